// Copyright (c) 2024, Tri Dao.
// Splitting the different head dimensions to different files to speed up compilation.
// This file is auto-generated. See "generate_kernels.py"
#include "namespace_config.h"
#include "flash_fwd_launch_template.h"

namespace FLASH_NAMESPACE {

template<>
void run_mha_fwd_<cutlass::bfloat16_t, 96, true>(Flash_fwd_params &params, cudaStream_t stream) {
    run_mha_fwd_hdim96<cutlass::bfloat16_t, true>(params, stream);
}

} // namespace FLASH_NAMESPACE

// ===== COMPILED SASS (sm_103a) =====

	.target	sm_103a

	.elftype	@"ET_EXEC"


//--------------------- .note.nv.tkinfo           --------------------------
	.section	.note.nv.tkinfo,"",@"SHT_NOTE"
	.sectionflags	@"SHF_NOTE_NV_TKINFO"
	.tkinfo
        /*0018*/ 	.word	0x00000002
        /*0030*/ 	.string	""
        /*0030*/ 	.string	"ptxas"
        /*0030*/ 	.string	"Cuda compilation tools, release 13.0, V13.0.88"
        /*0030*/ 	.string	"Build cuda_13.0.r13.0/compiler.36424714_0"
        /*0030*/ 	.string	"-arch sm_103a -m 64 "



//--------------------- .note.nv.cuinfo           --------------------------
	.section	.note.nv.cuinfo,"",@"SHT_NOTE"
	.sectionflags	@"SHF_NOTE_NV_CUINFO"
        /*0018*/ 	.short	0x0002
        /*001a*/ 	.short	0x0067
        /*001c*/ 	.short	0x0082
	.zero		2


//--------------------- .nv.info                  --------------------------
	.section	.nv.info,"",@"SHT_CUDA_INFO"
	.align	4


	//----- nvinfo : EIATTR_REGCOUNT
	.align		4
        /*0000*/ 	.byte	0x04, 0x2f
        /*0002*/ 	.short	(.L_12 - .L_11)
	.align		4
.L_11:
        /*0004*/ 	.word	index@(_ZN5flash16flash_fwd_kernelI23Flash_fwd_kernel_traitsILi96ELi64ELi64ELi4ELb0ELb0EN7cutlass10bfloat16_tE19Flash_kernel_traitsILi96ELi64ELi64ELi4ES3_EELb0ELb1ELb0ELb1ELb0ELb0ELb1ELb0EEEvNS_16Flash_fwd_paramsE)
        /*0008*/ 	.word	0x000000a8


	//----- nvinfo : EIATTR_FRAME_SIZE
	.align		4
.L_12:
        /*000c*/ 	.byte	0x04, 0x11
        /*000e*/ 	.short	(.L_14 - .L_13)
	.align		4
.L_13:
        /*0010*/ 	.word	index@(_ZN5flash16flash_fwd_kernelI23Flash_fwd_kernel_traitsILi96ELi64ELi64ELi4ELb0ELb0EN7cutlass10bfloat16_tE19Flash_kernel_traitsILi96ELi64ELi64ELi4ES3_EELb0ELb1ELb0ELb1ELb0ELb0ELb1ELb0EEEvNS_16Flash_fwd_paramsE)
        /*0014*/ 	.word	0x00000000


	//----- nvinfo : EIATTR_REGCOUNT
	.align		4
.L_14:
        /*0018*/ 	.byte	0x04, 0x2f
        /*001a*/ 	.short	(.L_16 - .L_15)
	.align		4
.L_15:
        /*001c*/ 	.word	index@(_ZN5flash16flash_fwd_kernelI23Flash_fwd_kernel_traitsILi96ELi64ELi64ELi4ELb0ELb0EN7cutlass10bfloat16_tE19Flash_kernel_traitsILi96ELi64ELi64ELi4ES3_EELb1ELb1ELb0ELb1ELb0ELb0ELb0ELb1EEEvNS_16Flash_fwd_paramsE)
        /*0020*/ 	.word	0x000000ca


	//----- nvinfo : EIATTR_FRAME_SIZE
	.align		4
.L_16:
        /*0024*/ 	.byte	0x04, 0x11
        /*0026*/ 	.short	(.L_18 - .L_17)
	.align		4
.L_17:
        /*0028*/ 	.word	index@(_ZN5flash16flash_fwd_kernelI23Flash_fwd_kernel_traitsILi96ELi64ELi64ELi4ELb0ELb0EN7cutlass10bfloat16_tE19Flash_kernel_traitsILi96ELi64ELi64ELi4ES3_EELb1ELb1ELb0ELb1ELb0ELb0ELb0ELb1EEEvNS_16Flash_fwd_paramsE)
        /*002c*/ 	.word	0x00000000


	//----- nvinfo : EIATTR_REGCOUNT
	.align		4
.L_18:
        /*0030*/ 	.byte	0x04, 0x2f
        /*0032*/ 	.short	(.L_20 - .L_19)
	.align		4
.L_19:
        /*0034*/ 	.word	index@(_ZN5flash16flash_fwd_kernelI23Flash_fwd_kernel_traitsILi96ELi64ELi64ELi4ELb0ELb0EN7cutlass10bfloat16_tE19Flash_kernel_traitsILi96ELi64ELi64ELi4ES3_EELb0ELb1ELb0ELb0ELb0ELb0ELb1ELb0EEEvNS_16Flash_fwd_paramsE)
        /*0038*/ 	.word	0x000000a8


	//----- nvinfo : EIATTR_FRAME_SIZE
	.align		4
.L_20:
        /*003c*/ 	.byte	0x04, 0x11
        /*003e*/ 	.short	(.L_22 - .L_21)
	.align		4
.L_21:
        /*0040*/ 	.word	index@(_ZN5flash16flash_fwd_kernelI23Flash_fwd_kernel_traitsILi96ELi64ELi64ELi4ELb0ELb0EN7cutlass10bfloat16_tE19Flash_kernel_traitsILi96ELi64ELi64ELi4ES3_EELb0ELb1ELb0ELb0ELb0ELb0ELb1ELb0EEEvNS_16Flash_fwd_paramsE)
        /*0044*/ 	.word	0x00000000


	//----- nvinfo : EIATTR_REGCOUNT
	.align		4
.L_22:
        /*0048*/ 	.byte	0x04, 0x2f
        /*004a*/ 	.short	(.L_24 - .L_23)
	.align		4
.L_23:
        /*004c*/ 	.word	index@(_ZN5flash16flash_fwd_kernelI23Flash_fwd_kernel_traitsILi96ELi64ELi64ELi4ELb0ELb0EN7cutlass10bfloat16_tE19Flash_kernel_traitsILi96ELi64ELi64ELi4ES3_EELb1ELb1ELb0ELb0ELb0ELb0ELb0ELb1EEEvNS_16Flash_fwd_paramsE)
        /*0050*/ 	.word	0x000000ce


	//----- nvinfo : EIATTR_FRAME_SIZE
	.align		4
.L_24:
        /*0054*/ 	.byte	0x04, 0x11
        /*0056*/ 	.short	(.L_26 - .L_25)
	.align		4
.L_25:
        /*0058*/ 	.word	index@(_ZN5flash16flash_fwd_kernelI23Flash_fwd_kernel_traitsILi96ELi64ELi64ELi4ELb0ELb0EN7cutlass10bfloat16_tE19Flash_kernel_traitsILi96ELi64ELi64ELi4ES3_EELb1ELb1ELb0ELb0ELb0ELb0ELb0ELb1EEEvNS_16Flash_fwd_paramsE)
        /*005c*/ 	.word	0x00000000


	//----- nvinfo : EIATTR_REGCOUNT
	.align		4
.L_26:
        /*0060*/ 	.byte	0x04, 0x2f
        /*0062*/ 	.short	(.L_28 - .L_27)
	.align		4
.L_27:
        /*0064*/ 	.word	index@(_ZN5flash16flash_fwd_kernelI23Flash_fwd_kernel_traitsILi96ELi64ELi64ELi4ELb0ELb0EN7cutlass10bfloat16_tE19Flash_kernel_traitsILi96ELi64ELi64ELi4ES3_EELb1ELb1ELb0ELb1ELb0ELb0ELb0ELb0EEEvNS_16Flash_fwd_paramsE)
        /*0068*/ 	.word	0x000000a2


	//----- nvinfo : EIATTR_FRAME_SIZE
	.align		4
.L_28:
        /*006c*/ 	.byte	0x04, 0x11
        /*006e*/ 	.short	(.L_30 - .L_29)
	.align		4
.L_29:
        /*0070*/ 	.word	index@(_ZN5flash16flash_fwd_kernelI23Flash_fwd_kernel_traitsILi96ELi64ELi64ELi4ELb0ELb0EN7cutlass10bfloat16_tE19Flash_kernel_traitsILi96ELi64ELi64ELi4ES3_EELb1ELb1ELb0ELb1ELb0ELb0ELb0ELb0EEEvNS_16Flash_fwd_paramsE)
        /*0074*/ 	.word	0x00000000


	//----- nvinfo : EIATTR_REGCOUNT
	.align		4
.L_30:
        /*0078*/ 	.byte	0x04, 0x2f
        /*007a*/ 	.short	(.L_32 - .L_31)
	.align		4
.L_31:
        /*007c*/ 	.word	index@(_ZN5flash16flash_fwd_kernelI23Flash_fwd_kernel_traitsILi96ELi64ELi64ELi4ELb0ELb0EN7cutlass10bfloat16_tE19Flash_kernel_traitsILi96ELi64ELi64ELi4ES3_EELb0ELb1ELb0ELb0ELb0ELb1ELb1ELb0EEEvNS_16Flash_fwd_paramsE)
        /*0080*/ 	.word	0x000000a4


	//----- nvinfo : EIATTR_FRAME_SIZE
	.align		4
.L_32:
        /*0084*/ 	.byte	0x04, 0x11
        /*0086*/ 	.short	(.L_34 - .L_33)
	.align		4
.L_33:
        /*0088*/ 	.word	index@(_ZN5flash16flash_fwd_kernelI23Flash_fwd_kernel_traitsILi96ELi64ELi64ELi4ELb0ELb0EN7cutlass10bfloat16_tE19Flash_kernel_traitsILi96ELi64ELi64ELi4ES3_EELb0ELb1ELb0ELb0ELb0ELb1ELb1ELb0EEEvNS_16Flash_fwd_paramsE)
        /*008c*/ 	.word	0x00000000


	//----- nvinfo : EIATTR_REGCOUNT
	.align		4
.L_34:
        /*0090*/ 	.byte	0x04, 0x2f
        /*0092*/ 	.short	(.L_36 - .L_35)
	.align		4
.L_35:
        /*0094*/ 	.word	index@(_ZN5flash16flash_fwd_kernelI23Flash_fwd_kernel_traitsILi96ELi64ELi64ELi4ELb0ELb0EN7cutlass10bfloat16_tE19Flash_kernel_traitsILi96ELi64ELi64ELi4ES3_EELb1ELb1ELb0ELb0ELb0ELb1ELb0ELb0EEEvNS_16Flash_fwd_paramsE)
        /*0098*/ 	.word	0x0000009c


	//----- nvinfo : EIATTR_FRAME_SIZE
	.align		4
.L_36:
        /*009c*/ 	.byte	0x04, 0x11
        /*009e*/ 	.short	(.L_38 - .L_37)
	.align		4
.L_37:
        /*00a0*/ 	.word	index@(_ZN5flash16flash_fwd_kernelI23Flash_fwd_kernel_traitsILi96ELi64ELi64ELi4ELb0ELb0EN7cutlass10bfloat16_tE19Flash_kernel_traitsILi96ELi64ELi64ELi4ES3_EELb1ELb1ELb0ELb0ELb0ELb1ELb0ELb0EEEvNS_16Flash_fwd_paramsE)
        /*00a4*/ 	.word	0x00000000


	//----- nvinfo : EIATTR_REGCOUNT
	.align		4
.L_38:
        /*00a8*/ 	.byte	0x04, 0x2f
        /*00aa*/ 	.short	(.L_40 - .L_39)
	.align		4
.L_39:
        /*00ac*/ 	.word	index@(_ZN5flash16flash_fwd_kernelI23Flash_fwd_kernel_traitsILi96ELi64ELi64ELi4ELb0ELb0EN7cutlass10bfloat16_tE19Flash_kernel_traitsILi96ELi64ELi64ELi4ES3_EELb0ELb1ELb0ELb0ELb1ELb1ELb1ELb0EEEvNS_16Flash_fwd_paramsE)
        /*00b0*/ 	.word	0x000000a4


	//----- nvinfo : EIATTR_FRAME_SIZE
	.align		4
.L_40:
        /*00b4*/ 	.byte	0x04, 0x11
        /*00b6*/ 	.short	(.L_42 - .L_41)
	.align		4
.L_41:
        /*00b8*/ 	.word	index@(_ZN5flash16flash_fwd_kernelI23Flash_fwd_kernel_traitsILi96ELi64ELi64ELi4ELb0ELb0EN7cutlass10bfloat16_tE19Flash_kernel_traitsILi96ELi64ELi64ELi4ES3_EELb0ELb1ELb0ELb0ELb1ELb1ELb1ELb0EEEvNS_16Flash_fwd_paramsE)
        /*00bc*/ 	.word	0x00000000


	//----- nvinfo : EIATTR_REGCOUNT
	.align		4
.L_42:
        /*00c0*/ 	.byte	0x04, 0x2f
        /*00c2*/ 	.short	(.L_44 - .L_43)
	.align		4
.L_43:
        /*00c4*/ 	.word	index@(_ZN5flash16flash_fwd_kernelI23Flash_fwd_kernel_traitsILi96ELi64ELi64ELi4ELb0ELb0EN7cutlass10bfloat16_tE19Flash_kernel_traitsILi96ELi64ELi64ELi4ES3_EELb1ELb1ELb0ELb0ELb1ELb1ELb0ELb0EEEvNS_16Flash_fwd_paramsE)
        /*00c8*/ 	.word	0x00000097


	//----- nvinfo : EIATTR_FRAME_SIZE
	.align		4
.L_44:
        /*00cc*/ 	.byte	0x04, 0x11
        /*00ce*/ 	.short	(.L_46 - .L_45)
	.align		4
.L_45:
        /*00d0*/ 	.word	index@(_ZN5flash16flash_fwd_kernelI23Flash_fwd_kernel_traitsILi96ELi64ELi64ELi4ELb0ELb0EN7cutlass10bfloat16_tE19Flash_kernel_traitsILi96ELi64ELi64ELi4ES3_EELb1ELb1ELb0ELb0ELb1ELb1ELb0ELb0EEEvNS_16Flash_fwd_paramsE)
        /*00d4*/ 	.word	0x00000000


	//----- nvinfo : EIATTR_REGCOUNT
	.align		4
.L_46:
        /*00d8*/ 	.byte	0x04, 0x2f
        /*00da*/ 	.short	(.L_48 - .L_47)
	.align		4
.L_47:
        /*00dc*/ 	.word	index@(_ZN5flash16flash_fwd_kernelI23Flash_fwd_kernel_traitsILi96ELi64ELi64ELi4ELb0ELb0EN7cutlass10bfloat16_tE19Flash_kernel_traitsILi96ELi64ELi64ELi4ES3_EELb1ELb1ELb0ELb0ELb0ELb0ELb0ELb0EEEvNS_16Flash_fwd_paramsE)
        /*00e0*/ 	.word	0x000000a1


	//----- nvinfo : EIATTR_FRAME_SIZE
	.align		4
.L_48:
        /*00e4*/ 	.byte	0x04, 0x11
        /*00e6*/ 	.short	(.L_50 - .L_49)
	.align		4
.L_49:
        /*00e8*/ 	.word	index@(_ZN5flash16flash_fwd_kernelI23Flash_fwd_kernel_traitsILi96ELi64ELi64ELi4ELb0ELb0EN7cutlass10bfloat16_tE19Flash_kernel_traitsILi96ELi64ELi64ELi4ES3_EELb1ELb1ELb0ELb0ELb0ELb0ELb0ELb0EEEvNS_16Flash_fwd_paramsE)
        /*00ec*/ 	.word	0x00000000


	//----- nvinfo : EIATTR_REGCOUNT
	.align		4
.L_50:
        /*00f0*/ 	.byte	0x04, 0x2f
        /*00f2*/ 	.short	(.L_52 - .L_51)
	.align		4
.L_51:
        /*00f4*/ 	.word	index@(_ZN5flash16flash_fwd_kernelI23Flash_fwd_kernel_traitsILi96ELi128ELi64ELi4ELb0ELb0EN7cutlass10bfloat16_tE19Flash_kernel_traitsILi96ELi128ELi64ELi4ES3_EELb0ELb1ELb0ELb1ELb0ELb0ELb1ELb0EEEvNS_16Flash_fwd_paramsE)
        /*00f8*/ 	.word	0x000000ff


	//----- nvinfo : EIATTR_FRAME_SIZE
	.align		4
.L_52:
        /*00fc*/ 	.byte	0x04, 0x11
        /*00fe*/ 	.short	(.L_54 - .L_53)
	.align		4
.L_53:
        /*0100*/ 	.word	index@(_ZN5flash16flash_fwd_kernelI23Flash_fwd_kernel_traitsILi96ELi128ELi64ELi4ELb0ELb0EN7cutlass10bfloat16_tE19Flash_kernel_traitsILi96ELi128ELi64ELi4ES3_EELb0ELb1ELb0ELb1ELb0ELb0ELb1ELb0EEEvNS_16Flash_fwd_paramsE)
        /*0104*/ 	.word	0x00000000


	//----- nvinfo : EIATTR_REGCOUNT
	.align		4
.L_54:
        /*0108*/ 	.byte	0x04, 0x2f
        /*010a*/ 	.short	(.L_56 - .L_55)
	.align		4
.L_55:
        /*010c*/ 	.word	index@(_ZN5flash16flash_fwd_kernelI23Flash_fwd_kernel_traitsILi96ELi128ELi64ELi4ELb0ELb0EN7cutlass10bfloat16_tE19Flash_kernel_traitsILi96ELi128ELi64ELi4ES3_EELb1ELb1ELb0ELb1ELb0ELb0ELb0ELb1EEEvNS_16Flash_fwd_paramsE)
        /*0110*/ 	.word	0x000000ff


	//----- nvinfo : EIATTR_FRAME_SIZE
	.align		4
.L_56:
        /*0114*/ 	.byte	0x04, 0x11
        /*0116*/ 	.short	(.L_58 - .L_57)
	.align		4
.L_57:
        /*0118*/ 	.word	index@(_ZN5flash16flash_fwd_kernelI23Flash_fwd_kernel_traitsILi96ELi128ELi64ELi4ELb0ELb0EN7cutlass10bfloat16_tE19Flash_kernel_traitsILi96ELi128ELi64ELi4ES3_EELb1ELb1ELb0ELb1ELb0ELb0ELb0ELb1EEEvNS_16Flash_fwd_paramsE)
        /*011c*/ 	.word	0x00000220


	//----- nvinfo : EIATTR_REGCOUNT
	.align		4
.L_58:
        /*0120*/ 	.byte	0x04, 0x2f
        /*0122*/ 	.short	(.L_60 - .L_59)
	.align		4
.L_59:
        /*0124*/ 	.word	index@(_ZN5flash16flash_fwd_kernelI23Flash_fwd_kernel_traitsILi96ELi128ELi64ELi4ELb0ELb0EN7cutlass10bfloat16_tE19Flash_kernel_traitsILi96ELi128ELi64ELi4ES3_EELb0ELb1ELb0ELb0ELb0ELb0ELb1ELb0EEEvNS_16Flash_fwd_paramsE)
        /*0128*/ 	.word	0x000000ff


	//----- nvinfo : EIATTR_FRAME_SIZE
	.align		4
.L_60:
        /*012c*/ 	.byte	0x04, 0x11
        /*012e*/ 	.short	(.L_62 - .L_61)
	.align		4
.L_61:
        /*0130*/ 	.word	index@(_ZN5flash16flash_fwd_kernelI23Flash_fwd_kernel_traitsILi96ELi128ELi64ELi4ELb0ELb0EN7cutlass10bfloat16_tE19Flash_kernel_traitsILi96ELi128ELi64ELi4ES3_EELb0ELb1ELb0ELb0ELb0ELb0ELb1ELb0EEEvNS_16Flash_fwd_paramsE)
        /*0134*/ 	.word	0x00000000


	//----- nvinfo : EIATTR_REGCOUNT
	.align		4
.L_62:
        /*0138*/ 	.byte	0x04, 0x2f
        /*013a*/ 	.short	(.L_64 - .L_63)
	.align		4
.L_63:
        /*013c*/ 	.word	index@(_ZN5flash16flash_fwd_kernelI23Flash_fwd_kernel_traitsILi96ELi128ELi64ELi4ELb0ELb0EN7cutlass10bfloat16_tE19Flash_kernel_traitsILi96ELi128ELi64ELi4ES3_EELb1ELb1ELb0ELb0ELb0ELb0ELb0ELb1EEEvNS_16Flash_fwd_paramsE)
        /*0140*/ 	.word	0x000000ff


	//----- nvinfo : EIATTR_FRAME_SIZE
	.align		4
.L_64:
        /*0144*/ 	.byte	0x04, 0x11
        /*0146*/ 	.short	(.L_66 - .L_65)
	.align		4
.L_65:
        /*0148*/ 	.word	index@(_ZN5flash16flash_fwd_kernelI23Flash_fwd_kernel_traitsILi96ELi128ELi64ELi4ELb0ELb0EN7cutlass10bfloat16_tE19Flash_kernel_traitsILi96ELi128ELi64ELi4ES3_EELb1ELb1ELb0ELb0ELb0ELb0ELb0ELb1EEEvNS_16Flash_fwd_paramsE)
        /*014c*/ 	.word	0x000001f0


	//----- nvinfo : EIATTR_REGCOUNT
	.align		4
.L_66:
        /*0150*/ 	.byte	0x04, 0x2f
        /*0152*/ 	.short	(.L_68 - .L_67)
	.align		4
.L_67:
        /*0154*/ 	.word	index@(_ZN5flash16flash_fwd_kernelI23Flash_fwd_kernel_traitsILi96ELi128ELi64ELi4ELb0ELb0EN7cutlass10bfloat16_tE19Flash_kernel_traitsILi96ELi128ELi64ELi4ES3_EELb1ELb1ELb0ELb1ELb0ELb0ELb0ELb0EEEvNS_16Flash_fwd_paramsE)
        /*0158*/ 	.word	0x000000ff


	//----- nvinfo : EIATTR_FRAME_SIZE
	.align		4
.L_68:
        /*015c*/ 	.byte	0x04, 0x11
        /*015e*/ 	.short	(.L_70 - .L_69)
	.align		4
.L_69:
        /*0160*/ 	.word	index@(_ZN5flash16flash_fwd_kernelI23Flash_fwd_kernel_traitsILi96ELi128ELi64ELi4ELb0ELb0EN7cutlass10bfloat16_tE19Flash_kernel_traitsILi96ELi128ELi64ELi4ES3_EELb1ELb1ELb0ELb1ELb0ELb0ELb0ELb0EEEvNS_16Flash_fwd_paramsE)
        /*0164*/ 	.word	0x00000088


	//----- nvinfo : EIATTR_REGCOUNT
	.align		4
.L_70:
        /*0168*/ 	.byte	0x04, 0x2f
        /*016a*/ 	.short	(.L_72 - .L_71)
	.align		4
.L_71:
        /*016c*/ 	.word	index@(_ZN5flash16flash_fwd_kernelI23Flash_fwd_kernel_traitsILi96ELi128ELi64ELi4ELb0ELb0EN7cutlass10bfloat16_tE19Flash_kernel_traitsILi96ELi128ELi64ELi4ES3_EELb0ELb1ELb0ELb0ELb0ELb1ELb1ELb0EEEvNS_16Flash_fwd_paramsE)
        /*0170*/ 	.word	0x000000ff


	//----- nvinfo : EIATTR_FRAME_SIZE
	.align		4
.L_72:
        /*0174*/ 	.byte	0x04, 0x11
        /*0176*/ 	.short	(.L_74 - .L_73)
	.align		4
.L_73:
        /*0178*/ 	.word	index@(_ZN5flash16flash_fwd_kernelI23Flash_fwd_kernel_traitsILi96ELi128ELi64ELi4ELb0ELb0EN7cutlass10bfloat16_tE19Flash_kernel_traitsILi96ELi128ELi64ELi4ES3_EELb0ELb1ELb0ELb0ELb0ELb1ELb1ELb0EEEvNS_16Flash_fwd_paramsE)
        /*017c*/ 	.word	0x00000000


	//----- nvinfo : EIATTR_REGCOUNT
	.align		4
.L_74:
        /*0180*/ 	.byte	0x04, 0x2f
        /*0182*/ 	.short	(.L_76 - .L_75)
	.align		4
.L_75:
        /*0184*/ 	.word	index@(_ZN5flash16flash_fwd_kernelI23Flash_fwd_kernel_traitsILi96ELi128ELi64ELi4ELb0ELb0EN7cutlass10bfloat16_tE19Flash_kernel_traitsILi96ELi128ELi64ELi4ES3_EELb1ELb1ELb0ELb0ELb0ELb1ELb0ELb0EEEvNS_16Flash_fwd_paramsE)
        /*0188*/ 	.word	0x000000ff


	//----- nvinfo : EIATTR_FRAME_SIZE
	.align		4
.L_76:
        /*018c*/ 	.byte	0x04, 0x11
        /*018e*/ 	.short	(.L_78 - .L_77)
	.align		4
.L_77:
        /*0190*/ 	.word	index@(_ZN5flash16flash_fwd_kernelI23Flash_fwd_kernel_traitsILi96ELi128ELi64ELi4ELb0ELb0EN7cutlass10bfloat16_tE19Flash_kernel_traitsILi96ELi128ELi64ELi4ES3_EELb1ELb1ELb0ELb0ELb0ELb1ELb0ELb0EEEvNS_16Flash_fwd_paramsE)
        /*0194*/ 	.word	0x00000028


	//----- nvinfo : EIATTR_REGCOUNT
	.align		4
.L_78:
        /*0198*/ 	.byte	0x04, 0x2f
        /*019a*/ 	.short	(.L_80 - .L_79)
	.align		4
.L_79:
        /*019c*/ 	.word	index@(_ZN5flash16flash_fwd_kernelI23Flash_fwd_kernel_traitsILi96ELi128ELi64ELi4ELb0ELb0EN7cutlass10bfloat16_tE19Flash_kernel_traitsILi96ELi128ELi64ELi4ES3_EELb0ELb1ELb0ELb0ELb1ELb1ELb1ELb0EEEvNS_16Flash_fwd_paramsE)
        /*01a0*/ 	.word	0x000000ff


	//----- nvinfo : EIATTR_FRAME_SIZE
	.align		4
.L_80:
        /*01a4*/ 	.byte	0x04, 0x11
        /*01a6*/ 	.short	(.L_82 - .L_81)
	.align		4
.L_81:
        /*01a8*/ 	.word	index@(_ZN5flash16flash_fwd_kernelI23Flash_fwd_kernel_traitsILi96ELi128ELi64ELi4ELb0ELb0EN7cutlass10bfloat16_tE19Flash_kernel_traitsILi96ELi128ELi64ELi4ES3_EELb0ELb1ELb0ELb0ELb1ELb1ELb1ELb0EEEvNS_16Flash_fwd_paramsE)
        /*01ac*/ 	.word	0x00000000


	//----- nvinfo : EIATTR_REGCOUNT
	.align		4
.L_82:
        /*01b0*/ 	.byte	0x04, 0x2f
        /*01b2*/ 	.short	(.L_84 - .L_83)
	.align		4
.L_83:
        /*01b4*/ 	.word	index@(_ZN5flash16flash_fwd_kernelI23Flash_fwd_kernel_traitsILi96ELi128ELi64ELi4ELb0ELb0EN7cutlass10bfloat16_tE19Flash_kernel_traitsILi96ELi128ELi64ELi4ES3_EELb1ELb1ELb0ELb0ELb1ELb1ELb0ELb0EEEvNS_16Flash_fwd_paramsE)
        /*01b8*/ 	.word	0x000000ff


	//----- nvinfo : EIATTR_FRAME_SIZE
	.align		4
.L_84:
        /*01bc*/ 	.byte	0x04, 0x11
        /*01be*/ 	.short	(.L_86 - .L_85)
	.align		4
.L_85:
        /*01c0*/ 	.word	index@(_ZN5flash16flash_fwd_kernelI23Flash_fwd_kernel_traitsILi96ELi128ELi64ELi4ELb0ELb0EN7cutlass10bfloat16_tE19Flash_kernel_traitsILi96ELi128ELi64ELi4ES3_EELb1ELb1ELb0ELb0ELb1ELb1ELb0ELb0EEEvNS_16Flash_fwd_paramsE)
        /*01c4*/ 	.word	0x00000018


	//----- nvinfo : EIATTR_REGCOUNT
	.align		4
.L_86:
        /*01c8*/ 	.byte	0x04, 0x2f
        /*01ca*/ 	.short	(.L_88 - .L_87)
	.align		4
.L_87:
        /*01cc*/ 	.word	index@(_ZN5flash16flash_fwd_kernelI23Flash_fwd_kernel_traitsILi96ELi128ELi64ELi4ELb0ELb0EN7cutlass10bfloat16_tE19Flash_kernel_traitsILi96ELi128ELi64ELi4ES3_EELb1ELb1ELb0ELb0ELb0ELb0ELb0ELb0EEEvNS_16Flash_fwd_paramsE)
        /*01d0*/ 	.word	0x000000ff


	//----- nvinfo : EIATTR_FRAME_SIZE
	.align		4
.L_88:
        /*01d4*/ 	.byte	0x04, 0x11
        /*01d6*/ 	.short	(.L_90 - .L_89)
	.align		4
.L_89:
        /*01d8*/ 	.word	index@(_ZN5flash16flash_fwd_kernelI23Flash_fwd_kernel_traitsILi96ELi128ELi64ELi4ELb0ELb0EN7cutlass10bfloat16_tE19Flash_kernel_traitsILi96ELi128ELi64ELi4ES3_EELb1ELb1ELb0ELb0ELb0ELb0ELb0ELb0EEEvNS_16Flash_fwd_paramsE)
        /*01dc*/ 	.word	0x00000048


	//----- nvinfo : EIATTR_REGCOUNT
	.align		4
.L_90:
        /*01e0*/ 	.byte	0x04, 0x2f
        /*01e2*/ 	.short	(.L_92 - .L_91)
	.align		4
.L_91:
        /*01e4*/ 	.word	index@(_ZN5flash16flash_fwd_kernelI23Flash_fwd_kernel_traitsILi96ELi64ELi64ELi4ELb0ELb0EN7cutlass10bfloat16_tE19Flash_kernel_traitsILi96ELi64ELi64ELi4ES3_EELb0ELb1ELb0ELb1ELb0ELb0ELb0ELb0EEEvNS_16Flash_fwd_paramsE)
        /*01e8*/ 	.word	0x00000093


	//----- nvinfo : EIATTR_FRAME_SIZE
	.align		4
.L_92:
        /*01ec*/ 	.byte	0x04, 0x11
        /*01ee*/ 	.short	(.L_94 - .L_93)
	.align		4
.L_93:
        /*01f0*/ 	.word	index@(_ZN5flash16flash_fwd_kernelI23Flash_fwd_kernel_traitsILi96ELi64ELi64ELi4ELb0ELb0EN7cutlass10bfloat16_tE19Flash_kernel_traitsILi96ELi64ELi64ELi4ES3_EELb0ELb1ELb0ELb1ELb0ELb0ELb0ELb0EEEvNS_16Flash_fwd_paramsE)
        /*01f4*/ 	.word	0x00000000


	//----- nvinfo : EIATTR_REGCOUNT
	.align		4
.L_94:
        /*01f8*/ 	.byte	0x04, 0x2f
        /*01fa*/ 	.short	(.L_96 - .L_95)
	.align		4
.L_95:
        /*01fc*/ 	.word	index@(_ZN5flash16flash_fwd_kernelI23Flash_fwd_kernel_traitsILi96ELi64ELi64ELi4ELb0ELb0EN7cutlass10bfloat16_tE19Flash_kernel_traitsILi96ELi64ELi64ELi4ES3_EELb0ELb1ELb0ELb0ELb0ELb0ELb0ELb0EEEvNS_16Flash_fwd_paramsE)
        /*0200*/ 	.word	0x00000091


	//----- nvinfo : EIATTR_FRAME_SIZE
	.align		4
.L_96:
        /*0204*/ 	.byte	0x04, 0x11
        /*0206*/ 	.short	(.L_98 - .L_97)
	.align		4
.L_97:
        /*0208*/ 	.word	index@(_ZN5flash16flash_fwd_kernelI23Flash_fwd_kernel_traitsILi96ELi64ELi64ELi4ELb0ELb0EN7cutlass10bfloat16_tE19Flash_kernel_traitsILi96ELi64ELi64ELi4ES3_EELb0ELb1ELb0ELb0ELb0ELb0ELb0ELb0EEEvNS_16Flash_fwd_paramsE)
        /*020c*/ 	.word	0x00000000


	//----- nvinfo : EIATTR_REGCOUNT
	.align		4
.L_98:
        /*0210*/ 	.byte	0x04, 0x2f
        /*0212*/ 	.short	(.L_100 - .L_99)
	.align		4
.L_99:
        /*0214*/ 	.word	index@(_ZN5flash16flash_fwd_kernelI23Flash_fwd_kernel_traitsILi96ELi64ELi64ELi4ELb0ELb0EN7cutlass10bfloat16_tE19Flash_kernel_traitsILi96ELi64ELi64ELi4ES3_EELb0ELb1ELb0ELb0ELb0ELb1ELb0ELb0EEEvNS_16Flash_fwd_paramsE)
        /*0218*/ 	.word	0x00000096


	//----- nvinfo : EIATTR_FRAME_SIZE
	.align		4
.L_100:
        /*021c*/ 	.byte	0x04, 0x11
        /*021e*/ 	.short	(.L_102 - .L_101)
	.align		4
.L_101:
        /*0220*/ 	.word	index@(_ZN5flash16flash_fwd_kernelI23Flash_fwd_kernel_traitsILi96ELi64ELi64ELi4ELb0ELb0EN7cutlass10bfloat16_tE19Flash_kernel_traitsILi96ELi64ELi64ELi4ES3_EELb0ELb1ELb0ELb0ELb0ELb1ELb0ELb0EEEvNS_16Flash_fwd_paramsE)
        /*0224*/ 	.word	0x00000000


	//----- nvinfo : EIATTR_REGCOUNT
	.align		4
.L_102:
        /*0228*/ 	.byte	0x04, 0x2f
        /*022a*/ 	.short	(.L_104 - .L_103)
	.align		4
.L_103:
        /*022c*/ 	.word	index@(_ZN5flash16flash_fwd_kernelI23Flash_fwd_kernel_traitsILi96ELi64ELi64ELi4ELb0ELb0EN7cutlass10bfloat16_tE19Flash_kernel_traitsILi96ELi64ELi64ELi4ES3_EELb0ELb1ELb0ELb0ELb1ELb1ELb0ELb0EEEvNS_16Flash_fwd_paramsE)
        /*0230*/ 	.word	0x00000096


	//----- nvinfo : EIATTR_FRAME_SIZE
	.align		4
.L_104:
        /*0234*/ 	.byte	0x04, 0x11
        /*0236*/ 	.short	(.L_106 - .L_105)
	.align		4
.L_105:
        /*0238*/ 	.word	index@(_ZN5flash16flash_fwd_kernelI23Flash_fwd_kernel_traitsILi96ELi64ELi64ELi4ELb0ELb0EN7cutlass10bfloat16_tE19Flash_kernel_traitsILi96ELi64ELi64ELi4ES3_EELb0ELb1ELb0ELb0ELb1ELb1ELb0ELb0EEEvNS_16Flash_fwd_paramsE)
        /*023c*/ 	.word	0x00000000


	//----- nvinfo : EIATTR_REGCOUNT
	.align		4
.L_106:
        /*0240*/ 	.byte	0x04, 0x2f
        /*0242*/ 	.short	(.L_108 - .L_107)
	.align		4
.L_107:
        /*0244*/ 	.word	index@(_ZN5flash16flash_fwd_kernelI23Flash_fwd_kernel_traitsILi96ELi128ELi64ELi4ELb0ELb0EN7cutlass10bfloat16_tE19Flash_kernel_traitsILi96ELi128ELi64ELi4ES3_EELb0ELb1ELb0ELb1ELb0ELb0ELb0ELb0EEEvNS_16Flash_fwd_paramsE)
        /*0248*/ 	.word	0x000000ff


	//----- nvinfo : EIATTR_FRAME_SIZE
	.align		4
.L_108:
        /*024c*/ 	.byte	0x04, 0x11
        /*024e*/ 	.short	(.L_110 - .L_109)
	.align		4
.L_109:
        /*0250*/ 	.word	index@(_ZN5flash16flash_fwd_kernelI23Flash_fwd_kernel_traitsILi96ELi128ELi64ELi4ELb0ELb0EN7cutlass10bfloat16_tE19Flash_kernel_traitsILi96ELi128ELi64ELi4ES3_EELb0ELb1ELb0ELb1ELb0ELb0ELb0ELb0EEEvNS_16Flash_fwd_paramsE)
        /*0254*/ 	.word	0x00000000


	//----- nvinfo : EIATTR_REGCOUNT
	.align		4
.L_110:
        /*0258*/ 	.byte	0x04, 0x2f
        /*025a*/ 	.short	(.L_112 - .L_111)
	.align		4
.L_111:
        /*025c*/ 	.word	index@(_ZN5flash16flash_fwd_kernelI23Flash_fwd_kernel_traitsILi96ELi128ELi64ELi4ELb0ELb0EN7cutlass10bfloat16_tE19Flash_kernel_traitsILi96ELi128ELi64ELi4ES3_EELb0ELb1ELb0ELb0ELb0ELb0ELb0ELb0EEEvNS_16Flash_fwd_paramsE)
        /*0260*/ 	.word	0x000000fe


	//----- nvinfo : EIATTR_FRAME_SIZE
	.align		4
.L_112:
        /*0264*/ 	.byte	0x04, 0x11
        /*0266*/ 	.short	(.L_114 - .L_113)
	.align		4
.L_113:
        /*0268*/ 	.word	index@(_ZN5flash16flash_fwd_kernelI23Flash_fwd_kernel_traitsILi96ELi128ELi64ELi4ELb0ELb0EN7cutlass10bfloat16_tE19Flash_kernel_traitsILi96ELi128ELi64ELi4ES3_EELb0ELb1ELb0ELb0ELb0ELb0ELb0ELb0EEEvNS_16Flash_fwd_paramsE)
        /*026c*/ 	.word	0x00000000


	//----- nvinfo : EIATTR_REGCOUNT
	.align		4
.L_114:
        /*0270*/ 	.byte	0x04, 0x2f
        /*0272*/ 	.short	(.L_116 - .L_115)
	.align		4
.L_115:
        /*0274*/ 	.word	index@(_ZN5flash16flash_fwd_kernelI23Flash_fwd_kernel_traitsILi96ELi128ELi64ELi4ELb0ELb0EN7cutlass10bfloat16_tE19Flash_kernel_traitsILi96ELi128ELi64ELi4ES3_EELb0ELb1ELb0ELb0ELb0ELb1ELb0ELb0EEEvNS_16Flash_fwd_paramsE)
        /*0278*/ 	.word	0x000000ff


	//----- nvinfo : EIATTR_FRAME_SIZE
	.align		4
.L_116:
        /*027c*/ 	.byte	0x04, 0x11
        /*027e*/ 	.short	(.L_118 - .L_117)
	.align		4
.L_117:
        /*0280*/ 	.word	index@(_ZN5flash16flash_fwd_kernelI23Flash_fwd_kernel_traitsILi96ELi128ELi64ELi4ELb0ELb0EN7cutlass10bfloat16_tE19Flash_kernel_traitsILi96ELi128ELi64ELi4ES3_EELb0ELb1ELb0ELb0ELb0ELb1ELb0ELb0EEEvNS_16Flash_fwd_paramsE)
        /*0284*/ 	.word	0x00000000


	//----- nvinfo : EIATTR_REGCOUNT
	.align		4
.L_118:
        /*0288*/ 	.byte	0x04, 0x2f
        /*028a*/ 	.short	(.L_120 - .L_119)
	.align		4
.L_119:
        /*028c*/ 	.word	index@(_ZN5flash16flash_fwd_kernelI23Flash_fwd_kernel_traitsILi96ELi128ELi64ELi4ELb0ELb0EN7cutlass10bfloat16_tE19Flash_kernel_traitsILi96ELi128ELi64ELi4ES3_EELb0ELb1ELb0ELb0ELb1ELb1ELb0ELb0EEEvNS_16Flash_fwd_paramsE)
        /*0290*/ 	.word	0x000000ff


	//----- nvinfo : EIATTR_FRAME_SIZE
	.align		4
.L_120:
        /*0294*/ 	.byte	0x04, 0x11
        /*0296*/ 	.short	(.L_122 - .L_121)
	.align		4
.L_121:
        /*0298*/ 	.word	index@(_ZN5flash16flash_fwd_kernelI23Flash_fwd_kernel_traitsILi96ELi128ELi64ELi4ELb0ELb0EN7cutlass10bfloat16_tE19Flash_kernel_traitsILi96ELi128ELi64ELi4ES3_EELb0ELb1ELb0ELb0ELb1ELb1ELb0ELb0EEEvNS_16Flash_fwd_paramsE)
        /*029c*/ 	.word	0x00000000


	//----- nvinfo : EIATTR_MIN_STACK_SIZE
	.align		4
.L_122:
        /*02a0*/ 	.byte	0x04, 0x12
        /*02a2*/ 	.short	(.L_124 - .L_123)
	.align		4
.L_123:
        /*02a4*/ 	.word	index@(_ZN5flash16flash_fwd_kernelI23Flash_fwd_kernel_traitsILi96ELi128ELi64ELi4ELb0ELb0EN7cutlass10bfloat16_tE19Flash_kernel_traitsILi96ELi128ELi64ELi4ES3_EELb0ELb1ELb0ELb0ELb1ELb1ELb0ELb0EEEvNS_16Flash_fwd_paramsE)
        /*02a8*/ 	.word	0x00000000


	//----- nvinfo : EIATTR_MIN_STACK_SIZE
	.align		4
.L_124:
        /*02ac*/ 	.byte	0x04, 0x12
        /*02ae*/ 	.short	(.L_126 - .L_125)
	.align		4
.L_125:
        /*02b0*/ 	.word	index@(_ZN5flash16flash_fwd_kernelI23Flash_fwd_kernel_traitsILi96ELi128ELi64ELi4ELb0ELb0EN7cutlass10bfloat16_tE19Flash_kernel_traitsILi96ELi128ELi64ELi4ES3_EELb0ELb1ELb0ELb0ELb0ELb1ELb0ELb0EEEvNS_16Flash_fwd_paramsE)
        /*02b4*/ 	.word	0x00000000


	//----- nvinfo : EIATTR_MIN_STACK_SIZE
	.align		4
.L_126:
        /*02b8*/ 	.byte	0x04, 0x12
        /*02ba*/ 	.short	(.L_128 - .L_127)
	.align		4
.L_127:
        /*02bc*/ 	.word	index@(_ZN5flash16flash_fwd_kernelI23Flash_fwd_kernel_traitsILi96ELi128ELi64ELi4ELb0ELb0EN7cutlass10bfloat16_tE19Flash_kernel_traitsILi96ELi128ELi64ELi4ES3_EELb0ELb1ELb0ELb0ELb0ELb0ELb0ELb0EEEvNS_16Flash_fwd_paramsE)
        /*02c0*/ 	.word	0x00000000


	//----- nvinfo : EIATTR_MIN_STACK_SIZE
	.align		4
.L_128:
        /*02c4*/ 	.byte	0x04, 0x12
        /*02c6*/ 	.short	(.L_130 - .L_129)
	.align		4
.L_129:
        /*02c8*/ 	.word	index@(_ZN5flash16flash_fwd_kernelI23Flash_fwd_kernel_traitsILi96ELi128ELi64ELi4ELb0ELb0EN7cutlass10bfloat16_tE19Flash_kernel_traitsILi96ELi128ELi64ELi4ES3_EELb0ELb1ELb0ELb1ELb0ELb0ELb0ELb0EEEvNS_16Flash_fwd_paramsE)
        /*02cc*/ 	.word	0x00000000


	//----- nvinfo : EIATTR_MIN_STACK_SIZE
	.align		4
.L_130:
        /*02d0*/ 	.byte	0x04, 0x12
        /*02d2*/ 	.short	(.L_132 - .L_131)
	.align		4
.L_131:
        /*02d4*/ 	.word	index@(_ZN5flash16flash_fwd_kernelI23Flash_fwd_kernel_traitsILi96ELi64ELi64ELi4ELb0ELb0EN7cutlass10bfloat16_tE19Flash_kernel_traitsILi96ELi64ELi64ELi4ES3_EELb0ELb1ELb0ELb0ELb1ELb1ELb0ELb0EEEvNS_16Flash_fwd_paramsE)
        /*02d8*/ 	.word	0x00000000


	//----- nvinfo : EIATTR_MIN_STACK_SIZE
	.align		4
.L_132:
        /*02dc*/ 	.byte	0x04, 0x12
        /*02de*/ 	.short	(.L_134 - .L_133)
	.align		4
.L_133:
        /*02e0*/ 	.word	index@(_ZN5flash16flash_fwd_kernelI23Flash_fwd_kernel_traitsILi96ELi64ELi64ELi4ELb0ELb0EN7cutlass10bfloat16_tE19Flash_kernel_traitsILi96ELi64ELi64ELi4ES3_EELb0ELb1ELb0ELb0ELb0ELb1ELb0ELb0EEEvNS_16Flash_fwd_paramsE)
        /*02e4*/ 	.word	0x00000000


	//----- nvinfo : EIATTR_MIN_STACK_SIZE
	.align		4
.L_134:
        /*02e8*/ 	.byte	0x04, 0x12
        /*02ea*/ 	.short	(.L_136 - .L_135)
	.align		4
.L_135:
        /*02ec*/ 	.word	index@(_ZN5flash16flash_fwd_kernelI23Flash_fwd_kernel_traitsILi96ELi64ELi64ELi4ELb0ELb0EN7cutlass10bfloat16_tE19Flash_kernel_traitsILi96ELi64ELi64ELi4ES3_EELb0ELb1ELb0ELb0ELb0ELb0ELb0ELb0EEEvNS_16Flash_fwd_paramsE)
        /*02f0*/ 	.word	0x00000000


	//----- nvinfo : EIATTR_MIN_STACK_SIZE
	.align		4
.L_136:
        /*02f4*/ 	.byte	0x04, 0x12
        /*02f6*/ 	.short	(.L_138 - .L_137)
	.align		4
.L_137:
        /*02f8*/ 	.word	index@(_ZN5flash16flash_fwd_kernelI23Flash_fwd_kernel_traitsILi96ELi64ELi64ELi4ELb0ELb0EN7cutlass10bfloat16_tE19Flash_kernel_traitsILi96ELi64ELi64ELi4ES3_EELb0ELb1ELb0ELb1ELb0ELb0ELb0ELb0EEEvNS_16Flash_fwd_paramsE)
        /*02fc*/ 	.word	0x00000000


	//----- nvinfo : EIATTR_MIN_STACK_SIZE
	.align		4
.L_138:
        /*0300*/ 	.byte	0x04, 0x12
        /*0302*/ 	.short	(.L_140 - .L_139)
	.align		4
.L_139:
        /*0304*/ 	.word	index@(_ZN5flash16flash_fwd_kernelI23Flash_fwd_kernel_traitsILi96ELi128ELi64ELi4ELb0ELb0EN7cutlass10bfloat16_tE19Flash_kernel_traitsILi96ELi128ELi64ELi4ES3_EELb1ELb1ELb0ELb0ELb0ELb0ELb0ELb0EEEvNS_16Flash_fwd_paramsE)
        /*0308*/ 	.word	0x00000048


	//----- nvinfo : EIATTR_MIN_STACK_SIZE
	.align		4
.L_140:
        /*030c*/ 	.byte	0x04, 0x12
        /*030e*/ 	.short	(.L_142 - .L_141)
	.align		4
.L_141:
        /*0310*/ 	.word	index@(_ZN5flash16flash_fwd_kernelI23Flash_fwd_kernel_traitsILi96ELi128ELi64ELi4ELb0ELb0EN7cutlass10bfloat16_tE19Flash_kernel_traitsILi96ELi128ELi64ELi4ES3_EELb1ELb1ELb0ELb0ELb1ELb1ELb0ELb0EEEvNS_16Flash_fwd_paramsE)
        /*0314*/ 	.word	0x00000018


	//----- nvinfo : EIATTR_MIN_STACK_SIZE
	.align		4
.L_142:
        /*0318*/ 	.byte	0x04, 0x12
        /*031a*/ 	.short	(.L_144 - .L_143)
	.align		4
.L_143:
        /*031c*/ 	.word	index@(_ZN5flash16flash_fwd_kernelI23Flash_fwd_kernel_traitsILi96ELi128ELi64ELi4ELb0ELb0EN7cutlass10bfloat16_tE19Flash_kernel_traitsILi96ELi128ELi64ELi4ES3_EELb0ELb1ELb0ELb0ELb1ELb1ELb1ELb0EEEvNS_16Flash_fwd_paramsE)
        /*0320*/ 	.word	0x00000000


	//----- nvinfo : EIATTR_MIN_STACK_SIZE
	.align		4
.L_144:
        /*0324*/ 	.byte	0x04, 0x12
        /*0326*/ 	.short	(.L_146 - .L_145)
	.align		4
.L_145:
        /*0328*/ 	.word	index@(_ZN5flash16flash_fwd_kernelI23Flash_fwd_kernel_traitsILi96ELi128ELi64ELi4ELb0ELb0EN7cutlass10bfloat16_tE19Flash_kernel_traitsILi96ELi128ELi64ELi4ES3_EELb1ELb1ELb0ELb0ELb0ELb1ELb0ELb0EEEvNS_16Flash_fwd_paramsE)
        /*032c*/ 	.word	0x00000028


	//----- nvinfo : EIATTR_MIN_STACK_SIZE
	.align		4
.L_146:
        /*0330*/ 	.byte	0x04, 0x12
        /*0332*/ 	.short	(.L_148 - .L_147)
	.align		4
.L_147:
        /*0334*/ 	.word	index@(_ZN5flash16flash_fwd_kernelI23Flash_fwd_kernel_traitsILi96ELi128ELi64ELi4ELb0ELb0EN7cutlass10bfloat16_tE19Flash_kernel_traitsILi96ELi128ELi64ELi4ES3_EELb0ELb1ELb0ELb0ELb0ELb1ELb1ELb0EEEvNS_16Flash_fwd_paramsE)
        /*0338*/ 	.word	0x00000000


	//----- nvinfo : EIATTR_MIN_STACK_SIZE
	.align		4
.L_148:
        /*033c*/ 	.byte	0x04, 0x12
        /*033e*/ 	.short	(.L_150 - .L_149)
	.align		4
.L_149:
        /*0340*/ 	.word	index@(_ZN5flash16flash_fwd_kernelI23Flash_fwd_kernel_traitsILi96ELi128ELi64ELi4ELb0ELb0EN7cutlass10bfloat16_tE19Flash_kernel_traitsILi96ELi128ELi64ELi4ES3_EELb1ELb1ELb0ELb1ELb0ELb0ELb0ELb0EEEvNS_16Flash_fwd_paramsE)
        /*0344*/ 	.word	0x00000088


	//----- nvinfo : EIATTR_MIN_STACK_SIZE
	.align		4
.L_150:
        /*0348*/ 	.byte	0x04, 0x12
        /*034a*/ 	.short	(.L_152 - .L_151)
	.align		4
.L_151:
        /*034c*/ 	.word	index@(_ZN5flash16flash_fwd_kernelI23Flash_fwd_kernel_traitsILi96ELi128ELi64ELi4ELb0ELb0EN7cutlass10bfloat16_tE19Flash_kernel_traitsILi96ELi128ELi64ELi4ES3_EELb1ELb1ELb0ELb0ELb0ELb0ELb0ELb1EEEvNS_16Flash_fwd_paramsE)
        /*0350*/ 	.word	0x000001f0


	//----- nvinfo : EIATTR_MIN_STACK_SIZE
	.align		4
.L_152:
        /*0354*/ 	.byte	0x04, 0x12
        /*0356*/ 	.short	(.L_154 - .L_153)
	.align		4
.L_153:
        /*0358*/ 	.word	index@(_ZN5flash16flash_fwd_kernelI23Flash_fwd_kernel_traitsILi96ELi128ELi64ELi4ELb0ELb0EN7cutlass10bfloat16_tE19Flash_kernel_traitsILi96ELi128ELi64ELi4ES3_EELb0ELb1ELb0ELb0ELb0ELb0ELb1ELb0EEEvNS_16Flash_fwd_paramsE)
        /*035c*/ 	.word	0x00000000


	//----- nvinfo : EIATTR_MIN_STACK_SIZE
	.align		4
.L_154:
        /*0360*/ 	.byte	0x04, 0x12
        /*0362*/ 	.short	(.L_156 - .L_155)
	.align		4
.L_155:
        /*0364*/ 	.word	index@(_ZN5flash16flash_fwd_kernelI23Flash_fwd_kernel_traitsILi96ELi128ELi64ELi4ELb0ELb0EN7cutlass10bfloat16_tE19Flash_kernel_traitsILi96ELi128ELi64ELi4ES3_EELb1ELb1ELb0ELb1ELb0ELb0ELb0ELb1EEEvNS_16Flash_fwd_paramsE)
        /*0368*/ 	.word	0x00000220


	//----- nvinfo : EIATTR_MIN_STACK_SIZE
	.align		4
.L_156:
        /*036c*/ 	.byte	0x04, 0x12
        /*036e*/ 	.short	(.L_158 - .L_157)
	.align		4
.L_157:
        /*0370*/ 	.word	index@(_ZN5flash16flash_fwd_kernelI23Flash_fwd_kernel_traitsILi96ELi128ELi64ELi4ELb0ELb0EN7cutlass10bfloat16_tE19Flash_kernel_traitsILi96ELi128ELi64ELi4ES3_EELb0ELb1ELb0ELb1ELb0ELb0ELb1ELb0EEEvNS_16Flash_fwd_paramsE)
        /*0374*/ 	.word	0x00000000


	//----- nvinfo : EIATTR_MIN_STACK_SIZE
	.align		4
.L_158:
        /*0378*/ 	.byte	0x04, 0x12
        /*037a*/ 	.short	(.L_160 - .L_159)
	.align		4
.L_159:
        /*037c*/ 	.word	index@(_ZN5flash16flash_fwd_kernelI23Flash_fwd_kernel_traitsILi96ELi64ELi64ELi4ELb0ELb0EN7cutlass10bfloat16_tE19Flash_kernel_traitsILi96ELi64ELi64ELi4ES3_EELb1ELb1ELb0ELb0ELb0ELb0ELb0ELb0EEEvNS_16Flash_fwd_paramsE)
        /*0380*/ 	.word	0x00000000


	//----- nvinfo : EIATTR_MIN_STACK_SIZE
	.align		4
.L_160:
        /*0384*/ 	.byte	0x04, 0x12
        /*0386*/ 	.short	(.L_162 - .L_161)
	.align		4
.L_161:
        /*0388*/ 	.word	index@(_ZN5flash16flash_fwd_kernelI23Flash_fwd_kernel_traitsILi96ELi64ELi64ELi4ELb0ELb0EN7cutlass10bfloat16_tE19Flash_kernel_traitsILi96ELi64ELi64ELi4ES3_EELb1ELb1ELb0ELb0ELb1ELb1ELb0ELb0EEEvNS_16Flash_fwd_paramsE)
        /*038c*/ 	.word	0x00000000


	//----- nvinfo : EIATTR_MIN_STACK_SIZE
	.align		4
.L_162:
        /*0390*/ 	.byte	0x04, 0x12
        /*0392*/ 	.short	(.L_164 - .L_163)
	.align		4
.L_163:
        /*0394*/ 	.word	index@(_ZN5flash16flash_fwd_kernelI23Flash_fwd_kernel_traitsILi96ELi64ELi64ELi4ELb0ELb0EN7cutlass10bfloat16_tE19Flash_kernel_traitsILi96ELi64ELi64ELi4ES3_EELb0ELb1ELb0ELb0ELb1ELb1ELb1ELb0EEEvNS_16Flash_fwd_paramsE)
        /*0398*/ 	.word	0x00000000


	//----- nvinfo : EIATTR_MIN_STACK_SIZE
	.align		4
.L_164:
        /*039c*/ 	.byte	0x04, 0x12
        /*039e*/ 	.short	(.L_166 - .L_165)
	.align		4
.L_165:
        /*03a0*/ 	.word	index@(_ZN5flash16flash_fwd_kernelI23Flash_fwd_kernel_traitsILi96ELi64ELi64ELi4ELb0ELb0EN7cutlass10bfloat16_tE19Flash_kernel_traitsILi96ELi64ELi64ELi4ES3_EELb1ELb1ELb0ELb0ELb0ELb1ELb0ELb0EEEvNS_16Flash_fwd_paramsE)
        /*03a4*/ 	.word	0x00000000


	//----- nvinfo : EIATTR_MIN_STACK_SIZE
	.align		4
.L_166:
        /*03a8*/ 	.byte	0x04, 0x12
        /*03aa*/ 	.short	(.L_168 - .L_167)
	.align		4
.L_167:
        /*03ac*/ 	.word	index@(_ZN5flash16flash_fwd_kernelI23Flash_fwd_kernel_traitsILi96ELi64ELi64ELi4ELb0ELb0EN7cutlass10bfloat16_tE19Flash_kernel_traitsILi96ELi64ELi64ELi4ES3_EELb0ELb1ELb0ELb0ELb0ELb1ELb1ELb0EEEvNS_16Flash_fwd_paramsE)
        /*03b0*/ 	.word	0x00000000


	//----- nvinfo : EIATTR_MIN_STACK_SIZE
	.align		4
.L_168:
        /*03b4*/ 	.byte	0x04, 0x12
        /*03b6*/ 	.short	(.L_170 - .L_169)
	.align		4
.L_169:
        /*03b8*/ 	.word	index@(_ZN5flash16flash_fwd_kernelI23Flash_fwd_kernel_traitsILi96ELi64ELi64ELi4ELb0ELb0EN7cutlass10bfloat16_tE19Flash_kernel_traitsILi96ELi64ELi64ELi4ES3_EELb1ELb1ELb0ELb1ELb0ELb0ELb0ELb0EEEvNS_16Flash_fwd_paramsE)
        /*03bc*/ 	.word	0x00000000


	//----- nvinfo : EIATTR_MIN_STACK_SIZE
	.align		4
.L_170:
        /*03c0*/ 	.byte	0x04, 0x12
        /*03c2*/ 	.short	(.L_172 - .L_171)
	.align		4
.L_171:
        /*03c4*/ 	.word	index@(_ZN5flash16flash_fwd_kernelI23Flash_fwd_kernel_traitsILi96ELi64ELi64ELi4ELb0ELb0EN7cutlass10bfloat16_tE19Flash_kernel_traitsILi96ELi64ELi64ELi4ES3_EELb1ELb1ELb0ELb0ELb0ELb0ELb0ELb1EEEvNS_16Flash_fwd_paramsE)
        /*03c8*/ 	.word	0x00000000


	//----- nvinfo : EIATTR_MIN_STACK_SIZE
	.align		4
.L_172:
        /*03cc*/ 	.byte	0x04, 0x12
        /*03ce*/ 	.short	(.L_174 - .L_173)
	.align		4
.L_173:
        /*03d0*/ 	.word	index@(_ZN5flash16flash_fwd_kernelI23Flash_fwd_kernel_traitsILi96ELi64ELi64ELi4ELb0ELb0EN7cutlass10bfloat16_tE19Flash_kernel_traitsILi96ELi64ELi64ELi4ES3_EELb0ELb1ELb0ELb0ELb0ELb0ELb1ELb0EEEvNS_16Flash_fwd_paramsE)
        /*03d4*/ 	.word	0x00000000


	//----- nvinfo : EIATTR_MIN_STACK_SIZE
	.align		4
.L_174:
        /*03d8*/ 	.byte	0x04, 0x12
        /*03da*/ 	.short	(.L_176 - .L_175)
	.align		4
.L_175:
        /*03dc*/ 	.word	index@(_ZN5flash16flash_fwd_kernelI23Flash_fwd_kernel_traitsILi96ELi64ELi64ELi4ELb0ELb0EN7cutlass10bfloat16_tE19Flash_kernel_traitsILi96ELi64ELi64ELi4ES3_EELb1ELb1ELb0ELb1ELb0ELb0ELb0ELb1EEEvNS_16Flash_fwd_paramsE)
        /*03e0*/ 	.word	0x00000000


	//----- nvinfo : EIATTR_MIN_STACK_SIZE
	.align		4
.L_176:
        /*03e4*/ 	.byte	0x04, 0x12
        /*03e6*/ 	.short	(.L_178 - .L_177)
	.align		4
.L_177:
        /*03e8*/ 	.word	index@(_ZN5flash16flash_fwd_kernelI23Flash_fwd_kernel_traitsILi96ELi64ELi64ELi4ELb0ELb0EN7cutlass10bfloat16_tE19Flash_kernel_traitsILi96ELi64ELi64ELi4ES3_EELb0ELb1ELb0ELb1ELb0ELb0ELb1ELb0EEEvNS_16Flash_fwd_paramsE)
        /*03ec*/ 	.word	0x00000000
.L_178:


//--------------------- .nv.compat                --------------------------
	.section	.nv.compat,"",@"SHT_CUDA_COMPAT_INFO"
	.align	4
        /*0000*/ 	.byte	0x02, 0x09, 0x01, 0x00, 0x02, 0x02, 0x01, 0x00, 0x02, 0x05, 0x05, 0x00, 0x03, 0x07, 0x01, 0x01
        /*0010*/ 	.byte	0x02, 0x03, 0x00, 0x00, 0x02, 0x06, 0x01, 0x00, 0x04, 0x0b, 0x08, 0x00, 0x00, 0x00, 0x00, 0x00
        /*0020*/ 	.byte	0x00, 0x00, 0x00, 0x00


//--------------------- .nv.info._ZN5flash16flash_fwd_kernelI23Flash_fwd_kernel_traitsILi96ELi128ELi64ELi4ELb0ELb0EN7cutlass10bfloat16_tE19Flash_kernel_traitsILi96ELi128ELi64ELi4ES3_EELb0ELb1ELb0ELb0ELb1ELb1ELb0ELb0EEEvNS_16Flash_fwd_paramsE --------------------------
	.section	.nv.info._ZN5flash16flash_fwd_kernelI23Flash_fwd_kernel_traitsILi96ELi128ELi64ELi4ELb0ELb0EN7cutlass10bfloat16_tE19Flash_kernel_traitsILi96ELi128ELi64ELi4ES3_EELb0ELb1ELb0ELb0ELb1ELb1ELb0ELb0EEEvNS_16Flash_fwd_paramsE,"",@"SHT_CUDA_INFO"
	.sectionflags	@""
	.align	4


	//----- nvinfo : EIATTR_CUDA_API_VERSION
	.align		4
        /*0000*/ 	.byte	0x04, 0x37
        /*0002*/ 	.short	(.L_180 - .L_179)
.L_179:
        /*0004*/ 	.word	0x00000082


	//----- nvinfo : EIATTR_KPARAM_INFO
	.align		4
.L_180:
        /*0008*/ 	.byte	0x04, 0x17
        /*000a*/ 	.short	(.L_182 - .L_181)
.L_181:
        /*000c*/ 	.word	0x00000000
        /*0010*/ 	.short	0x0000
        /*0012*/ 	.short	0x0000
        /*0014*/ 	.byte	0x00, 0xf0, 0x41, 0x07


	//----- nvinfo : EIATTR_SPARSE_MMA_MASK
	.align		4
.L_182:
        /*0018*/ 	.byte	0x03, 0x50
        /*001a*/ 	.short	0x0000


	//----- nvinfo : EIATTR_MAXREG_COUNT
	.align		4
        /*001c*/ 	.byte	0x03, 0x1b
        /*001e*/ 	.short	0x00ff


	//----- nvinfo : EIATTR_NUM_BARRIERS
	.align		4
        /*0020*/ 	.byte	0x02, 0x4c
        /*0022*/ 	.byte	0x01
	.zero		1


	//----- nvinfo : EIATTR_MERCURY_ISA_VERSION
	.align		4
        /*0024*/ 	.byte	0x03, 0x5f
        /*0026*/ 	.short	0x0101


	//----- nvinfo : EIATTR_COOP_GROUP_MASK_REGIDS
	.align		4
        /*0028*/ 	.byte	0x04, 0x29
        /*002a*/ 	.short	(.L_184 - .L_183)


	//   ....[0]....
.L_183:
        /*002c*/ 	.word	0xffffffff


	//   ....[1]....
        /*0030*/ 	.word	0xffffffff


	//   ....[2]....
        /*0034*/ 	.word	0xffffffff


	//   ....[3]....
        /*0038*/ 	.word	0xffffffff


	//   ....[4]....
        /*003c*/ 	.word	0xffffffff


	//   ....[5]....
        /*0040*/ 	.word	0xffffffff


	//   ....[6]....
        /*0044*/ 	.word	0xffffffff


	//   ....[7]....
        /*0048*/ 	.word	0xffffffff


	//   ....[8]....
        /*004c*/ 	.word	0xffffffff


	//   ....[9]....
        /*0050*/ 	.word	0xffffffff


	//   ....[10]....
        /*0054*/ 	.word	0xffffffff


	//   ....[11]....
        /*0058*/ 	.word	0xffffffff


	//   ....[12]....
        /*005c*/ 	.word	0xffffffff


	//   ....[13]....
        /*0060*/ 	.word	0xffffffff


	//   ....[14]....
        /*0064*/ 	.word	0xffffffff


	//   ....[15]....
        /*0068*/ 	.word	0xffffffff


	//   ....[16]....
        /*006c*/ 	.word	0xffffffff


	//   ....[17]....
        /*0070*/ 	.word	0xffffffff


	//   ....[18]....
        /*0074*/ 	.word	0xffffffff


	//   ....[19]....
        /*0078*/ 	.word	0xffffffff


	//   ....[20]....
        /*007c*/ 	.word	0xffffffff


	//   ....[21]....
        /*0080*/ 	.word	0xffffffff


	//   ....[22]....
        /*0084*/ 	.word	0xffffffff


	//   ....[23]....
        /*0088*/ 	.word	0xffffffff


	//   ....[24]....
        /*008c*/ 	.word	0xffffffff


	//   ....[25]....
        /*0090*/ 	.word	0xffffffff


	//   ....[26]....
        /*0094*/ 	.word	0xffffffff


	//   ....[27]....
        /*0098*/ 	.word	0xffffffff


	//   ....[28]....
        /*009c*/ 	.word	0xffffffff


	//   ....[29]....
        /*00a0*/ 	.word	0xffffffff


	//   ....[30]....
        /*00a4*/ 	.word	0xffffffff


	//   ....[31]....
        /*00a8*/ 	.word	0xffffffff


	//----- nvinfo : EIATTR_COOP_GROUP_INSTR_OFFSETS
	.align		4
.L_184:
        /*00ac*/ 	.byte	0x04, 0x28
        /*00ae*/ 	.short	(.L_186 - .L_185)


	//   ....[0]....
.L_185:
        /*00b0*/ 	.word	0x000027e0


	//   ....[1]....
        /*00b4*/ 	.word	0x000028f0


	//   ....[2]....
        /*00b8*/ 	.word	0x00002a00


	//   ....[3]....
        /*00bc*/ 	.word	0x00002c90


	//   ....[4]....
        /*00c0*/ 	.word	0x00002cd0


	//   ....[5]....
        /*00c4*/ 	.word	0x00002d10


	//   ....[6]....
        /*00c8*/ 	.word	0x00002e60


	//   ....[7]....
        /*00cc*/ 	.word	0x00002ea0


	//   ....[8]....
        /*00d0*/ 	.word	0x000056d0


	//   ....[9]....
        /*00d4*/ 	.word	0x00005760


	//   ....[10]....
        /*00d8*/ 	.word	0x00005970


	//   ....[11]....
        /*00dc*/ 	.word	0x000059e0


	//   ....[12]....
        /*00e0*/ 	.word	0x00005a10


	//   ....[13]....
        /*00e4*/ 	.word	0x00005a30


	//   ....[14]....
        /*00e8*/ 	.word	0x00005a80


	//   ....[15]....
        /*00ec*/ 	.word	0x00005af0


	//   ....[16]....
        /*00f0*/ 	.word	0x00008620


	//   ....[17]....
        /*00f4*/ 	.word	0x00008630


	//   ....[18]....
        /*00f8*/ 	.word	0x00008640


	//   ....[19]....
        /*00fc*/ 	.word	0x00008650


	//   ....[20]....
        /*0100*/ 	.word	0x00008690


	//   ....[21]....
        /*0104*/ 	.word	0x000086c0


	//   ....[22]....
        /*0108*/ 	.word	0x000086d0


	//   ....[23]....
        /*010c*/ 	.word	0x000086e0


	//   ....[24]....
        /*0110*/ 	.word	0x0000a4a0


	//   ....[25]....
        /*0114*/ 	.word	0x0000a4d0


	//   ....[26]....
        /*0118*/ 	.word	0x0000a4e0


	//   ....[27]....
        /*011c*/ 	.word	0x0000a500


	//   ....[28]....
        /*0120*/ 	.word	0x0000a580


	//   ....[29]....
        /*0124*/ 	.word	0x0000a5a0


	//   ....[30]....
        /*0128*/ 	.word	0x0000a5c0


	//   ....[31]....
        /*012c*/ 	.word	0x0000a5d0


	//----- nvinfo : EIATTR_VRC_CTA_INIT_COUNT
	.align		4
.L_186:
        /*0130*/ 	.byte	0x02, 0x4a
	.zero		1
	.zero		1


	//----- nvinfo : EIATTR_EXIT_INSTR_OFFSETS
	.align		4
        /*0134*/ 	.byte	0x04, 0x1c
        /*0136*/ 	.short	(.L_188 - .L_187)


	//   ....[0]....
.L_187:
        /*0138*/ 	.word	0x00000170


	//   ....[1]....
        /*013c*/ 	.word	0x000009e0


	//   ....[2]....
        /*0140*/ 	.word	0x00000a70


	//   ....[3]....
        /*0144*/ 	.word	0x0000bd50


	//----- nvinfo : EIATTR_CRS_STACK_SIZE
	.align		4
.L_188:
        /*0148*/ 	.byte	0x04, 0x1e
        /*014a*/ 	.short	(.L_190 - .L_189)
.L_189:
        /*014c*/ 	.word	0x00000000


	//----- nvinfo : EIATTR_CBANK_PARAM_SIZE
	.align		4
.L_190:
        /*0150*/ 	.byte	0x03, 0x19
        /*0152*/ 	.short	0x01d0


	//----- nvinfo : EIATTR_PARAM_CBANK
	.align		4
        /*0154*/ 	.byte	0x04, 0x0a
        /*0156*/ 	.short	(.L_192 - .L_191)
	.align		4
.L_191:
        /*0158*/ 	.word	index@(.nv.constant0._ZN5flash16flash_fwd_kernelI23Flash_fwd_kernel_traitsILi96ELi128ELi64ELi4ELb0ELb0EN7cutlass10bfloat16_tE19Flash_kernel_traitsILi96ELi128ELi64ELi4ES3_EELb0ELb1ELb0ELb0ELb1ELb1ELb0ELb0EEEvNS_16Flash_fwd_paramsE)
        /*015c*/ 	.short	0x0380
        /*015e*/ 	.short	0x01d0


	//----- nvinfo : EIATTR_SW_WAR
	.align		4
.L_192:
        /*0160*/ 	.byte	0x04, 0x36
        /*0162*/ 	.short	(.L_194 - .L_193)
.L_193:
        /*0164*/ 	.word	0x00000008
.L_194:


//--------------------- .nv.info._ZN5flash16flash_fwd_kernelI23Flash_fwd_kernel_traitsILi96ELi128ELi64ELi4ELb0ELb0EN7cutlass10bfloat16_tE19Flash_kernel_traitsILi96ELi128ELi64ELi4ES3_EELb0ELb1ELb0ELb0ELb0ELb1ELb0ELb0EEEvNS_16Flash_fwd_paramsE --------------------------
	.section	.nv.info._ZN5flash16flash_fwd_kernelI23Flash_fwd_kernel_traitsILi96ELi128ELi64ELi4ELb0ELb0EN7cutlass10bfloat16_tE19Flash_kernel_traitsILi96ELi128ELi64ELi4ES3_EELb0ELb1ELb0ELb0ELb0ELb1ELb0ELb0EEEvNS_16Flash_fwd_paramsE,"",@"SHT_CUDA_INFO"
	.sectionflags	@""
	.align	4


	//----- nvinfo : EIATTR_CUDA_API_VERSION
	.align		4
        /*0000*/ 	.byte	0x04, 0x37
        /*0002*/ 	.short	(.L_196 - .L_195)
.L_195:
        /*0004*/ 	.word	0x00000082


	//----- nvinfo : EIATTR_KPARAM_INFO
	.align		4
.L_196:
        /*0008*/ 	.byte	0x04, 0x17
        /*000a*/ 	.short	(.L_198 - .L_197)
.L_197:
        /*000c*/ 	.word	0x00000000
        /*0010*/ 	.short	0x0000
        /*0012*/ 	.short	0x0000
        /*0014*/ 	.byte	0x00, 0xf0, 0x41, 0x07


	//----- nvinfo : EIATTR_SPARSE_MMA_MASK
	.align		4
.L_198:
        /*0018*/ 	.byte	0x03, 0x50
        /*001a*/ 	.short	0x0000


	//----- nvinfo : EIATTR_MAXREG_COUNT
	.align		4
        /*001c*/ 	.byte	0x03, 0x1b
        /*001e*/ 	.short	0x00ff


	//----- nvinfo : EIATTR_NUM_BARRIERS
	.align		4
        /*0020*/ 	.byte	0x02, 0x4c
        /*0022*/ 	.byte	0x01
	.zero		1


	//----- nvinfo : EIATTR_MERCURY_ISA_VERSION
	.align		4
        /*0024*/ 	.byte	0x03, 0x5f
        /*0026*/ 	.short	0x0101


	//----- nvinfo : EIATTR_COOP_GROUP_MASK_REGIDS
	.align		4
        /*0028*/ 	.byte	0x04, 0x29
        /*002a*/ 	.short	(.L_200 - .L_199)


	//   ....[0]....
.L_199:
        /*002c*/ 	.word	0xffffffff


	//   ....[1]....
        /*0030*/ 	.word	0xffffffff


	//   ....[2]....
        /*0034*/ 	.word	0xffffffff


	//   ....[3]....
        /*0038*/ 	.word	0xffffffff


	//   ....[4]....
        /*003c*/ 	.word	0xffffffff


	//   ....[5]....
        /*0040*/ 	.word	0xffffffff


	//   ....[6]....
        /*0044*/ 	.word	0xffffffff


	//   ....[7]....
        /*0048*/ 	.word	0xffffffff


	//   ....[8]....
        /*004c*/ 	.word	0xffffffff


	//   ....[9]....
        /*0050*/ 	.word	0xffffffff


	//   ....[10]....
        /*0054*/ 	.word	0xffffffff


	//   ....[11]....
        /*0058*/ 	.word	0xffffffff


	//   ....[12]....
        /*005c*/ 	.word	0xffffffff


	//   ....[13]....
        /*0060*/ 	.word	0xffffffff


	//   ....[14]....
        /*0064*/ 	.word	0xffffffff


	//   ....[15]....
        /*0068*/ 	.word	0xffffffff


	//   ....[16]....
        /*006c*/ 	.word	0xffffffff


	//   ....[17]....
        /*0070*/ 	.word	0xffffffff


	//   ....[18]....
        /*0074*/ 	.word	0xffffffff


	//   ....[19]....
        /*0078*/ 	.word	0xffffffff


	//   ....[20]....
        /*007c*/ 	.word	0xffffffff


	//   ....[21]....
        /*0080*/ 	.word	0xffffffff


	//   ....[22]....
        /*0084*/ 	.word	0xffffffff


	//   ....[23]....
        /*0088*/ 	.word	0xffffffff


	//   ....[24]....
        /*008c*/ 	.word	0xffffffff


	//   ....[25]....
        /*0090*/ 	.word	0xffffffff


	//   ....[26]....
        /*0094*/ 	.word	0xffffffff


	//   ....[27]....
        /*0098*/ 	.word	0xffffffff


	//   ....[28]....
        /*009c*/ 	.word	0xffffffff


	//   ....[29]....
        /*00a0*/ 	.word	0xffffffff


	//   ....[30]....
        /*00a4*/ 	.word	0xffffffff


	//   ....[31]....
        /*00a8*/ 	.word	0xffffffff


	//   ....[32]....
        /*00ac*/ 	.word	0xffffffff


	//   ....[33]....
        /*00b0*/ 	.word	0xffffffff


	//   ....[34]....
        /*00b4*/ 	.word	0xffffffff


	//   ....[35]....
        /*00b8*/ 	.word	0xffffffff


	//   ....[36]....
        /*00bc*/ 	.word	0xffffffff


	//   ....[37]....
        /*00c0*/ 	.word	0xffffffff


	//   ....[38]....
        /*00c4*/ 	.word	0xffffffff


	//   ....[39]....
        /*00c8*/ 	.word	0xffffffff


	//----- nvinfo : EIATTR_COOP_GROUP_INSTR_OFFSETS
	.align		4
.L_200:
        /*00cc*/ 	.byte	0x04, 0x28
        /*00ce*/ 	.short	(.L_202 - .L_201)


	//   ....[0]....
.L_201:
        /*00d0*/ 	.word	0x00003070


	//   ....[1]....
        /*00d4*/ 	.word	0x000030e0


	//   ....[2]....
        /*00d8*/ 	.word	0x000032c0


	//   ....[3]....
        /*00dc*/ 	.word	0x00003340


	//   ....[4]....
        /*00e0*/ 	.word	0x000035d0


	//   ....[5]....
        /*00e4*/ 	.word	0x00003600


	//   ....[6]....
        /*00e8*/ 	.word	0x00003740


	//   ....[7]....
        /*00ec*/ 	.word	0x00003780


	//   ....[8]....
        /*00f0*/ 	.word	0x00006020


	//   ....[9]....
        /*00f4*/ 	.word	0x00006160


	//   ....[10]....
        /*00f8*/ 	.word	0x000062b0


	//   ....[11]....
        /*00fc*/ 	.word	0x000062e0


	//   ....[12]....
        /*0100*/ 	.word	0x00006360


	//   ....[13]....
        /*0104*/ 	.word	0x00006380


	//   ....[14]....
        /*0108*/ 	.word	0x000063e0


	//   ....[15]....
        /*010c*/ 	.word	0x00006490


	//   ....[16]....
        /*0110*/ 	.word	0x000095a0


	//   ....[17]....
        /*0114*/ 	.word	0x000095f0


	//   ....[18]....
        /*0118*/ 	.word	0x00009870


	//   ....[19]....
        /*011c*/ 	.word	0x00009890


	//   ....[20]....
        /*0120*/ 	.word	0x000098a0


	//   ....[21]....
        /*0124*/ 	.word	0x000098b0


	//   ....[22]....
        /*0128*/ 	.word	0x00009910


	//   ....[23]....
        /*012c*/ 	.word	0x00009940


	//   ....[24]....
        /*0130*/ 	.word	0x0000c4d0


	//   ....[25]....
        /*0134*/ 	.word	0x0000c4e0


	//   ....[26]....
        /*0138*/ 	.word	0x0000c4f0


	//   ....[27]....
        /*013c*/ 	.word	0x0000c500


	//   ....[28]....
        /*0140*/ 	.word	0x0000c550


	//   ....[29]....
        /*0144*/ 	.word	0x0000c560


	//   ....[30]....
        /*0148*/ 	.word	0x0000c570


	//   ....[31]....
        /*014c*/ 	.word	0x0000c580


	//   ....[32]....
        /*0150*/ 	.word	0x0000e370


	//   ....[33]....
        /*0154*/ 	.word	0x0000e3b0


	//   ....[34]....
        /*0158*/ 	.word	0x0000e3c0


	//   ....[35]....
        /*015c*/ 	.word	0x0000e3e0


	//   ....[36]....
        /*0160*/ 	.word	0x0000e450


	//   ....[37]....
        /*0164*/ 	.word	0x0000e470


	//   ....[38]....
        /*0168*/ 	.word	0x0000e490


	//   ....[39]....
        /*016c*/ 	.word	0x0000e4a0


	//----- nvinfo : EIATTR_VRC_CTA_INIT_COUNT
	.align		4
.L_202:
        /*0170*/ 	.byte	0x02, 0x4a
	.zero		1
	.zero		1


	//----- nvinfo : EIATTR_EXIT_INSTR_OFFSETS
	.align		4
        /*0174*/ 	.byte	0x04, 0x1c
        /*0176*/ 	.short	(.L_204 - .L_203)


	//   ....[0]....
.L_203:
        /*0178*/ 	.word	0x00000330


	//   ....[1]....
        /*017c*/ 	.word	0x00000ef0


	//   ....[2]....
        /*0180*/ 	.word	0x00000f80


	//   ....[3]....
        /*0184*/ 	.word	0x0000fe30


	//   ....[4]....
        /*0188*/ 	.word	0x0000ff30


	//----- nvinfo : EIATTR_CRS_STACK_SIZE
	.align		4
.L_204:
        /*018c*/ 	.byte	0x04, 0x1e
        /*018e*/ 	.short	(.L_206 - .L_205)
.L_205:
        /*0190*/ 	.word	0x00000000


	//----- nvinfo : EIATTR_CBANK_PARAM_SIZE
	.align		4
.L_206:
        /*0194*/ 	.byte	0x03, 0x19
        /*0196*/ 	.short	0x01d0


	//----- nvinfo : EIATTR_PARAM_CBANK
	.align		4
        /*0198*/ 	.byte	0x04, 0x0a
        /*019a*/ 	.short	(.L_208 - .L_207)
	.align		4
.L_207:
        /*019c*/ 	.word	index@(.nv.constant0._ZN5flash16flash_fwd_kernelI23Flash_fwd_kernel_traitsILi96ELi128ELi64ELi4ELb0ELb0EN7cutlass10bfloat16_tE19Flash_kernel_traitsILi96ELi128ELi64ELi4ES3_EELb0ELb1ELb0ELb0ELb0ELb1ELb0ELb0EEEvNS_16Flash_fwd_paramsE)
        /*01a0*/ 	.short	0x0380
        /*01a2*/ 	.short	0x01d0


	//----- nvinfo : EIATTR_SW_WAR
	.align		4
.L_208:
        /*01a4*/ 	.byte	0x04, 0x36
        /*01a6*/ 	.short	(.L_210 - .L_209)
.L_209:
        /*01a8*/ 	.word	0x00000008
.L_210:


//--------------------- .nv.info._ZN5flash16flash_fwd_kernelI23Flash_fwd_kernel_traitsILi96ELi128ELi64ELi4ELb0ELb0EN7cutlass10bfloat16_tE19Flash_kernel_traitsILi96ELi128ELi64ELi4ES3_EELb0ELb1ELb0ELb0ELb0ELb0ELb0ELb0EEEvNS_16Flash_fwd_paramsE --------------------------
	.section	.nv.info._ZN5flash16flash_fwd_kernelI23Flash_fwd_kernel_traitsILi96ELi128ELi64ELi4ELb0ELb0EN7cutlass10bfloat16_tE19Flash_kernel_traitsILi96ELi128ELi64ELi4ES3_EELb0ELb1ELb0ELb0ELb0ELb0ELb0ELb0EEEvNS_16Flash_fwd_paramsE,"",@"SHT_CUDA_INFO"
	.sectionflags	@""
	.align	4


	//----- nvinfo : EIATTR_CUDA_API_VERSION
	.align		4
        /*0000*/ 	.byte	0x04, 0x37
        /*0002*/ 	.short	(.L_212 - .L_211)
.L_211:
        /*0004*/ 	.word	0x00000082


	//----- nvinfo : EIATTR_KPARAM_INFO
	.align		4
.L_212:
        /*0008*/ 	.byte	0x04, 0x17
        /*000a*/ 	.short	(.L_214 - .L_213)
.L_213:
        /*000c*/ 	.word	0x00000000
        /*0010*/ 	.short	0x0000
        /*0012*/ 	.short	0x0000
        /*0014*/ 	.byte	0x00, 0xf0, 0x41, 0x07


	//----- nvinfo : EIATTR_SPARSE_MMA_MASK
	.align		4
.L_214:
        /*0018*/ 	.byte	0x03, 0x50
        /*001a*/ 	.short	0x0000


	//----- nvinfo : EIATTR_MAXREG_COUNT
	.align		4
        /*001c*/ 	.byte	0x03, 0x1b
        /*001e*/ 	.short	0x00ff


	//----- nvinfo : EIATTR_NUM_BARRIERS
	.align		4
        /*0020*/ 	.byte	0x02, 0x4c
        /*0022*/ 	.byte	0x01
	.zero		1


	//----- nvinfo : EIATTR_MERCURY_ISA_VERSION
	.align		4
        /*0024*/ 	.byte	0x03, 0x5f
        /*0026*/ 	.short	0x0101


	//----- nvinfo : EIATTR_COOP_GROUP_MASK_REGIDS
	.align		4
        /*0028*/ 	.byte	0x04, 0x29
        /*002a*/ 	.short	(.L_216 - .L_215)


	//   ....[0]....
.L_215:
        /*002c*/ 	.word	0xffffffff


	//   ....[1]....
        /*0030*/ 	.word	0xffffffff


	//   ....[2]....
        /*0034*/ 	.word	0xffffffff


	//   ....[3]....
        /*0038*/ 	.word	0xffffffff


	//   ....[4]....
        /*003c*/ 	.word	0xffffffff


	//   ....[5]....
        /*0040*/ 	.word	0xffffffff


	//   ....[6]....
        /*0044*/ 	.word	0xffffffff


	//   ....[7]....
        /*0048*/ 	.word	0xffffffff


	//   ....[8]....
        /*004c*/ 	.word	0xffffffff


	//   ....[9]....
        /*0050*/ 	.word	0xffffffff


	//   ....[10]....
        /*0054*/ 	.word	0xffffffff


	//   ....[11]....
        /*0058*/ 	.word	0xffffffff


	//   ....[12]....
        /*005c*/ 	.word	0xffffffff


	//   ....[13]....
        /*0060*/ 	.word	0xffffffff


	//   ....[14]....
        /*0064*/ 	.word	0xffffffff


	//   ....[15]....
        /*0068*/ 	.word	0xffffffff


	//   ....[16]....
        /*006c*/ 	.word	0xffffffff


	//   ....[17]....
        /*0070*/ 	.word	0xffffffff


	//   ....[18]....
        /*0074*/ 	.word	0xffffffff


	//   ....[19]....
        /*0078*/ 	.word	0xffffffff


	//   ....[20]....
        /*007c*/ 	.word	0xffffffff


	//   ....[21]....
        /*0080*/ 	.word	0xffffffff


	//   ....[22]....
        /*0084*/ 	.word	0xffffffff


	//   ....[23]....
        /*0088*/ 	.word	0xffffffff


	//   ....[24]....
        /*008c*/ 	.word	0xffffffff


	//   ....[25]....
        /*0090*/ 	.word	0xffffffff


	//   ....[26]....
        /*0094*/ 	.word	0xffffffff


	//   ....[27]....
        /*0098*/ 	.word	0xffffffff


	//   ....[28]....
        /*009c*/ 	.word	0xffffffff


	//   ....[29]....
        /*00a0*/ 	.word	0xffffffff


	//   ....[30]....
        /*00a4*/ 	.word	0xffffffff


	//   ....[31]....
        /*00a8*/ 	.word	0xffffffff


	//   ....[32]....
        /*00ac*/ 	.word	0xffffffff


	//   ....[33]....
        /*00b0*/ 	.word	0xffffffff


	//   ....[34]....
        /*00b4*/ 	.word	0xffffffff


	//   ....[35]....
        /*00b8*/ 	.word	0xffffffff


	//   ....[36]....
        /*00bc*/ 	.word	0xffffffff


	//   ....[37]....
        /*00c0*/ 	.word	0xffffffff


	//   ....[38]....
        /*00c4*/ 	.word	0xffffffff


	//   ....[39]....
        /*00c8*/ 	.word	0xffffffff


	//----- nvinfo : EIATTR_COOP_GROUP_INSTR_OFFSETS
	.align		4
.L_216:
        /*00cc*/ 	.byte	0x04, 0x28
        /*00ce*/ 	.short	(.L_218 - .L_217)


	//   ....[0]....
.L_217:
        /*00d0*/ 	.word	0x000040f0


	//   ....[1]....
        /*00d4*/ 	.word	0x00004140


	//   ....[2]....
        /*00d8*/ 	.word	0x00004280


	//   ....[3]....
        /*00dc*/ 	.word	0x00004350


	//   ....[4]....
        /*00e0*/ 	.word	0x00004650


	//   ....[5]....
        /*00e4*/ 	.word	0x000046b0


	//   ....[6]....
        /*00e8*/ 	.word	0x000047d0


	//   ....[7]....
        /*00ec*/ 	.word	0x00004850


	//   ....[8]....
        /*00f0*/ 	.word	0x00007510


	//   ....[9]....
        /*00f4*/ 	.word	0x000075d0


	//   ....[10]....
        /*00f8*/ 	.word	0x000076b0


	//   ....[11]....
        /*00fc*/ 	.word	0x00007780


	//   ....[12]....
        /*0100*/ 	.word	0x000078d0


	//   ....[13]....
        /*0104*/ 	.word	0x00007900


	//   ....[14]....
        /*0108*/ 	.word	0x00007aa0


	//   ....[15]....
        /*010c*/ 	.word	0x00007ae0


	//   ....[16]....
        /*0110*/ 	.word	0x0000b1b0


	//   ....[17]....
        /*0114*/ 	.word	0x0000b1e0


	//   ....[18]....
        /*0118*/ 	.word	0x0000b2b0


	//   ....[19]....
        /*011c*/ 	.word	0x0000b2e0


	//   ....[20]....
        /*0120*/ 	.word	0x0000b300


	//   ....[21]....
        /*0124*/ 	.word	0x0000b310


	//   ....[22]....
        /*0128*/ 	.word	0x0000b370


	//   ....[23]....
        /*012c*/ 	.word	0x0000b3a0


	//   ....[24]....
        /*0130*/ 	.word	0x0000e3b0


	//   ....[25]....
        /*0134*/ 	.word	0x0000e3e0


	//   ....[26]....
        /*0138*/ 	.word	0x0000e3f0


	//   ....[27]....
        /*013c*/ 	.word	0x0000e400


	//   ....[28]....
        /*0140*/ 	.word	0x0000e450


	//   ....[29]....
        /*0144*/ 	.word	0x0000e460


	//   ....[30]....
        /*0148*/ 	.word	0x0000e470


	//   ....[31]....
        /*014c*/ 	.word	0x0000e480


	//   ....[32]....
        /*0150*/ 	.word	0x00010250


	//   ....[33]....
        /*0154*/ 	.word	0x00010290


	//   ....[34]....
        /*0158*/ 	.word	0x000102c0


	//   ....[35]....
        /*015c*/ 	.word	0x000102f0


	//   ....[36]....
        /*0160*/ 	.word	0x00010370


	//   ....[37]....
        /*0164*/ 	.word	0x00010390


	//   ....[38]....
        /*0168*/ 	.word	0x000103d0


	//   ....[39]....
        /*016c*/ 	.word	0x000103f0


	//----- nvinfo : EIATTR_VRC_CTA_INIT_COUNT
	.align		4
.L_218:
        /*0170*/ 	.byte	0x02, 0x4a
	.zero		1
	.zero		1


	//----- nvinfo : EIATTR_EXIT_INSTR_OFFSETS
	.align		4
        /*0174*/ 	.byte	0x04, 0x1c
        /*0176*/ 	.short	(.L_220 - .L_219)


	//   ....[0]....
.L_219:
        /*0178*/ 	.word	0x000004a0


	//   ....[1]....
        /*017c*/ 	.word	0x00001190


	//   ....[2]....
        /*0180*/ 	.word	0x00001220


	//   ....[3]....
        /*0184*/ 	.word	0x00011d60


	//   ....[4]....
        /*0188*/ 	.word	0x00011ea0


	//   ....[5]....
        /*018c*/ 	.word	0x00011ec0


	//----- nvinfo : EIATTR_CRS_STACK_SIZE
	.align		4
.L_220:
        /*0190*/ 	.byte	0x04, 0x1e
        /*0192*/ 	.short	(.L_222 - .L_221)
.L_221:
        /*0194*/ 	.word	0x00000000


	//----- nvinfo : EIATTR_CBANK_PARAM_SIZE
	.align		4
.L_222:
        /*0198*/ 	.byte	0x03, 0x19
        /*019a*/ 	.short	0x01d0


	//----- nvinfo : EIATTR_PARAM_CBANK
	.align		4
        /*019c*/ 	.byte	0x04, 0x0a
        /*019e*/ 	.short	(.L_224 - .L_223)
	.align		4
.L_223:
        /*01a0*/ 	.word	index@(.nv.constant0._ZN5flash16flash_fwd_kernelI23Flash_fwd_kernel_traitsILi96ELi128ELi64ELi4ELb0ELb0EN7cutlass10bfloat16_tE19Flash_kernel_traitsILi96ELi128ELi64ELi4ES3_EELb0ELb1ELb0ELb0ELb0ELb0ELb0ELb0EEEvNS_16Flash_fwd_paramsE)
        /*01a4*/ 	.short	0x0380
        /*01a6*/ 	.short	0x01d0


	//----- nvinfo : EIATTR_SW_WAR
	.align		4
.L_224:
        /*01a8*/ 	.byte	0x04, 0x36
        /*01aa*/ 	.short	(.L_226 - .L_225)
.L_225:
        /*01ac*/ 	.word	0x00000008
.L_226:


//--------------------- .nv.info._ZN5flash16flash_fwd_kernelI23Flash_fwd_kernel_traitsILi96ELi128ELi64ELi4ELb0ELb0EN7cutlass10bfloat16_tE19Flash_kernel_traitsILi96ELi128ELi64ELi4ES3_EELb0ELb1ELb0ELb1ELb0ELb0ELb0ELb0EEEvNS_16Flash_fwd_paramsE --------------------------
	.section	.nv.info._ZN5flash16flash_fwd_kernelI23Flash_fwd_kernel_traitsILi96ELi128ELi64ELi4ELb0ELb0EN7cutlass10bfloat16_tE19Flash_kernel_traitsILi96ELi128ELi64ELi4ES3_EELb0ELb1ELb0ELb1ELb0ELb0ELb0ELb0EEEvNS_16Flash_fwd_paramsE,"",@"SHT_CUDA_INFO"
	.sectionflags	@""
	.align	4


	//----- nvinfo : EIATTR_CUDA_API_VERSION
	.align		4
        /*0000*/ 	.byte	0x04, 0x37
        /*0002*/ 	.short	(.L_228 - .L_227)
.L_227:
        /*0004*/ 	.word	0x00000082


	//----- nvinfo : EIATTR_KPARAM_INFO
	.align		4
.L_228:
        /*0008*/ 	.byte	0x04, 0x17
        /*000a*/ 	.short	(.L_230 - .L_229)
.L_229:
        /*000c*/ 	.word	0x00000000
        /*0010*/ 	.short	0x0000
        /*0012*/ 	.short	0x0000
        /*0014*/ 	.byte	0x00, 0xf0, 0x41, 0x07


	//----- nvinfo : EIATTR_SPARSE_MMA_MASK
	.align		4
.L_230:
        /*0018*/ 	.byte	0x03, 0x50
        /*001a*/ 	.short	0x0000


	//----- nvinfo : EIATTR_MAXREG_COUNT
	.align		4
        /*001c*/ 	.byte	0x03, 0x1b
        /*001e*/ 	.short	0x00ff


	//----- nvinfo : EIATTR_NUM_BARRIERS
	.align		4
        /*0020*/ 	.byte	0x02, 0x4c
        /*0022*/ 	.byte	0x01
	.zero		1


	//----- nvinfo : EIATTR_MERCURY_ISA_VERSION
	.align		4
        /*0024*/ 	.byte	0x03, 0x5f
        /*0026*/ 	.short	0x0101


	//----- nvinfo : EIATTR_COOP_GROUP_MASK_REGIDS
	.align		4
        /*0028*/ 	.byte	0x04, 0x29
        /*002a*/ 	.short	(.L_232 - .L_231)


	//   ....[0]....
.L_231:
        /*002c*/ 	.word	0xffffffff


	//   ....[1]....
        /*0030*/ 	.word	0xffffffff


	//   ....[2]....
        /*0034*/ 	.word	0xffffffff


	//   ....[3]....
        /*0038*/ 	.word	0xffffffff


	//   ....[4]....
        /*003c*/ 	.word	0xffffffff


	//   ....[5]....
        /*0040*/ 	.word	0xffffffff


	//   ....[6]....
        /*0044*/ 	.word	0xffffffff


	//   ....[7]....
        /*0048*/ 	.word	0xffffffff


	//   ....[8]....
        /*004c*/ 	.word	0xffffffff


	//   ....[9]....
        /*0050*/ 	.word	0xffffffff


	//   ....[10]....
        /*0054*/ 	.word	0xffffffff


	//   ....[11]....
        /*0058*/ 	.word	0xffffffff


	//   ....[12]....
        /*005c*/ 	.word	0xffffffff


	//   ....[13]....
        /*0060*/ 	.word	0xffffffff


	//   ....[14]....
        /*0064*/ 	.word	0xffffffff


	//   ....[15]....
        /*0068*/ 	.word	0xffffffff


	//   ....[16]....
        /*006c*/ 	.word	0xffffffff


	//   ....[17]....
        /*0070*/ 	.word	0xffffffff


	//   ....[18]....
        /*0074*/ 	.word	0xffffffff


	//   ....[19]....
        /*0078*/ 	.word	0xffffffff


	//   ....[20]....
        /*007c*/ 	.word	0xffffffff


	//   ....[21]....
        /*0080*/ 	.word	0xffffffff


	//   ....[22]....
        /*0084*/ 	.word	0xffffffff


	//   ....[23]....
        /*0088*/ 	.word	0xffffffff


	//   ....[24]....
        /*008c*/ 	.word	0xffffffff


	//   ....[25]....
        /*0090*/ 	.word	0xffffffff


	//   ....[26]....
        /*0094*/ 	.word	0xffffffff


	//   ....[27]....
        /*0098*/ 	.word	0xffffffff


	//   ....[28]....
        /*009c*/ 	.word	0xffffffff


	//   ....[29]....
        /*00a0*/ 	.word	0xffffffff


	//   ....[30]....
        /*00a4*/ 	.word	0xffffffff


	//   ....[31]....
        /*00a8*/ 	.word	0xffffffff


	//   ....[32]....
        /*00ac*/ 	.word	0xffffffff


	//   ....[33]....
        /*00b0*/ 	.word	0xffffffff


	//   ....[34]....
        /*00b4*/ 	.word	0xffffffff


	//   ....[35]....
        /*00b8*/ 	.word	0xffffffff


	//   ....[36]....
        /*00bc*/ 	.word	0xffffffff


	//   ....[37]....
        /*00c0*/ 	.word	0xffffffff


	//   ....[38]....
        /*00c4*/ 	.word	0xffffffff


	//   ....[39]....
        /*00c8*/ 	.word	0xffffffff


	//----- nvinfo : EIATTR_COOP_GROUP_INSTR_OFFSETS
	.align		4
.L_232:
        /*00cc*/ 	.byte	0x04, 0x28
        /*00ce*/ 	.short	(.L_234 - .L_233)


	//   ....[0]....
.L_233:
        /*00d0*/ 	.word	0x00004a90


	//   ....[1]....
        /*00d4*/ 	.word	0x00004ac0


	//   ....[2]....
        /*00d8*/ 	.word	0x00004ba0


	//   ....[3]....
        /*00dc*/ 	.word	0x00004bc0


	//   ....[4]....
        /*00e0*/ 	.word	0x00004c90


	//   ....[5]....
        /*00e4*/ 	.word	0x00004cc0


	//   ....[6]....
        /*00e8*/ 	.word	0x00004e40


	//   ....[7]....
        /*00ec*/ 	.word	0x00004e80


	//   ....[8]....
        /*00f0*/ 	.word	0x00008340


	//   ....[9]....
        /*00f4*/ 	.word	0x00008390


	//   ....[10]....
        /*00f8*/ 	.word	0x00008430


	//   ....[11]....
        /*00fc*/ 	.word	0x00008440


	//   ....[12]....
        /*0100*/ 	.word	0x00008460


	//   ....[13]....
        /*0104*/ 	.word	0x00008470


	//   ....[14]....
        /*0108*/ 	.word	0x000084a0


	//   ....[15]....
        /*010c*/ 	.word	0x000084c0


	//   ....[16]....
        /*0110*/ 	.word	0x0000c220


	//   ....[17]....
        /*0114*/ 	.word	0x0000c2d0


	//   ....[18]....
        /*0118*/ 	.word	0x0000c330


	//   ....[19]....
        /*011c*/ 	.word	0x0000c360


	//   ....[20]....
        /*0120*/ 	.word	0x0000c370


	//   ....[21]....
        /*0124*/ 	.word	0x0000c390


	//   ....[22]....
        /*0128*/ 	.word	0x0000c3c0


	//   ....[23]....
        /*012c*/ 	.word	0x0000c400


	//   ....[24]....
        /*0130*/ 	.word	0x0000fa90


	//   ....[25]....
        /*0134*/ 	.word	0x0000fac0


	//   ....[26]....
        /*0138*/ 	.word	0x0000fad0


	//   ....[27]....
        /*013c*/ 	.word	0x0000fae0


	//   ....[28]....
        /*0140*/ 	.word	0x0000fb30


	//   ....[29]....
        /*0144*/ 	.word	0x0000fb40


	//   ....[30]....
        /*0148*/ 	.word	0x0000fb50


	//   ....[31]....
        /*014c*/ 	.word	0x0000fb60


	//   ....[32]....
        /*0150*/ 	.word	0x00011930


	//   ....[33]....
        /*0154*/ 	.word	0x00011970


	//   ....[34]....
        /*0158*/ 	.word	0x00011990


	//   ....[35]....
        /*015c*/ 	.word	0x000119b0


	//   ....[36]....
        /*0160*/ 	.word	0x00011a30


	//   ....[37]....
        /*0164*/ 	.word	0x00011a60


	//   ....[38]....
        /*0168*/ 	.word	0x00011aa0


	//   ....[39]....
        /*016c*/ 	.word	0x00011ac0


	//----- nvinfo : EIATTR_VRC_CTA_INIT_COUNT
	.align		4
.L_234:
        /*0170*/ 	.byte	0x02, 0x4a
	.zero		1
	.zero		1


	//----- nvinfo : EIATTR_EXIT_INSTR_OFFSETS
	.align		4
        /*0174*/ 	.byte	0x04, 0x1c
        /*0176*/ 	.short	(.L_236 - .L_235)


	//   ....[0]....
.L_235:
        /*0178*/ 	.word	0x000004a0


	//   ....[1]....
        /*017c*/ 	.word	0x00001190


	//   ....[2]....
        /*0180*/ 	.word	0x00001220


	//   ....[3]....
        /*0184*/ 	.word	0x00013420


	//   ....[4]....
        /*0188*/ 	.word	0x00013560


	//   ....[5]....
        /*018c*/ 	.word	0x00013580


	//----- nvinfo : EIATTR_CRS_STACK_SIZE
	.align		4
.L_236:
        /*0190*/ 	.byte	0x04, 0x1e
        /*0192*/ 	.short	(.L_238 - .L_237)
.L_237:
        /*0194*/ 	.word	0x00000000


	//----- nvinfo : EIATTR_CBANK_PARAM_SIZE
	.align		4
.L_238:
        /*0198*/ 	.byte	0x03, 0x19
        /*019a*/ 	.short	0x01d0


	//----- nvinfo : EIATTR_PARAM_CBANK
	.align		4
        /*019c*/ 	.byte	0x04, 0x0a
        /*019e*/ 	.short	(.L_240 - .L_239)
	.align		4
.L_239:
        /*01a0*/ 	.word	index@(.nv.constant0._ZN5flash16flash_fwd_kernelI23Flash_fwd_kernel_traitsILi96ELi128ELi64ELi4ELb0ELb0EN7cutlass10bfloat16_tE19Flash_kernel_traitsILi96ELi128ELi64ELi4ES3_EELb0ELb1ELb0ELb1ELb0ELb0ELb0ELb0EEEvNS_16Flash_fwd_paramsE)
        /*01a4*/ 	.short	0x0380
        /*01a6*/ 	.short	0x01d0


	//----- nvinfo : EIATTR_SW_WAR
	.align		4
.L_240:
        /*01a8*/ 	.byte	0x04, 0x36
        /*01aa*/ 	.short	(.L_242 - .L_241)
.L_241:
        /*01ac*/ 	.word	0x00000008
.L_242:


//--------------------- .nv.info._ZN5flash16flash_fwd_kernelI23Flash_fwd_kernel_traitsILi96ELi64ELi64ELi4ELb0ELb0EN7cutlass10bfloat16_tE19Flash_kernel_traitsILi96ELi64ELi64ELi4ES3_EELb0ELb1ELb0ELb0ELb1ELb1ELb0ELb0EEEvNS_16Flash_fwd_paramsE --------------------------
	.section	.nv.info._ZN5flash16flash_fwd_kernelI23Flash_fwd_kernel_traitsILi96ELi64ELi64ELi4ELb0ELb0EN7cutlass10bfloat16_tE19Flash_kernel_traitsILi96ELi64ELi64ELi4ES3_EELb0ELb1ELb0ELb0ELb1ELb1ELb0ELb0EEEvNS_16Flash_fwd_paramsE,"",@"SHT_CUDA_INFO"
	.sectionflags	@""
	.align	4


	//----- nvinfo : EIATTR_CUDA_API_VERSION
	.align		4
        /*0000*/ 	.byte	0x04, 0x37
        /*0002*/ 	.short	(.L_244 - .L_243)
.L_243:
        /*0004*/ 	.word	0x00000082


	//----- nvinfo : EIATTR_KPARAM_INFO
	.align		4
.L_244:
        /*0008*/ 	.byte	0x04, 0x17
        /*000a*/ 	.short	(.L_246 - .L_245)
.L_245:
        /*000c*/ 	.word	0x00000000
        /*0010*/ 	.short	0x0000
        /*0012*/ 	.short	0x0000
        /*0014*/ 	.byte	0x00, 0xf0, 0x41, 0x07


	//----- nvinfo : EIATTR_SPARSE_MMA_MASK
	.align		4
.L_246:
        /*0018*/ 	.byte	0x03, 0x50
        /*001a*/ 	.short	0x0000


	//----- nvinfo : EIATTR_MAXREG_COUNT
	.align		4
        /*001c*/ 	.byte	0x03, 0x1b
        /*001e*/ 	.short	0x00ff


	//----- nvinfo : EIATTR_NUM_BARRIERS
	.align		4
        /*0020*/ 	.byte	0x02, 0x4c
        /*0022*/ 	.byte	0x01
	.zero		1


	//----- nvinfo : EIATTR_MERCURY_ISA_VERSION
	.align		4
        /*0024*/ 	.byte	0x03, 0x5f
        /*0026*/ 	.short	0x0101


	//----- nvinfo : EIATTR_COOP_GROUP_MASK_REGIDS
	.align		4
        /*0028*/ 	.byte	0x04, 0x29
        /*002a*/ 	.short	(.L_248 - .L_247)


	//   ....[0]....
.L_247:
        /*002c*/ 	.word	0xffffffff


	//   ....[1]....
        /*0030*/ 	.word	0xffffffff


	//   ....[2]....
        /*0034*/ 	.word	0xffffffff


	//   ....[3]....
        /*0038*/ 	.word	0xffffffff


	//   ....[4]....
        /*003c*/ 	.word	0xffffffff


	//   ....[5]....
        /*0040*/ 	.word	0xffffffff


	//   ....[6]....
        /*0044*/ 	.word	0xffffffff


	//   ....[7]....
        /*0048*/ 	.word	0xffffffff


	//   ....[8]....
        /*004c*/ 	.word	0xffffffff


	//   ....[9]....
        /*0050*/ 	.word	0xffffffff


	//   ....[10]....
        /*0054*/ 	.word	0xffffffff


	//   ....[11]....
        /*0058*/ 	.word	0xffffffff


	//----- nvinfo : EIATTR_COOP_GROUP_INSTR_OFFSETS
	.align		4
.L_248:
        /*005c*/ 	.byte	0x04, 0x28
        /*005e*/ 	.short	(.L_250 - .L_249)


	//   ....[0]....
.L_249:
        /*0060*/ 	.word	0x00001f20


	//   ....[1]....
        /*0064*/ 	.word	0x00001f90


	//   ....[2]....
        /*0068*/ 	.word	0x00001ff0


	//   ....[3]....
        /*006c*/ 	.word	0x00002030


	//   ....[4]....
        /*0070*/ 	.word	0x00003620


	//   ....[5]....
        /*0074*/ 	.word	0x00003650


	//   ....[6]....
        /*0078*/ 	.word	0x000036a0


	//   ....[7]....
        /*007c*/ 	.word	0x000036b0


	//   ....[8]....
        /*0080*/ 	.word	0x00004660


	//   ....[9]....
        /*0084*/ 	.word	0x00004690


	//   ....[10]....
        /*0088*/ 	.word	0x00004730


	//   ....[11]....
        /*008c*/ 	.word	0x00004740


	//----- nvinfo : EIATTR_VRC_CTA_INIT_COUNT
	.align		4
.L_250:
        /*0090*/ 	.byte	0x02, 0x4a
	.zero		1
	.zero		1


	//----- nvinfo : EIATTR_EXIT_INSTR_OFFSETS
	.align		4
        /*0094*/ 	.byte	0x04, 0x1c
        /*0096*/ 	.short	(.L_252 - .L_251)


	//   ....[0]....
.L_251:
        /*0098*/ 	.word	0x00000170


	//   ....[1]....
        /*009c*/ 	.word	0x00000750


	//   ....[2]....
        /*00a0*/ 	.word	0x000007e0


	//   ....[3]....
        /*00a4*/ 	.word	0x00005550


	//----- nvinfo : EIATTR_CRS_STACK_SIZE
	.align		4
.L_252:
        /*00a8*/ 	.byte	0x04, 0x1e
        /*00aa*/ 	.short	(.L_254 - .L_253)
.L_253:
        /*00ac*/ 	.word	0x00000000


	//----- nvinfo : EIATTR_CBANK_PARAM_SIZE
	.align		4
.L_254:
        /*00b0*/ 	.byte	0x03, 0x19
        /*00b2*/ 	.short	0x01d0


	//----- nvinfo : EIATTR_PARAM_CBANK
	.align		4
        /*00b4*/ 	.byte	0x04, 0x0a
        /*00b6*/ 	.short	(.L_256 - .L_255)
	.align		4
.L_255:
        /*00b8*/ 	.word	index@(.nv.constant0._ZN5flash16flash_fwd_kernelI23Flash_fwd_kernel_traitsILi96ELi64ELi64ELi4ELb0ELb0EN7cutlass10bfloat16_tE19Flash_kernel_traitsILi96ELi64ELi64ELi4ES3_EELb0ELb1ELb0ELb0ELb1ELb1ELb0ELb0EEEvNS_16Flash_fwd_paramsE)
        /*00bc*/ 	.short	0x0380
        /*00be*/ 	.short	0x01d0


	//----- nvinfo : EIATTR_SW_WAR
	.align		4
.L_256:
        /*00c0*/ 	.byte	0x04, 0x36
        /*00c2*/ 	.short	(.L_258 - .L_257)
.L_257:
        /*00c4*/ 	.word	0x00000008
.L_258:


//--------------------- .nv.info._ZN5flash16flash_fwd_kernelI23Flash_fwd_kernel_traitsILi96ELi64ELi64ELi4ELb0ELb0EN7cutlass10bfloat16_tE19Flash_kernel_traitsILi96ELi64ELi64ELi4ES3_EELb0ELb1ELb0ELb0ELb0ELb1ELb0ELb0EEEvNS_16Flash_fwd_paramsE --------------------------
	.section	.nv.info._ZN5flash16flash_fwd_kernelI23Flash_fwd_kernel_traitsILi96ELi64ELi64ELi4ELb0ELb0EN7cutlass10bfloat16_tE19Flash_kernel_traitsILi96ELi64ELi64ELi4ES3_EELb0ELb1ELb0ELb0ELb0ELb1ELb0ELb0EEEvNS_16Flash_fwd_paramsE,"",@"SHT_CUDA_INFO"
	.sectionflags	@""
	.align	4


	//----- nvinfo : EIATTR_CUDA_API_VERSION
	.align		4
        /*0000*/ 	.byte	0x04, 0x37
        /*0002*/ 	.short	(.L_260 - .L_259)
.L_259:
        /*0004*/ 	.word	0x00000082


	//----- nvinfo : EIATTR_KPARAM_INFO
	.align		4
.L_260:
        /*0008*/ 	.byte	0x04, 0x17
        /*000a*/ 	.short	(.L_262 - .L_261)
.L_261:
        /*000c*/ 	.word	0x00000000
        /*0010*/ 	.short	0x0000
        /*0012*/ 	.short	0x0000
        /*0014*/ 	.byte	0x00, 0xf0, 0x41, 0x07


	//----- nvinfo : EIATTR_SPARSE_MMA_MASK
	.align		4
.L_262:
        /*0018*/ 	.byte	0x03, 0x50
        /*001a*/ 	.short	0x0000


	//----- nvinfo : EIATTR_MAXREG_COUNT
	.align		4
        /*001c*/ 	.byte	0x03, 0x1b
        /*001e*/ 	.short	0x00ff


	//----- nvinfo : EIATTR_NUM_BARRIERS
	.align		4
        /*0020*/ 	.byte	0x02, 0x4c
        /*0022*/ 	.byte	0x01
	.zero		1


	//----- nvinfo : EIATTR_MERCURY_ISA_VERSION
	.align		4
        /*0024*/ 	.byte	0x03, 0x5f
        /*0026*/ 	.short	0x0101


	//----- nvinfo : EIATTR_COOP_GROUP_MASK_REGIDS
	.align		4
        /*0028*/ 	.byte	0x04, 0x29
        /*002a*/ 	.short	(.L_264 - .L_263)


	//   ....[0]....
.L_263:
        /*002c*/ 	.word	0xffffffff


	//   ....[1]....
        /*0030*/ 	.word	0xffffffff


	//   ....[2]....
        /*0034*/ 	.word	0xffffffff


	//   ....[3]....
        /*0038*/ 	.word	0xffffffff


	//   ....[4]....
        /*003c*/ 	.word	0xffffffff


	//   ....[5]....
        /*0040*/ 	.word	0xffffffff


	//   ....[6]....
        /*0044*/ 	.word	0xffffffff


	//   ....[7]....
        /*0048*/ 	.word	0xffffffff


	//   ....[8]....
        /*004c*/ 	.word	0xffffffff


	//   ....[9]....
        /*0050*/ 	.word	0xffffffff


	//   ....[10]....
        /*0054*/ 	.word	0xffffffff


	//   ....[11]....
        /*0058*/ 	.word	0xffffffff


	//   ....[12]....
        /*005c*/ 	.word	0xffffffff


	//   ....[13]....
        /*0060*/ 	.word	0xffffffff


	//   ....[14]....
        /*0064*/ 	.word	0xffffffff


	//   ....[15]....
        /*0068*/ 	.word	0xffffffff


	//----- nvinfo : EIATTR_COOP_GROUP_INSTR_OFFSETS
	.align		4
.L_264:
        /*006c*/ 	.byte	0x04, 0x28
        /*006e*/ 	.short	(.L_266 - .L_265)


	//   ....[0]....
.L_265:
        /*0070*/ 	.word	0x00002660


	//   ....[1]....
        /*0074*/ 	.word	0x000026b0


	//   ....[2]....
        /*0078*/ 	.word	0x00002720


	//   ....[3]....
        /*007c*/ 	.word	0x00002750


	//   ....[4]....
        /*0080*/ 	.word	0x00004110


	//   ....[5]....
        /*0084*/ 	.word	0x00004190


	//   ....[6]....
        /*0088*/ 	.word	0x000041b0


	//   ....[7]....
        /*008c*/ 	.word	0x000041d0


	//   ....[8]....
        /*0090*/ 	.word	0x00005bb0


	//   ....[9]....
        /*0094*/ 	.word	0x00005be0


	//   ....[10]....
        /*0098*/ 	.word	0x00005c40


	//   ....[11]....
        /*009c*/ 	.word	0x00005c50


	//   ....[12]....
        /*00a0*/ 	.word	0x00006bf0


	//   ....[13]....
        /*00a4*/ 	.word	0x00006c30


	//   ....[14]....
        /*00a8*/ 	.word	0x00006cc0


	//   ....[15]....
        /*00ac*/ 	.word	0x00006cd0


	//----- nvinfo : EIATTR_VRC_CTA_INIT_COUNT
	.align		4
.L_266:
        /*00b0*/ 	.byte	0x02, 0x4a
	.zero		1
	.zero		1


	//----- nvinfo : EIATTR_EXIT_INSTR_OFFSETS
	.align		4
        /*00b4*/ 	.byte	0x04, 0x1c
        /*00b6*/ 	.short	(.L_268 - .L_267)


	//   ....[0]....
.L_267:
        /*00b8*/ 	.word	0x00000330


	//   ....[1]....
        /*00bc*/ 	.word	0x00000af0


	//   ....[2]....
        /*00c0*/ 	.word	0x00000b80


	//   ....[3]....
        /*00c4*/ 	.word	0x00007b40


	//   ....[4]....
        /*00c8*/ 	.word	0x00007c40


	//----- nvinfo : EIATTR_CRS_STACK_SIZE
	.align		4
.L_268:
        /*00cc*/ 	.byte	0x04, 0x1e
        /*00ce*/ 	.short	(.L_270 - .L_269)
.L_269:
        /*00d0*/ 	.word	0x00000000


	//----- nvinfo : EIATTR_CBANK_PARAM_SIZE
	.align		4
.L_270:
        /*00d4*/ 	.byte	0x03, 0x19
        /*00d6*/ 	.short	0x01d0


	//----- nvinfo : EIATTR_PARAM_CBANK
	.align		4
        /*00d8*/ 	.byte	0x04, 0x0a
        /*00da*/ 	.short	(.L_272 - .L_271)
	.align		4
.L_271:
        /*00dc*/ 	.word	index@(.nv.constant0._ZN5flash16flash_fwd_kernelI23Flash_fwd_kernel_traitsILi96ELi64ELi64ELi4ELb0ELb0EN7cutlass10bfloat16_tE19Flash_kernel_traitsILi96ELi64ELi64ELi4ES3_EELb0ELb1ELb0ELb0ELb0ELb1ELb0ELb0EEEvNS_16Flash_fwd_paramsE)
        /*00e0*/ 	.short	0x0380
        /*00e2*/ 	.short	0x01d0


	//----- nvinfo : EIATTR_SW_WAR
	.align		4
.L_272:
        /*00e4*/ 	.byte	0x04, 0x36
        /*00e6*/ 	.short	(.L_274 - .L_273)
.L_273:
        /*00e8*/ 	.word	0x00000008
.L_274:


//--------------------- .nv.info._ZN5flash16flash_fwd_kernelI23Flash_fwd_kernel_traitsILi96ELi64ELi64ELi4ELb0ELb0EN7cutlass10bfloat16_tE19Flash_kernel_traitsILi96ELi64ELi64ELi4ES3_EELb0ELb1ELb0ELb0ELb0ELb0ELb0ELb0EEEvNS_16Flash_fwd_paramsE --------------------------
	.section	.nv.info._ZN5flash16flash_fwd_kernelI23Flash_fwd_kernel_traitsILi96ELi64ELi64ELi4ELb0ELb0EN7cutlass10bfloat16_tE19Flash_kernel_traitsILi96ELi64ELi64ELi4ES3_EELb0ELb1ELb0ELb0ELb0ELb0ELb0ELb0EEEvNS_16Flash_fwd_paramsE,"",@"SHT_CUDA_INFO"
	.sectionflags	@""
	.align	4


	//----- nvinfo : EIATTR_CUDA_API_VERSION
	.align		4
        /*0000*/ 	.byte	0x04, 0x37
        /*0002*/ 	.short	(.L_276 - .L_275)
.L_275:
        /*0004*/ 	.word	0x00000082


	//----- nvinfo : EIATTR_KPARAM_INFO
	.align		4
.L_276:
        /*0008*/ 	.byte	0x04, 0x17
        /*000a*/ 	.short	(.L_278 - .L_277)
.L_277:
        /*000c*/ 	.word	0x00000000
        /*0010*/ 	.short	0x0000
        /*0012*/ 	.short	0x0000
        /*0014*/ 	.byte	0x00, 0xf0, 0x41, 0x07


	//----- nvinfo : EIATTR_SPARSE_MMA_MASK
	.align		4
.L_278:
        /*0018*/ 	.byte	0x03, 0x50
        /*001a*/ 	.short	0x0000


	//----- nvinfo : EIATTR_MAXREG_COUNT
	.align		4
        /*001c*/ 	.byte	0x03, 0x1b
        /*001e*/ 	.short	0x00ff


	//----- nvinfo : EIATTR_NUM_BARRIERS
	.align		4
        /*0020*/ 	.byte	0x02, 0x4c
        /*0022*/ 	.byte	0x01
	.zero		1


	//----- nvinfo : EIATTR_MERCURY_ISA_VERSION
	.align		4
        /*0024*/ 	.byte	0x03, 0x5f
        /*0026*/ 	.short	0x0101


	//----- nvinfo : EIATTR_COOP_GROUP_MASK_REGIDS
	.align		4
        /*0028*/ 	.byte	0x04, 0x29
        /*002a*/ 	.short	(.L_280 - .L_279)


	//   ....[0]....
.L_279:
        /*002c*/ 	.word	0xffffffff


	//   ....[1]....
        /*0030*/ 	.word	0xffffffff


	//   ....[2]....
        /*0034*/ 	.word	0xffffffff


	//   ....[3]....
        /*0038*/ 	.word	0xffffffff


	//   ....[4]....
        /*003c*/ 	.word	0xffffffff


	//   ....[5]....
        /*0040*/ 	.word	0xffffffff


	//   ....[6]....
        /*0044*/ 	.word	0xffffffff


	//   ....[7]....
        /*0048*/ 	.word	0xffffffff


	//   ....[8]....
        /*004c*/ 	.word	0xffffffff


	//   ....[9]....
        /*0050*/ 	.word	0xffffffff


	//   ....[10]....
        /*0054*/ 	.word	0xffffffff


	//   ....[11]....
        /*0058*/ 	.word	0xffffffff


	//   ....[12]....
        /*005c*/ 	.word	0xffffffff


	//   ....[13]....
        /*0060*/ 	.word	0xffffffff


	//   ....[14]....
        /*0064*/ 	.word	0xffffffff


	//   ....[15]....
        /*0068*/ 	.word	0xffffffff


	//----- nvinfo : EIATTR_COOP_GROUP_INSTR_OFFSETS
	.align		4
.L_280:
        /*006c*/ 	.byte	0x04, 0x28
        /*006e*/ 	.short	(.L_282 - .L_281)


	//   ....[0]....
.L_281:
        /*0070*/ 	.word	0x000030e0


	//   ....[1]....
        /*0074*/ 	.word	0x00003110


	//   ....[2]....
        /*0078*/ 	.word	0x00003130


	//   ....[3]....
        /*007c*/ 	.word	0x00003150


	//   ....[4]....
        /*0080*/ 	.word	0x00004f80


	//   ....[5]....
        /*0084*/ 	.word	0x00005000


	//   ....[6]....
        /*0088*/ 	.word	0x00005020


	//   ....[7]....
        /*008c*/ 	.word	0x00005040


	//   ....[8]....
        /*0090*/ 	.word	0x00006f20


	//   ....[9]....
        /*0094*/ 	.word	0x00006f30


	//   ....[10]....
        /*0098*/ 	.word	0x00006f70


	//   ....[11]....
        /*009c*/ 	.word	0x00006f80


	//   ....[12]....
        /*00a0*/ 	.word	0x00007f60


	//   ....[13]....
        /*00a4*/ 	.word	0x00007fa0


	//   ....[14]....
        /*00a8*/ 	.word	0x00008030


	//   ....[15]....
        /*00ac*/ 	.word	0x00008040


	//----- nvinfo : EIATTR_VRC_CTA_INIT_COUNT
	.align		4
.L_282:
        /*00b0*/ 	.byte	0x02, 0x4a
	.zero		1
	.zero		1


	//----- nvinfo : EIATTR_EXIT_INSTR_OFFSETS
	.align		4
        /*00b4*/ 	.byte	0x04, 0x1c
        /*00b6*/ 	.short	(.L_284 - .L_283)


	//   ....[0]....
.L_283:
        /*00b8*/ 	.word	0x00000330


	//   ....[1]....
        /*00bc*/ 	.word	0x00000b90


	//   ....[2]....
        /*00c0*/ 	.word	0x00000c20


	//   ....[3]....
        /*00c4*/ 	.word	0x00008e60


	//   ....[4]....
        /*00c8*/ 	.word	0x00008fa0


	//   ....[5]....
        /*00cc*/ 	.word	0x00008fc0


	//----- nvinfo : EIATTR_CRS_STACK_SIZE
	.align		4
.L_284:
        /*00d0*/ 	.byte	0x04, 0x1e
        /*00d2*/ 	.short	(.L_286 - .L_285)
.L_285:
        /*00d4*/ 	.word	0x00000000


	//----- nvinfo : EIATTR_CBANK_PARAM_SIZE
	.align		4
.L_286:
        /*00d8*/ 	.byte	0x03, 0x19
        /*00da*/ 	.short	0x01d0


	//----- nvinfo : EIATTR_PARAM_CBANK
	.align		4
        /*00dc*/ 	.byte	0x04, 0x0a
        /*00de*/ 	.short	(.L_288 - .L_287)
	.align		4
.L_287:
        /*00e0*/ 	.word	index@(.nv.constant0._ZN5flash16flash_fwd_kernelI23Flash_fwd_kernel_traitsILi96ELi64ELi64ELi4ELb0ELb0EN7cutlass10bfloat16_tE19Flash_kernel_traitsILi96ELi64ELi64ELi4ES3_EELb0ELb1ELb0ELb0ELb0ELb0ELb0ELb0EEEvNS_16Flash_fwd_paramsE)
        /*00e4*/ 	.short	0x0380
        /*00e6*/ 	.short	0x01d0


	//----- nvinfo : EIATTR_SW_WAR
	.align		4
.L_288:
        /*00e8*/ 	.byte	0x04, 0x36
        /*00ea*/ 	.short	(.L_290 - .L_289)
.L_289:
        /*00ec*/ 	.word	0x00000008
.L_290:


//--------------------- .nv.info._ZN5flash16flash_fwd_kernelI23Flash_fwd_kernel_traitsILi96ELi64ELi64ELi4ELb0ELb0EN7cutlass10bfloat16_tE19Flash_kernel_traitsILi96ELi64ELi64ELi4ES3_EELb0ELb1ELb0ELb1ELb0ELb0ELb0ELb0EEEvNS_16Flash_fwd_paramsE --------------------------
	.section	.nv.info._ZN5flash16flash_fwd_kernelI23Flash_fwd_kernel_traitsILi96ELi64ELi64ELi4ELb0ELb0EN7cutlass10bfloat16_tE19Flash_kernel_traitsILi96ELi64ELi64ELi4ES3_EELb0ELb1ELb0ELb1ELb0ELb0ELb0ELb0EEEvNS_16Flash_fwd_paramsE,"",@"SHT_CUDA_INFO"
	.sectionflags	@""
	.align	4


	//----- nvinfo : EIATTR_CUDA_API_VERSION
	.align		4
        /*0000*/ 	.byte	0x04, 0x37
        /*0002*/ 	.short	(.L_292 - .L_291)
.L_291:
        /*0004*/ 	.word	0x00000082


	//----- nvinfo : EIATTR_KPARAM_INFO
	.align		4
.L_292:
        /*0008*/ 	.byte	0x04, 0x17
        /*000a*/ 	.short	(.L_294 - .L_293)
.L_293:
        /*000c*/ 	.word	0x00000000
        /*0010*/ 	.short	0x0000
        /*0012*/ 	.short	0x0000
        /*0014*/ 	.byte	0x00, 0xf0, 0x41, 0x07


	//----- nvinfo : EIATTR_SPARSE_MMA_MASK
	.align		4
.L_294:
        /*0018*/ 	.byte	0x03, 0x50
        /*001a*/ 	.short	0x0000


	//----- nvinfo : EIATTR_MAXREG_COUNT
	.align		4
        /*001c*/ 	.byte	0x03, 0x1b
        /*001e*/ 	.short	0x00ff


	//----- nvinfo : EIATTR_NUM_BARRIERS
	.align		4
        /*0020*/ 	.byte	0x02, 0x4c
        /*0022*/ 	.byte	0x01
	.zero		1


	//----- nvinfo : EIATTR_MERCURY_ISA_VERSION
	.align		4
        /*0024*/ 	.byte	0x03, 0x5f
        /*0026*/ 	.short	0x0101


	//----- nvinfo : EIATTR_COOP_GROUP_MASK_REGIDS
	.align		4
        /*0028*/ 	.byte	0x04, 0x29
        /*002a*/ 	.short	(.L_296 - .L_295)


	//   ....[0]....
.L_295:
        /*002c*/ 	.word	0xffffffff


	//   ....[1]....
        /*0030*/ 	.word	0xffffffff


	//   ....[2]....
        /*0034*/ 	.word	0xffffffff


	//   ....[3]....
        /*0038*/ 	.word	0xffffffff


	//   ....[4]....
        /*003c*/ 	.word	0xffffffff


	//   ....[5]....
        /*0040*/ 	.word	0xffffffff


	//   ....[6]....
        /*0044*/ 	.word	0xffffffff


	//   ....[7]....
        /*0048*/ 	.word	0xffffffff


	//   ....[8]....
        /*004c*/ 	.word	0xffffffff


	//   ....[9]....
        /*0050*/ 	.word	0xffffffff


	//   ....[10]....
        /*0054*/ 	.word	0xffffffff


	//   ....[11]....
        /*0058*/ 	.word	0xffffffff


	//   ....[12]....
        /*005c*/ 	.word	0xffffffff


	//   ....[13]....
        /*0060*/ 	.word	0xffffffff


	//   ....[14]....
        /*0064*/ 	.word	0xffffffff


	//   ....[15]....
        /*0068*/ 	.word	0xffffffff


	//----- nvinfo : EIATTR_COOP_GROUP_INSTR_OFFSETS
	.align		4
.L_296:
        /*006c*/ 	.byte	0x04, 0x28
        /*006e*/ 	.short	(.L_298 - .L_297)


	//   ....[0]....
.L_297:
        /*0070*/ 	.word	0x00003480


	//   ....[1]....
        /*0074*/ 	.word	0x000034a0


	//   ....[2]....
        /*0078*/ 	.word	0x00003510


	//   ....[3]....
        /*007c*/ 	.word	0x00003520


	//   ....[4]....
        /*0080*/ 	.word	0x00005620


	//   ....[5]....
        /*0084*/ 	.word	0x00005660


	//   ....[6]....
        /*0088*/ 	.word	0x00005680


	//   ....[7]....
        /*008c*/ 	.word	0x000056a0


	//   ....[8]....
        /*0090*/ 	.word	0x000079a0


	//   ....[9]....
        /*0094*/ 	.word	0x000079b0


	//   ....[10]....
        /*0098*/ 	.word	0x000079e0


	//   ....[11]....
        /*009c*/ 	.word	0x000079f0


	//   ....[12]....
        /*00a0*/ 	.word	0x000089e0


	//   ....[13]....
        /*00a4*/ 	.word	0x00008a20


	//   ....[14]....
        /*00a8*/ 	.word	0x00008ac0


	//   ....[15]....
        /*00ac*/ 	.word	0x00008ae0


	//----- nvinfo : EIATTR_VRC_CTA_INIT_COUNT
	.align		4
.L_298:
        /*00b0*/ 	.byte	0x02, 0x4a
	.zero		1
	.zero		1


	//----- nvinfo : EIATTR_EXIT_INSTR_OFFSETS
	.align		4
        /*00b4*/ 	.byte	0x04, 0x1c
        /*00b6*/ 	.short	(.L_300 - .L_299)


	//   ....[0]....
.L_299:
        /*00b8*/ 	.word	0x00000330


	//   ....[1]....
        /*00bc*/ 	.word	0x00000b90


	//   ....[2]....
        /*00c0*/ 	.word	0x00000c20


	//   ....[3]....
        /*00c4*/ 	.word	0x000098e0


	//   ....[4]....
        /*00c8*/ 	.word	0x00009a20


	//   ....[5]....
        /*00cc*/ 	.word	0x00009a40


	//----- nvinfo : EIATTR_CRS_STACK_SIZE
	.align		4
.L_300:
        /*00d0*/ 	.byte	0x04, 0x1e
        /*00d2*/ 	.short	(.L_302 - .L_301)
.L_301:
        /*00d4*/ 	.word	0x00000000


	//----- nvinfo : EIATTR_CBANK_PARAM_SIZE
	.align		4
.L_302:
        /*00d8*/ 	.byte	0x03, 0x19
        /*00da*/ 	.short	0x01d0


	//----- nvinfo : EIATTR_PARAM_CBANK
	.align		4
        /*00dc*/ 	.byte	0x04, 0x0a
        /*00de*/ 	.short	(.L_304 - .L_303)
	.align		4
.L_303:
        /*00e0*/ 	.word	index@(.nv.constant0._ZN5flash16flash_fwd_kernelI23Flash_fwd_kernel_traitsILi96ELi64ELi64ELi4ELb0ELb0EN7cutlass10bfloat16_tE19Flash_kernel_traitsILi96ELi64ELi64ELi4ES3_EELb0ELb1ELb0ELb1ELb0ELb0ELb0ELb0EEEvNS_16Flash_fwd_paramsE)
        /*00e4*/ 	.short	0x0380
        /*00e6*/ 	.short	0x01d0


	//----- nvinfo : EIATTR_SW_WAR
	.align		4
.L_304:
        /*00e8*/ 	.byte	0x04, 0x36
        /*00ea*/ 	.short	(.L_306 - .L_305)
.L_305:
        /*00ec*/ 	.word	0x00000008
.L_306:


//--------------------- .nv.info._ZN5flash16flash_fwd_kernelI23Flash_fwd_kernel_traitsILi96ELi128ELi64ELi4ELb0ELb0EN7cutlass10bfloat16_tE19Flash_kernel_traitsILi96ELi128ELi64ELi4ES3_EELb1ELb1ELb0ELb0ELb0ELb0ELb0ELb0EEEvNS_16Flash_fwd_paramsE --------------------------
	.section	.nv.info._ZN5flash16flash_fwd_kernelI23Flash_fwd_kernel_traitsILi96ELi128ELi64ELi4ELb0ELb0EN7cutlass10bfloat16_tE19Flash_kernel_traitsILi96ELi128ELi64ELi4ES3_EELb1ELb1ELb0ELb0ELb0ELb0ELb0ELb0EEEvNS_16Flash_fwd_paramsE,"",@"SHT_CUDA_INFO"
	.sectionflags	@""
	.align	4


	//----- nvinfo : EIATTR_CUDA_API_VERSION
	.align		4
        /*0000*/ 	.byte	0x04, 0x37
        /*0002*/ 	.short	(.L_308 - .L_307)
.L_307:
        /*0004*/ 	.word	0x00000082


	//----- nvinfo : EIATTR_KPARAM_INFO
	.align		4
.L_308:
        /*0008*/ 	.byte	0x04, 0x17
        /*000a*/ 	.short	(.L_310 - .L_309)
.L_309:
        /*000c*/ 	.word	0x00000000
        /*0010*/ 	.short	0x0000
        /*0012*/ 	.short	0x0000
        /*0014*/ 	.byte	0x00, 0xf0, 0x41, 0x07


	//----- nvinfo : EIATTR_SPARSE_MMA_MASK
	.align		4
.L_310:
        /*0018*/ 	.byte	0x03, 0x50
        /*001a*/ 	.short	0x0000


	//----- nvinfo : EIATTR_MAXREG_COUNT
	.align		4
        /*001c*/ 	.byte	0x03, 0x1b
        /*001e*/ 	.short	0x00ff


	//----- nvinfo : EIATTR_NUM_BARRIERS
	.align		4
        /*0020*/ 	.byte	0x02, 0x4c
        /*0022*/ 	.byte	0x01
	.zero		1


	//----- nvinfo : EIATTR_ANNOTATIONS
	.align		4
        /*0024*/ 	.byte	0x04, 0x55
        /*0026*/ 	.short	(.L_312 - .L_311)


	//   ....[0]....
.L_311:
        /*0028*/ 	.word	0x00000001
        /*002c*/ 	.byte	0x50, 0x03, 0x00, 0x00, 0x01, 0x00, 0x00, 0x00, 0xc0, 0x3b, 0x00, 0x00, 0x01, 0x00, 0x00, 0x00
        /* <DEDUP_REMOVED lines=26> */
        /*01dc*/ 	.byte	0x20, 0x68, 0x01, 0x00, 0x01, 0x00, 0x00, 0x00, 0x60, 0x68, 0x01, 0x00


	//----- nvinfo : EIATTR_MERCURY_ISA_VERSION
	.align		4
.L_312:
        /*01e8*/ 	.byte	0x03, 0x5f
        /*01ea*/ 	.short	0x0101


	//----- nvinfo : EIATTR_INT_WARP_WIDE_INSTR_OFFSETS
	.align		4
        /*01ec*/ 	.byte	0x04, 0x31
        /*01ee*/ 	.short	(.L_314 - .L_313)


	//   ....[0]....
.L_313:
        /*01f0*/ 	.word	0x00008fc0


	//   ....[1]....
        /*01f4*/ 	.word	0x00009050


	//----- nvinfo : EIATTR_COOP_GROUP_MASK_REGIDS
	.align		4
.L_314:
        /*01f8*/ 	.byte	0x04, 0x29
        /*01fa*/ 	.short	(.L_316 - .L_315)


	//   ....[0]....
.L_315:
        /*01fc*/ 	.word	0xffffffff


	//   ....[1]....
        /*0200*/ 	.word	0xffffffff


	//   ....[2]....
        /*0204*/ 	.word	0xffffffff


	//   ....[3]....
        /*0208*/ 	.word	0xffffffff


	//   ....[4]....
        /*020c*/ 	.word	0xffffffff


	//   ....[5]....
        /*0210*/ 	.word	0xffffffff


	//   ....[6]....
        /*0214*/ 	.word	0xffffffff


	//   ....[7]....
        /*0218*/ 	.word	0xffffffff


	//   ....[8]....
        /*021c*/ 	.word	0xffffffff


	//   ....[9]....
        /*0220*/ 	.word	0xffffffff


	//   ....[10]....
        /*0224*/ 	.word	0xffffffff


	//   ....[11]....
        /*0228*/ 	.word	0xffffffff


	//   ....[12]....
        /*022c*/ 	.word	0xffffffff


	//   ....[13]....
        /*0230*/ 	.word	0xffffffff


	//   ....[14]....
        /*0234*/ 	.word	0xffffffff


	//   ....[15]....
        /*0238*/ 	.word	0xffffffff


	//   ....[16]....
        /*023c*/ 	.word	0xffffffff


	//   ....[17]....
        /*0240*/ 	.word	0xffffffff


	//   ....[18]....
        /*0244*/ 	.word	0xffffffff


	//   ....[19]....
        /*0248*/ 	.word	0xffffffff


	//   ....[20]....
        /*024c*/ 	.word	0xffffffff


	//   ....[21]....
        /*0250*/ 	.word	0xffffffff


	//   ....[22]....
        /*0254*/ 	.word	0xffffffff


	//   ....[23]....
        /*0258*/ 	.word	0xffffffff


	//   ....[24]....
        /*025c*/ 	.word	0xffffffff


	//   ....[25]....
        /*0260*/ 	.word	0xffffffff


	//   ....[26]....
        /*0264*/ 	.word	0xffffffff


	//   ....[27]....
        /*0268*/ 	.word	0xffffffff


	//   ....[28]....
        /*026c*/ 	.word	0xffffffff


	//   ....[29]....
        /*0270*/ 	.word	0xffffffff


	//   ....[30]....
        /*0274*/ 	.word	0xffffffff


	//   ....[31]....
        /*0278*/ 	.word	0xffffffff


	//   ....[32]....
        /*027c*/ 	.word	0xffffffff


	//   ....[33]....
        /*0280*/ 	.word	0xffffffff


	//   ....[34]....
        /*0284*/ 	.word	0xffffffff


	//   ....[35]....
        /*0288*/ 	.word	0xffffffff


	//   ....[36]....
        /*028c*/ 	.word	0xffffffff


	//   ....[37]....
        /*0290*/ 	.word	0xffffffff


	//   ....[38]....
        /*0294*/ 	.word	0xffffffff


	//   ....[39]....
        /*0298*/ 	.word	0xffffffff


	//----- nvinfo : EIATTR_COOP_GROUP_INSTR_OFFSETS
	.align		4
.L_316:
        /*029c*/ 	.byte	0x04, 0x28
        /*029e*/ 	.short	(.L_318 - .L_317)


	//   ....[0]....
.L_317:
        /*02a0*/ 	.word	0x00004540


	//   ....[1]....
        /*02a4*/ 	.word	0x000045c0


	//   ....[2]....
        /*02a8*/ 	.word	0x00004650


	//   ....[3]....
        /*02ac*/ 	.word	0x00004900


	//   ....[4]....
        /*02b0*/ 	.word	0x00004fa0


	//   ....[5]....
        /*02b4*/ 	.word	0x00005000


	//   ....[6]....
        /*02b8*/ 	.word	0x00005130


	//   ....[7]....
        /*02bc*/ 	.word	0x00005160


	//   ....[8]....
        /*02c0*/ 	.word	0x00009450


	//   ....[9]....
        /*02c4*/ 	.word	0x00009490


	//   ....[10]....
        /*02c8*/ 	.word	0x000094d0


	//   ....[11]....
        /*02cc*/ 	.word	0x00009500


	//   ....[12]....
        /*02d0*/ 	.word	0x00009570


	//   ....[13]....
        /*02d4*/ 	.word	0x000095a0


	//   ....[14]....
        /*02d8*/ 	.word	0x000095d0


	//   ....[15]....
        /*02dc*/ 	.word	0x00009600


	//   ....[16]....
        /*02e0*/ 	.word	0x0000e360


	//   ....[17]....
        /*02e4*/ 	.word	0x0000e3a0


	//   ....[18]....
        /*02e8*/ 	.word	0x0000e3e0


	//   ....[19]....
        /*02ec*/ 	.word	0x0000e410


	//   ....[20]....
        /*02f0*/ 	.word	0x0000e470


	//   ....[21]....
        /*02f4*/ 	.word	0x0000e490


	//   ....[22]....
        /*02f8*/ 	.word	0x0000e4a0


	//   ....[23]....
        /*02fc*/ 	.word	0x0000e880


	//   ....[24]....
        /*0300*/ 	.word	0x00013570


	//   ....[25]....
        /*0304*/ 	.word	0x000135b0


	//   ....[26]....
        /*0308*/ 	.word	0x00013690


	//   ....[27]....
        /*030c*/ 	.word	0x00013720


	//   ....[28]....
        /*0310*/ 	.word	0x000137f0


	//   ....[29]....
        /*0314*/ 	.word	0x00013820


	//   ....[30]....
        /*0318*/ 	.word	0x00013850


	//   ....[31]....
        /*031c*/ 	.word	0x00013880


	//   ....[32]....
        /*0320*/ 	.word	0x00016930


	//   ....[33]....
        /*0324*/ 	.word	0x00016940


	//   ....[34]....
        /*0328*/ 	.word	0x00016950


	//   ....[35]....
        /*032c*/ 	.word	0x00016970


	//   ....[36]....
        /*0330*/ 	.word	0x00016990


	//   ....[37]....
        /*0334*/ 	.word	0x000169b0


	//   ....[38]....
        /*0338*/ 	.word	0x000169c0


	//   ....[39]....
        /*033c*/ 	.word	0x000169f0


	//----- nvinfo : EIATTR_VRC_CTA_INIT_COUNT
	.align		4
.L_318:
        /*0340*/ 	.byte	0x02, 0x4a
	.zero		1
	.zero		1


	//----- nvinfo : EIATTR_EXIT_INSTR_OFFSETS
	.align		4
        /*0344*/ 	.byte	0x04, 0x1c
        /*0346*/ 	.short	(.L_320 - .L_319)


	//   ....[0]....
.L_319:
        /*0348*/ 	.word	0x00000620


	//   ....[1]....
        /*034c*/ 	.word	0x000012f0


	//   ....[2]....
        /*0350*/ 	.word	0x00001380


	//   ....[3]....
        /*0354*/ 	.word	0x00018390


	//   ....[4]....
        /*0358*/ 	.word	0x000184c0


	//   ....[5]....
        /*035c*/ 	.word	0x000184e0


	//----- nvinfo : EIATTR_CRS_STACK_SIZE
	.align		4
.L_320:
        /*0360*/ 	.byte	0x04, 0x1e
        /*0362*/ 	.short	(.L_322 - .L_321)
.L_321:
        /*0364*/ 	.word	0x00000000


	//----- nvinfo : EIATTR_CBANK_PARAM_SIZE
	.align		4
.L_322:
        /*0368*/ 	.byte	0x03, 0x19
        /*036a*/ 	.short	0x01d0


	//----- nvinfo : EIATTR_PARAM_CBANK
	.align		4
        /*036c*/ 	.byte	0x04, 0x0a
        /*036e*/ 	.short	(.L_324 - .L_323)
	.align		4
.L_323:
        /*0370*/ 	.word	index@(.nv.constant0._ZN5flash16flash_fwd_kernelI23Flash_fwd_kernel_traitsILi96ELi128ELi64ELi4ELb0ELb0EN7cutlass10bfloat16_tE19Flash_kernel_traitsILi96ELi128ELi64ELi4ES3_EELb1ELb1ELb0ELb0ELb0ELb0ELb0ELb0EEEvNS_16Flash_fwd_paramsE)
        /*0374*/ 	.short	0x0380
        /*0376*/ 	.short	0x01d0


	//----- nvinfo : EIATTR_SW_WAR
	.align		4
.L_324:
        /*0378*/ 	.byte	0x04, 0x36
        /*037a*/ 	.short	(.L_326 - .L_325)
.L_325:
        /*037c*/ 	.word	0x00000008
.L_326:


//--------------------- .nv.info._ZN5flash16flash_fwd_kernelI23Flash_fwd_kernel_traitsILi96ELi128ELi64ELi4ELb0ELb0EN7cutlass10bfloat16_tE19Flash_kernel_traitsILi96ELi128ELi64ELi4ES3_EELb1ELb1ELb0ELb0ELb1ELb1ELb0ELb0EEEvNS_16Flash_fwd_paramsE --------------------------
	.section	.nv.info._ZN5flash16flash_fwd_kernelI23Flash_fwd_kernel_traitsILi96ELi128ELi64ELi4ELb0ELb0EN7cutlass10bfloat16_tE19Flash_kernel_traitsILi96ELi128ELi64ELi4ES3_EELb1ELb1ELb0ELb0ELb1ELb1ELb0ELb0EEEvNS_16Flash_fwd_paramsE,"",@"SHT_CUDA_INFO"
	.sectionflags	@""
	.align	4


	//----- nvinfo : EIATTR_CUDA_API_VERSION
	.align		4
        /*0000*/ 	.byte	0x04, 0x37
        /*0002*/ 	.short	(.L_328 - .L_327)
.L_327:
        /*0004*/ 	.word	0x00000082


	//----- nvinfo : EIATTR_KPARAM_INFO
	.align		4
.L_328:
        /*0008*/ 	.byte	0x04, 0x17
        /*000a*/ 	.short	(.L_330 - .L_329)
.L_329:
        /*000c*/ 	.word	0x00000000
        /*0010*/ 	.short	0x0000
        /*0012*/ 	.short	0x0000
        /*0014*/ 	.byte	0x00, 0xf0, 0x41, 0x07


	//----- nvinfo : EIATTR_SPARSE_MMA_MASK
	.align		4
.L_330:
        /*0018*/ 	.byte	0x03, 0x50
        /*001a*/ 	.short	0x0000


	//----- nvinfo : EIATTR_MAXREG_COUNT
	.align		4
        /*001c*/ 	.byte	0x03, 0x1b
        /*001e*/ 	.short	0x00ff


	//----- nvinfo : EIATTR_NUM_BARRIERS
	.align		4
        /*0020*/ 	.byte	0x02, 0x4c
        /*0022*/ 	.byte	0x01
	.zero		1


	//----- nvinfo : EIATTR_ANNOTATIONS
	.align		4
        /*0024*/ 	.byte	0x04, 0x55
        /*0026*/ 	.short	(.L_332 - .L_331)


	//   ....[0]....
.L_331:
        /*0028*/ 	.word	0x00000001
        /*002c*/ 	.byte	0x10, 0x6c, 0x00, 0x00, 0x01, 0x00, 0x00, 0x00, 0x70, 0x6c, 0x00, 0x00, 0x01, 0x00, 0x00, 0x00
        /*003c*/ 	.byte	0x10, 0x6d, 0x00, 0x00, 0x01, 0x00, 0x00, 0x00, 0xc0, 0x8c, 0x00, 0x00, 0x01, 0x00, 0x00, 0x00
        /*004c*/ 	.byte	0x40, 0x8d, 0x00, 0x00, 0x01, 0x00, 0x00, 0x00, 0x90, 0x8d, 0x00, 0x00


	//----- nvinfo : EIATTR_MERCURY_ISA_VERSION
	.align		4
.L_332:
        /*0058*/ 	.byte	0x03, 0x5f
        /*005a*/ 	.short	0x0101


	//----- nvinfo : EIATTR_COOP_GROUP_MASK_REGIDS
	.align		4
        /*005c*/ 	.byte	0x04, 0x29
        /*005e*/ 	.short	(.L_334 - .L_333)


	//   ....[0]....
.L_333:
        /*0060*/ 	.word	0xffffffff


	//   ....[1]....
        /*0064*/ 	.word	0xffffffff


	//   ....[2]....
        /*0068*/ 	.word	0xffffffff


	//   ....[3]....
        /*006c*/ 	.word	0xffffffff


	//   ....[4]....
        /*0070*/ 	.word	0xffffffff


	//   ....[5]....
        /*0074*/ 	.word	0xffffffff


	//   ....[6]....
        /*0078*/ 	.word	0xffffffff


	//   ....[7]....
        /*007c*/ 	.word	0xffffffff


	//   ....[8]....
        /*0080*/ 	.word	0xffffffff


	//   ....[9]....
        /*0084*/ 	.word	0xffffffff


	//   ....[10]....
        /*0088*/ 	.word	0xffffffff


	//   ....[11]....
        /*008c*/ 	.word	0xffffffff


	//   ....[12]....
        /*0090*/ 	.word	0xffffffff


	//   ....[13]....
        /*0094*/ 	.word	0xffffffff


	//   ....[14]....
        /*0098*/ 	.word	0xffffffff


	//   ....[15]....
        /*009c*/ 	.word	0xffffffff


	//   ....[16]....
        /*00a0*/ 	.word	0xffffffff


	//   ....[17]....
        /*00a4*/ 	.word	0xffffffff


	//   ....[18]....
        /*00a8*/ 	.word	0xffffffff


	//   ....[19]....
        /*00ac*/ 	.word	0xffffffff


	//   ....[20]....
        /*00b0*/ 	.word	0xffffffff


	//   ....[21]....
        /*00b4*/ 	.word	0xffffffff


	//   ....[22]....
        /*00b8*/ 	.word	0xffffffff


	//   ....[23]....
        /*00bc*/ 	.word	0xffffffff


	//   ....[24]....
        /*00c0*/ 	.word	0xffffffff


	//   ....[25]....
        /*00c4*/ 	.word	0xffffffff


	//   ....[26]....
        /*00c8*/ 	.word	0xffffffff


	//   ....[27]....
        /*00cc*/ 	.word	0xffffffff


	//   ....[28]....
        /*00d0*/ 	.word	0xffffffff


	//   ....[29]....
        /*00d4*/ 	.word	0xffffffff


	//   ....[30]....
        /*00d8*/ 	.word	0xffffffff


	//   ....[31]....
        /*00dc*/ 	.word	0xffffffff


	//----- nvinfo : EIATTR_COOP_GROUP_INSTR_OFFSETS
	.align		4
.L_334:
        /*00e0*/ 	.byte	0x04, 0x28
        /*00e2*/ 	.short	(.L_336 - .L_335)


	//   ....[0]....
.L_335:
        /*00e4*/ 	.word	0x00002bb0


	//   ....[1]....
        /*00e8*/ 	.word	0x00002bf0


	//   ....[2]....
        /*00ec*/ 	.word	0x00002d70


	//   ....[3]....
        /*00f0*/ 	.word	0x00002dd0


	//   ....[4]....
        /*00f4*/ 	.word	0x000033a0


	//   ....[5]....
        /*00f8*/ 	.word	0x000035e0


	//   ....[6]....
        /*00fc*/ 	.word	0x000036a0


	//   ....[7]....
        /*0100*/ 	.word	0x00003860


	//   ....[8]....
        /*0104*/ 	.word	0x00006d50


	//   ....[9]....
        /*0108*/ 	.word	0x00006dd0


	//   ....[10]....
        /*010c*/ 	.word	0x00006eb0


	//   ....[11]....
        /*0110*/ 	.word	0x00006f20


	//   ....[12]....
        /*0114*/ 	.word	0x00007fa0


	//   ....[13]....
        /*0118*/ 	.word	0x00007fd0


	//   ....[14]....
        /*011c*/ 	.word	0x00008090


	//   ....[15]....
        /*0120*/ 	.word	0x000080c0


	//   ....[16]....
        /*0124*/ 	.word	0x0000bc70


	//   ....[17]....
        /*0128*/ 	.word	0x0000bcb0


	//   ....[18]....
        /*012c*/ 	.word	0x0000bde0


	//   ....[19]....
        /*0130*/ 	.word	0x0000bef0


	//   ....[20]....
        /*0134*/ 	.word	0x0000bf20


	//   ....[21]....
        /*0138*/ 	.word	0x0000bf50


	//   ....[22]....
        /*013c*/ 	.word	0x0000bf80


	//   ....[23]....
        /*0140*/ 	.word	0x0000c020


	//   ....[24]....
        /*0144*/ 	.word	0x0000ebc0


	//   ....[25]....
        /*0148*/ 	.word	0x0000ec00


	//   ....[26]....
        /*014c*/ 	.word	0x0000ec30


	//   ....[27]....
        /*0150*/ 	.word	0x0000ec50


	//   ....[28]....
        /*0154*/ 	.word	0x0000ecb0


	//   ....[29]....
        /*0158*/ 	.word	0x0000ecd0


	//   ....[30]....
        /*015c*/ 	.word	0x0000ecf0


	//   ....[31]....
        /*0160*/ 	.word	0x0000ed00


	//----- nvinfo : EIATTR_VRC_CTA_INIT_COUNT
	.align		4
.L_336:
        /*0164*/ 	.byte	0x02, 0x4a
	.zero		1
	.zero		1


	//----- nvinfo : EIATTR_EXIT_INSTR_OFFSETS
	.align		4
        /*0168*/ 	.byte	0x04, 0x1c
        /*016a*/ 	.short	(.L_338 - .L_337)


	//   ....[0]....
.L_337:
        /*016c*/ 	.word	0x00000330


	//   ....[1]....
        /*0170*/ 	.word	0x00000b80


	//   ....[2]....
        /*0174*/ 	.word	0x00000c10


	//   ....[3]....
        /*0178*/ 	.word	0x00010470


	//----- nvinfo : EIATTR_CRS_STACK_SIZE
	.align		4
.L_338:
        /*017c*/ 	.byte	0x04, 0x1e
        /*017e*/ 	.short	(.L_340 - .L_339)
.L_339:
        /*0180*/ 	.word	0x00000000


	//----- nvinfo : EIATTR_CBANK_PARAM_SIZE
	.align		4
.L_340:
        /*0184*/ 	.byte	0x03, 0x19
        /*0186*/ 	.short	0x01d0


	//----- nvinfo : EIATTR_PARAM_CBANK
	.align		4
        /*0188*/ 	.byte	0x04, 0x0a
        /*018a*/ 	.short	(.L_342 - .L_341)
	.align		4
.L_341:
        /*018c*/ 	.word	index@(.nv.constant0._ZN5flash16flash_fwd_kernelI23Flash_fwd_kernel_traitsILi96ELi128ELi64ELi4ELb0ELb0EN7cutlass10bfloat16_tE19Flash_kernel_traitsILi96ELi128ELi64ELi4ES3_EELb1ELb1ELb0ELb0ELb1ELb1ELb0ELb0EEEvNS_16Flash_fwd_paramsE)
        /*0190*/ 	.short	0x0380
        /*0192*/ 	.short	0x01d0


	//----- nvinfo : EIATTR_SW_WAR
	.align		4
.L_342:
        /*0194*/ 	.byte	0x04, 0x36
        /*0196*/ 	.short	(.L_344 - .L_343)
.L_343:
        /*0198*/ 	.word	0x00000008
.L_344:


//--------------------- .nv.info._ZN5flash16flash_fwd_kernelI23Flash_fwd_kernel_traitsILi96ELi128ELi64ELi4ELb0ELb0EN7cutlass10bfloat16_tE19Flash_kernel_traitsILi96ELi128ELi64ELi4ES3_EELb0ELb1ELb0ELb0ELb1ELb1ELb1ELb0EEEvNS_16Flash_fwd_paramsE --------------------------
	.section	.nv.info._ZN5flash16flash_fwd_kernelI23Flash_fwd_kernel_traitsILi96ELi128ELi64ELi4ELb0ELb0EN7cutlass10bfloat16_tE19Flash_kernel_traitsILi96ELi128ELi64ELi4ES3_EELb0ELb1ELb0ELb0ELb1ELb1ELb1ELb0EEEvNS_16Flash_fwd_paramsE,"",@"SHT_CUDA_INFO"
	.sectionflags	@""
	.align	4


	//----- nvinfo : EIATTR_CUDA_API_VERSION
	.align		4
        /*0000*/ 	.byte	0x04, 0x37
        /*0002*/ 	.short	(.L_346 - .L_345)
.L_345:
        /*0004*/ 	.word	0x00000082


	//----- nvinfo : EIATTR_KPARAM_INFO
	.align		4
.L_346:
        /*0008*/ 	.byte	0x04, 0x17
        /*000a*/ 	.short	(.L_348 - .L_347)
.L_347:
        /*000c*/ 	.word	0x00000000
        /*0010*/ 	.short	0x0000
        /*0012*/ 	.short	0x0000
        /*0014*/ 	.byte	0x00, 0xf0, 0x41, 0x07


	//----- nvinfo : EIATTR_SPARSE_MMA_MASK
	.align		4
.L_348:
        /*0018*/ 	.byte	0x03, 0x50
        /*001a*/ 	.short	0x0000


	//----- nvinfo : EIATTR_MAXREG_COUNT
	.align		4
        /*001c*/ 	.byte	0x03, 0x1b
        /*001e*/ 	.short	0x00ff


	//----- nvinfo : EIATTR_NUM_BARRIERS
	.align		4
        /*0020*/ 	.byte	0x02, 0x4c
        /*0022*/ 	.byte	0x01
	.zero		1


	//----- nvinfo : EIATTR_MERCURY_ISA_VERSION
	.align		4
        /*0024*/ 	.byte	0x03, 0x5f
        /*0026*/ 	.short	0x0101


	//----- nvinfo : EIATTR_COOP_GROUP_MASK_REGIDS
	.align		4
        /*0028*/ 	.byte	0x04, 0x29
        /*002a*/ 	.short	(.L_350 - .L_349)


	//   ....[0]....
.L_349:
        /*002c*/ 	.word	0xffffffff


	//   ....[1]....
        /*0030*/ 	.word	0xffffffff


	//   ....[2]....
        /*0034*/ 	.word	0xffffffff


	//   ....[3]....
        /*0038*/ 	.word	0xffffffff


	//   ....[4]....
        /*003c*/ 	.word	0xffffffff


	//   ....[5]....
        /*0040*/ 	.word	0xffffffff


	//   ....[6]....
        /*0044*/ 	.word	0xffffffff


	//   ....[7]....
        /*0048*/ 	.word	0xffffffff


	//   ....[8]....
        /*004c*/ 	.word	0xffffffff


	//   ....[9]....
        /*0050*/ 	.word	0xffffffff


	//   ....[10]....
        /*0054*/ 	.word	0xffffffff


	//   ....[11]....
        /*0058*/ 	.word	0xffffffff


	//   ....[12]....
        /*005c*/ 	.word	0xffffffff


	//   ....[13]....
        /*0060*/ 	.word	0xffffffff


	//   ....[14]....
        /*0064*/ 	.word	0xffffffff


	//   ....[15]....
        /*0068*/ 	.word	0xffffffff


	//   ....[16]....
        /*006c*/ 	.word	0xffffffff


	//   ....[17]....
        /*0070*/ 	.word	0xffffffff


	//   ....[18]....
        /*0074*/ 	.word	0xffffffff


	//   ....[19]....
        /*0078*/ 	.word	0xffffffff


	//   ....[20]....
        /*007c*/ 	.word	0xffffffff


	//   ....[21]....
        /*0080*/ 	.word	0xffffffff


	//   ....[22]....
        /*0084*/ 	.word	0xffffffff


	//   ....[23]....
        /*0088*/ 	.word	0xffffffff


	//   ....[24]....
        /*008c*/ 	.word	0xffffffff


	//   ....[25]....
        /*0090*/ 	.word	0xffffffff


	//   ....[26]....
        /*0094*/ 	.word	0xffffffff


	//   ....[27]....
        /*0098*/ 	.word	0xffffffff


	//   ....[28]....
        /*009c*/ 	.word	0xffffffff


	//   ....[29]....
        /*00a0*/ 	.word	0xffffffff


	//   ....[30]....
        /*00a4*/ 	.word	0xffffffff


	//   ....[31]....
        /*00a8*/ 	.word	0xffffffff


	//----- nvinfo : EIATTR_COOP_GROUP_INSTR_OFFSETS
	.align		4
.L_350:
        /*00ac*/ 	.byte	0x04, 0x28
        /*00ae*/ 	.short	(.L_352 - .L_351)


	//   ....[0]....
.L_351:
        /*00b0*/ 	.word	0x00003060


	//   ....[1]....
        /*00b4*/ 	.word	0x00003090


	//   ....[2]....
        /*00b8*/ 	.word	0x000031e0


	//   ....[3]....
        /*00bc*/ 	.word	0x00003220


	//   ....[4]....
        /*00c0*/ 	.word	0x00003500


	//   ....[5]....
        /*00c4*/ 	.word	0x00003570


	//   ....[6]....
        /*00c8*/ 	.word	0x00003660


	//   ....[7]....
        /*00cc*/ 	.word	0x00003710


	//   ....[8]....
        /*00d0*/ 	.word	0x00006780


	//   ....[9]....
        /*00d4*/ 	.word	0x000067c0


	//   ....[10]....
        /*00d8*/ 	.word	0x00006930


	//   ....[11]....
        /*00dc*/ 	.word	0x000069a0


	//   ....[12]....
        /*00e0*/ 	.word	0x00006ac0


	//   ....[13]....
        /*00e4*/ 	.word	0x00006b20


	//   ....[14]....
        /*00e8*/ 	.word	0x00006c60


	//   ....[15]....
        /*00ec*/ 	.word	0x00006d10


	//   ....[16]....
        /*00f0*/ 	.word	0x00009ed0


	//   ....[17]....
        /*00f4*/ 	.word	0x00009ee0


	//   ....[18]....
        /*00f8*/ 	.word	0x00009ef0


	//   ....[19]....
        /*00fc*/ 	.word	0x00009f00


	//   ....[20]....
        /*0100*/ 	.word	0x00009f80


	//   ....[21]....
        /*0104*/ 	.word	0x00009f90


	//   ....[22]....
        /*0108*/ 	.word	0x00009fa0


	//   ....[23]....
        /*010c*/ 	.word	0x00009fb0


	//   ....[24]....
        /*0110*/ 	.word	0x0000be70


	//   ....[25]....
        /*0114*/ 	.word	0x0000bea0


	//   ....[26]....
        /*0118*/ 	.word	0x0000beb0


	//   ....[27]....
        /*011c*/ 	.word	0x0000bf10


	//   ....[28]....
        /*0120*/ 	.word	0x0000bf60


	//   ....[29]....
        /*0124*/ 	.word	0x0000bf70


	//   ....[30]....
        /*0128*/ 	.word	0x0000bf80


	//   ....[31]....
        /*012c*/ 	.word	0x0000bfc0


	//----- nvinfo : EIATTR_VRC_CTA_INIT_COUNT
	.align		4
.L_352:
        /*0130*/ 	.byte	0x02, 0x4a
	.zero		1
	.zero		1


	//----- nvinfo : EIATTR_EXIT_INSTR_OFFSETS
	.align		4
        /*0134*/ 	.byte	0x04, 0x1c
        /*0136*/ 	.short	(.L_354 - .L_353)


	//   ....[0]....
.L_353:
        /*0138*/ 	.word	0x00000170


	//   ....[1]....
        /*013c*/ 	.word	0x000009f0


	//   ....[2]....
        /*0140*/ 	.word	0x00000a80


	//   ....[3]....
        /*0144*/ 	.word	0x0000d720


	//----- nvinfo : EIATTR_CRS_STACK_SIZE
	.align		4
.L_354:
        /*0148*/ 	.byte	0x04, 0x1e
        /*014a*/ 	.short	(.L_356 - .L_355)
.L_355:
        /*014c*/ 	.word	0x00000000


	//----- nvinfo : EIATTR_CBANK_PARAM_SIZE
	.align		4
.L_356:
        /*0150*/ 	.byte	0x03, 0x19
        /*0152*/ 	.short	0x01d0


	//----- nvinfo : EIATTR_PARAM_CBANK
	.align		4
        /*0154*/ 	.byte	0x04, 0x0a
        /*0156*/ 	.short	(.L_358 - .L_357)
	.align		4
.L_357:
        /*0158*/ 	.word	index@(.nv.constant0._ZN5flash16flash_fwd_kernelI23Flash_fwd_kernel_traitsILi96ELi128ELi64ELi4ELb0ELb0EN7cutlass10bfloat16_tE19Flash_kernel_traitsILi96ELi128ELi64ELi4ES3_EELb0ELb1ELb0ELb0ELb1ELb1ELb1ELb0EEEvNS_16Flash_fwd_paramsE)
        /*015c*/ 	.short	0x0380
        /*015e*/ 	.short	0x01d0


	//----- nvinfo : EIATTR_SW_WAR
	.align		4
.L_358:
        /*0160*/ 	.byte	0x04, 0x36
        /*0162*/ 	.short	(.L_360 - .L_359)
.L_359:
        /*0164*/ 	.word	0x00000008
.L_360:


//--------------------- .nv.info._ZN5flash16flash_fwd_kernelI23Flash_fwd_kernel_traitsILi96ELi128ELi64ELi4ELb0ELb0EN7cutlass10bfloat16_tE19Flash_kernel_traitsILi96ELi128ELi64ELi4ES3_EELb1ELb1ELb0ELb0ELb0ELb1ELb0ELb0EEEvNS_16Flash_fwd_paramsE --------------------------
	.section	.nv.info._ZN5flash16flash_fwd_kernelI23Flash_fwd_kernel_traitsILi96ELi128ELi64ELi4ELb0ELb0EN7cutlass10bfloat16_tE19Flash_kernel_traitsILi96ELi128ELi64ELi4ES3_EELb1ELb1ELb0ELb0ELb0ELb1ELb0ELb0EEEvNS_16Flash_fwd_paramsE,"",@"SHT_CUDA_INFO"
	.sectionflags	@""
	.align	4


	//----- nvinfo : EIATTR_CUDA_API_VERSION
	.align		4
        /*0000*/ 	.byte	0x04, 0x37
        /*0002*/ 	.short	(.L_362 - .L_361)
.L_361:
        /*0004*/ 	.word	0x00000082


	//----- nvinfo : EIATTR_KPARAM_INFO
	.align		4
.L_362:
        /*0008*/ 	.byte	0x04, 0x17
        /*000a*/ 	.short	(.L_364 - .L_363)
.L_363:
        /*000c*/ 	.word	0x00000000
        /*0010*/ 	.short	0x0000
        /*0012*/ 	.short	0x0000
        /*0014*/ 	.byte	0x00, 0xf0, 0x41, 0x07


	//----- nvinfo : EIATTR_SPARSE_MMA_MASK
	.align		4
.L_364:
        /*0018*/ 	.byte	0x03, 0x50
        /*001a*/ 	.short	0x0000


	//----- nvinfo : EIATTR_MAXREG_COUNT
	.align		4
        /*001c*/ 	.byte	0x03, 0x1b
        /*001e*/ 	.short	0x00ff


	//----- nvinfo : EIATTR_NUM_BARRIERS
	.align		4
        /*0020*/ 	.byte	0x02, 0x4c
        /*0022*/ 	.byte	0x01
	.zero		1


	//----- nvinfo : EIATTR_ANNOTATIONS
	.align		4
        /*0024*/ 	.byte	0x04, 0x55
        /*0026*/ 	.short	(.L_366 - .L_365)


	//   ....[0]....
.L_365:
        /*0028*/ 	.word	0x00000001
        /*002c*/ 	.byte	0xc0, 0x79, 0x00, 0x00, 0x01, 0x00, 0x00, 0x00, 0xc0, 0x7e, 0x00, 0x00, 0x01, 0x00, 0x00, 0x00
        /*003c*/ 	.byte	0x50, 0x7f, 0x00, 0x00, 0x01, 0x00, 0x00, 0x00, 0x40, 0x8b, 0x00, 0x00, 0x01, 0x00, 0x00, 0x00
        /*004c*/ 	.byte	0x20, 0x9f, 0x00, 0x00, 0x01, 0x00, 0x00, 0x00, 0x90, 0xa0, 0x00, 0x00, 0x01, 0x00, 0x00, 0x00
        /*005c*/ 	.byte	0x20, 0xbb, 0x00, 0x00, 0x01, 0x00, 0x00, 0x00, 0x30, 0xbb, 0x00, 0x00, 0x01, 0x00, 0x00, 0x00
        /*006c*/ 	.byte	0xb0, 0xc2, 0x00, 0x00, 0x01, 0x00, 0x00, 0x00, 0xd0, 0xca, 0x00, 0x00, 0x01, 0x00, 0x00, 0x00
        /*007c*/ 	.byte	0x10, 0xcb, 0x00, 0x00, 0x01, 0x00, 0x00, 0x00, 0xf0, 0xe3, 0x00, 0x00


	//----- nvinfo : EIATTR_MERCURY_ISA_VERSION
	.align		4
.L_366:
        /*0088*/ 	.byte	0x03, 0x5f
        /*008a*/ 	.short	0x0101


	//----- nvinfo : EIATTR_COOP_GROUP_MASK_REGIDS
	.align		4
        /*008c*/ 	.byte	0x04, 0x29
        /*008e*/ 	.short	(.L_368 - .L_367)


	//   ....[0]....
.L_367:
        /*0090*/ 	.word	0xffffffff


	//   ....[1]....
        /*0094*/ 	.word	0xffffffff


	//   ....[2]....
        /*0098*/ 	.word	0xffffffff


	//   ....[3]....
        /*009c*/ 	.word	0xffffffff


	//   ....[4]....
        /*00a0*/ 	.word	0xffffffff


	//   ....[5]....
        /*00a4*/ 	.word	0xffffffff


	//   ....[6]....
        /*00a8*/ 	.word	0xffffffff


	//   ....[7]....
        /*00ac*/ 	.word	0xffffffff


	//   ....[8]....
        /*00b0*/ 	.word	0xffffffff


	//   ....[9]....
        /*00b4*/ 	.word	0xffffffff


	//   ....[10]....
        /*00b8*/ 	.word	0xffffffff


	//   ....[11]....
        /*00bc*/ 	.word	0xffffffff


	//   ....[12]....
        /*00c0*/ 	.word	0xffffffff


	//   ....[13]....
        /*00c4*/ 	.word	0xffffffff


	//   ....[14]....
        /*00c8*/ 	.word	0xffffffff


	//   ....[15]....
        /*00cc*/ 	.word	0xffffffff


	//   ....[16]....
        /*00d0*/ 	.word	0xffffffff


	//   ....[17]....
        /*00d4*/ 	.word	0xffffffff


	//   ....[18]....
        /*00d8*/ 	.word	0xffffffff


	//   ....[19]....
        /*00dc*/ 	.word	0xffffffff


	//   ....[20]....
        /*00e0*/ 	.word	0xffffffff


	//   ....[21]....
        /*00e4*/ 	.word	0xffffffff


	//   ....[22]....
        /*00e8*/ 	.word	0xffffffff


	//   ....[23]....
        /*00ec*/ 	.word	0xffffffff


	//   ....[24]....
        /*00f0*/ 	.word	0xffffffff


	//   ....[25]....
        /*00f4*/ 	.word	0xffffffff


	//   ....[26]....
        /*00f8*/ 	.word	0xffffffff


	//   ....[27]....
        /*00fc*/ 	.word	0xffffffff


	//   ....[28]....
        /*0100*/ 	.word	0xffffffff


	//   ....[29]....
        /*0104*/ 	.word	0xffffffff


	//   ....[30]....
        /*0108*/ 	.word	0xffffffff


	//   ....[31]....
        /*010c*/ 	.word	0xffffffff


	//   ....[32]....
        /*0110*/ 	.word	0xffffffff


	//   ....[33]....
        /*0114*/ 	.word	0xffffffff


	//   ....[34]....
        /*0118*/ 	.word	0xffffffff


	//   ....[35]....
        /*011c*/ 	.word	0xffffffff


	//   ....[36]....
        /*0120*/ 	.word	0xffffffff


	//   ....[37]....
        /*0124*/ 	.word	0xffffffff


	//   ....[38]....
        /*0128*/ 	.word	0xffffffff


	//   ....[39]....
        /*012c*/ 	.word	0xffffffff


	//----- nvinfo : EIATTR_COOP_GROUP_INSTR_OFFSETS
	.align		4
.L_368:
        /*0130*/ 	.byte	0x04, 0x28
        /*0132*/ 	.short	(.L_370 - .L_369)


	//   ....[0]....
.L_369:
        /*0134*/ 	.word	0x00003760


	//   ....[1]....
        /*0138*/ 	.word	0x00003800


	//   ....[2]....
        /*013c*/ 	.word	0x000038c0


	//   ....[3]....
        /*0140*/ 	.word	0x00003980


	//   ....[4]....
        /*0144*/ 	.word	0x00003b60


	//   ....[5]....
        /*0148*/ 	.word	0x00003d50


	//   ....[6]....
        /*014c*/ 	.word	0x00004090


	//   ....[7]....
        /*0150*/ 	.word	0x000042b0


	//   ....[8]....
        /*0154*/ 	.word	0x00007dd0


	//   ....[9]....
        /*0158*/ 	.word	0x00007e10


	//   ....[10]....
        /*015c*/ 	.word	0x00007e50


	//   ....[11]....
        /*0160*/ 	.word	0x00007e90


	//   ....[12]....
        /*0164*/ 	.word	0x00007f80


	//   ....[13]....
        /*0168*/ 	.word	0x00007fb0


	//   ....[14]....
        /*016c*/ 	.word	0x00007fe0


	//   ....[15]....
        /*0170*/ 	.word	0x00008010


	//   ....[16]....
        /*0174*/ 	.word	0x0000c210


	//   ....[17]....
        /*0178*/ 	.word	0x0000c270


	//   ....[18]....
        /*017c*/ 	.word	0x0000c360


	//   ....[19]....
        /*0180*/ 	.word	0x0000c380


	//   ....[20]....
        /*0184*/ 	.word	0x0000d590


	//   ....[21]....
        /*0188*/ 	.word	0x0000d5a0


	//   ....[22]....
        /*018c*/ 	.word	0x0000d650


	//   ....[23]....
        /*0190*/ 	.word	0x0000d680


	//   ....[24]....
        /*0194*/ 	.word	0x00011320


	//   ....[25]....
        /*0198*/ 	.word	0x00011360


	//   ....[26]....
        /*019c*/ 	.word	0x00011480


	//   ....[27]....
        /*01a0*/ 	.word	0x000114c0


	//   ....[28]....
        /*01a4*/ 	.word	0x00011680


	//   ....[29]....
        /*01a8*/ 	.word	0x000116b0


	//   ....[30]....
        /*01ac*/ 	.word	0x000116e0


	//   ....[31]....
        /*01b0*/ 	.word	0x00011710


	//   ....[32]....
        /*01b4*/ 	.word	0x00014250


	//   ....[33]....
        /*01b8*/ 	.word	0x00014290


	//   ....[34]....
        /*01bc*/ 	.word	0x000142c0


	//   ....[35]....
        /*01c0*/ 	.word	0x00014320


	//   ....[36]....
        /*01c4*/ 	.word	0x00014360


	//   ....[37]....
        /*01c8*/ 	.word	0x00014390


	//   ....[38]....
        /*01cc*/ 	.word	0x000143b0


	//   ....[39]....
        /*01d0*/ 	.word	0x00014410


	//----- nvinfo : EIATTR_VRC_CTA_INIT_COUNT
	.align		4
.L_370:
        /*01d4*/ 	.byte	0x02, 0x4a
	.zero		1
	.zero		1


	//----- nvinfo : EIATTR_EXIT_INSTR_OFFSETS
	.align		4
        /*01d8*/ 	.byte	0x04, 0x1c
        /*01da*/ 	.short	(.L_372 - .L_371)


	//   ....[0]....
.L_371:
        /*01dc*/ 	.word	0x00000540


	//   ....[1]....
        /*01e0*/ 	.word	0x00001120


	//   ....[2]....
        /*01e4*/ 	.word	0x000011b0


	//   ....[3]....
        /*01e8*/ 	.word	0x00015d10


	//   ....[4]....
        /*01ec*/ 	.word	0x00015e10


	//----- nvinfo : EIATTR_CRS_STACK_SIZE
	.align		4
.L_372:
        /*01f0*/ 	.byte	0x04, 0x1e
        /*01f2*/ 	.short	(.L_374 - .L_373)
.L_373:
        /*01f4*/ 	.word	0x00000000


	//----- nvinfo : EIATTR_CBANK_PARAM_SIZE
	.align		4
.L_374:
        /*01f8*/ 	.byte	0x03, 0x19
        /*01fa*/ 	.short	0x01d0


	//----- nvinfo : EIATTR_PARAM_CBANK
	.align		4
        /*01fc*/ 	.byte	0x04, 0x0a
        /*01fe*/ 	.short	(.L_376 - .L_375)
	.align		4
.L_375:
        /*0200*/ 	.word	index@(.nv.constant0._ZN5flash16flash_fwd_kernelI23Flash_fwd_kernel_traitsILi96ELi128ELi64ELi4ELb0ELb0EN7cutlass10bfloat16_tE19Flash_kernel_traitsILi96ELi128ELi64ELi4ES3_EELb1ELb1ELb0ELb0ELb0ELb1ELb0ELb0EEEvNS_16Flash_fwd_paramsE)
        /*0204*/ 	.short	0x0380
        /*0206*/ 	.short	0x01d0


	//----- nvinfo : EIATTR_SW_WAR
	.align		4
.L_376:
        /*0208*/ 	.byte	0x04, 0x36
        /*020a*/ 	.short	(.L_378 - .L_377)
.L_377:
        /*020c*/ 	.word	0x00000008
.L_378:


//--------------------- .nv.info._ZN5flash16flash_fwd_kernelI23Flash_fwd_kernel_traitsILi96ELi128ELi64ELi4ELb0ELb0EN7cutlass10bfloat16_tE19Flash_kernel_traitsILi96ELi128ELi64ELi4ES3_EELb0ELb1ELb0ELb0ELb0ELb1ELb1ELb0EEEvNS_16Flash_fwd_paramsE --------------------------
	.section	.nv.info._ZN5flash16flash_fwd_kernelI23Flash_fwd_kernel_traitsILi96ELi128ELi64ELi4ELb0ELb0EN7cutlass10bfloat16_tE19Flash_kernel_traitsILi96ELi128ELi64ELi4ES3_EELb0ELb1ELb0ELb0ELb0ELb1ELb1ELb0EEEvNS_16Flash_fwd_paramsE,"",@"SHT_CUDA_INFO"
	.sectionflags	@""
	.align	4


	//----- nvinfo : EIATTR_CUDA_API_VERSION
	.align		4
        /*0000*/ 	.byte	0x04, 0x37
        /*0002*/ 	.short	(.L_380 - .L_379)
.L_379:
        /*0004*/ 	.word	0x00000082


	//----- nvinfo : EIATTR_KPARAM_INFO
	.align		4
.L_380:
        /*0008*/ 	.byte	0x04, 0x17
        /*000a*/ 	.short	(.L_382 - .L_381)
.L_381:
        /*000c*/ 	.word	0x00000000
        /*0010*/ 	.short	0x0000
        /*0012*/ 	.short	0x0000
        /*0014*/ 	.byte	0x00, 0xf0, 0x41, 0x07


	//----- nvinfo : EIATTR_SPARSE_MMA_MASK
	.align		4
.L_382:
        /*0018*/ 	.byte	0x03, 0x50
        /*001a*/ 	.short	0x0000


	//----- nvinfo : EIATTR_MAXREG_COUNT
	.align		4
        /*001c*/ 	.byte	0x03, 0x1b
        /*001e*/ 	.short	0x00ff


	//----- nvinfo : EIATTR_NUM_BARRIERS
	.align		4
        /*0020*/ 	.byte	0x02, 0x4c
        /*0022*/ 	.byte	0x01
	.zero		1


	//----- nvinfo : EIATTR_MERCURY_ISA_VERSION
	.align		4
        /*0024*/ 	.byte	0x03, 0x5f
        /*0026*/ 	.short	0x0101


	//----- nvinfo : EIATTR_COOP_GROUP_MASK_REGIDS
	.align		4
        /*0028*/ 	.byte	0x04, 0x29
        /*002a*/ 	.short	(.L_384 - .L_383)


	//   ....[0]....
.L_383:
        /*002c*/ 	.word	0xffffffff


	//   ....[1]....
        /*0030*/ 	.word	0xffffffff


	//   ....[2]....
        /*0034*/ 	.word	0xffffffff


	//   ....[3]....
        /*0038*/ 	.word	0xffffffff


	//   ....[4]....
        /*003c*/ 	.word	0xffffffff


	//   ....[5]....
        /*0040*/ 	.word	0xffffffff


	//   ....[6]....
        /*0044*/ 	.word	0xffffffff


	//   ....[7]....
        /*0048*/ 	.word	0xffffffff


	//   ....[8]....
        /*004c*/ 	.word	0xffffffff


	//   ....[9]....
        /*0050*/ 	.word	0xffffffff


	//   ....[10]....
        /*0054*/ 	.word	0xffffffff


	//   ....[11]....
        /*0058*/ 	.word	0xffffffff


	//   ....[12]....
        /*005c*/ 	.word	0xffffffff


	//   ....[13]....
        /*0060*/ 	.word	0xffffffff


	//   ....[14]....
        /*0064*/ 	.word	0xffffffff


	//   ....[15]....
        /*0068*/ 	.word	0xffffffff


	//   ....[16]....
        /*006c*/ 	.word	0xffffffff


	//   ....[17]....
        /*0070*/ 	.word	0xffffffff


	//   ....[18]....
        /*0074*/ 	.word	0xffffffff


	//   ....[19]....
        /*0078*/ 	.word	0xffffffff


	//   ....[20]....
        /*007c*/ 	.word	0xffffffff


	//   ....[21]....
        /*0080*/ 	.word	0xffffffff


	//   ....[22]....
        /*0084*/ 	.word	0xffffffff


	//   ....[23]....
        /*0088*/ 	.word	0xffffffff


	//   ....[24]....
        /*008c*/ 	.word	0xffffffff


	//   ....[25]....
        /*0090*/ 	.word	0xffffffff


	//   ....[26]....
        /*0094*/ 	.word	0xffffffff


	//   ....[27]....
        /*0098*/ 	.word	0xffffffff


	//   ....[28]....
        /*009c*/ 	.word	0xffffffff


	//   ....[29]....
        /*00a0*/ 	.word	0xffffffff


	//   ....[30]....
        /*00a4*/ 	.word	0xffffffff


	//   ....[31]....
        /*00a8*/ 	.word	0xffffffff


	//   ....[32]....
        /*00ac*/ 	.word	0xffffffff


	//   ....[33]....
        /*00b0*/ 	.word	0xffffffff


	//   ....[34]....
        /*00b4*/ 	.word	0xffffffff


	//   ....[35]....
        /*00b8*/ 	.word	0xffffffff


	//   ....[36]....
        /*00bc*/ 	.word	0xffffffff


	//   ....[37]....
        /*00c0*/ 	.word	0xffffffff


	//   ....[38]....
        /*00c4*/ 	.word	0xffffffff


	//   ....[39]....
        /*00c8*/ 	.word	0xffffffff


	//----- nvinfo : EIATTR_COOP_GROUP_INSTR_OFFSETS
	.align		4
.L_384:
        /*00cc*/ 	.byte	0x04, 0x28
        /*00ce*/ 	.short	(.L_386 - .L_385)


	//   ....[0]....
.L_385:
        /*00d0*/ 	.word	0x00003c20


	//   ....[1]....
        /*00d4*/ 	.word	0x00003db0


	//   ....[2]....
        /*00d8*/ 	.word	0x00003e10


	//   ....[3]....
        /*00dc*/ 	.word	0x00003e40


	//   ....[4]....
        /*00e0*/ 	.word	0x00003e50


	//   ....[5]....
        /*00e4*/ 	.word	0x00003e70


	//   ....[6]....
        /*00e8*/ 	.word	0x00003e90


	//   ....[7]....
        /*00ec*/ 	.word	0x00003ee0


	//   ....[8]....
        /*00f0*/ 	.word	0x00007060


	//   ....[9]....
        /*00f4*/ 	.word	0x000071d0


	//   ....[10]....
        /*00f8*/ 	.word	0x00007260


	//   ....[11]....
        /*00fc*/ 	.word	0x00007370


	//   ....[12]....
        /*0100*/ 	.word	0x000073c0


	//   ....[13]....
        /*0104*/ 	.word	0x000073f0


	//   ....[14]....
        /*0108*/ 	.word	0x000074b0


	//   ....[15]....
        /*010c*/ 	.word	0x00007570


	//   ....[16]....
        /*0110*/ 	.word	0x0000ae00


	//   ....[17]....
        /*0114*/ 	.word	0x0000ae60


	//   ....[18]....
        /*0118*/ 	.word	0x0000af60


	//   ....[19]....
        /*011c*/ 	.word	0x0000afe0


	//   ....[20]....
        /*0120*/ 	.word	0x0000b040


	//   ....[21]....
        /*0124*/ 	.word	0x0000b160


	//   ....[22]....
        /*0128*/ 	.word	0x0000b1e0


	//   ....[23]....
        /*012c*/ 	.word	0x0000b320


	//   ....[24]....
        /*0130*/ 	.word	0x0000e580


	//   ....[25]....
        /*0134*/ 	.word	0x0000e590


	//   ....[26]....
        /*0138*/ 	.word	0x0000e5a0


	//   ....[27]....
        /*013c*/ 	.word	0x0000e5b0


	//   ....[28]....
        /*0140*/ 	.word	0x0000e600


	//   ....[29]....
        /*0144*/ 	.word	0x0000e620


	//   ....[30]....
        /*0148*/ 	.word	0x0000e640


	//   ....[31]....
        /*014c*/ 	.word	0x0000e650


	//   ....[32]....
        /*0150*/ 	.word	0x000105c0


	//   ....[33]....
        /*0154*/ 	.word	0x00010600


	//   ....[34]....
        /*0158*/ 	.word	0x00010610


	//   ....[35]....
        /*015c*/ 	.word	0x00010660


	//   ....[36]....
        /*0160*/ 	.word	0x000106c0


	//   ....[37]....
        /*0164*/ 	.word	0x000106e0


	//   ....[38]....
        /*0168*/ 	.word	0x000106f0


	//   ....[39]....
        /*016c*/ 	.word	0x00010740


	//----- nvinfo : EIATTR_VRC_CTA_INIT_COUNT
	.align		4
.L_386:
        /*0170*/ 	.byte	0x02, 0x4a
	.zero		1
	.zero		1


	//----- nvinfo : EIATTR_EXIT_INSTR_OFFSETS
	.align		4
        /*0174*/ 	.byte	0x04, 0x1c
        /*0176*/ 	.short	(.L_388 - .L_387)


	//   ....[0]....
.L_387:
        /*0178*/ 	.word	0x00000330


	//   ....[1]....
        /*017c*/ 	.word	0x00000ef0


	//   ....[2]....
        /*0180*/ 	.word	0x00000f80


	//   ....[3]....
        /*0184*/ 	.word	0x00012080


	//   ....[4]....
        /*0188*/ 	.word	0x00012170


	//----- nvinfo : EIATTR_CRS_STACK_SIZE
	.align		4
.L_388:
        /*018c*/ 	.byte	0x04, 0x1e
        /*018e*/ 	.short	(.L_390 - .L_389)
.L_389:
        /*0190*/ 	.word	0x00000000


	//----- nvinfo : EIATTR_CBANK_PARAM_SIZE
	.align		4
.L_390:
        /*0194*/ 	.byte	0x03, 0x19
        /*0196*/ 	.short	0x01d0


	//----- nvinfo : EIATTR_PARAM_CBANK
	.align		4
        /*0198*/ 	.byte	0x04, 0x0a
        /*019a*/ 	.short	(.L_392 - .L_391)
	.align		4
.L_391:
        /*019c*/ 	.word	index@(.nv.constant0._ZN5flash16flash_fwd_kernelI23Flash_fwd_kernel_traitsILi96ELi128ELi64ELi4ELb0ELb0EN7cutlass10bfloat16_tE19Flash_kernel_traitsILi96ELi128ELi64ELi4ES3_EELb0ELb1ELb0ELb0ELb0ELb1ELb1ELb0EEEvNS_16Flash_fwd_paramsE)
        /*01a0*/ 	.short	0x0380
        /*01a2*/ 	.short	0x01d0


	//----- nvinfo : EIATTR_SW_WAR
	.align		4
.L_392:
        /*01a4*/ 	.byte	0x04, 0x36
        /*01a6*/ 	.short	(.L_394 - .L_393)
.L_393:
        /*01a8*/ 	.word	0x00000008
.L_394:


//--------------------- .nv.info._ZN5flash16flash_fwd_kernelI23Flash_fwd_kernel_traitsILi96ELi128ELi64ELi4ELb0ELb0EN7cutlass10bfloat16_tE19Flash_kernel_traitsILi96ELi128ELi64ELi4ES3_EELb1ELb1ELb0ELb1ELb0ELb0ELb0ELb0EEEvNS_16Flash_fwd_paramsE --------------------------
	.section	.nv.info._ZN5flash16flash_fwd_kernelI23Flash_fwd_kernel_traitsILi96ELi128ELi64ELi4ELb0ELb0EN7cutlass10bfloat16_tE19Flash_kernel_traitsILi96ELi128ELi64ELi4ES3_EELb1ELb1ELb0ELb1ELb0ELb0ELb0ELb0EEEvNS_16Flash_fwd_paramsE,"",@"SHT_CUDA_INFO"
	.sectionflags	@""
	.align	4


	//----- nvinfo : EIATTR_CUDA_API_VERSION
	.align		4
        /*0000*/ 	.byte	0x04, 0x37
        /*0002*/ 	.short	(.L_396 - .L_395)
.L_395:
        /*0004*/ 	.word	0x00000082


	//----- nvinfo : EIATTR_KPARAM_INFO
	.align		4
.L_396:
        /*0008*/ 	.byte	0x04, 0x17
        /*000a*/ 	.short	(.L_398 - .L_397)
.L_397:
        /*000c*/ 	.word	0x00000000
        /*0010*/ 	.short	0x0000
        /*0012*/ 	.short	0x0000
        /*0014*/ 	.byte	0x00, 0xf0, 0x41, 0x07


	//----- nvinfo : EIATTR_SPARSE_MMA_MASK
	.align		4
.L_398:
        /*0018*/ 	.byte	0x03, 0x50
        /*001a*/ 	.short	0x0000


	//----- nvinfo : EIATTR_MAXREG_COUNT
	.align		4
        /*001c*/ 	.byte	0x03, 0x1b
        /*001e*/ 	.short	0x00ff


	//----- nvinfo : EIATTR_NUM_BARRIERS
	.align		4
        /*0020*/ 	.byte	0x02, 0x4c
        /*0022*/ 	.byte	0x01
	.zero		1


	//----- nvinfo : EIATTR_ANNOTATIONS
	.align		4
        /*0024*/ 	.byte	0x04, 0x55
        /*0026*/ 	.short	(.L_400 - .L_399)


	//   ....[0]....
.L_399:
        /* <DEDUP_REMOVED lines=51> */


	//----- nvinfo : EIATTR_MERCURY_ISA_VERSION
	.align		4
.L_400:
        /*0348*/ 	.byte	0x03, 0x5f
        /*034a*/ 	.short	0x0101


	//----- nvinfo : EIATTR_INT_WARP_WIDE_INSTR_OFFSETS
	.align		4
        /*034c*/ 	.byte	0x04, 0x31
        /*034e*/ 	.short	(.L_402 - .L_401)


	//   ....[0]....
.L_401:
        /*0350*/ 	.word	0x0000adb0


	//   ....[1]....
        /*0354*/ 	.word	0x0000ae50


	//----- nvinfo : EIATTR_COOP_GROUP_MASK_REGIDS
	.align		4
.L_402:
        /*0358*/ 	.byte	0x04, 0x29
        /*035a*/ 	.short	(.L_404 - .L_403)


	//   ....[0]....
.L_403:
        /*035c*/ 	.word	0xffffffff


	//   ....[1]....
        /*0360*/ 	.word	0xffffffff


	//   ....[2]....
        /*0364*/ 	.word	0xffffffff


	//   ....[3]....
        /*0368*/ 	.word	0xffffffff


	//   ....[4]....
        /*036c*/ 	.word	0xffffffff


	//   ....[5]....
        /*0370*/ 	.word	0xffffffff


	//   ....[6]....
        /*0374*/ 	.word	0xffffffff


	//   ....[7]....
        /*0378*/ 	.word	0xffffffff


	//   ....[8]....
        /*037c*/ 	.word	0xffffffff


	//   ....[9]....
        /*0380*/ 	.word	0xffffffff


	//   ....[10]....
        /*0384*/ 	.word	0xffffffff


	//   ....[11]....
        /*0388*/ 	.word	0xffffffff


	//   ....[12]....
        /*038c*/ 	.word	0xffffffff


	//   ....[13]....
        /*0390*/ 	.word	0xffffffff


	//   ....[14]....
        /*0394*/ 	.word	0xffffffff


	//   ....[15]....
        /*0398*/ 	.word	0xffffffff


	//   ....[16]....
        /*039c*/ 	.word	0xffffffff


	//   ....[17]....
        /*03a0*/ 	.word	0xffffffff


	//   ....[18]....
        /*03a4*/ 	.word	0xffffffff


	//   ....[19]....
        /*03a8*/ 	.word	0xffffffff


	//   ....[20]....
        /*03ac*/ 	.word	0xffffffff


	//   ....[21]....
        /*03b0*/ 	.word	0xffffffff


	//   ....[22]....
        /*03b4*/ 	.word	0xffffffff


	//   ....[23]....
        /*03b8*/ 	.word	0xffffffff


	//   ....[24]....
        /*03bc*/ 	.word	0xffffffff


	//   ....[25]....
        /*03c0*/ 	.word	0xffffffff


	//   ....[26]....
        /*03c4*/ 	.word	0xffffffff


	//   ....[27]....
        /*03c8*/ 	.word	0xffffffff


	//   ....[28]....
        /*03cc*/ 	.word	0xffffffff


	//   ....[29]....
        /*03d0*/ 	.word	0xffffffff


	//   ....[30]....
        /*03d4*/ 	.word	0xffffffff


	//   ....[31]....
        /*03d8*/ 	.word	0xffffffff


	//   ....[32]....
        /*03dc*/ 	.word	0xffffffff


	//   ....[33]....
        /*03e0*/ 	.word	0xffffffff


	//   ....[34]....
        /*03e4*/ 	.word	0xffffffff


	//   ....[35]....
        /*03e8*/ 	.word	0xffffffff


	//   ....[36]....
        /*03ec*/ 	.word	0xffffffff


	//   ....[37]....
        /*03f0*/ 	.word	0xffffffff


	//   ....[38]....
        /*03f4*/ 	.word	0xffffffff


	//   ....[39]....
        /*03f8*/ 	.word	0xffffffff


	//----- nvinfo : EIATTR_COOP_GROUP_INSTR_OFFSETS
	.align		4
.L_404:
        /*03fc*/ 	.byte	0x04, 0x28
        /*03fe*/ 	.short	(.L_406 - .L_405)


	//   ....[0]....
.L_405:
        /*0400*/ 	.word	0x00004e10


	//   ....[1]....
        /*0404*/ 	.word	0x00004e50


	//   ....[2]....
        /*0408*/ 	.word	0x00004f90


	//   ....[3]....
        /*040c*/ 	.word	0x00004fc0


	//   ....[4]....
        /*0410*/ 	.word	0x000055f0


	//   ....[5]....
        /*0414*/ 	.word	0x00005970


	//   ....[6]....
        /*0418*/ 	.word	0x00005ab0


	//   ....[7]....
        /*041c*/ 	.word	0x00005af0


	//   ....[8]....
        /*0420*/ 	.word	0x0000b220


	//   ....[9]....
        /*0424*/ 	.word	0x0000b260


	//   ....[10]....
        /*0428*/ 	.word	0x0000b2a0


	//   ....[11]....
        /*042c*/ 	.word	0x0000b2e0


	//   ....[12]....
        /*0430*/ 	.word	0x0000b3c0


	//   ....[13]....
        /*0434*/ 	.word	0x0000b400


	//   ....[14]....
        /*0438*/ 	.word	0x0000b430


	//   ....[15]....
        /*043c*/ 	.word	0x0000b460


	//   ....[16]....
        /*0440*/ 	.word	0x00010cf0


	//   ....[17]....
        /*0444*/ 	.word	0x00010de0


	//   ....[18]....
        /*0448*/ 	.word	0x00010df0


	//   ....[19]....
        /*044c*/ 	.word	0x00010e00


	//   ....[20]....
        /*0450*/ 	.word	0x00010ef0


	//   ....[21]....
        /*0454*/ 	.word	0x00010fc0


	//   ....[22]....
        /*0458*/ 	.word	0x00011010


	//   ....[23]....
        /*045c*/ 	.word	0x00011020


	//   ....[24]....
        /*0460*/ 	.word	0x00015e20


	//   ....[25]....
        /*0464*/ 	.word	0x00015e60


	//   ....[26]....
        /*0468*/ 	.word	0x00016040


	//   ....[27]....
        /*046c*/ 	.word	0x00016080


	//   ....[28]....
        /*0470*/ 	.word	0x000160c0


	//   ....[29]....
        /*0474*/ 	.word	0x00016100


	//   ....[30]....
        /*0478*/ 	.word	0x00016290


	//   ....[31]....
        /*047c*/ 	.word	0x000162c0


	//   ....[32]....
        /*0480*/ 	.word	0x00019140


	//   ....[33]....
        /*0484*/ 	.word	0x00019150


	//   ....[34]....
        /*0488*/ 	.word	0x00019190


	//   ....[35]....
        /*048c*/ 	.word	0x000191b0


	//   ....[36]....
        /*0490*/ 	.word	0x000191c0


	//   ....[37]....
        /*0494*/ 	.word	0x000191d0


	//   ....[38]....
        /*0498*/ 	.word	0x00019200


	//   ....[39]....
        /*049c*/ 	.word	0x00019260


	//----- nvinfo : EIATTR_VRC_CTA_INIT_COUNT
	.align		4
.L_406:
        /*04a0*/ 	.byte	0x02, 0x4a
	.zero		1
	.zero		1


	//----- nvinfo : EIATTR_EXIT_INSTR_OFFSETS
	.align		4
        /*04a4*/ 	.byte	0x04, 0x1c
        /*04a6*/ 	.short	(.L_408 - .L_407)


	//   ....[0]....
.L_407:
        /*04a8*/ 	.word	0x00000620


	//   ....[1]....
        /*04ac*/ 	.word	0x00001300


	//   ....[2]....
        /*04b0*/ 	.word	0x00001390


	//   ....[3]....
        /*04b4*/ 	.word	0x0001abd0


	//   ....[4]....
        /*04b8*/ 	.word	0x0001ad10


	//   ....[5]....
        /*04bc*/ 	.word	0x0001ad30


	//----- nvinfo : EIATTR_CRS_STACK_SIZE
	.align		4
.L_408:
        /*04c0*/ 	.byte	0x04, 0x1e
        /*04c2*/ 	.short	(.L_410 - .L_409)
.L_409:
        /*04c4*/ 	.word	0x00000000


	//----- nvinfo : EIATTR_CBANK_PARAM_SIZE
	.align		4
.L_410:
        /*04c8*/ 	.byte	0x03, 0x19
        /*04ca*/ 	.short	0x01d0


	//----- nvinfo : EIATTR_PARAM_CBANK
	.align		4
        /*04cc*/ 	.byte	0x04, 0x0a
        /*04ce*/ 	.short	(.L_412 - .L_411)
	.align		4
.L_411:
        /*04d0*/ 	.word	index@(.nv.constant0._ZN5flash16flash_fwd_kernelI23Flash_fwd_kernel_traitsILi96ELi128ELi64ELi4ELb0ELb0EN7cutlass10bfloat16_tE19Flash_kernel_traitsILi96ELi128ELi64ELi4ES3_EELb1ELb1ELb0ELb1ELb0ELb0ELb0ELb0EEEvNS_16Flash_fwd_paramsE)
        /*04d4*/ 	.short	0x0380
        /*04d6*/ 	.short	0x01d0


	//----- nvinfo : EIATTR_SW_WAR
	.align		4
.L_412:
        /*04d8*/ 	.byte	0x04, 0x36
        /*04da*/ 	.short	(.L_414 - .L_413)
.L_413:
        /*04dc*/ 	.word	0x00000008
.L_414:


//--------------------- .nv.info._ZN5flash16flash_fwd_kernelI23Flash_fwd_kernel_traitsILi96ELi128ELi64ELi4ELb0ELb0EN7cutlass10bfloat16_tE19Flash_kernel_traitsILi96ELi128ELi64ELi4ES3_EELb1ELb1ELb0ELb0ELb0ELb0ELb0ELb1EEEvNS_16Flash_fwd_paramsE --------------------------
	.section	.nv.info._ZN5flash16flash_fwd_kernelI23Flash_fwd_kernel_traitsILi96ELi128ELi64ELi4ELb0ELb0EN7cutlass10bfloat16_tE19Flash_kernel_traitsILi96ELi128ELi64ELi4ES3_EELb1ELb1ELb0ELb0ELb0ELb0ELb0ELb1EEEvNS_16Flash_fwd_paramsE,"",@"SHT_CUDA_INFO"
	.sectionflags	@""
	.align	4


	//----- nvinfo : EIATTR_CUDA_API_VERSION
	.align		4
        /*0000*/ 	.byte	0x04, 0x37
        /*0002*/ 	.short	(.L_416 - .L_415)
.L_415:
        /*0004*/ 	.word	0x00000082


	//----- nvinfo : EIATTR_KPARAM_INFO
	.align		4
.L_416:
        /*0008*/ 	.byte	0x04, 0x17
        /*000a*/ 	.short	(.L_418 - .L_417)
.L_417:
        /*000c*/ 	.word	0x00000000
        /*0010*/ 	.short	0x0000
        /*0012*/ 	.short	0x0000
        /*0014*/ 	.byte	0x00, 0xf0, 0x41, 0x07


	//----- nvinfo : EIATTR_SPARSE_MMA_MASK
	.align		4
.L_418:
        /*0018*/ 	.byte	0x03, 0x50
        /*001a*/ 	.short	0x0000


	//----- nvinfo : EIATTR_MAXREG_COUNT
	.align		4
        /*001c*/ 	.byte	0x03, 0x1b
        /*001e*/ 	.short	0x00ff


	//----- nvinfo : EIATTR_NUM_BARRIERS
	.align		4
        /*0020*/ 	.byte	0x02, 0x4c
        /*0022*/ 	.byte	0x01
	.zero		1


	//----- nvinfo : EIATTR_ANNOTATIONS
	.align		4
        /*0024*/ 	.byte	0x04, 0x55
        /*0026*/ 	.short	(.L_420 - .L_419)


	//   ....[0]....
.L_419:
        /* <DEDUP_REMOVED lines=173> */
        /*0aec*/ 	.byte	0x50, 0x1e, 0x02, 0x00


	//----- nvinfo : EIATTR_MERCURY_ISA_VERSION
	.align		4
.L_420:
        /*0af0*/ 	.byte	0x03, 0x5f
        /*0af2*/ 	.short	0x0101


	//----- nvinfo : EIATTR_COOP_GROUP_MASK_REGIDS
	.align		4
        /*0af4*/ 	.byte	0x04, 0x29
        /*0af6*/ 	.short	(.L_422 - .L_421)


	//   ....[0]....
.L_421:
        /*0af8*/ 	.word	0xffffffff


	//   ....[1]....
        /*0afc*/ 	.word	0xffffffff


	//   ....[2]....
        /*0b00*/ 	.word	0xffffffff


	//   ....[3]....
        /*0b04*/ 	.word	0xffffffff


	//   ....[4]....
        /*0b08*/ 	.word	0xffffffff


	//   ....[5]....
        /*0b0c*/ 	.word	0xffffffff


	//   ....[6]....
        /*0b10*/ 	.word	0xffffffff


	//   ....[7]....
        /*0b14*/ 	.word	0xffffffff


	//   ....[8]....
        /*0b18*/ 	.word	0xffffffff


	//   ....[9]....
        /*0b1c*/ 	.word	0xffffffff


	//   ....[10]....
        /*0b20*/ 	.word	0xffffffff


	//   ....[11]....
        /*0b24*/ 	.word	0xffffffff


	//   ....[12]....
        /*0b28*/ 	.word	0xffffffff


	//   ....[13]....
        /*0b2c*/ 	.word	0xffffffff


	//   ....[14]....
        /*0b30*/ 	.word	0xffffffff


	//   ....[15]....
        /*0b34*/ 	.word	0xffffffff


	//   ....[16]....
        /*0b38*/ 	.word	0xffffffff


	//   ....[17]....
        /*0b3c*/ 	.word	0xffffffff


	//   ....[18]....
        /*0b40*/ 	.word	0xffffffff


	//   ....[19]....
        /*0b44*/ 	.word	0xffffffff


	//   ....[20]....
        /*0b48*/ 	.word	0xffffffff


	//   ....[21]....
        /*0b4c*/ 	.word	0xffffffff


	//   ....[22]....
        /*0b50*/ 	.word	0xffffffff


	//   ....[23]....
        /*0b54*/ 	.word	0xffffffff


	//   ....[24]....
        /*0b58*/ 	.word	0xffffffff


	//   ....[25]....
        /*0b5c*/ 	.word	0xffffffff


	//   ....[26]....
        /*0b60*/ 	.word	0xffffffff


	//   ....[27]....
        /*0b64*/ 	.word	0xffffffff


	//   ....[28]....
        /*0b68*/ 	.word	0xffffffff


	//   ....[29]....
        /*0b6c*/ 	.word	0xffffffff


	//   ....[30]....
        /*0b70*/ 	.word	0xffffffff


	//   ....[31]....
        /*0b74*/ 	.word	0xffffffff


	//   ....[32]....
        /*0b78*/ 	.word	0xffffffff


	//   ....[33]....
        /*0b7c*/ 	.word	0xffffffff


	//   ....[34]....
        /*0b80*/ 	.word	0xffffffff


	//   ....[35]....
        /*0b84*/ 	.word	0xffffffff


	//   ....[36]....
        /*0b88*/ 	.word	0xffffffff


	//   ....[37]....
        /*0b8c*/ 	.word	0xffffffff


	//   ....[38]....
        /*0b90*/ 	.word	0xffffffff


	//   ....[39]....
        /*0b94*/ 	.word	0xffffffff


	//----- nvinfo : EIATTR_COOP_GROUP_INSTR_OFFSETS
	.align		4
.L_422:
        /*0b98*/ 	.byte	0x04, 0x28
        /*0b9a*/ 	.short	(.L_424 - .L_423)


	//   ....[0]....
.L_423:
        /*0b9c*/ 	.word	0x00004c70


	//   ....[1]....
        /*0ba0*/ 	.word	0x00004ce0


	//   ....[2]....
        /*0ba4*/ 	.word	0x00004e80


	//   ....[3]....
        /*0ba8*/ 	.word	0x00004ee0


	//   ....[4]....
        /*0bac*/ 	.word	0x00004f10


	//   ....[5]....
        /*0bb0*/ 	.word	0x00004f40


	//   ....[6]....
        /*0bb4*/ 	.word	0x00005090


	//   ....[7]....
        /*0bb8*/ 	.word	0x000050e0


	//   ....[8]....
        /*0bbc*/ 	.word	0x0000ac90


	//   ....[9]....
        /*0bc0*/ 	.word	0x0000ad20


	//   ....[10]....
        /*0bc4*/ 	.word	0x0000b4f0


	//   ....[11]....
        /*0bc8*/ 	.word	0x0000b680


	//   ....[12]....
        /*0bcc*/ 	.word	0x0000b950


	//   ....[13]....
        /*0bd0*/ 	.word	0x0000b9d0


	//   ....[14]....
        /*0bd4*/ 	.word	0x0000ba30


	//   ....[15]....
        /*0bd8*/ 	.word	0x0000bba0


	//   ....[16]....
        /*0bdc*/ 	.word	0x00013140


	//   ....[17]....
        /*0be0*/ 	.word	0x00013150


	//   ....[18]....
        /*0be4*/ 	.word	0x000131d0


	//   ....[19]....
        /*0be8*/ 	.word	0x000131f0


	//   ....[20]....
        /*0bec*/ 	.word	0x000133e0


	//   ....[21]....
        /*0bf0*/ 	.word	0x00013470


	//   ....[22]....
        /*0bf4*/ 	.word	0x00013560


	//   ....[23]....
        /*0bf8*/ 	.word	0x000135a0


	//   ....[24]....
        /*0bfc*/ 	.word	0x0001b280


	//   ....[25]....
        /*0c00*/ 	.word	0x0001b2c0


	//   ....[26]....
        /*0c04*/ 	.word	0x0001b350


	//   ....[27]....
        /*0c08*/ 	.word	0x0001b3e0


	//   ....[28]....
        /*0c0c*/ 	.word	0x0001b4e0


	//   ....[29]....
        /*0c10*/ 	.word	0x0001b520


	//   ....[30]....
        /*0c14*/ 	.word	0x0001b5c0


	//   ....[31]....
        /*0c18*/ 	.word	0x0001b5e0


	//   ....[32]....
        /*0c1c*/ 	.word	0x00020930


	//   ....[33]....
        /*0c20*/ 	.word	0x00020940


	//   ....[34]....
        /*0c24*/ 	.word	0x00020950


	//   ....[35]....
        /*0c28*/ 	.word	0x00020960


	//   ....[36]....
        /*0c2c*/ 	.word	0x00020990


	//   ....[37]....
        /*0c30*/ 	.word	0x000209b0


	//   ....[38]....
        /*0c34*/ 	.word	0x000209c0


	//   ....[39]....
        /*0c38*/ 	.word	0x000209e0


	//----- nvinfo : EIATTR_VRC_CTA_INIT_COUNT
	.align		4
.L_424:
        /*0c3c*/ 	.byte	0x02, 0x4a
	.zero		1
	.zero		1


	//----- nvinfo : EIATTR_EXIT_INSTR_OFFSETS
	.align		4
        /*0c40*/ 	.byte	0x04, 0x1c
        /*0c42*/ 	.short	(.L_426 - .L_425)


	//   ....[0]....
.L_425:
        /*0c44*/ 	.word	0x00000660


	//   ....[1]....
        /*0c48*/ 	.word	0x00001360


	//   ....[2]....
        /*0c4c*/ 	.word	0x000013f0


	//   ....[3]....
        /*0c50*/ 	.word	0x00022410


	//   ....[4]....
        /*0c54*/ 	.word	0x00022550


	//   ....[5]....
        /*0c58*/ 	.word	0x00022570


	//----- nvinfo : EIATTR_CRS_STACK_SIZE
	.align		4
.L_426:
        /*0c5c*/ 	.byte	0x04, 0x1e
        /*0c5e*/ 	.short	(.L_428 - .L_427)
.L_427:
        /*0c60*/ 	.word	0x00000000


	//----- nvinfo : EIATTR_CBANK_PARAM_SIZE
	.align		4
.L_428:
        /*0c64*/ 	.byte	0x03, 0x19
        /*0c66*/ 	.short	0x01d0


	//----- nvinfo : EIATTR_PARAM_CBANK
	.align		4
        /*0c68*/ 	.byte	0x04, 0x0a
        /*0c6a*/ 	.short	(.L_430 - .L_429)
	.align		4
.L_429:
        /*0c6c*/ 	.word	index@(.nv.constant0._ZN5flash16flash_fwd_kernelI23Flash_fwd_kernel_traitsILi96ELi128ELi64ELi4ELb0ELb0EN7cutlass10bfloat16_tE19Flash_kernel_traitsILi96ELi128ELi64ELi4ES3_EELb1ELb1ELb0ELb0ELb0ELb0ELb0ELb1EEEvNS_16Flash_fwd_paramsE)
        /*0c70*/ 	.short	0x0380
        /*0c72*/ 	.short	0x01d0


	//----- nvinfo : EIATTR_SW_WAR
	.align		4
.L_430:
        /*0c74*/ 	.byte	0x04, 0x36
        /*0c76*/ 	.short	(.L_432 - .L_431)
.L_431:
        /*0c78*/ 	.word	0x00000008
.L_432:


//--------------------- .nv.info._ZN5flash16flash_fwd_kernelI23Flash_fwd_kernel_traitsILi96ELi128ELi64ELi4ELb0ELb0EN7cutlass10bfloat16_tE19Flash_kernel_traitsILi96ELi128ELi64ELi4ES3_EELb0ELb1ELb0ELb0ELb0ELb0ELb1ELb0EEEvNS_16Flash_fwd_paramsE --------------------------
	.section	.nv.info._ZN5flash16flash_fwd_kernelI23Flash_fwd_kernel_traitsILi96ELi128ELi64ELi4ELb0ELb0EN7cutlass10bfloat16_tE19Flash_kernel_traitsILi96ELi128ELi64ELi4ES3_EELb0ELb1ELb0ELb0ELb0ELb0ELb1ELb0EEEvNS_16Flash_fwd_paramsE,"",@"SHT_CUDA_INFO"
	.sectionflags	@""
	.align	4


	//----- nvinfo : EIATTR_CUDA_API_VERSION
	.align		4
        /*0000*/ 	.byte	0x04, 0x37
        /*0002*/ 	.short	(.L_434 - .L_433)
.L_433:
        /*0004*/ 	.word	0x00000082


	//----- nvinfo : EIATTR_KPARAM_INFO
	.align		4
.L_434:
        /*0008*/ 	.byte	0x04, 0x17
        /*000a*/ 	.short	(.L_436 - .L_435)
.L_435:
        /*000c*/ 	.word	0x00000000
        /*0010*/ 	.short	0x0000
        /*0012*/ 	.short	0x0000
        /*0014*/ 	.byte	0x00, 0xf0, 0x41, 0x07


	//----- nvinfo : EIATTR_SPARSE_MMA_MASK
	.align		4
.L_436:
        /*0018*/ 	.byte	0x03, 0x50
        /*001a*/ 	.short	0x0000


	//----- nvinfo : EIATTR_MAXREG_COUNT
	.align		4
        /*001c*/ 	.byte	0x03, 0x1b
        /*001e*/ 	.short	0x00ff


	//----- nvinfo : EIATTR_NUM_BARRIERS
	.align		4
        /*0020*/ 	.byte	0x02, 0x4c
        /*0022*/ 	.byte	0x01
	.zero		1


	//----- nvinfo : EIATTR_MERCURY_ISA_VERSION
	.align		4
        /*0024*/ 	.byte	0x03, 0x5f
        /*0026*/ 	.short	0x0101


	//----- nvinfo : EIATTR_COOP_GROUP_MASK_REGIDS
	.align		4
        /*0028*/ 	.byte	0x04, 0x29
        /*002a*/ 	.short	(.L_438 - .L_437)


	//   ....[0]....
.L_437:
        /*002c*/ 	.word	0xffffffff


	//   ....[1]....
        /*0030*/ 	.word	0xffffffff


	//   ....[2]....
        /*0034*/ 	.word	0xffffffff


	//   ....[3]....
        /*0038*/ 	.word	0xffffffff


	//   ....[4]....
        /*003c*/ 	.word	0xffffffff


	//   ....[5]....
        /*0040*/ 	.word	0xffffffff


	//   ....[6]....
        /*0044*/ 	.word	0xffffffff


	//   ....[7]....
        /*0048*/ 	.word	0xffffffff


	//   ....[8]....
        /*004c*/ 	.word	0xffffffff


	//   ....[9]....
        /*0050*/ 	.word	0xffffffff


	//   ....[10]....
        /*0054*/ 	.word	0xffffffff


	//   ....[11]....
        /*0058*/ 	.word	0xffffffff


	//   ....[12]....
        /*005c*/ 	.word	0xffffffff


	//   ....[13]....
        /*0060*/ 	.word	0xffffffff


	//   ....[14]....
        /*0064*/ 	.word	0xffffffff


	//   ....[15]....
        /*0068*/ 	.word	0xffffffff


	//   ....[16]....
        /*006c*/ 	.word	0xffffffff


	//   ....[17]....
        /*0070*/ 	.word	0xffffffff


	//   ....[18]....
        /*0074*/ 	.word	0xffffffff


	//   ....[19]....
        /*0078*/ 	.word	0xffffffff


	//   ....[20]....
        /*007c*/ 	.word	0xffffffff


	//   ....[21]....
        /*0080*/ 	.word	0xffffffff


	//   ....[22]....
        /*0084*/ 	.word	0xffffffff


	//   ....[23]....
        /*0088*/ 	.word	0xffffffff


	//   ....[24]....
        /*008c*/ 	.word	0xffffffff


	//   ....[25]....
        /*0090*/ 	.word	0xffffffff


	//   ....[26]....
        /*0094*/ 	.word	0xffffffff


	//   ....[27]....
        /*0098*/ 	.word	0xffffffff


	//   ....[28]....
        /*009c*/ 	.word	0xffffffff


	//   ....[29]....
        /*00a0*/ 	.word	0xffffffff


	//   ....[30]....
        /*00a4*/ 	.word	0xffffffff


	//   ....[31]....
        /*00a8*/ 	.word	0xffffffff


	//   ....[32]....
        /*00ac*/ 	.word	0xffffffff


	//   ....[33]....
        /*00b0*/ 	.word	0xffffffff


	//   ....[34]....
        /*00b4*/ 	.word	0xffffffff


	//   ....[35]....
        /*00b8*/ 	.word	0xffffffff


	//   ....[36]....
        /*00bc*/ 	.word	0xffffffff


	//   ....[37]....
        /*00c0*/ 	.word	0xffffffff


	//   ....[38]....
        /*00c4*/ 	.word	0xffffffff


	//   ....[39]....
        /*00c8*/ 	.word	0xffffffff


	//----- nvinfo : EIATTR_COOP_GROUP_INSTR_OFFSETS
	.align		4
.L_438:
        /*00cc*/ 	.byte	0x04, 0x28
        /*00ce*/ 	.short	(.L_440 - .L_439)


	//   ....[0]....
.L_439:
        /*00d0*/ 	.word	0x000048d0


	//   ....[1]....
        /*00d4*/ 	.word	0x00004b70


	//   ....[2]....
        /*00d8*/ 	.word	0x00004c80


	//   ....[3]....
        /*00dc*/ 	.word	0x00004e10


	//   ....[4]....
        /*00e0*/ 	.word	0x00004e50


	//   ....[5]....
        /*00e4*/ 	.word	0x00004e60


	//   ....[6]....
        /*00e8*/ 	.word	0x00004e90


	//   ....[7]....
        /*00ec*/ 	.word	0x00004ef0


	//   ....[8]....
        /*00f0*/ 	.word	0x000085f0


	//   ....[9]....
        /*00f4*/ 	.word	0x00008670


	//   ....[10]....
        /*00f8*/ 	.word	0x000087b0


	//   ....[11]....
        /*00fc*/ 	.word	0x00008840


	//   ....[12]....
        /*0100*/ 	.word	0x000088a0


	//   ....[13]....
        /*0104*/ 	.word	0x00008920


	//   ....[14]....
        /*0108*/ 	.word	0x00008a00


	//   ....[15]....
        /*010c*/ 	.word	0x00008ac0


	//   ....[16]....
        /*0110*/ 	.word	0x0000c9d0


	//   ....[17]....
        /*0114*/ 	.word	0x0000ca00


	//   ....[18]....
        /*0118*/ 	.word	0x0000cad0


	//   ....[19]....
        /*011c*/ 	.word	0x0000cb00


	//   ....[20]....
        /*0120*/ 	.word	0x0000cb30


	//   ....[21]....
        /*0124*/ 	.word	0x0000cb40


	//   ....[22]....
        /*0128*/ 	.word	0x0000cbb0


	//   ....[23]....
        /*012c*/ 	.word	0x0000cc40


	//   ....[24]....
        /*0130*/ 	.word	0x00010420


	//   ....[25]....
        /*0134*/ 	.word	0x00010480


	//   ....[26]....
        /*0138*/ 	.word	0x00010490


	//   ....[27]....
        /*013c*/ 	.word	0x000104a0


	//   ....[28]....
        /*0140*/ 	.word	0x000104d0


	//   ....[29]....
        /*0144*/ 	.word	0x00010500


	//   ....[30]....
        /*0148*/ 	.word	0x00010520


	//   ....[31]....
        /*014c*/ 	.word	0x00010530


	//   ....[32]....
        /*0150*/ 	.word	0x000124a0


	//   ....[33]....
        /*0154*/ 	.word	0x000124e0


	//   ....[34]....
        /*0158*/ 	.word	0x00012510


	//   ....[35]....
        /*015c*/ 	.word	0x00012590


	//   ....[36]....
        /*0160*/ 	.word	0x000125b0


	//   ....[37]....
        /*0164*/ 	.word	0x000125f0


	//   ....[38]....
        /*0168*/ 	.word	0x00012630


	//   ....[39]....
        /*016c*/ 	.word	0x000126a0


	//----- nvinfo : EIATTR_VRC_CTA_INIT_COUNT
	.align		4
.L_440:
        /*0170*/ 	.byte	0x02, 0x4a
	.zero		1
	.zero		1


	//----- nvinfo : EIATTR_EXIT_INSTR_OFFSETS
	.align		4
        /*0174*/ 	.byte	0x04, 0x1c
        /*0176*/ 	.short	(.L_442 - .L_441)


	//   ....[0]....
.L_441:
        /*0178*/ 	.word	0x000004a0


	//   ....[1]....
        /*017c*/ 	.word	0x00001190


	//   ....[2]....
        /*0180*/ 	.word	0x00001220


	//   ....[3]....
        /*0184*/ 	.word	0x00013fb0


	//   ....[4]....
        /*0188*/ 	.word	0x000140f0


	//   ....[5]....
        /*018c*/ 	.word	0x00014110


	//----- nvinfo : EIATTR_CRS_STACK_SIZE
	.align		4
.L_442:
        /*0190*/ 	.byte	0x04, 0x1e
        /*0192*/ 	.short	(.L_444 - .L_443)
.L_443:
        /*0194*/ 	.word	0x00000000


	//----- nvinfo : EIATTR_CBANK_PARAM_SIZE
	.align		4
.L_444:
        /*0198*/ 	.byte	0x03, 0x19
        /*019a*/ 	.short	0x01d0


	//----- nvinfo : EIATTR_PARAM_CBANK
	.align		4
        /*019c*/ 	.byte	0x04, 0x0a
        /*019e*/ 	.short	(.L_446 - .L_445)
	.align		4
.L_445:
        /*01a0*/ 	.word	index@(.nv.constant0._ZN5flash16flash_fwd_kernelI23Flash_fwd_kernel_traitsILi96ELi128ELi64ELi4ELb0ELb0EN7cutlass10bfloat16_tE19Flash_kernel_traitsILi96ELi128ELi64ELi4ES3_EELb0ELb1ELb0ELb0ELb0ELb0ELb1ELb0EEEvNS_16Flash_fwd_paramsE)
        /*01a4*/ 	.short	0x0380
        /*01a6*/ 	.short	0x01d0


	//----- nvinfo : EIATTR_SW_WAR
	.align		4
.L_446:
        /*01a8*/ 	.byte	0x04, 0x36
        /*01aa*/ 	.short	(.L_448 - .L_447)
.L_447:
        /*01ac*/ 	.word	0x00000008
.L_448:


//--------------------- .nv.info._ZN5flash16flash_fwd_kernelI23Flash_fwd_kernel_traitsILi96ELi128ELi64ELi4ELb0ELb0EN7cutlass10bfloat16_tE19Flash_kernel_traitsILi96ELi128ELi64ELi4ES3_EELb1ELb1ELb0ELb1ELb0ELb0ELb0ELb1EEEvNS_16Flash_fwd_paramsE --------------------------
	.section	.nv.info._ZN5flash16flash_fwd_kernelI23Flash_fwd_kernel_traitsILi96ELi128ELi64ELi4ELb0ELb0EN7cutlass10bfloat16_tE19Flash_kernel_traitsILi96ELi128ELi64ELi4ES3_EELb1ELb1ELb0ELb1ELb0ELb0ELb0ELb1EEEvNS_16Flash_fwd_paramsE,"",@"SHT_CUDA_INFO"
	.sectionflags	@""
	.align	4


	//----- nvinfo : EIATTR_CUDA_API_VERSION
	.align		4
        /*0000*/ 	.byte	0x04, 0x37
        /*0002*/ 	.short	(.L_450 - .L_449)
.L_449:
        /*0004*/ 	.word	0x00000082


	//----- nvinfo : EIATTR_KPARAM_INFO
	.align		4
.L_450:
        /*0008*/ 	.byte	0x04, 0x17
        /*000a*/ 	.short	(.L_452 - .L_451)
.L_451:
        /*000c*/ 	.word	0x00000000
        /*0010*/ 	.short	0x0000
        /*0012*/ 	.short	0x0000
        /*0014*/ 	.byte	0x00, 0xf0, 0x41, 0x07


	//----- nvinfo : EIATTR_SPARSE_MMA_MASK
	.align		4
.L_452:
        /*0018*/ 	.byte	0x03, 0x50
        /*001a*/ 	.short	0x0000


	//----- nvinfo : EIATTR_MAXREG_COUNT
	.align		4
        /*001c*/ 	.byte	0x03, 0x1b
        /*001e*/ 	.short	0x00ff


	//----- nvinfo : EIATTR_NUM_BARRIERS
	.align		4
        /*0020*/ 	.byte	0x02, 0x4c
        /*0022*/ 	.byte	0x01
	.zero		1


	//----- nvinfo : EIATTR_ANNOTATIONS
	.align		4
        /*0024*/ 	.byte	0x04, 0x55
        /*0026*/ 	.short	(.L_454 - .L_453)


	//   ....[0]....
.L_453:
        /* <DEDUP_REMOVED lines=181> */


	//----- nvinfo : EIATTR_MERCURY_ISA_VERSION
	.align		4
.L_454:
        /*0b60*/ 	.byte	0x03, 0x5f
        /*0b62*/ 	.short	0x0101


	//----- nvinfo : EIATTR_COOP_GROUP_MASK_REGIDS
	.align		4
        /*0b64*/ 	.byte	0x04, 0x29
        /*0b66*/ 	.short	(.L_456 - .L_455)


	//   ....[0]....
.L_455:
        /*0b68*/ 	.word	0xffffffff


	//   ....[1]....
        /*0b6c*/ 	.word	0xffffffff


	//   ....[2]....
        /*0b70*/ 	.word	0xffffffff


	//   ....[3]....
        /*0b74*/ 	.word	0xffffffff


	//   ....[4]....
        /*0b78*/ 	.word	0xffffffff


	//   ....[5]....
        /*0b7c*/ 	.word	0xffffffff


	//   ....[6]....
        /*0b80*/ 	.word	0xffffffff


	//   ....[7]....
        /*0b84*/ 	.word	0xffffffff


	//   ....[8]....
        /*0b88*/ 	.word	0xffffffff


	//   ....[9]....
        /*0b8c*/ 	.word	0xffffffff


	//   ....[10]....
        /*0b90*/ 	.word	0xffffffff


	//   ....[11]....
        /*0b94*/ 	.word	0xffffffff


	//   ....[12]....
        /*0b98*/ 	.word	0xffffffff


	//   ....[13]....
        /*0b9c*/ 	.word	0xffffffff


	//   ....[14]....
        /*0ba0*/ 	.word	0xffffffff


	//   ....[15]....
        /*0ba4*/ 	.word	0xffffffff


	//   ....[16]....
        /*0ba8*/ 	.word	0xffffffff


	//   ....[17]....
        /*0bac*/ 	.word	0xffffffff


	//   ....[18]....
        /*0bb0*/ 	.word	0xffffffff


	//   ....[19]....
        /*0bb4*/ 	.word	0xffffffff


	//   ....[20]....
        /*0bb8*/ 	.word	0xffffffff


	//   ....[21]....
        /*0bbc*/ 	.word	0xffffffff


	//   ....[22]....
        /*0bc0*/ 	.word	0xffffffff


	//   ....[23]....
        /*0bc4*/ 	.word	0xffffffff


	//   ....[24]....
        /*0bc8*/ 	.word	0xffffffff


	//   ....[25]....
        /*0bcc*/ 	.word	0xffffffff


	//   ....[26]....
        /*0bd0*/ 	.word	0xffffffff


	//   ....[27]....
        /*0bd4*/ 	.word	0xffffffff


	//   ....[28]....
        /*0bd8*/ 	.word	0xffffffff


	//   ....[29]....
        /*0bdc*/ 	.word	0xffffffff


	//   ....[30]....
        /*0be0*/ 	.word	0xffffffff


	//   ....[31]....
        /*0be4*/ 	.word	0xffffffff


	//   ....[32]....
        /*0be8*/ 	.word	0xffffffff


	//   ....[33]....
        /*0bec*/ 	.word	0xffffffff


	//   ....[34]....
        /*0bf0*/ 	.word	0xffffffff


	//   ....[35]....
        /*0bf4*/ 	.word	0xffffffff


	//   ....[36]....
        /*0bf8*/ 	.word	0xffffffff


	//   ....[37]....
        /*0bfc*/ 	.word	0xffffffff


	//   ....[38]....
        /*0c00*/ 	.word	0xffffffff


	//   ....[39]....
        /*0c04*/ 	.word	0xffffffff


	//----- nvinfo : EIATTR_COOP_GROUP_INSTR_OFFSETS
	.align		4
.L_456:
        /*0c08*/ 	.byte	0x04, 0x28
        /*0c0a*/ 	.short	(.L_458 - .L_457)


	//   ....[0]....
.L_457:
        /*0c0c*/ 	.word	0x000051c0


	//   ....[1]....
        /*0c10*/ 	.word	0x000051f0


	//   ....[2]....
        /*0c14*/ 	.word	0x00005230


	//   ....[3]....
        /*0c18*/ 	.word	0x000052a0


	//   ....[4]....
        /*0c1c*/ 	.word	0x000053c0


	//   ....[5]....
        /*0c20*/ 	.word	0x00005400


	//   ....[6]....
        /*0c24*/ 	.word	0x00005440


	//   ....[7]....
        /*0c28*/ 	.word	0x00005480


	//   ....[8]....
        /*0c2c*/ 	.word	0x0000b9f0


	//   ....[9]....
        /*0c30*/ 	.word	0x0000bc70


	//   ....[10]....
        /*0c34*/ 	.word	0x0000bce0


	//   ....[11]....
        /*0c38*/ 	.word	0x0000bd70


	//   ....[12]....
        /*0c3c*/ 	.word	0x0000bd80


	//   ....[13]....
        /*0c40*/ 	.word	0x0000be50


	//   ....[14]....
        /*0c44*/ 	.word	0x0000c0f0


	//   ....[15]....
        /*0c48*/ 	.word	0x0000c270


	//   ....[16]....
        /*0c4c*/ 	.word	0x00013d80


	//   ....[17]....
        /*0c50*/ 	.word	0x00013e20


	//   ....[18]....
        /*0c54*/ 	.word	0x00013f00


	//   ....[19]....
        /*0c58*/ 	.word	0x00014060


	//   ....[20]....
        /*0c5c*/ 	.word	0x00014090


	//   ....[21]....
        /*0c60*/ 	.word	0x00014250


	//   ....[22]....
        /*0c64*/ 	.word	0x000142d0


	//   ....[23]....
        /*0c68*/ 	.word	0x000142e0


	//   ....[24]....
        /*0c6c*/ 	.word	0x0001bc00


	//   ....[25]....
        /*0c70*/ 	.word	0x0001bc40


	//   ....[26]....
        /*0c74*/ 	.word	0x0001bc80


	//   ....[27]....
        /*0c78*/ 	.word	0x0001bcc0


	//   ....[28]....
        /*0c7c*/ 	.word	0x0001bde0


	//   ....[29]....
        /*0c80*/ 	.word	0x0001be40


	//   ....[30]....
        /*0c84*/ 	.word	0x0001be80


	//   ....[31]....
        /*0c88*/ 	.word	0x0001bef0


	//   ....[32]....
        /*0c8c*/ 	.word	0x00021890


	//   ....[33]....
        /*0c90*/ 	.word	0x000218a0


	//   ....[34]....
        /*0c94*/ 	.word	0x000218b0


	//   ....[35]....
        /*0c98*/ 	.word	0x000218c0


	//   ....[36]....
        /*0c9c*/ 	.word	0x000218e0


	//   ....[37]....
        /*0ca0*/ 	.word	0x00021910


	//   ....[38]....
        /*0ca4*/ 	.word	0x00021920


	//   ....[39]....
        /*0ca8*/ 	.word	0x00021940


	//----- nvinfo : EIATTR_VRC_CTA_INIT_COUNT
	.align		4
.L_458:
        /*0cac*/ 	.byte	0x02, 0x4a
	.zero		1
	.zero		1


	//----- nvinfo : EIATTR_EXIT_INSTR_OFFSETS
	.align		4
        /*0cb0*/ 	.byte	0x04, 0x1c
        /*0cb2*/ 	.short	(.L_460 - .L_459)


	//   ....[0]....
.L_459:
        /*0cb4*/ 	.word	0x00000660


	//   ....[1]....
        /*0cb8*/ 	.word	0x00001350


	//   ....[2]....
        /*0cbc*/ 	.word	0x000013e0


	//   ....[3]....
        /*0cc0*/ 	.word	0x00023360


	//   ....[4]....
        /*0cc4*/ 	.word	0x000234a0


	//   ....[5]....
        /*0cc8*/ 	.word	0x000234c0


	//----- nvinfo : EIATTR_CRS_STACK_SIZE
	.align		4
.L_460:
        /*0ccc*/ 	.byte	0x04, 0x1e
        /*0cce*/ 	.short	(.L_462 - .L_461)
.L_461:
        /*0cd0*/ 	.word	0x00000000


	//----- nvinfo : EIATTR_CBANK_PARAM_SIZE
	.align		4
.L_462:
        /*0cd4*/ 	.byte	0x03, 0x19
        /*0cd6*/ 	.short	0x01d0


	//----- nvinfo : EIATTR_PARAM_CBANK
	.align		4
        /*0cd8*/ 	.byte	0x04, 0x0a
        /*0cda*/ 	.short	(.L_464 - .L_463)
	.align		4
.L_463:
        /*0cdc*/ 	.word	index@(.nv.constant0._ZN5flash16flash_fwd_kernelI23Flash_fwd_kernel_traitsILi96ELi128ELi64ELi4ELb0ELb0EN7cutlass10bfloat16_tE19Flash_kernel_traitsILi96ELi128ELi64ELi4ES3_EELb1ELb1ELb0ELb1ELb0ELb0ELb0ELb1EEEvNS_16Flash_fwd_paramsE)
        /*0ce0*/ 	.short	0x0380
        /*0ce2*/ 	.short	0x01d0


	//----- nvinfo : EIATTR_SW_WAR
	.align		4
.L_464:
        /*0ce4*/ 	.byte	0x04, 0x36
        /*0ce6*/ 	.short	(.L_466 - .L_465)
.L_465:
        /*0ce8*/ 	.word	0x00000008
.L_466:


//--------------------- .nv.info._ZN5flash16flash_fwd_kernelI23Flash_fwd_kernel_traitsILi96ELi128ELi64ELi4ELb0ELb0EN7cutlass10bfloat16_tE19Flash_kernel_traitsILi96ELi128ELi64ELi4ES3_EELb0ELb1ELb0ELb1ELb0ELb0ELb1ELb0EEEvNS_16Flash_fwd_paramsE --------------------------
	.section	.nv.info._ZN5flash16flash_fwd_kernelI23Flash_fwd_kernel_traitsILi96ELi128ELi64ELi4ELb0ELb0EN7cutlass10bfloat16_tE19Flash_kernel_traitsILi96ELi128ELi64ELi4ES3_EELb0ELb1ELb0ELb1ELb0ELb0ELb1ELb0EEEvNS_16Flash_fwd_paramsE,"",@"SHT_CUDA_INFO"
	.sectionflags	@""
	.align	4


	//----- nvinfo : EIATTR_CUDA_API_VERSION
	.align		4
        /*0000*/ 	.byte	0x04, 0x37
        /*0002*/ 	.short	(.L_468 - .L_467)
.L_467:
        /*0004*/ 	.word	0x00000082


	//----- nvinfo : EIATTR_KPARAM_INFO
	.align		4
.L_468:
        /*0008*/ 	.byte	0x04, 0x17
        /*000a*/ 	.short	(.L_470 - .L_469)
.L_469:
        /*000c*/ 	.word	0x00000000
        /*0010*/ 	.short	0x0000
        /*0012*/ 	.short	0x0000
        /*0014*/ 	.byte	0x00, 0xf0, 0x41, 0x07


	//----- nvinfo : EIATTR_SPARSE_MMA_MASK
	.align		4
.L_470:
        /*0018*/ 	.byte	0x03, 0x50
        /*001a*/ 	.short	0x0000


	//----- nvinfo : EIATTR_MAXREG_COUNT
	.align		4
        /*001c*/ 	.byte	0x03, 0x1b
        /*001e*/ 	.short	0x00ff


	//----- nvinfo : EIATTR_NUM_BARRIERS
	.align		4
        /*0020*/ 	.byte	0x02, 0x4c
        /*0022*/ 	.byte	0x01
	.zero		1


	//----- nvinfo : EIATTR_MERCURY_ISA_VERSION
	.align		4
        /*0024*/ 	.byte	0x03, 0x5f
        /*0026*/ 	.short	0x0101


	//----- nvinfo : EIATTR_COOP_GROUP_MASK_REGIDS
	.align		4
        /*0028*/ 	.byte	0x04, 0x29
        /*002a*/ 	.short	(.L_472 - .L_471)


	//   ....[0]....
.L_471:
        /*002c*/ 	.word	0xffffffff


	//   ....[1]....
        /*0030*/ 	.word	0xffffffff


	//   ....[2]....
        /*0034*/ 	.word	0xffffffff


	//   ....[3]....
        /*0038*/ 	.word	0xffffffff


	//   ....[4]....
        /*003c*/ 	.word	0xffffffff


	//   ....[5]....
        /*0040*/ 	.word	0xffffffff


	//   ....[6]....
        /*0044*/ 	.word	0xffffffff


	//   ....[7]....
        /*0048*/ 	.word	0xffffffff


	//   ....[8]....
        /*004c*/ 	.word	0xffffffff


	//   ....[9]....
        /*0050*/ 	.word	0xffffffff


	//   ....[10]....
        /*0054*/ 	.word	0xffffffff


	//   ....[11]....
        /*0058*/ 	.word	0xffffffff


	//   ....[12]....
        /*005c*/ 	.word	0xffffffff


	//   ....[13]....
        /*0060*/ 	.word	0xffffffff


	//   ....[14]....
        /*0064*/ 	.word	0xffffffff


	//   ....[15]....
        /*0068*/ 	.word	0xffffffff


	//   ....[16]....
        /*006c*/ 	.word	0xffffffff


	//   ....[17]....
        /*0070*/ 	.word	0xffffffff


	//   ....[18]....
        /*0074*/ 	.word	0xffffffff


	//   ....[19]....
        /*0078*/ 	.word	0xffffffff


	//   ....[20]....
        /*007c*/ 	.word	0xffffffff


	//   ....[21]....
        /*0080*/ 	.word	0xffffffff


	//   ....[22]....
        /*0084*/ 	.word	0xffffffff


	//   ....[23]....
        /*0088*/ 	.word	0xffffffff


	//   ....[24]....
        /*008c*/ 	.word	0xffffffff


	//   ....[25]....
        /*0090*/ 	.word	0xffffffff


	//   ....[26]....
        /*0094*/ 	.word	0xffffffff


	//   ....[27]....
        /*0098*/ 	.word	0xffffffff


	//   ....[28]....
        /*009c*/ 	.word	0xffffffff


	//   ....[29]....
        /*00a0*/ 	.word	0xffffffff


	//   ....[30]....
        /*00a4*/ 	.word	0xffffffff


	//   ....[31]....
        /*00a8*/ 	.word	0xffffffff


	//   ....[32]....
        /*00ac*/ 	.word	0xffffffff


	//   ....[33]....
        /*00b0*/ 	.word	0xffffffff


	//   ....[34]....
        /*00b4*/ 	.word	0xffffffff


	//   ....[35]....
        /*00b8*/ 	.word	0xffffffff


	//   ....[36]....
        /*00bc*/ 	.word	0xffffffff


	//   ....[37]....
        /*00c0*/ 	.word	0xffffffff


	//   ....[38]....
        /*00c4*/ 	.word	0xffffffff


	//   ....[39]....
        /*00c8*/ 	.word	0xffffffff


	//----- nvinfo : EIATTR_COOP_GROUP_INSTR_OFFSETS
	.align		4
.L_472:
        /*00cc*/ 	.byte	0x04, 0x28
        /*00ce*/ 	.short	(.L_474 - .L_473)


	//   ....[0]....
.L_473:
        /*00d0*/ 	.word	0x000052a0


	//   ....[1]....
        /*00d4*/ 	.word	0x000052c0


	//   ....[2]....
        /*00d8*/ 	.word	0x00005360


	//   ....[3]....
        /*00dc*/ 	.word	0x00005390


	//   ....[4]....
        /*00e0*/ 	.word	0x000054f0


	//   ....[5]....
        /*00e4*/ 	.word	0x00005530


	//   ....[6]....
        /*00e8*/ 	.word	0x000056c0


	//   ....[7]....
        /*00ec*/ 	.word	0x00005700


	//   ....[8]....
        /*00f0*/ 	.word	0x000092d0


	//   ....[9]....
        /*00f4*/ 	.word	0x00009360


	//   ....[10]....
        /*00f8*/ 	.word	0x00009370


	//   ....[11]....
        /*00fc*/ 	.word	0x000093a0


	//   ....[12]....
        /*0100*/ 	.word	0x00009410


	//   ....[13]....
        /*0104*/ 	.word	0x00009430


	//   ....[14]....
        /*0108*/ 	.word	0x000094a0


	//   ....[15]....
        /*010c*/ 	.word	0x00009630


	//   ....[16]....
        /*0110*/ 	.word	0x0000da60


	//   ....[17]....
        /*0114*/ 	.word	0x0000dab0


	//   ....[18]....
        /*0118*/ 	.word	0x0000db60


	//   ....[19]....
        /*011c*/ 	.word	0x0000db90


	//   ....[20]....
        /*0120*/ 	.word	0x0000dbb0


	//   ....[21]....
        /*0124*/ 	.word	0x0000dc50


	//   ....[22]....
        /*0128*/ 	.word	0x0000dc80


	//   ....[23]....
        /*012c*/ 	.word	0x0000de00


	//   ....[24]....
        /*0130*/ 	.word	0x00011ac0


	//   ....[25]....
        /*0134*/ 	.word	0x00011b40


	//   ....[26]....
        /*0138*/ 	.word	0x00011b50


	//   ....[27]....
        /*013c*/ 	.word	0x00011b60


	//   ....[28]....
        /*0140*/ 	.word	0x00011b90


	//   ....[29]....
        /*0144*/ 	.word	0x00011bc0


	//   ....[30]....
        /*0148*/ 	.word	0x00011be0


	//   ....[31]....
        /*014c*/ 	.word	0x00011bf0


	//   ....[32]....
        /*0150*/ 	.word	0x00013b50


	//   ....[33]....
        /*0154*/ 	.word	0x00013b90


	//   ....[34]....
        /*0158*/ 	.word	0x00013bd0


	//   ....[35]....
        /*015c*/ 	.word	0x00013c00


	//   ....[36]....
        /*0160*/ 	.word	0x00013c80


	//   ....[37]....
        /*0164*/ 	.word	0x00013cb0


	//   ....[38]....
        /*0168*/ 	.word	0x00013cf0


	//   ....[39]....
        /*016c*/ 	.word	0x00013d10


	//----- nvinfo : EIATTR_VRC_CTA_INIT_COUNT
	.align		4
.L_474:
        /*0170*/ 	.byte	0x02, 0x4a
	.zero		1
	.zero		1


	//----- nvinfo : EIATTR_EXIT_INSTR_OFFSETS
	.align		4
        /*0174*/ 	.byte	0x04, 0x1c
        /*0176*/ 	.short	(.L_476 - .L_475)


	//   ....[0]....
.L_475:
        /*0178*/ 	.word	0x000004a0


	//   ....[1]....
        /*017c*/ 	.word	0x00001190


	//   ....[2]....
        /*0180*/ 	.word	0x00001220


	//   ....[3]....
        /*0184*/ 	.word	0x00015640


	//   ....[4]....
        /*0188*/ 	.word	0x00015780


	//   ....[5]....
        /*018c*/ 	.word	0x000157a0


	//----- nvinfo : EIATTR_CRS_STACK_SIZE
	.align		4
.L_476:
        /*0190*/ 	.byte	0x04, 0x1e
        /*0192*/ 	.short	(.L_478 - .L_477)
.L_477:
        /*0194*/ 	.word	0x00000000


	//----- nvinfo : EIATTR_CBANK_PARAM_SIZE
	.align		4
.L_478:
        /*0198*/ 	.byte	0x03, 0x19
        /*019a*/ 	.short	0x01d0


	//----- nvinfo : EIATTR_PARAM_CBANK
	.align		4
        /*019c*/ 	.byte	0x04, 0x0a
        /*019e*/ 	.short	(.L_480 - .L_479)
	.align		4
.L_479:
        /*01a0*/ 	.word	index@(.nv.constant0._ZN5flash16flash_fwd_kernelI23Flash_fwd_kernel_traitsILi96ELi128ELi64ELi4ELb0ELb0EN7cutlass10bfloat16_tE19Flash_kernel_traitsILi96ELi128ELi64ELi4ES3_EELb0ELb1ELb0ELb1ELb0ELb0ELb1ELb0EEEvNS_16Flash_fwd_paramsE)
        /*01a4*/ 	.short	0x0380
        /*01a6*/ 	.short	0x01d0


	//----- nvinfo : EIATTR_SW_WAR
	.align		4
.L_480:
        /*01a8*/ 	.byte	0x04, 0x36
        /*01aa*/ 	.short	(.L_482 - .L_481)
.L_481:
        /*01ac*/ 	.word	0x00000008
.L_482:


//--------------------- .nv.info._ZN5flash16flash_fwd_kernelI23Flash_fwd_kernel_traitsILi96ELi64ELi64ELi4ELb0ELb0EN7cutlass10bfloat16_tE19Flash_kernel_traitsILi96ELi64ELi64ELi4ES3_EELb1ELb1ELb0ELb0ELb0ELb0ELb0ELb0EEEvNS_16Flash_fwd_paramsE --------------------------
	.section	.nv.info._ZN5flash16flash_fwd_kernelI23Flash_fwd_kernel_traitsILi96ELi64ELi64ELi4ELb0ELb0EN7cutlass10bfloat16_tE19Flash_kernel_traitsILi96ELi64ELi64ELi4ES3_EELb1ELb1ELb0ELb0ELb0ELb0ELb0ELb0EEEvNS_16Flash_fwd_paramsE,"",@"SHT_CUDA_INFO"
	.sectionflags	@""
	.align	4


	//----- nvinfo : EIATTR_CUDA_API_VERSION
	.align		4
        /*0000*/ 	.byte	0x04, 0x37
        /*0002*/ 	.short	(.L_484 - .L_483)
.L_483:
        /*0004*/ 	.word	0x00000082


	//----- nvinfo : EIATTR_KPARAM_INFO
	.align		4
.L_484:
        /*0008*/ 	.byte	0x04, 0x17
        /*000a*/ 	.short	(.L_486 - .L_485)
.L_485:
        /*000c*/ 	.word	0x00000000
        /*0010*/ 	.short	0x0000
        /*0012*/ 	.short	0x0000
        /*0014*/ 	.byte	0x00, 0xf0, 0x41, 0x07


	//----- nvinfo : EIATTR_SPARSE_MMA_MASK
	.align		4
.L_486:
        /*0018*/ 	.byte	0x03, 0x50
        /*001a*/ 	.short	0x0000


	//----- nvinfo : EIATTR_MAXREG_COUNT
	.align		4
        /*001c*/ 	.byte	0x03, 0x1b
        /*001e*/ 	.short	0x00ff


	//----- nvinfo : EIATTR_NUM_BARRIERS
	.align		4
        /*0020*/ 	.byte	0x02, 0x4c
        /*0022*/ 	.byte	0x01
	.zero		1


	//----- nvinfo : EIATTR_MERCURY_ISA_VERSION
	.align		4
        /*0024*/ 	.byte	0x03, 0x5f
        /*0026*/ 	.short	0x0101


	//----- nvinfo : EIATTR_COOP_GROUP_MASK_REGIDS
	.align		4
        /*0028*/ 	.byte	0x04, 0x29
        /*002a*/ 	.short	(.L_488 - .L_487)


	//   ....[0]....
.L_487:
        /*002c*/ 	.word	0xffffffff


	//   ....[1]....
        /*0030*/ 	.word	0xffffffff


	//   ....[2]....
        /*0034*/ 	.word	0xffffffff


	//   ....[3]....
        /*0038*/ 	.word	0xffffffff


	//   ....[4]....
        /*003c*/ 	.word	0xffffffff


	//   ....[5]....
        /*0040*/ 	.word	0xffffffff


	//   ....[6]....
        /*0044*/ 	.word	0xffffffff


	//   ....[7]....
        /*0048*/ 	.word	0xffffffff


	//   ....[8]....
        /*004c*/ 	.word	0xffffffff


	//   ....[9]....
        /*0050*/ 	.word	0xffffffff


	//   ....[10]....
        /*0054*/ 	.word	0xffffffff


	//   ....[11]....
        /*0058*/ 	.word	0xffffffff


	//   ....[12]....
        /*005c*/ 	.word	0xffffffff


	//   ....[13]....
        /*0060*/ 	.word	0xffffffff


	//   ....[14]....
        /*0064*/ 	.word	0xffffffff


	//   ....[15]....
        /*0068*/ 	.word	0xffffffff


	//----- nvinfo : EIATTR_COOP_GROUP_INSTR_OFFSETS
	.align		4
.L_488:
        /*006c*/ 	.byte	0x04, 0x28
        /*006e*/ 	.short	(.L_490 - .L_489)


	//   ....[0]....
.L_489:
        /*0070*/ 	.word	0x00003420


	//   ....[1]....
        /*0074*/ 	.word	0x00003490


	//   ....[2]....
        /*0078*/ 	.word	0x00003590


	//   ....[3]....
        /*007c*/ 	.word	0x00003600


	//   ....[4]....
        /*0080*/ 	.word	0x00005bb0


	//   ....[5]....
        /*0084*/ 	.word	0x00005bc0


	//   ....[6]....
        /*0088*/ 	.word	0x00005c20


	//   ....[7]....
        /*008c*/ 	.word	0x00005c40


	//   ....[8]....
        /*0090*/ 	.word	0x00008070


	//   ....[9]....
        /*0094*/ 	.word	0x00008130


	//   ....[10]....
        /*0098*/ 	.word	0x00008220


	//   ....[11]....
        /*009c*/ 	.word	0x00008240


	//   ....[12]....
        /*00a0*/ 	.word	0x000099e0


	//   ....[13]....
        /*00a4*/ 	.word	0x00009a20


	//   ....[14]....
        /*00a8*/ 	.word	0x00009a80


	//   ....[15]....
        /*00ac*/ 	.word	0x00009a90


	//----- nvinfo : EIATTR_VRC_CTA_INIT_COUNT
	.align		4
.L_490:
        /*00b0*/ 	.byte	0x02, 0x4a
	.zero		1
	.zero		1


	//----- nvinfo : EIATTR_EXIT_INSTR_OFFSETS
	.align		4
        /*00b4*/ 	.byte	0x04, 0x1c
        /*00b6*/ 	.short	(.L_492 - .L_491)


	//   ....[0]....
.L_491:
        /*00b8*/ 	.word	0x00000510


	//   ....[1]....
        /*00bc*/ 	.word	0x00000d70


	//   ....[2]....
        /*00c0*/ 	.word	0x00000e00


	//   ....[3]....
        /*00c4*/ 	.word	0x0000a920


	//   ....[4]....
        /*00c8*/ 	.word	0x0000aa60


	//   ....[5]....
        /*00cc*/ 	.word	0x0000aa80


	//----- nvinfo : EIATTR_CRS_STACK_SIZE
	.align		4
.L_492:
        /*00d0*/ 	.byte	0x04, 0x1e
        /*00d2*/ 	.short	(.L_494 - .L_493)
.L_493:
        /*00d4*/ 	.word	0x00000000


	//----- nvinfo : EIATTR_CBANK_PARAM_SIZE
	.align		4
.L_494:
        /*00d8*/ 	.byte	0x03, 0x19
        /*00da*/ 	.short	0x01d0


	//----- nvinfo : EIATTR_PARAM_CBANK
	.align		4
        /*00dc*/ 	.byte	0x04, 0x0a
        /*00de*/ 	.short	(.L_496 - .L_495)
	.align		4
.L_495:
        /*00e0*/ 	.word	index@(.nv.constant0._ZN5flash16flash_fwd_kernelI23Flash_fwd_kernel_traitsILi96ELi64ELi64ELi4ELb0ELb0EN7cutlass10bfloat16_tE19Flash_kernel_traitsILi96ELi64ELi64ELi4ES3_EELb1ELb1ELb0ELb0ELb0ELb0ELb0ELb0EEEvNS_16Flash_fwd_paramsE)
        /*00e4*/ 	.short	0x0380
        /*00e6*/ 	.short	0x01d0


	//----- nvinfo : EIATTR_SW_WAR
	.align		4
.L_496:
        /*00e8*/ 	.byte	0x04, 0x36
        /*00ea*/ 	.short	(.L_498 - .L_497)
.L_497:
        /*00ec*/ 	.word	0x00000008
.L_498:


//--------------------- .nv.info._ZN5flash16flash_fwd_kernelI23Flash_fwd_kernel_traitsILi96ELi64ELi64ELi4ELb0ELb0EN7cutlass10bfloat16_tE19Flash_kernel_traitsILi96ELi64ELi64ELi4ES3_EELb1ELb1ELb0ELb0ELb1ELb1ELb0ELb0EEEvNS_16Flash_fwd_paramsE --------------------------
	.section	.nv.info._ZN5flash16flash_fwd_kernelI23Flash_fwd_kernel_traitsILi96ELi64ELi64ELi4ELb0ELb0EN7cutlass10bfloat16_tE19Flash_kernel_traitsILi96ELi64ELi64ELi4ES3_EELb1ELb1ELb0ELb0ELb1ELb1ELb0ELb0EEEvNS_16Flash_fwd_paramsE,"",@"SHT_CUDA_INFO"
	.sectionflags	@""
	.align	4


	//----- nvinfo : EIATTR_CUDA_API_VERSION
	.align		4
        /*0000*/ 	.byte	0x04, 0x37
        /*0002*/ 	.short	(.L_500 - .L_499)
.L_499:
        /*0004*/ 	.word	0x00000082


	//----- nvinfo : EIATTR_KPARAM_INFO
	.align		4
.L_500:
        /*0008*/ 	.byte	0x04, 0x17
        /*000a*/ 	.short	(.L_502 - .L_501)
.L_501:
        /*000c*/ 	.word	0x00000000
        /*0010*/ 	.short	0x0000
        /*0012*/ 	.short	0x0000
        /*0014*/ 	.byte	0x00, 0xf0, 0x41, 0x07


	//----- nvinfo : EIATTR_SPARSE_MMA_MASK
	.align		4
.L_502:
        /*0018*/ 	.byte	0x03, 0x50
        /*001a*/ 	.short	0x0000


	//----- nvinfo : EIATTR_MAXREG_COUNT
	.align		4
        /*001c*/ 	.byte	0x03, 0x1b
        /*001e*/ 	.short	0x00ff


	//----- nvinfo : EIATTR_NUM_BARRIERS
	.align		4
        /*0020*/ 	.byte	0x02, 0x4c
        /*0022*/ 	.byte	0x01
	.zero		1


	//----- nvinfo : EIATTR_MERCURY_ISA_VERSION
	.align		4
        /*0024*/ 	.byte	0x03, 0x5f
        /*0026*/ 	.short	0x0101


	//----- nvinfo : EIATTR_COOP_GROUP_MASK_REGIDS
	.align		4
        /*0028*/ 	.byte	0x04, 0x29
        /*002a*/ 	.short	(.L_504 - .L_503)


	//   ....[0]....
.L_503:
        /*002c*/ 	.word	0xffffffff


	//   ....[1]....
        /*0030*/ 	.word	0xffffffff


	//   ....[2]....
        /*0034*/ 	.word	0xffffffff


	//   ....[3]....
        /*0038*/ 	.word	0xffffffff


	//   ....[4]....
        /*003c*/ 	.word	0xffffffff


	//   ....[5]....
        /*0040*/ 	.word	0xffffffff


	//   ....[6]....
        /*0044*/ 	.word	0xffffffff


	//   ....[7]....
        /*0048*/ 	.word	0xffffffff


	//   ....[8]....
        /*004c*/ 	.word	0xffffffff


	//   ....[9]....
        /*0050*/ 	.word	0xffffffff


	//   ....[10]....
        /*0054*/ 	.word	0xffffffff


	//   ....[11]....
        /*0058*/ 	.word	0xffffffff


	//----- nvinfo : EIATTR_COOP_GROUP_INSTR_OFFSETS
	.align		4
.L_504:
        /*005c*/ 	.byte	0x04, 0x28
        /*005e*/ 	.short	(.L_506 - .L_505)


	//   ....[0]....
.L_505:
        /*0060*/ 	.word	0x000021c0


	//   ....[1]....
        /*0064*/ 	.word	0x00002240


	//   ....[2]....
        /*0068*/ 	.word	0x00002390


	//   ....[3]....
        /*006c*/ 	.word	0x00002420


	//   ....[4]....
        /*0070*/ 	.word	0x00004110


	//   ....[5]....
        /*0074*/ 	.word	0x000041b0


	//   ....[6]....
        /*0078*/ 	.word	0x00004270


	//   ....[7]....
        /*007c*/ 	.word	0x00004290


	//   ....[8]....
        /*0080*/ 	.word	0x00005a60


	//   ....[9]....
        /*0084*/ 	.word	0x00005a90


	//   ....[10]....
        /*0088*/ 	.word	0x00005b00


	//   ....[11]....
        /*008c*/ 	.word	0x00005b10


	//----- nvinfo : EIATTR_VRC_CTA_INIT_COUNT
	.align		4
.L_506:
        /*0090*/ 	.byte	0x02, 0x4a
	.zero		1
	.zero		1


	//----- nvinfo : EIATTR_EXIT_INSTR_OFFSETS
	.align		4
        /*0094*/ 	.byte	0x04, 0x1c
        /*0096*/ 	.short	(.L_508 - .L_507)


	//   ....[0]....
.L_507:
        /*0098*/ 	.word	0x000002f0


	//   ....[1]....
        /*009c*/ 	.word	0x000008b0


	//   ....[2]....
        /*00a0*/ 	.word	0x00000940


	//   ....[3]....
        /*00a4*/ 	.word	0x000068d0


	//----- nvinfo : EIATTR_CRS_STACK_SIZE
	.align		4
.L_508:
        /*00a8*/ 	.byte	0x04, 0x1e
        /*00aa*/ 	.short	(.L_510 - .L_509)
.L_509:
        /*00ac*/ 	.word	0x00000000


	//----- nvinfo : EIATTR_CBANK_PARAM_SIZE
	.align		4
.L_510:
        /*00b0*/ 	.byte	0x03, 0x19
        /*00b2*/ 	.short	0x01d0


	//----- nvinfo : EIATTR_PARAM_CBANK
	.align		4
        /*00b4*/ 	.byte	0x04, 0x0a
        /*00b6*/ 	.short	(.L_512 - .L_511)
	.align		4
.L_511:
        /*00b8*/ 	.word	index@(.nv.constant0._ZN5flash16flash_fwd_kernelI23Flash_fwd_kernel_traitsILi96ELi64ELi64ELi4ELb0ELb0EN7cutlass10bfloat16_tE19Flash_kernel_traitsILi96ELi64ELi64ELi4ES3_EELb1ELb1ELb0ELb0ELb1ELb1ELb0ELb0EEEvNS_16Flash_fwd_paramsE)
        /*00bc*/ 	.short	0x0380
        /*00be*/ 	.short	0x01d0


	//----- nvinfo : EIATTR_SW_WAR
	.align		4
.L_512:
        /*00c0*/ 	.byte	0x04, 0x36
        /*00c2*/ 	.short	(.L_514 - .L_513)
.L_513:
        /*00c4*/ 	.word	0x00000008
.L_514:


//--------------------- .nv.info._ZN5flash16flash_fwd_kernelI23Flash_fwd_kernel_traitsILi96ELi64ELi64ELi4ELb0ELb0EN7cutlass10bfloat16_tE19Flash_kernel_traitsILi96ELi64ELi64ELi4ES3_EELb0ELb1ELb0ELb0ELb1ELb1ELb1ELb0EEEvNS_16Flash_fwd_paramsE --------------------------
	.section	.nv.info._ZN5flash16flash_fwd_kernelI23Flash_fwd_kernel_traitsILi96ELi64ELi64ELi4ELb0ELb0EN7cutlass10bfloat16_tE19Flash_kernel_traitsILi96ELi64ELi64ELi4ES3_EELb0ELb1ELb0ELb0ELb1ELb1ELb1ELb0EEEvNS_16Flash_fwd_paramsE,"",@"SHT_CUDA_INFO"
	.sectionflags	@""
	.align	4


	//----- nvinfo : EIATTR_CUDA_API_VERSION
	.align		4
        /*0000*/ 	.byte	0x04, 0x37
        /*0002*/ 	.short	(.L_516 - .L_515)
.L_515:
        /*0004*/ 	.word	0x00000082


	//----- nvinfo : EIATTR_KPARAM_INFO
	.align		4
.L_516:
        /*0008*/ 	.byte	0x04, 0x17
        /*000a*/ 	.short	(.L_518 - .L_517)
.L_517:
        /*000c*/ 	.word	0x00000000
        /*0010*/ 	.short	0x0000
        /*0012*/ 	.short	0x0000
        /*0014*/ 	.byte	0x00, 0xf0, 0x41, 0x07


	//----- nvinfo : EIATTR_SPARSE_MMA_MASK
	.align		4
.L_518:
        /*0018*/ 	.byte	0x03, 0x50
        /*001a*/ 	.short	0x0000


	//----- nvinfo : EIATTR_MAXREG_COUNT
	.align		4
        /*001c*/ 	.byte	0x03, 0x1b
        /*001e*/ 	.short	0x00ff


	//----- nvinfo : EIATTR_NUM_BARRIERS
	.align		4
        /*0020*/ 	.byte	0x02, 0x4c
        /*0022*/ 	.byte	0x01
	.zero		1


	//----- nvinfo : EIATTR_MERCURY_ISA_VERSION
	.align		4
        /*0024*/ 	.byte	0x03, 0x5f
        /*0026*/ 	.short	0x0101


	//----- nvinfo : EIATTR_COOP_GROUP_MASK_REGIDS
	.align		4
        /*0028*/ 	.byte	0x04, 0x29
        /*002a*/ 	.short	(.L_520 - .L_519)


	//   ....[0]....
.L_519:
        /*002c*/ 	.word	0xffffffff


	//   ....[1]....
        /*0030*/ 	.word	0xffffffff


	//   ....[2]....
        /*0034*/ 	.word	0xffffffff


	//   ....[3]....
        /*0038*/ 	.word	0xffffffff


	//   ....[4]....
        /*003c*/ 	.word	0xffffffff


	//   ....[5]....
        /*0040*/ 	.word	0xffffffff


	//   ....[6]....
        /*0044*/ 	.word	0xffffffff


	//   ....[7]....
        /*0048*/ 	.word	0xffffffff


	//   ....[8]....
        /*004c*/ 	.word	0xffffffff


	//   ....[9]....
        /*0050*/ 	.word	0xffffffff


	//   ....[10]....
        /*0054*/ 	.word	0xffffffff


	//   ....[11]....
        /*0058*/ 	.word	0xffffffff


	//----- nvinfo : EIATTR_COOP_GROUP_INSTR_OFFSETS
	.align		4
.L_520:
        /*005c*/ 	.byte	0x04, 0x28
        /*005e*/ 	.short	(.L_522 - .L_521)


	//   ....[0]....
.L_521:
        /*0060*/ 	.word	0x00002340


	//   ....[1]....
        /*0064*/ 	.word	0x000023a0


	//   ....[2]....
        /*0068*/ 	.word	0x00002410


	//   ....[3]....
        /*006c*/ 	.word	0x00002440


	//   ....[4]....
        /*0070*/ 	.word	0x00003e40


	//   ....[5]....
        /*0074*/ 	.word	0x00003e70


	//   ....[6]....
        /*0078*/ 	.word	0x00003ed0


	//   ....[7]....
        /*007c*/ 	.word	0x00003ee0


	//   ....[8]....
        /*0080*/ 	.word	0x00004e80


	//   ....[9]....
        /*0084*/ 	.word	0x00004eb0


	//   ....[10]....
        /*0088*/ 	.word	0x00004f50


	//   ....[11]....
        /*008c*/ 	.word	0x00004f60


	//----- nvinfo : EIATTR_VRC_CTA_INIT_COUNT
	.align		4
.L_522:
        /*0090*/ 	.byte	0x02, 0x4a
	.zero		1
	.zero		1


	//----- nvinfo : EIATTR_EXIT_INSTR_OFFSETS
	.align		4
        /*0094*/ 	.byte	0x04, 0x1c
        /*0096*/ 	.short	(.L_524 - .L_523)


	//   ....[0]....
.L_523:
        /*0098*/ 	.word	0x00000170


	//   ....[1]....
        /*009c*/ 	.word	0x00000750


	//   ....[2]....
        /*00a0*/ 	.word	0x000007e0


	//   ....[3]....
        /*00a4*/ 	.word	0x00005d70


	//----- nvinfo : EIATTR_CRS_STACK_SIZE
	.align		4
.L_524:
        /*00a8*/ 	.byte	0x04, 0x1e
        /*00aa*/ 	.short	(.L_526 - .L_525)
.L_525:
        /*00ac*/ 	.word	0x00000000


	//----- nvinfo : EIATTR_CBANK_PARAM_SIZE
	.align		4
.L_526:
        /*00b0*/ 	.byte	0x03, 0x19
        /*00b2*/ 	.short	0x01d0


	//----- nvinfo : EIATTR_PARAM_CBANK
	.align		4
        /*00b4*/ 	.byte	0x04, 0x0a
        /*00b6*/ 	.short	(.L_528 - .L_527)
	.align		4
.L_527:
        /*00b8*/ 	.word	index@(.nv.constant0._ZN5flash16flash_fwd_kernelI23Flash_fwd_kernel_traitsILi96ELi64ELi64ELi4ELb0ELb0EN7cutlass10bfloat16_tE19Flash_kernel_traitsILi96ELi64ELi64ELi4ES3_EELb0ELb1ELb0ELb0ELb1ELb1ELb1ELb0EEEvNS_16Flash_fwd_paramsE)
        /*00bc*/ 	.short	0x0380
        /*00be*/ 	.short	0x01d0


	//----- nvinfo : EIATTR_SW_WAR
	.align		4
.L_528:
        /*00c0*/ 	.byte	0x04, 0x36
        /*00c2*/ 	.short	(.L_530 - .L_529)
.L_529:
        /*00c4*/ 	.word	0x00000008
.L_530:


//--------------------- .nv.info._ZN5flash16flash_fwd_kernelI23Flash_fwd_kernel_traitsILi96ELi64ELi64ELi4ELb0ELb0EN7cutlass10bfloat16_tE19Flash_kernel_traitsILi96ELi64ELi64ELi4ES3_EELb1ELb1ELb0ELb0ELb0ELb1ELb0ELb0EEEvNS_16Flash_fwd_paramsE --------------------------
	.section	.nv.info._ZN5flash16flash_fwd_kernelI23Flash_fwd_kernel_traitsILi96ELi64ELi64ELi4ELb0ELb0EN7cutlass10bfloat16_tE19Flash_kernel_traitsILi96ELi64ELi64ELi4ES3_EELb1ELb1ELb0ELb0ELb0ELb1ELb0ELb0EEEvNS_16Flash_fwd_paramsE,"",@"SHT_CUDA_INFO"
	.sectionflags	@""
	.align	4


	//----- nvinfo : EIATTR_CUDA_API_VERSION
	.align		4
        /*0000*/ 	.byte	0x04, 0x37
        /*0002*/ 	.short	(.L_532 - .L_531)
.L_531:
        /*0004*/ 	.word	0x00000082


	//----- nvinfo : EIATTR_KPARAM_INFO
	.align		4
.L_532:
        /*0008*/ 	.byte	0x04, 0x17
        /*000a*/ 	.short	(.L_534 - .L_533)
.L_533:
        /*000c*/ 	.word	0x00000000
        /*0010*/ 	.short	0x0000
        /*0012*/ 	.short	0x0000
        /*0014*/ 	.byte	0x00, 0xf0, 0x41, 0x07


	//----- nvinfo : EIATTR_SPARSE_MMA_MASK
	.align		4
.L_534:
        /*0018*/ 	.byte	0x03, 0x50
        /*001a*/ 	.short	0x0000


	//----- nvinfo : EIATTR_MAXREG_COUNT
	.align		4
        /*001c*/ 	.byte	0x03, 0x1b
        /*001e*/ 	.short	0x00ff


	//----- nvinfo : EIATTR_NUM_BARRIERS
	.align		4
        /*0020*/ 	.byte	0x02, 0x4c
        /*0022*/ 	.byte	0x01
	.zero		1


	//----- nvinfo : EIATTR_MERCURY_ISA_VERSION
	.align		4
        /*0024*/ 	.byte	0x03, 0x5f
        /*0026*/ 	.short	0x0101


	//----- nvinfo : EIATTR_COOP_GROUP_MASK_REGIDS
	.align		4
        /*0028*/ 	.byte	0x04, 0x29
        /*002a*/ 	.short	(.L_536 - .L_535)


	//   ....[0]....
.L_535:
        /*002c*/ 	.word	0xffffffff


	//   ....[1]....
        /*0030*/ 	.word	0xffffffff


	//   ....[2]....
        /*0034*/ 	.word	0xffffffff


	//   ....[3]....
        /*0038*/ 	.word	0xffffffff


	//   ....[4]....
        /*003c*/ 	.word	0xffffffff


	//   ....[5]....
        /*0040*/ 	.word	0xffffffff


	//   ....[6]....
        /*0044*/ 	.word	0xffffffff


	//   ....[7]....
        /*0048*/ 	.word	0xffffffff


	//   ....[8]....
        /*004c*/ 	.word	0xffffffff


	//   ....[9]....
        /*0050*/ 	.word	0xffffffff


	//   ....[10]....
        /*0054*/ 	.word	0xffffffff


	//   ....[11]....
        /*0058*/ 	.word	0xffffffff


	//   ....[12]....
        /*005c*/ 	.word	0xffffffff


	//   ....[13]....
        /*0060*/ 	.word	0xffffffff


	//   ....[14]....
        /*0064*/ 	.word	0xffffffff


	//   ....[15]....
        /*0068*/ 	.word	0xffffffff


	//----- nvinfo : EIATTR_COOP_GROUP_INSTR_OFFSETS
	.align		4
.L_536:
        /*006c*/ 	.byte	0x04, 0x28
        /*006e*/ 	.short	(.L_538 - .L_537)


	//   ....[0]....
.L_537:
        /*0070*/ 	.word	0x00002920


	//   ....[1]....
        /*0074*/ 	.word	0x00002980


	//   ....[2]....
        /*0078*/ 	.word	0x00002ac0


	//   ....[3]....
        /*007c*/ 	.word	0x00002b50


	//   ....[4]....
        /*0080*/ 	.word	0x00004db0


	//   ....[5]....
        /*0084*/ 	.word	0x00004e40


	//   ....[6]....
        /*0088*/ 	.word	0x00004ec0


	//   ....[7]....
        /*008c*/ 	.word	0x00004f40


	//   ....[8]....
        /*0090*/ 	.word	0x00007060


	//   ....[9]....
        /*0094*/ 	.word	0x00007090


	//   ....[10]....
        /*0098*/ 	.word	0x00007180


	//   ....[11]....
        /*009c*/ 	.word	0x000071b0


	//   ....[12]....
        /*00a0*/ 	.word	0x00008900


	//   ....[13]....
        /*00a4*/ 	.word	0x00008940


	//   ....[14]....
        /*00a8*/ 	.word	0x000089e0


	//   ....[15]....
        /*00ac*/ 	.word	0x000089f0


	//----- nvinfo : EIATTR_VRC_CTA_INIT_COUNT
	.align		4
.L_538:
        /*00b0*/ 	.byte	0x02, 0x4a
	.zero		1
	.zero		1


	//----- nvinfo : EIATTR_EXIT_INSTR_OFFSETS
	.align		4
        /*00b4*/ 	.byte	0x04, 0x1c
        /*00b6*/ 	.short	(.L_540 - .L_539)


	//   ....[0]....
.L_539:
        /*00b8*/ 	.word	0x000004f0


	//   ....[1]....
        /*00bc*/ 	.word	0x00000cb0


	//   ....[2]....
        /*00c0*/ 	.word	0x00000d40


	//   ....[3]....
        /*00c4*/ 	.word	0x00009840


	//   ....[4]....
        /*00c8*/ 	.word	0x00009940


	//----- nvinfo : EIATTR_CRS_STACK_SIZE
	.align		4
.L_540:
        /*00cc*/ 	.byte	0x04, 0x1e
        /*00ce*/ 	.short	(.L_542 - .L_541)
.L_541:
        /*00d0*/ 	.word	0x00000000


	//----- nvinfo : EIATTR_CBANK_PARAM_SIZE
	.align		4
.L_542:
        /*00d4*/ 	.byte	0x03, 0x19
        /*00d6*/ 	.short	0x01d0


	//----- nvinfo : EIATTR_PARAM_CBANK
	.align		4
        /*00d8*/ 	.byte	0x04, 0x0a
        /*00da*/ 	.short	(.L_544 - .L_543)
	.align		4
.L_543:
        /*00dc*/ 	.word	index@(.nv.constant0._ZN5flash16flash_fwd_kernelI23Flash_fwd_kernel_traitsILi96ELi64ELi64ELi4ELb0ELb0EN7cutlass10bfloat16_tE19Flash_kernel_traitsILi96ELi64ELi64ELi4ES3_EELb1ELb1ELb0ELb0ELb0ELb1ELb0ELb0EEEvNS_16Flash_fwd_paramsE)
        /*00e0*/ 	.short	0x0380
        /*00e2*/ 	.short	0x01d0


	//----- nvinfo : EIATTR_SW_WAR
	.align		4
.L_544:
        /*00e4*/ 	.byte	0x04, 0x36
        /*00e6*/ 	.short	(.L_546 - .L_545)
.L_545:
        /*00e8*/ 	.word	0x00000008
.L_546:


//--------------------- .nv.info._ZN5flash16flash_fwd_kernelI23Flash_fwd_kernel_traitsILi96ELi64ELi64ELi4ELb0ELb0EN7cutlass10bfloat16_tE19Flash_kernel_traitsILi96ELi64ELi64ELi4ES3_EELb0ELb1ELb0ELb0ELb0ELb1ELb1ELb0EEEvNS_16Flash_fwd_paramsE --------------------------
	.section	.nv.info._ZN5flash16flash_fwd_kernelI23Flash_fwd_kernel_traitsILi96ELi64ELi64ELi4ELb0ELb0EN7cutlass10bfloat16_tE19Flash_kernel_traitsILi96ELi64ELi64ELi4ES3_EELb0ELb1ELb0ELb0ELb0ELb1ELb1ELb0EEEvNS_16Flash_fwd_paramsE,"",@"SHT_CUDA_INFO"
	.sectionflags	@""
	.align	4


	//----- nvinfo : EIATTR_CUDA_API_VERSION
	.align		4
        /*0000*/ 	.byte	0x04, 0x37
        /*0002*/ 	.short	(.L_548 - .L_547)
.L_547:
        /*0004*/ 	.word	0x00000082


	//----- nvinfo : EIATTR_KPARAM_INFO
	.align		4
.L_548:
        /*0008*/ 	.byte	0x04, 0x17
        /*000a*/ 	.short	(.L_550 - .L_549)
.L_549:
        /*000c*/ 	.word	0x00000000
        /*0010*/ 	.short	0x0000
        /*0012*/ 	.short	0x0000
        /*0014*/ 	.byte	0x00, 0xf0, 0x41, 0x07


	//----- nvinfo : EIATTR_SPARSE_MMA_MASK
	.align		4
.L_550:
        /*0018*/ 	.byte	0x03, 0x50
        /*001a*/ 	.short	0x0000


	//----- nvinfo : EIATTR_MAXREG_COUNT
	.align		4
        /*001c*/ 	.byte	0x03, 0x1b
        /*001e*/ 	.short	0x00ff


	//----- nvinfo : EIATTR_NUM_BARRIERS
	.align		4
        /*0020*/ 	.byte	0x02, 0x4c
        /*0022*/ 	.byte	0x01
	.zero		1


	//----- nvinfo : EIATTR_MERCURY_ISA_VERSION
	.align		4
        /*0024*/ 	.byte	0x03, 0x5f
        /*0026*/ 	.short	0x0101


	//----- nvinfo : EIATTR_COOP_GROUP_MASK_REGIDS
	.align		4
        /*0028*/ 	.byte	0x04, 0x29
        /*002a*/ 	.short	(.L_552 - .L_551)


	//   ....[0]....
.L_551:
        /*002c*/ 	.word	0xffffffff


	//   ....[1]....
        /*0030*/ 	.word	0xffffffff


	//   ....[2]....
        /*0034*/ 	.word	0xffffffff


	//   ....[3]....
        /*0038*/ 	.word	0xffffffff


	//   ....[4]....
        /*003c*/ 	.word	0xffffffff


	//   ....[5]....
        /*0040*/ 	.word	0xffffffff


	//   ....[6]....
        /*0044*/ 	.word	0xffffffff


	//   ....[7]....
        /*0048*/ 	.word	0xffffffff


	//   ....[8]....
        /*004c*/ 	.word	0xffffffff


	//   ....[9]....
        /*0050*/ 	.word	0xffffffff


	//   ....[10]....
        /*0054*/ 	.word	0xffffffff


	//   ....[11]....
        /*0058*/ 	.word	0xffffffff


	//   ....[12]....
        /*005c*/ 	.word	0xffffffff


	//   ....[13]....
        /*0060*/ 	.word	0xffffffff


	//   ....[14]....
        /*0064*/ 	.word	0xffffffff


	//   ....[15]....
        /*0068*/ 	.word	0xffffffff


	//----- nvinfo : EIATTR_COOP_GROUP_INSTR_OFFSETS
	.align		4
.L_552:
        /*006c*/ 	.byte	0x04, 0x28
        /*006e*/ 	.short	(.L_554 - .L_553)


	//   ....[0]....
.L_553:
        /*0070*/ 	.word	0x00002a70


	//   ....[1]....
        /*0074*/ 	.word	0x00002ab0


	//   ....[2]....
        /*0078*/ 	.word	0x00002b20


	//   ....[3]....
        /*007c*/ 	.word	0x00002b50


	//   ....[4]....
        /*0080*/ 	.word	0x000048f0


	//   ....[5]....
        /*0084*/ 	.word	0x00004980


	//   ....[6]....
        /*0088*/ 	.word	0x000049a0


	//   ....[7]....
        /*008c*/ 	.word	0x000049c0


	//   ....[8]....
        /*0090*/ 	.word	0x000067c0


	//   ....[9]....
        /*0094*/ 	.word	0x000067f0


	//   ....[10]....
        /*0098*/ 	.word	0x00006850


	//   ....[11]....
        /*009c*/ 	.word	0x00006860


	//   ....[12]....
        /*00a0*/ 	.word	0x00007800


	//   ....[13]....
        /*00a4*/ 	.word	0x00007840


	//   ....[14]....
        /*00a8*/ 	.word	0x000078d0


	//   ....[15]....
        /*00ac*/ 	.word	0x000078e0


	//----- nvinfo : EIATTR_VRC_CTA_INIT_COUNT
	.align		4
.L_554:
        /*00b0*/ 	.byte	0x02, 0x4a
	.zero		1
	.zero		1


	//----- nvinfo : EIATTR_EXIT_INSTR_OFFSETS
	.align		4
        /*00b4*/ 	.byte	0x04, 0x1c
        /*00b6*/ 	.short	(.L_556 - .L_555)


	//   ....[0]....
.L_555:
        /*00b8*/ 	.word	0x00000330


	//   ....[1]....
        /*00bc*/ 	.word	0x00000af0


	//   ....[2]....
        /*00c0*/ 	.word	0x00000b80


	//   ....[3]....
        /*00c4*/ 	.word	0x00008750


	//   ....[4]....
        /*00c8*/ 	.word	0x00008850


	//----- nvinfo : EIATTR_CRS_STACK_SIZE
	.align		4
.L_556:
        /*00cc*/ 	.byte	0x04, 0x1e
        /*00ce*/ 	.short	(.L_558 - .L_557)
.L_557:
        /*00d0*/ 	.word	0x00000000


	//----- nvinfo : EIATTR_CBANK_PARAM_SIZE
	.align		4
.L_558:
        /*00d4*/ 	.byte	0x03, 0x19
        /*00d6*/ 	.short	0x01d0


	//----- nvinfo : EIATTR_PARAM_CBANK
	.align		4
        /*00d8*/ 	.byte	0x04, 0x0a
        /*00da*/ 	.short	(.L_560 - .L_559)
	.align		4
.L_559:
        /*00dc*/ 	.word	index@(.nv.constant0._ZN5flash16flash_fwd_kernelI23Flash_fwd_kernel_traitsILi96ELi64ELi64ELi4ELb0ELb0EN7cutlass10bfloat16_tE19Flash_kernel_traitsILi96ELi64ELi64ELi4ES3_EELb0ELb1ELb0ELb0ELb0ELb1ELb1ELb0EEEvNS_16Flash_fwd_paramsE)
        /*00e0*/ 	.short	0x0380
        /*00e2*/ 	.short	0x01d0


	//----- nvinfo : EIATTR_SW_WAR
	.align		4
.L_560:
        /*00e4*/ 	.byte	0x04, 0x36
        /*00e6*/ 	.short	(.L_562 - .L_561)
.L_561:
        /*00e8*/ 	.word	0x00000008
.L_562:


//--------------------- .nv.info._ZN5flash16flash_fwd_kernelI23Flash_fwd_kernel_traitsILi96ELi64ELi64ELi4ELb0ELb0EN7cutlass10bfloat16_tE19Flash_kernel_traitsILi96ELi64ELi64ELi4ES3_EELb1ELb1ELb0ELb1ELb0ELb0ELb0ELb0EEEvNS_16Flash_fwd_paramsE --------------------------
	.section	.nv.info._ZN5flash16flash_fwd_kernelI23Flash_fwd_kernel_traitsILi96ELi64ELi64ELi4ELb0ELb0EN7cutlass10bfloat16_tE19Flash_kernel_traitsILi96ELi64ELi64ELi4ES3_EELb1ELb1ELb0ELb1ELb0ELb0ELb0ELb0EEEvNS_16Flash_fwd_paramsE,"",@"SHT_CUDA_INFO"
	.sectionflags	@""
	.align	4


	//----- nvinfo : EIATTR_CUDA_API_VERSION
	.align		4
        /*0000*/ 	.byte	0x04, 0x37
        /*0002*/ 	.short	(.L_564 - .L_563)
.L_563:
        /*0004*/ 	.word	0x00000082


	//----- nvinfo : EIATTR_KPARAM_INFO
	.align		4
.L_564:
        /*0008*/ 	.byte	0x04, 0x17
        /*000a*/ 	.short	(.L_566 - .L_565)
.L_565:
        /*000c*/ 	.word	0x00000000
        /*0010*/ 	.short	0x0000
        /*0012*/ 	.short	0x0000
        /*0014*/ 	.byte	0x00, 0xf0, 0x41, 0x07


	//----- nvinfo : EIATTR_SPARSE_MMA_MASK
	.align		4
.L_566:
        /*0018*/ 	.byte	0x03, 0x50
        /*001a*/ 	.short	0x0000


	//----- nvinfo : EIATTR_MAXREG_COUNT
	.align		4
        /*001c*/ 	.byte	0x03, 0x1b
        /*001e*/ 	.short	0x00ff


	//----- nvinfo : EIATTR_NUM_BARRIERS
	.align		4
        /*0020*/ 	.byte	0x02, 0x4c
        /*0022*/ 	.byte	0x01
	.zero		1


	//----- nvinfo : EIATTR_MERCURY_ISA_VERSION
	.align		4
        /*0024*/ 	.byte	0x03, 0x5f
        /*0026*/ 	.short	0x0101


	//----- nvinfo : EIATTR_COOP_GROUP_MASK_REGIDS
	.align		4
        /*0028*/ 	.byte	0x04, 0x29
        /*002a*/ 	.short	(.L_568 - .L_567)


	//   ....[0]....
.L_567:
        /*002c*/ 	.word	0xffffffff


	//   ....[1]....
        /*0030*/ 	.word	0xffffffff


	//   ....[2]....
        /*0034*/ 	.word	0xffffffff


	//   ....[3]....
        /*0038*/ 	.word	0xffffffff


	//   ....[4]....
        /*003c*/ 	.word	0xffffffff


	//   ....[5]....
        /*0040*/ 	.word	0xffffffff


	//   ....[6]....
        /*0044*/ 	.word	0xffffffff


	//   ....[7]....
        /*0048*/ 	.word	0xffffffff


	//   ....[8]....
        /*004c*/ 	.word	0xffffffff


	//   ....[9]....
        /*0050*/ 	.word	0xffffffff


	//   ....[10]....
        /*0054*/ 	.word	0xffffffff


	//   ....[11]....
        /*0058*/ 	.word	0xffffffff


	//   ....[12]....
        /*005c*/ 	.word	0xffffffff


	//   ....[13]....
        /*0060*/ 	.word	0xffffffff


	//   ....[14]....
        /*0064*/ 	.word	0xffffffff


	//   ....[15]....
        /*0068*/ 	.word	0xffffffff


	//----- nvinfo : EIATTR_COOP_GROUP_INSTR_OFFSETS
	.align		4
.L_568:
        /*006c*/ 	.byte	0x04, 0x28
        /*006e*/ 	.short	(.L_570 - .L_569)


	//   ....[0]....
.L_569:
        /*0070*/ 	.word	0x00003840


	//   ....[1]....
        /*0074*/ 	.word	0x00003880


	//   ....[2]....
        /*0078*/ 	.word	0x00003990


	//   ....[3]....
        /*007c*/ 	.word	0x000039c0


	//   ....[4]....
        /*0080*/ 	.word	0x000061d0


	//   ....[5]....
        /*0084*/ 	.word	0x000061e0


	//   ....[6]....
        /*0088*/ 	.word	0x00006220


	//   ....[7]....
        /*008c*/ 	.word	0x00006240


	//   ....[8]....
        /*0090*/ 	.word	0x00008b00


	//   ....[9]....
        /*0094*/ 	.word	0x00008b20


	//   ....[10]....
        /*0098*/ 	.word	0x00008b80


	//   ....[11]....
        /*009c*/ 	.word	0x00008b90


	//   ....[12]....
        /*00a0*/ 	.word	0x0000a400


	//   ....[13]....
        /*00a4*/ 	.word	0x0000a440


	//   ....[14]....
        /*00a8*/ 	.word	0x0000a4d0


	//   ....[15]....
        /*00ac*/ 	.word	0x0000a4f0


	//----- nvinfo : EIATTR_VRC_CTA_INIT_COUNT
	.align		4
.L_570:
        /*00b0*/ 	.byte	0x02, 0x4a
	.zero		1
	.zero		1


	//----- nvinfo : EIATTR_EXIT_INSTR_OFFSETS
	.align		4
        /*00b4*/ 	.byte	0x04, 0x1c
        /*00b6*/ 	.short	(.L_572 - .L_571)


	//   ....[0]....
.L_571:
        /*00b8*/ 	.word	0x00000510


	//   ....[1]....
        /*00bc*/ 	.word	0x00000d60


	//   ....[2]....
        /*00c0*/ 	.word	0x00000df0


	//   ....[3]....
        /*00c4*/ 	.word	0x0000b320


	//   ....[4]....
        /*00c8*/ 	.word	0x0000b460


	//   ....[5]....
        /*00cc*/ 	.word	0x0000b480


	//----- nvinfo : EIATTR_CRS_STACK_SIZE
	.align		4
.L_572:
        /*00d0*/ 	.byte	0x04, 0x1e
        /*00d2*/ 	.short	(.L_574 - .L_573)
.L_573:
        /*00d4*/ 	.word	0x00000000


	//----- nvinfo : EIATTR_CBANK_PARAM_SIZE
	.align		4
.L_574:
        /*00d8*/ 	.byte	0x03, 0x19
        /*00da*/ 	.short	0x01d0


	//----- nvinfo : EIATTR_PARAM_CBANK
	.align		4
        /*00dc*/ 	.byte	0x04, 0x0a
        /*00de*/ 	.short	(.L_576 - .L_575)
	.align		4
.L_575:
        /*00e0*/ 	.word	index@(.nv.constant0._ZN5flash16flash_fwd_kernelI23Flash_fwd_kernel_traitsILi96ELi64ELi64ELi4ELb0ELb0EN7cutlass10bfloat16_tE19Flash_kernel_traitsILi96ELi64ELi64ELi4ES3_EELb1ELb1ELb0ELb1ELb0ELb0ELb0ELb0EEEvNS_16Flash_fwd_paramsE)
        /*00e4*/ 	.short	0x0380
        /*00e6*/ 	.short	0x01d0


	//----- nvinfo : EIATTR_SW_WAR
	.align		4
.L_576:
        /*00e8*/ 	.byte	0x04, 0x36
        /*00ea*/ 	.short	(.L_578 - .L_577)
.L_577:
        /*00ec*/ 	.word	0x00000008
.L_578:


//--------------------- .nv.info._ZN5flash16flash_fwd_kernelI23Flash_fwd_kernel_traitsILi96ELi64ELi64ELi4ELb0ELb0EN7cutlass10bfloat16_tE19Flash_kernel_traitsILi96ELi64ELi64ELi4ES3_EELb1ELb1ELb0ELb0ELb0ELb0ELb0ELb1EEEvNS_16Flash_fwd_paramsE --------------------------
	.section	.nv.info._ZN5flash16flash_fwd_kernelI23Flash_fwd_kernel_traitsILi96ELi64ELi64ELi4ELb0ELb0EN7cutlass10bfloat16_tE19Flash_kernel_traitsILi96ELi64ELi64ELi4ES3_EELb1ELb1ELb0ELb0ELb0ELb0ELb0ELb1EEEvNS_16Flash_fwd_paramsE,"",@"SHT_CUDA_INFO"
	.sectionflags	@""
	.align	4


	//----- nvinfo : EIATTR_CUDA_API_VERSION
	.align		4
        /*0000*/ 	.byte	0x04, 0x37
        /*0002*/ 	.short	(.L_580 - .L_579)
.L_579:
        /*0004*/ 	.word	0x00000082


	//----- nvinfo : EIATTR_KPARAM_INFO
	.align		4
.L_580:
        /*0008*/ 	.byte	0x04, 0x17
        /*000a*/ 	.short	(.L_582 - .L_581)
.L_581:
        /*000c*/ 	.word	0x00000000
        /*0010*/ 	.short	0x0000
        /*0012*/ 	.short	0x0000
        /*0014*/ 	.byte	0x00, 0xf0, 0x41, 0x07


	//----- nvinfo : EIATTR_SPARSE_MMA_MASK
	.align		4
.L_582:
        /*0018*/ 	.byte	0x03, 0x50
        /*001a*/ 	.short	0x0000


	//----- nvinfo : EIATTR_MAXREG_COUNT
	.align		4
        /*001c*/ 	.byte	0x03, 0x1b
        /*001e*/ 	.short	0x00ff


	//----- nvinfo : EIATTR_NUM_BARRIERS
	.align		4
        /*0020*/ 	.byte	0x02, 0x4c
        /*0022*/ 	.byte	0x01
	.zero		1


	//----- nvinfo : EIATTR_MERCURY_ISA_VERSION
	.align		4
        /*0024*/ 	.byte	0x03, 0x5f
        /*0026*/ 	.short	0x0101


	//----- nvinfo : EIATTR_COOP_GROUP_MASK_REGIDS
	.align		4
        /*0028*/ 	.byte	0x04, 0x29
        /*002a*/ 	.short	(.L_584 - .L_583)


	//   ....[0]....
.L_583:
        /*002c*/ 	.word	0xffffffff


	//   ....[1]....
        /*0030*/ 	.word	0xffffffff


	//   ....[2]....
        /*0034*/ 	.word	0xffffffff


	//   ....[3]....
        /*0038*/ 	.word	0xffffffff


	//   ....[4]....
        /*003c*/ 	.word	0xffffffff


	//   ....[5]....
        /*0040*/ 	.word	0xffffffff


	//   ....[6]....
        /*0044*/ 	.word	0xffffffff


	//   ....[7]....
        /*0048*/ 	.word	0xffffffff


	//   ....[8]....
        /*004c*/ 	.word	0xffffffff


	//   ....[9]....
        /*0050*/ 	.word	0xffffffff


	//   ....[10]....
        /*0054*/ 	.word	0xffffffff


	//   ....[11]....
        /*0058*/ 	.word	0xffffffff


	//   ....[12]....
        /*005c*/ 	.word	0xffffffff


	//   ....[13]....
        /*0060*/ 	.word	0xffffffff


	//   ....[14]....
        /*0064*/ 	.word	0xffffffff


	//   ....[15]....
        /*0068*/ 	.word	0xffffffff


	//----- nvinfo : EIATTR_COOP_GROUP_INSTR_OFFSETS
	.align		4
.L_584:
        /*006c*/ 	.byte	0x04, 0x28
        /*006e*/ 	.short	(.L_586 - .L_585)


	//   ....[0]....
.L_585:
        /*0070*/ 	.word	0x000034b0


	//   ....[1]....
        /*0074*/ 	.word	0x00003510


	//   ....[2]....
        /*0078*/ 	.word	0x000035d0


	//   ....[3]....
        /*007c*/ 	.word	0x00003620


	//   ....[4]....
        /*0080*/ 	.word	0x000066a0


	//   ....[5]....
        /*0084*/ 	.word	0x000066b0


	//   ....[6]....
        /*0088*/ 	.word	0x00006760


	//   ....[7]....
        /*008c*/ 	.word	0x00006790


	//   ....[8]....
        /*0090*/ 	.word	0x000097a0


	//   ....[9]....
        /*0094*/ 	.word	0x00009860


	//   ....[10]....
        /*0098*/ 	.word	0x000098e0


	//   ....[11]....
        /*009c*/ 	.word	0x00009990


	//   ....[12]....
        /*00a0*/ 	.word	0x0000bc10


	//   ....[13]....
        /*00a4*/ 	.word	0x0000bc50


	//   ....[14]....
        /*00a8*/ 	.word	0x0000bcc0


	//   ....[15]....
        /*00ac*/ 	.word	0x0000bcd0


	//----- nvinfo : EIATTR_VRC_CTA_INIT_COUNT
	.align		4
.L_586:
        /*00b0*/ 	.byte	0x02, 0x4a
	.zero		1
	.zero		1


	//----- nvinfo : EIATTR_EXIT_INSTR_OFFSETS
	.align		4
        /*00b4*/ 	.byte	0x04, 0x1c
        /*00b6*/ 	.short	(.L_588 - .L_587)


	//   ....[0]....
.L_587:
        /*00b8*/ 	.word	0x000004f0


	//   ....[1]....
        /*00bc*/ 	.word	0x00000d40


	//   ....[2]....
        /*00c0*/ 	.word	0x00000dd0


	//   ....[3]....
        /*00c4*/ 	.word	0x0000cb50


	//   ....[4]....
        /*00c8*/ 	.word	0x0000cc90


	//   ....[5]....
        /*00cc*/ 	.word	0x0000ccb0


	//----- nvinfo : EIATTR_CRS_STACK_SIZE
	.align		4
.L_588:
        /*00d0*/ 	.byte	0x04, 0x1e
        /*00d2*/ 	.short	(.L_590 - .L_589)
.L_589:
        /*00d4*/ 	.word	0x00000000


	//----- nvinfo : EIATTR_CBANK_PARAM_SIZE
	.align		4
.L_590:
        /*00d8*/ 	.byte	0x03, 0x19
        /*00da*/ 	.short	0x01d0


	//----- nvinfo : EIATTR_PARAM_CBANK
	.align		4
        /*00dc*/ 	.byte	0x04, 0x0a
        /*00de*/ 	.short	(.L_592 - .L_591)
	.align		4
.L_591:
        /*00e0*/ 	.word	index@(.nv.constant0._ZN5flash16flash_fwd_kernelI23Flash_fwd_kernel_traitsILi96ELi64ELi64ELi4ELb0ELb0EN7cutlass10bfloat16_tE19Flash_kernel_traitsILi96ELi64ELi64ELi4ES3_EELb1ELb1ELb0ELb0ELb0ELb0ELb0ELb1EEEvNS_16Flash_fwd_paramsE)
        /*00e4*/ 	.short	0x0380
        /*00e6*/ 	.short	0x01d0


	//----- nvinfo : EIATTR_SW_WAR
	.align		4
.L_592:
        /*00e8*/ 	.byte	0x04, 0x36
        /*00ea*/ 	.short	(.L_594 - .L_593)
.L_593:
        /*00ec*/ 	.word	0x00000008
.L_594:


//--------------------- .nv.info._ZN5flash16flash_fwd_kernelI23Flash_fwd_kernel_traitsILi96ELi64ELi64ELi4ELb0ELb0EN7cutlass10bfloat16_tE19Flash_kernel_traitsILi96ELi64ELi64ELi4ES3_EELb0ELb1ELb0ELb0ELb0ELb0ELb1ELb0EEEvNS_16Flash_fwd_paramsE --------------------------
	.section	.nv.info._ZN5flash16flash_fwd_kernelI23Flash_fwd_kernel_traitsILi96ELi64ELi64ELi4ELb0ELb0EN7cutlass10bfloat16_tE19Flash_kernel_traitsILi96ELi64ELi64ELi4ES3_EELb0ELb1ELb0ELb0ELb0ELb0ELb1ELb0EEEvNS_16Flash_fwd_paramsE,"",@"SHT_CUDA_INFO"
	.sectionflags	@""
	.align	4


	//----- nvinfo : EIATTR_CUDA_API_VERSION
	.align		4
        /*0000*/ 	.byte	0x04, 0x37
        /*0002*/ 	.short	(.L_596 - .L_595)
.L_595:
        /*0004*/ 	.word	0x00000082


	//----- nvinfo : EIATTR_KPARAM_INFO
	.align		4
.L_596:
        /*0008*/ 	.byte	0x04, 0x17
        /*000a*/ 	.short	(.L_598 - .L_597)
.L_597:
        /*000c*/ 	.word	0x00000000
        /*0010*/ 	.short	0x0000
        /*0012*/ 	.short	0x0000
        /*0014*/ 	.byte	0x00, 0xf0, 0x41, 0x07


	//----- nvinfo : EIATTR_SPARSE_MMA_MASK
	.align		4
.L_598:
        /*0018*/ 	.byte	0x03, 0x50
        /*001a*/ 	.short	0x0000


	//----- nvinfo : EIATTR_MAXREG_COUNT
	.align		4
        /*001c*/ 	.byte	0x03, 0x1b
        /*001e*/ 	.short	0x00ff


	//----- nvinfo : EIATTR_NUM_BARRIERS
	.align		4
        /*0020*/ 	.byte	0x02, 0x4c
        /*0022*/ 	.byte	0x01
	.zero		1


	//----- nvinfo : EIATTR_MERCURY_ISA_VERSION
	.align		4
        /*0024*/ 	.byte	0x03, 0x5f
        /*0026*/ 	.short	0x0101


	//----- nvinfo : EIATTR_COOP_GROUP_MASK_REGIDS
	.align		4
        /*0028*/ 	.byte	0x04, 0x29
        /*002a*/ 	.short	(.L_600 - .L_599)


	//   ....[0]....
.L_599:
        /*002c*/ 	.word	0xffffffff


	//   ....[1]....
        /*0030*/ 	.word	0xffffffff


	//   ....[2]....
        /*0034*/ 	.word	0xffffffff


	//   ....[3]....
        /*0038*/ 	.word	0xffffffff


	//   ....[4]....
        /*003c*/ 	.word	0xffffffff


	//   ....[5]....
        /*0040*/ 	.word	0xffffffff


	//   ....[6]....
        /*0044*/ 	.word	0xffffffff


	//   ....[7]....
        /*0048*/ 	.word	0xffffffff


	//   ....[8]....
        /*004c*/ 	.word	0xffffffff


	//   ....[9]....
        /*0050*/ 	.word	0xffffffff


	//   ....[10]....
        /*0054*/ 	.word	0xffffffff


	//   ....[11]....
        /*0058*/ 	.word	0xffffffff


	//   ....[12]....
        /*005c*/ 	.word	0xffffffff


	//   ....[13]....
        /*0060*/ 	.word	0xffffffff


	//   ....[14]....
        /*0064*/ 	.word	0xffffffff


	//   ....[15]....
        /*0068*/ 	.word	0xffffffff


	//----- nvinfo : EIATTR_COOP_GROUP_INSTR_OFFSETS
	.align		4
.L_600:
        /*006c*/ 	.byte	0x04, 0x28
        /*006e*/ 	.short	(.L_602 - .L_601)


	//   ....[0]....
.L_601:
        /*0070*/ 	.word	0x00003530


	//   ....[1]....
        /*0074*/ 	.word	0x00003550


	//   ....[2]....
        /*0078*/ 	.word	0x00003570


	//   ....[3]....
        /*007c*/ 	.word	0x00003590


	//   ....[4]....
        /*0080*/ 	.word	0x00005770


	//   ....[5]....
        /*0084*/ 	.word	0x000057a0


	//   ....[6]....
        /*0088*/ 	.word	0x000057c0


	//   ....[7]....
        /*008c*/ 	.word	0x000057e0


	//   ....[8]....
        /*0090*/ 	.word	0x00007ad0


	//   ....[9]....
        /*0094*/ 	.word	0x00007ae0


	//   ....[10]....
        /*0098*/ 	.word	0x00007b30


	//   ....[11]....
        /*009c*/ 	.word	0x00007b40


	//   ....[12]....
        /*00a0*/ 	.word	0x00008b10


	//   ....[13]....
        /*00a4*/ 	.word	0x00008b50


	//   ....[14]....
        /*00a8*/ 	.word	0x00008be0


	//   ....[15]....
        /*00ac*/ 	.word	0x00008bf0


	//----- nvinfo : EIATTR_VRC_CTA_INIT_COUNT
	.align		4
.L_602:
        /*00b0*/ 	.byte	0x02, 0x4a
	.zero		1
	.zero		1


	//----- nvinfo : EIATTR_EXIT_INSTR_OFFSETS
	.align		4
        /*00b4*/ 	.byte	0x04, 0x1c
        /*00b6*/ 	.short	(.L_604 - .L_603)


	//   ....[0]....
.L_603:
        /*00b8*/ 	.word	0x00000330


	//   ....[1]....
        /*00bc*/ 	.word	0x00000ba0


	//   ....[2]....
        /*00c0*/ 	.word	0x00000c30


	//   ....[3]....
        /*00c4*/ 	.word	0x00009a10


	//   ....[4]....
        /*00c8*/ 	.word	0x00009b50


	//   ....[5]....
        /*00cc*/ 	.word	0x00009b70


	//----- nvinfo : EIATTR_CRS_STACK_SIZE
	.align		4
.L_604:
        /*00d0*/ 	.byte	0x04, 0x1e
        /*00d2*/ 	.short	(.L_606 - .L_605)
.L_605:
        /*00d4*/ 	.word	0x00000000


	//----- nvinfo : EIATTR_CBANK_PARAM_SIZE
	.align		4
.L_606:
        /*00d8*/ 	.byte	0x03, 0x19
        /*00da*/ 	.short	0x01d0


	//----- nvinfo : EIATTR_PARAM_CBANK
	.align		4
        /*00dc*/ 	.byte	0x04, 0x0a
        /*00de*/ 	.short	(.L_608 - .L_607)
	.align		4
.L_607:
        /*00e0*/ 	.word	index@(.nv.constant0._ZN5flash16flash_fwd_kernelI23Flash_fwd_kernel_traitsILi96ELi64ELi64ELi4ELb0ELb0EN7cutlass10bfloat16_tE19Flash_kernel_traitsILi96ELi64ELi64ELi4ES3_EELb0ELb1ELb0ELb0ELb0ELb0ELb1ELb0EEEvNS_16Flash_fwd_paramsE)
        /*00e4*/ 	.short	0x0380
        /*00e6*/ 	.short	0x01d0


	//----- nvinfo : EIATTR_SW_WAR
	.align		4
.L_608:
        /*00e8*/ 	.byte	0x04, 0x36
        /*00ea*/ 	.short	(.L_610 - .L_609)
.L_609:
        /*00ec*/ 	.word	0x00000008
.L_610:


//--------------------- .nv.info._ZN5flash16flash_fwd_kernelI23Flash_fwd_kernel_traitsILi96ELi64ELi64ELi4ELb0ELb0EN7cutlass10bfloat16_tE19Flash_kernel_traitsILi96ELi64ELi64ELi4ES3_EELb1ELb1ELb0ELb1ELb0ELb0ELb0ELb1EEEvNS_16Flash_fwd_paramsE --------------------------
	.section	.nv.info._ZN5flash16flash_fwd_kernelI23Flash_fwd_kernel_traitsILi96ELi64ELi64ELi4ELb0ELb0EN7cutlass10bfloat16_tE19Flash_kernel_traitsILi96ELi64ELi64ELi4ES3_EELb1ELb1ELb0ELb1ELb0ELb0ELb0ELb1EEEvNS_16Flash_fwd_paramsE,"",@"SHT_CUDA_INFO"
	.sectionflags	@""
	.align	4


	//----- nvinfo : EIATTR_CUDA_API_VERSION
	.align		4
        /*0000*/ 	.byte	0x04, 0x37
        /*0002*/ 	.short	(.L_612 - .L_611)
.L_611:
        /*0004*/ 	.word	0x00000082


	//----- nvinfo : EIATTR_KPARAM_INFO
	.align		4
.L_612:
        /*0008*/ 	.byte	0x04, 0x17
        /*000a*/ 	.short	(.L_614 - .L_613)
.L_613:
        /*000c*/ 	.word	0x00000000
        /*0010*/ 	.short	0x0000
        /*0012*/ 	.short	0x0000
        /*0014*/ 	.byte	0x00, 0xf0, 0x41, 0x07


	//----- nvinfo : EIATTR_SPARSE_MMA_MASK
	.align		4
.L_614:
        /*0018*/ 	.byte	0x03, 0x50
        /*001a*/ 	.short	0x0000


	//----- nvinfo : EIATTR_MAXREG_COUNT
	.align		4
        /*001c*/ 	.byte	0x03, 0x1b
        /*001e*/ 	.short	0x00ff


	//----- nvinfo : EIATTR_NUM_BARRIERS
	.align		4
        /*0020*/ 	.byte	0x02, 0x4c
        /*0022*/ 	.byte	0x01
	.zero		1


	//----- nvinfo : EIATTR_MERCURY_ISA_VERSION
	.align		4
        /*0024*/ 	.byte	0x03, 0x5f
        /*0026*/ 	.short	0x0101


	//----- nvinfo : EIATTR_COOP_GROUP_MASK_REGIDS
	.align		4
        /*0028*/ 	.byte	0x04, 0x29
        /*002a*/ 	.short	(.L_616 - .L_615)


	//   ....[0]....
.L_615:
        /*002c*/ 	.word	0xffffffff


	//   ....[1]....
        /*0030*/ 	.word	0xffffffff


	//   ....[2]....
        /*0034*/ 	.word	0xffffffff


	//   ....[3]....
        /*0038*/ 	.word	0xffffffff


	//   ....[4]....
        /*003c*/ 	.word	0xffffffff


	//   ....[5]....
        /*0040*/ 	.word	0xffffffff


	//   ....[6]....
        /*0044*/ 	.word	0xffffffff


	//   ....[7]....
        /*0048*/ 	.word	0xffffffff


	//   ....[8]....
        /*004c*/ 	.word	0xffffffff


	//   ....[9]....
        /*0050*/ 	.word	0xffffffff


	//   ....[10]....
        /*0054*/ 	.word	0xffffffff


	//   ....[11]....
        /*0058*/ 	.word	0xffffffff


	//   ....[12]....
        /*005c*/ 	.word	0xffffffff


	//   ....[13]....
        /*0060*/ 	.word	0xffffffff


	//   ....[14]....
        /*0064*/ 	.word	0xffffffff


	//   ....[15]....
        /*0068*/ 	.word	0xffffffff


	//----- nvinfo : EIATTR_COOP_GROUP_INSTR_OFFSETS
	.align		4
.L_616:
        /*006c*/ 	.byte	0x04, 0x28
        /*006e*/ 	.short	(.L_618 - .L_617)


	//   ....[0]....
.L_617:
        /*0070*/ 	.word	0x000038b0


	//   ....[1]....
        /*0074*/ 	.word	0x000038f0


	//   ....[2]....
        /*0078*/ 	.word	0x00003a10


	//   ....[3]....
        /*007c*/ 	.word	0x00003a30


	//   ....[4]....
        /*0080*/ 	.word	0x00006dc0


	//   ....[5]....
        /*0084*/ 	.word	0x00006dd0


	//   ....[6]....
        /*0088*/ 	.word	0x00006e80


	//   ....[7]....
        /*008c*/ 	.word	0x00006eb0


	//   ....[8]....
        /*0090*/ 	.word	0x0000a3b0


	//   ....[9]....
        /*0094*/ 	.word	0x0000a3f0


	//   ....[10]....
        /*0098*/ 	.word	0x0000a500


	//   ....[11]....
        /*009c*/ 	.word	0x0000a530


	//   ....[12]....
        /*00a0*/ 	.word	0x0000c6c0


	//   ....[13]....
        /*00a4*/ 	.word	0x0000c700


	//   ....[14]....
        /*00a8*/ 	.word	0x0000c780


	//   ....[15]....
        /*00ac*/ 	.word	0x0000c790


	//----- nvinfo : EIATTR_VRC_CTA_INIT_COUNT
	.align		4
.L_618:
        /*00b0*/ 	.byte	0x02, 0x4a
	.zero		1
	.zero		1


	//----- nvinfo : EIATTR_EXIT_INSTR_OFFSETS
	.align		4
        /*00b4*/ 	.byte	0x04, 0x1c
        /*00b6*/ 	.short	(.L_620 - .L_619)


	//   ....[0]....
.L_619:
        /*00b8*/ 	.word	0x000004f0


	//   ....[1]....
        /*00bc*/ 	.word	0x00000d50


	//   ....[2]....
        /*00c0*/ 	.word	0x00000de0


	//   ....[3]....
        /*00c4*/ 	.word	0x0000d5f0


	//   ....[4]....
        /*00c8*/ 	.word	0x0000d730


	//   ....[5]....
        /*00cc*/ 	.word	0x0000d750


	//----- nvinfo : EIATTR_CRS_STACK_SIZE
	.align		4
.L_620:
        /*00d0*/ 	.byte	0x04, 0x1e
        /*00d2*/ 	.short	(.L_622 - .L_621)
.L_621:
        /*00d4*/ 	.word	0x00000000


	//----- nvinfo : EIATTR_CBANK_PARAM_SIZE
	.align		4
.L_622:
        /*00d8*/ 	.byte	0x03, 0x19
        /*00da*/ 	.short	0x01d0


	//----- nvinfo : EIATTR_PARAM_CBANK
	.align		4
        /*00dc*/ 	.byte	0x04, 0x0a
        /*00de*/ 	.short	(.L_624 - .L_623)
	.align		4
.L_623:
        /*00e0*/ 	.word	index@(.nv.constant0._ZN5flash16flash_fwd_kernelI23Flash_fwd_kernel_traitsILi96ELi64ELi64ELi4ELb0ELb0EN7cutlass10bfloat16_tE19Flash_kernel_traitsILi96ELi64ELi64ELi4ES3_EELb1ELb1ELb0ELb1ELb0ELb0ELb0ELb1EEEvNS_16Flash_fwd_paramsE)
        /*00e4*/ 	.short	0x0380
        /*00e6*/ 	.short	0x01d0


	//----- nvinfo : EIATTR_SW_WAR
	.align		4
.L_624:
        /*00e8*/ 	.byte	0x04, 0x36
        /*00ea*/ 	.short	(.L_626 - .L_625)
.L_625:
        /*00ec*/ 	.word	0x00000008
.L_626:


//--------------------- .nv.info._ZN5flash16flash_fwd_kernelI23Flash_fwd_kernel_traitsILi96ELi64ELi64ELi4ELb0ELb0EN7cutlass10bfloat16_tE19Flash_kernel_traitsILi96ELi64ELi64ELi4ES3_EELb0ELb1ELb0ELb1ELb0ELb0ELb1ELb0EEEvNS_16Flash_fwd_paramsE --------------------------
	.section	.nv.info._ZN5flash16flash_fwd_kernelI23Flash_fwd_kernel_traitsILi96ELi64ELi64ELi4ELb0ELb0EN7cutlass10bfloat16_tE19Flash_kernel_traitsILi96ELi64ELi64ELi4ES3_EELb0ELb1ELb0ELb1ELb0ELb0ELb1ELb0EEEvNS_16Flash_fwd_paramsE,"",@"SHT_CUDA_INFO"
	.sectionflags	@""
	.align	4


	//----- nvinfo : EIATTR_CUDA_API_VERSION
	.align		4
        /*0000*/ 	.byte	0x04, 0x37
        /*0002*/ 	.short	(.L_628 - .L_627)
.L_627:
        /*0004*/ 	.word	0x00000082


	//----- nvinfo : EIATTR_KPARAM_INFO
	.align		4
.L_628:
        /*0008*/ 	.byte	0x04, 0x17
        /*000a*/ 	.short	(.L_630 - .L_629)
.L_629:
        /*000c*/ 	.word	0x00000000
        /*0010*/ 	.short	0x0000
        /*0012*/ 	.short	0x0000
        /*0014*/ 	.byte	0x00, 0xf0, 0x41, 0x07


	//----- nvinfo : EIATTR_SPARSE_MMA_MASK
	.align		4
.L_630:
        /*0018*/ 	.byte	0x03, 0x50
        /*001a*/ 	.short	0x0000


	//----- nvinfo : EIATTR_MAXREG_COUNT
	.align		4
        /*001c*/ 	.byte	0x03, 0x1b
        /*001e*/ 	.short	0x00ff


	//----- nvinfo : EIATTR_NUM_BARRIERS
	.align		4
        /*0020*/ 	.byte	0x02, 0x4c
        /*0022*/ 	.byte	0x01
	.zero		1


	//----- nvinfo : EIATTR_MERCURY_ISA_VERSION
	.align		4
        /*0024*/ 	.byte	0x03, 0x5f
        /*0026*/ 	.short	0x0101


	//----- nvinfo : EIATTR_COOP_GROUP_MASK_REGIDS
	.align		4
        /*0028*/ 	.byte	0x04, 0x29
        /*002a*/ 	.short	(.L_632 - .L_631)


	//   ....[0]....
.L_631:
        /*002c*/ 	.word	0xffffffff


	//   ....[1]....
        /*0030*/ 	.word	0xffffffff


	//   ....[2]....
        /*0034*/ 	.word	0xffffffff


	//   ....[3]....
        /*0038*/ 	.word	0xffffffff


	//   ....[4]....
        /*003c*/ 	.word	0xffffffff


	//   ....[5]....
        /*0040*/ 	.word	0xffffffff


	//   ....[6]....
        /*0044*/ 	.word	0xffffffff


	//   ....[7]....
        /*0048*/ 	.word	0xffffffff


	//   ....[8]....
        /*004c*/ 	.word	0xffffffff


	//   ....[9]....
        /*0050*/ 	.word	0xffffffff


	//   ....[10]....
        /*0054*/ 	.word	0xffffffff


	//   ....[11]....
        /*0058*/ 	.word	0xffffffff


	//   ....[12]....
        /*005c*/ 	.word	0xffffffff


	//   ....[13]....
        /*0060*/ 	.word	0xffffffff


	//   ....[14]....
        /*0064*/ 	.word	0xffffffff


	//   ....[15]....
        /*0068*/ 	.word	0xffffffff


	//----- nvinfo : EIATTR_COOP_GROUP_INSTR_OFFSETS
	.align		4
.L_632:
        /*006c*/ 	.byte	0x04, 0x28
        /*006e*/ 	.short	(.L_634 - .L_633)


	//   ....[0]....
.L_633:
        /*0070*/ 	.word	0x00003880


	//   ....[1]....
        /*0074*/ 	.word	0x000038b0


	//   ....[2]....
        /*0078*/ 	.word	0x00003940


	//   ....[3]....
        /*007c*/ 	.word	0x00003950


	//   ....[4]....
        /*0080*/ 	.word	0x00005e30


	//   ....[5]....
        /*0084*/ 	.word	0x00005e60


	//   ....[6]....
        /*0088*/ 	.word	0x00005e80


	//   ....[7]....
        /*008c*/ 	.word	0x00005ea0


	//   ....[8]....
        /*0090*/ 	.word	0x00008590


	//   ....[9]....
        /*0094*/ 	.word	0x000085c0


	//   ....[10]....
        /*0098*/ 	.word	0x00008620


	//   ....[11]....
        /*009c*/ 	.word	0x00008630


	//   ....[12]....
        /*00a0*/ 	.word	0x000095c0


	//   ....[13]....
        /*00a4*/ 	.word	0x00009600


	//   ....[14]....
        /*00a8*/ 	.word	0x000096a0


	//   ....[15]....
        /*00ac*/ 	.word	0x000096c0


	//----- nvinfo : EIATTR_VRC_CTA_INIT_COUNT
	.align		4
.L_634:
        /*00b0*/ 	.byte	0x02, 0x4a
	.zero		1
	.zero		1


	//----- nvinfo : EIATTR_EXIT_INSTR_OFFSETS
	.align		4
        /*00b4*/ 	.byte	0x04, 0x1c
        /*00b6*/ 	.short	(.L_636 - .L_635)


	//   ....[0]....
.L_635:
        /*00b8*/ 	.word	0x00000330


	//   ....[1]....
        /*00bc*/ 	.word	0x00000b90


	//   ....[2]....
        /*00c0*/ 	.word	0x00000c20


	//   ....[3]....
        /*00c4*/ 	.word	0x0000a4c0


	//   ....[4]....
        /*00c8*/ 	.word	0x0000a600


	//   ....[5]....
        /*00cc*/ 	.word	0x0000a620


	//----- nvinfo : EIATTR_CRS_STACK_SIZE
	.align		4
.L_636:
        /*00d0*/ 	.byte	0x04, 0x1e
        /*00d2*/ 	.short	(.L_638 - .L_637)
.L_637:
        /*00d4*/ 	.word	0x00000000


	//----- nvinfo : EIATTR_CBANK_PARAM_SIZE
	.align		4
.L_638:
        /*00d8*/ 	.byte	0x03, 0x19
        /*00da*/ 	.short	0x01d0


	//----- nvinfo : EIATTR_PARAM_CBANK
	.align		4
        /*00dc*/ 	.byte	0x04, 0x0a
        /*00de*/ 	.short	(.L_640 - .L_639)
	.align		4
.L_639:
        /*00e0*/ 	.word	index@(.nv.constant0._ZN5flash16flash_fwd_kernelI23Flash_fwd_kernel_traitsILi96ELi64ELi64ELi4ELb0ELb0EN7cutlass10bfloat16_tE19Flash_kernel_traitsILi96ELi64ELi64ELi4ES3_EELb0ELb1ELb0ELb1ELb0ELb0ELb1ELb0EEEvNS_16Flash_fwd_paramsE)
        /*00e4*/ 	.short	0x0380
        /*00e6*/ 	.short	0x01d0


	//----- nvinfo : EIATTR_SW_WAR
	.align		4
.L_640:
        /*00e8*/ 	.byte	0x04, 0x36
        /*00ea*/ 	.short	(.L_642 - .L_641)
.L_641:
        /*00ec*/ 	.word	0x00000008
.L_642:


//--------------------- .nv.callgraph             --------------------------
	.section	.nv.callgraph,"",@"SHT_CUDA_CALLGRAPH"
	.align	4
	.sectionentsize	8
	.align		4
        /*0000*/ 	.word	0x00000000
	.align		4
        /*0004*/ 	.word	0xffffffff
	.align		4
        /*0008*/ 	.word	0x00000000
	.align		4
        /*000c*/ 	.word	0xfffffffe
	.align		4
        /*0010*/ 	.word	0x00000000
	.align		4
        /*0014*/ 	.word	0xfffffffd
	.align		4
        /*0018*/ 	.word	0x00000000
	.align		4
        /*001c*/ 	.word	0xfffffffc


//--------------------- .nv.constant4             --------------------------
	.section	.nv.constant4,"a",@progbits
	.align	8
	.align		8
.nv.constant4:
        /*0000*/ 	.dword	_ZN72_INTERNAL_5bb34816_36_flash_fwd_hdim96_bf16_causal_sm80_cu_e763cb1e_28684cuda3std3__45__cpo5beginE
	.align		8
        /*0008*/ 	.dword	_ZN72_INTERNAL_5bb34816_36_flash_fwd_hdim96_bf16_causal_sm80_cu_e763cb1e_28684cuda3std3__45__cpo3endE
	.align		8
        /*0010*/ 	.dword	_ZN72_INTERNAL_5bb34816_36_flash_fwd_hdim96_bf16_causal_sm80_cu_e763cb1e_28684cuda3std3__45__cpo6cbeginE
	.align		8
        /*0018*/ 	.dword	_ZN72_INTERNAL_5bb34816_36_flash_fwd_hdim96_bf16_causal_sm80_cu_e763cb1e_28684cuda3std3__45__cpo4cendE
	.align		8
        /*0020*/ 	.dword	_ZN72_INTERNAL_5bb34816_36_flash_fwd_hdim96_bf16_causal_sm80_cu_e763cb1e_28684cuda3std3__474_GLOBAL__N__5bb34816_36_flash_fwd_hdim96_bf16_causal_sm80_cu_e763cb1e_28686ignoreE
	.align		8
        /*0028*/ 	.dword	_ZN72_INTERNAL_5bb34816_36_flash_fwd_hdim96_bf16_causal_sm80_cu_e763cb1e_28684cuda3std3__419piecewise_constructE
	.align		8
        /*0030*/ 	.dword	_ZN72_INTERNAL_5bb34816_36_flash_fwd_hdim96_bf16_causal_sm80_cu_e763cb1e_28684cuda3std3__48in_placeE
	.align		8
        /*0038*/ 	.dword	_ZN72_INTERNAL_5bb34816_36_flash_fwd_hdim96_bf16_causal_sm80_cu_e763cb1e_28684cuda3std6ranges3__45__cpo4swapE
	.align		8
        /*0040*/ 	.dword	_ZN72_INTERNAL_5bb34816_36_flash_fwd_hdim96_bf16_causal_sm80_cu_e763cb1e_28684cuda3std6ranges3__45__cpo9iter_moveE
	.align		8
        /*0048*/ 	.dword	_ZN72_INTERNAL_5bb34816_36_flash_fwd_hdim96_bf16_causal_sm80_cu_e763cb1e_28684cute7productE
	.align		8
        /*0050*/ 	.dword	_ZN72_INTERNAL_5bb34816_36_flash_fwd_hdim96_bf16_causal_sm80_cu_e763cb1e_28684cute1_E


//--------------------- .text._ZN5flash16flash_fwd_kernelI23Flash_fwd_kernel_traitsILi96ELi128ELi64ELi4ELb0ELb0EN7cutlass10bfloat16_tE19Flash_kernel_traitsILi96ELi128ELi64ELi4ES3_EELb0ELb1ELb0ELb0ELb1ELb1ELb0ELb0EEEvNS_16Flash_fwd_paramsE --------------------------
	.section	.text._ZN5flash16flash_fwd_kernelI23Flash_fwd_kernel_traitsILi96ELi128ELi64ELi4ELb0ELb0EN7cutlass10bfloat16_tE19Flash_kernel_traitsILi96ELi128ELi64ELi4ES3_EELb0ELb1ELb0ELb0ELb1ELb1ELb0ELb0EEEvNS_16Flash_fwd_paramsE,"ax",@progbits
	.align	128
        .global         _ZN5flash16flash_fwd_kernelI23Flash_fwd_kernel_traitsILi96ELi128ELi64ELi4ELb0ELb0EN7cutlass10bfloat16_tE19Flash_kernel_traitsILi96ELi128ELi64ELi4ES3_EELb0ELb1ELb0ELb0ELb1ELb1ELb0ELb0EEEvNS_16Flash_fwd_paramsE
        .type           _ZN5flash16flash_fwd_kernelI23Flash_fwd_kernel_traitsILi96ELi128ELi64ELi4ELb0ELb0EN7cutlass10bfloat16_tE19Flash_kernel_traitsILi96ELi128ELi64ELi4ES3_EELb0ELb1ELb0ELb0ELb1ELb1ELb0ELb0EEEvNS_16Flash_fwd_paramsE,@function
        .size           _ZN5flash16flash_fwd_kernelI23Flash_fwd_kernel_traitsILi96ELi128ELi64ELi4ELb0ELb0EN7cutlass10bfloat16_tE19Flash_kernel_traitsILi96ELi128ELi64ELi4ES3_EELb0ELb1ELb0ELb0ELb1ELb1ELb0ELb0EEEvNS_16Flash_fwd_paramsE,(.L_x_1259 - _ZN5flash16flash_fwd_kernelI23Flash_fwd_kernel_traitsILi96ELi128ELi64ELi4ELb0ELb0EN7cutlass10bfloat16_tE19Flash_kernel_traitsILi96ELi128ELi64ELi4ES3_EELb0ELb1ELb0ELb0ELb1ELb1ELb0ELb0EEEvNS_16Flash_fwd_paramsE)
        .other          _ZN5flash16flash_fwd_kernelI23Flash_fwd_kernel_traitsILi96ELi128ELi64ELi4ELb0ELb0EN7cutlass10bfloat16_tE19Flash_kernel_traitsILi96ELi128ELi64ELi4ES3_EELb0ELb1ELb0ELb0ELb1ELb1ELb0ELb0EEEvNS_16Flash_fwd_paramsE,@"STO_CUDA_ENTRY STV_DEFAULT"
_ZN5flash16flash_fwd_kernelI23Flash_fwd_kernel_traitsILi96ELi128ELi64ELi4ELb0ELb0EN7cutlass10bfloat16_tE19Flash_kernel_traitsILi96ELi128ELi64ELi4ES3_EELb0ELb1ELb0ELb0ELb1ELb1ELb0ELb0EEEvNS_16Flash_fwd_paramsE:
.text._ZN5flash16flash_fwd_kernelI23Flash_fwd_kernel_traitsILi96ELi128ELi64ELi4ELb0ELb0EN7cutlass10bfloat16_tE19Flash_kernel_traitsILi96ELi128ELi64ELi4ES3_EELb0ELb1ELb0ELb0ELb1ELb1ELb0ELb0EEEvNS_16Flash_fwd_paramsE:
[----:B------:R-:W-:Y:S08]  /*0000*/  LDC R1, c[0x0][0x37c] ;  /* 0x0000df00ff017b82 */ /* 0x000ff00000000800 */
[----:B------:R-:W1:Y:S01]  /*0010*/  LDC.64 R2, c[0x0][0x478] ;  /* 0x00011e00ff027b82 */ /* 0x000e620000000a00 */
[----:B------:R-:W2:Y:S01]  /*0020*/  S2R R12, SR_CTAID.Y ;  /* 0x00000000000c7919 */ /* 0x000ea20000002600 */
[----:B------:R-:W3:Y:S01]  /*0030*/  LDCU.64 UR26, c[0x0][0x358] ;  /* 0x00006b00ff1a77ac */ /* 0x000ee20008000a00 */
[----:B------:R-:W-:-:S05]  /*0040*/  IMAD.MOV.U32 R11, RZ, RZ, RZ ;  /* 0x000000ffff0b7224 */ /* 0x000fca00078e00ff */
[----:B------:R-:W4:Y:S01]  /*0050*/  LDC.64 R4, c[0x0][0x470] ;  /* 0x00011c00ff047b82 */ /* 0x000f220000000a00 */
[----:B------:R-:W3:Y:S07]  /*0060*/  S2R R19, SR_CTAID.X ;  /* 0x0000000000137919 */ /* 0x000eee0000002500 */
[----:B------:R-:W3:Y:S01]  /*0070*/  LDC R51, c[0x0][0x434] ;  /* 0x00010d00ff337b82 */ /* 0x000ee20000000800 */
[----:B-1----:R-:W-:-:S04]  /*0080*/  ISETP.NE.U32.AND P2, PT, R2, RZ, PT ;  /* 0x000000ff0200720c */ /* 0x002fc80003f45070 */
[----:B------:R-:W-:Y:S02]  /*0090*/  ISETP.NE.AND.EX P2, PT, R3, RZ, PT, P2 ;  /* 0x000000ff0300720c */ /* 0x000fe40003f45320 */
[----:B----4-:R-:W-:-:S04]  /*00a0*/  ISETP.NE.U32.AND P0, PT, R4, RZ, PT ;  /* 0x000000ff0400720c */ /* 0x010fc80003f05070 */
[----:B------:R-:W-:-:S07]  /*00b0*/  ISETP.NE.AND.EX P0, PT, R5, RZ, PT, P0 ;  /* 0x000000ff0500720c */ /* 0x000fce0003f05300 */
[----:B------:R-:W2:Y:S08]  /*00c0*/  @P2 LDC.64 R2, c[0x0][0x478] ;  /* 0x00011e00ff022b82 */ /* 0x000eb00000000a00 */
[----:B------:R-:W1:Y:S01]  /*00d0*/  @P0 LDC.64 R4, c[0x0][0x470] ;  /* 0x00011c00ff040b82 */ /* 0x000e620000000a00 */
[----:B--2---:R-:W-:-:S07]  /*00e0*/  @P2 IMAD.WIDE.U32 R8, R12, 0x4, R2 ;  /* 0x000000040c082825 */ /* 0x004fce00078e0002 */
[----:B------:R-:W2:Y:S01]  /*00f0*/  @!P2 LDC.64 R2, c[0x0][0x438] ;  /* 0x00010e00ff02ab82 */ /* 0x000ea20000000a00 */
[----:B---3--:R3:W5:Y:S01]  /*0100*/  @P2 LDG.E R0, desc[UR26][R8.64] ;  /* 0x0000001a08002981 */ /* 0x008762000c1e1900 */
[----:B-1----:R-:W-:-:S06]  /*0110*/  @P0 IMAD.WIDE.U32 R6, R12, 0x4, R4 ;  /* 0x000000040c060825 */ /* 0x002fcc00078e0004 */
[----:B------:R-:W1:Y:S01]  /*0120*/  @!P2 LDC.64 R4, c[0x0][0x488] ;  /* 0x00012200ff04ab82 */ /* 0x000e620000000a00 */
[----:B------:R-:W-:Y:S01]  /*0130*/  IMAD.SHL.U32 R226, R19, 0x80, RZ ;  /* 0x0000008013e27824 */ /* 0x000fe200078e00ff */
[----:B------:R3:W5:Y:S04]  /*0140*/  @P0 LDG.E R11, desc[UR26][R6.64] ;  /* 0x0000001a060b0981 */ /* 0x000768000c1e1900 */
[----:B------:R-:W-:Y:S02]  /*0150*/  ISETP.GE.AND P1, PT, R226, R51, PT ;  /* 0x00000033e200720c */ /* 0x000fe40003f26270 */
[----:B-1----:R-:W-:-:S11]  /*0160*/  @!P2 ISETP.NE.U32.AND P0, PT, R4, RZ, PT ;  /* 0x000000ff0400a20c */ /* 0x002fd60003f05070 */
[----:B--23--:R-:W-:Y:S05]  /*0170*/  @P1 EXIT ;  /* 0x000000000000194d */ /* 0x00cfea0003800000 */
[----:B------:R-:W1:Y:S01]  /*0180*/  LDCU UR24, c[0x0][0x508] ;  /* 0x0000a100ff1877ac */ /* 0x000e620008000800 */
[----:B------:R-:W-:Y:S01]  /*0190*/  @!P2 ISETP.NE.AND.EX P0, PT, R5, RZ, PT, P0 ;  /* 0x000000ff0500a20c */ /* 0x000fe20003f05300 */
[----:B-----5:R-:W-:Y:S01]  /*01a0*/  @P2 IMAD.IADD R49, R0, 0x1, -R11 ;  /* 0x0000000100312824 */ /* 0x020fe200078e0a0b */
[----:B------:R-:W2:Y:S01]  /*01b0*/  S2R R7, SR_CTAID.Z ;  /* 0x0000000000077919 */ /* 0x000ea20000002700 */
[----:B------:R-:W-:Y:S01]  /*01c0*/  VIADD R0, R19, 0x1 ;  /* 0x0000000113007836 */ /* 0x000fe20000000000 */
[----:B------:R-:W-:Y:S01]  /*01d0*/  @!P2 SEL R3, R3, RZ, P0 ;  /* 0x000000ff0303a207 */ /* 0x000fe20000000000 */
[----:B------:R-:W3:Y:S02]  /*01e0*/  S2R R50, SR_TID.X ;  /* 0x0000000000327919 */ /* 0x000ee40000002100 */
[----:B------:R-:W-:Y:S01]  /*01f0*/  IMAD R0, R0, 0x80, -R51 ;  /* 0x0000008000007824 */ /* 0x000fe200078e0a33 */
[----:B------:R-:W-:-:S05]  /*0200*/  @!P2 IADD3 R49, PT, PT, R3, R2, -R11 ;  /* 0x000000020331a210 */ /* 0x000fca0007ffe80b */
[----:B------:R-:W-:-:S05]  /*0210*/  VIADD R5, R49, 0x3f ;  /* 0x0000003f31057836 */ /* 0x000fca0000000000 */
[----:B-1----:R-:W-:Y:S02]  /*0220*/  IADD3 R3, PT, PT, R5, UR24, R0 ;  /* 0x0000001805037c10 */ /* 0x002fe4000fffe000 */
[----:B------:R-:W-:Y:S02]  /*0230*/  SHF.R.S32.HI R2, RZ, 0x1f, R5 ;  /* 0x0000001fff027819 */ /* 0x000fe40000011405 */
[----:B------:R-:W-:Y:S02]  /*0240*/  SHF.R.S32.HI R0, RZ, 0x1f, R3 ;  /* 0x0000001fff007819 */ /* 0x000fe40000011403 */
[----:B------:R-:W-:Y:S02]  /*0250*/  LEA.HI R2, R2, R5, RZ, 0x6 ;  /* 0x0000000502027211 */ /* 0x000fe400078f30ff */
[----:B------:R-:W-:Y:S02]  /*0260*/  LEA.HI R0, R0, R3, RZ, 0x6 ;  /* 0x0000000300007211 */ /* 0x000fe400078f30ff */
[----:B------:R-:W-:-:S02]  /*0270*/  SHF.R.S32.HI R2, RZ, 0x6, R2 ;  /* 0x00000006ff027819 */ /* 0x000fc40000011402 */
[----:B------:R-:W-:-:S04]  /*0280*/  SHF.R.S32.HI R3, RZ, 0x6, R0 ;  /* 0x00000006ff037819 */ /* 0x000fc80000011400 */
[----:B------:R-:W-:-:S04]  /*0290*/  VIMNMX R2, PT, PT, R2, R3, PT ;  /* 0x0000000302027248 */ /* 0x000fc80003fe0100 */
[----:B------:R-:W-:-:S13]  /*02a0*/  ISETP.GT.AND P0, PT, R2, RZ, PT ;  /* 0x000000ff0200720c */ /* 0x000fda0003f04270 */
[----:B--23--:R-:W-:Y:S05]  /*02b0*/  @P0 BRA `(.L_x_0) ;  /* 0x0000000400f00947 */ /* 0x00cfea0003800000 */
[----:B------:R-:W1:Y:S01]  /*02c0*/  LDCU.U8 UR4, c[0x0][0x549] ;  /* 0x0000a920ff0477ac */ /* 0x000e620008000000 */
[----:B------:R-:W2:Y:S01]  /*02d0*/  LDC.64 R4, c[0x0][0x400] ;  /* 0x00010000ff047b82 */ /* 0x000ea20000000a00 */
[----:B------:R-:W-:Y:S01]  /*02e0*/  IMAD.SHL.U32 R14, R50, 0x8, RZ ;  /* 0x00000008320e7824 */ /* 0x000fe200078e00ff */
[----:B------:R-:W3:Y:S04]  /*02f0*/  LDCU.U8 UR6, c[0x0][0x548] ;  /* 0x0000a900ff0677ac */ /* 0x000ee80008000000 */
[----:B------:R-:W-:Y:S02]  /*0300*/  LOP3.LUT R14, R14, 0x18, RZ, 0xc0, !PT ;  /* 0x000000180e0e7812 */ /* 0x000fe400078ec0ff */
[----:B-1----:R-:W-:-:S13]  /*0310*/  ISETP.NE.AND P1, PT, RZ, UR4, PT ;  /* 0x00000004ff007c0c */ /* 0x002fda000bf25270 */
[----:B------:R-:W1:Y:S01]  /*0320*/  @P1 LDC R6, c[0x0][0x430] ;  /* 0x00010c00ff061b82 */ /* 0x000e620000000800 */
[----:B------:R-:W-:-:S07]  /*0330*/  @P1 MOV R9, 0x1 ;  /* 0x0000000100091802 */ /* 0x000fce0000000f00 */
[----:B------:R-:W4:Y:S01]  /*0340*/  @P1 LDC R11, c[0x0][0x430] ;  /* 0x00010c00ff0b1b82 */ /* 0x000f220000000800 */
[----:B-1----:R-:W-:Y:S01]  /*0350*/  @P1 IMAD R6, R51, R6, RZ ;  /* 0x0000000633061224 */ /* 0x002fe200078e02ff */
[----:B--23--:R-:W-:Y:S06]  /*0360*/  @P1 BRA `(.L_x_1) ;  /* 0x0000000000241947 */ /* 0x00cfec0003800000 */
[----:B------:R-:W-:Y:S01]  /*0370*/  ISETP.NE.AND P0, PT, RZ, UR6, PT ;  /* 0x00000006ff007c0c */ /* 0x000fe2000bf05270 */
[----:B------:R-:W1:-:S12]  /*0380*/  LDC R0, c[0x0][0x3e0] ;  /* 0x0000f800ff007b82 */ /* 0x000e580000000800 */
[----:B------:R-:W2:Y:S01]  /*0390*/  @P0 LDC R6, c[0x0][0x454] ;  /* 0x00011500ff060b82 */ /* 0x000ea20000000800 */
[----:B----4-:R-:W-:Y:S02]  /*03a0*/  @P0 MOV R11, 0x1 ;  /* 0x00000001000b0802 */ /* 0x010fe40000000f00 */
[----:B------:R-:W-:-:S05]  /*03b0*/  @!P0 MOV R11, 0x1 ;  /* 0x00000001000b8802 */ /* 0x000fca0000000f00 */
[----:B------:R-:W1:Y:S08]  /*03c0*/  @P0 LDC R9, c[0x0][0x454] ;  /* 0x00011500ff090b82 */ /* 0x000e700000000800 */
[----:B------:R-:W3:Y:S01]  /*03d0*/  @!P0 LDC R6, c[0x0][0x434] ;  /* 0x00010d00ff068b82 */ /* 0x000ee20000000800 */
[-C--:B-1----:R-:W-:Y:S02]  /*03e0*/  @P0 IMAD R9, R9, R0.reuse, RZ ;  /* 0x0000000009090224 */ /* 0x082fe400078e02ff */
[----:B--2---:R-:W-:-:S07]  /*03f0*/  @!P0 IMAD R9, R51, R0, RZ ;  /* 0x0000000033098224 */ /* 0x004fce00078e02ff */
.L_x_1:
[----:B------:R-:W1:Y:S01]  /*0400*/  LDCU.64 UR4, c[0x0][0x410] ;  /* 0x00008200ff0477ac */ /* 0x000e620008000a00 */
[----:B------:R-:W2:Y:S01]  /*0410*/  LDC.64 R2, c[0x0][0x408] ;  /* 0x00010200ff027b82 */ /* 0x000ea20000000a00 */
[----:B------:R-:W-:Y:S01]  /*0420*/  IMAD.MOV.U32 R15, RZ, RZ, RZ ;  /* 0x000000ffff0f7224 */ /* 0x000fe200078e00ff */
[----:B------:R-:W-:Y:S01]  /*0430*/  ISETP.NE.AND P0, PT, RZ, UR6, !P1 ;  /* 0x00000006ff007c0c */ /* 0x000fe2000cf05270 */
[----:B------:R-:W-:Y:S01]  /*0440*/  BSSY.RECONVERGENT B0, `(.L_x_2) ;  /* 0x0000043000007945 */ /* 0x000fe20003800200 */
[----:B------:R-:W-:Y:S01]  /*0450*/  IMAD.WIDE.U32 R14, R12, R4, R14 ;  /* 0x000000040c0e7225 */ /* 0x000fe200078e000e */
[----:B------:R-:W-:Y:S02]  /*0460*/  SHF.R.U32.HI R4, RZ, 0x2, R50 ;  /* 0x00000002ff047819 */ /* 0x000fe40000011632 */
[----:B------:R-:W-:Y:S01]  /*0470*/  LOP3.LUT P6, R50, R50, 0x3, RZ, 0xc0, !PT ;  /* 0x0000000332327812 */ /* 0x000fe200078cc0ff */
[----:B------:R-:W-:Y:S01]  /*0480*/  IMAD R15, R12, R5, R15 ;  /* 0x000000050c0f7224 */ /* 0x000fe200078e020f */
[----:B------:R-:W-:Y:S01]  /*0490*/  LEA R0, P1, R19, R4, 0x7 ;  /* 0x0000000413007211 */ /* 0x000fe200078238ff */
[----:B---3--:R-:W-:-:S02]  /*04a0*/  IMAD R5, R7, R6, RZ ;  /* 0x0000000607057224 */ /* 0x008fc400078e02ff */
[----:B------:R-:W-:Y:S01]  /*04b0*/  VIADD R10, R4, 0x20 ;  /* 0x00000020040a7836 */ /* 0x000fe20000000000 */
[----:B------:R-:W-:Y:S02]  /*04c0*/  LEA.HI.X R19, R19, RZ, RZ, 0x7, P1 ;  /* 0x000000ff13137211 */ /* 0x000fe400008f3cff */
[----:B------:R-:W-:Y:S02]  /*04d0*/  @!P0 IMAD R5, R12, R9, R5 ;  /* 0x000000090c058224 */ /* 0x000fe400078e0205 */
[----:B-1----:R-:W-:-:S04]  /*04e0*/  IMAD.WIDE.U32 R14, R7, UR4, R14 ;  /* 0x00000004070e7c25 */ /* 0x002fc8000f8e000e */
[----:B------:R-:W-:Y:S01]  /*04f0*/  IMAD R15, R7, UR5, R15 ;  /* 0x00000005070f7c24 */ /* 0x000fe2000f8e020f */
[----:B------:R-:W1:Y:S01]  /*0500*/  LDCU.64 UR4, c[0x0][0x3f0] ;  /* 0x00007e00ff0477ac */ /* 0x000e620008000a00 */
[----:B------:R-:W-:Y:S02]  /*0510*/  IMAD R12, R12, R51, RZ ;  /* 0x000000330c0c7224 */ /* 0x000fe400078e02ff */
[-C--:B--2---:R-:W-:Y:S02]  /*0520*/  IMAD R6, R19, R2.reuse, RZ ;  /* 0x0000000213067224 */ /* 0x084fe400078e02ff */
[----:B------:R-:W-:Y:S02]  /*0530*/  IMAD.IADD R51, R51, 0x1, -R226 ;  /* 0x0000000133337824 */ /* 0x000fe400078e0ae2 */
[C---:B------:R-:W-:Y:S02]  /*0540*/  IMAD R6, R0.reuse, R3, R6 ;  /* 0x0000000300067224 */ /* 0x040fe400078e0206 */
[----:B------:R-:W-:Y:S01]  /*0550*/  IMAD.WIDE.U32 R14, R0, R2, R14 ;  /* 0x00000002000e7225 */ /* 0x000fe200078e000e */
[----:B------:R-:W-:-:S02]  /*0560*/  SHF.R.S32.HI R0, RZ, 0x1f, R12 ;  /* 0x0000001fff007819 */ /* 0x000fc4000001140c */
[----:B------:R-:W-:Y:S01]  /*0570*/  SEL R12, R12, RZ, P0 ;  /* 0x000000ff0c0c7207 */ /* 0x000fe20000000000 */
[----:B----4-:R-:W-:Y:S01]  /*0580*/  IMAD R226, R226, R11, RZ ;  /* 0x0000000be2e27224 */ /* 0x010fe200078e02ff */
[----:B------:R-:W-:Y:S01]  /*0590*/  SEL R0, R0, RZ, P0 ;  /* 0x000000ff00007207 */ /* 0x000fe20000000000 */
[----:B------:R-:W-:Y:S01]  /*05a0*/  IMAD.IADD R9, R15, 0x1, R6 ;  /* 0x000000010f097824 */ /* 0x000fe200078e0206 */
[C---:B------:R-:W-:Y:S01]  /*05b0*/  ISETP.GE.OR P6, PT, R4.reuse, R51, P6 ;  /* 0x000000330400720c */ /* 0x040fe200037c6670 */
[----:B------:R-:W-:Y:S01]  /*05c0*/  VIADD R8, R4, 0x40 ;  /* 0x0000004004087836 */ /* 0x000fe20000000000 */
[--C-:B------:R-:W-:Y:S01]  /*05d0*/  IADD3 R12, P2, P1, R226, R12, R5.reuse ;  /* 0x0000000ce20c7210 */ /* 0x100fe2000795e005 */
[----:B------:R-:W-:Y:S01]  /*05e0*/  VIADD R16, R4, 0x60 ;  /* 0x0000006004107836 */ /* 0x000fe20000000000 */
[----:B------:R-:W-:Y:S02]  /*05f0*/  SHF.R.S32.HI R7, RZ, 0x1f, R226 ;  /* 0x0000001fff077819 */ /* 0x000fe400000114e2 */
[----:B------:R-:W-:-:S02]  /*0600*/  SHF.R.S32.HI R5, RZ, 0x1f, R5 ;  /* 0x0000001fff057819 */ /* 0x000fc40000011405 */
[C---:B-1----:R-:W-:Y:S02]  /*0610*/  LEA R6, P0, R14.reuse, UR4, 0x1 ;  /* 0x000000040e067c11 */ /* 0x042fe4000f8008ff */
[----:B------:R-:W-:Y:S02]  /*0620*/  IADD3.X R0, PT, PT, R7, R0, R5, P2, P1 ;  /* 0x0000000007007210 */ /* 0x000fe400017e2405 */
[----:B------:R-:W-:Y:S01]  /*0630*/  LEA.HI.X R7, R14, UR5, R9, 0x1, P0 ;  /* 0x000000050e077c11 */ /* 0x000fe200080f0c09 */
[C---:B------:R-:W-:Y:S01]  /*0640*/  IMAD.SHL.U32 R9, R2.reuse, 0x40, RZ ;  /* 0x0000004002097824 */ /* 0x040fe200078e00ff */
[CC--:B------:R-:W-:Y:S02]  /*0650*/  LEA R14, P0, R2.reuse, R6.reuse, 0x7 ;  /* 0x00000006020e7211 */ /* 0x0c0fe400078038ff */
[----:B------:R-:W-:Y:S01]  /*0660*/  SHF.L.U64.HI R5, R2, 0x6, R3 ;  /* 0x0000000602057819 */ /* 0x000fe20000010203 */
[----:B------:R1:W-:Y:S01]  /*0670*/  STG.E.128 desc[UR26][R6.64], RZ ;  /* 0x000000ff06007986 */ /* 0x0003e2000c101d1a */
[----:B------:R-:W-:-:S02]  /*0680*/  IADD3 R18, P1, PT, R9, R6, RZ ;  /* 0x0000000609127210 */ /* 0x000fc40007f3e0ff */
[----:B------:R-:W-:Y:S01]  /*0690*/  LEA.HI.X R15, R2, R7, R3, 0x7, P0 ;  /* 0x00000007020f7211 */ /* 0x000fe200000f3c03 */
[----:B------:R1:W-:Y:S01]  /*06a0*/  STG.E.128 desc[UR26][R6.64+0x40], RZ ;  /* 0x000040ff06007986 */ /* 0x0003e2000c101d1a */
[----:B------:R-:W-:Y:S01]  /*06b0*/  IADD3 R2, P0, PT, R9, R14, RZ ;  /* 0x0000000e09027210 */ /* 0x000fe20007f1e0ff */
[C---:B------:R-:W-:Y:S01]  /*06c0*/  IMAD.X R19, R5.reuse, 0x1, R7, P1 ;  /* 0x0000000105137824 */ /* 0x040fe200008e0607 */
[-C--:B------:R-:W-:Y:S01]  /*06d0*/  ISETP.GE.AND P5, PT, R10, R51.reuse, PT ;  /* 0x000000330a00720c */ /* 0x080fe20003fa6270 */
[----:B------:R1:W-:Y:S01]  /*06e0*/  STG.E.128 desc[UR26][R6.64+0x80], RZ ;  /* 0x000080ff06007986 */ /* 0x0003e2000c101d1a */
[-C--:B------:R-:W-:Y:S01]  /*06f0*/  ISETP.GE.AND P4, PT, R8, R51.reuse, PT ;  /* 0x000000330800720c */ /* 0x080fe20003f86270 */
[----:B------:R-:W-:Y:S01]  /*0700*/  IMAD.X R3, R5, 0x1, R15, P0 ;  /* 0x0000000105037824 */ /* 0x000fe200000e060f */
[----:B------:R-:W-:Y:S01]  /*0710*/  ISETP.GE.AND P3, PT, R16, R51, PT ;  /* 0x000000331000720c */ /* 0x000fe20003f66270 */
[----:B------:R1:W-:Y:S01]  /*0720*/  STG.E.128 desc[UR26][R18.64], RZ ;  /* 0x000000ff12007986 */ /* 0x0003e2000c101d1a */
[----:B------:R-:W-:-:S02]  /*0730*/  ISETP.NE.OR P5, PT, R50, RZ, P5 ;  /* 0x000000ff3200720c */ /* 0x000fc40002fa5670 */
[C---:B------:R-:W-:Y:S01]  /*0740*/  ISETP.NE.OR P4, PT, R50.reuse, RZ, P4 ;  /* 0x000000ff3200720c */ /* 0x040fe20002785670 */
[----:B------:R1:W-:Y:S01]  /*0750*/  STG.E.128 desc[UR26][R18.64+0x40], RZ ;  /* 0x000040ff12007986 */ /* 0x0003e2000c101d1a */
[----:B------:R-:W-:-:S03]  /*0760*/  ISETP.NE.OR P3, PT, R50, RZ, P3 ;  /* 0x000000ff3200720c */ /* 0x000fc60001f65670 */
[----:B------:R1:W-:Y:S04]  /*0770*/  STG.E.128 desc[UR26][R18.64+0x80], RZ ;  /* 0x000080ff12007986 */ /* 0x0003e8000c101d1a */
[----:B------:R1:W-:Y:S04]  /*0780*/  STG.E.128 desc[UR26][R14.64], RZ ;  /* 0x000000ff0e007986 */ /* 0x0003e8000c101d1a */
[----:B------:R1:W-:Y:S04]  /*0790*/  STG.E.128 desc[UR26][R14.64+0x40], RZ ;  /* 0x000040ff0e007986 */ /* 0x0003e8000c101d1a */
[----:B------:R1:W-:Y:S04]  /*07a0*/  STG.E.128 desc[UR26][R14.64+0x80], RZ ;  /* 0x000080ff0e007986 */ /* 0x0003e8000c101d1a */
[----:B------:R1:W-:Y:S04]  /*07b0*/  STG.E.128 desc[UR26][R2.64], RZ ;  /* 0x000000ff02007986 */ /* 0x0003e8000c101d1a */
[----:B------:R1:W-:Y:S04]  /*07c0*/  STG.E.128 desc[UR26][R2.64+0x40], RZ ;  /* 0x000040ff02007986 */ /* 0x0003e8000c101d1a */
[----:B------:R1:W-:Y:S01]  /*07d0*/  STG.E.128 desc[UR26][R2.64+0x80], RZ ;  /* 0x000080ff02007986 */ /* 0x0003e2000c101d1a */
[----:B------:R-:W-:Y:S05]  /*07e0*/  @P6 BRA `(.L_x_3) ;  /* 0x0000000000206947 */ /* 0x000fea0003800000 */
[----:B------:R-:W2:Y:S01]  /*07f0*/  LDCU.64 UR4, c[0x0][0x420] ;  /* 0x00008400ff0477ac */ /* 0x000ea20008000a00 */
[----:B------:R-:W-:-:S05]  /*0800*/  IMAD R5, R4, R11, RZ ;  /* 0x0000000b04057224 */ /* 0x000fca00078e02ff */
[----:B-1----:R-:W-:-:S04]  /*0810*/  IADD3 R3, P0, PT, R5, R12, RZ ;  /* 0x0000000c05037210 */ /* 0x002fc80007f1e0ff */
[----:B------:R-:W-:Y:S02]  /*0820*/  LEA.HI.X.SX32 R2, R5, R0, 0x1, P0 ;  /* 0x0000000005027211 */ /* 0x000fe400000f0eff */
[----:B--2---:R-:W-:-:S04]  /*0830*/  LEA R4, P0, R3, UR4, 0x2 ;  /* 0x0000000403047c11 */ /* 0x004fc8000f8010ff */
[----:B------:R-:W-:Y:S01]  /*0840*/  LEA.HI.X R5, R3, UR5, R2, 0x2, P0 ;  /* 0x0000000503057c11 */ /* 0x000fe200080f1402 */
[----:B------:R-:W-:-:S05]  /*0850*/  IMAD.MOV.U32 R3, RZ, RZ, 0x7f800000 ;  /* 0x7f800000ff037424 */ /* 0x000fca00078e00ff */
[----:B------:R2:W-:Y:S03]  /*0860*/  STG.E desc[UR26][R4.64], R3 ;  /* 0x0000000304007986 */ /* 0x0005e6000c10191a */
.L_x_3:
[----:B------:R-:W-:Y:S05]  /*0870*/  BSYNC.RECONVERGENT B0 ;  /* 0x0000000000007941 */ /* 0x000fea0003800200 */
.L_x_2:
[----:B------:R-:W-:Y:S04]  /*0880*/  BSSY.RECONVERGENT B0, `(.L_x_4) ;  /* 0x000000a000007945 */ /* 0x000fe80003800200 */
[----:B------:R-:W-:Y:S05]  /*0890*/  @P5 BRA `(.L_x_5) ;  /* 0x0000000000205947 */ /* 0x000fea0003800000 */
[----:B------:R-:W3:Y:S01]  /*08a0*/  LDCU.64 UR4, c[0x0][0x420] ;  /* 0x00008400ff0477ac */ /* 0x000ee20008000a00 */
[----:B--2---:R-:W-:-:S05]  /*08b0*/  IMAD R5, R10, R11, RZ ;  /* 0x0000000b0a057224 */ /* 0x004fca00078e02ff */
[----:B-1----:R-:W-:-:S04]  /*08c0*/  IADD3 R3, P0, PT, R5, R12, RZ ;  /* 0x0000000c05037210 */ /* 0x002fc80007f1e0ff */
[----:B------:R-:W-:Y:S02]  /*08d0*/  LEA.HI.X.SX32 R2, R5, R0, 0x1, P0 ;  /* 0x0000000005027211 */ /* 0x000fe400000f0eff */
[----:B---3--:R-:W-:-:S04]  /*08e0*/  LEA R4, P0, R3, UR4, 0x2 ;  /* 0x0000000403047c11 */ /* 0x008fc8000f8010ff */
[----:B------:R-:W-:Y:S01]  /*08f0*/  LEA.HI.X R5, R3, UR5, R2, 0x2, P0 ;  /* 0x0000000503057c11 */ /* 0x000fe200080f1402 */
[----:B------:R-:W-:-:S05]  /*0900*/  IMAD.MOV.U32 R3, RZ, RZ, 0x7f800000 ;  /* 0x7f800000ff037424 */ /* 0x000fca00078e00ff */
[----:B------:R3:W-:Y:S03]  /*0910*/  STG.E desc[UR26][R4.64], R3 ;  /* 0x0000000304007986 */ /* 0x0007e6000c10191a */
.L_x_5:
[----:B------:R-:W-:Y:S05]  /*0920*/  BSYNC.RECONVERGENT B0 ;  /* 0x0000000000007941 */ /* 0x000fea0003800200 */
.L_x_4:
[----:B------:R-:W-:Y:S04]  /*0930*/  BSSY.RECONVERGENT B0, `(.L_x_6) ;  /* 0x000000a000007945 */ /* 0x000fe80003800200 */
[----:B------:R-:W-:Y:S05]  /*0940*/  @P4 BRA `(.L_x_7) ;  /* 0x0000000000204947 */ /* 0x000fea0003800000 */
[----:B------:R-:W4:Y:S01]  /*0950*/  LDCU.64 UR4, c[0x0][0x420] ;  /* 0x00008400ff0477ac */ /* 0x000f220008000a00 */
[----:B--23--:R-:W-:-:S05]  /*0960*/  IMAD R5, R8, R11, RZ ;  /* 0x0000000b08057224 */ /* 0x00cfca00078e02ff */
[----:B-1----:R-:W-:-:S04]  /*0970*/  IADD3 R3, P0, PT, R5, R12, RZ ;  /* 0x0000000c05037210 */ /* 0x002fc80007f1e0ff */
[----:B------:R-:W-:Y:S02]  /*0980*/  LEA.HI.X.SX32 R2, R5, R0, 0x1, P0 ;  /* 0x0000000005027211 */ /* 0x000fe400000f0eff */
[----:B----4-:R-:W-:-:S04]  /*0990*/  LEA R4, P0, R3, UR4, 0x2 ;  /* 0x0000000403047c11 */ /* 0x010fc8000f8010ff */
[----:B------:R-:W-:Y:S01]  /*09a0*/  LEA.HI.X R5, R3, UR5, R2, 0x2, P0 ;  /* 0x0000000503057c11 */ /* 0x000fe200080f1402 */
[----:B------:R-:W-:-:S05]  /*09b0*/  IMAD.MOV.U32 R3, RZ, RZ, 0x7f800000 ;  /* 0x7f800000ff037424 */ /* 0x000fca00078e00ff */
[----:B------:R4:W-:Y:S03]  /*09c0*/  STG.E desc[UR26][R4.64], R3 ;  /* 0x0000000304007986 */ /* 0x0009e6000c10191a */
.L_x_7:
[----:B------:R-:W-:Y:S05]  /*09d0*/  BSYNC.RECONVERGENT B0 ;  /* 0x0000000000007941 */ /* 0x000fea0003800200 */
.L_x_6:
[----:B------:R-:W-:Y:S05]  /*09e0*/  @P3 EXIT ;  /* 0x000000000000394d */ /* 0x000fea0003800000 */
[----:B------:R-:W1:Y:S01]  /*09f0*/  LDCU.64 UR4, c[0x0][0x420] ;  /* 0x00008400ff0477ac */ /* 0x000e620008000a00 */
[----:B------:R-:W-:Y:S02]  /*0a00*/  IMAD R11, R16, R11, RZ ;  /* 0x0000000b100b7224 */ /* 0x000fe400078e02ff */
[----:B--234-:R-:W-:-:S03]  /*0a10*/  IMAD.MOV.U32 R5, RZ, RZ, 0x7f800000 ;  /* 0x7f800000ff057424 */ /* 0x01cfc600078e00ff */
[----:B------:R-:W-:-:S04]  /*0a20*/  IADD3 R12, P0, PT, R11, R12, RZ ;  /* 0x0000000c0b0c7210 */ /* 0x000fc80007f1e0ff */
[----:B------:R-:W-:Y:S02]  /*0a30*/  LEA.HI.X.SX32 R11, R11, R0, 0x1, P0 ;  /* 0x000000000b0b7211 */ /* 0x000fe400000f0eff */
[----:B-1----:R-:W-:-:S04]  /*0a40*/  LEA R2, P0, R12, UR4, 0x2 ;  /* 0x000000040c027c11 */ /* 0x002fc8000f8010ff */
[----:B------:R-:W-:-:S05]  /*0a50*/  LEA.HI.X R3, R12, UR5, R11, 0x2, P0 ;  /* 0x000000050c037c11 */ /* 0x000fca00080f140b */
[----:B------:R-:W-:Y:S01]  /*0a60*/  STG.E desc[UR26][R2.64], R5 ;  /* 0x0000000502007986 */ /* 0x000fe2000c10191a */
[----:B------:R-:W-:Y:S05]  /*0a70*/  EXIT ;  /* 0x000000000000794d */ /* 0x000fea0003800000 */
.L_x_0:
[----:B------:R-:W1:Y:S01]  /*0a80*/  LDC R0, c[0x0][0x3e8] ;  /* 0x0000fa00ff007b82 */ /* 0x000e620000000800 */
[----:B------:R-:W-:Y:S01]  /*0a90*/  IABS R6, R7 ;  /* 0x0000000700067213 */ /* 0x000fe20000000000 */
[----:B------:R-:W2:Y:S01]  /*0aa0*/  LDCU.128 UR4, c[0x0][0x3b0] ;  /* 0x00007600ff0477ac */ /* 0x000ea20008000c00 */
[C---:B------:R-:W-:Y:S01]  /*0ab0*/  IMAD.SHL.U32 R225, R50.reuse, 0x8, RZ ;  /* 0x0000000832e17824 */ /* 0x040fe200078e00ff */
[--C-:B------:R-:W-:Y:S01]  /*0ac0*/  SHF.R.U32.HI R134, RZ, 0x2, R50.reuse ;  /* 0x00000002ff867819 */ /* 0x100fe20000011632 */
[----:B------:R-:W-:Y:S01]  /*0ad0*/  IMAD.MOV.U32 R23, RZ, RZ, RZ ;  /* 0x000000ffff177224 */ /* 0x000fe200078e00ff */
[----:B------:R-:W3:Y:S01]  /*0ae0*/  LDCU.128 UR20, c[0x0][0x3a0] ;  /* 0x00007400ff1477ac */ /* 0x000ee20008000c00 */
[----:B------:R-:W-:Y:S01]  /*0af0*/  IMAD.SHL.U32 R133, R50, 0x20, RZ ;  /* 0x0000002032857824 */ /* 0x000fe200078e00ff */
[----:B------:R-:W4:Y:S01]  /*0b00*/  LDC.64 R170, c[0x0][0x3c0] ;  /* 0x0000f000ffaa7b82 */ /* 0x000f220000000a00 */
[----:B------:R-:W-:Y:S01]  /*0b10*/  LOP3.LUT R22, R225, 0x18, RZ, 0xc0, !PT ;  /* 0x00000018e1167812 */ /* 0x000fe200078ec0ff */
[----:B------:R-:W5:Y:S01]  /*0b20*/  LDCU.128 UR16, c[0x0][0x3d0] ;  /* 0x00007a00ff1077ac */ /* 0x000f620008000c00 */
[----:B------:R-:W-:Y:S01]  /*0b30*/  VIADD R48, R2, 0xffffffff ;  /* 0xffffffff02307836 */ /* 0x000fe20000000000 */
[----:B------:R-:W-:Y:S01]  /*0b40*/  SHF.R.U32.HI R132, RZ, 0x1, R50 ;  /* 0x00000001ff847819 */ /* 0x000fe20000011632 */
[----:B------:R-:W-:Y:S01]  /*0b50*/  IMAD.MOV.U32 R135, RZ, RZ, RZ ;  /* 0x000000ffff877224 */ /* 0x000fe200078e00ff */
[----:B------:R-:W5:Y:S01]  /*0b60*/  LDCU.128 UR12, c[0x0][0x390] ;  /* 0x00007200ff0c77ac */ /* 0x000f620008000c00 */
[C---:B------:R-:W-:Y:S01]  /*0b70*/  LOP3.LUT P6, RZ, R50.reuse, 0x4, RZ, 0xc0, !PT ;  /* 0x0000000432ff7812 */ /* 0x040fe200078cc0ff */
[----:B------:R-:W-:Y:S01]  /*0b80*/  IMAD.SHL.U32 R229, R50, 0x2, RZ ;  /* 0x0000000232e57824 */ /* 0x000fe200078e00ff */
[----:B------:R-:W5:Y:S01]  /*0b90*/  LDCU.128 UR8, c[0x0][0x380] ;  /* 0x00007000ff0877ac */ /* 0x000f620008000c00 */
[----:B------:R-:W-:-:S03]  /*0ba0*/  IMAD.WIDE.U32 R18, R19, 0x80, R134 ;  /* 0x0000008013127825 */ /* 0x000fc600078e0086 */
[----:B------:R-:W-:Y:S02]  /*0bb0*/  LOP3.LUT R229, R229, 0x6, RZ, 0xc0, !PT ;  /* 0x00000006e5e57812 */ /* 0x000fe400078ec0ff */
[----:B-1----:R-:W-:-:S04]  /*0bc0*/  IABS R3, R0 ;  /* 0x0000000000037213 */ /* 0x002fc80000000000 */
[----:B------:R-:W1:Y:S08]  /*0bd0*/  I2F.RP R5, R3 ;  /* 0x0000000300057306 */ /* 0x000e700000209400 */
[----:B-1----:R-:W1:Y:S02]  /*0be0*/  MUFU.RCP R8, R5 ;  /* 0x0000000500087308 */ /* 0x002e640000001000 */
[----:B-1----:R-:W-:Y:S01]  /*0bf0*/  VIADD R8, R8, 0xffffffe ;  /* 0x0ffffffe08087836 */ /* 0x002fe20000000000 */
[----:B------:R-:W-:-:S05]  /*0c00*/  SHF.R.S32.HI R5, RZ, 0x1f, R11 ;  /* 0x0000001fff057819 */ /* 0x000fca000001140b */
[----:B------:R-:W1:Y:S02]  /*0c10*/  F2I.FTZ.U32.TRUNC.NTZ R9, R8 ;  /* 0x0000000800097305 */ /* 0x000e64000021f000 */
[----:B-1----:R-:W-:Y:S02]  /*0c20*/  IMAD.MOV R4, RZ, RZ, -R9 ;  /* 0x000000ffff047224 */ /* 0x002fe400078e0a09 */
[----:B------:R-:W-:Y:S02]  /*0c30*/  IMAD.MOV.U32 R8, RZ, RZ, RZ ;  /* 0x000000ffff087224 */ /* 0x000fe400078e00ff */
[----:B------:R-:W-:-:S04]  /*0c40*/  IMAD R4, R4, R3, RZ ;  /* 0x0000000304047224 */ /* 0x000fc800078e02ff */
[----:B------:R-:W-:-:S06]  /*0c50*/  IMAD.HI.U32 R9, R9, R4, R8 ;  /* 0x0000000409097227 */ /* 0x000fcc00078e0008 */
[----:B------:R-:W-:-:S04]  /*0c60*/  IMAD.HI.U32 R16, R9, R6, RZ ;  /* 0x0000000609107227 */ /* 0x000fc800078e00ff */
[----:B------:R-:W-:Y:S02]  /*0c70*/  IMAD.MOV R4, RZ, RZ, -R16 ;  /* 0x000000ffff047224 */ /* 0x000fe400078e0a10 */
[----:B--2---:R-:W-:-:S04]  /*0c80*/  IMAD.WIDE.U32 R8, R11, UR6, R22 ;  /* 0x000000060b087c25 */ /* 0x004fc8000f8e0016 */
[----:B------:R-:W-:Y:S02]  /*0c90*/  IMAD R4, R3, R4, R6 ;  /* 0x0000000403047224 */ /* 0x000fe400078e0206 */
[----:B------:R-:W-:-:S03]  /*0ca0*/  IMAD R6, R5, UR6, RZ ;  /* 0x0000000605067c24 */ /* 0x000fc6000f8e02ff */
[----:B------:R-:W-:Y:S01]  /*0cb0*/  ISETP.GT.U32.AND P1, PT, R3, R4, PT ;  /* 0x000000040300720c */ /* 0x000fe20003f24070 */
[----:B------:R-:W-:-:S04]  /*0cc0*/  IMAD R6, R11, UR7, R6 ;  /* 0x000000070b067c24 */ /* 0x000fc8000f8e0206 */
[----:B------:R-:W-:Y:S01]  /*0cd0*/  IMAD.IADD R9, R9, 0x1, R6 ;  /* 0x0000000109097824 */ /* 0x000fe200078e0206 */
[----:B------:R-:W-:Y:S01]  /*0ce0*/  LOP3.LUT R6, R133, 0xc0, RZ, 0xc0, !PT ;  /* 0x000000c085067812 */ /* 0x000fe200078ec0ff */
[----:B---3--:R-:W-:Y:S01]  /*0cf0*/  IMAD.WIDE.U32 R14, R12, UR20, R8 ;  /* 0x000000140c0e7c25 */ /* 0x008fe2000f8e0008 */
[----:B------:R-:W-:Y:S01]  /*0d00*/  LOP3.LUT R9, R225, 0xd8, RZ, 0xc0, !PT ;  /* 0x000000d8e1097812 */ /* 0x000fe200078ec0ff */
[----:B------:R-:W-:-:S04]  /*0d10*/  USHF.L.U64.HI UR20, UR6, 0x6, UR7 ;  /* 0x0000000606147899 */ /* 0x000fc80008010207 */
[----:B------:R-:W-:Y:S02]  /*0d20*/  @!P1 IMAD.IADD R4, R4, 0x1, -R3 ;  /* 0x0000000104049824 */ /* 0x000fe400078e0a03 */
[----:B------:R-:W-:Y:S01]  /*0d30*/  @!P1 VIADD R16, R16, 0x1 ;  /* 0x0000000110109836 */ /* 0x000fe20000000000 */
[----:B------:R-:W-:Y:S01]  /*0d40*/  ISETP.NE.AND P1, PT, R0, RZ, PT ;  /* 0x000000ff0000720c */ /* 0x000fe20003f25270 */
[----:B------:R-:W-:Y:S01]  /*0d50*/  IMAD R15, R12, UR21, R15 ;  /* 0x000000150c0f7c24 */ /* 0x000fe2000f8e020f */
[----:B------:R-:W-:Y:S01]  /*0d60*/  ISETP.GE.U32.AND P2, PT, R4, R3, PT ;  /* 0x000000030400720c */ /* 0x000fe20003f46070 */
[----:B------:R-:W-:Y:S01]  /*0d70*/  USHF.L.U32 UR21, UR6, 0x6, URZ ;  /* 0x0000000606157899 */ /* 0x000fe200080006ff */
[----:B------:R-:W-:Y:S01]  /*0d80*/  LOP3.LUT R3, R7, R0, RZ, 0x3c, !PT ;  /* 0x0000000007037212 */ /* 0x000fe200078e3cff */
[----:B------:R-:W-:Y:S01]  /*0d90*/  IMAD.WIDE.U32 R14, R134, UR6, R14 ;  /* 0x00000006860e7c25 */ /* 0x000fe2000f8e000e */
[----:B------:R-:W-:Y:S02]  /*0da0*/  LOP3.LUT R4, R9, 0x18, R50, 0x78, !PT ;  /* 0x0000001809047812 */ /* 0x000fe400078e7832 */
[----:B------:R-:W-:Y:S01]  /*0db0*/  ISETP.GE.AND P0, PT, R3, RZ, PT ;  /* 0x000000ff0300720c */ /* 0x000fe20003f06270 */
[----:B------:R-:W-:Y:S01]  /*0dc0*/  IMAD.SHL.U32 R3, R50, 0x4, RZ ;  /* 0x0000000432037824 */ /* 0x000fe200078e00ff */
[----:B------:R-:W-:Y:S01]  /*0dd0*/  LOP3.LUT R225, R4, 0x1f20, R225, 0xf8, !PT ;  /* 0x00001f2004e17812 */ /* 0x000fe200078ef8e1 */
[----:B------:R-:W-:-:S02]  /*0de0*/  IMAD R15, R134, UR7, R15 ;  /* 0x00000007860f7c24 */ /* 0x000fc4000f8e020f */
[----:B------:R-:W-:Y:S01]  /*0df0*/  IMAD R9, R48, UR20, RZ ;  /* 0x0000001430097c24 */ /* 0x000fe2000f8e02ff */
[----:B------:R-:W-:Y:S01]  /*0e00*/  LOP3.LUT R3, R6, 0x18, R3, 0xf8, !PT ;  /* 0x0000001806037812 */ /* 0x000fe200078ef803 */
[----:B------:R-:W-:Y:S02]  /*0e10*/  @P2 VIADD R16, R16, 0x1 ;  /* 0x0000000110102836 */ /* 0x000fe40000000000 */
[----:B----4-:R-:W-:Y:S01]  /*0e20*/  IMAD R6, R5, R170, RZ ;  /* 0x000000aa05067224 */ /* 0x010fe200078e02ff */
[----:B------:R-:W-:Y:S01]  /*0e30*/  LOP3.LUT R219, R3, 0x8, R50, 0x78, !PT ;  /* 0x0000000803db7812 */ /* 0x000fe200078e7832 */
[----:B------:R-:W1:Y:S01]  /*0e40*/  LDC.64 R4, c[0x0][0x3c8] ;  /* 0x0000f200ff047b82 */ /* 0x000e620000000a00 */
[----:B------:R-:W-:-:S04]  /*0e50*/  IMAD.WIDE.U32 R20, R48, UR21, RZ ;  /* 0x0000001530147c25 */ /* 0x000fc8000f8e00ff */
[----:B------:R-:W-:Y:S01]  /*0e60*/  @!P0 IMAD.MOV R16, RZ, RZ, -R16 ;  /* 0x000000ffff108224 */ /* 0x000fe200078e0a10 */
[----:B------:R-:W-:Y:S01]  /*0e70*/  @!P1 LOP3.LUT R16, RZ, R0, RZ, 0x33, !PT ;  /* 0x00000000ff109212 */ /* 0x000fe200078e33ff */
[C---:B------:R-:W-:Y:S02]  /*0e80*/  IMAD R6, R11.reuse, R171, R6 ;  /* 0x000000ab0b067224 */ /* 0x040fe400078e0206 */
[----:B------:R-:W-:Y:S01]  /*0e90*/  IMAD.WIDE.U32 R10, R11, R170, R22 ;  /* 0x000000aa0b0a7225 */ /* 0x000fe200078e0016 */
[----:B------:R-:W-:-:S03]  /*0ea0*/  SHF.R.S32.HI R0, RZ, 0x1f, R16 ;  /* 0x0000001fff007819 */ /* 0x000fc60000011410 */
[----:B-----5:R-:W-:-:S04]  /*0eb0*/  IMAD.WIDE.U32 R14, R16, UR16, R14 ;  /* 0x00000010100e7c25 */ /* 0x020fc8000f8e000e */
[----:B------:R-:W-:Y:S01]  /*0ec0*/  IMAD R223, R0, UR16, RZ ;  /* 0x0000001000df7c24 */ /* 0x000fe2000f8e02ff */
[----:B------:R-:W-:Y:S01]  /*0ed0*/  LEA R224, P0, R14, UR10, 0x1 ;  /* 0x0000000a0ee07c11 */ /* 0x000fe2000f8008ff */
[----:B------:R-:W-:Y:S01]  /*0ee0*/  IMAD.WIDE.U32 R22, R12, UR14, R22 ;  /* 0x0000000e0c167c25 */ /* 0x000fe2000f8e0016 */
[----:B------:R-:W-:Y:S01]  /*0ef0*/  USHF.L.U32 UR14, UR6, 0x5, URZ ;  /* 0x00000005060e7899 */ /* 0x000fe200080006ff */
[----:B------:R-:W2:Y:S01]  /*0f00*/  S2UR UR16, SR_CgaCtaId ;  /* 0x00000000001079c3 */ /* 0x000ea20000008800 */
[----:B------:R-:W-:Y:S01]  /*0f10*/  USHF.L.U64.HI UR6, UR6, 0x5, UR7 ;  /* 0x0000000506067899 */ /* 0x000fe20008010207 */
[----:B------:R-:W-:Y:S01]  /*0f20*/  IMAD R223, R16, UR17, R223 ;  /* 0x0000001110df7c24 */ /* 0x000fe2000f8e02df */
[----:B------:R-:W-:Y:S01]  /*0f30*/  USHF.L.U64.HI UR7, UR4, 0x5, UR5 ;  /* 0x0000000504077899 */ /* 0x000fe20008010205 */
[----:B------:R-:W-:Y:S01]  /*0f40*/  IMAD.IADD R11, R11, 0x1, R6 ;  /* 0x000000010b0b7824 */ /* 0x000fe200078e0206 */
[----:B------:R-:W-:Y:S01]  /*0f50*/  USHF.L.U32 UR10, UR4, 0x5, URZ ;  /* 0x00000005040a7899 */ /* 0x000fe200080006ff */
[----:B------:R-:W-:-:S02]  /*0f60*/  IMAD.IADD R223, R15, 0x1, R223 ;  /* 0x000000010fdf7824 */ /* 0x000fc400078e02df */
[----:B------:R-:W-:Y:S02]  /*0f70*/  IMAD.IADD R6, R21, 0x1, R9 ;  /* 0x0000000115067824 */ /* 0x000fe400078e0209 */
[----:B------:R-:W-:Y:S01]  /*0f80*/  IMAD R23, R12, UR15, R23 ;  /* 0x0000000f0c177c24 */ /* 0x000fe2000f8e0217 */
[----:B------:R-:W-:Y:S01]  /*0f90*/  LEA.HI.X R223, R14, UR11, R223, 0x1, P0 ;  /* 0x0000000b0edf7c11 */ /* 0x000fe200080f0cdf */
[----:B------:R-:W-:Y:S01]  /*0fa0*/  IMAD.WIDE.U32 R24, R12, UR22, R10 ;  /* 0x000000160c187c25 */ /* 0x000fe2000f8e000a */
[C---:B------:R-:W-:Y:S01]  /*0fb0*/  IADD3 R9, P0, PT, R20.reuse, UR14, RZ ;  /* 0x0000000e14097c10 */ /* 0x040fe2000ff1e0ff */
[----:B------:R-:W-:Y:S01]  /*0fc0*/  USHF.L.U32 UR15, UR4, 0x6, URZ ;  /* 0x00000006040f7899 */ /* 0x000fe200080006ff */
[----:B------:R-:W-:Y:S01]  /*0fd0*/  LEA R14, P1, R20, R224, 0x1 ;  /* 0x000000e0140e7211 */ /* 0x000fe200078208ff */
[----:B------:R-:W-:Y:S01]  /*0fe0*/  USHF.L.U64.HI UR11, UR4, 0x6, UR5 ;  /* 0x00000006040b7899 */ /* 0x000fe20008010205 */
[----:B------:R-:W-:Y:S01]  /*0ff0*/  IADD3.X R8, PT, PT, R6, UR6, RZ, P0, !PT ;  /* 0x0000000606087c10 */ /* 0x000fe200087fe4ff */
[----:B------:R-:W-:Y:S01]  /*1000*/  IMAD R25, R12, UR23, R25 ;  /* 0x000000170c197c24 */ /* 0x000fe2000f8e0219 */
[----:B------:R-:W-:Y:S01]  /*1010*/  LEA.HI.X R15, R20, R223, R6, 0x1, P1 ;  /* 0x000000df140f7211 */ /* 0x000fe200008f0c06 */
[----:B-1----:R-:W-:Y:S01]  /*1020*/  IMAD.WIDE.U32 R20, R7, R4, R22 ;  /* 0x0000000407147225 */ /* 0x002fe200078e0016 */
[----:B------:R-:W-:-:S03]  /*1030*/  LEA R10, P0, R9, R224, 0x1 ;  /* 0x000000e0090a7211 */ /* 0x000fc600078008ff */
[----:B------:R-:W-:Y:S01]  /*1040*/  IMAD.U32 R22, RZ, RZ, UR10 ;  /* 0x0000000aff167e24 */ /* 0x000fe2000f8e00ff */
[----:B------:R-:W-:Y:S01]  /*1050*/  LEA.HI.X R11, R9, R223, R8, 0x1, P0 ;  /* 0x000000df090b7211 */ /* 0x000fe200000f0c08 */
[----:B------:R-:W-:Y:S02]  /*1060*/  IMAD.U32 R23, RZ, RZ, UR7 ;  /* 0x00000007ff177e24 */ /* 0x000fe4000f8e00ff */
[----:B------:R-:W-:Y:S02]  /*1070*/  IMAD R21, R7, R5, R21 ;  /* 0x0000000507157224 */ /* 0x000fe400078e0215 */
[----:B------:R-:W-:-:S04]  /*1080*/  IMAD.WIDE.U32 R8, R134, R170, R24 ;  /* 0x000000aa86087225 */ /* 0x000fc800078e0018 */
[----:B------:R-:W-:Y:S02]  /*1090*/  IMAD R7, R19, UR4, RZ ;  /* 0x0000000413077c24 */ /* 0x000fe4000f8e02ff */
[----:B------:R-:W-:Y:S02]  /*10a0*/  IMAD.U32 R24, RZ, RZ, UR15 ;  /* 0x0000000fff187e24 */ /* 0x000fe4000f8e00ff */
[----:B------:R-:W-:Y:S02]  /*10b0*/  IMAD.U32 R25, RZ, RZ, UR11 ;  /* 0x0000000bff197e24 */ /* 0x000fe4000f8e00ff */
[----:B------:R-:W-:Y:S02]  /*10c0*/  IMAD R5, R0, UR18, RZ ;  /* 0x0000001200057c24 */ /* 0x000fe4000f8e02ff */
[----:B------:R-:W-:-:S04]  /*10d0*/  IMAD.WIDE.U32 R22, R18, UR4, R22 ;  /* 0x0000000412167c25 */ /* 0x000fc8000f8e0016 */
[C---:B------:R-:W-:Y:S01]  /*10e0*/  IMAD R9, R134.reuse, R171, R9 ;  /* 0x000000ab86097224 */ /* 0x040fe200078e0209 */
[----:B------:R-:W-:Y:S01]  /*10f0*/  LOP3.LUT R134, R134, 0x7, RZ, 0xc0, !PT ;  /* 0x0000000786867812 */ /* 0x000fe200078ec0ff */
[C---:B------:R-:W-:Y:S02]  /*1100*/  IMAD R12, R18.reuse, UR5, R7 ;  /* 0x00000005120c7c24 */ /* 0x040fe4000f8e0207 */
[----:B------:R-:W-:-:S04]  /*1110*/  IMAD.WIDE.U32 R6, R18, UR4, R24 ;  /* 0x0000000412067c25 */ /* 0x000fc8000f8e0018 */
[----:B------:R-:W-:Y:S01]  /*1120*/  IMAD R0, R16, UR19, R5 ;  /* 0x0000001310007c24 */ /* 0x000fe2000f8e0205 */
[----:B------:R-:W-:Y:S01]  /*1130*/  IADD3 R5, P3, PT, R20, R22, RZ ;  /* 0x0000001614057210 */ /* 0x000fe20007f7e0ff */
[----:B------:R-:W-:Y:S01]  /*1140*/  IMAD.WIDE.U32 R16, R16, UR18, R8 ;  /* 0x0000001210107c25 */ /* 0x000fe2000f8e0008 */
[----:B------:R-:W-:Y:S02]  /*1150*/  IADD3 R9, P1, P0, R20, UR10, R6 ;  /* 0x0000000a14097c10 */ /* 0x000fe4000f83e006 */
[----:B------:R-:W-:Y:S01]  /*1160*/  IADD3.X R4, PT, PT, R21, R12, R23, P3, !PT ;  /* 0x0000000c15047210 */ /* 0x000fe20001ffe417 */
[----:B------:R-:W-:Y:S01]  /*1170*/  IMAD.WIDE.U32 R18, R18, UR4, R20 ;  /* 0x0000000412127c25 */ /* 0x000fe2000f8e0014 */
[----:B------:R-:W-:Y:S02]  /*1180*/  UMOV UR4, 0x400 ;  /* 0x0000040000047882 */ /* 0x000fe40000000000 */
[----:B--2---:R-:W-:Y:S01]  /*1190*/  ULEA UR4, UR16, UR4, 0x18 ;  /* 0x0000000410047291 */ /* 0x004fe2000f8ec0ff */
[----:B------:R-:W-:Y:S01]  /*11a0*/  IMAD.IADD R8, R12, 0x1, R7 ;  /* 0x000000010c087824 */ /* 0x000fe200078e0207 */
[----:B------:R-:W-:Y:S01]  /*11b0*/  IADD3 R7, P2, PT, R20, R6, RZ ;  /* 0x0000000614077210 */ /* 0x000fe20007f5e0ff */
[----:B------:R-:W-:Y:S01]  /*11c0*/  IMAD.IADD R12, R19, 0x1, R12 ;  /* 0x00000001130c7824 */ /* 0x000fe200078e020c */
[----:B------:R-:W-:Y:S01]  /*11d0*/  LEA R20, P3, R18, UR8, 0x1 ;  /* 0x0000000812147c11 */ /* 0x000fe2000f8608ff */
[----:B------:R-:W-:Y:S01]  /*11e0*/  IMAD.IADD R221, R17, 0x1, R0 ;  /* 0x0000000111dd7824 */ /* 0x000fe200078e0200 */
[----:B------:R-:W-:Y:S01]  /*11f0*/  LEA R225, R225, UR4, 0x1 ;  /* 0x00000004e1e17c11 */ /* 0x000fe2000f8e08ff */
[----:B------:R-:W-:Y:S01]  /*1200*/  IMAD.X R6, R8, 0x1, R21, P2 ;  /* 0x0000000108067824 */ /* 0x000fe200010e0615 */
[----:B------:R-:W-:-:S02]  /*1210*/  IADD3.X R8, PT, PT, R21, UR7, R8, P1, P0 ;  /* 0x0000000715087c10 */ /* 0x000fc40008fe0408 */
[----:B------:R-:W-:Y:S02]  /*1220*/  LEA R22, P2, R5, UR8, 0x1 ;  /* 0x0000000805167c11 */ /* 0x000fe4000f8408ff */
[----:B------:R-:W-:Y:S02]  /*1230*/  LEA.HI.X R21, R18, UR9, R12, 0x1, P3 ;  /* 0x0000000912157c11 */ /* 0x000fe400098f0c0c */
[----:B------:R-:W-:Y:S02]  /*1240*/  LEA R18, P1, R7, UR8, 0x1 ;  /* 0x0000000807127c11 */ /* 0x000fe4000f8208ff */
[----:B------:R-:W-:Y:S01]  /*1250*/  LEA.HI.X R23, R5, UR9, R4, 0x1, P2 ;  /* 0x0000000905177c11 */ /* 0x000fe200090f0c04 */
[----:B------:R-:W-:Y:S01]  /*1260*/  @!PT LDS RZ, [RZ] ;  /* 0x00000000fffff984 */ /* 0x000fe20000000800 */
[----:B------:R-:W-:Y:S01]  /*1270*/  @!PT LDS RZ, [RZ] ;  /* 0x00000000fffff984 */ /* 0x000fe20000000800 */
[----:B------:R-:W-:Y:S01]  /*1280*/  @!PT LDS RZ, [RZ] ;  /* 0x00000000fffff984 */ /* 0x000fe20000000800 */
[----:B------:R-:W-:Y:S01]  /*1290*/  LDGSTS.E.BYPASS.LTC128B.128 [R225], desc[UR26][R20.64] ;  /* 0x0000000014e17fae */ /* 0x000fe2000b981a1a */
[----:B------:R-:W-:Y:S01]  /*12a0*/  LEA R12, P0, R9, UR8, 0x1 ;  /* 0x00000008090c7c11 */ /* 0x000fe2000f8008ff */
[----:B------:R-:W-:Y:S01]  /*12b0*/  IMAD.WIDE.U32 R4, R48, R170, RZ ;  /* 0x000000aa30047225 */ /* 0x000fe200078e00ff */
[----:B------:R-:W-:Y:S01]  /*12c0*/  LEA.HI.X R19, R7, UR9, R6, 0x1, P1 ;  /* 0x0000000907137c11 */ /* 0x000fe200088f0c06 */
[----:B------:R-:W-:Y:S01]  /*12d0*/  LDGSTS.E.BYPASS.LTC128B.128 [R225+0x2000], desc[UR26][R20.64+0x40] ;  /* 0x0200004014e17fae */ /* 0x000fe2000b981a1a */
[----:B------:R-:W-:Y:S01]  /*12e0*/  LEA.HI.X R13, R9, UR9, R8, 0x1, P0 ;  /* 0x00000009090d7c11 */ /* 0x000fe200080f0c08 */
[----:B------:R-:W-:Y:S01]  /*12f0*/  IMAD.SHL.U32 R8, R50, 0x10, RZ ;  /* 0x0000001032087824 */ /* 0x000fe200078e00ff */
[----:B------:R-:W-:Y:S01]  /*1300*/  LEA R222, P0, R16, UR12, 0x1 ;  /* 0x0000000c10de7c11 */ /* 0x000fe2000f8008ff */
[----:B------:R-:W-:Y:S01]  /*1310*/  LDGSTS.E.BYPASS.LTC128B.128 [R225+0x4000], desc[UR26][R20.64+0x80] ;  /* 0x0400008014e17fae */ /* 0x000fe2000b981a1a */
[----:B------:R-:W-:Y:S01]  /*1320*/  IMAD R0, R48, R171, R5 ;  /* 0x000000ab30007224 */ /* 0x000fe200078e0205 */
[----:B------:R-:W-:Y:S01]  /*1330*/  LOP3.LUT R7, R133, 0x120, RZ, 0xc0, !PT ;  /* 0x0000012085077812 */ /* 0x000fe200078ec0ff */
[----:B------:R-:W-:Y:S01]  /*1340*/  IMAD.SHL.U32 R5, R4, 0x40, RZ ;  /* 0x0000004004057824 */ /* 0x000fe200078e00ff */
[----:B------:R-:W-:Y:S01]  /*1350*/  LDGSTS.E.BYPASS.LTC128B.128 [R225+0x800], desc[UR26][R22.64] ;  /* 0x0080000016e17fae */ /* 0x000fe2000b981a1a */
[----:B------:R-:W-:-:S02]  /*1360*/  LEA.HI.X R221, R16, UR13, R221, 0x1, P0 ;  /* 0x0000000d10dd7c11 */ /* 0x000fc400080f0cdd */
[----:B------:R-:W-:Y:S01]  /*1370*/  LOP3.LUT R7, R7, 0x3e00, R8, 0xf8, !PT ;  /* 0x00003e0007077812 */ /* 0x000fe200078ef808 */
[----:B------:R-:W-:Y:S01]  /*1380*/  LDGSTS.E.BYPASS.LTC128B.128 [R225+0x2800], desc[UR26][R22.64+0x40] ;  /* 0x0280004016e17fae */ /* 0x000fe2000b981a1a */
[----:B------:R-:W-:Y:S02]  /*1390*/  LOP3.LUT R8, R8, 0x100, RZ, 0xc0, !PT ;  /* 0x0000010008087812 */ /* 0x000fe400078ec0ff */
[----:B------:R-:W-:Y:S01]  /*13a0*/  SHF.L.U64.HI R6, R4, 0x6, R0 ;  /* 0x0000000604067819 */ /* 0x000fe20000010200 */
[----:B------:R-:W-:Y:S01]  /*13b0*/  LDGSTS.E.BYPASS.LTC128B.128 [R225+0x4800], desc[UR26][R22.64+0x80] ;  /* 0x0480008016e17fae */ /* 0x000fe2000b981a1a */
[----:B------:R-:W-:-:S03]  /*13c0*/  LOP3.LUT R8, R8, 0x20, R133, 0xf8, !PT ;  /* 0x0000002008087812 */ /* 0x000fc600078ef885 */
[----:B------:R-:W-:Y:S01]  /*13d0*/  LDGSTS.E.BYPASS.LTC128B.128 [R225+0x1000], desc[UR26][R18.64] ;  /* 0x0100000012e17fae */ /* 0x000fe2000b981a1a */
[----:B------:R-:W-:-:S03]  /*13e0*/  LOP3.LUT R219, R8, R219, RZ, 0xfc, !PT ;  /* 0x000000db08db7212 */ /* 0x000fc600078efcff */
[----:B------:R-:W-:Y:S01]  /*13f0*/  LDGSTS.E.BYPASS.LTC128B.128 [R225+0x3000], desc[UR26][R18.64+0x40] ;  /* 0x0300004012e17fae */ /* 0x000fe2000b981a1a */
[----:B------:R-:W-:-:S03]  /*1400*/  LEA R219, R219, UR4, 0x1 ;  /* 0x00000004dbdb7c11 */ /* 0x000fc6000f8e08ff */
[----:B------:R-:W-:Y:S04]  /*1410*/  LDGSTS.E.BYPASS.LTC128B.128 [R225+0x5000], desc[UR26][R18.64+0x80] ;  /* 0x0500008012e17fae */ /* 0x000fe8000b981a1a */
[----:B------:R-:W-:Y:S04]  /*1420*/  LDGSTS.E.BYPASS.LTC128B.128 [R225+0x1800], desc[UR26][R12.64] ;  /* 0x018000000ce17fae */ /* 0x000fe8000b981a1a */
[----:B------:R-:W-:Y:S04]  /*1430*/  LDGSTS.E.BYPASS.LTC128B.128 [R225+0x3800], desc[UR26][R12.64+0x40] ;  /* 0x038000400ce17fae */ /* 0x000fe8000b981a1a */
[----:B------:R1:W-:Y:S04]  /*1440*/  LDGSTS.E.BYPASS.LTC128B.128 [R225+0x5800], desc[UR26][R12.64+0x80] ;  /* 0x058000800ce17fae */ /* 0x0003e8000b981a1a */
[----:B------:R-:W-:Y:S04]  /*1450*/  LDGSTS.E.BYPASS.LTC128B.128 [R225+0x6000], desc[UR26][R14.64] ;  /* 0x060000000ee17fae */ /* 0x000fe8000b981a1a */
[----:B------:R-:W-:Y:S04]  /*1460*/  LDGSTS.E.BYPASS.LTC128B.128 [R225+0x7000], desc[UR26][R14.64+0x40] ;  /* 0x070000400ee17fae */ /* 0x000fe8000b981a1a */
[----:B------:R-:W-:Y:S04]  /*1470*/  LDGSTS.E.BYPASS.LTC128B.128 [R225+0x8000], desc[UR26][R14.64+0x80] ;  /* 0x080000800ee17fae */ /* 0x000fe8000b981a1a */
[----:B------:R-:W-:Y:S04]  /*1480*/  LDGSTS.E.BYPASS.LTC128B.128 [R225+0x6800], desc[UR26][R10.64] ;  /* 0x068000000ae17fae */ /* 0x000fe8000b981a1a */
[----:B------:R-:W-:Y:S04]  /*1490*/  LDGSTS.E.BYPASS.LTC128B.128 [R225+0x7800], desc[UR26][R10.64+0x40] ;  /* 0x078000400ae17fae */ /* 0x000fe8000b981a1a */
[----:B------:R2:W-:Y:S01]  /*14a0*/  LDGSTS.E.BYPASS.LTC128B.128 [R225+0x8800], desc[UR26][R10.64+0x80] ;  /* 0x088000800ae17fae */ /* 0x0005e2000b981a1a */
[----:B-1----:R-:W-:-:S03]  /*14b0*/  LEA R12, P0, R4, R222, 0x7 ;  /* 0x000000de040c7211 */ /* 0x002fc600078038ff */
[----:B------:R-:W0:Y:S01]  /*14c0*/  LDGDEPBAR ;  /* 0x00000000000079af */ /* 0x000e220000000000 */
[----:B------:R-:W-:Y:S02]  /*14d0*/  LEA.HI.X R13, R4, R221, R0, 0x7, P0 ;  /* 0x000000dd040d7211 */ /* 0x000fe400000f3c00 */
[C---:B------:R-:W-:Y:S02]  /*14e0*/  LEA R5, P0, R170.reuse, R5, 0x5 ;  /* 0x00000005aa057211 */ /* 0x040fe400078028ff */
[----:B------:R-:W-:Y:S01]  /*14f0*/  LOP3.LUT R0, R3, 0x8, R132, 0x78, !PT ;  /* 0x0000000803007812 */ /* 0x000fe200078e7884 */
[----:B------:R-:W-:Y:S01]  /*1500*/  IMAD.MOV.U32 R3, RZ, RZ, 0x20 ;  /* 0x00000020ff037424 */ /* 0x000fe200078e00ff */
[----:B------:R-:W-:Y:S02]  /*1510*/  LEA.HI.X R6, R170, R6, R171, 0x5, P0 ;  /* 0x00000006aa067211 */ /* 0x000fe400000f2cab */
[----:B------:R-:W-:Y:S02]  /*1520*/  LEA R4, P0, R5, R222, 0x1 ;  /* 0x000000de05047211 */ /* 0x000fe400078008ff */
[----:B------:R-:W-:-:S02]  /*1530*/  LOP3.LUT R220, R7, R0, RZ, 0xfc, !PT ;  /* 0x0000000007dc7212 */ /* 0x000fc400078efcff */
[----:B------:R-:W-:Y:S02]  /*1540*/  LEA.HI.X R5, R5, R221, R6, 0x1, P0 ;  /* 0x000000dd05057211 */ /* 0x000fe400000f0c06 */
[----:B------:R-:W-:Y:S02]  /*1550*/  LEA R220, R220, UR4, 0x1 ;  /* 0x00000004dcdc7c11 */ /* 0x000fe4000f8e08ff */
[----:B------:R-:W-:Y:S02]  /*1560*/  SEL R3, R3, 0xffffffe0, !P6 ;  /* 0xffffffe003037807 */ /* 0x000fe40007000000 */
[----:B------:R-:W-:Y:S01]  /*1570*/  LOP3.LUT R0, R0, 0x120, R133, 0xf8, !PT ;  /* 0x0000012000007812 */ /* 0x000fe200078ef885 */
[----:B------:R-:W-:-:S04]  /*1580*/  DEPBAR.LE SB0, 0x0 ;  /* 0x000080000000791a */ /* 0x000fc80000000000 */
[----:B------:R-:W-:Y:S01]  /*1590*/  BAR.SYNC.DEFER_BLOCKING 0x0 ;  /* 0x0000000000007b1d */ /* 0x000fe20000010000 */
[C---:B------:R-:W-:Y:S02]  /*15a0*/  IMAD.IADD R217, R3.reuse, 0x1, R219 ;  /* 0x0000000103d97824 */ /* 0x040fe400078e02db */
[----:B------:R-:W-:-:S03]  /*15b0*/  IMAD.IADD R135, R3, 0x1, R220 ;  /* 0x0000000103877824 */ /* 0x000fc600078e02dc */
[----:B------:R-:W-:Y:S01]  /*15c0*/  @!PT LDS RZ, [RZ] ;  /* 0x00000000fffff984 */ /* 0x000fe20000000800 */
[----:B------:R-:W-:Y:S01]  /*15d0*/  @!PT LDS RZ, [RZ] ;  /* 0x00000000fffff984 */ /* 0x000fe20000000800 */
[----:B------:R-:W-:Y:S01]  /*15e0*/  @!PT LDS RZ, [RZ] ;  /* 0x00000000fffff984 */ /* 0x000fe20000000800 */
[----:B------:R-:W-:Y:S04]  /*15f0*/  LDGSTS.E.BYPASS.LTC128B.128 [R225+0x9000], desc[UR26][R12.64] ;  /* 0x090000000ce17fae */ /* 0x000fe8000b981a1a */
[----:B------:R-:W-:Y:S04]  /*1600*/  LDGSTS.E.BYPASS.LTC128B.128 [R225+0xa000], desc[UR26][R12.64+0x40] ;  /* 0x0a0000400ce17fae */ /* 0x000fe8000b981a1a */
[----:B------:R1:W-:Y:S04]  /*1610*/  LDGSTS.E.BYPASS.LTC128B.128 [R225+0xb000], desc[UR26][R12.64+0x80] ;  /* 0x0b0000800ce17fae */ /* 0x0003e8000b981a1a */
[----:B------:R-:W-:Y:S04]  /*1620*/  LDGSTS.E.BYPASS.LTC128B.128 [R225+0x9800], desc[UR26][R4.64] ;  /* 0x0980000004e17fae */ /* 0x000fe8000b981a1a */
[----:B------:R-:W-:Y:S04]  /*1630*/  LDGSTS.E.BYPASS.LTC128B.128 [R225+0xa800], desc[UR26][R4.64+0x40] ;  /* 0x0a80004004e17fae */ /* 0x000fe8000b981a1a */
[----:B------:R3:W-:Y:S04]  /*1640*/  LDGSTS.E.BYPASS.LTC128B.128 [R225+0xb800], desc[UR26][R4.64+0x80] ;  /* 0x0b80008004e17fae */ /* 0x0007e8000b981a1a */
[----:B------:R-:W-:Y:S04]  /*1650*/  LDSM.16.M88.4 R104, [R220] ;  /* 0x00000000dc68783b */ /* 0x000fe80000000200 */
[----:B------:R-:W4:Y:S04]  /*1660*/  LDSM.16.M88.4 R64, [R219+0x6000] ;  /* 0x00600000db40783b */ /* 0x000f280000000200 */
[----:B------:R-:W5:Y:S04]  /*1670*/  LDSM.16.M88.4 R28, [R220+0x1000] ;  /* 0x00100000dc1c783b */ /* 0x000f680000000200 */
[----:B------:R-:W5:Y:S04]  /*1680*/  LDSM.16.M88.4 R44, [R219+0x6400] ;  /* 0x00640000db2c783b */ /* 0x000f680000000200 */
[----:B------:R-:W5:Y:S04]  /*1690*/  LDSM.16.M88.4 R112, [R219+0x6800] ;  /* 0x00680000db70783b */ /* 0x000f680000000200 */
[----:B------:R-:W5:Y:S04]  /*16a0*/  LDSM.16.M88.4 R16, [R219+0x6c00] ;  /* 0x006c0000db10783b */ /* 0x000f680000000200 */
[----:B--2---:R-:W-:Y:S04]  /*16b0*/  LDSM.16.M88.4 R8, [R217+0x6000] ;  /* 0x00600000d908783b */ /* 0x004fe80000000200 */
[----:B-1----:R-:W1:Y:S04]  /*16c0*/  LDSM.16.M88.4 R12, [R135+0x1000] ;  /* 0x00100000870c783b */ /* 0x002e680000000200 */
[----:B---3--:R-:W2:Y:S04]  /*16d0*/  LDSM.16.M88.4 R4, [R217+0x6400] ;  /* 0x00640000d904783b */ /* 0x008ea80000000200 */
[----:B------:R-:W3:Y:S04]  /*16e0*/  LDSM.16.M88.4 R100, [R217+0x6800] ;  /* 0x00680000d964783b */ /* 0x000ee80000000200 */
[----:B------:R-:W3:Y:S04]  /*16f0*/  LDSM.16.M88.4 R96, [R217+0x6c00] ;  /* 0x006c0000d960783b */ /* 0x000ee80000000200 */
[----:B------:R-:W3:Y:S01]  /*1700*/  LDSM.16.M88.4 R92, [R135] ;  /* 0x00000000875c783b */ /* 0x000ee20000000200 */
[-C--:B----4-:R-:W-:Y:S03]  /*1710*/  HMMA.16816.F32.BF16 R76, R104, R64.reuse, RZ ;  /* 0x00000040684c723c */ /* 0x090fe600000418ff */
[----:B------:R-:W-:Y:S04]  /*1720*/  LDSM.16.M88.4 R88, [R220+0x3000] ;  /* 0x00300000dc58783b */ /* 0x000fe80000000200 */
[----:B------:R-:W4:Y:S01]  /*1730*/  LDSM.16.M88.4 R84, [R219+0x7000] ;  /* 0x00700000db54783b */ /* 0x000f220000000200 */
[C---:B-----5:R-:W-:Y:S03]  /*1740*/  HMMA.16816.F32.BF16 R72, R28.reuse, R64, RZ ;  /* 0x000000401c48723c */ /* 0x060fe600000418ff */
[----:B------:R-:W5:Y:S04]  /*1750*/  LDSM.16.M88.4 R80, [R219+0x7400] ;  /* 0x00740000db50783b */ /* 0x000f680000000200 */
[----:B------:R-:W5:Y:S01]  /*1760*/  LDSM.16.M88.4 R24, [R219+0x7800] ;  /* 0x00780000db18783b */ /* 0x000f620000000200 */
[C---:B------:R-:W-:Y:S03]  /*1770*/  HMMA.16816.F32.BF16 R68, R28.reuse, R66, RZ ;  /* 0x000000421c44723c */ /* 0x040fe600000418ff */
[----:B------:R-:W5:Y:S04]  /*1780*/  LDSM.16.M88.4 R20, [R219+0x7c00] ;  /* 0x007c0000db14783b */ /* 0x000f680000000200 */
[----:B------:R-:W-:Y:S01]  /*1790*/  LDSM.16.M88.4 R128, [R135+0x2000] ;  /* 0x002000008780783b */ /* 0x000fe20000000200 */
[C---:B------:R-:W-:Y:S03]  /*17a0*/  HMMA.16816.F32.BF16 R56, R28.reuse, R44, RZ ;  /* 0x0000002c1c38723c */ /* 0x040fe600000418ff */
[----:B------:R-:W-:Y:S04]  /*17b0*/  LDSM.16.M88.4 R124, [R217+0x7800] ;  /* 0x00780000d97c783b */ /* 0x000fe80000000200 */
[----:B------:R-:W-:Y:S01]  /*17c0*/  LDSM.16.M88.4 R120, [R217+0x7c00] ;  /* 0x007c0000d978783b */ /* 0x000fe20000000200 */
[C---:B------:R-:W-:Y:S03]  /*17d0*/  HMMA.16816.F32.BF16 R40, R28.reuse, R112, RZ ;  /* 0x000000701c28723c */ /* 0x040fe600000418ff */
[----:B------:R-:W0:Y:S05]  /*17e0*/  LDGDEPBAR ;  /* 0x00000000000079af */ /* 0x000e2a0000000000 */
[C---:B------:R-:W-:Y:S08]  /*17f0*/  HMMA.16816.F32.BF16 R52, R28.reuse, R46, RZ ;  /* 0x0000002e1c34723c */ /* 0x040ff000000418ff */
[----:B------:R-:W-:Y:S08]  /*1800*/  HMMA.16816.F32.BF16 R36, R28, R114, RZ ;  /* 0x000000721c24723c */ /* 0x000ff000000418ff */
[C---:B------:R-:W-:Y:S08]  /*1810*/  HMMA.16816.F32.BF16 R60, R104.reuse, R44, RZ ;  /* 0x0000002c683c723c */ /* 0x040ff000000418ff */
[C---:B------:R-:W-:Y:S08]  /*1820*/  HMMA.16816.F32.BF16 R116, R104.reuse, R112, RZ ;  /* 0x000000706874723c */ /* 0x040ff000000418ff */
[----:B------:R-:W-:Y:S08]  /*1830*/  HMMA.16816.F32.BF16 R64, R104, R66, RZ ;  /* 0x000000426840723c */ /* 0x000ff000000418ff */
[----:B------:R-:W-:Y:S08]  /*1840*/  HMMA.16816.F32.BF16 R32, R28, R16, RZ ;  /* 0x000000101c20723c */ /* 0x000ff000000418ff */
[C---:B------:R-:W-:Y:S08]  /*1850*/  HMMA.16816.F32.BF16 R44, R104.reuse, R46, RZ ;  /* 0x0000002e682c723c */ /* 0x040ff000000418ff */
[C---:B------:R-:W-:Y:S08]  /*1860*/  HMMA.16816.F32.BF16 R112, R104.reuse, R114, RZ ;  /* 0x000000726870723c */ /* 0x040ff000000418ff */
[----:B------:R-:W-:Y:S08]  /*1870*/  HMMA.16816.F32.BF16 R108, R104, R16, RZ ;  /* 0x00000010686c723c */ /* 0x000ff000000418ff */
[-C--:B------:R-:W-:Y:S08]  /*1880*/  HMMA.16816.F32.BF16 R28, R28, R18.reuse, RZ ;  /* 0x000000121c1c723c */ /* 0x080ff000000418ff */
[----:B------:R-:W-:Y:S01]  /*1890*/  HMMA.16816.F32.BF16 R104, R104, R18, RZ ;  /* 0x000000126868723c */ /* 0x000fe200000418ff */
[----:B------:R-:W5:Y:S07]  /*18a0*/  LDSM.16.M88.4 R16, [R220+0x2000] ;  /* 0x00200000dc10783b */ /* 0x000f6e0000000200 */
[C---:B-1----:R-:W-:Y:S08]  /*18b0*/  HMMA.16816.F32.BF16 R72, R12.reuse, R8, R72 ;  /* 0x000000080c48723c */ /* 0x042ff00000041848 */
[C---:B--2---:R-:W-:Y:S08]  /*18c0*/  HMMA.16816.F32.BF16 R56, R12.reuse, R4, R56 ;  /* 0x000000040c38723c */ /* 0x044ff00000041838 */
[C---:B---3--:R-:W-:Y:S08]  /*18d0*/  HMMA.16816.F32.BF16 R40, R12.reuse, R100, R40 ;  /* 0x000000640c28723c */ /* 0x048ff00000041828 */
[C---:B------:R-:W-:Y:S08]  /*18e0*/  HMMA.16816.F32.BF16 R32, R12.reuse, R96, R32 ;  /* 0x000000600c20723c */ /* 0x040ff00000041820 */
[C---:B------:R-:W-:Y:S08]  /*18f0*/  HMMA.16816.F32.BF16 R68, R12.reuse, R10, R68 ;  /* 0x0000000a0c44723c */ /* 0x040ff00000041844 */
[C---:B------:R-:W-:Y:S08]  /*1900*/  HMMA.16816.F32.BF16 R52, R12.reuse, R6, R52 ;  /* 0x000000060c34723c */ /* 0x040ff00000041834 */
[C---:B------:R-:W-:Y:S08]  /*1910*/  HMMA.16816.F32.BF16 R36, R12.reuse, R102, R36 ;  /* 0x000000660c24723c */ /* 0x040ff00000041824 */
[----:B------:R-:W-:Y:S01]  /*1920*/  HMMA.16816.F32.BF16 R28, R12, R98, R28 ;  /* 0x000000620c1c723c */ /* 0x000fe2000004181c */
[----:B------:R-:W-:Y:S07]  /*1930*/  LDSM.16.M88.4 R12, [R135+0x3000] ;  /* 0x00300000870c783b */ /* 0x000fee0000000200 */
[C---:B------:R-:W-:Y:S08]  /*1940*/  HMMA.16816.F32.BF16 R76, R92.reuse, R8, R76 ;  /* 0x000000085c4c723c */ /* 0x040ff0000004184c */
[C---:B------:R-:W-:Y:S01]  /*1950*/  HMMA.16816.F32.BF16 R64, R92.reuse, R10, R64 ;  /* 0x0000000a5c40723c */ /* 0x040fe20000041840 */
[----:B------:R-:W1:Y:S07]  /*1960*/  LDSM.16.M88.4 R8, [R217+0x7400] ;  /* 0x00740000d908783b */ /* 0x000e6e0000000200 */
[C---:B------:R-:W-:Y:S08]  /*1970*/  HMMA.16816.F32.BF16 R60, R92.reuse, R4, R60 ;  /* 0x000000045c3c723c */ /* 0x040ff0000004183c */
[C---:B------:R-:W-:Y:S01]  /*1980*/  HMMA.16816.F32.BF16 R44, R92.reuse, R6, R44 ;  /* 0x000000065c2c723c */ /* 0x040fe2000004182c */
[----:B------:R-:W2:Y:S07]  /*1990*/  LDSM.16.M88.4 R4, [R217+0x7000] ;  /* 0x00700000d904783b */ /* 0x000eae0000000200 */
[C---:B------:R-:W-:Y:S08]  /*19a0*/  HMMA.16816.F32.BF16 R116, R92.reuse, R100, R116 ;  /* 0x000000645c74723c */ /* 0x040ff00000041874 */
[C---:B------:R-:W-:Y:S01]  /*19b0*/  HMMA.16816.F32.BF16 R112, R92.reuse, R102, R112 ;  /* 0x000000665c70723c */ /* 0x040fe20000041870 */
[----:B------:R-:W-:Y:S07]  /*19c0*/  LDSM.16.M88.4 R100, [R220+0x4000] ;  /* 0x00400000dc64783b */ /* 0x000fee0000000200 */
[C---:B------:R-:W-:Y:S08]  /*19d0*/  HMMA.16816.F32.BF16 R108, R92.reuse, R96, R108 ;  /* 0x000000605c6c723c */ /* 0x040ff0000004186c */
[----:B------:R-:W-:Y:S01]  /*19e0*/  HMMA.16816.F32.BF16 R104, R92, R98, R104 ;  /* 0x000000625c68723c */ /* 0x000fe20000041868 */
[----:B------:R-:W-:Y:S04]  /*19f0*/  LDSM.16.M88.4 R96, [R220+0x5000] ;  /* 0x00500000dc60783b */ /* 0x000fe80000000200 */
[----:B------:R-:W-:Y:S03]  /*1a00*/  LDSM.16.M88.4 R92, [R219+0x8000] ;  /* 0x00800000db5c783b */ /* 0x000fe60000000200 */
[C---:B----4-:R-:W-:Y:S08]  /*1a10*/  HMMA.16816.F32.BF16 R72, R88.reuse, R84, R72 ;  /* 0x000000545848723c */ /* 0x050ff00000041848 */
[C---:B-----5:R-:W-:Y:S08]  /*1a20*/  HMMA.16816.F32.BF16 R56, R88.reuse, R80, R56 ;  /* 0x000000505838723c */ /* 0x060ff00000041838 */
[C---:B------:R-:W-:Y:S08]  /*1a30*/  HMMA.16816.F32.BF16 R40, R88.reuse, R24, R40 ;  /* 0x000000185828723c */ /* 0x040ff00000041828 */
[C---:B------:R-:W-:Y:S08]  /*1a40*/  HMMA.16816.F32.BF16 R32, R88.reuse, R20, R32 ;  /* 0x000000145820723c */ /* 0x040ff00000041820 */
[C---:B------:R-:W-:Y:S08]  /*1a50*/  HMMA.16816.F32.BF16 R68, R88.reuse, R86, R68 ;  /* 0x000000565844723c */ /* 0x040ff00000041844 */
[C---:B------:R-:W-:Y:S08]  /*1a60*/  HMMA.16816.F32.BF16 R52, R88.reuse, R82, R52 ;  /* 0x000000525834723c */ /* 0x040ff00000041834 */
[C---:B------:R-:W-:Y:S08]  /*1a70*/  HMMA.16816.F32.BF16 R36, R88.reuse, R26, R36 ;  /* 0x0000001a5824723c */ /* 0x040ff00000041824 */
[----:B------:R-:W-:Y:S01]  /*1a80*/  HMMA.16816.F32.BF16 R28, R88, R22, R28 ;  /* 0x00000016581c723c */ /* 0x000fe2000004181c */
[----:B------:R-:W3:Y:S07]  /*1a90*/  LDSM.16.M88.4 R88, [R219+0x8400] ;  /* 0x00840000db58783b */ /* 0x000eee0000000200 */
[C---:B------:R-:W-:Y:S08]  /*1aa0*/  HMMA.16816.F32.BF16 R60, R16.reuse, R80, R60 ;  /* 0x00000050103c723c */ /* 0x040ff0000004183c */
[C---:B------:R-:W-:Y:S01]  /*1ab0*/  HMMA.16816.F32.BF16 R44, R16.reuse, R82, R44 ;  /* 0x00000052102c723c */ /* 0x040fe2000004182c */
[----:B------:R-:W-:Y:S07]  /*1ac0*/  LDSM.16.M88.4 R80, [R219+0x8c00] ;  /* 0x008c0000db50783b */ /* 0x000fee0000000200 */
[C---:B------:R-:W-:Y:S08]  /*1ad0*/  HMMA.16816.F32.BF16 R76, R16.reuse, R84, R76 ;  /* 0x00000054104c723c */ /* 0x040ff0000004184c */
[C---:B------:R-:W-:Y:S01]  /*1ae0*/  HMMA.16816.F32.BF16 R64, R16.reuse, R86, R64 ;  /* 0x000000561040723c */ /* 0x040fe20000041840 */
[----:B------:R-:W4:Y:S07]  /*1af0*/  LDSM.16.M88.4 R84, [R219+0x8800] ;  /* 0x00880000db54783b */ /* 0x000f2e0000000200 */
[C---:B------:R-:W-:Y:S08]  /*1b00*/  HMMA.16816.F32.BF16 R116, R16.reuse, R24, R116 ;  /* 0x000000181074723c */ /* 0x040ff00000041874 */
[C---:B------:R-:W-:Y:S01]  /*1b10*/  HMMA.16816.F32.BF16 R112, R16.reuse, R26, R112 ;  /* 0x0000001a1070723c */ /* 0x040fe20000041870 */
[----:B------:R-:W-:Y:S07]  /*1b20*/  LDSM.16.M88.4 R24, [R135+0x5000] ;  /* 0x005000008718783b */ /* 0x000fee0000000200 */
[C---:B------:R-:W-:Y:S08]  /*1b30*/  HMMA.16816.F32.BF16 R108, R16.reuse, R20, R108 ;  /* 0x00000014106c723c */ /* 0x040ff0000004186c */
[----:B------:R-:W-:Y:S01]  /*1b40*/  HMMA.16816.F32.BF16 R104, R16, R22, R104 ;  /* 0x000000161068723c */ /* 0x000fe20000041868 */
[----:B------:R-:W5:Y:S04]  /*1b50*/  LDSM.16.M88.4 R16, [R217+0x8400] ;  /* 0x00840000d910783b */ /* 0x000f680000000200 */
[----:B------:R-:W-:Y:S03]  /*1b60*/  LDSM.16.M88.4 R20, [R217+0x8000] ;  /* 0x00800000d914783b */ /* 0x000fe60000000200 */
[C---:B-1----:R-:W-:Y:S08]  /*1b70*/  HMMA.16816.F32.BF16 R56, R12.reuse, R8, R56 ;  /* 0x000000080c38723c */ /* 0x042ff00000041838 */
[----:B------:R-:W-:Y:S08]  /*1b80*/  HMMA.16816.F32.BF16 R52, R12, R10, R52 ;  /* 0x0000000a0c34723c */ /* 0x000ff00000041834 */
[C---:B------:R-:W-:Y:S08]  /*1b90*/  HMMA.16816.F32.BF16 R60, R128.reuse, R8, R60 ;  /* 0x00000008803c723c */ /* 0x040ff0000004183c */
[----:B------:R-:W-:Y:S01]  /*1ba0*/  HMMA.16816.F32.BF16 R44, R128, R10, R44 ;  /* 0x0000000a802c723c */ /* 0x000fe2000004182c */
[----:B------:R-:W1:Y:S07]  /*1bb0*/  LDSM.16.M88.4 R8, [R135+0x4000] ;  /* 0x004000008708783b */ /* 0x000e6e0000000200 */
[C---:B--2---:R-:W-:Y:S08]  /*1bc0*/  HMMA.16816.F32.BF16 R72, R12.reuse, R4, R72 ;  /* 0x000000040c48723c */ /* 0x044ff00000041848 */
[C---:B------:R-:W-:Y:S08]  /*1bd0*/  HMMA.16816.F32.BF16 R68, R12.reuse, R6, R68 ;  /* 0x000000060c44723c */ /* 0x040ff00000041844 */
[C---:B------:R-:W-:Y:S08]  /*1be0*/  HMMA.16816.F32.BF16 R40, R12.reuse, R124, R40 ;  /* 0x0000007c0c28723c */ /* 0x040ff00000041828 */
[C---:B------:R-:W-:Y:S08]  /*1bf0*/  HMMA.16816.F32.BF16 R36, R12.reuse, R126, R36 ;  /* 0x0000007e0c24723c */ /* 0x040ff00000041824 */
[C---:B------:R-:W-:Y:S08]  /*1c00*/  HMMA.16816.F32.BF16 R32, R12.reuse, R120, R32 ;  /* 0x000000780c20723c */ /* 0x040ff00000041820 */
[----:B------:R-:W-:Y:S01]  /*1c10*/  HMMA.16816.F32.BF16 R28, R12, R122, R28 ;  /* 0x0000007a0c1c723c */ /* 0x000fe2000004181c */
[----:B------:R-:W2:Y:S07]  /*1c20*/  LDSM.16.M88.4 R12, [R217+0x8800] ;  /* 0x00880000d90c783b */ /* 0x000eae0000000200 */
[C---:B------:R-:W-:Y:S08]  /*1c30*/  HMMA.16816.F32.BF16 R116, R128.reuse, R124, R116 ;  /* 0x0000007c8074723c */ /* 0x040ff00000041874 */
[----:B------:R-:W-:Y:S08]  /*1c40*/  HMMA.16816.F32.BF16 R112, R128, R126, R112 ;  /* 0x0000007e8070723c */ /* 0x000ff00000041870 */
[-C--:B---3--:R-:W-:Y:S08]  /*1c50*/  HMMA.16816.F32.BF16 R56, R96, R88.reuse, R56 ;  /* 0x000000586038723c */ /* 0x088ff00000041838 */
[----:B------:R-:W-:Y:S08]  /*1c60*/  HMMA.16816.F32.BF16 R60, R100, R88, R60 ;  /* 0x00000058643c723c */ /* 0x000ff0000004183c */
[C---:B------:R-:W-:Y:S08]  /*1c70*/  HMMA.16816.F32.BF16 R76, R128.reuse, R4, R76 ;  /* 0x00000004804c723c */ /* 0x040ff0000004184c */
[----:B------:R-:W-:Y:S01]  /*1c80*/  HMMA.16816.F32.BF16 R64, R128, R6, R64 ;  /* 0x000000068040723c */ /* 0x000fe20000041840 */
[----:B------:R-:W3:Y:S01]  /*1c90*/  LDSM.16.M88.4 R4, [R217+0x8c00] ;  /* 0x008c0000d904783b */ /* 0x000ee20000000200 */
[----:B------:R-:W-:-:S06]  /*1ca0*/  DEPBAR.LE SB0, 0x0 ;  /* 0x000080000000791a */ /* 0x000fcc0000000000 */
[----:B------:R-:W-:Y:S08]  /*1cb0*/  HMMA.16816.F32.BF16 R72, R96, R92, R72 ;  /* 0x0000005c6048723c */ /* 0x000ff00000041848 */
[----:B------:R-:W-:Y:S08]  /*1cc0*/  HMMA.16816.F32.BF16 R108, R128, R120, R108 ;  /* 0x00000078806c723c */ /* 0x000ff0000004186c */
[-C--:B----4-:R-:W-:Y:S08]  /*1cd0*/  HMMA.16816.F32.BF16 R40, R96, R84.reuse, R40 ;  /* 0x000000546028723c */ /* 0x090ff00000041828 */
[----:B------:R-:W-:Y:S08]  /*1ce0*/  HMMA.16816.F32.BF16 R116, R100, R84, R116 ;  /* 0x000000546474723c */ /* 0x000ff00000041874 */
[C---:B------:R-:W-:Y:S08]  /*1cf0*/  HMMA.16816.F32.BF16 R68, R96.reuse, R94, R68 ;  /* 0x0000005e6044723c */ /* 0x040ff00000041844 */
[-C--:B------:R-:W-:Y:S08]  /*1d00*/  HMMA.16816.F32.BF16 R36, R96, R86.reuse, R36 ;  /* 0x000000566024723c */ /* 0x080ff00000041824 */
[----:B------:R-:W-:Y:S08]  /*1d10*/  HMMA.16816.F32.BF16 R112, R100, R86, R112 ;  /* 0x000000566470723c */ /* 0x000ff00000041870 */
[-C--:B------:R-:W-:Y:S08]  /*1d20*/  HMMA.16816.F32.BF16 R52, R96, R90.reuse, R52 ;  /* 0x0000005a6034723c */ /* 0x080ff00000041834 */
[----:B------:R-:W-:Y:S08]  /*1d30*/  HMMA.16816.F32.BF16 R44, R100, R90, R44 ;  /* 0x0000005a642c723c */ /* 0x000ff0000004182c */
[-C--:B-----5:R-:W-:Y:S08]  /*1d40*/  HMMA.16816.F32.BF16 R56, R24, R16.reuse, R56 ;  /* 0x000000101838723c */ /* 0x0a0ff00000041838 */
[----:B-1----:R-:W-:Y:S01]  /*1d50*/  HMMA.16816.F32.BF16 R60, R8, R16, R60 ;  /* 0x00000010083c723c */ /* 0x002fe2000004183c */
[----:B------:R-:W-:-:S04]  /*1d60*/  LOP3.LUT R17, R132, 0x1f0, RZ, 0xc0, !PT ;  /* 0x000001f084117812 */ /* 0x000fc800078ec0ff */
[----:B------:R-:W-:-:S03]  /*1d70*/  IADD3 R16, PT, PT, R17, 0x1, R226 ;  /* 0x0000000111107810 */ /* 0x000fc60007ffe0e2 */
[----:B------:R-:W-:Y:S08]  /*1d80*/  HMMA.16816.F32.BF16 R76, R100, R92, R76 ;  /* 0x0000005c644c723c */ /* 0x000ff0000004184c */
[----:B------:R-:W-:Y:S08]  /*1d90*/  HMMA.16816.F32.BF16 R72, R24, R20, R72 ;  /* 0x000000141848723c */ /* 0x000ff00000041848 */
[-C--:B------:R-:W-:Y:S08]  /*1da0*/  HMMA.16816.F32.BF16 R32, R96, R80.reuse, R32 ;  /* 0x000000506020723c */ /* 0x080ff00000041820 */
[----:B------:R-:W-:Y:S08]  /*1db0*/  HMMA.16816.F32.BF16 R108, R100, R80, R108 ;  /* 0x00000050646c723c */ /* 0x000ff0000004186c */
[-C--:B--2---:R-:W-:Y:S08]  /*1dc0*/  HMMA.16816.F32.BF16 R40, R24, R12.reuse, R40 ;  /* 0x0000000c1828723c */ /* 0x084ff00000041828 */
[----:B------:R-:W-:Y:S01]  /*1dd0*/  HMMA.16816.F32.BF16 R116, R8, R12, R116 ;  /* 0x0000000c0874723c */ /* 0x000fe20000041874 */
[----:B------:R-:W-:Y:S01]  /*1de0*/  IADD3 R12, PT, PT, R16, -R51, R134 ;  /* 0x80000033100c7210 */ /* 0x000fe20007ffe086 */
[----:B------:R-:W-:-:S03]  /*1df0*/  IMAD R13, R48, 0x40, R229 ;  /* 0x00000040300d7824 */ /* 0x000fc600078e02e5 */
[--C-:B------:R-:W-:Y:S01]  /*1e00*/  IADD3 R12, PT, PT, R12, UR24, R49.reuse ;  /* 0x000000180c0c7c10 */ /* 0x100fe2000fffe031 */
[C---:B------:R-:W-:Y:S02]  /*1e10*/  VIADD R16, R13.reuse, 0x10 ;  /* 0x000000100d107836 */ /* 0x040fe40000000000 */
[C---:B------:R-:W-:Y:S01]  /*1e20*/  HMMA.16816.F32.BF16 R68, R24.reuse, R22, R68 ;  /* 0x000000161844723c */ /* 0x040fe20000041844 */
[C-C-:B------:R-:W-:Y:S02]  /*1e30*/  VIADDMNMX R169, R12.reuse, 0x40, R49.reuse, PT ;  /* 0x000000400ca97846 */ /* 0x140fe40003800131 */
[C---:B------:R-:W-:Y:S02]  /*1e40*/  VIMNMX R228, PT, PT, R12.reuse, R49, PT ;  /* 0x000000310ce47248 */ /* 0x040fe40003fe0100 */
[C-C-:B------:R-:W-:Y:S02]  /*1e50*/  VIADDMNMX R164, R12.reuse, 0x48, R49.reuse, PT ;  /* 0x000000480ca47846 */ /* 0x140fe40003800131 */
[----:B------:R-:W-:Y:S01]  /*1e60*/  VIADDMNMX R227, R12, 0x8, R49, PT ;  /* 0x000000080ce37846 */ /* 0x000fe20003800131 */
[----:B------:R-:W-:Y:S01]  /*1e70*/  HMMA.16816.F32.BF16 R36, R24, R14, R36 ;  /* 0x0000000e1824723c */ /* 0x000fe20000041824 */
[----:B------:R-:W-:-:S02]  /*1e80*/  ISETP.GE.AND P4, PT, R13, R169, PT ;  /* 0x000000a90d00720c */ /* 0x000fc40003f86270 */
[----:B------:R-:W-:-:S04]  /*1e90*/  ISETP.GE.AND P1, PT, R13, R164, PT ;  /* 0x000000a40d00720c */ /* 0x000fc80003f26270 */
[----:B------:R-:W-:Y:S01]  /*1ea0*/  FSEL R74, R74, -INF , !P1 ;  /* 0xff8000004a4a7808 */ /* 0x000fe20004800000 */
[----:B------:R-:W-:Y:S01]  /*1eb0*/  HMMA.16816.F32.BF16 R112, R8, R14, R112 ;  /* 0x0000000e0870723c */ /* 0x000fe20000041870 */
[----:B------:R-:W-:-:S05]  /*1ec0*/  VIADD R14, R13, 0x1 ;  /* 0x000000010d0e7836 */ /* 0x000fca0000000000 */
[C---:B------:R-:W-:Y:S02]  /*1ed0*/  ISETP.GE.AND P3, PT, R14.reuse, R169, PT ;  /* 0x000000a90e00720c */ /* 0x040fe40003f66270 */
[----:B------:R-:W-:Y:S01]  /*1ee0*/  HMMA.16816.F32.BF16 R64, R100, R94, R64 ;  /* 0x0000005e6440723c */ /* 0x000fe20000041840 */
[C---:B------:R-:W-:Y:S02]  /*1ef0*/  ISETP.GE.AND P5, PT, R14.reuse, R228, PT ;  /* 0x000000e40e00720c */ /* 0x040fe40003fa6270 */
[C---:B------:R-:W-:Y:S02]  /*1f00*/  ISETP.GE.AND P2, PT, R14.reuse, R227, PT ;  /* 0x000000e30e00720c */ /* 0x040fe40003f46270 */
[----:B------:R-:W-:Y:S01]  /*1f10*/  ISETP.GE.AND P0, PT, R14, R164, PT ;  /* 0x000000a40e00720c */ /* 0x000fe20003f06270 */
[----:B------:R-:W-:Y:S01]  /*1f20*/  VIADD R14, R13, 0x11 ;  /* 0x000000110d0e7836 */ /* 0x000fe20000000000 */
[----:B------:R-:W-:Y:S01]  /*1f30*/  FSEL R73, R73, -INF , !P3 ;  /* 0xff80000049497808 */ /* 0x000fe20005800000 */
[----:B------:R-:W-:Y:S01]  /*1f40*/  HMMA.16816.F32.BF16 R52, R24, R18, R52 ;  /* 0x000000121834723c */ /* 0x000fe20000041834 */
[----:B------:R-:W-:-:S07]  /*1f50*/  FSEL R12, R75, -INF , !P0 ;  /* 0xff8000004b0c7808 */ /* 0x000fce0004000000 */
[----:B------:R-:W-:Y:S01]  /*1f60*/  HMMA.16816.F32.BF16 R44, R8, R18, R44 ;  /* 0x00000012082c723c */ /* 0x000fe2000004182c */
[----:B------:R-:W-:-:S05]  /*1f70*/  VIADD R18, R13, 0x9 ;  /* 0x000000090d127836 */ /* 0x000fca0000000000 */
[CC--:B------:R-:W-:Y:S02]  /*1f80*/  ISETP.GE.AND P3, PT, R18.reuse, R169.reuse, PT ;  /* 0x000000a91200720c */ /* 0x0c0fe40003f66270 */
[----:B------:R-:W-:Y:S01]  /*1f90*/  HMMA.16816.F32.BF16 R104, R128, R122, R104 ;  /* 0x0000007a8068723c */ /* 0x000fe20000041868 */
[----:B------:R-:W-:Y:S02]  /*1fa0*/  ISETP.GE.AND P0, PT, R18, R164, PT ;  /* 0x000000a41200720c */ /* 0x000fe40003f06270 */
[----:B------:R-:W-:Y:S01]  /*1fb0*/  FSEL R69, R69, -INF , !P3 ;  /* 0xff80000045457808 */ /* 0x000fe20005800000 */
[----:B------:R-:W-:Y:S01]  /*1fc0*/  BAR.SYNC.DEFER_BLOCKING 0x0 ;  /* 0x0000000000007b1d */ /* 0x000fe20000010000 */
[----:B------:R-:W-:-:S03]  /*1fd0*/  ISETP.GE.AND P3, PT, R14, R169, PT ;  /* 0x000000a90e00720c */ /* 0x000fc60003f66270 */
[----:B------:R-:W-:Y:S01]  /*1fe0*/  HMMA.16816.F32.BF16 R76, R8, R20, R76 ;  /* 0x00000014084c723c */ /* 0x000fe2000004184c */
[----:B------:R-:W-:Y:S01]  /*1ff0*/  VIADD R21, R13, 0x8 ;  /* 0x000000080d157836 */ /* 0x000fe20000000000 */
[----:B------:R-:W-:Y:S01]  /*2000*/  FSEL R51, R57, -INF , !P3 ;  /* 0xff80000039337808 */ /* 0x000fe20005800000 */
[C---:B------:R-:W-:Y:S02]  /*2010*/  VIADD R57, R13.reuse, 0x18 ;  /* 0x000000180d397836 */ /* 0x040fe40000000000 */
[----:B------:R-:W-:Y:S01]  /*2020*/  VIADD R20, R13, 0x21 ;  /* 0x000000210d147836 */ /* 0x000fe20000000000 */
[----:B------:R-:W-:Y:S02]  /*2030*/  ISETP.GE.AND P1, PT, R21, R164, PT ;  /* 0x000000a41500720c */ /* 0x000fe40003f26270 */
[----:B------:R-:W-:Y:S02]  /*2040*/  HMMA.16816.F32.BF16 R28, R96, R82, R28 ;  /* 0x00000052601c723c */ /* 0x000fe4000004181c */
[----:B------:R-:W-:-:S02]  /*2050*/  FSEL R70, R70, -INF , !P1 ;  /* 0xff80000046467808 */ /* 0x000fc40004800000 */
[----:B------:R-:W-:-:S04]  /*2060*/  ISETP.GE.AND P1, PT, R16, R164, PT ;  /* 0x000000a41000720c */ /* 0x000fc80003f26270 */
[-C--:B---3--:R-:W-:Y:S01]  /*2070*/  HMMA.16816.F32.BF16 R32, R24, R4.reuse, R32 ;  /* 0x000000041820723c */ /* 0x088fe20000041820 */
[----:B------:R-:W-:Y:S02]  /*2080*/  FSEL R50, R58, -INF , !P1 ;  /* 0xff8000003a327808 */ /* 0x000fe40004800000 */
[----:B------:R-:W-:Y:S02]  /*2090*/  ISETP.GE.AND P1, PT, R57, R164, PT ;  /* 0x000000a43900720c */ /* 0x000fe40003f26270 */
[----:B------:R-:W-:Y:S02]  /*20a0*/  FSEL R77, R77, -INF , !P5 ;  /* 0xff8000004d4d7808 */ /* 0x000fe40006800000 */
[----:B------:R-:W-:Y:S01]  /*20b0*/  ISETP.GE.AND P5, PT, R20, R228, PT ;  /* 0x000000e41400720c */ /* 0x000fe20003fa6270 */
[----:B------:R-:W-:Y:S01]  /*20c0*/  HMMA.16816.F32.BF16 R108, R8, R4, R108 ;  /* 0x00000004086c723c */ /* 0x000fe2000004186c */
[----:B------:R-:W-:Y:S02]  /*20d0*/  FSEL R5, R72, -INF , !P4 ;  /* 0xff80000048057808 */ /* 0x000fe40006000000 */
[----:B------:R-:W-:-:S02]  /*20e0*/  ISETP.GE.AND P4, PT, R21, R169, PT ;  /* 0x000000a91500720c */ /* 0x000fc40003f86270 */
[----:B------:R-:W-:Y:S02]  /*20f0*/  FSEL R4, R71, -INF , !P0 ;  /* 0xff80000047047808 */ /* 0x000fe40004000000 */
[----:B------:R-:W-:Y:S01]  /*2100*/  FSEL R15, R68, -INF , !P4 ;  /* 0xff800000440f7808 */ /* 0x000fe20006000000 */
[----:B------:R-:W-:Y:S01]  /*2110*/  HMMA.16816.F32.BF16 R64, R8, R22, R64 ;  /* 0x000000160840723c */ /* 0x000fe20000041840 */
[-C--:B------:R-:W-:Y:S01]  /*2120*/  ISETP.GE.AND P4, PT, R16, R169.reuse, PT ;  /* 0x000000a91000720c */ /* 0x080fe20003f86270 */
[C---:B------:R-:W-:Y:S01]  /*2130*/  VIADD R22, R13.reuse, 0x20 ;  /* 0x000000200d167836 */ /* 0x040fe20000000000 */
[----:B------:R-:W-:Y:S02]  /*2140*/  ISETP.GE.AND P0, PT, R14, R164, PT ;  /* 0x000000a40e00720c */ /* 0x000fe40003f06270 */
[----:B------:R-:W-:Y:S01]  /*2150*/  FSEL R85, R56, -INF , !P4 ;  /* 0xff80000038557808 */ /* 0x000fe20006000000 */
[----:B------:R-:W-:Y:S01]  /*2160*/  VIADD R56, R13, 0x19 ;  /* 0x000000190d387836 */ /* 0x000fe20000000000 */
[----:B------:R-:W-:Y:S01]  /*2170*/  ISETP.GE.AND P4, PT, R57, R169, PT ;  /* 0x000000a93900720c */ /* 0x000fe20003f86270 */
[----:B------:R-:W-:Y:S01]  /*2180*/  HMMA.16816.F32.BF16 R104, R100, R82, R104 ;  /* 0x000000526468723c */ /* 0x000fe20000041868 */
[----:B------:R-:W-:-:S02]  /*2190*/  FSEL R100, R59, -INF , !P0 ;  /* 0xff8000003b647808 */ /* 0x000fc40004000000 */
[CC--:B------:R-:W-:Y:S02]  /*21a0*/  ISETP.GE.AND P0, PT, R56.reuse, R164.reuse, PT ;  /* 0x000000a43800720c */ /* 0x0c0fe40003f06270 */
[----:B------:R-:W-:Y:S02]  /*21b0*/  ISETP.GE.AND P3, PT, R56, R169, PT ;  /* 0x000000a93800720c */ /* 0x000fe40003f66270 */
[----:B------:R-:W-:Y:S01]  /*21c0*/  FSEL R49, R52, -INF , !P4 ;  /* 0xff80000034317808 */ /* 0x000fe20006000000 */
[----:B------:R-:W-:Y:S01]  /*21d0*/  HMMA.16816.F32.BF16 R28, R24, R6, R28 ;  /* 0x00000006181c723c */ /* 0x000fe2000004181c */
[----:B------:R-:W-:Y:S02]  /*21e0*/  FSEL R24, R54, -INF , !P1 ;  /* 0xff80000036187808 */ /* 0x000fe40004800000 */
[----:B------:R-:W-:Y:S02]  /*21f0*/  ISETP.GE.AND P1, PT, R22, R164, PT ;  /* 0x000000a41600720c */ /* 0x000fe40003f26270 */
[----:B------:R-:W-:-:S02]  /*2200*/  FSEL R26, R55, -INF , !P0 ;  /* 0xff800000371a7808 */ /* 0x000fc40004000000 */
[----:B------:R-:W-:Y:S02]  /*2210*/  ISETP.GE.AND P0, PT, R20, R164, PT ;  /* 0x000000a41400720c */ /* 0x000fe40003f06270 */
[----:B------:R-:W-:Y:S02]  /*2220*/  FSEL R53, R53, -INF , !P3 ;  /* 0xff80000035357808 */ /* 0x000fe40005800000 */
[----:B------:R-:W-:Y:S01]  /*2230*/  FSEL R232, R42, -INF , !P1 ;  /* 0xff8000002ae87808 */ /* 0x000fe20004800000 */
[----:B------:R-:W-:Y:S01]  /*2240*/  VIADD R42, R13, 0x29 ;  /* 0x000000290d2a7836 */ /* 0x000fe20000000000 */
[-C--:B------:R-:W-:Y:S01]  /*2250*/  ISETP.GE.AND P4, PT, R22, R169.reuse, PT ;  /* 0x000000a91600720c */ /* 0x080fe20003f86270 */
[----:B------:R-:W-:Y:S01]  /*2260*/  HMMA.16816.F32.BF16 R104, R8, R6, R104 ;  /* 0x000000060868723c */ /* 0x000fe20000041868 */
[-C--:B------:R-:W-:Y:S02]  /*2270*/  ISETP.GE.AND P3, PT, R20, R169.reuse, PT ;  /* 0x000000a91400720c */ /* 0x080fe40003f66270 */
[----:B------:R-:W-:Y:S01]  /*2280*/  FSEL R230, R43, -INF , !P0 ;  /* 0xff8000002be67808 */ /* 0x000fe20004000000 */
[C---:B------:R-:W-:Y:S01]  /*2290*/  VIADD R43, R13.reuse, 0x28 ;  /* 0x000000280d2b7836 */ /* 0x040fe20000000000 */
[----:B------:R-:W-:Y:S01]  /*22a0*/  FSEL R19, R40, -INF , !P4 ;  /* 0xff80000028137808 */ /* 0x000fe20006000000 */
[----:B------:R-:W-:Y:S01]  /*22b0*/  VIADD R40, R13, 0x31 ;  /* 0x000000310d287836 */ /* 0x000fe20000000000 */
[----:B------:R-:W-:Y:S01]  /*22c0*/  FSEL R17, R41, -INF , !P3 ;  /* 0xff80000029117808 */ /* 0x000fe20005800000 */
[----:B------:R-:W-:Y:S01]  /*22d0*/  VIADD R41, R13, 0x30 ;  /* 0x000000300d297836 */ /* 0x000fe20000000000 */
[----:B------:R-:W-:-:S02]  /*22e0*/  ISETP.GE.AND P3, PT, R42, R169, PT ;  /* 0x000000a92a00720c */ /* 0x000fc40003f66270 */
[-C--:B------:R-:W-:Y:S02]  /*22f0*/  ISETP.GE.AND P0, PT, R42, R164.reuse, PT ;  /* 0x000000a42a00720c */ /* 0x080fe40003f06270 */
[-C--:B------:R-:W-:Y:S02]  /*2300*/  ISETP.GE.AND P4, PT, R43, R169.reuse, PT ;  /* 0x000000a92b00720c */ /* 0x080fe40003f86270 */
[----:B------:R-:W-:Y:S02]  /*2310*/  FSEL R211, R37, -INF , !P3 ;  /* 0xff80000025d37808 */ /* 0x000fe40005800000 */
[----:B------:R-:W-:Y:S02]  /*2320*/  FSEL R214, R39, -INF , !P0 ;  /* 0xff80000027d67808 */ /* 0x000fe40004000000 */
[C---:B------:R-:W-:Y:S02]  /*2330*/  ISETP.GE.AND P3, PT, R40.reuse, R169, PT ;  /* 0x000000a92800720c */ /* 0x040fe40003f66270 */
[----:B------:R-:W-:-:S02]  /*2340*/  ISETP.GE.AND P0, PT, R40, R164, PT ;  /* 0x000000a42800720c */ /* 0x000fc40003f06270 */
[----:B------:R-:W-:Y:S02]  /*2350*/  FSEL R213, R36, -INF , !P4 ;  /* 0xff80000024d57808 */ /* 0x000fe40006000000 */
[----:B------:R-:W-:Y:S02]  /*2360*/  ISETP.GE.AND P4, PT, R41, R169, PT ;  /* 0x000000a92900720c */ /* 0x000fe40003f86270 */
[----:B------:R-:W-:Y:S01]  /*2370*/  FSEL R200, R33, -INF , !P3 ;  /* 0xff80000021c87808 */ /* 0x000fe20005800000 */
[----:B------:R-:W-:Y:S01]  /*2380*/  VIADD R33, R13, 0x38 ;  /* 0x000000380d217836 */ /* 0x000fe20000000000 */
[----:B------:R-:W-:Y:S02]  /*2390*/  FSEL R195, R35, -INF , !P0 ;  /* 0xff80000023c37808 */ /* 0x000fe40004000000 */
[C---:B------:R-:W-:Y:S02]  /*23a0*/  ISETP.GE.AND P0, PT, R13.reuse, R228, PT ;  /* 0x000000e40d00720c */ /* 0x040fe40003f06270 */
[----:B------:R-:W-:Y:S01]  /*23b0*/  FSEL R199, R32, -INF , !P4 ;  /* 0xff80000020c77808 */ /* 0x000fe20006000000 */
[C---:B------:R-:W-:Y:S01]  /*23c0*/  VIADD R32, R13.reuse, 0x39 ;  /* 0x000000390d207836 */ /* 0x040fe20000000000 */
[----:B------:R-:W-:-:S02]  /*23d0*/  ISETP.GE.AND P3, PT, R13, R227, PT ;  /* 0x000000e30d00720c */ /* 0x000fc40003f66270 */
[----:B------:R-:W-:Y:S02]  /*23e0*/  FSEL R13, R76, -INF , !P0 ;  /* 0xff8000004c0d7808 */ /* 0x000fe40004000000 */
[-C--:B------:R-:W-:Y:S02]  /*23f0*/  ISETP.GE.AND P0, PT, R33, R164.reuse, PT ;  /* 0x000000a42100720c */ /* 0x080fe40003f06270 */
[-C--:B------:R-:W-:Y:S02]  /*2400*/  ISETP.GE.AND P1, PT, R43, R164.reuse, PT ;  /* 0x000000a42b00720c */ /* 0x080fe40003f26270 */
[----:B------:R-:W-:Y:S02]  /*2410*/  FSEL R192, R30, -INF , !P0 ;  /* 0xff8000001ec07808 */ /* 0x000fe40004000000 */
[----:B------:R-:W-:Y:S02]  /*2420*/  ISETP.GE.AND P0, PT, R32, R164, PT ;  /* 0x000000a42000720c */ /* 0x000fe40003f06270 */
[----:B------:R-:W-:-:S02]  /*2430*/  FSEL R212, R38, -INF , !P1 ;  /* 0xff80000026d47808 */ /* 0x000fc40004800000 */
[----:B------:R-:W-:Y:S02]  /*2440*/  FSEL R198, R31, -INF , !P0 ;  /* 0xff8000001fc67808 */ /* 0x000fe40004000000 */
[----:B------:R-:W-:Y:S02]  /*2450*/  ISETP.GE.AND P0, PT, R18, R228, PT ;  /* 0x000000e41200720c */ /* 0x000fe40003f06270 */
[----:B------:R-:W-:Y:S02]  /*2460*/  FMNMX3.FTZ R6, R5, R73, R15, !PT ;  /* 0x0000004905067276 */ /* 0x000fe4000781000f */
[----:B------:R-:W-:Y:S02]  /*2470*/  ISETP.GE.AND P1, PT, R41, R164, PT ;  /* 0x000000a42900720c */ /* 0x000fe40003f26270 */
[----:B------:R-:W-:Y:S02]  /*2480*/  FSEL R65, R65, -INF , !P0 ;  /* 0xff80000041417808 */ /* 0x000fe40004000000 */
[----:B------:R-:W-:-:S02]  /*2490*/  ISETP.GE.AND P0, PT, R14, R228, PT ;  /* 0x000000e40e00720c */ /* 0x000fc40003f06270 */
[----:B------:R-:W-:Y:S02]  /*24a0*/  ISETP.GE.AND P4, PT, R33, R169, PT ;  /* 0x000000a92100720c */ /* 0x000fe40003f86270 */
[----:B------:R-:W-:Y:S02]  /*24b0*/  FMNMX3.FTZ R6, R6, R69, R85, !PT ;  /* 0x0000004506067276 */ /* 0x000fe40007810055 */
[----:B------:R-:W-:Y:S02]  /*24c0*/  FSEL R194, R34, -INF , !P1 ;  /* 0xff80000022c27808 */ /* 0x000fe40004800000 */
[----:B------:R-:W-:Y:S02]  /*24d0*/  ISETP.GE.AND P1, PT, R32, R169, PT ;  /* 0x000000a92000720c */ /* 0x000fe40003f26270 */
[----:B------:R-:W-:Y:S02]  /*24e0*/  FSEL R27, R61, -INF , !P0 ;  /* 0xff8000003d1b7808 */ /* 0x000fe40004000000 */
[----:B------:R-:W-:-:S02]  /*24f0*/  FSEL R197, R28, -INF , !P4 ;  /* 0xff8000001cc57808 */ /* 0x000fc40006000000 */
[----:B------:R-:W-:Y:S02]  /*2500*/  FMNMX3.FTZ R7, R74, R12, R70, !PT ;  /* 0x0000000c4a077276 */ /* 0x000fe40007810046 */
[----:B------:R-:W-:Y:S02]  /*2510*/  FMNMX3.FTZ R6, R6, R51, R49, !PT ;  /* 0x0000003306067276 */ /* 0x000fe40007810031 */
[-C--:B------:R-:W-:Y:S02]  /*2520*/  ISETP.GE.AND P0, PT, R56, R228.reuse, PT ;  /* 0x000000e43800720c */ /* 0x080fe40003f06270 */
[----:B------:R-:W-:Y:S02]  /*2530*/  ISETP.GE.AND P4, PT, R21, R228, PT ;  /* 0x000000e41500720c */ /* 0x000fe40003f86270 */
[----:B------:R-:W-:Y:S02]  /*2540*/  FSEL R196, R29, -INF , !P1 ;  /* 0xff8000001dc47808 */ /* 0x000fe40004800000 */
[----:B------:R-:W-:-:S02]  /*2550*/  ISETP.GE.AND P1, PT, R21, R227, PT ;  /* 0x000000e31500720c */ /* 0x000fc40003f26270 */
[----:B------:R-:W-:Y:S02]  /*2560*/  FMNMX3.FTZ R7, R7, R4, R50, !PT ;  /* 0x0000000407077276 */ /* 0x000fe40007810032 */
[----:B------:R-:W-:Y:S02]  /*2570*/  FMNMX3.FTZ R6, R6, R53, R19, !PT ;  /* 0x0000003506067276 */ /* 0x000fe40007810013 */
[----:B------:R-:W-:Y:S02]  /*2580*/  FSEL R21, R45, -INF , !P0 ;  /* 0xff8000002d157808 */ /* 0x000fe40004000000 */
[----:B------:R-:W-:Y:S02]  /*2590*/  FSEL R9, R64, -INF , !P4 ;  /* 0xff80000040097808 */ /* 0x000fe40006000000 */
[----:B------:R-:W-:Y:S02]  /*25a0*/  ISETP.NE.AND P0, PT, R2, 0x1, PT ;  /* 0x000000010200780c */ /* 0x000fe40003f05270 */
[----:B------:R-:W-:-:S02]  /*25b0*/  ISETP.GE.AND P4, PT, R16, R228, PT ;  /* 0x000000e41000720c */ /* 0x000fc40003f86270 */
[----:B------:R-:W-:Y:S02]  /*25c0*/  FMNMX3.FTZ R7, R7, R100, R24, !PT ;  /* 0x0000006407077276 */ /* 0x000fe40007810018 */
[----:B------:R-:W-:Y:S02]  /*25d0*/  FMNMX3.FTZ R6, R6, R17, R213, !PT ;  /* 0x0000001106067276 */ /* 0x000fe400078100d5 */
[----:B------:R-:W-:Y:S02]  /*25e0*/  FSEL R23, R60, -INF , !P4 ;  /* 0xff8000003c177808 */ /* 0x000fe40006000000 */
[----:B------:R-:W-:Y:S02]  /*25f0*/  ISETP.GE.AND P4, PT, R57, R228, PT ;  /* 0x000000e43900720c */ /* 0x000fe40003f86270 */
[----:B------:R-:W-:Y:S02]  /*2600*/  FMNMX3.FTZ R7, R7, R26, R232, !PT ;  /* 0x0000001a07077276 */ /* 0x000fe400078100e8 */
[----:B------:R-:W-:-:S02]  /*2610*/  FMNMX3.FTZ R6, R6, R211, R199, !PT ;  /* 0x000000d306067276 */ /* 0x000fc400078100c7 */
[----:B------:R-:W-:Y:S02]  /*2620*/  FSEL R25, R44, -INF , !P4 ;  /* 0xff8000002c197808 */ /* 0x000fe40006000000 */
[----:B------:R-:W-:Y:S02]  /*2630*/  ISETP.GE.AND P4, PT, R22, R228, PT ;  /* 0x000000e41600720c */ /* 0x000fe40003f86270 */
[----:B------:R-:W-:Y:S02]  /*2640*/  FMNMX3.FTZ R7, R7, R230, R212, !PT ;  /* 0x000000e607077276 */ /* 0x000fe400078100d4 */
[----:B------:R-:W-:Y:S02]  /*2650*/  FMNMX3.FTZ R11, R6, R200, R197, !PT ;  /* 0x000000c8060b7276 */ /* 0x000fe400078100c5 */
[----:B------:R-:W-:Y:S02]  /*2660*/  FSEL R205, R116, -INF , !P4 ;  /* 0xff80000074cd7808 */ /* 0x000fe40006000000 */
[----:B------:R-:W-:-:S02]  /*2670*/  FMNMX3.FTZ R8, R7, R214, R194, !PT ;  /* 0x000000d607087276 */ /* 0x000fc400078100c2 */
[----:B------:R-:W-:Y:S01]  /*2680*/  FMNMX.FTZ R28, R196, R11, !PT ;  /* 0x0000000bc41c7209 */ /* 0x000fe20007810000 */
[----:B------:R-:W-:Y:S06]  /*2690*/  @!P0 BRA `(.L_x_8) ;  /* 0x0000000000508947 */ /* 0x000fec0003800000 */
[----:B------:R-:W-:-:S04]  /*26a0*/  VIADD R10, R2, 0xfffffffe ;  /* 0xfffffffe020a7836 */ /* 0x000fc80000000000 */
[C---:B------:R-:W-:Y:S02]  /*26b0*/  IMAD R7, R10.reuse, UR20, RZ ;  /* 0x000000140a077c24 */ /* 0x040fe4000f8e02ff */
[----:B------:R-:W-:-:S04]  /*26c0*/  IMAD.WIDE.U32 R10, R10, UR21, RZ ;  /* 0x000000150a0a7c25 */ /* 0x000fc8000f8e00ff */
[----:B------:R-:W-:Y:S01]  /*26d0*/  IMAD.IADD R6, R11, 0x1, R7 ;  /* 0x000000010b067824 */ /* 0x000fe200078e0207 */
[CC--:B------:R-:W-:Y:S02]  /*26e0*/  LEA R30, P4, R10.reuse, R224.reuse, 0x1 ;  /* 0x000000e00a1e7211 */ /* 0x0c0fe400078808ff */
[C---:B------:R-:W-:Y:S02]  /*26f0*/  IADD3 R7, P0, PT, R10.reuse, UR14, RZ ;  /* 0x0000000e0a077c10 */ /* 0x040fe4000ff1e0ff */
[-C--:B------:R-:W-:Y:S02]  /*2700*/  LEA.HI.X R31, R10, R223.reuse, R6, 0x1, P4 ;  /* 0x000000df0a1f7211 */ /* 0x080fe400020f0c06 */
[----:B------:R-:W-:Y:S02]  /*2710*/  IADD3.X R6, PT, PT, R6, UR6, RZ, P0, !PT ;  /* 0x0000000606067c10 */ /* 0x000fe400087fe4ff */
[C---:B------:R-:W-:Y:S01]  /*2720*/  LEA R10, P0, R7.reuse, R224, 0x1 ;  /* 0x000000e0070a7211 */ /* 0x040fe200078008ff */
[----:B------:R-:W-:Y:S01]  /*2730*/  @!PT LDS RZ, [RZ] ;  /* 0x00000000fffff984 */ /* 0x000fe20000000800 */
[----:B------:R-:W-:Y:S01]  /*2740*/  @!PT LDS RZ, [RZ] ;  /* 0x00000000fffff984 */ /* 0x000fe20000000800 */
[----:B------:R-:W-:Y:S01]  /*2750*/  @!PT LDS RZ, [RZ] ;  /* 0x00000000fffff984 */ /* 0x000fe20000000800 */
[----:B------:R1:W-:Y:S03]  /*2760*/  LDGSTS.E.BYPASS.LTC128B.128 [R225+0x6000], desc[UR26][R30.64] ;  /* 0x060000001ee17fae */ /* 0x0003e6000b981a1a */
[----:B------:R-:W-:Y:S01]  /*2770*/  LEA.HI.X R11, R7, R223, R6, 0x1, P0 ;  /* 0x000000df070b7211 */ /* 0x000fe200000f0c06 */
[----:B------:R1:W-:Y:S04]  /*2780*/  LDGSTS.E.BYPASS.LTC128B.128 [R225+0x7000], desc[UR26][R30.64+0x40] ;  /* 0x070000401ee17fae */ /* 0x0003e8000b981a1a */
[----:B------:R1:W-:Y:S04]  /*2790*/  LDGSTS.E.BYPASS.LTC128B.128 [R225+0x8000], desc[UR26][R30.64+0x80] ;  /* 0x080000801ee17fae */ /* 0x0003e8000b981a1a */
[----:B------:R1:W-:Y:S04]  /*27a0*/  LDGSTS.E.BYPASS.LTC128B.128 [R225+0x6800], desc[UR26][R10.64] ;  /* 0x068000000ae17fae */ /* 0x0003e8000b981a1a */
[----:B------:R1:W-:Y:S04]  /*27b0*/  LDGSTS.E.BYPASS.LTC128B.128 [R225+0x7800], desc[UR26][R10.64+0x40] ;  /* 0x078000400ae17fae */ /* 0x0003e8000b981a1a */
[----:B------:R1:W-:Y:S04]  /*27c0*/  LDGSTS.E.BYPASS.LTC128B.128 [R225+0x8800], desc[UR26][R10.64+0x80] ;  /* 0x088000800ae17fae */ /* 0x0003e8000b981a1a */
[----:B------:R-:W0:Y:S02]  /*27d0*/  LDGDEPBAR ;  /* 0x00000000000079af */ /* 0x000e240000000000 */
.L_x_8:
[----:B------:R-:W2:Y:S01]  /*27e0*/  SHFL.BFLY PT, R7, R28, 0x2, 0x1f ;  /* 0x0c401f001c077f89 */ /* 0x000ea200000e0000 */
[-C--:B------:R-:W-:Y:S01]  /*27f0*/  ISETP.GE.AND P0, PT, R43, R228.reuse, PT ;  /* 0x000000e42b00720c */ /* 0x080fe20003f06270 */
[----:B------:R-:W3:Y:S01]  /*2800*/  LDCU UR5, c[0x0][0x45c] ;  /* 0x00008b80ff0577ac */ /* 0x000ee20008000800 */
[----:B------:R-:W-:Y:S02]  /*2810*/  FSEL R209, R117, -INF , !P5 ;  /* 0xff80000075d17808 */ /* 0x000fe40006800000 */
[----:B------:R-:W-:Y:S02]  /*2820*/  FSEL R207, R112, -INF , !P0 ;  /* 0xff80000070cf7808 */ /* 0x000fe40004000000 */
[-C--:B------:R-:W-:Y:S02]  /*2830*/  ISETP.GE.AND P0, PT, R41, R228.reuse, PT ;  /* 0x000000e42900720c */ /* 0x080fe40003f06270 */
[----:B------:R-:W-:Y:S02]  /*2840*/  ISETP.GE.AND P5, PT, R42, R228, PT ;  /* 0x000000e42a00720c */ /* 0x000fe40003fa6270 */
[----:B------:R-:W-:-:S02]  /*2850*/  FSEL R193, R108, -INF , !P0 ;  /* 0xff8000006cc17808 */ /* 0x000fc40004000000 */
[----:B------:R-:W-:Y:S02]  /*2860*/  FSEL R203, R113, -INF , !P5 ;  /* 0xff80000071cb7808 */ /* 0x000fe40006800000 */
[-C--:B------:R-:W-:Y:S02]  /*2870*/  ISETP.GE.AND P0, PT, R14, R227.reuse, PT ;  /* 0x000000e30e00720c */ /* 0x080fe40003f06270 */
[-C--:B------:R-:W-:Y:S02]  /*2880*/  ISETP.GE.AND P4, PT, R18, R227.reuse, PT ;  /* 0x000000e31200720c */ /* 0x080fe40003f86270 */
[----:B------:R-:W-:Y:S02]  /*2890*/  ISETP.GE.AND P5, PT, R16, R227, PT ;  /* 0x000000e31000720c */ /* 0x000fe40003fa6270 */
[----:B------:R-:W-:Y:S02]  /*28a0*/  FSEL R78, R78, -INF , !P3 ;  /* 0xff8000004e4e7808 */ /* 0x000fe40005800000 */
[----:B------:R-:W-:-:S02]  /*28b0*/  FSEL R14, R79, -INF , !P2 ;  /* 0xff8000004f0e7808 */ /* 0x000fc40005000000 */
[----:B--2---:R-:W-:Y:S02]  /*28c0*/  FMNMX.FTZ R7, R28, R7, !PT ;  /* 0x000000071c077209 */ /* 0x004fe40007810000 */
[----:B------:R-:W-:Y:S02]  /*28d0*/  FMNMX3.FTZ R28, R13, R77, R9, !PT ;  /* 0x0000004d0d1c7276 */ /* 0x000fe40007810009 */
[----:B-1----:R-:W-:Y:S01]  /*28e0*/  FSEL R10, R66, -INF , !P1 ;  /* 0xff800000420a7808 */ /* 0x002fe20004800000 */
[----:B------:R-:W1:Y:S01]  /*28f0*/  SHFL.BFLY PT, R166, R7, 0x1, 0x1f ;  /* 0x0c201f0007a67f89 */ /* 0x000e6200000e0000 */
[----:B------:R-:W-:Y:S02]  /*2900*/  FMNMX3.FTZ R11, R8, R195, R192, !PT ;  /* 0x000000c3080b7276 */ /* 0x000fe400078100c0 */
[----:B------:R-:W-:Y:S02]  /*2910*/  ISETP.GE.AND P1, PT, R22, R227, PT ;  /* 0x000000e31600720c */ /* 0x000fe40003f26270 */
[----:B------:R-:W-:-:S02]  /*2920*/  FMNMX3.FTZ R28, R28, R65, R23, !PT ;  /* 0x000000411c1c7276 */ /* 0x000fc40007810017 */
[-C--:B------:R-:W-:Y:S02]  /*2930*/  ISETP.GE.AND P3, PT, R57, R227.reuse, PT ;  /* 0x000000e33900720c */ /* 0x080fe40003f66270 */
[----:B------:R-:W-:Y:S02]  /*2940*/  FSEL R8, R67, -INF , !P4 ;  /* 0xff80000043087808 */ /* 0x000fe40006000000 */
[----:B------:R-:W-:Y:S02]  /*2950*/  FSEL R22, R62, -INF , !P5 ;  /* 0xff8000003e167808 */ /* 0x000fe40006800000 */
[----:B------:R-:W-:Y:S02]  /*2960*/  FMNMX3.FTZ R29, R78, R14, R10, !PT ;  /* 0x0000000e4e1d7276 */ /* 0x000fe4000781000a */
[----:B------:R-:W-:Y:S02]  /*2970*/  ISETP.GE.AND P4, PT, R20, R227, PT ;  /* 0x000000e31400720c */ /* 0x000fe40003f86270 */
[----:B------:R-:W-:-:S02]  /*2980*/  FMNMX3.FTZ R28, R28, R27, R25, !PT ;  /* 0x0000001b1c1c7276 */ /* 0x000fc40007810019 */
[----:B------:R-:W-:Y:S02]  /*2990*/  ISETP.GE.AND P2, PT, R56, R227, PT ;  /* 0x000000e33800720c */ /* 0x000fe40003f46270 */
[----:B------:R-:W-:Y:S02]  /*29a0*/  FSEL R20, R63, -INF , !P0 ;  /* 0xff8000003f147808 */ /* 0x000fe40004000000 */
[----:B------:R-:W-:Y:S02]  /*29b0*/  FSEL R18, R46, -INF , !P3 ;  /* 0xff8000002e127808 */ /* 0x000fe40005800000 */
[----:B------:R-:W-:Y:S02]  /*29c0*/  FMNMX3.FTZ R29, R29, R8, R22, !PT ;  /* 0x000000081d1d7276 */ /* 0x000fe40007810016 */
[----:B------:R-:W-:Y:S02]  /*29d0*/  FMNMX.FTZ R6, R198, R11, !PT ;  /* 0x0000000bc6067209 */ /* 0x000fe40007810000 */
[----:B------:R-:W-:-:S02]  /*29e0*/  FMNMX3.FTZ R28, R28, R21, R205, !PT ;  /* 0x000000151c1c7276 */ /* 0x000fc400078100cd */
[----:B------:R-:W-:Y:S01]  /*29f0*/  ISETP.GE.AND P5, PT, R43, R227, PT ;  /* 0x000000e32b00720c */ /* 0x000fe20003fa6270 */
[----:B------:R-:W2:Y:S01]  /*2a00*/  SHFL.BFLY PT, R11, R6, 0x2, 0x1f ;  /* 0x0c401f00060b7f89 */ /* 0x000ea200000e0000 */
[----:B------:R-:W-:Y:S02]  /*2a10*/  FSEL R16, R47, -INF , !P2 ;  /* 0xff8000002f107808 */ /* 0x000fe40005000000 */
[----:B------:R-:W-:Y:S02]  /*2a20*/  FSEL R210, R118, -INF , !P1 ;  /* 0xff80000076d27808 */ /* 0x000fe40004800000 */
[----:B------:R-:W-:Y:S02]  /*2a30*/  FMNMX3.FTZ R29, R29, R20, R18, !PT ;  /* 0x000000141d1d7276 */ /* 0x000fe40007810012 */
[----:B------:R-:W-:Y:S02]  /*2a40*/  ISETP.GE.AND P2, PT, R40, R228, PT ;  /* 0x000000e42800720c */ /* 0x000fe40003f46270 */
[----:B------:R-:W-:-:S02]  /*2a50*/  FSEL R208, R119, -INF , !P4 ;  /* 0xff80000077d07808 */ /* 0x000fc40006000000 */
[----:B------:R-:W-:Y:S02]  /*2a60*/  ISETP.GE.AND P4, PT, R33, R228, PT ;  /* 0x000000e42100720c */ /* 0x000fe40003f86270 */
[----:B------:R-:W-:Y:S02]  /*2a70*/  FMNMX3.FTZ R28, R28, R209, R207, !PT ;  /* 0x000000d11c1c7276 */ /* 0x000fe400078100cf */
[-C--:B------:R-:W-:Y:S02]  /*2a80*/  ISETP.GE.AND P0, PT, R42, R227.reuse, PT ;  /* 0x000000e32a00720c */ /* 0x080fe40003f06270 */
[----:B------:R-:W-:Y:S02]  /*2a90*/  ISETP.GE.AND P3, PT, R41, R227, PT ;  /* 0x000000e32900720c */ /* 0x000fe40003f66270 */
[----:B------:R-:W-:Y:S02]  /*2aa0*/  FSEL R206, R114, -INF , !P5 ;  /* 0xff80000072ce7808 */ /* 0x000fe40006800000 */
[----:B------:R-:W-:-:S02]  /*2ab0*/  FMNMX3.FTZ R29, R29, R16, R210, !PT ;  /* 0x000000101d1d7276 */ /* 0x000fc400078100d2 */
[----:B------:R-:W-:Y:S02]  /*2ac0*/  FSEL R191, R109, -INF , !P2 ;  /* 0xff8000006dbf7808 */ /* 0x000fe40005000000 */
[----:B------:R-:W-:Y:S02]  /*2ad0*/  ISETP.GE.AND P2, PT, R32, R228, PT ;  /* 0x000000e42000720c */ /* 0x000fe40003f46270 */
[----:B------:R-:W-:Y:S02]  /*2ae0*/  FSEL R189, R104, -INF , !P4 ;  /* 0xff80000068bd7808 */ /* 0x000fe40006000000 */
[----:B------:R-:W-:Y:S02]  /*2af0*/  FMNMX3.FTZ R28, R28, R203, R193, !PT ;  /* 0x000000cb1c1c7276 */ /* 0x000fe400078100c1 */
[-C--:B------:R-:W-:Y:S02]  /*2b00*/  ISETP.GE.AND P1, PT, R40, R227.reuse, PT ;  /* 0x000000e32800720c */ /* 0x080fe40003f26270 */
[----:B------:R-:W-:-:S02]  /*2b10*/  ISETP.GE.AND P5, PT, R33, R227, PT ;  /* 0x000000e32100720c */ /* 0x000fc40003fa6270 */
[----:B------:R-:W-:Y:S02]  /*2b20*/  FSEL R204, R115, -INF , !P0 ;  /* 0xff80000073cc7808 */ /* 0x000fe40004000000 */
[----:B------:R-:W-:Y:S02]  /*2b30*/  FSEL R188, R110, -INF , !P3 ;  /* 0xff8000006ebc7808 */ /* 0x000fe40005800000 */
[----:B------:R-:W-:Y:S02]  /*2b40*/  FMNMX3.FTZ R29, R29, R208, R206, !PT ;  /* 0x000000d01d1d7276 */ /* 0x000fe400078100ce */
[----:B-1----:R-:W-:Y:S02]  /*2b50*/  FMNMX.FTZ R166, R7, R166, !PT ;  /* 0x000000a607a67209 */ /* 0x002fe40007810000 */
[----:B------:R-:W-:Y:S02]  /*2b60*/  ISETP.GE.AND P0, PT, R32, R227, PT ;  /* 0x000000e32000720c */ /* 0x000fe40003f06270 */
[----:B------:R-:W-:Y:S01]  /*2b70*/  FSEL R187, R105, -INF , !P2 ;  /* 0xff80000069bb7808 */ /* 0x000fe20005000000 */
[----:B---3--:R-:W-:Y:S01]  /*2b80*/  FMUL.FTZ R202, R166, UR5 ;  /* 0x00000005a6ca7c20 */ /* 0x008fe20008410000 */
[----:B------:R-:W-:-:S02]  /*2b90*/  FMNMX3.FTZ R28, R28, R191, R189, !PT ;  /* 0x000000bf1c1c7276 */ /* 0x000fc400078100bd */
[----:B------:R-:W-:Y:S02]  /*2ba0*/  FSEL R186, R111, -INF , !P1 ;  /* 0xff8000006fba7808 */ /* 0x000fe40004800000 */
[----:B------:R-:W-:Y:S02]  /*2bb0*/  FSEL R184, R106, -INF , !P5 ;  /* 0xff8000006ab87808 */ /* 0x000fe40006800000 */
[----:B------:R-:W-:Y:S02]  /*2bc0*/  FMNMX3.FTZ R29, R29, R204, R188, !PT ;  /* 0x000000cc1d1d7276 */ /* 0x000fe400078100bc */
[----:B------:R-:W-:Y:S02]  /*2bd0*/  FSEL R183, R107, -INF , !P0 ;  /* 0xff8000006bb77808 */ /* 0x000fe40004000000 */
[----:B------:R-:W-:Y:S02]  /*2be0*/  FSETP.NEU.FTZ.AND P0, PT, R166, -INF , PT ;  /* 0xff800000a600780b */ /* 0x000fe40003f1d000 */
[----:B------:R-:W-:-:S02]  /*2bf0*/  LEA R218, R0, UR4, 0x1 ;  /* 0x0000000400da7c11 */ /* 0x000fc4000f8e08ff */
[----:B------:R-:W-:Y:S02]  /*2c00*/  FMNMX.FTZ R168, R187, R28, !PT ;  /* 0x0000001cbba87209 */ /* 0x000fe40007810000 */
[----:B------:R-:W-:Y:S01]  /*2c10*/  FMNMX3.FTZ R0, R29, R186, R184, !PT ;  /* 0x000000ba1d007276 */ /* 0x000fe200078100b8 */
[----:B------:R-:W-:Y:S01]  /*2c20*/  LDSM.16.MT88.4 R148, [R218+0x9000] ;  /* 0x00900000da94783b */ /* 0x000fe20000004200 */
[----:B------:R-:W-:Y:S02]  /*2c30*/  FSEL R202, R202, RZ, P0 ;  /* 0x000000ffcaca7208 */ /* 0x000fe40000000000 */
[----:B------:R-:W-:Y:S01]  /*2c40*/  IADD3 R216, PT, PT, R3, R218, RZ ;  /* 0x000000da03d87210 */ /* 0x000fe20007ffe0ff */
[----:B------:R-:W-:Y:S01]  /*2c50*/  LDSM.16.MT88.4 R96, [R218+0xa000] ;  /* 0x00a00000da60783b */ /* 0x000fe20000004200 */
[----:B------:R-:W-:Y:S01]  /*2c60*/  FMNMX.FTZ R0, R183, R0, !PT ;  /* 0x00000000b7007209 */ /* 0x000fe20007810000 */
[--C-:B------:R-:W-:Y:S01]  /*2c70*/  FFMA.FTZ R63, R5, UR5, -R202.reuse ;  /* 0x00000005053f7c23 */ /* 0x100fe200080108ca */
[----:B--2---:R-:W-:Y:S01]  /*2c80*/  FMNMX.FTZ R11, R6, R11, !PT ;  /* 0x0000000b060b7209 */ /* 0x004fe20007810000 */
[----:B------:R-:W1:Y:S01]  /*2c90*/  SHFL.BFLY PT, R3, R168, 0x2, 0x1f ;  /* 0x0c401f00a8037f89 */ /* 0x000e6200000e0000 */
[--C-:B------:R-:W-:Y:S01]  /*2ca0*/  FFMA.FTZ R62, R73, UR5, -R202.reuse ;  /* 0x00000005493e7c23 */ /* 0x100fe200080108ca */
[--C-:B------:R-:W-:Y:S01]  /*2cb0*/  FFMA.FTZ R60, R15, UR5, -R202.reuse ;  /* 0x000000050f3c7c23 */ /* 0x100fe200080108ca */
[--C-:B------:R-:W-:Y:S01]  /*2cc0*/  FFMA.FTZ R55, R69, UR5, -R202.reuse ;  /* 0x0000000545377c23 */ /* 0x100fe200080108ca */
[----:B------:R-:W2:Y:S01]  /*2cd0*/  SHFL.BFLY PT, R5, R0, 0x2, 0x1f ;  /* 0x0c401f0000057f89 */ /* 0x000ea200000e0000 */
[----:B------:R-:W-:Y:S01]  /*2ce0*/  MUFU.EX2 R63, R63 ;  /* 0x0000003f003f7308 */ /* 0x000fe20000000800 */
[--C-:B------:R-:W-:Y:S01]  /*2cf0*/  FFMA.FTZ R28, R51, UR5, -R202.reuse ;  /* 0x00000005331c7c23 */ /* 0x100fe200080108ca */
[--C-:B------:R-:W-:Y:S01]  /*2d00*/  FFMA.FTZ R56, R85, UR5, -R202.reuse ;  /* 0x0000000555387c23 */ /* 0x100fe200080108ca */
[----:B------:R-:W3:Y:S01]  /*2d10*/  SHFL.BFLY PT, R6, R11, 0x1, 0x1f ;  /* 0x0c201f000b067f89 */ /* 0x000ee200000e0000 */
[----:B------:R-:W4:Y:S01]  /*2d20*/  MUFU.EX2 R62, R62 ;  /* 0x0000003e003e7308 */ /* 0x000f220000000800 */
[--C-:B------:R-:W-:Y:S01]  /*2d30*/  FFMA.FTZ R199, R199, UR5, -R202.reuse ;  /* 0x00000005c7c77c23 */ /* 0x100fe200080108ca */
[--C-:B------:R-:W-:Y:S01]  /*2d40*/  FFMA.FTZ R200, R200, UR5, -R202.reuse ;  /* 0x00000005c8c87c23 */ /* 0x100fe200080108ca */
[----:B------:R-:W-:Y:S01]  /*2d50*/  LDSM.16.MT88.4 R80, [R216+0x9000] ;  /* 0x00900000d850783b */ /* 0x000fe20000004200 */
[----:B------:R-:W-:Y:S01]  /*2d60*/  MUFU.EX2 R60, R60 ;  /* 0x0000003c003c7308 */ /* 0x000fe20000000800 */
[--C-:B------:R-:W-:Y:S01]  /*2d70*/  FFMA.FTZ R233, R196, UR5, -R202.reuse ;  /* 0x00000005c4e97c23 */ /* 0x100fe200080108ca */
[----:B------:R-:W-:Y:S01]  /*2d80*/  FFMA.FTZ R197, R197, UR5, -R202 ;  /* 0x00000005c5c57c23 */ /* 0x000fe200080108ca */
[----:B------:R-:W-:Y:S01]  /*2d90*/  LDSM.16.MT88.4 R112, [R216+0xa000] ;  /* 0x00a00000d870783b */ /* 0x000fe20000004200 */
[----:B------:R-:W5:Y:S03]  /*2da0*/  MUFU.EX2 R55, R55 ;  /* 0x0000003700377308 */ /* 0x000f660000000800 */
[----:B------:R-:W-:Y:S01]  /*2db0*/  LDSM.16.MT88.4 R128, [R218+0xb000] ;  /* 0x00b00000da80783b */ /* 0x000fe20000004200 */
[----:B------:R-:W-:Y:S01]  /*2dc0*/  MUFU.EX2 R56, R56 ;  /* 0x0000003800387308 */ /* 0x000fe20000000800 */
[----:B----4-:R-:W-:-:S02]  /*2dd0*/  F2FP.BF16.F32.PACK_AB R140, R62, R63 ;  /* 0x0000003f3e8c723e */ /* 0x010fc400000010ff */
[----:B------:R-:W-:Y:S01]  /*2de0*/  LDSM.16.MT88.4 R44, [R218+0xa400] ;  /* 0x00a40000da2c783b */ /* 0x000fe20000004200 */
[----:B-1----:R-:W-:Y:S01]  /*2df0*/  FMNMX.FTZ R168, R168, R3, !PT ;  /* 0x00000003a8a87209 */ /* 0x002fe20007810000 */
[----:B------:R-:W-:Y:S01]  /*2e00*/  FADD.FTZ R63, R63, R62 ;  /* 0x0000003e3f3f7221 */ /* 0x000fe20000010000 */
[----:B------:R-:W-:Y:S01]  /*2e10*/  MUFU.EX2 R199, R199 ;  /* 0x000000c700c77308 */ /* 0x000fe20000000800 */
[----:B--2---:R-:W-:Y:S01]  /*2e20*/  FMNMX.FTZ R0, R0, R5, !PT ;  /* 0x0000000500007209 */ /* 0x004fe20007810000 */
[----:B------:R-:W-:Y:S01]  /*2e30*/  LDSM.16.MT88.4 R40, [R216+0xa400] ;  /* 0x00a40000d828783b */ /* 0x000fe20000004200 */
[----:B-----5:R-:W-:Y:S01]  /*2e40*/  F2FP.BF16.F32.PACK_AB R142, R55, R60 ;  /* 0x0000003c378e723e */ /* 0x020fe200000010ff */
[----:B------:R-:W-:Y:S02]  /*2e50*/  FADD.FTZ R60, R60, R63 ;  /* 0x0000003f3c3c7221 */ /* 0x000fe40000010000 */
[----:B------:R-:W1:Y:S01]  /*2e60*/  SHFL.BFLY PT, R3, R168, 0x1, 0x1f ;  /* 0x0c201f00a8037f89 */ /* 0x000e6200000e0000 */
[----:B---3--:R-:W-:Y:S01]  /*2e70*/  FMNMX.FTZ R165, R11, R6, !PT ;  /* 0x000000060ba57209 */ /* 0x008fe20007810000 */
[----:B------:R-:W-:Y:S01]  /*2e80*/  MUFU.EX2 R200, R200 ;  /* 0x000000c800c87308 */ /* 0x000fe20000000800 */
[----:B------:R-:W-:Y:S01]  /*2e90*/  FADD.FTZ R55, R55, R60 ;  /* 0x0000003c37377221 */ /* 0x000fe20000010000 */
[----:B------:R-:W2:Y:S01]  /*2ea0*/  SHFL.BFLY PT, R167, R0, 0x1, 0x1f ;  /* 0x0c201f0000a77f89 */ /* 0x000ea200000e0000 */
[C---:B------:R-:W-:Y:S01]  /*2eb0*/  FSETP.NEU.FTZ.AND P0, PT, R165.reuse, -INF , PT ;  /* 0xff800000a500780b */ /* 0x040fe20003f1d000 */
[----:B------:R-:W-:Y:S01]  /*2ec0*/  FMUL.FTZ R201, R165, UR5 ;  /* 0x00000005a5c97c20 */ /* 0x000fe20008410000 */
[----:B------:R-:W-:Y:S01]  /*2ed0*/  MUFU.EX2 R196, R197 ;  /* 0x000000c500c47308 */ /* 0x000fe20000000800 */
[----:B------:R-:W-:Y:S03]  /*2ee0*/  LDSM.16.MT88.4 R36, [R218+0xb400] ;  /* 0x00b40000da24783b */ /* 0x000fe60000004200 */
[----:B------:R-:W-:Y:S01]  /*2ef0*/  FSEL R201, R201, RZ, P0 ;  /* 0x000000ffc9c97208 */ /* 0x000fe20000000000 */
[----:B------:R-:W-:Y:S01]  /*2f00*/  LDSM.16.MT88.4 R32, [R216+0xb400] ;  /* 0x00b40000d820783b */ /* 0x000fe20000004200 */
[----:B------:R-:W-:Y:S03]  /*2f10*/  MUFU.EX2 R233, R233 ;  /* 0x000000e900e97308 */ /* 0x000fe60000000800 */
[--C-:B------:R-:W-:Y:S01]  /*2f20*/  FFMA.FTZ R54, R4, UR5, -R201.reuse ;  /* 0x0000000504367c23 */ /* 0x100fe200080108c9 */
[--C-:B------:R-:W-:Y:S01]  /*2f30*/  FFMA.FTZ R61, R74, UR5, -R201.reuse ;  /* 0x000000054a3d7c23 */ /* 0x100fe200080108c9 */
[----:B------:R-:W3:Y:S01]  /*2f40*/  LDSM.16.MT88.4 R4, [R216+0xb000] ;  /* 0x00b00000d804783b */ /* 0x000ee20000004200 */
[--C-:B------:R-:W-:Y:S01]  /*2f50*/  FFMA.FTZ R58, R12, UR5, -R201.reuse ;  /* 0x000000050c3a7c23 */ /* 0x100fe200080108c9 */
[--C-:B------:R-:W-:Y:S01]  /*2f60*/  FFMA.FTZ R59, R70, UR5, -R201.reuse ;  /* 0x00000005463b7c23 */ /* 0x100fe200080108c9 */
[--C-:B------:R-:W-:Y:S01]  /*2f70*/  FFMA.FTZ R52, R50, UR5, -R201.reuse ;  /* 0x0000000532347c23 */ /* 0x100fe200080108c9 */
[----:B------:R-:W-:Y:S01]  /*2f80*/  MUFU.EX2 R54, R54 ;  /* 0x0000003600367308 */ /* 0x000fe20000000800 */
[--C-:B------:R-:W-:Y:S01]  /*2f90*/  FFMA.FTZ R51, R100, UR5, -R201.reuse ;  /* 0x0000000564337c23 */ /* 0x100fe200080108c9 */
[----:B-1----:R-:W-:Y:S01]  /*2fa0*/  FMNMX.FTZ R168, R168, R3, !PT ;  /* 0x00000003a8a87209 */ /* 0x002fe20007810000 */
[--C-:B------:R-:W-:Y:S01]  /*2fb0*/  FFMA.FTZ R3, R49, UR5, -R202.reuse ;  /* 0x0000000531037c23 */ /* 0x100fe200080108ca */
[----:B------:R-:W-:Y:S01]  /*2fc0*/  MUFU.EX2 R61, R61 ;  /* 0x0000003d003d7308 */ /* 0x000fe20000000800 */
[--C-:B------:R-:W-:Y:S01]  /*2fd0*/  FFMA.FTZ R50, R24, UR5, -R201.reuse ;  /* 0x0000000518327c23 */ /* 0x100fe200080108c9 */
[----:B--2---:R-:W-:Y:S01]  /*2fe0*/  FMNMX.FTZ R167, R0, R167, !PT ;  /* 0x000000a700a77209 */ /* 0x004fe20007810000 */
[C---:B------:R-:W-:Y:S01]  /*2ff0*/  FMUL.FTZ R190, R168.reuse, UR5 ;  /* 0x00000005a8be7c20 */ /* 0x040fe20008410000 */
[----:B------:R-:W-:Y:S01]  /*3000*/  FSETP.NEU.FTZ.AND P0, PT, R168, -INF , PT ;  /* 0xff800000a800780b */ /* 0x000fe20003f1d000 */
[----:B------:R-:W1:Y:S01]  /*3010*/  MUFU.EX2 R58, R58 ;  /* 0x0000003a003a7308 */ /* 0x000e620000000800 */
[----:B------:R-:W-:Y:S01]  /*3020*/  FFMA.FTZ R0, R53, UR5, -R202 ;  /* 0x0000000535007c23 */ /* 0x000fe200080108ca */
[C---:B------:R-:W-:Y:S01]  /*3030*/  FMUL.FTZ R185, R167.reuse, UR5 ;  /* 0x00000005a7b97c20 */ /* 0x040fe20008410000 */
[----:B------:R-:W-:Y:S01]  /*3040*/  FSEL R190, R190, RZ, P0 ;  /* 0x000000ffbebe7208 */ /* 0x000fe20000000000 */
[----:B------:R-:W2:Y:S01]  /*3050*/  MUFU.EX2 R59, R59 ;  /* 0x0000003b003b7308 */ /* 0x000ea20000000800 */
[----:B------:R-:W-:Y:S01]  /*3060*/  FSETP.NEU.FTZ.AND P0, PT, R167, -INF , PT ;  /* 0xff800000a700780b */ /* 0x000fe20003f1d000 */
[--C-:B------:R-:W-:Y:S01]  /*3070*/  FFMA.FTZ R53, R26, UR5, -R201.reuse ;  /* 0x000000051a357c23 */ /* 0x100fe200080108c9 */
[----:B------:R-:W-:Y:S01]  /*3080*/  FFMA.FTZ R194, R194, UR5, -R201 ;  /* 0x00000005c2c27c23 */ /* 0x000fe200080108c9 */
[--C-:B------:R-:W-:Y:S01]  /*3090*/  FFMA.FTZ R174, R13, UR5, -R190.reuse ;  /* 0x000000050dae7c23 */ /* 0x100fe200080108be */
[----:B------:R-:W-:Y:S01]  /*30a0*/  FSEL R185, R185, RZ, P0 ;  /* 0x000000ffb9b97208 */ /* 0x000fe20000000000 */
[--C-:B------:R-:W-:Y:S01]  /*30b0*/  FFMA.FTZ R66, R9, UR5, -R190.reuse ;  /* 0x0000000509427c23 */ /* 0x100fe200080108be */
[--C-:B------:R-:W-:Y:S01]  /*30c0*/  FFMA.FTZ R173, R77, UR5, -R190.reuse ;  /* 0x000000054dad7c23 */ /* 0x100fe200080108be */
[--C-:B------:R-:W-:Y:S01]  /*30d0*/  FFMA.FTZ R65, R65, UR5, -R190.reuse ;  /* 0x0000000541417c23 */ /* 0x100fe200080108be */
[----:B------:R4:W-:Y:S01]  /*30e0*/  MUFU.EX2 R49, R28 ;  /* 0x0000001c00317308 */ /* 0x0009e20000000800 */
[--C-:B------:R-:W-:Y:S01]  /*30f0*/  FFMA.FTZ R67, R14, UR5, -R185.reuse ;  /* 0x000000050e437c23 */ /* 0x100fe200080108b9 */
[--C-:B------:R-:W-:Y:S01]  /*3100*/  FFMA.FTZ R64, R10, UR5, -R185.reuse ;  /* 0x000000050a407c23 */ /* 0x100fe200080108b9 */
[--C-:B------:R-:W-:Y:S01]  /*3110*/  FFMA.FTZ R57, R8, UR5, -R185.reuse ;  /* 0x0000000508397c23 */ /* 0x100fe200080108b9 */
[----:B------:R-:W5:Y:S01]  /*3120*/  LDSM.16.MT88.4 R12, [R218+0x9400] ;  /* 0x00940000da0c783b */ /* 0x000f620000004200 */
[--C-:B------:R-:W-:Y:S01]  /*3130*/  FFMA.FTZ R172, R78, UR5, -R185.reuse ;  /* 0x000000054eac7c23 */ /* 0x100fe200080108b9 */
[----:B------:R-:W-:Y:S01]  /*3140*/  MUFU.EX2 R174, R174 ;  /* 0x000000ae00ae7308 */ /* 0x000fe20000000800 */
[----:B-1----:R-:W-:Y:S01]  /*3150*/  F2FP.BF16.F32.PACK_AB R141, R58, R61 ;  /* 0x0000003d3a8d723e */ /* 0x002fe200000010ff */
[----:B------:R-:W1:Y:S01]  /*3160*/  LDSM.16.MT88.4 R8, [R216+0x9400] ;  /* 0x00940000d808783b */ /* 0x000e620000004200 */
[----:B--2---:R-:W-:Y:S01]  /*3170*/  F2FP.BF16.F32.PACK_AB R143, R54, R59 ;  /* 0x0000003b368f723e */ /* 0x004fe200000010ff */
[----:B------:R-:W2:Y:S01]  /*3180*/  MUFU.EX2 R173, R173 ;  /* 0x000000ad00ad7308 */ /* 0x000ea20000000800 */
[--C-:B------:R-:W-:Y:S01]  /*3190*/  FFMA.FTZ R178, R23, UR5, -R190.reuse ;  /* 0x0000000517b27c23 */ /* 0x100fe200080108be */
[--C-:B------:R-:W-:Y:S01]  /*31a0*/  FFMA.FTZ R175, R27, UR5, -R190.reuse ;  /* 0x000000051baf7c23 */ /* 0x100fe200080108be */
[--C-:B------:R-:W-:Y:S01]  /*31b0*/  FFMA.FTZ R177, R25, UR5, -R190.reuse ;  /* 0x0000000519b17c23 */ /* 0x100fe200080108be */
[----:B------:R-:W-:Y:S01]  /*31c0*/  MUFU.EX2 R66, R66 ;  /* 0x0000004200427308 */ /* 0x000fe20000000800 */
[----:B------:R-:W-:Y:S01]  /*31d0*/  FFMA.FTZ R176, R21, UR5, -R190 ;  /* 0x0000000515b07c23 */ /* 0x000fe200080108be */
[C---:B------:R-:W-:Y:S01]  /*31e0*/  HMMA.16816.F32.BF16 R156, R140.reuse, R148, RZ ;  /* 0x000000948c9c723c */ /* 0x040fe200000418ff */
[--C-:B------:R-:W-:Y:S01]  /*31f0*/  FFMA.FTZ R181, R22, UR5, -R185.reuse ;  /* 0x0000000516b57c23 */ /* 0x100fe200080108b9 */
[----:B------:R-:W3:Y:S01]  /*3200*/  MUFU.EX2 R65, R65 ;  /* 0x0000004100417308 */ /* 0x000ee20000000800 */
[--C-:B------:R-:W-:Y:S01]  /*3210*/  FFMA.FTZ R180, R20, UR5, -R185.reuse ;  /* 0x0000000514b47c23 */ /* 0x100fe200080108b9 */
[--C-:B------:R-:W-:Y:S01]  /*3220*/  FFMA.FTZ R179, R18, UR5, -R185.reuse ;  /* 0x0000000512b37c23 */ /* 0x100fe200080108b9 */
[----:B------:R-:W-:Y:S01]  /*3230*/  FFMA.FTZ R182, R16, UR5, -R185 ;  /* 0x0000000510b67c23 */ /* 0x000fe200080108b9 */
[----:B------:R-:W-:Y:S01]  /*3240*/  MUFU.EX2 R172, R172 ;  /* 0x000000ac00ac7308 */ /* 0x000fe20000000800 */
[----:B----4-:R-:W4:Y:S01]  /*3250*/  LDSM.16.MT88.4 R28, [R218+0x9800] ;  /* 0x00980000da1c783b */ /* 0x010f220000004200 */
[C---:B------:R-:W-:Y:S01]  /*3260*/  HMMA.16816.F32.BF16 R72, R140.reuse, R80, RZ ;  /* 0x000000508c48723c */ /* 0x040fe200000418ff */
[----:B--2---:R-:W-:Y:S01]  /*3270*/  F2FP.BF16.F32.PACK_AB R136, R173, R174 ;  /* 0x000000aead88723e */ /* 0x004fe200000010ff */
[----:B------:R-:W2:Y:S01]  /*3280*/  MUFU.EX2 R67, R67 ;  /* 0x0000004300437308 */ /* 0x000ea20000000800 */
[----:B------:R-:W4:Y:S01]  /*3290*/  LDSM.16.MT88.4 R24, [R216+0x9800] ;  /* 0x00980000d818783b */ /* 0x000f220000004200 */
[----:B------:R-:W-:Y:S01]  /*32a0*/  FADD.FTZ R173, R174, R173 ;  /* 0x000000adaead7221 */ /* 0x000fe20000010000 */
[----:B------:R-:W-:Y:S01]  /*32b0*/  FADD.FTZ R58, R61, R58 ;  /* 0x0000003a3d3a7221 */ /* 0x000fe20000010000 */
[----:B------:R-:W-:Y:S01]  /*32c0*/  MUFU.EX2 R64, R64 ;  /* 0x0000004000407308 */ /* 0x000fe20000000800 */
[----:B------:R-:W4:Y:S01]  /*32d0*/  LDSM.16.MT88.4 R20, [R218+0xa800] ;  /* 0x00a80000da14783b */ /* 0x000f220000004200 */
[C---:B------:R-:W-:Y:S01]  /*32e0*/  HMMA.16816.F32.BF16 R88, R140.reuse, R96, RZ ;  /* 0x000000608c58723c */ /* 0x040fe200000418ff */
[----:B---3--:R-:W-:Y:S01]  /*32f0*/  F2FP.BF16.F32.PACK_AB R138, R65, R66 ;  /* 0x00000042418a723e */ /* 0x008fe200000010ff */
[----:B------:R-:W3:Y:S01]  /*3300*/  MUFU.EX2 R57, R57 ;  /* 0x0000003900397308 */ /* 0x000ee20000000800 */
[----:B------:R-:W-:Y:S01]  /*3310*/  FADD.FTZ R66, R66, R173 ;  /* 0x000000ad42427221 */ /* 0x000fe20000010000 */
[----:B------:R-:W-:Y:S01]  /*3320*/  FADD.FTZ R59, R59, R58 ;  /* 0x0000003a3b3b7221 */ /* 0x000fe20000010000 */
[----:B------:R-:W-:Y:S01]  /*3330*/  FFMA.FTZ R195, R195, UR5, -R201 ;  /* 0x00000005c3c37c23 */ /* 0x000fe200080108c9 */
[----:B------:R-:W-:Y:S01]  /*3340*/  MUFU.EX2 R3, R3 ;  /* 0x0000000300037308 */ /* 0x000fe20000000800 */
[----:B------:R-:W-:Y:S01]  /*3350*/  FADD.FTZ R65, R65, R66 ;  /* 0x0000004241417221 */ /* 0x000fe20000010000 */
[C---:B------:R-:W-:Y:S01]  /*3360*/  HMMA.16816.F32.BF16 R104, R140.reuse, R112, RZ ;  /* 0x000000708c68723c */ /* 0x040fe200000418ff */
[----:B--2---:R-:W-:Y:S01]  /*3370*/  F2FP.BF16.F32.PACK_AB R137, R67, R172 ;  /* 0x000000ac4389723e */ /* 0x004fe200000010ff */
[----:B------:R-:W-:Y:S01]  /*3380*/  MUFU.EX2 R0, R0 ;  /* 0x0000000000007308 */ /* 0x000fe20000000800 */
[----:B------:R-:W-:Y:S01]  /*3390*/  FADD.FTZ R67, R172, R67 ;  /* 0x00000043ac437221 */ /* 0x000fe20000010000 */
[----:B------:R-:W-:Y:S01]  /*33a0*/  FADD.FTZ R59, R54, R59 ;  /* 0x0000003b363b7221 */ /* 0x000fe20000010000 */
[--C-:B------:R-:W-:Y:S01]  /*33b0*/  FFMA.FTZ R192, R192, UR5, -R201.reuse ;  /* 0x00000005c0c07c23 */ /* 0x100fe200080108c9 */
[----:B------:R-:W-:Y:S01]  /*33c0*/  MUFU.EX2 R52, R52 ;  /* 0x0000003400347308 */ /* 0x000fe20000000800 */
[----:B------:R-:W-:Y:S01]  /*33d0*/  FFMA.FTZ R231, R198, UR5, -R201 ;  /* 0x00000005c6e77c23 */ /* 0x000fe200080108c9 */
[C---:B------:R-:W-:Y:S01]  /*33e0*/  HMMA.16816.F32.BF16 R120, R140.reuse, R128, RZ ;  /* 0x000000808c78723c */ /* 0x040fe200000418ff */
[----:B---3--:R-:W-:Y:S01]  /*33f0*/  F2FP.BF16.F32.PACK_AB R139, R57, R64 ;  /* 0x00000040398b723e */ /* 0x008fe200000010ff */
[----:B------:R-:W2:Y:S01]  /*3400*/  MUFU.EX2 R51, R51 ;  /* 0x0000003300337308 */ /* 0x000ea20000000800 */
[----:B------:R-:W-:Y:S01]  /*3410*/  FADD.FTZ R64, R64, R67 ;  /* 0x0000004340407221 */ /* 0x000fe20000010000 */
[--C-:B------:R-:W-:Y:S01]  /*3420*/  FFMA.FTZ R198, R191, UR5, -R190.reuse ;  /* 0x00000005bfc67c23 */ /* 0x100fe200080108be */
[----:B------:R-:W-:Y:S01]  /*3430*/  FFMA.FTZ R197, R187, UR5, -R190 ;  /* 0x00000005bbc57c23 */ /* 0x000fe200080108be */
[----:B------:R-:W-:Y:S01]  /*3440*/  MUFU.EX2 R50, R50 ;  /* 0x0000003200327308 */ /* 0x000fe20000000800 */
[----:B------:R-:W-:Y:S01]  /*3450*/  FADD.FTZ R64, R57, R64 ;  /* 0x0000004039407221 */ /* 0x000fe20000010000 */
[----:B------:R-:W-:Y:S01]  /*3460*/  HMMA.16816.F32.BF16 R132, R140, R4, RZ ;  /* 0x000000048c84723c */ /* 0x000fe200000418ff */
[----:B------:R-:W-:Y:S01]  /*3470*/  FFMA.FTZ R184, R184, UR5, -R185 ;  /* 0x00000005b8b87c23 */ /* 0x000fe200080108b9 */
[----:B------:R-:W3:Y:S01]  /*3480*/  MUFU.EX2 R53, R53 ;  /* 0x0000003500357308 */ /* 0x000ee20000000800 */
[----:B------:R-:W-:-:S03]  /*3490*/  ISETP.NE.AND P0, PT, R48, RZ, PT ;  /* 0x000000ff3000720c */ /* 0x000fc60003f05270 */
[----:B------:R-:W-:Y:S02]  /*34a0*/  MUFU.EX2 R178, R178 ;  /* 0x000000b200b27308 */ /* 0x000fe40000000800 */
[C---:B------:R-:W-:Y:S02]  /*34b0*/  HMMA.16816.F32.BF16 R152, R140.reuse, R150, RZ ;  /* 0x000000968c98723c */ /* 0x040fe400000418ff */
[----:B------:R-:W4:Y:S04]  /*34c0*/  MUFU.EX2 R175, R175 ;  /* 0x000000af00af7308 */ /* 0x000f280000000800 */
[----:B------:R-:W-:Y:S02]  /*34d0*/  MUFU.EX2 R177, R177 ;  /* 0x000000b100b17308 */ /* 0x000fe40000000800 */
[C---:B------:R-:W-:Y:S02]  /*34e0*/  HMMA.16816.F32.BF16 R76, R140.reuse, R82, RZ ;  /* 0x000000528c4c723c */ /* 0x040fe400000418ff */
[----:B------:R-:W-:Y:S04]  /*34f0*/  MUFU.EX2 R176, R176 ;  /* 0x000000b000b07308 */ /* 0x000fe80000000800 */
[----:B------:R-:W-:Y:S02]  /*3500*/  MUFU.EX2 R181, R181 ;  /* 0x000000b500b57308 */ /* 0x000fe40000000800 */
[C---:B------:R-:W-:Y:S02]  /*3510*/  HMMA.16816.F32.BF16 R92, R140.reuse, R98, RZ ;  /* 0x000000628c5c723c */ /* 0x040fe400000418ff */
[----:B------:R-:W4:Y:S04]  /*3520*/  MUFU.EX2 R180, R180 ;  /* 0x000000b400b47308 */ /* 0x000f280000000800 */
[----:B------:R-:W-:Y:S02]  /*3530*/  MUFU.EX2 R179, R179 ;  /* 0x000000b300b37308 */ /* 0x000fe40000000800 */
[C---:B------:R-:W-:Y:S02]  /*3540*/  HMMA.16816.F32.BF16 R108, R140.reuse, R114, RZ ;  /* 0x000000728c6c723c */ /* 0x040fe400000418ff */
[----:B------:R-:W4:Y:S04]  /*3550*/  MUFU.EX2 R182, R182 ;  /* 0x000000b600b67308 */ /* 0x000f280000000800 */
[----:B------:R-:W-:Y:S02]  /*3560*/  MUFU.EX2 R194, R194 ;  /* 0x000000c200c27308 */ /* 0x000fe40000000800 */
[C---:B------:R-:W-:Y:S02]  /*3570*/  HMMA.16816.F32.BF16 R124, R140.reuse, R130, RZ ;  /* 0x000000828c7c723c */ /* 0x040fe400000418ff */
[----:B------:R-:W-:Y:S04]  /*3580*/  MUFU.EX2 R195, R195 ;  /* 0x000000c300c37308 */ /* 0x000fe80000000800 */
[----:B------:R-:W-:Y:S02]  /*3590*/  MUFU.EX2 R192, R192 ;  /* 0x000000c000c07308 */ /* 0x000fe40000000800 */
[----:B------:R-:W-:Y:S02]  /*35a0*/  HMMA.16816.F32.BF16 R140, R140, R6, RZ ;  /* 0x000000068c8c723c */ /* 0x000fe400000418ff */
[----:B------:R-:W-:Y:S04]  /*35b0*/  MUFU.EX2 R231, R231 ;  /* 0x000000e700e77308 */ /* 0x000fe80000000800 */
[----:B------:R-:W-:Y:S02]  /*35c0*/  MUFU.EX2 R198, R198 ;  /* 0x000000c600c67308 */ /* 0x000fe40000000800 */
[C---:B------:R-:W-:Y:S08]  /*35d0*/  HMMA.16816.F32.BF16 R160, R136.reuse, R148, RZ ;  /* 0x0000009488a0723c */ /* 0x040ff000000418ff */
        /* <DEDUP_REMOVED lines=9> */
[----:B------:R-:W-:Y:S01]  /*3670*/  HMMA.16816.F32.BF16 R144, R136, R4, RZ ;  /* 0x000000048890723c */ /* 0x000fe200000418ff */
[----:B------:R-:W-:Y:S01]  /*3680*/  F2FP.BF16.F32.PACK_AB R4, R49, R56 ;  /* 0x000000383104723e */ /* 0x000fe200000010ff */
[----:B------:R-:W-:Y:S01]  /*3690*/  FADD.FTZ R56, R56, R55 ;  /* 0x0000003738387221 */ /* 0x000fe20000010000 */
[----:B--2---:R-:W-:Y:S01]  /*36a0*/  F2FP.BF16.F32.PACK_AB R5, R51, R52 ;  /* 0x000000343305723e */ /* 0x004fe200000010ff */
[----:B------:R-:W-:-:S02]  /*36b0*/  FADD.FTZ R52, R52, R59 ;  /* 0x0000003b34347221 */ /* 0x000fc40000010000 */
[----:B------:R-:W-:Y:S02]  /*36c0*/  FADD.FTZ R56, R49, R56 ;  /* 0x0000003831387221 */ /* 0x000fe40000010000 */
[----:B------:R-:W-:Y:S01]  /*36d0*/  HMMA.16816.F32.BF16 R136, R136, R6, RZ ;  /* 0x000000068888723c */ /* 0x000fe200000418ff */
[----:B------:R-:W-:Y:S01]  /*36e0*/  F2FP.BF16.F32.PACK_AB R6, R0, R3 ;  /* 0x000000030006723e */ /* 0x000fe200000010ff */
[----:B------:R-:W-:Y:S01]  /*36f0*/  FADD.FTZ R51, R51, R52 ;  /* 0x0000003433337221 */ /* 0x000fe20000010000 */
[----:B---3--:R-:W-:Y:S01]  /*3700*/  F2FP.BF16.F32.PACK_AB R7, R53, R50 ;  /* 0x000000323507723e */ /* 0x008fe200000010ff */
[----:B------:R-:W-:Y:S02]  /*3710*/  FADD.FTZ R3, R3, R56 ;  /* 0x0000003803037221 */ /* 0x000fe40000010000 */
[----:B------:R-:W-:Y:S02]  /*3720*/  FADD.FTZ R50, R50, R51 ;  /* 0x0000003332327221 */ /* 0x000fe40000010000 */
[----:B------:R-:W-:-:S02]  /*3730*/  FADD.FTZ R0, R0, R3 ;  /* 0x0000000300007221 */ /* 0x000fc40000010000 */
[----:B-----5:R-:W-:Y:S01]  /*3740*/  HMMA.16816.F32.BF16 R156, R4, R12, R156 ;  /* 0x0000000c049c723c */ /* 0x020fe2000004189c */
[----:B------:R-:W-:-:S07]  /*3750*/  FADD.FTZ R53, R53, R50 ;  /* 0x0000003235357221 */ /* 0x000fce0000010000 */
[C---:B-1----:R-:W-:Y:S08]  /*3760*/  HMMA.16816.F32.BF16 R72, R4.reuse, R8, R72 ;  /* 0x000000080448723c */ /* 0x042ff00000041848 */
[C---:B------:R-:W-:Y:S08]  /*3770*/  HMMA.16816.F32.BF16 R88, R4.reuse, R44, R88 ;  /* 0x0000002c0458723c */ /* 0x040ff00000041858 */
        /* <DEDUP_REMOVED lines=8> */
[----:B------:R-:W-:Y:S01]  /*3800*/  HMMA.16816.F32.BF16 R140, R4, R34, R140 ;  /* 0x00000022048c723c */ /* 0x000fe2000004188c */
[----:B----4-:R-:W-:Y:S01]  /*3810*/  F2FP.BF16.F32.PACK_AB R4, R175, R178 ;  /* 0x000000b2af04723e */ /* 0x010fe200000010ff */
[----:B------:R-:W-:Y:S01]  /*3820*/  FADD.FTZ R178, R178, R65 ;  /* 0x00000041b2b27221 */ /* 0x000fe20000010000 */
[----:B------:R-:W-:Y:S01]  /*3830*/  F2FP.BF16.F32.PACK_AB R5, R180, R181 ;  /* 0x000000b5b405723e */ /* 0x000fe200000010ff */
[----:B------:R-:W-:Y:S01]  /*3840*/  FADD.FTZ R181, R181, R64 ;  /* 0x00000040b5b57221 */ /* 0x000fe20000010000 */
[----:B------:R-:W-:Y:S01]  /*3850*/  F2FP.BF16.F32.PACK_AB R6, R176, R177 ;  /* 0x000000b1b006723e */ /* 0x000fe200000010ff */
[----:B------:R-:W-:Y:S01]  /*3860*/  FADD.FTZ R178, R175, R178 ;  /* 0x000000b2afb27221 */ /* 0x000fe20000010000 */
[----:B------:R-:W-:Y:S01]  /*3870*/  F2FP.BF16.F32.PACK_AB R7, R182, R179 ;  /* 0x000000b3b607723e */ /* 0x000fe200000010ff */
[----:B------:R-:W-:-:S02]  /*3880*/  FADD.FTZ R180, R180, R181 ;  /* 0x000000b5b4b47221 */ /* 0x000fc40000010000 */
[----:B------:R-:W-:Y:S02]  /*3890*/  FADD.FTZ R177, R177, R178 ;  /* 0x000000b2b1b17221 */ /* 0x000fe40000010000 */
[----:B------:R-:W-:Y:S02]  /*38a0*/  FADD.FTZ R179, R179, R180 ;  /* 0x000000b4b3b37221 */ /* 0x000fe40000010000 */
[C---:B------:R-:W-:Y:S01]  /*38b0*/  HMMA.16816.F32.BF16 R116, R4.reuse, R36, R116 ;  /* 0x000000240474723c */ /* 0x040fe20000041874 */
[--C-:B------:R-:W-:Y:S01]  /*38c0*/  FFMA.FTZ R37, R19, UR5, -R202.reuse ;  /* 0x0000000513257c23 */ /* 0x100fe200080108ca */
[----:B------:R-:W-:Y:S01]  /*38d0*/  FFMA.FTZ R36, R17, UR5, -R202 ;  /* 0x0000000511247c23 */ /* 0x000fe200080108ca */
[----:B------:R-:W-:Y:S01]  /*38e0*/  FADD.FTZ R176, R176, R177 ;  /* 0x000000b1b0b07221 */ /* 0x000fe20000010000 */
[----:B------:R-:W1:Y:S01]  /*38f0*/  LDSM.16.MT88.4 R16, [R216+0xa800] ;  /* 0x00a80000d810783b */ /* 0x000e620000004200 */
[----:B------:R-:W-:Y:S02]  /*3900*/  FADD.FTZ R179, R182, R179 ;  /* 0x000000b3b6b37221 */ /* 0x000fe40000010000 */
[----:B------:R-:W-:Y:S01]  /*3910*/  MUFU.EX2 R37, R37 ;  /* 0x0000002500257308 */ /* 0x000fe20000000800 */
[C---:B------:R-:W-:Y:S03]  /*3920*/  HMMA.16816.F32.BF16 R160, R4.reuse, R12, R160 ;  /* 0x0000000c04a0723c */ /* 0x040fe600000418a0 */
[----:B------:R-:W2:Y:S05]  /*3930*/  MUFU.EX2 R36, R36 ;  /* 0x0000002400247308 */ /* 0x000eaa0000000800 */
[C---:B------:R-:W-:Y:S08]  /*3940*/  HMMA.16816.F32.BF16 R68, R4.reuse, R8, R68 ;  /* 0x000000080444723c */ /* 0x040ff00000041844 */
[C---:B------:R-:W-:Y:S01]  /*3950*/  HMMA.16816.F32.BF16 R148, R4.reuse, R14, R148 ;  /* 0x0000000e0494723c */ /* 0x040fe20000041894 */
[----:B------:R-:W3:Y:S07]  /*3960*/  LDSM.16.MT88.4 R12, [R218+0xb800] ;  /* 0x00b80000da0c783b */ /* 0x000eee0000004200 */
[C---:B------:R-:W-:Y:S01]  /*3970*/  HMMA.16816.F32.BF16 R80, R4.reuse, R10, R80 ;  /* 0x0000000a0450723c */ /* 0x040fe20000041850 */
[----:B------:R-:W4:Y:S07]  /*3980*/  LDSM.16.MT88.4 R8, [R216+0xb800] ;  /* 0x00b80000d808783b */ /* 0x000f2e0000004200 */
[----:B------:R-:W-:Y:S01]  /*3990*/  HMMA.16816.F32.BF16 R84, R4, R44, R84 ;  /* 0x0000002c0454723c */ /* 0x000fe20000041854 */
[--C-:B------:R-:W-:Y:S01]  /*39a0*/  FFMA.FTZ R44, R232, UR5, -R201.reuse ;  /* 0x00000005e82c7c23 */ /* 0x100fe200080108c9 */
[----:B------:R-:W-:Y:S01]  /*39b0*/  FFMA.FTZ R45, R214, UR5, -R201 ;  /* 0x00000005d62d7c23 */ /* 0x000fe200080108c9 */
[----:B------:R-:W-:-:S02]  /*39c0*/  FFMA.FTZ R232, R183, UR5, -R185 ;  /* 0x00000005b7e87c23 */ /* 0x000fc400080108b9 */
[----:B------:R-:W-:Y:S03]  /*39d0*/  MUFU.EX2 R183, R184 ;  /* 0x000000b800b77308 */ /* 0x000fe60000000800 */
[C---:B------:R-:W-:Y:S01]  /*39e0*/  HMMA.16816.F32.BF16 R100, R4.reuse, R40, R100 ;  /* 0x000000280464723c */ /* 0x040fe20000041864 */
[--C-:B------:R-:W-:Y:S01]  /*39f0*/  FFMA.FTZ R41, R230, UR5, -R201.reuse ;  /* 0x00000005e6297c23 */ /* 0x100fe200080108c9 */
[----:B------:R-:W-:Y:S01]  /*3a00*/  FFMA.FTZ R40, R212, UR5, -R201 ;  /* 0x00000005d4287c23 */ /* 0x000fe200080108c9 */
[----:B------:R-:W-:Y:S01]  /*3a10*/  MUFU.EX2 R44, R44 ;  /* 0x0000002c002c7308 */ /* 0x000fe20000000800 */
[--C-:B------:R-:W-:Y:S01]  /*3a20*/  FFMA.FTZ R201, R193, UR5, -R190.reuse ;  /* 0x00000005c1c97c23 */ /* 0x100fe200080108be */
[----:B------:R-:W-:Y:S01]  /*3a30*/  FFMA.FTZ R193, R189, UR5, -R190 ;  /* 0x00000005bdc17c23 */ /* 0x000fe200080108be */
[----:B------:R-:W-:Y:S01]  /*3a40*/  FFMA.FTZ R189, R186, UR5, -R185 ;  /* 0x00000005babd7c23 */ /* 0x000fe200080108b9 */
[----:B------:R-:W-:Y:S01]  /*3a50*/  MUFU.EX2 R41, R41 ;  /* 0x0000002900297308 */ /* 0x000fe20000000800 */
[----:B------:R-:W-:Y:S01]  /*3a60*/  HMMA.16816.F32.BF16 R144, R4, R32, R144 ;  /* 0x000000200490723c */ /* 0x000fe20000041890 */
[--C-:B------:R-:W-:Y:S01]  /*3a70*/  FFMA.FTZ R33, R213, UR5, -R202.reuse ;  /* 0x00000005d5217c23 */ /* 0x100fe200080108ca */
[----:B------:R-:W-:Y:S01]  /*3a80*/  FFMA.FTZ R32, R211, UR5, -R202 ;  /* 0x00000005d3207c23 */ /* 0x000fe200080108ca */
[----:B------:R-:W-:Y:S01]  /*3a90*/  MUFU.EX2 R40, R40 ;  /* 0x0000002800287308 */ /* 0x000fe20000000800 */
[----:B------:R-:W-:-:S03]  /*3aa0*/  MOV R230, 0xffffffff ;  /* 0xffffffff00e67802 */ /* 0x000fc60000000f00 */
[----:B------:R-:W-:Y:S01]  /*3ab0*/  MUFU.EX2 R33, R33 ;  /* 0x0000002100217308 */ /* 0x000fe20000000800 */
[C---:B------:R-:W-:Y:S01]  /*3ac0*/  HMMA.16816.F32.BF16 R96, R4.reuse, R46, R96 ;  /* 0x0000002e0460723c */ /* 0x040fe20000041860 */
[--C-:B------:R-:W-:Y:S01]  /*3ad0*/  FFMA.FTZ R47, R208, UR5, -R185.reuse ;  /* 0x00000005d02f7c23 */ /* 0x100fe200080108b9 */
[--C-:B------:R-:W-:Y:S01]  /*3ae0*/  FFMA.FTZ R46, R204, UR5, -R185.reuse ;  /* 0x00000005cc2e7c23 */ /* 0x100fe200080108b9 */
[----:B------:R-:W5:Y:S04]  /*3af0*/  MUFU.EX2 R32, R32 ;  /* 0x0000002000207308 */ /* 0x000f680000000800 */
[----:B------:R-:W1:Y:S01]  /*3b00*/  MUFU.EX2 R45, R45 ;  /* 0x0000002d002d7308 */ /* 0x000e620000000800 */
[C---:B------:R-:W-:Y:S01]  /*3b10*/  HMMA.16816.F32.BF16 R112, R4.reuse, R42, R112 ;  /* 0x0000002a0470723c */ /* 0x040fe20000041870 */
[--C-:B------:R-:W-:Y:S01]  /*3b20*/  FFMA.FTZ R42, R207, UR5, -R190.reuse ;  /* 0x00000005cf2a7c23 */ /* 0x100fe200080108be */
[--C-:B------:R-:W-:Y:S01]  /*3b30*/  FFMA.FTZ R43, R206, UR5, -R185.reuse ;  /* 0x00000005ce2b7c23 */ /* 0x100fe200080108b9 */
[----:B------:R-:W-:Y:S04]  /*3b40*/  MUFU.EX2 R47, R47 ;  /* 0x0000002f002f7308 */ /* 0x000fe80000000800 */
[----:B------:R-:W-:Y:S01]  /*3b50*/  MUFU.EX2 R42, R42 ;  /* 0x0000002a002a7308 */ /* 0x000fe20000000800 */
[C---:B------:R-:W-:Y:S01]  /*3b60*/  HMMA.16816.F32.BF16 R128, R4.reuse, R38, R128 ;  /* 0x000000260480723c */ /* 0x040fe20000041880 */
[--C-:B------:R-:W-:Y:S01]  /*3b70*/  FFMA.FTZ R39, R203, UR5, -R190.reuse ;  /* 0x00000005cb277c23 */ /* 0x100fe200080108be */
[--C-:B------:R-:W-:Y:S01]  /*3b80*/  FFMA.FTZ R38, R210, UR5, -R185.reuse ;  /* 0x00000005d2267c23 */ /* 0x100fe200080108b9 */
[----:B------:R-:W-:Y:S04]  /*3b90*/  MUFU.EX2 R43, R43 ;  /* 0x0000002b002b7308 */ /* 0x000fe80000000800 */
[----:B------:R-:W-:Y:S01]  /*3ba0*/  MUFU.EX2 R39, R39 ;  /* 0x0000002700277308 */ /* 0x000fe20000000800 */
[----:B------:R-:W-:Y:S01]  /*3bb0*/  HMMA.16816.F32.BF16 R136, R4, R34, R136 ;  /* 0x000000220488723c */ /* 0x000fe20000041888 */
[--C-:B------:R-:W-:Y:S01]  /*3bc0*/  FFMA.FTZ R35, R205, UR5, -R190.reuse ;  /* 0x00000005cd237c23 */ /* 0x100fe200080108be */
[----:B------:R-:W-:Y:S01]  /*3bd0*/  FFMA.FTZ R34, R209, UR5, -R190 ;  /* 0x00000005d1227c23 */ /* 0x000fe200080108be */
[----:B------:R-:W-:Y:S01]  /*3be0*/  MUFU.EX2 R38, R38 ;  /* 0x0000002600267308 */ /* 0x000fe20000000800 */
[----:B--2---:R-:W-:Y:S01]  /*3bf0*/  F2FP.BF16.F32.PACK_AB R4, R36, R37 ;  /* 0x000000252404723e */ /* 0x004fe200000010ff */
[----:B------:R-:W-:Y:S01]  /*3c00*/  FFMA.FTZ R190, R188, UR5, -R185 ;  /* 0x00000005bcbe7c23 */ /* 0x000fe200080108b9 */
[----:B-----5:R-:W-:Y:S01]  /*3c10*/  F2FP.BF16.F32.PACK_AB R6, R32, R33 ;  /* 0x000000212006723e */ /* 0x020fe200000010ff */
[----:B------:R-:W-:Y:S01]  /*3c20*/  MUFU.EX2 R35, R35 ;  /* 0x0000002300237308 */ /* 0x000fe20000000800 */
[----:B------:R-:W-:Y:S01]  /*3c30*/  F2FP.BF16.F32.PACK_AB R5, R41, R44 ;  /* 0x0000002c2905723e */ /* 0x000fe200000010ff */
[----:B------:R-:W-:Y:S01]  /*3c40*/  FADD.FTZ R37, R37, R0 ;  /* 0x0000000025257221 */ /* 0x000fe20000010000 */
[----:B-1----:R-:W-:Y:S01]  /*3c50*/  F2FP.BF16.F32.PACK_AB R7, R45, R40 ;  /* 0x000000282d07723e */ /* 0x002fe200000010ff */
[----:B------:R-:W1:Y:S01]  /*3c60*/  MUFU.EX2 R34, R34 ;  /* 0x0000002200227308 */ /* 0x000e620000000800 */
[----:B------:R-:W-:Y:S01]  /*3c70*/  FADD.FTZ R44, R44, R53 ;  /* 0x000000352c2c7221 */ /* 0x000fe20000010000 */
[----:B------:R-:W-:-:S02]  /*3c80*/  FADD.FTZ R36, R36, R37 ;  /* 0x0000002524247221 */ /* 0x000fc40000010000 */
[----:B------:R-:W2:Y:S01]  /*3c90*/  MUFU.EX2 R46, R46 ;  /* 0x0000002e002e7308 */ /* 0x000ea20000000800 */
[----:B------:R-:W-:Y:S01]  /*3ca0*/  FADD.FTZ R41, R41, R44 ;  /* 0x0000002c29297221 */ /* 0x000fe20000010000 */
[C---:B------:R-:W-:Y:S01]  /*3cb0*/  HMMA.16816.F32.BF16 R156, R4.reuse, R28, R156 ;  /* 0x0000001c049c723c */ /* 0x040fe2000004189c */
[----:B------:R-:W-:Y:S01]  /*3cc0*/  FADD.FTZ R33, R33, R36 ;  /* 0x0000002421217221 */ /* 0x000fe20000010000 */
[----:B------:R-:W5:Y:S01]  /*3cd0*/  MUFU.EX2 R191, R201 ;  /* 0x000000c900bf7308 */ /* 0x000f620000000800 */
[----:B------:R-:W-:Y:S02]  /*3ce0*/  FADD.FTZ R40, R40, R41 ;  /* 0x0000002928287221 */ /* 0x000fe40000010000 */
[----:B------:R-:W-:Y:S01]  /*3cf0*/  FADD.FTZ R32, R32, R33 ;  /* 0x0000002120207221 */ /* 0x000fe20000010000 */
[----:B------:R-:W-:Y:S01]  /*3d00*/  MUFU.EX2 R186, R190 ;  /* 0x000000be00ba7308 */ /* 0x000fe20000000800 */
[----:B------:R-:W-:Y:S01]  /*3d10*/  FADD.FTZ R45, R45, R40 ;  /* 0x000000282d2d7221 */ /* 0x000fe20000010000 */
[C---:B------:R-:W-:Y:S02]  /*3d20*/  HMMA.16816.F32.BF16 R72, R4.reuse, R24, R72 ;  /* 0x000000180448723c */ /* 0x040fe40000041848 */
[----:B------:R-:W5:Y:S04]  /*3d30*/  MUFU.EX2 R189, R189 ;  /* 0x000000bd00bd7308 */ /* 0x000f680000000800 */
[----:B------:R-:W-:Y:S02]  /*3d40*/  MUFU.EX2 R187, R193 ;  /* 0x000000c100bb7308 */ /* 0x000fe40000000800 */
[C---:B------:R-:W-:Y:S02]  /*3d50*/  HMMA.16816.F32.BF16 R88, R4.reuse, R20, R88 ;  /* 0x000000140458723c */ /* 0x040fe40000041858 */
[----:B------:R-:W5:Y:S04]  /*3d60*/  MUFU.EX2 R188, R197 ;  /* 0x000000c500bc7308 */ /* 0x000f680000000800 */
[----:B------:R-:W5:Y:S02]  /*3d70*/  MUFU.EX2 R232, R232 ;  /* 0x000000e800e87308 */ /* 0x000f640000000800 */
[C---:B------:R-:W-:Y:S08]  /*3d80*/  HMMA.16816.F32.BF16 R104, R4.reuse, R16, R104 ;  /* 0x000000100468723c */ /* 0x040ff00000041868 */
[C---:B---3--:R-:W-:Y:S08]  /*3d90*/  HMMA.16816.F32.BF16 R120, R4.reuse, R12, R120 ;  /* 0x0000000c0478723c */ /* 0x048ff00000041878 */
[C---:B----4-:R-:W-:Y:S08]  /*3da0*/  HMMA.16816.F32.BF16 R132, R4.reuse, R8, R132 ;  /* 0x000000080484723c */ /* 0x050ff00000041884 */
[C---:B------:R-:W-:Y:S08]  /*3db0*/  HMMA.16816.F32.BF16 R152, R4.reuse, R30, R152 ;  /* 0x0000001e0498723c */ /* 0x040ff00000041898 */
[C---:B------:R-:W-:Y:S08]  /*3dc0*/  HMMA.16816.F32.BF16 R76, R4.reuse, R26, R76 ;  /* 0x0000001a044c723c */ /* 0x040ff0000004184c */
[C---:B------:R-:W-:Y:S08]  /*3dd0*/  HMMA.16816.F32.BF16 R92, R4.reuse, R22, R92 ;  /* 0x00000016045c723c */ /* 0x040ff0000004185c */
[C---:B------:R-:W-:Y:S08]  /*3de0*/  HMMA.16816.F32.BF16 R108, R4.reuse, R18, R108 ;  /* 0x00000012046c723c */ /* 0x040ff0000004186c */
[C---:B------:R-:W-:Y:S08]  /*3df0*/  HMMA.16816.F32.BF16 R124, R4.reuse, R14, R124 ;  /* 0x0000000e047c723c */ /* 0x040ff0000004187c */
[----:B------:R-:W-:Y:S01]  /*3e00*/  HMMA.16816.F32.BF16 R140, R4, R10, R140 ;  /* 0x0000000a048c723c */ /* 0x000fe2000004188c */
[----:B-1----:R-:W-:Y:S01]  /*3e10*/  F2FP.BF16.F32.PACK_AB R4, R34, R35 ;  /* 0x000000232204723e */ /* 0x002fe200000010ff */
[----:B------:R-:W-:Y:S01]  /*3e20*/  FADD.FTZ R35, R35, R176 ;  /* 0x000000b023237221 */ /* 0x000fe20000010000 */
[----:B------:R-:W-:Y:S01]  /*3e30*/  F2FP.BF16.F32.PACK_AB R5, R47, R38 ;  /* 0x000000262f05723e */ /* 0x000fe200000010ff */
[----:B------:R-:W-:Y:S01]  /*3e40*/  FADD.FTZ R38, R38, R179 ;  /* 0x000000b326267221 */ /* 0x000fe20000010000 */
[----:B------:R-:W-:Y:S01]  /*3e50*/  F2FP.BF16.F32.PACK_AB R6, R39, R42 ;  /* 0x0000002a2706723e */ /* 0x000fe200000010ff */
[----:B------:R-:W-:Y:S01]  /*3e60*/  FADD.FTZ R35, R34, R35 ;  /* 0x0000002322237221 */ /* 0x000fe20000010000 */
[----:B--2---:R-:W-:Y:S01]  /*3e70*/  F2FP.BF16.F32.PACK_AB R7, R46, R43 ;  /* 0x0000002b2e07723e */ /* 0x004fe200000010ff */
[----:B------:R-:W-:-:S02]  /*3e80*/  FADD.FTZ R38, R47, R38 ;  /* 0x000000262f267221 */ /* 0x000fc40000010000 */
[----:B------:R-:W-:Y:S02]  /*3e90*/  FADD.FTZ R42, R42, R35 ;  /* 0x000000232a2a7221 */ /* 0x000fe40000010000 */
[----:B------:R-:W-:Y:S02]  /*3ea0*/  FADD.FTZ R43, R43, R38 ;  /* 0x000000262b2b7221 */ /* 0x000fe40000010000 */
[----:B------:R-:W-:Y:S01]  /*3eb0*/  HMMA.16816.F32.BF16 R160, R4, R28, R160 ;  /* 0x0000001c04a0723c */ /* 0x000fe200000418a0 */
[----:B------:R-:W-:Y:S01]  /*3ec0*/  FADD.FTZ R42, R39, R42 ;  /* 0x0000002a272a7221 */ /* 0x000fe20000010000 */
[----:B------:R-:W-:-:S06]  /*3ed0*/  FADD.FTZ R43, R46, R43 ;  /* 0x0000002b2e2b7221 */ /* 0x000fcc0000010000 */
[C---:B------:R-:W-:Y:S01]  /*3ee0*/  HMMA.16816.F32.BF16 R148, R4.reuse, R30, R148 ;  /* 0x0000001e0494723c */ /* 0x040fe20000041894 */
[----:B------:R-:W1:Y:S07]  /*3ef0*/  LDSM.16.MT88.4 R28, [R218+0x9c00] ;  /* 0x009c0000da1c783b */ /* 0x000e6e0000004200 */
[C---:B------:R-:W-:Y:S08]  /*3f00*/  HMMA.16816.F32.BF16 R68, R4.reuse, R24, R68 ;  /* 0x000000180444723c */ /* 0x040ff00000041844 */
[C---:B------:R-:W-:Y:S01]  /*3f10*/  HMMA.16816.F32.BF16 R80, R4.reuse, R26, R80 ;  /* 0x0000001a0450723c */ /* 0x040fe20000041850 */
[----:B------:R-:W2:Y:S07]  /*3f20*/  LDSM.16.MT88.4 R24, [R216+0x9c00] ;  /* 0x009c0000d818783b */ /* 0x000eae0000004200 */
[C---:B------:R-:W-:Y:S08]  /*3f30*/  HMMA.16816.F32.BF16 R84, R4.reuse, R20, R84 ;  /* 0x000000140454723c */ /* 0x040ff00000041854 */
[C---:B------:R-:W-:Y:S01]  /*3f40*/  HMMA.16816.F32.BF16 R96, R4.reuse, R22, R96 ;  /* 0x000000160460723c */ /* 0x040fe20000041860 */
[----:B------:R-:W3:Y:S07]  /*3f50*/  LDSM.16.MT88.4 R20, [R218+0xac00] ;  /* 0x00ac0000da14783b */ /* 0x000eee0000004200 */
[C---:B------:R-:W-:Y:S08]  /*3f60*/  HMMA.16816.F32.BF16 R100, R4.reuse, R16, R100 ;  /* 0x000000100464723c */ /* 0x040ff00000041864 */
[C---:B------:R-:W-:Y:S01]  /*3f70*/  HMMA.16816.F32.BF16 R112, R4.reuse, R18, R112 ;  /* 0x000000120470723c */ /* 0x040fe20000041870 */
[----:B------:R-:W4:Y:S07]  /*3f80*/  LDSM.16.MT88.4 R16, [R216+0xac00] ;  /* 0x00ac0000d810783b */ /* 0x000f2e0000004200 */
[C---:B------:R-:W-:Y:S08]  /*3f90*/  HMMA.16816.F32.BF16 R116, R4.reuse, R12, R116 ;  /* 0x0000000c0474723c */ /* 0x040ff00000041874 */
[C---:B------:R-:W-:Y:S01]  /*3fa0*/  HMMA.16816.F32.BF16 R128, R4.reuse, R14, R128 ;  /* 0x0000000e0480723c */ /* 0x040fe20000041880 */
[----:B------:R-:W5:Y:S07]  /*3fb0*/  LDSM.16.MT88.4 R12, [R218+0xbc00] ;  /* 0x00bc0000da0c783b */ /* 0x000f6e0000004200 */
[C---:B------:R-:W-:Y:S08]  /*3fc0*/  HMMA.16816.F32.BF16 R144, R4.reuse, R8, R144 ;  /* 0x000000080490723c */ /* 0x040ff00000041890 */
[----:B------:R-:W-:Y:S01]  /*3fd0*/  HMMA.16816.F32.BF16 R136, R4, R10, R136 ;  /* 0x0000000a0488723c */ /* 0x000fe20000041888 */
[----:B------:R-:W5:Y:S01]  /*3fe0*/  LDSM.16.MT88.4 R8, [R216+0xbc00] ;  /* 0x00bc0000d808783b */ /* 0x000f620000004200 */
[----:B------:R-:W-:Y:S01]  /*3ff0*/  F2FP.BF16.F32.PACK_AB R4, R200, R199 ;  /* 0x000000c7c804723e */ /* 0x000fe200000010ff */
[----:B------:R-:W-:Y:S01]  /*4000*/  FADD.FTZ R199, R199, R32 ;  /* 0x00000020c7c77221 */ /* 0x000fe20000010000 */
[----:B------:R-:W-:-:S02]  /*4010*/  F2FP.BF16.F32.PACK_AB R6, R233, R196 ;  /* 0x000000c4e906723e */ /* 0x000fc400000010ff */
[----:B------:R-:W-:Y:S01]  /*4020*/  F2FP.BF16.F32.PACK_AB R5, R195, R194 ;  /* 0x000000c2c305723e */ /* 0x000fe200000010ff */
[----:B------:R-:W-:Y:S01]  /*4030*/  FADD.FTZ R194, R194, R45 ;  /* 0x0000002dc2c27221 */ /* 0x000fe20000010000 */
[----:B------:R-:W-:Y:S01]  /*4040*/  F2FP.BF16.F32.PACK_AB R7, R231, R192 ;  /* 0x000000c0e707723e */ /* 0x000fe200000010ff */
[----:B------:R-:W-:Y:S02]  /*4050*/  FADD.FTZ R199, R200, R199 ;  /* 0x000000c7c8c77221 */ /* 0x000fe40000010000 */
[----:B------:R-:W-:Y:S02]  /*4060*/  FADD.FTZ R195, R195, R194 ;  /* 0x000000c2c3c37221 */ /* 0x000fe40000010000 */
[----:B------:R-:W-:Y:S02]  /*4070*/  FADD.FTZ R196, R196, R199 ;  /* 0x000000c7c4c47221 */ /* 0x000fe40000010000 */
[----:B-1----:R-:W-:Y:S01]  /*4080*/  HMMA.16816.F32.BF16 R156, R4, R28, R156 ;  /* 0x0000001c049c723c */ /* 0x002fe2000004189c */
[----:B------:R-:W-:Y:S01]  /*4090*/  FADD.FTZ R192, R192, R195 ;  /* 0x000000c3c0c07221 */ /* 0x000fe20000010000 */
[----:B------:R-:W-:-:S03]  /*40a0*/  FADD.FTZ R233, R233, R196 ;  /* 0x000000c4e9e97221 */ /* 0x000fc60000010000 */
[----:B------:R-:W-:-:S03]  /*40b0*/  FADD.FTZ R231, R231, R192 ;  /* 0x000000c0e7e77221 */ /* 0x000fc60000010000 */
[C---:B------:R-:W-:Y:S08]  /*40c0*/  HMMA.16816.F32.BF16 R152, R4.reuse, R30, R152 ;  /* 0x0000001e0498723c */ /* 0x040ff00000041898 */
[C---:B--2---:R-:W-:Y:S08]  /*40d0*/  HMMA.16816.F32.BF16 R72, R4.reuse, R24, R72 ;  /* 0x000000180448723c */ /* 0x044ff00000041848 */
[C---:B------:R-:W-:Y:S08]  /*40e0*/  HMMA.16816.F32.BF16 R76, R4.reuse, R26, R76 ;  /* 0x0000001a044c723c */ /* 0x040ff0000004184c */
[C---:B---3--:R-:W-:Y:S08]  /*40f0*/  HMMA.16816.F32.BF16 R88, R4.reuse, R20, R88 ;  /* 0x000000140458723c */ /* 0x048ff00000041858 */
[C---:B------:R-:W-:Y:S08]  /*4100*/  HMMA.16816.F32.BF16 R92, R4.reuse, R22, R92 ;  /* 0x00000016045c723c */ /* 0x040ff0000004185c */
[C---:B----4-:R-:W-:Y:S08]  /*4110*/  HMMA.16816.F32.BF16 R104, R4.reuse, R16, R104 ;  /* 0x000000100468723c */ /* 0x050ff00000041868 */
[C---:B------:R-:W-:Y:S08]  /*4120*/  HMMA.16816.F32.BF16 R108, R4.reuse, R18, R108 ;  /* 0x00000012046c723c */ /* 0x040ff0000004186c */
[C---:B-----5:R-:W-:Y:S08]  /*4130*/  HMMA.16816.F32.BF16 R120, R4.reuse, R12, R120 ;  /* 0x0000000c0478723c */ /* 0x060ff00000041878 */
[C---:B------:R-:W-:Y:S08]  /*4140*/  HMMA.16816.F32.BF16 R124, R4.reuse, R14, R124 ;  /* 0x0000000e047c723c */ /* 0x040ff0000004187c */
[C---:B------:R-:W-:Y:S08]  /*4150*/  HMMA.16816.F32.BF16 R132, R4.reuse, R8, R132 ;  /* 0x000000080484723c */ /* 0x040ff00000041884 */
[----:B------:R-:W-:Y:S01]  /*4160*/  HMMA.16816.F32.BF16 R140, R4, R10, R140 ;  /* 0x0000000a048c723c */ /* 0x000fe2000004188c */
[----:B------:R-:W-:Y:S01]  /*4170*/  F2FP.BF16.F32.PACK_AB R4, R198, R191 ;  /* 0x000000bfc604723e */ /* 0x000fe200000010ff */
[----:B------:R-:W-:Y:S01]  /*4180*/  FADD.FTZ R191, R191, R42 ;  /* 0x0000002abfbf7221 */ /* 0x000fe20000010000 */
[C---:B------:R-:W-:Y:S01]  /*4190*/  F2FP.BF16.F32.PACK_AB R5, R189.reuse, R186 ;  /* 0x000000babd05723e */ /* 0x040fe200000010ff */
[----:B------:R-:W-:Y:S01]  /*41a0*/  FADD.FTZ R186, R186, R43 ;  /* 0x0000002bbaba7221 */ /* 0x000fe20000010000 */
[----:B------:R-:W-:Y:S01]  /*41b0*/  F2FP.BF16.F32.PACK_AB R6, R188, R187 ;  /* 0x000000bbbc06723e */ /* 0x000fe200000010ff */
[----:B------:R-:W-:Y:S01]  /*41c0*/  FADD.FTZ R198, R198, R191 ;  /* 0x000000bfc6c67221 */ /* 0x000fe20000010000 */
[----:B------:R-:W-:Y:S01]  /*41d0*/  F2FP.BF16.F32.PACK_AB R7, R232, R183 ;  /* 0x000000b7e807723e */ /* 0x000fe200000010ff */
[----:B------:R-:W-:-:S02]  /*41e0*/  FADD.FTZ R186, R189, R186 ;  /* 0x000000babdba7221 */ /* 0x000fc40000010000 */
[----:B------:R-:W-:Y:S02]  /*41f0*/  FADD.FTZ R187, R187, R198 ;  /* 0x000000c6bbbb7221 */ /* 0x000fe40000010000 */
[----:B------:R-:W-:Y:S02]  /*4200*/  FADD.FTZ R183, R183, R186 ;  /* 0x000000bab7b77221 */ /* 0x000fe40000010000 */
[----:B------:R-:W-:Y:S01]  /*4210*/  HMMA.16816.F32.BF16 R160, R4, R28, R160 ;  /* 0x0000001c04a0723c */ /* 0x000fe200000418a0 */
[----:B------:R-:W-:Y:S01]  /*4220*/  FADD.FTZ R235, R188, R187 ;  /* 0x000000bbbceb7221 */ /* 0x000fe20000010000 */
[----:B------:R-:W-:-:S06]  /*4230*/  FADD.FTZ R232, R232, R183 ;  /* 0x000000b7e8e87221 */ /* 0x000fcc0000010000 */
        /* <DEDUP_REMOVED lines=11> */
[----:B------:R-:W-:-:S04]  /*42f0*/  NOP ;  /* 0x0000000000007918 */ /* 0x000fc80000000000 */
[----:B------:R-:W-:-:S15]  /*4300*/  @!P0 BRA `(.L_x_9) ;  /* 0x0000003400488947 */ /* 0x000fde0003800000 */
[----:B------:R-:W-:Y:S01]  /*4310*/  VIADD R3, R2, 0xfffffffe ;  /* 0xfffffffe02037836 */ /* 0x000fe20000000000 */
[----:B------:R-:W-:-:S04]  /*4320*/  DEPBAR.LE SB0, 0x0 ;  /* 0x000080000000791a */ /* 0x000fc80000000000 */
[----:B------:R-:W-:-:S04]  /*4330*/  IMAD.WIDE.U32 R6, R3, R170, RZ ;  /* 0x000000aa03067225 */ /* 0x000fc800078e00ff */
[----:B------:R-:W-:Y:S01]  /*4340*/  IMAD R0, R3, R171, R7 ;  /* 0x000000ab03007224 */ /* 0x000fe200078e0207 */
[----:B------:R-:W-:Y:S01]  /*4350*/  BAR.SYNC.DEFER_BLOCKING 0x0 ;  /* 0x0000000000007b1d */ /* 0x000fe20000010000 */
[C---:B------:R-:W-:Y:S01]  /*4360*/  IMAD.SHL.U32 R3, R6.reuse, 0x40, RZ ;  /* 0x0000004006037824 */ /* 0x040fe200078e00ff */
[----:B------:R-:W-:Y:S01]  /*4370*/  LEA R8, P1, R6, R222, 0x7 ;  /* 0x000000de06087211 */ /* 0x000fe200078238ff */
[----:B------:R-:W-:-:S03]  /*4380*/  IMAD R229, R2, 0x40, R229 ;  /* 0x0000004002e57824 */ /* 0x000fc600078e02e5 */
[----:B------:R-:W-:Y:S02]  /*4390*/  LEA R4, P0, R170, R3, 0x5 ;  /* 0x00000003aa047211 */ /* 0x000fe400078028ff */
[C-C-:B------:R-:W-:Y:S02]  /*43a0*/  SHF.L.U64.HI R3, R6.reuse, 0x6, R0.reuse ;  /* 0x0000000606037819 */ /* 0x140fe40000010200 */
[----:B------:R-:W-:Y:S01]  /*43b0*/  LEA.HI.X R9, R6, R221, R0, 0x7, P1 ;  /* 0x000000dd06097211 */ /* 0x000fe200008f3c00 */
[----:B------:R-:W-:Y:S01]  /*43c0*/  VIADD R0, R220, 0x20 ;  /* 0x00000020dc007836 */ /* 0x000fe20000000000 */
[----:B------:R-:W-:Y:S01]  /*43d0*/  LEA.HI.X R3, R170, R3, R171, 0x5, P0 ;  /* 0x00000003aa037211 */ /* 0x000fe200000f2cab */
[----:B------:R-:W-:Y:S01]  /*43e0*/  @P6 VIADD R0, R220, 0xffffffe0 ;  /* 0xffffffe0dc006836 */ /* 0x000fe20000000000 */
[----:B------:R-:W-:-:S04]  /*43f0*/  LEA R10, P0, R4, R222, 0x1 ;  /* 0x000000de040a7211 */ /* 0x000fc800078008ff */
[----:B------:R-:W-:Y:S01]  /*4400*/  LEA.HI.X R11, R4, R221, R3, 0x1, P0 ;  /* 0x000000dd040b7211 */ /* 0x000fe200000f0c03 */
[----:B------:R-:W-:Y:S01]  /*4410*/  VIADD R3, R229, 0xffffff81 ;  /* 0xffffff81e5037836 */ /* 0x000fe20000000000 */
[----:B------:R-:W-:Y:S01]  /*4420*/  @!PT LDS RZ, [RZ] ;  /* 0x00000000fffff984 */ /* 0x000fe20000000800 */
[----:B------:R-:W-:Y:S01]  /*4430*/  @!PT LDS RZ, [RZ] ;  /* 0x00000000fffff984 */ /* 0x000fe20000000800 */
[----:B------:R-:W-:Y:S01]  /*4440*/  @!PT LDS RZ, [RZ] ;  /* 0x00000000fffff984 */ /* 0x000fe20000000800 */
[----:B------:R-:W-:Y:S04]  /*4450*/  LDGSTS.E.BYPASS.LTC128B.128 [R225+0x9000], desc[UR26][R8.64] ;  /* 0x0900000008e17fae */ /* 0x000fe8000b981a1a */
[C---:B------:R-:W-:Y:S02]  /*4460*/  ISETP.GE.AND P5, PT, R3.reuse, R228, PT ;  /* 0x000000e40300720c */ /* 0x040fe40003fa6270 */
[----:B------:R-:W-:Y:S01]  /*4470*/  ISETP.GE.AND P3, PT, R3, R227, PT ;  /* 0x000000e30300720c */ /* 0x000fe20003f66270 */
[----:B------:R-:W-:Y:S04]  /*4480*/  LDGSTS.E.BYPASS.LTC128B.128 [R225+0xa000], desc[UR26][R8.64+0x40] ;  /* 0x0a00004008e17fae */ /* 0x000fe8000b981a1a */
[----:B------:R-:W-:Y:S04]  /*4490*/  LDGSTS.E.BYPASS.LTC128B.128 [R225+0xb000], desc[UR26][R8.64+0x80] ;  /* 0x0b00008008e17fae */ /* 0x000fe8000b981a1a */
[----:B------:R-:W-:Y:S04]  /*44a0*/  LDGSTS.E.BYPASS.LTC128B.128 [R225+0x9800], desc[UR26][R10.64] ;  /* 0x098000000ae17fae */ /* 0x000fe8000b981a1a */
[----:B------:R-:W-:Y:S04]  /*44b0*/  LDGSTS.E.BYPASS.LTC128B.128 [R225+0xa800], desc[UR26][R10.64+0x40] ;  /* 0x0a8000400ae17fae */ /* 0x000fe8000b981a1a */
[----:B------:R1:W-:Y:S04]  /*44c0*/  LDGSTS.E.BYPASS.LTC128B.128 [R225+0xb800], desc[UR26][R10.64+0x80] ;  /* 0x0b8000800ae17fae */ /* 0x0003e8000b981a1a */
[----:B------:R-:W-:Y:S04]  /*44d0*/  LDSM.16.M88.4 R60, [R220] ;  /* 0x00000000dc3c783b */ /* 0x000fe80000000200 */
[----:B------:R-:W2:Y:S04]  /*44e0*/  LDSM.16.M88.4 R188, [R219+0x6000] ;  /* 0x00600000dbbc783b */ /* 0x000ea80000000200 */
[----:B------:R-:W3:Y:S04]  /*44f0*/  LDSM.16.M88.4 R4, [R220+0x1000] ;  /* 0x00100000dc04783b */ /* 0x000ee80000000200 */
[----:B------:R-:W4:Y:S04]  /*4500*/  LDSM.16.M88.4 R180, [R219+0x6400] ;  /* 0x00640000dbb4783b */ /* 0x000f280000000200 */
[----:B------:R-:W5:Y:S04]  /*4510*/  LDSM.16.M88.4 R172, [R219+0x6800] ;  /* 0x00680000dbac783b */ /* 0x000f680000000200 */
[----:B------:R-:W1:Y:S04]  /*4520*/  LDSM.16.M88.4 R40, [R219+0x6c00] ;  /* 0x006c0000db28783b */ /* 0x000e680000000200 */
[----:B------:R-:W-:Y:S04]  /*4530*/  LDSM.16.M88.4 R208, [R217+0x6000] ;  /* 0x00600000d9d0783b */ /* 0x000fe80000000200 */
[----:B------:R-:W1:Y:S04]  /*4540*/  LDSM.16.M88.4 R36, [R0+0x1000] ;  /* 0x001000000024783b */ /* 0x000e680000000200 */
[----:B------:R-:W1:Y:S04]  /*4550*/  LDSM.16.M88.4 R204, [R217+0x6400] ;  /* 0x00640000d9cc783b */ /* 0x000e680000000200 */
[----:B------:R-:W1:Y:S04]  /*4560*/  LDSM.16.M88.4 R200, [R217+0x6800] ;  /* 0x00680000d9c8783b */ /* 0x000e680000000200 */
[----:B------:R-:W1:Y:S04]  /*4570*/  LDSM.16.M88.4 R196, [R217+0x6c00] ;  /* 0x006c0000d9c4783b */ /* 0x000e680000000200 */
[----:B------:R-:W1:Y:S01]  /*4580*/  LDSM.16.M88.4 R56, [R0] ;  /* 0x000000000038783b */ /* 0x000e620000000200 */
[-C--:B--2---:R-:W-:Y:S03]  /*4590*/  HMMA.16816.F32.BF16 R192, R60, R188.reuse, RZ ;  /* 0x000000bc3cc0723c */ /* 0x084fe600000418ff */
[----:B------:R-:W-:Y:S04]  /*45a0*/  LDSM.16.M88.4 R212, [R220+0x3000] ;  /* 0x00300000dcd4783b */ /* 0x000fe80000000200 */
[----:B------:R-:W2:Y:S01]  /*45b0*/  LDSM.16.M88.4 R52, [R219+0x7000] ;  /* 0x00700000db34783b */ /* 0x000ea20000000200 */
[C---:B---3--:R-:W-:Y:S03]  /*45c0*/  HMMA.16816.F32.BF16 R32, R4.reuse, R188, RZ ;  /* 0x000000bc0420723c */ /* 0x048fe600000418ff */
[----:B------:R-:W3:Y:S04]  /*45d0*/  LDSM.16.M88.4 R48, [R219+0x7400] ;  /* 0x00740000db30783b */ /* 0x000ee80000000200 */
[----:B------:R-:W3:Y:S01]  /*45e0*/  LDSM.16.M88.4 R44, [R219+0x7800] ;  /* 0x00780000db2c783b */ /* 0x000ee20000000200 */
[C---:B------:R-:W-:Y:S03]  /*45f0*/  HMMA.16816.F32.BF16 R28, R4.reuse, R190, RZ ;  /* 0x000000be041c723c */ /* 0x040fe600000418ff */
[----:B------:R-:W0:Y:S05]  /*4600*/  LDGDEPBAR ;  /* 0x00000000000079af */ /* 0x000e2a0000000000 */
[C---:B----4-:R-:W-:Y:S08]  /*4610*/  HMMA.16816.F32.BF16 R24, R4.reuse, R180, RZ ;  /* 0x000000b40418723c */ /* 0x050ff000000418ff */
[C---:B-----5:R-:W-:Y:S08]  /*4620*/  HMMA.16816.F32.BF16 R16, R4.reuse, R172, RZ ;  /* 0x000000ac0410723c */ /* 0x060ff000000418ff */
[C---:B------:R-:W-:Y:S08]  /*4630*/  HMMA.16816.F32.BF16 R20, R4.reuse, R182, RZ ;  /* 0x000000b60414723c */ /* 0x040ff000000418ff */
[----:B------:R-:W-:Y:S08]  /*4640*/  HMMA.16816.F32.BF16 R12, R4, R174, RZ ;  /* 0x000000ae040c723c */ /* 0x000ff000000418ff */
[C---:B------:R-:W-:Y:S08]  /*4650*/  HMMA.16816.F32.BF16 R184, R60.reuse, R180, RZ ;  /* 0x000000b43cb8723c */ /* 0x040ff000000418ff */
[C---:B------:R-:W-:Y:S08]  /*4660*/  HMMA.16816.F32.BF16 R176, R60.reuse, R172, RZ ;  /* 0x000000ac3cb0723c */ /* 0x040ff000000418ff */
[----:B------:R-:W-:Y:S08]  /*4670*/  HMMA.16816.F32.BF16 R188, R60, R190, RZ ;  /* 0x000000be3cbc723c */ /* 0x000ff000000418ff */
[----:B-1----:R-:W-:Y:S08]  /*4680*/  HMMA.16816.F32.BF16 R8, R4, R40, RZ ;  /* 0x000000280408723c */ /* 0x002ff000000418ff */
[C---:B------:R-:W-:Y:S08]  /*4690*/  HMMA.16816.F32.BF16 R180, R60.reuse, R182, RZ ;  /* 0x000000b63cb4723c */ /* 0x040ff000000418ff */
[C---:B------:R-:W-:Y:S08]  /*46a0*/  HMMA.16816.F32.BF16 R172, R60.reuse, R174, RZ ;  /* 0x000000ae3cac723c */ /* 0x040ff000000418ff */
[----:B------:R-:W-:Y:S08]  /*46b0*/  HMMA.16816.F32.BF16 R64, R60, R40, RZ ;  /* 0x000000283c40723c */ /* 0x000ff000000418ff */
[-C--:B------:R-:W-:Y:S08]  /*46c0*/  HMMA.16816.F32.BF16 R4, R4, R42.reuse, RZ ;  /* 0x0000002a0404723c */ /* 0x080ff000000418ff */
[----:B------:R-:W-:Y:S01]  /*46d0*/  HMMA.16816.F32.BF16 R60, R60, R42, RZ ;  /* 0x0000002a3c3c723c */ /* 0x000fe200000418ff */
[----:B------:R-:W1:Y:S07]  /*46e0*/  LDSM.16.M88.4 R40, [R219+0x7c00] ;  /* 0x007c0000db28783b */ /* 0x000e6e0000000200 */
        /* <DEDUP_REMOVED lines=8> */
[----:B------:R-:W4:Y:S07]  /*4770*/  LDSM.16.M88.4 R36, [R220+0x2000] ;  /* 0x00200000dc24783b */ /* 0x000f2e0000000200 */
[C---:B------:R-:W-:Y:S08]  /*4780*/  HMMA.16816.F32.BF16 R192, R56.reuse, R208, R192 ;  /* 0x000000d038c0723c */ /* 0x040ff000000418c0 */
[C---:B------:R-:W-:Y:S08]  /*4790*/  HMMA.16816.F32.BF16 R184, R56.reuse, R204, R184 ;  /* 0x000000cc38b8723c */ /* 0x040ff000000418b8 */
[C---:B------:R-:W-:Y:S08]  /*47a0*/  HMMA.16816.F32.BF16 R176, R56.reuse, R200, R176 ;  /* 0x000000c838b0723c */ /* 0x040ff000000418b0 */
[C---:B------:R-:W-:Y:S08]  /*47b0*/  HMMA.16816.F32.BF16 R64, R56.reuse, R196, R64 ;  /* 0x000000c43840723c */ /* 0x040ff00000041840 */
[C---:B------:R-:W-:Y:S01]  /*47c0*/  HMMA.16816.F32.BF16 R188, R56.reuse, R210, R188 ;  /* 0x000000d238bc723c */ /* 0x040fe200000418bc */
[----:B------:R-:W-:Y:S07]  /*47d0*/  LDSM.16.M88.4 R208, [R217+0x7000] ;  /* 0x00700000d9d0783b */ /* 0x000fee0000000200 */
[C---:B------:R-:W-:Y:S01]  /*47e0*/  HMMA.16816.F32.BF16 R180, R56.reuse, R206, R180 ;  /* 0x000000ce38b4723c */ /* 0x040fe200000418b4 */
[----:B------:R-:W-:Y:S07]  /*47f0*/  LDSM.16.M88.4 R204, [R217+0x7400] ;  /* 0x00740000d9cc783b */ /* 0x000fee0000000200 */
[C---:B------:R-:W-:Y:S01]  /*4800*/  HMMA.16816.F32.BF16 R172, R56.reuse, R202, R172 ;  /* 0x000000ca38ac723c */ /* 0x040fe200000418ac */
[----:B------:R-:W-:Y:S07]  /*4810*/  LDSM.16.M88.4 R200, [R217+0x7800] ;  /* 0x00780000d9c8783b */ /* 0x000fee0000000200 */
[----:B------:R-:W-:Y:S01]  /*4820*/  HMMA.16816.F32.BF16 R60, R56, R198, R60 ;  /* 0x000000c6383c723c */ /* 0x000fe2000004183c */
[----:B------:R-:W5:Y:S04]  /*4830*/  LDSM.16.M88.4 R56, [R0+0x3000] ;  /* 0x003000000038783b */ /* 0x000f680000000200 */
[----:B------:R-:W5:Y:S03]  /*4840*/  LDSM.16.M88.4 R196, [R217+0x7c00] ;  /* 0x007c0000d9c4783b */ /* 0x000f660000000200 */
[C---:B--2---:R-:W-:Y:S08]  /*4850*/  HMMA.16816.F32.BF16 R32, R212.reuse, R52, R32 ;  /* 0x00000034d420723c */ /* 0x044ff00000041820 */
[C---:B---3--:R-:W-:Y:S08]  /*4860*/  HMMA.16816.F32.BF16 R24, R212.reuse, R48, R24 ;  /* 0x00000030d418723c */ /* 0x048ff00000041818 */
[C---:B------:R-:W-:Y:S08]  /*4870*/  HMMA.16816.F32.BF16 R16, R212.reuse, R44, R16 ;  /* 0x0000002cd410723c */ /* 0x040ff00000041810 */
[C---:B-1----:R-:W-:Y:S08]  /*4880*/  HMMA.16816.F32.BF16 R8, R212.reuse, R40, R8 ;  /* 0x00000028d408723c */ /* 0x042ff00000041808 */
[C---:B------:R-:W-:Y:S08]  /*4890*/  HMMA.16816.F32.BF16 R28, R212.reuse, R54, R28 ;  /* 0x00000036d41c723c */ /* 0x040ff0000004181c */
[C---:B------:R-:W-:Y:S08]  /*48a0*/  HMMA.16816.F32.BF16 R20, R212.reuse, R50, R20 ;  /* 0x00000032d414723c */ /* 0x040ff00000041814 */
[C---:B------:R-:W-:Y:S08]  /*48b0*/  HMMA.16816.F32.BF16 R12, R212.reuse, R46, R12 ;  /* 0x0000002ed40c723c */ /* 0x040ff0000004180c */
[----:B------:R-:W-:Y:S01]  /*48c0*/  HMMA.16816.F32.BF16 R4, R212, R42, R4 ;  /* 0x0000002ad404723c */ /* 0x000fe20000041804 */
[----:B------:R-:W1:Y:S07]  /*48d0*/  LDSM.16.M88.4 R212, [R0+0x2000] ;  /* 0x0020000000d4783b */ /* 0x000e6e0000000200 */
[C---:B----4-:R-:W-:Y:S08]  /*48e0*/  HMMA.16816.F32.BF16 R192, R36.reuse, R52, R192 ;  /* 0x0000003424c0723c */ /* 0x050ff000000418c0 */
[C---:B------:R-:W-:Y:S01]  /*48f0*/  HMMA.16816.F32.BF16 R188, R36.reuse, R54, R188 ;  /* 0x0000003624bc723c */ /* 0x040fe200000418bc */
[----:B------:R-:W-:Y:S07]  /*4900*/  LDSM.16.M88.4 R52, [R220+0x5000] ;  /* 0x00500000dc34783b */ /* 0x000fee0000000200 */
[C---:B------:R-:W-:Y:S08]  /*4910*/  HMMA.16816.F32.BF16 R184, R36.reuse, R48, R184 ;  /* 0x0000003024b8723c */ /* 0x040ff000000418b8 */
[C---:B------:R-:W-:Y:S01]  /*4920*/  HMMA.16816.F32.BF16 R180, R36.reuse, R50, R180 ;  /* 0x0000003224b4723c */ /* 0x040fe200000418b4 */
[----:B------:R-:W-:Y:S07]  /*4930*/  LDSM.16.M88.4 R48, [R219+0x8000] ;  /* 0x00800000db30783b */ /* 0x000fee0000000200 */
[C---:B------:R-:W-:Y:S08]  /*4940*/  HMMA.16816.F32.BF16 R176, R36.reuse, R44, R176 ;  /* 0x0000002c24b0723c */ /* 0x040ff000000418b0 */
[C---:B------:R-:W-:Y:S01]  /*4950*/  HMMA.16816.F32.BF16 R172, R36.reuse, R46, R172 ;  /* 0x0000002e24ac723c */ /* 0x040fe200000418ac */
[----:B------:R-:W-:Y:S07]  /*4960*/  LDSM.16.M88.4 R44, [R219+0x8400] ;  /* 0x00840000db2c783b */ /* 0x000fee0000000200 */
[C---:B------:R-:W-:Y:S08]  /*4970*/  HMMA.16816.F32.BF16 R64, R36.reuse, R40, R64 ;  /* 0x000000282440723c */ /* 0x040ff00000041840 */
[----:B------:R-:W-:Y:S01]  /*4980*/  HMMA.16816.F32.BF16 R60, R36, R42, R60 ;  /* 0x0000002a243c723c */ /* 0x000fe2000004183c */
[----:B------:R-:W-:Y:S04]  /*4990*/  LDSM.16.M88.4 R40, [R219+0x8800] ;  /* 0x00880000db28783b */ /* 0x000fe80000000200 */
[----:B------:R-:W-:Y:S03]  /*49a0*/  LDSM.16.M88.4 R36, [R219+0x8c00] ;  /* 0x008c0000db24783b */ /* 0x000fe60000000200 */
[C---:B-----5:R-:W-:Y:S08]  /*49b0*/  HMMA.16816.F32.BF16 R32, R56.reuse, R208, R32 ;  /* 0x000000d03820723c */ /* 0x060ff00000041820 */
[C---:B------:R-:W-:Y:S08]  /*49c0*/  HMMA.16816.F32.BF16 R28, R56.reuse, R210, R28 ;  /* 0x000000d2381c723c */ /* 0x040ff0000004181c */
[C---:B------:R-:W-:Y:S08]  /*49d0*/  HMMA.16816.F32.BF16 R24, R56.reuse, R204, R24 ;  /* 0x000000cc3818723c */ /* 0x040ff00000041818 */
[C---:B------:R-:W-:Y:S08]  /*49e0*/  HMMA.16816.F32.BF16 R20, R56.reuse, R206, R20 ;  /* 0x000000ce3814723c */ /* 0x040ff00000041814 */
[C---:B------:R-:W-:Y:S08]  /*49f0*/  HMMA.16816.F32.BF16 R16, R56.reuse, R200, R16 ;  /* 0x000000c83810723c */ /* 0x040ff00000041810 */
[C---:B------:R-:W-:Y:S08]  /*4a00*/  HMMA.16816.F32.BF16 R12, R56.reuse, R202, R12 ;  /* 0x000000ca380c723c */ /* 0x040ff0000004180c */
[C---:B------:R-:W-:Y:S08]  /*4a10*/  HMMA.16816.F32.BF16 R8, R56.reuse, R196, R8 ;  /* 0x000000c43808723c */ /* 0x040ff00000041808 */
[----:B------:R-:W-:Y:S01]  /*4a20*/  HMMA.16816.F32.BF16 R4, R56, R198, R4 ;  /* 0x000000c63804723c */ /* 0x000fe20000041804 */
[----:B------:R-:W2:Y:S07]  /*4a30*/  LDSM.16.M88.4 R56, [R220+0x4000] ;  /* 0x00400000dc38783b */ /* 0x000eae0000000200 */
[C---:B-1----:R-:W-:Y:S08]  /*4a40*/  HMMA.16816.F32.BF16 R192, R212.reuse, R208, R192 ;  /* 0x000000d0d4c0723c */ /* 0x042ff000000418c0 */
[C---:B------:R-:W-:Y:S08]  /*4a50*/  HMMA.16816.F32.BF16 R188, R212.reuse, R210, R188 ;  /* 0x000000d2d4bc723c */ /* 0x040ff000000418bc */
[C---:B------:R-:W-:Y:S08]  /*4a60*/  HMMA.16816.F32.BF16 R184, R212.reuse, R204, R184 ;  /* 0x000000ccd4b8723c */ /* 0x040ff000000418b8 */
[C---:B------:R-:W-:Y:S08]  /*4a70*/  HMMA.16816.F32.BF16 R180, R212.reuse, R206, R180 ;  /* 0x000000ced4b4723c */ /* 0x040ff000000418b4 */
[C---:B------:R-:W-:Y:S08]  /*4a80*/  HMMA.16816.F32.BF16 R176, R212.reuse, R200, R176 ;  /* 0x000000c8d4b0723c */ /* 0x040ff000000418b0 */
[C---:B------:R-:W-:Y:S01]  /*4a90*/  HMMA.16816.F32.BF16 R172, R212.reuse, R202, R172 ;  /* 0x000000cad4ac723c */ /* 0x040fe200000418ac */
[----:B------:R-:W-:Y:S07]  /*4aa0*/  LDSM.16.M88.4 R200, [R0+0x4000] ;  /* 0x0040000000c8783b */ /* 0x000fee0000000200 */
[C---:B------:R-:W-:Y:S08]  /*4ab0*/  HMMA.16816.F32.BF16 R64, R212.reuse, R196, R64 ;  /* 0x000000c4d440723c */ /* 0x040ff00000041840 */
[----:B------:R-:W-:Y:S01]  /*4ac0*/  HMMA.16816.F32.BF16 R212, R212, R198, R60 ;  /* 0x000000c6d4d4723c */ /* 0x000fe2000004183c */
[----:B------:R-:W1:Y:S04]  /*4ad0*/  LDSM.16.M88.4 R60, [R217+0x8000] ;  /* 0x00800000d93c783b */ /* 0x000e680000000200 */
[----:B------:R3:W4:Y:S03]  /*4ae0*/  LDSM.16.M88.4 R196, [R0+0x5000] ;  /* 0x0050000000c4783b */ /* 0x0007260000000200 */
[-C--:B--2---:R-:W-:Y:S08]  /*4af0*/  HMMA.16816.F32.BF16 R192, R56, R48.reuse, R192 ;  /* 0x0000003038c0723c */ /* 0x084ff000000418c0 */
[C---:B------:R-:W-:Y:S08]  /*4b00*/  HMMA.16816.F32.BF16 R32, R52.reuse, R48, R32 ;  /* 0x000000303420723c */ /* 0x040ff00000041820 */
[----:B------:R-:W-:Y:S01]  /*4b10*/  HMMA.16816.F32.BF16 R28, R52, R50, R28 ;  /* 0x00000032341c723c */ /* 0x000fe2000004181c */
[----:B---3--:R-:W-:-:S07]  /*4b20*/  VIADD R0, R229, 0xffffff80 ;  /* 0xffffff80e5007836 */ /* 0x008fce0000000000 */
[C---:B------:R-:W-:Y:S01]  /*4b30*/  HMMA.16816.F32.BF16 R24, R52.reuse, R44, R24 ;  /* 0x0000002c3418723c */ /* 0x040fe20000041818 */
[C---:B------:R-:W-:Y:S02]  /*4b40*/  ISETP.GE.AND P4, PT, R0.reuse, R228, PT ;  /* 0x000000e40000720c */ /* 0x040fe40003f86270 */
[C---:B------:R-:W-:Y:S02]  /*4b50*/  ISETP.GE.AND P2, PT, R0.reuse, R227, PT ;  /* 0x000000e30000720c */ /* 0x040fe40003f46270 */
[C---:B------:R-:W-:Y:S02]  /*4b60*/  ISETP.GE.AND P0, PT, R0.reuse, R169, PT ;  /* 0x000000a90000720c */ /* 0x040fe40003f06270 */
[----:B------:R-:W-:Y:S01]  /*4b70*/  ISETP.GE.AND P1, PT, R0, R164, PT ;  /* 0x000000a40000720c */ /* 0x000fe20003f26270 */
[----:B------:R-:W-:Y:S01]  /*4b80*/  HMMA.16816.F32.BF16 R20, R52, R46, R20 ;  /* 0x0000002e3414723c */ /* 0x000fe20000041814 */
[----:B------:R-:W-:-:S07]  /*4b90*/  VIADD R0, R229, 0xffffff88 ;  /* 0xffffff88e5007836 */ /* 0x000fce0000000000 */
[C---:B------:R-:W-:Y:S08]  /*4ba0*/  HMMA.16816.F32.BF16 R16, R52.reuse, R40, R16 ;  /* 0x000000283410723c */ /* 0x040ff00000041810 */
[C---:B------:R-:W-:Y:S08]  /*4bb0*/  HMMA.16816.F32.BF16 R12, R52.reuse, R42, R12 ;  /* 0x0000002a340c723c */ /* 0x040ff0000004180c */
[C---:B------:R-:W-:Y:S08]  /*4bc0*/  HMMA.16816.F32.BF16 R8, R52.reuse, R36, R8 ;  /* 0x000000243408723c */ /* 0x040ff00000041808 */
[----:B------:R-:W-:Y:S01]  /*4bd0*/  HMMA.16816.F32.BF16 R4, R52, R38, R4 ;  /* 0x000000263404723c */ /* 0x000fe20000041804 */
[----:B------:R-:W2:Y:S07]  /*4be0*/  LDSM.16.M88.4 R52, [R217+0x8400] ;  /* 0x00840000d934783b */ /* 0x000eae0000000200 */
[-C--:B-1----:R-:W-:Y:S08]  /*4bf0*/  HMMA.16816.F32.BF16 R192, R200, R60.reuse, R192 ;  /* 0x0000003cc8c0723c */ /* 0x082ff000000418c0 */
[----:B----4-:R-:W-:Y:S08]  /*4c00*/  HMMA.16816.F32.BF16 R32, R196, R60, R32 ;  /* 0x0000003cc420723c */ /* 0x010ff00000041820 */
[----:B------:R-:W-:Y:S03]  /*4c10*/  HMMA.16816.F32.BF16 R188, R56, R50, R188 ;  /* 0x0000003238bc723c */ /* 0x000fe600000418bc */
[----:B------:R-:W-:-:S02]  /*4c20*/  FSEL R246, R194, -INF , !P2 ;  /* 0xff800000c2f67808 */ /* 0x000fc40005000000 */
[----:B------:R-:W-:Y:S02]  /*4c30*/  ISETP.GE.AND P2, PT, R3, R164, PT ;  /* 0x000000a40300720c */ /* 0x000fe40003f46270 */
[----:B------:R-:W-:Y:S01]  /*4c40*/  FSEL R250, R195, -INF , !P3 ;  /* 0xff800000c3fa7808 */ /* 0x000fe20005800000 */
[C---:B------:R-:W-:Y:S08]  /*4c50*/  HMMA.16816.F32.BF16 R64, R56.reuse, R36, R64 ;  /* 0x000000243840723c */ /* 0x040ff00000041840 */
[C---:B------:R-:W-:Y:S01]  /*4c60*/  HMMA.16816.F32.BF16 R212, R56.reuse, R38, R212 ;  /* 0x0000002638d4723c */ /* 0x040fe200000418d4 */
[----:B------:R-:W1:Y:S07]  /*4c70*/  LDSM.16.M88.4 R36, [R217+0x8800] ;  /* 0x00880000d924783b */ /* 0x000e6e0000000200 */
[C---:B------:R-:W-:Y:S08]  /*4c80*/  HMMA.16816.F32.BF16 R184, R56.reuse, R44, R184 ;  /* 0x0000002c38b8723c */ /* 0x040ff000000418b8 */
[C---:B------:R-:W-:Y:S08]  /*4c90*/  HMMA.16816.F32.BF16 R180, R56.reuse, R46, R180 ;  /* 0x0000002e38b4723c */ /* 0x040ff000000418b4 */
[----:B------:R-:W-:Y:S01]  /*4ca0*/  HMMA.16816.F32.BF16 R176, R56, R40, R176 ;  /* 0x0000002838b0723c */ /* 0x000fe200000418b0 */
[----:B------:R-:W-:-:S02]  /*4cb0*/  FSEL R40, R32, -INF , !P0 ;  /* 0xff80000020287808 */ /* 0x000fc40004000000 */
[----:B------:R-:W-:Y:S02]  /*4cc0*/  FSEL R41, R34, -INF , !P1 ;  /* 0xff80000022297808 */ /* 0x000fe40004800000 */
[C---:B------:R-:W-:Y:S02]  /*4cd0*/  ISETP.GE.AND P0, PT, R0.reuse, R228, PT ;  /* 0x000000e40000720c */ /* 0x040fe40003f06270 */
[----:B------:R-:W-:Y:S01]  /*4ce0*/  ISETP.GE.AND P1, PT, R0, R227, PT ;  /* 0x000000e30000720c */ /* 0x000fe20003f26270 */
[----:B------:R-:W-:Y:S01]  /*4cf0*/  HMMA.16816.F32.BF16 R172, R56, R42, R172 ;  /* 0x0000002a38ac723c */ /* 0x000fe200000418ac */
[----:B------:R-:W-:Y:S02]  /*4d00*/  FSEL R56, R192, -INF , !P4 ;  /* 0xff800000c0387808 */ /* 0x000fe40006000000 */
[----:B------:R-:W-:Y:S01]  /*4d10*/  ISETP.GE.AND P4, PT, R3, R169, PT ;  /* 0x000000a90300720c */ /* 0x000fe20003f86270 */
[----:B------:R-:W-:Y:S01]  /*4d20*/  VIADD R3, R229, 0xffffff89 ;  /* 0xffffff89e5037836 */ /* 0x000fe20000000000 */
[----:B------:R-:W-:-:S02]  /*4d30*/  FSEL R43, R35, -INF , !P2 ;  /* 0xff800000232b7808 */ /* 0x000fc40005000000 */
[----:B------:R-:W-:Y:S01]  /*4d40*/  FSEL R42, R33, -INF , !P4 ;  /* 0xff800000212a7808 */ /* 0x000fe20006000000 */
[----:B------:R-:W-:Y:S01]  /*4d50*/  HMMA.16816.F32.BF16 R188, R200, R62, R188 ;  /* 0x0000003ec8bc723c */ /* 0x000fe200000418bc */
[----:B------:R-:W3:Y:S01]  /*4d60*/  LDSM.16.M88.4 R32, [R217+0x8c00] ;  /* 0x008c0000d920783b */ /* 0x000ee20000000200 */
[----:B------:R-:W-:Y:S01]  /*4d70*/  ISETP.GE.AND P4, PT, R0, R164, PT ;  /* 0x000000a40000720c */ /* 0x000fe20003f86270 */
[----:B------:R-:W-:-:S04]  /*4d80*/  DEPBAR.LE SB0, 0x0 ;  /* 0x000080000000791a */ /* 0x000fc80000000000 */
[C---:B------:R-:W-:Y:S01]  /*4d90*/  ISETP.GE.AND P2, PT, R3.reuse, R228, PT ;  /* 0x000000e40300720c */ /* 0x040fe20003f46270 */
[----:B------:R-:W-:Y:S01]  /*4da0*/  HMMA.16816.F32.BF16 R28, R196, R62, R28 ;  /* 0x0000003ec41c723c */ /* 0x000fe2000004181c */
[----:B------:R-:W-:-:S07]  /*4db0*/  ISETP.GE.AND P3, PT, R3, R227, PT ;  /* 0x000000e30300720c */ /* 0x000fce0003f66270 */
[-C--:B--2---:R-:W-:Y:S03]  /*4dc0*/  HMMA.16816.F32.BF16 R184, R200, R52.reuse, R184 ;  /* 0x00000034c8b8723c */ /* 0x084fe600000418b8 */
[----:B------:R-:W-:Y:S02]  /*4dd0*/  FSEL R61, R188, -INF , !P0 ;  /* 0xff800000bc3d7808 */ /* 0x000fe40004000000 */
[----:B------:R-:W-:Y:S02]  /*4de0*/  FSEL R244, R190, -INF , !P1 ;  /* 0xff800000bef47808 */ /* 0x000fe40004800000 */
[-C--:B------:R-:W-:Y:S01]  /*4df0*/  ISETP.GE.AND P0, PT, R3, R169.reuse, PT ;  /* 0x000000a90300720c */ /* 0x080fe20003f06270 */
[----:B------:R-:W-:Y:S01]  /*4e00*/  HMMA.16816.F32.BF16 R24, R196, R52, R24 ;  /* 0x00000034c418723c */ /* 0x000fe20000041818 */
[----:B------:R-:W-:Y:S02]  /*4e10*/  FSEL R52, R193, -INF , !P5 ;  /* 0xff800000c1347808 */ /* 0x000fe40006800000 */
[----:B------:R-:W-:Y:S01]  /*4e20*/  ISETP.GE.AND P5, PT, R0, R169, PT ;  /* 0x000000a90000720c */ /* 0x000fe20003fa6270 */
[----:B------:R-:W-:Y:S01]  /*4e30*/  VIADD R0, R229, 0xffffff90 ;  /* 0xffffff90e5007836 */ /* 0x000fe20000000000 */
[----:B------:R-:W-:Y:S01]  /*4e40*/  ISETP.GE.AND P1, PT, R3, R164, PT ;  /* 0x000000a40300720c */ /* 0x000fe20003f26270 */
[----:B------:R-:W-:Y:S01]  /*4e50*/  VIADD R3, R229, 0xffffff91 ;  /* 0xffffff91e5037836 */ /* 0x000fe20000000000 */
[----:B------:R-:W-:Y:S01]  /*4e60*/  FSEL R53, R30, -INF , !P4 ;  /* 0xff8000001e357808 */ /* 0x000fe20006000000 */
[----:B------:R-:W-:Y:S01]  /*4e70*/  HMMA.16816.F32.BF16 R180, R200, R54, R180 ;  /* 0x00000036c8b4723c */ /* 0x000fe200000418b4 */
[----:B------:R-:W-:-:S02]  /*4e80*/  FSEL R28, R28, -INF , !P5 ;  /* 0xff8000001c1c7808 */ /* 0x000fc40006800000 */
[----:B------:R-:W-:Y:S02]  /*4e90*/  FSEL R252, R189, -INF , !P2 ;  /* 0xff800000bdfc7808 */ /* 0x000fe40005000000 */
[----:B------:R-:W-:Y:S02]  /*4ea0*/  FSEL R30, R29, -INF , !P0 ;  /* 0xff8000001d1e7808 */ /* 0x000fe40004000000 */
[C---:B------:R-:W-:Y:S01]  /*4eb0*/  ISETP.GE.AND P5, PT, R0.reuse, R228, PT ;  /* 0x000000e40000720c */ /* 0x040fe20003fa6270 */
[C---:B------:R-:W-:Y:S01]  /*4ec0*/  HMMA.16816.F32.BF16 R20, R196.reuse, R54, R20 ;  /* 0x00000036c414723c */ /* 0x040fe20000041814 */
[C---:B------:R-:W-:Y:S02]  /*4ed0*/  ISETP.GE.AND P4, PT, R0.reuse, R227, PT ;  /* 0x000000e30000720c */ /* 0x040fe40003f86270 */
[C---:B------:R-:W-:Y:S02]  /*4ee0*/  ISETP.GE.AND P2, PT, R0.reuse, R169, PT ;  /* 0x000000a90000720c */ /* 0x040fe40003f46270 */
[----:B------:R-:W-:Y:S01]  /*4ef0*/  ISETP.GE.AND P0, PT, R0, R164, PT ;  /* 0x000000a40000720c */ /* 0x000fe20003f06270 */
[----:B------:R-:W-:Y:S01]  /*4f00*/  VIADD R0, R229, 0xffffff98 ;  /* 0xffffff98e5007836 */ /* 0x000fe20000000000 */
[----:B------:R-:W-:Y:S01]  /*4f10*/  FSEL R31, R31, -INF , !P1 ;  /* 0xff8000001f1f7808 */ /* 0x000fe20004800000 */
[----:B-1----:R-:W-:Y:S01]  /*4f20*/  HMMA.16816.F32.BF16 R16, R196, R36, R16 ;  /* 0x00000024c410723c */ /* 0x002fe20000041810 */
[----:B------:R-:W-:-:S02]  /*4f30*/  ISETP.GE.AND P1, PT, R3, R227, PT ;  /* 0x000000e30300720c */ /* 0x000fc40003f26270 */
[----:B------:R-:W-:Y:S02]  /*4f40*/  FSEL R248, R191, -INF , !P3 ;  /* 0xff800000bff87808 */ /* 0x000fe40005800000 */
[----:B------:R-:W-:Y:S02]  /*4f50*/  FSEL R210, R184, -INF , !P5 ;  /* 0xff800000b8d27808 */ /* 0x000fe40006800000 */
[----:B------:R-:W-:Y:S01]  /*4f60*/  FSEL R206, R186, -INF , !P4 ;  /* 0xff800000bace7808 */ /* 0x000fe20006000000 */
[----:B------:R-:W-:Y:S01]  /*4f70*/  HMMA.16816.F32.BF16 R12, R196, R38, R12 ;  /* 0x00000026c40c723c */ /* 0x000fe2000004180c */
[C---:B------:R-:W-:Y:S02]  /*4f80*/  ISETP.GE.AND P3, PT, R3.reuse, R228, PT ;  /* 0x000000e40300720c */ /* 0x040fe40003f66270 */
[C---:B------:R-:W-:Y:S02]  /*4f90*/  ISETP.GE.AND P5, PT, R3.reuse, R169, PT ;  /* 0x000000a90300720c */ /* 0x040fe40003fa6270 */
[----:B------:R-:W-:Y:S01]  /*4fa0*/  ISETP.GE.AND P4, PT, R3, R164, PT ;  /* 0x000000a40300720c */ /* 0x000fe20003f86270 */
[----:B------:R-:W-:Y:S01]  /*4fb0*/  VIADD R3, R229, 0xffffff99 ;  /* 0xffffff99e5037836 */ /* 0x000fe20000000000 */
[----:B------:R-:W-:Y:S01]  /*4fc0*/  FSEL R208, R187, -INF , !P1 ;  /* 0xff800000bbd07808 */ /* 0x000fe20004800000 */
[----:B------:R-:W-:Y:S01]  /*4fd0*/  HMMA.16816.F32.BF16 R176, R200, R36, R176 ;  /* 0x00000024c8b0723c */ /* 0x000fe200000418b0 */
[----:B------:R-:W-:-:S02]  /*4fe0*/  FSEL R188, R24, -INF , !P2 ;  /* 0xff80000018bc7808 */ /* 0x000fc40005000000 */
[C---:B------:R-:W-:Y:S02]  /*4ff0*/  ISETP.GE.AND P1, PT, R0.reuse, R228, PT ;  /* 0x000000e40000720c */ /* 0x040fe40003f26270 */
[----:B------:R-:W-:Y:S02]  /*5000*/  ISETP.GE.AND P2, PT, R0, R227, PT ;  /* 0x000000e30000720c */ /* 0x000fe40003f46270 */
[----:B------:R-:W-:Y:S01]  /*5010*/  FSEL R190, R25, -INF , !P5 ;  /* 0xff80000019be7808 */ /* 0x000fe20006800000 */
[----:B---3--:R-:W-:Y:S01]  /*5020*/  HMMA.16816.F32.BF16 R8, R196, R32, R8 ;  /* 0x00000020c408723c */ /* 0x008fe20000041808 */
[----:B------:R-:W-:Y:S02]  /*5030*/  FSEL R191, R27, -INF , !P4 ;  /* 0xff8000001bbf7808 */ /* 0x000fe40006000000 */
[----:B------:R-:W-:Y:S02]  /*5040*/  FSEL R236, R180, -INF , !P1 ;  /* 0xff800000b4ec7808 */ /* 0x000fe40004800000 */
[----:B------:R-:W-:-:S02]  /*5050*/  FSEL R234, R182, -INF , !P2 ;  /* 0xff800000b6ea7808 */ /* 0x000fc40005000000 */
[----:B------:R-:W-:Y:S01]  /*5060*/  FSEL R195, R26, -INF , !P0 ;  /* 0xff8000001ac37808 */ /* 0x000fe20004000000 */
[----:B------:R-:W-:Y:S01]  /*5070*/  HMMA.16816.F32.BF16 R4, R196, R34, R4 ;  /* 0x00000022c404723c */ /* 0x000fe20000041804 */
[C---:B------:R-:W-:Y:S02]  /*5080*/  ISETP.GE.AND P4, PT, R3.reuse, R228, PT ;  /* 0x000000e40300720c */ /* 0x040fe40003f86270 */
[C---:B------:R-:W-:Y:S02]  /*5090*/  ISETP.GE.AND P5, PT, R3.reuse, R227, PT ;  /* 0x000000e30300720c */ /* 0x040fe40003fa6270 */
[CC--:B------:R-:W-:Y:S02]  /*50a0*/  ISETP.GE.AND P1, PT, R3.reuse, R169.reuse, PT ;  /* 0x000000a90300720c */ /* 0x0c0fe40003f26270 */
[-C--:B------:R-:W-:Y:S01]  /*50b0*/  ISETP.GE.AND P2, PT, R3, R164.reuse, PT ;  /* 0x000000a40300720c */ /* 0x080fe20003f46270 */
[----:B------:R-:W-:Y:S01]  /*50c0*/  VIADD R3, R229, 0xffffffa1 ;  /* 0xffffffa1e5037836 */ /* 0x000fe20000000000 */
[C---:B------:R-:W-:Y:S01]  /*50d0*/  ISETP.GE.AND P0, PT, R0.reuse, R169, PT ;  /* 0x000000a90000720c */ /* 0x040fe20003f06270 */
[C---:B------:R-:W-:Y:S01]  /*50e0*/  HMMA.16816.F32.BF16 R172, R200.reuse, R38, R172 ;  /* 0x00000026c8ac723c */ /* 0x040fe200000418ac */
[----:B------:R-:W-:Y:S01]  /*50f0*/  FSEL R230, R185, -INF , !P3 ;  /* 0xff800000b9e67808 */ /* 0x000fe20005800000 */
[----:B------:R-:W-:Y:S01]  /*5100*/  BAR.SYNC.DEFER_BLOCKING 0x0 ;  /* 0x0000000000007b1d */ /* 0x000fe20000010000 */
[-C--:B------:R-:W-:Y:S01]  /*5110*/  ISETP.GE.AND P3, PT, R0, R164.reuse, PT ;  /* 0x000000a40000720c */ /* 0x080fe20003f66270 */
[C---:B------:R-:W-:Y:S01]  /*5120*/  VIADD R0, R229.reuse, 0xffffffa0 ;  /* 0xffffffa0e5007836 */ /* 0x040fe20000000000 */
[----:B------:R-:W-:Y:S01]  /*5130*/  FSEL R242, R20, -INF , !P0 ;  /* 0xff80000014f27808 */ /* 0x000fe20004000000 */
[----:B------:R-:W-:Y:S01]  /*5140*/  VIADD R20, R229, 0xffffffa8 ;  /* 0xffffffa8e5147836 */ /* 0x000fe20000000000 */
[----:B------:R-:W-:Y:S01]  /*5150*/  FSEL R197, R23, -INF , !P2 ;  /* 0xff80000017c57808 */ /* 0x000fe20005000000 */
[----:B------:R-:W-:Y:S01]  /*5160*/  HMMA.16816.F32.BF16 R212, R200, R34, R212 ;  /* 0x00000022c8d4723c */ /* 0x000fe200000418d4 */
[----:B------:R-:W-:-:S02]  /*5170*/  ISETP.GE.AND P2, PT, R3, R164, PT ;  /* 0x000000a40300720c */ /* 0x000fc40003f46270 */
[----:B------:R-:W-:Y:S02]  /*5180*/  FSEL R240, R183, -INF , !P5 ;  /* 0xff800000b7f07808 */ /* 0x000fe40006800000 */
[----:B------:R-:W-:Y:S02]  /*5190*/  FSEL R193, R22, -INF , !P3 ;  /* 0xff80000016c17808 */ /* 0x000fe40005800000 */
[----:B------:R-:W-:Y:S02]  /*51a0*/  FSEL R238, R181, -INF , !P4 ;  /* 0xff800000b5ee7808 */ /* 0x000fe40006000000 */
[----:B------:R-:W-:Y:S02]  /*51b0*/  FSEL R194, R21, -INF , !P1 ;  /* 0xff80000015c27808 */ /* 0x000fe40004800000 */
[----:B------:R-:W-:Y:S02]  /*51c0*/  ISETP.GE.AND P5, PT, R3, R169, PT ;  /* 0x000000a90300720c */ /* 0x000fe40003fa6270 */
[----:B------:R-:W-:-:S02]  /*51d0*/  ISETP.GE.AND P0, PT, R0, R228, PT ;  /* 0x000000e40000720c */ /* 0x000fc40003f06270 */
[C---:B------:R-:W-:Y:S02]  /*51e0*/  ISETP.GE.AND P3, PT, R0.reuse, R227, PT ;  /* 0x000000e30000720c */ /* 0x040fe40003f66270 */
[CC--:B------:R-:W-:Y:S02]  /*51f0*/  ISETP.GE.AND P4, PT, R0.reuse, R169.reuse, PT ;  /* 0x000000a90000720c */ /* 0x0c0fe40003f86270 */
[-C--:B------:R-:W-:Y:S01]  /*5200*/  ISETP.GE.AND P1, PT, R0, R164.reuse, PT ;  /* 0x000000a40000720c */ /* 0x080fe20003f26270 */
[----:B------:R-:W-:Y:S01]  /*5210*/  VIADD R0, R229, 0xffffffa9 ;  /* 0xffffffa9e5007836 */ /* 0x000fe20000000000 */
[----:B------:R-:W-:Y:S02]  /*5220*/  FSEL R185, R19, -INF , !P2 ;  /* 0xff80000013b97808 */ /* 0x000fe40005000000 */
[----:B------:R-:W-:Y:S02]  /*5230*/  ISETP.GE.AND P2, PT, R20, R164, PT ;  /* 0x000000a41400720c */ /* 0x000fe40003f46270 */
[----:B------:R-:W-:Y:S01]  /*5240*/  FSEL R204, R17, -INF , !P5 ;  /* 0xff80000011cc7808 */ /* 0x000fe20006800000 */
[C---:B------:R-:W-:Y:S01]  /*5250*/  VIADD R17, R229.reuse, 0xffffffb0 ;  /* 0xffffffb0e5117836 */ /* 0x040fe20000000000 */
[----:B------:R-:W-:Y:S01]  /*5260*/  FSEL R198, R16, -INF , !P4 ;  /* 0xff80000010c67808 */ /* 0x000fe20006000000 */
[----:B------:R-:W-:Y:S01]  /*5270*/  VIADD R16, R229, 0xffffffb1 ;  /* 0xffffffb1e5107836 */ /* 0x000fe20000000000 */
[----:B------:R-:W-:-:S02]  /*5280*/  ISETP.GE.AND P4, PT, R0, R169, PT ;  /* 0x000000a90000720c */ /* 0x000fc40003f86270 */
[----:B------:R-:W-:Y:S02]  /*5290*/  FSEL R183, R14, -INF , !P2 ;  /* 0xff8000000eb77808 */ /* 0x000fe40005000000 */
[C---:B------:R-:W-:Y:S02]  /*52a0*/  ISETP.GE.AND P5, PT, R3.reuse, R228, PT ;  /* 0x000000e40300720c */ /* 0x040fe40003fa6270 */
[----:B------:R-:W-:Y:S01]  /*52b0*/  ISETP.GE.AND P2, PT, R3, R227, PT ;  /* 0x000000e30300720c */ /* 0x000fe20003f46270 */
[C---:B------:R-:W-:Y:S01]  /*52c0*/  VIADD R3, R229.reuse, 0xffffffb8 ;  /* 0xffffffb8e5037836 */ /* 0x040fe20000000000 */
[----:B------:R-:W-:Y:S01]  /*52d0*/  FSEL R176, R176, -INF , !P0 ;  /* 0xff800000b0b07808 */ /* 0x000fe20004000000 */
[----:B------:R-:W-:Y:S01]  /*52e0*/  VIADD R229, R229, 0xffffffb9 ;  /* 0xffffffb9e5e57836 */ /* 0x000fe20000000000 */
[----:B------:R-:W-:Y:S02]  /*52f0*/  ISETP.GE.AND P0, PT, R17, R164, PT ;  /* 0x000000a41100720c */ /* 0x000fe40003f06270 */
[----:B------:R-:W-:-:S02]  /*5300*/  FSEL R196, R13, -INF , !P4 ;  /* 0xff8000000dc47808 */ /* 0x000fc40006000000 */
[----:B------:R-:W-:Y:S02]  /*5310*/  FSEL R187, R18, -INF , !P1 ;  /* 0xff80000012bb7808 */ /* 0x000fe40004800000 */
[-C--:B------:R-:W-:Y:S02]  /*5320*/  ISETP.GE.AND P4, PT, R16, R169.reuse, PT ;  /* 0x000000a91000720c */ /* 0x080fe40003f86270 */
[-C--:B------:R-:W-:Y:S02]  /*5330*/  ISETP.GE.AND P1, PT, R20, R169.reuse, PT ;  /* 0x000000a91400720c */ /* 0x080fe40003f26270 */
[----:B------:R-:W-:Y:S02]  /*5340*/  FSEL R54, R10, -INF , !P0 ;  /* 0xff8000000a367808 */ /* 0x000fe40004000000 */
[----:B------:R-:W-:Y:S02]  /*5350*/  ISETP.GE.AND P0, PT, R229, R169, PT ;  /* 0x000000a9e500720c */ /* 0x000fe40003f06270 */
[----:B------:R-:W-:-:S02]  /*5360*/  FSEL R181, R9, -INF , !P4 ;  /* 0xff80000009b57808 */ /* 0x000fc40006000000 */
[----:B------:R-:W-:Y:S02]  /*5370*/  FSEL R192, R12, -INF , !P1 ;  /* 0xff8000000cc07808 */ /* 0x000fe40004800000 */
[----:B------:R-:W-:Y:S02]  /*5380*/  FMNMX3.FTZ R9, R166, R40, R42, !PT ;  /* 0x00000028a6097276 */ /* 0x000fe4000781002a */
[-C--:B------:R-:W-:Y:S02]  /*5390*/  ISETP.GE.AND P1, PT, R0, R164.reuse, PT ;  /* 0x000000a40000720c */ /* 0x080fe40003f26270 */
[----:B------:R-:W-:Y:S02]  /*53a0*/  FSEL R58, R5, -INF , !P0 ;  /* 0xff800000053a7808 */ /* 0x000fe40004000000 */
[C---:B------:R-:W-:Y:S02]  /*53b0*/  ISETP.GE.AND P4, PT, R3.reuse, R169, PT ;  /* 0x000000a90300720c */ /* 0x040fe40003f86270 */
[----:B------:R-:W-:-:S02]  /*53c0*/  ISETP.GE.AND P0, PT, R3, R164, PT ;  /* 0x000000a40300720c */ /* 0x000fc40003f06270 */
[----:B------:R-:W-:Y:S02]  /*53d0*/  FMNMX3.FTZ R9, R9, R28, R30, !PT ;  /* 0x0000001c09097276 */ /* 0x000fe4000781001e */
[----:B------:R-:W-:Y:S02]  /*53e0*/  FSEL R189, R15, -INF , !P1 ;  /* 0xff8000000fbd7808 */ /* 0x000fe40004800000 */
[----:B------:R-:W-:Y:S01]  /*53f0*/  HMMA.16816.F32.BF16 R12, R200, R32, R64 ;  /* 0x00000020c80c723c */ /* 0x000fe20000041840 */
[----:B------:R-:W-:Y:S02]  /*5400*/  FSEL R65, R4, -INF , !P4 ;  /* 0xff80000004417808 */ /* 0x000fe40006000000 */
[----:B------:R-:W-:Y:S02]  /*5410*/  FSEL R57, R6, -INF , !P0 ;  /* 0xff80000006397808 */ /* 0x000fe40004000000 */
[----:B------:R-:W-:Y:S02]  /*5420*/  FMNMX3.FTZ R4, R165, R41, R43, !PT ;  /* 0x00000029a5047276 */ /* 0x000fe4000781002b */
[----:B------:R-:W-:-:S02]  /*5430*/  FMNMX3.FTZ R9, R9, R188, R190, !PT ;  /* 0x000000bc09097276 */ /* 0x000fc400078100be */
[----:B------:R-:W-:Y:S02]  /*5440*/  ISETP.GE.AND P0, PT, R229, R164, PT ;  /* 0x000000a4e500720c */ /* 0x000fe40003f06270 */
[----:B------:R-:W-:Y:S02]  /*5450*/  FMNMX3.FTZ R4, R4, R53, R31, !PT ;  /* 0x0000003504047276 */ /* 0x000fe4000781001f */
[----:B------:R-:W-:Y:S02]  /*5460*/  FMNMX3.FTZ R5, R9, R242, R194, !PT ;  /* 0x000000f209057276 */ /* 0x000fe400078100c2 */
[----:B------:R-:W-:Y:S02]  /*5470*/  FSEL R62, R7, -INF , !P0 ;  /* 0xff800000073e7808 */ /* 0x000fe40004000000 */
[----:B------:R-:W-:Y:S02]  /*5480*/  ISETP.GE.U32.AND P0, PT, R2, 0x3, PT ;  /* 0x000000030200780c */ /* 0x000fe40003f06070 */
[----:B------:R-:W-:-:S02]  /*5490*/  ISETP.GE.AND P1, PT, R17, R169, PT ;  /* 0x000000a91100720c */ /* 0x000fc40003f26270 */
[----:B------:R-:W-:Y:S02]  /*54a0*/  FMNMX3.FTZ R4, R4, R195, R191, !PT ;  /* 0x000000c304047276 */ /* 0x000fe400078100bf */
[----:B------:R-:W-:Y:S02]  /*54b0*/  FMNMX3.FTZ R5, R5, R198, R204, !PT ;  /* 0x000000c605057276 */ /* 0x000fe400078100cc */
[----:B------:R-:W-:Y:S02]  /*54c0*/  FSEL R60, R8, -INF , !P1 ;  /* 0xff800000083c7808 */ /* 0x000fe40004800000 */
[----:B------:R-:W-:Y:S02]  /*54d0*/  FMNMX3.FTZ R4, R4, R193, R197, !PT ;  /* 0x000000c104047276 */ /* 0x000fe400078100c5 */
[----:B------:R-:W-:Y:S02]  /*54e0*/  FMNMX3.FTZ R5, R5, R192, R196, !PT ;  /* 0x000000c005057276 */ /* 0x000fe400078100c4 */
[----:B------:R-:W-:-:S02]  /*54f0*/  ISETP.GE.AND P1, PT, R16, R164, PT ;  /* 0x000000a41000720c */ /* 0x000fc40003f26270 */
[----:B------:R-:W-:Y:S02]  /*5500*/  FMNMX3.FTZ R4, R4, R187, R185, !PT ;  /* 0x000000bb04047276 */ /* 0x000fe400078100b9 */
[----:B------:R-:W-:Y:S02]  /*5510*/  FMNMX3.FTZ R5, R5, R60, R181, !PT ;  /* 0x0000003c05057276 */ /* 0x000fe400078100b5 */
[----:B------:R-:W-:Y:S02]  /*5520*/  FSEL R59, R11, -INF , !P1 ;  /* 0xff8000000b3b7808 */ /* 0x000fe40004800000 */
[C---:B------:R-:W-:Y:S02]  /*5530*/  ISETP.GE.AND P4, PT, R20.reuse, R228, PT ;  /* 0x000000e41400720c */ /* 0x040fe40003f86270 */
[----:B------:R-:W-:Y:S02]  /*5540*/  ISETP.GE.AND P1, PT, R20, R227, PT ;  /* 0x000000e31400720c */ /* 0x000fe40003f26270 */
[----:B------:R-:W-:-:S02]  /*5550*/  FMNMX3.FTZ R6, R4, R183, R189, !PT ;  /* 0x000000b704067276 */ /* 0x000fc400078100bd */
[----:B------:R-:W-:Y:S01]  /*5560*/  FMNMX3.FTZ R7, R5, R65, R58, !PT ;  /* 0x0000004105077276 */ /* 0x000fe2000781003a */
[----:B------:R-:W-:Y:S08]  /*5570*/  @!P0 BRA `(.L_x_10) ;  /* 0x0000000000508947 */ /* 0x000ff00003800000 */
[----:B------:R-:W-:-:S04]  /*5580*/  VIADD R10, R2, 0xfffffffd ;  /* 0xfffffffd020a7836 */ /* 0x000fc80000000000 */
[C---:B------:R-:W-:Y:S02]  /*5590*/  IMAD R5, R10.reuse, UR20, RZ ;  /* 0x000000140a057c24 */ /* 0x040fe4000f8e02ff */
[----:B------:R-:W-:-:S04]  /*55a0*/  IMAD.WIDE.U32 R10, R10, UR21, RZ ;  /* 0x000000150a0a7c25 */ /* 0x000fc8000f8e00ff */
[----:B------:R-:W-:Y:S01]  /*55b0*/  IMAD.IADD R4, R11, 0x1, R5 ;  /* 0x000000010b047824 */ /* 0x000fe200078e0205 */
[----:B------:R-:W-:-:S04]  /*55c0*/  LEA R8, P0, R10, R224, 0x1 ;  /* 0x000000e00a087211 */ /* 0x000fc800078008ff */
[C---:B------:R-:W-:Y:S02]  /*55d0*/  LEA.HI.X R9, R10.reuse, R223, R4, 0x1, P0 ;  /* 0x000000df0a097211 */ /* 0x040fe400000f0c04 */
[----:B------:R-:W-:-:S03]  /*55e0*/  IADD3 R5, P0, PT, R10, UR14, RZ ;  /* 0x0000000e0a057c10 */ /* 0x000fc6000ff1e0ff */
[----:B------:R-:W-:Y:S01]  /*55f0*/  @!PT LDS RZ, [RZ] ;  /* 0x00000000fffff984 */ /* 0x000fe20000000800 */
[----:B------:R-:W-:Y:S01]  /*5600*/  @!PT LDS RZ, [RZ] ;  /* 0x00000000fffff984 */ /* 0x000fe20000000800 */
[----:B------:R-:W-:Y:S01]  /*5610*/  @!PT LDS RZ, [RZ] ;  /* 0x00000000fffff984 */ /* 0x000fe20000000800 */
[----:B------:R1:W-:Y:S01]  /*5620*/  LDGSTS.E.BYPASS.LTC128B.128 [R225+0x6000], desc[UR26][R8.64] ;  /* 0x0600000008e17fae */ /* 0x0003e2000b981a1a */
[----:B------:R-:W-:Y:S02]  /*5630*/  IADD3.X R4, PT, PT, R4, UR6, RZ, P0, !PT ;  /* 0x0000000604047c10 */ /* 0x000fe400087fe4ff */
[C---:B------:R-:W-:Y:S01]  /*5640*/  LEA R10, P0, R5.reuse, R224, 0x1 ;  /* 0x000000e0050a7211 */ /* 0x040fe200078008ff */
[----:B------:R1:W-:Y:S03]  /*5650*/  LDGSTS.E.BYPASS.LTC128B.128 [R225+0x7000], desc[UR26][R8.64+0x40] ;  /* 0x0700004008e17fae */ /* 0x0003e6000b981a1a */
[----:B------:R-:W-:Y:S01]  /*5660*/  LEA.HI.X R11, R5, R223, R4, 0x1, P0 ;  /* 0x000000df050b7211 */ /* 0x000fe200000f0c04 */
[----:B------:R1:W-:Y:S04]  /*5670*/  LDGSTS.E.BYPASS.LTC128B.128 [R225+0x8000], desc[UR26][R8.64+0x80] ;  /* 0x0800008008e17fae */ /* 0x0003e8000b981a1a */
[----:B------:R1:W-:Y:S04]  /*5680*/  LDGSTS.E.BYPASS.LTC128B.128 [R225+0x6800], desc[UR26][R10.64] ;  /* 0x068000000ae17fae */ /* 0x0003e8000b981a1a */
[----:B------:R1:W-:Y:S04]  /*5690*/  LDGSTS.E.BYPASS.LTC128B.128 [R225+0x7800], desc[UR26][R10.64+0x40] ;  /* 0x078000400ae17fae */ /* 0x0003e8000b981a1a */
[----:B------:R1:W-:Y:S04]  /*56a0*/  LDGSTS.E.BYPASS.LTC128B.128 [R225+0x8800], desc[UR26][R10.64+0x80] ;  /* 0x088000800ae17fae */ /* 0x0003e8000b981a1a */
[----:B------:R-:W0:Y:S02]  /*56b0*/  LDGDEPBAR ;  /* 0x00000000000079af */ /* 0x000e240000000000 */
.L_x_10:
[----:B------:R-:W-:Y:S01]  /*56c0*/  FMNMX3.FTZ R5, R6, R54, R59, !PT ;  /* 0x0000003606057276 */ /* 0x000fe2000781003b */
[----:B------:R-:W-:Y:S01]  /*56d0*/  SHFL.BFLY PT, R4, R7, 0x2, 0x1f ;  /* 0x0c401f0007047f89 */ /* 0x000fe200000e0000 */
[----:B------:R-:W-:Y:S02]  /*56e0*/  FSEL R178, R178, -INF , !P3 ;  /* 0xff800000b2b27808 */ /* 0x000fe40005800000 */
[----:B------:R-:W-:Y:S01]  /*56f0*/  FMNMX3.FTZ R5, R5, R57, R62, !PT ;  /* 0x0000003905057276 */ /* 0x000fe2000781003e */
[----:B------:R-:W-:Y:S01]  /*5700*/  LDSM.16.MT88.4 R24, [R218+0x9000] ;  /* 0x00900000da18783b */ /* 0x000fe20000004200 */
[C---:B------:R-:W-:Y:S02]  /*5710*/  ISETP.GE.AND P3, PT, R0.reuse, R228, PT ;  /* 0x000000e40000720c */ /* 0x040fe40003f66270 */
[----:B------:R-:W-:Y:S01]  /*5720*/  ISETP.GE.AND P0, PT, R0, R227, PT ;  /* 0x000000e30000720c */ /* 0x000fe20003f06270 */
[----:B------:R-:W-:Y:S01]  /*5730*/  LDSM.16.MT88.4 R20, [R216+0x9000] ;  /* 0x00900000d814783b */ /* 0x000fe20000004200 */
[----:B------:R-:W-:-:S02]  /*5740*/  FMNMX3.FTZ R6, R168, R56, R52, !PT ;  /* 0x00000038a8067276 */ /* 0x000fc40007810034 */
[----:B-1----:R-:W-:Y:S01]  /*5750*/  FMNMX3.FTZ R11, R167, R246, R250, !PT ;  /* 0x000000f6a70b7276 */ /* 0x002fe200078100fa */
[----:B------:R-:W1:Y:S01]  /*5760*/  SHFL.BFLY PT, R0, R5, 0x2, 0x1f ;  /* 0x0c401f0005007f89 */ /* 0x000e6200000e0000 */
[----:B------:R-:W-:Y:S02]  /*5770*/  FMNMX3.FTZ R9, R6, R61, R252, !PT ;  /* 0x0000003d06097276 */ /* 0x000fe400078100fc */
[----:B------:R-:W-:Y:S02]  /*5780*/  FSEL R182, R177, -INF , !P5 ;  /* 0xff800000b1b67808 */ /* 0x000fe40006800000 */
[----:B------:R-:W-:Y:S02]  /*5790*/  FMNMX3.FTZ R9, R9, R210, R230, !PT ;  /* 0x000000d209097276 */ /* 0x000fe400078100e6 */
[----:B------:R-:W-:Y:S02]  /*57a0*/  FMNMX3.FTZ R11, R11, R244, R248, !PT ;  /* 0x000000f40b0b7276 */ /* 0x000fe400078100f8 */
[----:B------:R-:W-:-:S02]  /*57b0*/  FMNMX3.FTZ R9, R9, R236, R238, !PT ;  /* 0x000000ec09097276 */ /* 0x000fc400078100ee */
[----:B------:R-:W-:Y:S02]  /*57c0*/  FSEL R180, R179, -INF , !P2 ;  /* 0xff800000b3b47808 */ /* 0x000fe40005000000 */
[-C--:B------:R-:W-:Y:S02]  /*57d0*/  ISETP.GE.AND P5, PT, R17, R228.reuse, PT ;  /* 0x000000e41100720c */ /* 0x080fe40003fa6270 */
[----:B------:R-:W-:Y:S02]  /*57e0*/  ISETP.GE.AND P2, PT, R16, R228, PT ;  /* 0x000000e41000720c */ /* 0x000fe40003f46270 */
[----:B------:R-:W-:Y:S02]  /*57f0*/  FSEL R186, R172, -INF , !P4 ;  /* 0xff800000acba7808 */ /* 0x000fe40006000000 */
[----:B------:R-:W-:Y:S02]  /*5800*/  FSEL R184, R173, -INF , !P3 ;  /* 0xff800000adb87808 */ /* 0x000fe40005800000 */
[----:B------:R-:W-:-:S02]  /*5810*/  FMNMX3.FTZ R9, R9, R176, R182, !PT ;  /* 0x000000b009097276 */ /* 0x000fc400078100b6 */
[----:B------:R-:W-:Y:S02]  /*5820*/  FMNMX3.FTZ R11, R11, R206, R208, !PT ;  /* 0x000000ce0b0b7276 */ /* 0x000fe400078100d0 */
[----:B------:R-:W-:Y:S02]  /*5830*/  FSEL R174, R174, -INF , !P1 ;  /* 0xff800000aeae7808 */ /* 0x000fe40004800000 */
[-C--:B------:R-:W-:Y:S02]  /*5840*/  ISETP.GE.AND P4, PT, R3, R228.reuse, PT ;  /* 0x000000e40300720c */ /* 0x080fe40003f86270 */
[----:B------:R-:W-:Y:S02]  /*5850*/  ISETP.GE.AND P1, PT, R229, R228, PT ;  /* 0x000000e4e500720c */ /* 0x000fe40003f26270 */
[----:B------:R-:W-:Y:S02]  /*5860*/  FSEL R45, R12, -INF , !P5 ;  /* 0xff8000000c2d7808 */ /* 0x000fe40006800000 */
[----:B------:R-:W-:-:S02]  /*5870*/  FSEL R44, R13, -INF , !P2 ;  /* 0xff8000000d2c7808 */ /* 0x000fc40005000000 */
[----:B------:R-:W-:Y:S02]  /*5880*/  FMNMX3.FTZ R6, R9, R186, R184, !PT ;  /* 0x000000ba09067276 */ /* 0x000fe400078100b8 */
[----:B-1----:R-:W-:Y:S02]  /*5890*/  FMNMX.FTZ R0, R5, R0, !PT ;  /* 0x0000000005007209 */ /* 0x002fe40007810000 */
[----:B------:R-:W-:Y:S02]  /*58a0*/  FMNMX3.FTZ R5, R11, R234, R240, !PT ;  /* 0x000000ea0b057276 */ /* 0x000fe400078100f0 */
[----:B------:R-:W-:Y:S01]  /*58b0*/  FSEL R51, R212, -INF , !P4 ;  /* 0xff800000d4337808 */ /* 0x000fe20006000000 */
[----:B------:R-:W-:Y:S01]  /*58c0*/  LDSM.16.MT88.4 R8, [R218+0xb000] ;  /* 0x00b00000da08783b */ /* 0x000fe20000004200 */
[----:B------:R-:W-:Y:S02]  /*58d0*/  FSEL R50, R213, -INF , !P1 ;  /* 0xff800000d5327808 */ /* 0x000fe40004800000 */
[----:B------:R-:W-:-:S02]  /*58e0*/  FMNMX3.FTZ R6, R6, R45, R44, !PT ;  /* 0x0000002d06067276 */ /* 0x000fc4000781002c */
[----:B------:R-:W-:Y:S02]  /*58f0*/  FSEL R172, R175, -INF , !P0 ;  /* 0xff800000afac7808 */ /* 0x000fe40004000000 */
[-C--:B------:R-:W-:Y:S02]  /*5900*/  ISETP.GE.AND P3, PT, R17, R227.reuse, PT ;  /* 0x000000e31100720c */ /* 0x080fe40003f66270 */
[----:B------:R-:W-:Y:S02]  /*5910*/  ISETP.GE.AND P0, PT, R16, R227, PT ;  /* 0x000000e31000720c */ /* 0x000fe40003f06270 */
[----:B------:R-:W-:Y:S01]  /*5920*/  FMNMX3.FTZ R5, R5, R178, R180, !PT ;  /* 0x000000b205057276 */ /* 0x000fe200078100b4 */
[----:B------:R-:W-:Y:S01]  /*5930*/  LDSM.16.MT88.4 R16, [R218+0xa000] ;  /* 0x00a00000da10783b */ /* 0x000fe20000004200 */
[----:B------:R-:W-:Y:S02]  /*5940*/  FMNMX3.FTZ R6, R6, R51, R50, !PT ;  /* 0x0000003306067276 */ /* 0x000fe40007810032 */
[----:B------:R-:W-:-:S02]  /*5950*/  ISETP.GE.AND P5, PT, R3, R227, PT ;  /* 0x000000e30300720c */ /* 0x000fc40003fa6270 */
[----:B------:R-:W-:Y:S01]  /*5960*/  ISETP.GE.AND P2, PT, R229, R227, PT ;  /* 0x000000e3e500720c */ /* 0x000fe20003f46270 */
[----:B------:R-:W1:Y:S01]  /*5970*/  SHFL.BFLY PT, R33, R6, 0x2, 0x1f ;  /* 0x0c401f0006217f89 */ /* 0x000e6200000e0000 */
[----:B------:R-:W-:Y:S02]  /*5980*/  FSEL R49, R14, -INF , !P3 ;  /* 0xff8000000e317808 */ /* 0x000fe40005800000 */
[----:B------:R-:W-:Y:S02]  /*5990*/  FSEL R48, R15, -INF , !P0 ;  /* 0xff8000000f307808 */ /* 0x000fe40004000000 */
[----:B------:R-:W-:Y:S01]  /*59a0*/  FMNMX3.FTZ R5, R5, R174, R172, !PT ;  /* 0x000000ae05057276 */ /* 0x000fe200078100ac */
[----:B------:R-:W-:Y:S01]  /*59b0*/  LDSM.16.MT88.4 R12, [R216+0xa000] ;  /* 0x00a00000d80c783b */ /* 0x000fe20000004200 */
[----:B------:R-:W-:Y:S02]  /*59c0*/  FMNMX.FTZ R4, R7, R4, !PT ;  /* 0x0000000407047209 */ /* 0x000fe40007810000 */
[----:B------:R-:W-:Y:S01]  /*59d0*/  FSEL R47, R214, -INF , !P5 ;  /* 0xff800000d62f7808 */ /* 0x000fe20006800000 */
[----:B------:R-:W2:Y:S01]  /*59e0*/  SHFL.BFLY PT, R7, R0, 0x1, 0x1f ;  /* 0x0c201f0000077f89 */ /* 0x000ea200000e0000 */
[----:B------:R-:W-:-:S02]  /*59f0*/  FSEL R46, R215, -INF , !P2 ;  /* 0xff800000d72e7808 */ /* 0x000fc40005000000 */
[----:B------:R-:W-:Y:S01]  /*5a00*/  FMNMX3.FTZ R5, R5, R49, R48, !PT ;  /* 0x0000003105057276 */ /* 0x000fe20007810030 */
[----:B------:R-:W3:Y:S03]  /*5a10*/  SHFL.BFLY PT, R3, R4, 0x1, 0x1f ;  /* 0x0c201f0004037f89 */ /* 0x000ee600000e0000 */
[----:B------:R-:W-:-:S05]  /*5a20*/  FMNMX3.FTZ R32, R5, R47, R46, !PT ;  /* 0x0000002f05207276 */ /* 0x000fca000781002e */
[----:B------:R-:W4:Y:S01]  /*5a30*/  SHFL.BFLY PT, R5, R32, 0x2, 0x1f ;  /* 0x0c401f0020057f89 */ /* 0x000f2200000e0000 */
[----:B-1----:R-:W-:Y:S02]  /*5a40*/  FMNMX.FTZ R33, R6, R33, !PT ;  /* 0x0000002106217209 */ /* 0x002fe40007810000 */
[----:B--2---:R-:W-:Y:S02]  /*5a50*/  FMNMX.FTZ R0, R0, R7, !PT ;  /* 0x0000000700007209 */ /* 0x004fe40007810000 */
[----:B---3--:R-:W-:-:S03]  /*5a60*/  FMNMX.FTZ R3, R4, R3, !PT ;  /* 0x0000000304037209 */ /* 0x008fc60007810000 */
[C---:B------:R-:W-:Y:S01]  /*5a70*/  FMUL.FTZ R164, R0.reuse, UR5 ;  /* 0x0000000500a47c20 */ /* 0x040fe20008410000 */
[----:B------:R-:W1:Y:S01]  /*5a80*/  SHFL.BFLY PT, R4, R33, 0x1, 0x1f ;  /* 0x0c201f0021047f89 */ /* 0x000e6200000e0000 */
[----:B------:R-:W-:Y:S01]  /*5a90*/  FSETP.NEU.FTZ.AND P0, PT, R0, -INF , PT ;  /* 0xff8000000000780b */ /* 0x000fe20003f1d000 */
[C---:B------:R-:W-:Y:S01]  /*5aa0*/  FMUL.FTZ R169, R3.reuse, UR5 ;  /* 0x0000000503a97c20 */ /* 0x040fe20008410000 */
[----:B------:R-:W-:Y:S02]  /*5ab0*/  FSETP.NEU.FTZ.AND P1, PT, R3, -INF , PT ;  /* 0xff8000000300780b */ /* 0x000fe40003f3d000 */
[----:B----4-:R-:W-:Y:S02]  /*5ac0*/  FMNMX.FTZ R32, R32, R5, !PT ;  /* 0x0000000520207209 */ /* 0x010fe40007810000 */
[----:B------:R-:W-:Y:S02]  /*5ad0*/  FSEL R164, R164, RZ, P0 ;  /* 0x000000ffa4a47208 */ /* 0x000fe40000000000 */
[----:B------:R-:W-:Y:S01]  /*5ae0*/  FSEL R169, R169, RZ, P1 ;  /* 0x000000ffa9a97208 */ /* 0x000fe20000800000 */
[----:B------:R-:W2:Y:S01]  /*5af0*/  SHFL.BFLY PT, R5, R32, 0x1, 0x1f ;  /* 0x0c201f0020057f89 */ /* 0x000ea200000e0000 */
[----:B------:R-:W-:Y:S01]  /*5b00*/  FSEL R7, R3, RZ, P1 ;  /* 0x000000ff03077208 */ /* 0x000fe20000800000 */
[--C-:B------:R-:W-:Y:S01]  /*5b10*/  FFMA.FTZ R39, R53, UR5, -R164.reuse ;  /* 0x0000000535277c23 */ /* 0x100fe200080108a4 */
[----:B------:R-:W-:Y:S01]  /*5b20*/  FSEL R6, R0, RZ, P0 ;  /* 0x000000ff00067208 */ /* 0x000fe20000000000 */
[--C-:B------:R-:W-:Y:S01]  /*5b30*/  FFMA.FTZ R36, R41, UR5, -R164.reuse ;  /* 0x0000000529247c23 */ /* 0x100fe200080108a4 */
[----:B------:R-:W-:Y:S01]  /*5b40*/  FFMA.FTZ R34, R43, UR5, -R164 ;  /* 0x000000052b227c23 */ /* 0x000fe200080108a4 */
[----:B------:R-:W-:Y:S01]  /*5b50*/  FADD.FTZ R7, R166, -R7 ;  /* 0x80000007a6077221 */ /* 0x000fe20000010000 */
[--C-:B------:R-:W-:Y:S01]  /*5b60*/  FFMA.FTZ R37, R42, UR5, -R169.reuse ;  /* 0x000000052a257c23 */ /* 0x100fe200080108a9 */
[----:B------:R-:W-:Y:S01]  /*5b70*/  FADD.FTZ R6, R165, -R6 ;  /* 0x80000006a5067221 */ /* 0x000fe20000010000 */
[--C-:B------:R-:W-:Y:S01]  /*5b80*/  FFMA.FTZ R40, R40, UR5, -R169.reuse ;  /* 0x0000000528287c23 */ /* 0x100fe200080108a9 */
[----:B------:R-:W-:Y:S01]  /*5b90*/  FMUL.FTZ R7, R7, UR5 ;  /* 0x0000000507077c20 */ /* 0x000fe20008410000 */
[--C-:B------:R-:W-:Y:S01]  /*5ba0*/  FFMA.FTZ R38, R28, UR5, -R169.reuse ;  /* 0x000000051c267c23 */ /* 0x100fe200080108a9 */
[----:B------:R-:W-:Y:S01]  /*5bb0*/  FMUL.FTZ R41, R6, UR5 ;  /* 0x0000000506297c20 */ /* 0x000fe20008410000 */
[----:B-1----:R-:W-:Y:S01]  /*5bc0*/  FMNMX.FTZ R33, R33, R4, !PT ;  /* 0x0000000421217209 */ /* 0x002fe20007810000 */
[----:B------:R-:W-:Y:S01]  /*5bd0*/  MUFU.EX2 R43, R7 ;  /* 0x00000007002b7308 */ /* 0x000fe20000000800 */
[--C-:B------:R-:W-:Y:S01]  /*5be0*/  FFMA.FTZ R35, R30, UR5, -R169.reuse ;  /* 0x000000051e237c23 */ /* 0x100fe200080108a9 */
[--C-:B------:R-:W-:Y:S01]  /*5bf0*/  FFMA.FTZ R42, R31, UR5, -R164.reuse ;  /* 0x000000051f2a7c23 */ /* 0x100fe200080108a4 */
[C---:B------:R-:W-:Y:S01]  /*5c00*/  FSETP.NEU.FTZ.AND P1, PT, R33.reuse, -INF , PT ;  /* 0xff8000002100780b */ /* 0x040fe20003f3d000 */
[C---:B------:R-:W-:Y:S01]  /*5c10*/  FMUL.FTZ R53, R33.reuse, UR5 ;  /* 0x0000000521357c20 */ /* 0x040fe20008410000 */
[----:B------:R-:W-:Y:S01]  /*5c20*/  MUFU.EX2 R40, R40 ;  /* 0x0000002800287308 */ /* 0x000fe20000000800 */
[--C-:B------:R-:W-:Y:S01]  /*5c30*/  FFMA.FTZ R175, R190, UR5, -R169.reuse ;  /* 0x00000005beaf7c23 */ /* 0x100fe200080108a9 */
[----:B------:R-:W-:Y:S01]  /*5c40*/  FSEL R165, R33, RZ, P1 ;  /* 0x000000ff21a57208 */ /* 0x000fe20000800000 */
[----:B------:R-:W-:Y:S01]  /*5c50*/  FFMA.FTZ R173, R194, UR5, -R169 ;  /* 0x00000005c2ad7c23 */ /* 0x000fe200080108a9 */
[----:B------:R-:W-:Y:S01]  /*5c60*/  FSEL R53, R53, RZ, P1 ;  /* 0x000000ff35357208 */ /* 0x000fe20000800000 */
[----:B------:R-:W1:Y:S01]  /*5c70*/  MUFU.EX2 R37, R37 ;  /* 0x0000002500257308 */ /* 0x000e620000000800 */
[----:B--2---:R-:W-:Y:S01]  /*5c80*/  FMNMX.FTZ R32, R32, R5, !PT ;  /* 0x0000000520207209 */ /* 0x004fe20007810000 */
[----:B------:R-:W-:Y:S01]  /*5c90*/  FADD.FTZ R165, R168, -R165 ;  /* 0x800000a5a8a57221 */ /* 0x000fe20000010000 */
[----:B------:R-:W-:Y:S01]  /*5ca0*/  FFMA.FTZ R190, R195, UR5, -R164 ;  /* 0x00000005c3be7c23 */ /* 0x000fe200080108a4 */
[--C-:B------:R-:W-:Y:S01]  /*5cb0*/  FFMA.FTZ R5, R56, UR5, -R53.reuse ;  /* 0x0000000538057c23 */ /* 0x100fe20008010835 */
[C---:B------:R-:W-:Y:S01]  /*5cc0*/  FSETP.NEU.FTZ.AND P0, PT, R32.reuse, -INF , PT ;  /* 0xff8000002000780b */ /* 0x040fe20003f1d000 */
[----:B------:R-:W-:Y:S01]  /*5cd0*/  FMUL.FTZ R4, R32, UR5 ;  /* 0x0000000520047c20 */ /* 0x000fe20008410000 */
[--C-:B------:R-:W-:Y:S01]  /*5ce0*/  FFMA.FTZ R55, R52, UR5, -R53.reuse ;  /* 0x0000000534377c23 */ /* 0x100fe20008010835 */
[--C-:B------:R-:W-:Y:S01]  /*5cf0*/  FFMA.FTZ R56, R61, UR5, -R53.reuse ;  /* 0x000000053d387c23 */ /* 0x100fe20008010835 */
[----:B------:R2:W-:Y:S01]  /*5d00*/  MUFU.EX2 R52, R5 ;  /* 0x0000000500347308 */ /* 0x0005e20000000800 */
[----:B------:R-:W-:Y:S01]  /*5d10*/  FSEL R166, R32, RZ, P0 ;  /* 0x000000ff20a67208 */ /* 0x000fe20000000000 */
[----:B------:R-:W-:Y:S01]  /*5d20*/  FFMA.FTZ R63, R252, UR5, -R53 ;  /* 0x00000005fc3f7c23 */ /* 0x000fe20008010835 */
[----:B------:R-:W-:Y:S01]  /*5d30*/  FSEL R61, R4, RZ, P0 ;  /* 0x000000ff043d7208 */ /* 0x000fe20000000000 */
[----:B------:R-:W-:Y:S01]  /*5d40*/  MUFU.EX2 R38, R38 ;  /* 0x0000002600267308 */ /* 0x000fe20000000800 */
[----:B------:R-:W-:Y:S01]  /*5d50*/  FMUL.FTZ R168, R165, UR5 ;  /* 0x00000005a5a87c20 */ /* 0x000fe20008410000 */
[----:B------:R-:W-:Y:S01]  /*5d60*/  FADD.FTZ R166, R167, -R166 ;  /* 0x800000a6a7a67221 */ /* 0x000fe20000010000 */
[----:B-1----:R-:W-:Y:S01]  /*5d70*/  F2FP.BF16.F32.PACK_AB R28, R37, R40 ;  /* 0x00000028251c723e */ /* 0x002fe200000010ff */
[----:B------:R-:W1:Y:S01]  /*5d80*/  MUFU.EX2 R35, R35 ;  /* 0x0000002300237308 */ /* 0x000e620000000800 */
[--C-:B------:R-:W-:Y:S01]  /*5d90*/  FFMA.FTZ R67, R246, UR5, -R61.reuse ;  /* 0x00000005f6437c23 */ /* 0x100fe2000801083d */
[--C-:B------:R-:W-:Y:S01]  /*5da0*/  FFMA.FTZ R64, R250, UR5, -R61.reuse ;  /* 0x00000005fa407c23 */ /* 0x100fe2000801083d */
[--C-:B------:R-:W-:Y:S01]  /*5db0*/  FFMA.FTZ R66, R244, UR5, -R61.reuse ;  /* 0x00000005f4427c23 */ /* 0x100fe2000801083d */
[----:B------:R-:W-:Y:S01]  /*5dc0*/  MUFU.EX2 R36, R36 ;  /* 0x0000002400247308 */ /* 0x000fe20000000800 */
[----:B------:R-:W-:Y:S01]  /*5dd0*/  FMUL.FTZ R167, R166, UR5 ;  /* 0x00000005a6a77c20 */ /* 0x000fe20008410000 */
[----:B--2---:R-:W2:Y:S01]  /*5de0*/  LDSM.16.MT88.4 R4, [R216+0xb000] ;  /* 0x00b00000d804783b */ /* 0x004ea20000004200 */
[----:B------:R-:W-:Y:S01]  /*5df0*/  FFMA.FTZ R248, R248, UR5, -R61 ;  /* 0x00000005f8f87c23 */ /* 0x000fe2000801083d */
[----:B------:R-:W3:Y:S01]  /*5e00*/  MUFU.EX2 R34, R34 ;  /* 0x0000002200227308 */ /* 0x000ee20000000800 */
[-C--:B------:R-:W-:Y:S01]  /*5e10*/  FMUL.FTZ R156, R156, R43.reuse ;  /* 0x0000002b9c9c7220 */ /* 0x080fe20000410000 */
[-C--:B------:R-:W-:Y:S01]  /*5e20*/  FMUL.FTZ R157, R157, R43.reuse ;  /* 0x0000002b9d9d7220 */ /* 0x080fe20000410000 */
[-C--:B------:R-:W-:Y:S01]  /*5e30*/  FMUL.FTZ R152, R152, R43.reuse ;  /* 0x0000002b98987220 */ /* 0x080fe20000410000 */
[----:B------:R-:W-:Y:S01]  /*5e40*/  MUFU.EX2 R39, R39 ;  /* 0x0000002700277308 */ /* 0x000fe20000000800 */
[-C--:B------:R-:W-:Y:S01]  /*5e50*/  FMUL.FTZ R153, R153, R43.reuse ;  /* 0x0000002b99997220 */ /* 0x080fe20000410000 */
[----:B-1----:R-:W-:Y:S01]  /*5e60*/  F2FP.BF16.F32.PACK_AB R30, R35, R38 ;  /* 0x00000026231e723e */ /* 0x002fe200000010ff */
[-C--:B------:R-:W-:Y:S01]  /*5e70*/  FMUL.FTZ R72, R72, R43.reuse ;  /* 0x0000002b48487220 */ /* 0x080fe20000410000 */
[----:B------:R-:W1:Y:S01]  /*5e80*/  MUFU.EX2 R42, R42 ;  /* 0x0000002a002a7308 */ /* 0x000e620000000800 */
[-C--:B------:R-:W-:Y:S01]  /*5e90*/  FMUL.FTZ R73, R73, R43.reuse ;  /* 0x0000002b49497220 */ /* 0x080fe20000410000 */
[-C--:B------:R-:W-:Y:S01]  /*5ea0*/  FMUL.FTZ R76, R76, R43.reuse ;  /* 0x0000002b4c4c7220 */ /* 0x080fe20000410000 */
[-C--:B------:R-:W-:Y:S01]  /*5eb0*/  FMUL.FTZ R77, R77, R43.reuse ;  /* 0x0000002b4d4d7220 */ /* 0x080fe20000410000 */
[----:B------:R-:W4:Y:S01]  /*5ec0*/  MUFU.EX2 R41, R41 ;  /* 0x0000002900297308 */ /* 0x000f220000000800 */
[-C--:B------:R-:W-:Y:S01]  /*5ed0*/  FMUL.FTZ R88, R88, R43.reuse ;  /* 0x0000002b58587220 */ /* 0x080fe20000410000 */
[----:B---3--:R-:W-:Y:S01]  /*5ee0*/  F2FP.BF16.F32.PACK_AB R29, R34, R36 ;  /* 0x00000024221d723e */ /* 0x008fe200000010ff */
[-C--:B------:R-:W-:Y:S01]  /*5ef0*/  FMUL.FTZ R89, R89, R43.reuse ;  /* 0x0000002b59597220 */ /* 0x080fe20000410000 */
[----:B------:R-:W-:Y:S01]  /*5f00*/  MUFU.EX2 R55, R55 ;  /* 0x0000003700377308 */ /* 0x000fe20000000800 */
[-C--:B------:R-:W-:Y:S01]  /*5f10*/  FMUL.FTZ R92, R92, R43.reuse ;  /* 0x0000002b5c5c7220 */ /* 0x080fe20000410000 */
[-C--:B------:R-:W-:Y:S01]  /*5f20*/  FMUL.FTZ R93, R93, R43.reuse ;  /* 0x0000002b5d5d7220 */ /* 0x080fe20000410000 */
[-C--:B------:R-:W-:Y:S01]  /*5f30*/  FMUL.FTZ R104, R104, R43.reuse ;  /* 0x0000002b68687220 */ /* 0x080fe20000410000 */
[----:B------:R-:W-:Y:S01]  /*5f40*/  MUFU.EX2 R56, R56 ;  /* 0x0000003800387308 */ /* 0x000fe20000000800 */
[----:B------:R-:W-:Y:S01]  /*5f50*/  FMUL.FTZ R105, R105, R43 ;  /* 0x0000002b69697220 */ /* 0x000fe20000410000 */
[----:B-1----:R-:W-:Y:S01]  /*5f60*/  F2FP.BF16.F32.PACK_AB R31, R42, R39 ;  /* 0x000000272a1f723e */ /* 0x002fe200000010ff */
[-C--:B------:R-:W-:Y:S01]  /*5f70*/  FMUL.FTZ R108, R108, R43.reuse ;  /* 0x0000002b6c6c7220 */ /* 0x080fe20000410000 */
[----:B------:R-:W-:Y:S01]  /*5f80*/  MUFU.EX2 R63, R63 ;  /* 0x0000003f003f7308 */ /* 0x000fe20000000800 */
[----:B------:R-:W-:Y:S01]  /*5f90*/  FMUL.FTZ R109, R109, R43 ;  /* 0x0000002b6d6d7220 */ /* 0x000fe20000410000 */
[-C--:B----4-:R-:W-:Y:S01]  /*5fa0*/  FMUL.FTZ R158, R158, R41.reuse ;  /* 0x000000299e9e7220 */ /* 0x090fe20000410000 */
[-C--:B------:R-:W-:Y:S01]  /*5fb0*/  FMUL.FTZ R159, R159, R41.reuse ;  /* 0x000000299f9f7220 */ /* 0x080fe20000410000 */
[----:B------:R-:W-:Y:S01]  /*5fc0*/  MUFU.EX2 R67, R67 ;  /* 0x0000004300437308 */ /* 0x000fe20000000800 */
[-C--:B------:R-:W-:Y:S01]  /*5fd0*/  FMUL.FTZ R154, R154, R41.reuse ;  /* 0x000000299a9a7220 */ /* 0x080fe20000410000 */
[-C--:B------:R-:W-:Y:S01]  /*5fe0*/  FMUL.FTZ R155, R155, R41.reuse ;  /* 0x000000299b9b7220 */ /* 0x080fe20000410000 */
        /* <DEDUP_REMOVED lines=13> */
[----:B------:R-:W1:Y:S01]  /*60c0*/  MUFU.EX2 R166, R168 ;  /* 0x000000a800a67308 */ /* 0x000e620000000800 */
[-C--:B------:R-:W-:Y:S01]  /*60d0*/  FMUL.FTZ R110, R110, R41.reuse ;  /* 0x000000296e6e7220 */ /* 0x080fe20000410000 */
[----:B------:R-:W-:Y:S01]  /*60e0*/  FMUL.FTZ R111, R111, R41 ;  /* 0x000000296f6f7220 */ /* 0x000fe20000410000 */
[-C--:B------:R-:W-:Y:S01]  /*60f0*/  FMUL.FTZ R120, R120, R43.reuse ;  /* 0x0000002b78787220 */ /* 0x080fe20000410000 */
[----:B------:R-:W3:Y:S01]  /*6100*/  MUFU.EX2 R167, R167 ;  /* 0x000000a700a77308 */ /* 0x000ee20000000800 */
[----:B------:R-:W-:Y:S01]  /*6110*/  FMUL.FTZ R121, R121, R43 ;  /* 0x0000002b79797220 */ /* 0x000fe20000410000 */
[-C--:B------:R-:W-:Y:S01]  /*6120*/  FMUL.FTZ R122, R122, R41.reuse ;  /* 0x000000297a7a7220 */ /* 0x080fe20000410000 */
        /* <DEDUP_REMOVED lines=13> */
[C---:B------:R-:W-:Y:S01]  /*6200*/  HMMA.16816.F32.BF16 R156, R28.reuse, R24, R156 ;  /* 0x000000181c9c723c */ /* 0x040fe2000004189c */
[-C--:B-1----:R-:W-:Y:S01]  /*6210*/  FMUL.FTZ R160, R160, R166.reuse ;  /* 0x000000a6a0a07220 */ /* 0x082fe20000410000 */
[-C--:B------:R-:W-:Y:S01]  /*6220*/  FMUL.FTZ R161, R161, R166.reuse ;  /* 0x000000a6a1a17220 */ /* 0x080fe20000410000 */
[-C--:B---3--:R-:W-:Y:S01]  /*6230*/  FMUL.FTZ R162, R162, R167.reuse ;  /* 0x000000a7a2a27220 */ /* 0x088fe20000410000 */
[-C--:B------:R-:W-:Y:S01]  /*6240*/  FMUL.FTZ R163, R163, R167.reuse ;  /* 0x000000a7a3a37220 */ /* 0x080fe20000410000 */
[-C--:B------:R-:W-:Y:S01]  /*6250*/  FMUL.FTZ R148, R148, R166.reuse ;  /* 0x000000a694947220 */ /* 0x080fe20000410000 */
[-C--:B------:R-:W-:Y:S01]  /*6260*/  FMUL.FTZ R149, R149, R166.reuse ;  /* 0x000000a695957220 */ /* 0x080fe20000410000 */
[-C--:B------:R-:W-:Y:S01]  /*6270*/  FMUL.FTZ R150, R150, R167.reuse ;  /* 0x000000a796967220 */ /* 0x080fe20000410000 */
[C---:B------:R-:W-:Y:S01]  /*6280*/  HMMA.16816.F32.BF16 R152, R28.reuse, R26, R152 ;  /* 0x0000001a1c98723c */ /* 0x040fe20000041898 */
[-C--:B------:R-:W-:Y:S01]  /*6290*/  FMUL.FTZ R151, R151, R167.reuse ;  /* 0x000000a797977220 */ /* 0x080fe20000410000 */
[-C--:B------:R-:W-:Y:S01]  /*62a0*/  FMUL.FTZ R68, R68, R166.reuse ;  /* 0x000000a644447220 */ /* 0x080fe20000410000 */
[-C--:B------:R-:W-:Y:S01]  /*62b0*/  FMUL.FTZ R69, R69, R166.reuse ;  /* 0x000000a645457220 */ /* 0x080fe20000410000 */
        /* <DEDUP_REMOVED lines=40> */
[----:B------:R-:W-:Y:S01]  /*6540*/  FMUL.FTZ R137, R137, R166 ;  /* 0x000000a689897220 */ /* 0x000fe20000410000 */
[-C--:B------:R-:W-:Y:S01]  /*6550*/  FMUL.FTZ R138, R138, R167.reuse ;  /* 0x000000a78a8a7220 */ /* 0x080fe20000410000 */
[----:B------:R-:W-:Y:S01]  /*6560*/  FMUL.FTZ R139, R139, R167 ;  /* 0x000000a78b8b7220 */ /* 0x000fe20000410000 */
[--C-:B------:R-:W-:Y:S01]  /*6570*/  FFMA.FTZ R168, R188, UR5, -R169.reuse ;  /* 0x00000005bca87c23 */ /* 0x100fe200080108a9 */
[C---:B------:R-:W-:Y:S01]  /*6580*/  HMMA.16816.F32.BF16 R108, R28.reuse, R14, R108 ;  /* 0x0000000e1c6c723c */ /* 0x040fe2000004186c */
[----:B------:R-:W-:Y:S01]  /*6590*/  FFMA.FTZ R188, R242, UR5, -R169 ;  /* 0x00000005f2bc7c23 */ /* 0x000fe200080108a9 */
[--C-:B------:R-:W-:Y:S01]  /*65a0*/  FFMA.FTZ R179, R191, UR5, -R164.reuse ;  /* 0x00000005bfb37c23 */ /* 0x100fe200080108a4 */
[--C-:B------:R-:W-:Y:S01]  /*65b0*/  FFMA.FTZ R177, R193, UR5, -R164.reuse ;  /* 0x00000005c1b17c23 */ /* 0x100fe200080108a4 */
[--C-:B------:R-:W-:Y:S01]  /*65c0*/  FFMA.FTZ R194, R197, UR5, -R164.reuse ;  /* 0x00000005c5c27c23 */ /* 0x100fe200080108a4 */
[----:B------:R-:W-:Y:S01]  /*65d0*/  MUFU.EX2 R168, R168 ;  /* 0x000000a800a87308 */ /* 0x000fe20000000800 */
[--C-:B------:R-:W-:Y:S01]  /*65e0*/  FFMA.FTZ R195, R206, UR5, -R61.reuse ;  /* 0x00000005cec37c23 */ /* 0x100fe2000801083d */
[----:B------:R-:W-:Y:S01]  /*65f0*/  FFMA.FTZ R206, R208, UR5, -R61 ;  /* 0x00000005d0ce7c23 */ /* 0x000fe2000801083d */
[C---:B------:R-:W-:Y:S01]  /*6600*/  HMMA.16816.F32.BF16 R120, R28.reuse, R8, R120 ;  /* 0x000000081c78723c */ /* 0x040fe20000041878 */
[----:B------:R-:W1:Y:S01]  /*6610*/  MUFU.EX2 R175, R175 ;  /* 0x000000af00af7308 */ /* 0x000e620000000800 */
[--C-:B------:R-:W-:Y:S01]  /*6620*/  FFMA.FTZ R200, R210, UR5, -R53.reuse ;  /* 0x00000005d2c87c23 */ /* 0x100fe20008010835 */
[--C-:B------:R-:W-:Y:S01]  /*6630*/  FFMA.FTZ R191, R230, UR5, -R53.reuse ;  /* 0x00000005e6bf7c23 */ /* 0x100fe20008010835 */
[--C-:B------:R-:W-:Y:S01]  /*6640*/  FFMA.FTZ R193, R236, UR5, -R53.reuse ;  /* 0x00000005ecc17c23 */ /* 0x100fe20008010835 */
[----:B------:R-:W-:Y:S01]  /*6650*/  MUFU.EX2 R188, R188 ;  /* 0x000000bc00bc7308 */ /* 0x000fe20000000800 */
[----:B------:R-:W-:Y:S01]  /*6660*/  FFMA.FTZ R202, R238, UR5, -R53 ;  /* 0x00000005eeca7c23 */ /* 0x000fe20008010835 */
[--C-:B------:R-:W-:Y:S01]  /*6670*/  FFMA.FTZ R197, R234, UR5, -R61.reuse ;  /* 0x00000005eac57c23 */ /* 0x100fe2000801083d */
[C---:B------:R-:W-:Y:S01]  /*6680*/  HMMA.16816.F32.BF16 R124, R28.reuse, R10, R124 ;  /* 0x0000000a1c7c723c */ /* 0x040fe2000004187c */
[----:B------:R-:W-:Y:S01]  /*6690*/  MUFU.EX2 R173, R173 ;  /* 0x000000ad00ad7308 */ /* 0x000fe20000000800 */
[----:B------:R-:W-:Y:S01]  /*66a0*/  FFMA.FTZ R208, R240, UR5, -R61 ;  /* 0x00000005f0d07c23 */ /* 0x000fe2000801083d */
[--C-:B------:R-:W-:Y:S01]  /*66b0*/  FFMA.FTZ R201, R187, UR5, -R164.reuse ;  /* 0x00000005bbc97c23 */ /* 0x100fe200080108a4 */
[--C-:B------:R-:W-:Y:S01]  /*66c0*/  FFMA.FTZ R199, R204, UR5, -R169.reuse ;  /* 0x00000005ccc77c23 */ /* 0x100fe200080108a9 */
[----:B------:R-:W-:Y:S01]  /*66d0*/  MUFU.EX2 R190, R190 ;  /* 0x000000be00be7308 */ /* 0x000fe20000000800 */
[--C-:B------:R-:W-:Y:S01]  /*66e0*/  FFMA.FTZ R198, R198, UR5, -R169.reuse ;  /* 0x00000005c6c67c23 */ /* 0x100fe200080108a9 */
[----:B------:R-:W-:Y:S01]  /*66f0*/  FFMA.FTZ R192, R192, UR5, -R169 ;  /* 0x00000005c0c07c23 */ /* 0x000fe200080108a9 */
[C---:B--2---:R-:W-:Y:S01]  /*6700*/  HMMA.16816.F32.BF16 R132, R28.reuse, R4, R132 ;  /* 0x000000041c84723c */ /* 0x044fe20000041884 */
[----:B------:R-:W2:Y:S01]  /*6710*/  MUFU.EX2 R179, R179 ;  /* 0x000000b300b37308 */ /* 0x000ea20000000800 */
[--C-:B------:R-:W-:Y:S01]  /*6720*/  FFMA.FTZ R183, R183, UR5, -R164.reuse ;  /* 0x00000005b7b77c23 */ /* 0x100fe200080108a4 */
[----:B------:R-:W-:Y:S01]  /*6730*/  FFMA.FTZ R204, R189, UR5, -R164 ;  /* 0x00000005bdcc7c23 */ /* 0x000fe200080108a4 */
[--C-:B------:R-:W-:Y:S01]  /*6740*/  FFMA.FTZ R189, R182, UR5, -R53.reuse ;  /* 0x00000005b6bd7c23 */ /* 0x100fe20008010835 */
[----:B------:R-:W-:Y:S01]  /*6750*/  MUFU.EX2 R177, R177 ;  /* 0x000000b100b17308 */ /* 0x000fe20000000800 */
[--C-:B------:R-:W-:Y:S01]  /*6760*/  FFMA.FTZ R176, R176, UR5, -R53.reuse ;  /* 0x00000005b0b07c23 */ /* 0x100fe20008010835 */
[----:B------:R-:W-:Y:S01]  /*6770*/  FFMA.FTZ R182, R186, UR5, -R53 ;  /* 0x00000005bab67c23 */ /* 0x000fe20008010835 */
[----:B------:R-:W-:Y:S01]  /*6780*/  HMMA.16816.F32.BF16 R140, R28, R6, R140 ;  /* 0x000000061c8c723c */ /* 0x000fe2000004188c */
[----:B------:R-:W-:Y:S01]  /*6790*/  F2FP.BF16.F32.PACK_AB R28, R55, R52 ;  /* 0x00000034371c723e */ /* 0x000fe200000010ff */
[----:B------:R-:W3:Y:S01]  /*67a0*/  MUFU.EX2 R194, R194 ;  /* 0x000000c200c27308 */ /* 0x000ee20000000800 */
[----:B------:R-:W-:Y:S01]  /*67b0*/  F2FP.BF16.F32.PACK_AB R29, R64, R67 ;  /* 0x00000043401d723e */ /* 0x000fe200000010ff */
[--C-:B------:R-:W-:Y:S01]  /*67c0*/  FFMA.FTZ R178, R178, UR5, -R61.reuse ;  /* 0x00000005b2b27c23 */ /* 0x100fe2000801083d */
[----:B------:R-:W-:Y:S01]  /*67d0*/  F2FP.BF16.F32.PACK_AB R30, R63, R56 ;  /* 0x000000383f1e723e */ /* 0x000fe200000010ff */
[----:B------:R-:W-:Y:S01]  /*67e0*/  MUFU.EX2 R200, R200 ;  /* 0x000000c800c87308 */ /* 0x000fe20000000800 */
[----:B------:R-:W-:Y:S01]  /*67f0*/  F2FP.BF16.F32.PACK_AB R31, R165, R66 ;  /* 0x00000042a51f723e */ /* 0x000fe200000010ff */
[--C-:B------:R-:W-:Y:S01]  /*6800*/  FFMA.FTZ R203, R180, UR5, -R61.reuse ;  /* 0x00000005b4cb7c23 */ /* 0x100fe2000801083d */
[--C-:B------:R-:W-:Y:S01]  /*6810*/  FFMA.FTZ R205, R172, UR5, -R61.reuse ;  /* 0x00000005accd7c23 */ /* 0x100fe2000801083d */
[----:B------:R-:W4:Y:S01]  /*6820*/  MUFU.EX2 R191, R191 ;  /* 0x000000bf00bf7308 */ /* 0x000f220000000800 */
[----:B------:R-:W-:Y:S01]  /*6830*/  FFMA.FTZ R174, R174, UR5, -R61 ;  /* 0x00000005aeae7c23 */ /* 0x000fe2000801083d */
[--C-:B------:R-:W-:Y:S01]  /*6840*/  FFMA.FTZ R60, R60, UR5, -R169.reuse ;  /* 0x000000053c3c7c23 */ /* 0x100fe200080108a9 */
[----:B------:R-:W-:Y:S01]  /*6850*/  FFMA.FTZ R181, R181, UR5, -R169 ;  /* 0x00000005b5b57c23 */ /* 0x000fe200080108a9 */
[C---:B------:R-:W-:Y:S01]  /*6860*/  HMMA.16816.F32.BF16 R160, R28.reuse, R24, R160 ;  /* 0x000000181ca0723c */ /* 0x040fe200000418a0 */
[----:B------:R-:W-:Y:S01]  /*6870*/  MUFU.EX2 R193, R193 ;  /* 0x000000c100c17308 */ /* 0x000fe20000000800 */
[----:B------:R-:W-:Y:S01]  /*6880*/  FFMA.FTZ R52, R235, R166, R52 ;  /* 0x000000a6eb347223 */ /* 0x000fe20000010034 */
[----:B------:R-:W-:Y:S01]  /*6890*/  FFMA.FTZ R67, R232, R167, R67 ;  /* 0x000000a7e8437223 */ /* 0x000fe20000010043 */
[----:B------:R-:W-:Y:S01]  /*68a0*/  FFMA.FTZ R40, R233, R43, R40 ;  /* 0x0000002be9287223 */ /* 0x000fe20000010028 */
[----:B------:R-:W-:Y:S01]  /*68b0*/  MUFU.EX2 R202, R202 ;  /* 0x000000ca00ca7308 */ /* 0x000fe20000000800 */
[----:B------:R-:W-:Y:S01]  /*68c0*/  FFMA.FTZ R41, R231, R41, R36 ;  /* 0x00000029e7297223 */ /* 0x000fe20000010024 */
[----:B------:R-:W-:Y:S01]  /*68d0*/  FADD.FTZ R55, R55, R52 ;  /* 0x0000003437377221 */ /* 0x000fe20000010000 */
[C---:B------:R-:W-:Y:S01]  /*68e0*/  HMMA.16816.F32.BF16 R148, R28.reuse, R26, R148 ;  /* 0x0000001a1c94723c */ /* 0x040fe20000041894 */
[----:B------:R-:W5:Y:S01]  /*68f0*/  LDSM.16.MT88.4 R24, [R218+0x9400] ;  /* 0x00940000da18783b */ /* 0x000f620000004200 */
[----:B------:R-:W-:Y:S01]  /*6900*/  MUFU.EX2 R195, R195 ;  /* 0x000000c300c37308 */ /* 0x000fe20000000800 */
[----:B------:R-:W-:Y:S01]  /*6910*/  FADD.FTZ R67, R64, R67 ;  /* 0x0000004340437221 */ /* 0x000fe20000010000 */
[----:B------:R-:W-:Y:S01]  /*6920*/  FADD.FTZ R37, R37, R40 ;  /* 0x0000002825257221 */ /* 0x000fe20000010000 */
[----:B------:R-:W-:Y:S01]  /*6930*/  FADD.FTZ R34, R34, R41 ;  /* 0x0000002922227221 */ /* 0x000fe20000010000 */
[----:B------:R-:W4:Y:S01]  /*6940*/  MUFU.EX2 R206, R206 ;  /* 0x000000ce00ce7308 */ /* 0x000f220000000800 */
[--C-:B------:R-:W-:Y:S01]  /*6950*/  FFMA.FTZ R54, R54, UR5, -R164.reuse ;  /* 0x0000000536367c23 */ /* 0x100fe200080108a4 */
[C---:B------:R-:W-:Y:S01]  /*6960*/  HMMA.16816.F32.BF16 R68, R28.reuse, R20, R68 ;  /* 0x000000141c44723c */ /* 0x040fe20000041844 */
[----:B------:R-:W-:Y:S01]  /*6970*/  FFMA.FTZ R62, R62, UR5, -R164 ;  /* 0x000000053e3e7c23 */ /* 0x000fe200080108a4 */
[----:B------:R-:W-:Y:S01]  /*6980*/  MUFU.EX2 R197, R197 ;  /* 0x000000c500c57308 */ /* 0x000fe20000000800 */
[----:B------:R-:W-:Y:S01]  /*6990*/  FADD.FTZ R56, R56, R55 ;  /* 0x0000003738387221 */ /* 0x000fe20000010000 */
[----:B------:R-:W-:Y:S01]  /*69a0*/  FADD.FTZ R66, R66, R67 ;  /* 0x0000004342427221 */ /* 0x000fe20000010000 */
[----:B------:R-:W-:Y:S01]  /*69b0*/  FADD.FTZ R38, R38, R37 ;  /* 0x0000002526267221 */ /* 0x000fe20000010000 */
[----:B------:R-:W4:Y:S01]  /*69c0*/  MUFU.EX2 R208, R208 ;  /* 0x000000d000d07308 */ /* 0x000f220000000800 */
[----:B------:R-:W-:Y:S01]  /*69d0*/  FADD.FTZ R39, R39, R34 ;  /* 0x0000002227277221 */ /* 0x000fe20000010000 */
[C---:B------:R-:W-:Y:S01]  /*69e0*/  HMMA.16816.F32.BF16 R80, R28.reuse, R22, R80 ;  /* 0x000000161c50723c */ /* 0x040fe20000041850 */
[----:B------:R-:W4:Y:S01]  /*69f0*/  LDSM.16.MT88.4 R20, [R216+0x9400] ;  /* 0x00940000d814783b */ /* 0x000f220000004200 */
[----:B------:R-:W-:Y:S01]  /*6a00*/  MUFU.EX2 R198, R198 ;  /* 0x000000c600c67308 */ /* 0x000fe20000000800 */
[----:B------:R-:W-:Y:S01]  /*6a10*/  FADD.FTZ R63, R63, R56 ;  /* 0x000000383f3f7221 */ /* 0x000fe20000010000 */
[----:B------:R-:W-:Y:S01]  /*6a20*/  FADD.FTZ R66, R165, R66 ;  /* 0x00000042a5427221 */ /* 0x000fe20000010000 */
[----:B------:R-:W-:Y:S01]  /*6a30*/  FADD.FTZ R35, R35, R38 ;  /* 0x0000002623237221 */ /* 0x000fe20000010000 */
[----:B------:R-:W4:Y:S01]  /*6a40*/  MUFU.EX2 R199, R199 ;  /* 0x000000c700c77308 */ /* 0x000f220000000800 */
[----:B------:R-:W-:Y:S01]  /*6a50*/  FADD.FTZ R39, R42, R39 ;  /* 0x000000272a277221 */ /* 0x000fe20000010000 */
[----:B------:R-:W-:Y:S01]  /*6a60*/  HMMA.16816.F32.BF16 R84, R28, R16, R84 ;  /* 0x000000101c54723c */ /* 0x000fe20000041854 */
[--C-:B------:R-:W-:Y:S01]  /*6a70*/  FFMA.FTZ R51, R51, UR5, -R53.reuse ;  /* 0x0000000533337c23 */ /* 0x100fe20008010835 */
[----:B------:R-:W-:Y:S01]  /*6a80*/  MUFU.EX2 R192, R192 ;  /* 0x000000c000c07308 */ /* 0x000fe20000000800 */
[----:B------:R-:W-:Y:S01]  /*6a90*/  FFMA.FTZ R180, R50, UR5, -R53 ;  /* 0x0000000532b47c23 */ /* 0x000fe20008010835 */
[----:B------:R-:W-:-:S02]  /*6aa0*/  ISETP.NE.AND P0, PT, R2, 0x2, PT ;  /* 0x000000020200780c */ /* 0x000fc40003f05270 */
[----:B------:R-:W-:Y:S01]  /*6ab0*/  MUFU.EX2 R183, R183 ;  /* 0x000000b700b77308 */ /* 0x000fe20000000800 */
[----:B------:R-:W-:Y:S01]  /*6ac0*/  IADD3 R2, PT, PT, R2, -0x3, RZ ;  /* 0xfffffffd02027810 */ /* 0x000fe20007ffe0ff */
[C---:B------:R-:W-:Y:S01]  /*6ad0*/  HMMA.16816.F32.BF16 R96, R28.reuse, R18, R96 ;  /* 0x000000121c60723c */ /* 0x040fe20000041860 */
[----:B------:R-:W4:Y:S01]  /*6ae0*/  LDSM.16.MT88.4 R16, [R218+0xa400] ;  /* 0x00a40000da10783b */ /* 0x000f220000004200 */
[----:B------:R-:W-:Y:S01]  /*6af0*/  MUFU.EX2 R204, R204 ;  /* 0x000000cc00cc7308 */ /* 0x000fe20000000800 */
[----:B------:R-:W-:Y:S02]  /*6b00*/  SEL R230, R2, 0xffffffff, P0 ;  /* 0xffffffff02e67807 */ /* 0x000fe40000000000 */
[----:B------:R-:W-:Y:S01]  /*6b10*/  MOV R165, R0 ;  /* 0x0000000000a57202 */ /* 0x000fe20000000f00 */
[----:B------:R-:W-:Y:S01]  /*6b20*/  MUFU.EX2 R176, R176 ;  /* 0x000000b000b07308 */ /* 0x000fe20000000800 */
[----:B------:R-:W-:Y:S01]  /*6b30*/  MOV R166, R3 ;  /* 0x0000000300a67202 */ /* 0x000fe20000000f00 */
[C---:B------:R-:W-:Y:S01]  /*6b40*/  HMMA.16816.F32.BF16 R100, R28.reuse, R12, R100 ;  /* 0x0000000c1c64723c */ /* 0x040fe20000041864 */
[----:B------:R-:W-:Y:S01]  /*6b50*/  MOV R167, R32 ;  /* 0x0000002000a77202 */ /* 0x000fe20000000f00 */
[----:B------:R-:W-:Y:S04]  /*6b60*/  MUFU.EX2 R189, R189 ;  /* 0x000000bd00bd7308 */ /* 0x000fe80000000800 */
[----:B------:R-:W-:Y:S02]  /*6b70*/  MUFU.EX2 R182, R182 ;  /* 0x000000b600b67308 */ /* 0x000fe40000000800 */
[C---:B------:R-:W-:Y:S01]  /*6b80*/  HMMA.16816.F32.BF16 R112, R28.reuse, R14, R112 ;  /* 0x0000000e1c70723c */ /* 0x040fe20000041870 */
[----:B------:R-:W4:Y:S01]  /*6b90*/  LDSM.16.MT88.4 R12, [R216+0xa400] ;  /* 0x00a40000d80c783b */ /* 0x000f220000004200 */
[----:B------:R-:W-:Y:S04]  /*6ba0*/  MUFU.EX2 R178, R178 ;  /* 0x000000b200b27308 */ /* 0x000fe80000000800 */
[----:B------:R-:W-:Y:S02]  /*6bb0*/  MUFU.EX2 R203, R203 ;  /* 0x000000cb00cb7308 */ /* 0x000fe40000000800 */
[C---:B------:R-:W-:Y:S02]  /*6bc0*/  HMMA.16816.F32.BF16 R116, R28.reuse, R8, R116 ;  /* 0x000000081c74723c */ /* 0x040fe40000041874 */
[----:B------:R1:W-:Y:S04]  /*6bd0*/  MUFU.EX2 R172, R174 ;  /* 0x000000ae00ac7308 */ /* 0x0003e80000000800 */
[----:B------:R-:W-:Y:S02]  /*6be0*/  MUFU.EX2 R205, R205 ;  /* 0x000000cd00cd7308 */ /* 0x000fe40000000800 */
[C---:B------:R-:W-:Y:S01]  /*6bf0*/  HMMA.16816.F32.BF16 R128, R28.reuse, R10, R128 ;  /* 0x0000000a1c80723c */ /* 0x040fe20000041880 */
[----:B------:R-:W4:Y:S01]  /*6c00*/  LDSM.16.MT88.4 R8, [R218+0xb400] ;  /* 0x00b40000da08783b */ /* 0x000f220000004200 */
[----:B------:R-:W-:Y:S04]  /*6c10*/  MUFU.EX2 R60, R60 ;  /* 0x0000003c003c7308 */ /* 0x000fe80000000800 */
[----:B------:R-:W-:Y:S02]  /*6c20*/  MUFU.EX2 R54, R54 ;  /* 0x0000003600367308 */ /* 0x000fe40000000800 */
[C---:B------:R-:W-:Y:S01]  /*6c30*/  HMMA.16816.F32.BF16 R144, R28.reuse, R4, R144 ;  /* 0x000000041c90723c */ /* 0x040fe20000041890 */
[----:B-1----:R-:W-:Y:S01]  /*6c40*/  FFMA.FTZ R174, R49, UR5, -R61 ;  /* 0x0000000531ae7c23 */ /* 0x002fe2000801083d */
[----:B------:R-:W-:Y:S04]  /*6c50*/  MUFU.EX2 R62, R62 ;  /* 0x0000003e003e7308 */ /* 0x000fe80000000800 */
[----:B------:R-:W-:Y:S02]  /*6c60*/  MUFU.EX2 R50, R51 ;  /* 0x0000003300327308 */ /* 0x000fe40000000800 */
[----:B------:R-:W-:Y:S01]  /*6c70*/  HMMA.16816.F32.BF16 R136, R28, R6, R136 ;  /* 0x000000061c88723c */ /* 0x000fe20000041888 */
[----:B------:R-:W1:Y:S01]  /*6c80*/  LDSM.16.MT88.4 R4, [R216+0xb400] ;  /* 0x00b40000d804783b */ /* 0x000e620000004200 */
[----:B------:R-:W-:Y:S01]  /*6c90*/  F2FP.BF16.F32.PACK_AB R28, R175, R168 ;  /* 0x000000a8af1c723e */ /* 0x000fe200000010ff */
[----:B------:R-:W-:Y:S01]  /*6ca0*/  FADD.FTZ R168, R168, R35 ;  /* 0x00000023a8a87221 */ /* 0x000fe20000010000 */
[----:B--2---:R-:W-:Y:S01]  /*6cb0*/  F2FP.BF16.F32.PACK_AB R29, R179, R190 ;  /* 0x000000beb31d723e */ /* 0x004fe200000010ff */
[----:B------:R-:W-:Y:S01]  /*6cc0*/  FADD.FTZ R190, R190, R39 ;  /* 0x00000027bebe7221 */ /* 0x000fe20000010000 */
[----:B------:R-:W-:Y:S01]  /*6cd0*/  F2FP.BF16.F32.PACK_AB R30, R173, R188 ;  /* 0x000000bcad1e723e */ /* 0x000fe200000010ff */
[----:B------:R-:W-:Y:S01]  /*6ce0*/  FADD.FTZ R175, R175, R168 ;  /* 0x000000a8afaf7221 */ /* 0x000fe20000010000 */
[----:B---3--:R-:W-:Y:S01]  /*6cf0*/  F2FP.BF16.F32.PACK_AB R31, R194, R177 ;  /* 0x000000b1c21f723e */ /* 0x008fe200000010ff */
[----:B------:R-:W-:Y:S01]  /*6d00*/  FADD.FTZ R190, R179, R190 ;  /* 0x000000beb3be7221 */ /* 0x000fe20000010000 */
[----:B------:R-:W-:Y:S01]  /*6d10*/  MUFU.EX2 R49, R180 ;  /* 0x000000b400317308 */ /* 0x000fe20000000800 */
[----:B------:R-:W-:Y:S01]  /*6d20*/  FADD.FTZ R188, R188, R175 ;  /* 0x000000afbcbc7221 */ /* 0x000fe20000010000 */
[----:B------:R-:W-:Y:S01]  /*6d30*/  MOV R168, R33 ;  /* 0x0000002100a87202 */ /* 0x000fe20000000f00 */
[----:B------:R-:W-:-:S02]  /*6d40*/  FADD.FTZ R177, R177, R190 ;  /* 0x000000beb1b17221 */ /* 0x000fc40000010000 */
[----:B-----5:R-:W-:Y:S01]  /*6d50*/  HMMA.16816.F32.BF16 R156, R28, R24, R156 ;  /* 0x000000181c9c723c */ /* 0x020fe2000004189c */
[----:B------:R-:W-:Y:S01]  /*6d60*/  FADD.FTZ R173, R173, R188 ;  /* 0x000000bcadad7221 */ /* 0x000fe20000010000 */
[----:B------:R-:W-:-:S06]  /*6d70*/  FADD.FTZ R194, R194, R177 ;  /* 0x000000b1c2c27221 */ /* 0x000fcc0000010000 */
[C---:B------:R-:W-:Y:S08]  /*6d80*/  HMMA.16816.F32.BF16 R152, R28.reuse, R26, R152 ;  /* 0x0000001a1c98723c */ /* 0x040ff00000041898 */
[C---:B----4-:R-:W-:Y:S08]  /*6d90*/  HMMA.16816.F32.BF16 R72, R28.reuse, R20, R72 ;  /* 0x000000141c48723c */ /* 0x050ff00000041848 */
[C---:B------:R-:W-:Y:S08]  /*6da0*/  HMMA.16816.F32.BF16 R76, R28.reuse, R22, R76 ;  /* 0x000000161c4c723c */ /* 0x040ff0000004184c */
[C---:B------:R-:W-:Y:S08]  /*6db0*/  HMMA.16816.F32.BF16 R88, R28.reuse, R16, R88 ;  /* 0x000000101c58723c */ /* 0x040ff00000041858 */
[C---:B------:R-:W-:Y:S08]  /*6dc0*/  HMMA.16816.F32.BF16 R92, R28.reuse, R18, R92 ;  /* 0x000000121c5c723c */ /* 0x040ff0000004185c */
[C---:B------:R-:W-:Y:S08]  /*6dd0*/  HMMA.16816.F32.BF16 R104, R28.reuse, R12, R104 ;  /* 0x0000000c1c68723c */ /* 0x040ff00000041868 */
[C---:B------:R-:W-:Y:S08]  /*6de0*/  HMMA.16816.F32.BF16 R108, R28.reuse, R14, R108 ;  /* 0x0000000e1c6c723c */ /* 0x040ff0000004186c */
[C---:B------:R-:W-:Y:S08]  /*6df0*/  HMMA.16816.F32.BF16 R120, R28.reuse, R8, R120 ;  /* 0x000000081c78723c */ /* 0x040ff00000041878 */
[C---:B------:R-:W-:Y:S08]  /*6e00*/  HMMA.16816.F32.BF16 R124, R28.reuse, R10, R124 ;  /* 0x0000000a1c7c723c */ /* 0x040ff0000004187c */
[C---:B-1----:R-:W-:Y:S08]  /*6e10*/  HMMA.16816.F32.BF16 R132, R28.reuse, R4, R132 ;  /* 0x000000041c84723c */ /* 0x042ff00000041884 */
[----:B------:R-:W-:Y:S01]  /*6e20*/  HMMA.16816.F32.BF16 R140, R28, R6, R140 ;  /* 0x000000061c8c723c */ /* 0x000fe2000004188c */
[----:B------:R-:W-:Y:S01]  /*6e30*/  F2FP.BF16.F32.PACK_AB R28, R191, R200 ;  /* 0x000000c8bf1c723e */ /* 0x000fe200000010ff */
        /* <DEDUP_REMOVED lines=10> */
[----:B------:R-:W-:Y:S01]  /*6ee0*/  FFMA.FTZ R12, R196, UR5, -R169 ;  /* 0x00000005c40c7c23 */ /* 0x000fe200080108a9 */
[----:B------:R-:W-:Y:S01]  /*6ef0*/  FFMA.FTZ R196, R185, UR5, -R164 ;  /* 0x00000005b9c47c23 */ /* 0x000fe200080108a4 */
[----:B------:R-:W-:Y:S01]  /*6f00*/  FADD.FTZ R193, R202, R193 ;  /* 0x000000c1cac17221 */ /* 0x000fe20000010000 */
[----:B------:R1:W-:Y:S01]  /*6f10*/  MUFU.EX2 R185, R201 ;  /* 0x000000c900b97308 */ /* 0x0003e20000000800 */
[----:B------:R-:W-:-:S03]  /*6f20*/  FADD.FTZ R197, R208, R197 ;  /* 0x000000c5d0c57221 */ /* 0x000fc60000010000 */
[C---:B------:R-:W-:Y:S01]  /*6f30*/  HMMA.16816.F32.BF16 R160, R28.reuse, R24, R160 ;  /* 0x000000181ca0723c */ /* 0x040fe200000418a0 */
[----:B------:R2:W-:Y:S04]  /*6f40*/  MUFU.EX2 R187, R12 ;  /* 0x0000000c00bb7308 */ /* 0x0005e80000000800 */
[----:B------:R-:W3:Y:S03]  /*6f50*/  MUFU.EX2 R196, R196 ;  /* 0x000000c400c47308 */ /* 0x000ee60000000800 */
[----:B------:R-:W-:Y:S01]  /*6f60*/  HMMA.16816.F32.BF16 R148, R28, R26, R148 ;  /* 0x0000001a1c94723c */ /* 0x000fe20000041894 */
[----:B------:R-:W4:Y:S01]  /*6f70*/  LDSM.16.MT88.4 R24, [R218+0x9800] ;  /* 0x00980000da18783b */ /* 0x000f220000004200 */
[----:B-1----:R-:W-:-:S06]  /*6f80*/  FFMA.FTZ R201, R184, UR5, -R53 ;  /* 0x00000005b8c97c23 */ /* 0x002fcc0008010835 */
[C---:B------:R-:W-:Y:S01]  /*6f90*/  HMMA.16816.F32.BF16 R68, R28.reuse, R20, R68 ;  /* 0x000000141c44723c */ /* 0x040fe20000041844 */
[----:B------:R-:W1:Y:S07]  /*6fa0*/  MUFU.EX2 R201, R201 ;  /* 0x000000c900c97308 */ /* 0x000e6e0000000800 */
[C---:B------:R-:W-:Y:S01]  /*6fb0*/  HMMA.16816.F32.BF16 R80, R28.reuse, R22, R80 ;  /* 0x000000161c50723c */ /* 0x040fe20000041850 */
[----:B------:R-:W5:Y:S07]  /*6fc0*/  LDSM.16.MT88.4 R20, [R216+0x9800] ;  /* 0x00980000d814783b */ /* 0x000f6e0000004200 */
[C---:B------:R-:W-:Y:S08]  /*6fd0*/  HMMA.16816.F32.BF16 R84, R28.reuse, R16, R84 ;  /* 0x000000101c54723c */ /* 0x040ff00000041854 */
[C---:B------:R-:W-:Y:S01]  /*6fe0*/  HMMA.16816.F32.BF16 R96, R28.reuse, R18, R96 ;  /* 0x000000121c60723c */ /* 0x040fe20000041860 */
[----:B------:R-:W1:Y:S07]  /*6ff0*/  LDSM.16.MT88.4 R16, [R218+0xa800] ;  /* 0x00a80000da10783b */ /* 0x000e6e0000004200 */
[C---:B------:R-:W-:Y:S01]  /*7000*/  HMMA.16816.F32.BF16 R112, R28.reuse, R14, R112 ;  /* 0x0000000e1c70723c */ /* 0x040fe20000041870 */
[----:B--2---:R-:W2:Y:S07]  /*7010*/  LDSM.16.MT88.4 R12, [R216+0xa800] ;  /* 0x00a80000d80c783b */ /* 0x004eae0000004200 */
[C---:B------:R-:W-:Y:S08]  /*7020*/  HMMA.16816.F32.BF16 R116, R28.reuse, R8, R116 ;  /* 0x000000081c74723c */ /* 0x040ff00000041874 */
[C---:B------:R-:W-:Y:S01]  /*7030*/  HMMA.16816.F32.BF16 R128, R28.reuse, R10, R128 ;  /* 0x0000000a1c80723c */ /* 0x040fe20000041880 */
[----:B------:R-:W2:Y:S07]  /*7040*/  LDSM.16.MT88.4 R8, [R218+0xb800] ;  /* 0x00b80000da08783b */ /* 0x000eae0000004200 */
[C---:B------:R-:W-:Y:S08]  /*7050*/  HMMA.16816.F32.BF16 R144, R28.reuse, R4, R144 ;  /* 0x000000041c90723c */ /* 0x040ff00000041890 */
[----:B------:R-:W-:Y:S01]  /*7060*/  HMMA.16816.F32.BF16 R136, R28, R6, R136 ;  /* 0x000000061c88723c */ /* 0x000fe20000041888 */
[----:B------:R-:W2:Y:S01]  /*7070*/  LDSM.16.MT88.4 R4, [R216+0xb800] ;  /* 0x00b80000d804783b */ /* 0x000ea20000004200 */
[----:B------:R-:W-:Y:S01]  /*7080*/  F2FP.BF16.F32.PACK_AB R28, R199, R198 ;  /* 0x000000c6c71c723e */ /* 0x000fe200000010ff */
[----:B------:R-:W-:Y:S01]  /*7090*/  FADD.FTZ R198, R198, R173 ;  /* 0x000000adc6c67221 */ /* 0x000fe20000010000 */
[----:B---3--:R-:W-:Y:S01]  /*70a0*/  F2FP.BF16.F32.PACK_AB R29, R196, R185 ;  /* 0x000000b9c41d723e */ /* 0x008fe200000010ff */
[----:B------:R-:W-:Y:S01]  /*70b0*/  FADD.FTZ R185, R185, R194 ;  /* 0x000000c2b9b97221 */ /* 0x000fe20000010000 */
[----:B------:R-:W-:Y:S01]  /*70c0*/  F2FP.BF16.F32.PACK_AB R30, R187, R192 ;  /* 0x000000c0bb1e723e */ /* 0x000fe200000010ff */
[----:B------:R-:W-:Y:S01]  /*70d0*/  FADD.FTZ R199, R199, R198 ;  /* 0x000000c6c7c77221 */ /* 0x000fe20000010000 */
[----:B------:R-:W-:Y:S01]  /*70e0*/  F2FP.BF16.F32.PACK_AB R31, R204, R183 ;  /* 0x000000b7cc1f723e */ /* 0x000fe200000010ff */
[----:B------:R-:W-:-:S02]  /*70f0*/  FADD.FTZ R196, R196, R185 ;  /* 0x000000b9c4c47221 */ /* 0x000fc40000010000 */
[----:B------:R-:W-:Y:S02]  /*7100*/  FADD.FTZ R192, R192, R199 ;  /* 0x000000c7c0c07221 */ /* 0x000fe40000010000 */
[----:B------:R-:W-:Y:S02]  /*7110*/  FADD.FTZ R183, R183, R196 ;  /* 0x000000c4b7b77221 */ /* 0x000fe40000010000 */
[----:B----4-:R-:W-:Y:S01]  /*7120*/  HMMA.16816.F32.BF16 R156, R28, R24, R156 ;  /* 0x000000181c9c723c */ /* 0x010fe2000004189c */
[----:B------:R-:W-:Y:S01]  /*7130*/  FADD.FTZ R187, R187, R192 ;  /* 0x000000c0bbbb7221 */ /* 0x000fe20000010000 */
[----:B------:R-:W-:-:S06]  /*7140*/  FADD.FTZ R183, R204, R183 ;  /* 0x000000b7ccb77221 */ /* 0x000fcc0000010000 */
[C---:B------:R-:W-:Y:S08]  /*7150*/  HMMA.16816.F32.BF16 R152, R28.reuse, R26, R152 ;  /* 0x0000001a1c98723c */ /* 0x040ff00000041898 */
[C---:B-----5:R-:W-:Y:S08]  /*7160*/  HMMA.16816.F32.BF16 R72, R28.reuse, R20, R72 ;  /* 0x000000141c48723c */ /* 0x060ff00000041848 */
[C---:B------:R-:W-:Y:S08]  /*7170*/  HMMA.16816.F32.BF16 R76, R28.reuse, R22, R76 ;  /* 0x000000161c4c723c */ /* 0x040ff0000004184c */
[C---:B-1----:R-:W-:Y:S08]  /*7180*/  HMMA.16816.F32.BF16 R88, R28.reuse, R16, R88 ;  /* 0x000000101c58723c */ /* 0x042ff00000041858 */
[C---:B------:R-:W-:Y:S08]  /*7190*/  HMMA.16816.F32.BF16 R92, R28.reuse, R18, R92 ;  /* 0x000000121c5c723c */ /* 0x040ff0000004185c */
[C---:B--2---:R-:W-:Y:S08]  /*71a0*/  HMMA.16816.F32.BF16 R104, R28.reuse, R12, R104 ;  /* 0x0000000c1c68723c */ /* 0x044ff00000041868 */
[C---:B------:R-:W-:Y:S08]  /*71b0*/  HMMA.16816.F32.BF16 R108, R28.reuse, R14, R108 ;  /* 0x0000000e1c6c723c */ /* 0x040ff0000004186c */
[C---:B------:R-:W-:Y:S08]  /*71c0*/  HMMA.16816.F32.BF16 R120, R28.reuse, R8, R120 ;  /* 0x000000081c78723c */ /* 0x040ff00000041878 */
[C---:B------:R-:W-:Y:S08]  /*71d0*/  HMMA.16816.F32.BF16 R124, R28.reuse, R10, R124 ;  /* 0x0000000a1c7c723c */ /* 0x040ff0000004187c */
[C---:B------:R-:W-:Y:S08]  /*71e0*/  HMMA.16816.F32.BF16 R132, R28.reuse, R4, R132 ;  /* 0x000000041c84723c */ /* 0x040ff00000041884 */
        /* <DEDUP_REMOVED lines=14> */
[----:B------:R-:W1:Y:S01]  /*72d0*/  MUFU.EX2 R65, R181 ;  /* 0x000000b500417308 */ /* 0x000e620000000800 */
[----:B------:R-:W-:Y:S01]  /*72e0*/  FADD.FTZ R201, R201, R182 ;  /* 0x000000b6c9c97221 */ /* 0x000fe20000010000 */
[----:B------:R-:W-:Y:S02]  /*72f0*/  FADD.FTZ R205, R205, R172 ;  /* 0x000000accdcd7221 */ /* 0x000fe40000010000 */
[----:B------:R-:W-:Y:S01]  /*7300*/  MUFU.EX2 R58, R12 ;  /* 0x0000000c003a7308 */ /* 0x000fe20000000800 */
[----:B------:R-:W-:Y:S01]  /*7310*/  HMMA.16816.F32.BF16 R116, R28, R8, R116 ;  /* 0x000000081c74723c */ /* 0x000fe20000041874 */
[--C-:B------:R-:W-:Y:S01]  /*7320*/  FFMA.FTZ R8, R59, UR5, -R164.reuse ;  /* 0x000000053b087c23 */ /* 0x100fe200080108a4 */
[----:B------:R-:W-:Y:S01]  /*7330*/  FFMA.FTZ R59, R57, UR5, -R164 ;  /* 0x00000005393b7c23 */ /* 0x000fe200080108a4 */
[--C-:B------:R-:W-:Y:S01]  /*7340*/  FFMA.FTZ R164, R45, UR5, -R53.reuse ;  /* 0x000000052da47c23 */ /* 0x100fe20008010835 */
[----:B------:R-:W-:Y:S01]  /*7350*/  MUFU.EX2 R169, R169 ;  /* 0x000000a900a97308 */ /* 0x000fe20000000800 */
[----:B------:R-:W-:Y:S01]  /*7360*/  FFMA.FTZ R45, R44, UR5, -R53 ;  /* 0x000000052c2d7c23 */ /* 0x000fe20008010835 */
[----:B------:R-:W-:-:S02]  /*7370*/  FFMA.FTZ R53, R48, UR5, -R61 ;  /* 0x0000000530357c23 */ /* 0x000fc4000801083d */
[C---:B------:R-:W-:Y:S01]  /*7380*/  HMMA.16816.F32.BF16 R160, R28.reuse, R24, R160 ;  /* 0x000000181ca0723c */ /* 0x040fe200000418a0 */
[----:B------:R-:W2:Y:S04]  /*7390*/  MUFU.EX2 R57, R8 ;  /* 0x0000000800397308 */ /* 0x000ea80000000800 */
[----:B------:R-:W3:Y:S03]  /*73a0*/  MUFU.EX2 R59, R59 ;  /* 0x0000003b003b7308 */ /* 0x000ee60000000800 */
[C---:B------:R-:W-:Y:S01]  /*73b0*/  HMMA.16816.F32.BF16 R148, R28.reuse, R26, R148 ;  /* 0x0000001a1c94723c */ /* 0x040fe20000041894 */
[----:B------:R-:W4:Y:S01]  /*73c0*/  LDSM.16.MT88.4 R24, [R218+0x9c00] ;  /* 0x009c0000da18783b */ /* 0x000f220000004200 */
[----:B------:R5:W-:Y:S04]  /*73d0*/  MUFU.EX2 R44, R164 ;  /* 0x000000a4002c7308 */ /* 0x000be80000000800 */
[----:B------:R-:W4:Y:S02]  /*73e0*/  MUFU.EX2 R45, R45 ;  /* 0x0000002d002d7308 */ /* 0x000f240000000800 */
[C---:B------:R-:W-:Y:S02]  /*73f0*/  HMMA.16816.F32.BF16 R68, R28.reuse, R20, R68 ;  /* 0x000000141c44723c */ /* 0x040fe40000041844 */
[----:B------:R-:W-:Y:S06]  /*7400*/  MUFU.EX2 R48, R174 ;  /* 0x000000ae00307308 */ /* 0x000fec0000000800 */
[C---:B------:R-:W-:Y:S01]  /*7410*/  HMMA.16816.F32.BF16 R80, R28.reuse, R22, R80 ;  /* 0x000000161c50723c */ /* 0x040fe20000041850 */
[----:B------:R-:W4:Y:S01]  /*7420*/  LDSM.16.MT88.4 R20, [R216+0x9c00] ;  /* 0x009c0000d814783b */ /* 0x000f220000004200 */
[--C-:B-----5:R-:W-:Y:S01]  /*7430*/  FFMA.FTZ R164, R47, UR5, -R61.reuse ;  /* 0x000000052fa47c23 */ /* 0x120fe2000801083d */
[----:B------:R-:W-:Y:S01]  /*7440*/  FFMA.FTZ R61, R46, UR5, -R61 ;  /* 0x000000052e3d7c23 */ /* 0x000fe2000801083d */
[----:B------:R-:W5:Y:S04]  /*7450*/  MUFU.EX2 R47, R53 ;  /* 0x00000035002f7308 */ /* 0x000f680000000800 */
[C---:B------:R-:W-:Y:S01]  /*7460*/  HMMA.16816.F32.BF16 R84, R28.reuse, R16, R84 ;  /* 0x000000101c54723c */ /* 0x040fe20000041854 */
[----:B------:R-:W-:Y:S04]  /*7470*/  MUFU.EX2 R46, R164 ;  /* 0x000000a4002e7308 */ /* 0x000fe80000000800 */
[----:B------:R-:W5:Y:S03]  /*7480*/  MUFU.EX2 R51, R61 ;  /* 0x0000003d00337308 */ /* 0x000f660000000800 */
[C---:B------:R-:W-:Y:S01]  /*7490*/  HMMA.16816.F32.BF16 R96, R28.reuse, R18, R96 ;  /* 0x000000121c60723c */ /* 0x040fe20000041860 */
[----:B------:R-:W5:Y:S07]  /*74a0*/  LDSM.16.MT88.4 R16, [R218+0xac00] ;  /* 0x00ac0000da10783b */ /* 0x000f6e0000004200 */
[C---:B------:R-:W-:Y:S01]  /*74b0*/  HMMA.16816.F32.BF16 R112, R28.reuse, R14, R112 ;  /* 0x0000000e1c70723c */ /* 0x040fe20000041870 */
[----:B------:R-:W5:Y:S07]  /*74c0*/  LDSM.16.MT88.4 R12, [R216+0xac00] ;  /* 0x00ac0000d80c783b */ /* 0x000f6e0000004200 */
[C---:B------:R-:W-:Y:S01]  /*74d0*/  HMMA.16816.F32.BF16 R128, R28.reuse, R10, R128 ;  /* 0x0000000a1c80723c */ /* 0x040fe20000041880 */
[----:B------:R-:W5:Y:S07]  /*74e0*/  LDSM.16.MT88.4 R8, [R218+0xbc00] ;  /* 0x00bc0000da08783b */ /* 0x000f6e0000004200 */
[C---:B------:R-:W-:Y:S08]  /*74f0*/  HMMA.16816.F32.BF16 R144, R28.reuse, R4, R144 ;  /* 0x000000041c90723c */ /* 0x040ff00000041890 */
[----:B------:R-:W-:Y:S01]  /*7500*/  HMMA.16816.F32.BF16 R136, R28, R6, R136 ;  /* 0x000000061c88723c */ /* 0x000fe20000041888 */
[----:B------:R-:W5:Y:S01]  /*7510*/  LDSM.16.MT88.4 R4, [R216+0xbc00] ;  /* 0x00bc0000d804783b */ /* 0x000f620000004200 */
[----:B-1----:R-:W-:Y:S01]  /*7520*/  F2FP.BF16.F32.PACK_AB R28, R65, R60 ;  /* 0x0000003c411c723e */ /* 0x002fe200000010ff */
[----:B------:R-:W-:Y:S01]  /*7530*/  FADD.FTZ R60, R60, R187 ;  /* 0x000000bb3c3c7221 */ /* 0x000fe20000010000 */
[----:B--2---:R-:W-:Y:S01]  /*7540*/  F2FP.BF16.F32.PACK_AB R29, R57, R54 ;  /* 0x00000036391d723e */ /* 0x004fe200000010ff */
[----:B------:R-:W-:Y:S01]  /*7550*/  FADD.FTZ R54, R54, R183 ;  /* 0x000000b736367221 */ /* 0x000fe20000010000 */
[----:B------:R-:W-:Y:S01]  /*7560*/  F2FP.BF16.F32.PACK_AB R30, R169, R58 ;  /* 0x0000003aa91e723e */ /* 0x000fe200000010ff */
[----:B------:R-:W-:Y:S01]  /*7570*/  FADD.FTZ R65, R65, R60 ;  /* 0x0000003c41417221 */ /* 0x000fe20000010000 */
[----:B---3--:R-:W-:Y:S01]  /*7580*/  F2FP.BF16.F32.PACK_AB R31, R62, R59 ;  /* 0x0000003b3e1f723e */ /* 0x008fe200000010ff */
[----:B------:R-:W-:-:S02]  /*7590*/  FADD.FTZ R54, R57, R54 ;  /* 0x0000003639367221 */ /* 0x000fc40000010000 */
[----:B------:R-:W-:Y:S02]  /*75a0*/  FADD.FTZ R58, R58, R65 ;  /* 0x000000413a3a7221 */ /* 0x000fe40000010000 */
[----:B------:R-:W-:Y:S02]  /*75b0*/  FADD.FTZ R59, R59, R54 ;  /* 0x000000363b3b7221 */ /* 0x000fe40000010000 */
[----:B----4-:R-:W-:Y:S01]  /*75c0*/  HMMA.16816.F32.BF16 R156, R28, R24, R156 ;  /* 0x000000181c9c723c */ /* 0x010fe2000004189c */
[----:B------:R-:W-:Y:S01]  /*75d0*/  FADD.FTZ R233, R169, R58 ;  /* 0x0000003aa9e97221 */ /* 0x000fe20000010000 */
[----:B------:R-:W-:-:S06]  /*75e0*/  FADD.FTZ R231, R62, R59 ;  /* 0x0000003b3ee77221 */ /* 0x000fcc0000010000 */
[C---:B------:R-:W-:Y:S08]  /*75f0*/  HMMA.16816.F32.BF16 R152, R28.reuse, R26, R152 ;  /* 0x0000001a1c98723c */ /* 0x040ff00000041898 */
[C---:B------:R-:W-:Y:S08]  /*7600*/  HMMA.16816.F32.BF16 R72, R28.reuse, R20, R72 ;  /* 0x000000141c48723c */ /* 0x040ff00000041848 */
[C---:B------:R-:W-:Y:S08]  /*7610*/  HMMA.16816.F32.BF16 R76, R28.reuse, R22, R76 ;  /* 0x000000161c4c723c */ /* 0x040ff0000004184c */
        /* <DEDUP_REMOVED lines=31> */
[----:B------:R-:W-:-:S15]  /*7810*/  HMMA.16816.F32.BF16 R136, R28, R6, R136 ;  /* 0x000000061c88723c */ /* 0x000fde0000041888 */
[----:B------:R-:W-:-:S05]  /*7820*/  NOP ;  /* 0x0000000000007918 */ /* 0x000fca0000000000 */
.L_x_9:
[----:B------:R-:W-:-:S13]  /*7830*/  ISETP.GE.AND P0, PT, R230, RZ, PT ;  /* 0x000000ffe600720c */ /* 0x000fda0003f06270 */
[----:B------:R-:W-:Y:S05]  /*7840*/  @!P0 BRA `(.L_x_11) ;  /* 0x0000002c00148947 */ /* 0x000fea0003800000 */
[C---:B------:R-:W-:Y:S01]  /*7850*/  SHF.L.U64.HI R228, R170.reuse, 0x5, R171 ;  /* 0x00000005aae47819 */ /* 0x040fe200000102ab */
[----:B------:R-:W-:Y:S01]  /*7860*/  IMAD.SHL.U32 R229, R170, 0x20, RZ ;  /* 0x00000020aae57824 */ /* 0x000fe200078e00ff */
[----:B------:R-:W-:Y:S01]  /*7870*/  MOV R169, R166 ;  /* 0x000000a600a97202 */ /* 0x000fe20000000f00 */
[----:B------:R-:W-:Y:S01]  /*7880*/  IMAD.MOV.U32 R2, RZ, RZ, R165 ;  /* 0x000000ffff027224 */ /* 0x000fe200078e00a5 */
[----:B------:R-:W-:Y:S01]  /*7890*/  MOV R3, R168 ;  /* 0x000000a800037202 */ /* 0x000fe20000000f00 */
[----:B------:R-:W-:Y:S01]  /*78a0*/  IMAD.MOV.U32 R0, RZ, RZ, R167 ;  /* 0x000000ffff007224 */ /* 0x000fe200078e00a7 */
[----:B------:R-:W-:Y:S01]  /*78b0*/  IADD3 R227, PT, PT, R220, 0x20, RZ ;  /* 0x00000020dce37810 */ /* 0x000fe20007ffe0ff */
[----:B------:R-:W1:Y:S01]  /*78c0*/  LDCU UR4, c[0x0][0x45c] ;  /* 0x00008b80ff0477ac */ /* 0x000e620008000800 */
[----:B------:R-:W2:Y:S01]  /*78d0*/  LDCU.64 UR8, c[0x0][0x3c0] ;  /* 0x00007800ff0877ac */ /* 0x000ea20008000a00 */
[----:B------:R-:W-:Y:S05]  /*78e0*/  BRA `(.L_x_12) ;  /* 0x0000000000547947 */ /* 0x000fea0003800000 */
.L_x_14:
[----:B------:R-:W-:Y:S04]  /*78f0*/  VIADD R172, R230, 0xffffffff ;  /* 0xffffffffe6ac7836 */ /* 0x000fe80000000000 */
[C---:B------:R-:W-:Y:S02]  /*7900*/  IMAD R165, R172.reuse, UR20, RZ ;  /* 0x00000014aca57c24 */ /* 0x040fe4000f8e02ff */
[----:B------:R-:W-:Y:S04]  /*7910*/  IMAD.WIDE.U32 R172, R172, UR21, RZ ;  /* 0x00000015acac7c25 */ /* 0x000fe8000f8e00ff */
        /* <DEDUP_REMOVED lines=16> */
[----:B------:R-:W0:Y:S01]  /*7a20*/  LDGDEPBAR ;  /* 0x00000000000079af */ /* 0x000e220000000000 */
[----:B------:R-:W-:Y:S05]  /*7a30*/  BRA `(.L_x_13) ;  /* 0x0000000800f87947 */ /* 0x000fea0003800000 */
.L_x_12:
[----:B------:R-:W-:Y:S04]  /*7a40*/  DEPBAR.LE SB0, 0x0 ;  /* 0x000080000000791a */ /* 0x000fe80000000000 */
[----:B------:R-:W-:Y:S01]  /*7a50*/  BAR.SYNC.DEFER_BLOCKING 0x0 ;  /* 0x0000000000007b1d */ /* 0x000fe20000010000 */
[C---:B--2---:R-:W-:Y:S04]  /*7a60*/  IMAD.WIDE.U32 R214, R230.reuse, UR8, RZ ;  /* 0x00000008e6d67c25 */ /* 0x044fe8000f8e00ff */
[----:B------:R-:W-:Y:S01]  /*7a70*/  IMAD R170, R230, UR9, R215 ;  /* 0x00000009e6aa7c24 */ /* 0x000fe2000f8e02d7 */
[C---:B------:R-:W-:Y:S01]  /*7a80*/  LEA R238, P1, R214.reuse, R222, 0x7 ;  /* 0x000000ded6ee7211 */ /* 0x040fe200078238ff */
[----:B------:R-:W-:Y:S01]  /*7a90*/  IMAD.MOV.U32 R168, RZ, RZ, R227 ;  /* 0x000000ffffa87224 */ /* 0x000fe200078e00e3 */
[----:B------:R-:W-:Y:S01]  /*7aa0*/  LEA R171, P0, R214, R229, 0x6 ;  /* 0x000000e5d6ab7211 */ /* 0x000fe200078030ff */
[----:B------:R-:W-:Y:S01]  /*7ab0*/  @P6 VIADD R168, R220, 0xffffffe0 ;  /* 0xffffffe0dca86836 */ /* 0x000fe20000000000 */
[CCC-:B------:R-:W-:Y:S02]  /*7ac0*/  LEA.HI.X R239, R214.reuse, R221.reuse, R170.reuse, 0x7, P1 ;  /* 0x000000ddd6ef7211 */ /* 0x1c0fe400008f3caa */
[----:B------:R-:W-:Y:S02]  /*7ad0*/  LEA.HI.X R212, R214, R228, R170, 0x6, P0 ;  /* 0x000000e4d6d47211 */ /* 0x000fe400000f34aa */
[C---:B------:R-:W-:Y:S04]  /*7ae0*/  LEA R236, P0, R171.reuse, R222, 0x1 ;  /* 0x000000deabec7211 */ /* 0x040fe800078008ff */
[----:B------:R-:W-:Y:S02]  /*7af0*/  LEA.HI.X R237, R171, R221, R212, 0x1, P0 ;  /* 0x000000ddabed7211 */ /* 0x000fe400000f0cd4 */
[----:B------:R-:W-:Y:S01]  /*7b00*/  ISETP.NE.AND P0, PT, R230, RZ, PT ;  /* 0x000000ffe600720c */ /* 0x000fe20003f05270 */
[----:B------:R-:W-:Y:S01]  /*7b10*/  @!PT LDS RZ, [RZ] ;  /* 0x00000000fffff984 */ /* 0x000fe20000000800 */
[----:B------:R-:W-:Y:S01]  /*7b20*/  @!PT LDS RZ, [RZ] ;  /* 0x00000000fffff984 */ /* 0x000fe20000000800 */
[----:B------:R-:W-:Y:S01]  /*7b30*/  @!PT LDS RZ, [RZ] ;  /* 0x00000000fffff984 */ /* 0x000fe20000000800 */
[----:B------:R2:W-:Y:S08]  /*7b40*/  LDGSTS.E.BYPASS.LTC128B.128 [R225+0x9000], desc[UR26][R238.64] ;  /* 0x09000000eee17fae */ /* 0x0005f0000b981a1a */
[----:B------:R2:W-:Y:S08]  /*7b50*/  LDGSTS.E.BYPASS.LTC128B.128 [R225+0xa000], desc[UR26][R238.64+0x40] ;  /* 0x0a000040eee17fae */ /* 0x0005f0000b981a1a */
[----:B------:R2:W-:Y:S08]  /*7b60*/  LDGSTS.E.BYPASS.LTC128B.128 [R225+0xb000], desc[UR26][R238.64+0x80] ;  /* 0x0b000080eee17fae */ /* 0x0005f0000b981a1a */
[----:B------:R2:W-:Y:S08]  /*7b70*/  LDGSTS.E.BYPASS.LTC128B.128 [R225+0x9800], desc[UR26][R236.64] ;  /* 0x09800000ece17fae */ /* 0x0005f0000b981a1a */
[----:B------:R2:W-:Y:S08]  /*7b80*/  LDGSTS.E.BYPASS.LTC128B.128 [R225+0xa800], desc[UR26][R236.64+0x40] ;  /* 0x0a800040ece17fae */ /* 0x0005f0000b981a1a */
[----:B------:R2:W-:Y:S08]  /*7b90*/  LDGSTS.E.BYPASS.LTC128B.128 [R225+0xb800], desc[UR26][R236.64+0x80] ;  /* 0x0b800080ece17fae */ /* 0x0005f0000b981a1a */
[----:B------:R-:W-:Y:S08]  /*7ba0*/  LDSM.16.M88.4 R164, [R220] ;  /* 0x00000000dca4783b */ /* 0x000ff00000000200 */
[----:B------:R-:W3:Y:S08]  /*7bb0*/  LDSM.16.M88.4 R172, [R219+0x6000] ;  /* 0x00600000dbac783b */ /* 0x000ef00000000200 */
[----:B------:R-:W4:Y:S08]  /*7bc0*/  LDSM.16.M88.4 R176, [R220+0x1000] ;  /* 0x00100000dcb0783b */ /* 0x000f300000000200 */
[----:B------:R-:W5:Y:S08]  /*7bd0*/  LDSM.16.M88.4 R180, [R219+0x6400] ;  /* 0x00640000dbb4783b */ /* 0x000f700000000200 */
[----:B------:R-:W0:Y:S08]  /*7be0*/  LDGDEPBAR ;  /* 0x00000000000079af */ /* 0x000e300000000000 */
[----:B------:R-:W1:Y:S08]  /*7bf0*/  LDSM.16.M88.4 R184, [R219+0x6800] ;  /* 0x00680000dbb8783b */ /* 0x000e700000000200 */
[----:B------:R-:W2:Y:S01]  /*7c00*/  LDSM.16.M88.4 R188, [R219+0x6c00] ;  /* 0x006c0000dbbc783b */ /* 0x000ea20000000200 */
[-C--:B---3--:R-:W-:Y:S07]  /*7c10*/  HMMA.16816.F32.BF16 R4, R164, R172.reuse, RZ ;  /* 0x000000aca404723c */ /* 0x088fee00000418ff */
[----:B------:R-:W-:Y:S01]  /*7c20*/  LDSM.16.M88.4 R192, [R168] ;  /* 0x00000000a8c0783b */ /* 0x000fe20000000200 */
[C---:B----4-:R-:W-:Y:S07]  /*7c30*/  HMMA.16816.F32.BF16 R8, R176.reuse, R172, RZ ;  /* 0x000000acb008723c */ /* 0x050fee00000418ff */
[----:B------:R-:W3:Y:S01]  /*7c40*/  LDSM.16.M88.4 R196, [R217+0x6000] ;  /* 0x00600000d9c4783b */ /* 0x000ee20000000200 */
[-C--:B------:R-:W-:Y:S07]  /*7c50*/  HMMA.16816.F32.BF16 R12, R176, R174.reuse, RZ ;  /* 0x000000aeb00c723c */ /* 0x080fee00000418ff */
[----:B------:R-:W4:Y:S01]  /*7c60*/  LDSM.16.M88.4 R200, [R168+0x1000] ;  /* 0x00100000a8c8783b */ /* 0x000f220000000200 */
[C---:B------:R-:W-:Y:S07]  /*7c70*/  HMMA.16816.F32.BF16 R16, R164.reuse, R174, RZ ;  /* 0x000000aea410723c */ /* 0x040fee00000418ff */
[----:B------:R-:W4:Y:S01]  /*7c80*/  LDSM.16.M88.4 R204, [R217+0x6400] ;  /* 0x00640000d9cc783b */ /* 0x000f220000000200 */
[-C--:B-----5:R-:W-:Y:S07]  /*7c90*/  HMMA.16816.F32.BF16 R20, R164, R180.reuse, RZ ;  /* 0x000000b4a414723c */ /* 0x0a0fee00000418ff */
[----:B------:R-:W5:Y:S01]  /*7ca0*/  LDSM.16.M88.4 R208, [R217+0x6800] ;  /* 0x00680000d9d0783b */ /* 0x000f620000000200 */
[C---:B------:R-:W-:Y:S07]  /*7cb0*/  HMMA.16816.F32.BF16 R24, R176.reuse, R180, RZ ;  /* 0x000000b4b018723c */ /* 0x040fee00000418ff */
[----:B------:R-:W5:Y:S01]  /*7cc0*/  LDSM.16.M88.4 R172, [R217+0x6c00] ;  /* 0x006c0000d9ac783b */ /* 0x000f620000000200 */
[-C--:B------:R-:W-:Y:S07]  /*7cd0*/  HMMA.16816.F32.BF16 R28, R176, R182.reuse, RZ ;  /* 0x000000b6b01c723c */ /* 0x080fee00000418ff */
[----:B------:R-:W-:Y:S01]  /*7ce0*/  LDSM.16.M88.4 R212, [R217+0x7400] ;  /* 0x00740000d9d4783b */ /* 0x000fe20000000200 */
[C---:B------:R-:W-:Y:S07]  /*7cf0*/  HMMA.16816.F32.BF16 R32, R164.reuse, R182, RZ ;  /* 0x000000b6a420723c */ /* 0x040fee00000418ff */
[----:B------:R-:W-:Y:S01]  /*7d00*/  LDSM.16.M88.4 R180, [R220+0x3000] ;  /* 0x00300000dcb4783b */ /* 0x000fe20000000200 */
[-C--:B-1----:R-:W-:Y:S08]  /*7d10*/  HMMA.16816.F32.BF16 R36, R164, R184.reuse, RZ ;  /* 0x000000b8a424723c */ /* 0x082ff000000418ff */
[C---:B------:R-:W-:Y:S08]  /*7d20*/  HMMA.16816.F32.BF16 R40, R176.reuse, R184, RZ ;  /* 0x000000b8b028723c */ /* 0x040ff000000418ff */
[-C--:B------:R-:W-:Y:S08]  /*7d30*/  HMMA.16816.F32.BF16 R44, R176, R186.reuse, RZ ;  /* 0x000000bab02c723c */ /* 0x080ff000000418ff */
[C---:B------:R-:W-:Y:S01]  /*7d40*/  HMMA.16816.F32.BF16 R48, R164.reuse, R186, RZ ;  /* 0x000000baa430723c */ /* 0x040fe200000418ff */
[----:B------:R-:W-:Y:S07]  /*7d50*/  LDSM.16.M88.4 R184, [R219+0x7400] ;  /* 0x00740000dbb8783b */ /* 0x000fee0000000200 */
[-C--:B--2---:R-:W-:Y:S08]  /*7d60*/  HMMA.16816.F32.BF16 R52, R164, R188.reuse, RZ ;  /* 0x000000bca434723c */ /* 0x084ff000000418ff */
[C---:B------:R-:W-:Y:S08]  /*7d70*/  HMMA.16816.F32.BF16 R56, R176.reuse, R188, RZ ;  /* 0x000000bcb038723c */ /* 0x040ff000000418ff */
[-C--:B------:R-:W-:Y:S01]  /*7d80*/  HMMA.16816.F32.BF16 R60, R176, R190.reuse, RZ ;  /* 0x000000beb03c723c */ /* 0x080fe200000418ff */
[----:B------:R-:W-:Y:S07]  /*7d90*/  LDSM.16.M88.4 R176, [R219+0x7000] ;  /* 0x00700000dbb0783b */ /* 0x000fee0000000200 */
[----:B------:R-:W-:Y:S01]  /*7da0*/  HMMA.16816.F32.BF16 R64, R164, R190, RZ ;  /* 0x000000bea440723c */ /* 0x000fe200000418ff */
[----:B------:R-:W1:Y:S07]  /*7db0*/  LDSM.16.M88.4 R164, [R220+0x2000] ;  /* 0x00200000dca4783b */ /* 0x000e6e0000000200 */
[-C--:B---3--:R-:W-:Y:S01]  /*7dc0*/  HMMA.16816.F32.BF16 R4, R192, R196.reuse, R4 ;  /* 0x000000c4c004723c */ /* 0x088fe20000041804 */
[----:B------:R-:W2:Y:S07]  /*7dd0*/  LDSM.16.M88.4 R188, [R219+0x7800] ;  /* 0x00780000dbbc783b */ /* 0x000eae0000000200 */
[C---:B----4-:R-:W-:Y:S08]  /*7de0*/  HMMA.16816.F32.BF16 R8, R200.reuse, R196, R8 ;  /* 0x000000c4c808723c */ /* 0x050ff00000041808 */
[-C--:B------:R-:W-:Y:S08]  /*7df0*/  HMMA.16816.F32.BF16 R12, R200, R198.reuse, R12 ;  /* 0x000000c6c80c723c */ /* 0x080ff0000004180c */
[C---:B------:R-:W-:Y:S01]  /*7e00*/  HMMA.16816.F32.BF16 R16, R192.reuse, R198, R16 ;  /* 0x000000c6c010723c */ /* 0x040fe20000041810 */
[----:B------:R-:W3:Y:S07]  /*7e10*/  LDSM.16.M88.4 R196, [R219+0x7c00] ;  /* 0x007c0000dbc4783b */ /* 0x000eee0000000200 */
[-C--:B------:R-:W-:Y:S08]  /*7e20*/  HMMA.16816.F32.BF16 R20, R192, R204.reuse, R20 ;  /* 0x000000ccc014723c */ /* 0x080ff00000041814 */
[C---:B------:R-:W-:Y:S08]  /*7e30*/  HMMA.16816.F32.BF16 R24, R200.reuse, R204, R24 ;  /* 0x000000ccc818723c */ /* 0x040ff00000041818 */
[-C--:B------:R-:W-:Y:S08]  /*7e40*/  HMMA.16816.F32.BF16 R28, R200, R206.reuse, R28 ;  /* 0x000000cec81c723c */ /* 0x080ff0000004181c */
[C---:B------:R-:W-:Y:S01]  /*7e50*/  HMMA.16816.F32.BF16 R32, R192.reuse, R206, R32 ;  /* 0x000000cec020723c */ /* 0x040fe20000041820 */
[----:B------:R-:W-:Y:S07]  /*7e60*/  LDSM.16.M88.4 R204, [R217+0x7000] ;  /* 0x00700000d9cc783b */ /* 0x000fee0000000200 */
[-C--:B-----5:R-:W-:Y:S08]  /*7e70*/  HMMA.16816.F32.BF16 R36, R192, R208.reuse, R36 ;  /* 0x000000d0c024723c */ /* 0x0a0ff00000041824 */
[C---:B------:R-:W-:Y:S08]  /*7e80*/  HMMA.16816.F32.BF16 R40, R200.reuse, R208, R40 ;  /* 0x000000d0c828723c */ /* 0x040ff00000041828 */
[-C--:B------:R-:W-:Y:S08]  /*7e90*/  HMMA.16816.F32.BF16 R44, R200, R210.reuse, R44 ;  /* 0x000000d2c82c723c */ /* 0x080ff0000004182c */
[C---:B------:R-:W-:Y:S01]  /*7ea0*/  HMMA.16816.F32.BF16 R48, R192.reuse, R210, R48 ;  /* 0x000000d2c030723c */ /* 0x040fe20000041830 */
[----:B------:R-:W-:Y:S07]  /*7eb0*/  LDSM.16.M88.4 R208, [R168+0x3000] ;  /* 0x00300000a8d0783b */ /* 0x000fee0000000200 */
[-C--:B------:R-:W-:Y:S08]  /*7ec0*/  HMMA.16816.F32.BF16 R52, R192, R172.reuse, R52 ;  /* 0x000000acc034723c */ /* 0x080ff00000041834 */
[C---:B------:R-:W-:Y:S08]  /*7ed0*/  HMMA.16816.F32.BF16 R56, R200.reuse, R172, R56 ;  /* 0x000000acc838723c */ /* 0x040ff00000041838 */
[-C--:B------:R-:W-:Y:S01]  /*7ee0*/  HMMA.16816.F32.BF16 R60, R200, R174.reuse, R60 ;  /* 0x000000aec83c723c */ /* 0x080fe2000004183c */
[----:B------:R-:W4:Y:S07]  /*7ef0*/  LDSM.16.M88.4 R200, [R168+0x2000] ;  /* 0x00200000a8c8783b */ /* 0x000f2e0000000200 */
[----:B------:R-:W-:Y:S01]  /*7f00*/  HMMA.16816.F32.BF16 R64, R192, R174, R64 ;  /* 0x000000aec040723c */ /* 0x000fe20000041840 */
[----:B------:R-:W5:Y:S07]  /*7f10*/  LDSM.16.M88.4 R172, [R217+0x7800] ;  /* 0x00780000d9ac783b */ /* 0x000f6e0000000200 */
[-C--:B-1----:R-:W-:Y:S01]  /*7f20*/  HMMA.16816.F32.BF16 R4, R164, R176.reuse, R4 ;  /* 0x000000b0a404723c */ /* 0x082fe20000041804 */
[----:B------:R-:W-:Y:S07]  /*7f30*/  LDSM.16.M88.4 R192, [R219+0x8c00] ;  /* 0x008c0000dbc0783b */ /* 0x000fee0000000200 */
[C---:B------:R-:W-:Y:S08]  /*7f40*/  HMMA.16816.F32.BF16 R8, R180.reuse, R176, R8 ;  /* 0x000000b0b408723c */ /* 0x040ff00000041808 */
[-C--:B------:R-:W-:Y:S08]  /*7f50*/  HMMA.16816.F32.BF16 R12, R180, R178.reuse, R12 ;  /* 0x000000b2b40c723c */ /* 0x080ff0000004180c */
[C---:B------:R-:W-:Y:S01]  /*7f60*/  HMMA.16816.F32.BF16 R16, R164.reuse, R178, R16 ;  /* 0x000000b2a410723c */ /* 0x040fe20000041810 */
[----:B------:R-:W1:Y:S07]  /*7f70*/  LDSM.16.M88.4 R176, [R217+0x7c00] ;  /* 0x007c0000d9b0783b */ /* 0x000e6e0000000200 */
[-C--:B------:R-:W-:Y:S08]  /*7f80*/  HMMA.16816.F32.BF16 R20, R164, R184.reuse, R20 ;  /* 0x000000b8a414723c */ /* 0x080ff00000041814 */
[C---:B------:R-:W-:Y:S08]  /*7f90*/  HMMA.16816.F32.BF16 R24, R180.reuse, R184, R24 ;  /* 0x000000b8b418723c */ /* 0x040ff00000041818 */
[-C--:B------:R-:W-:Y:S08]  /*7fa0*/  HMMA.16816.F32.BF16 R28, R180, R186.reuse, R28 ;  /* 0x000000bab41c723c */ /* 0x080ff0000004181c */
[C---:B------:R-:W-:Y:S01]  /*7fb0*/  HMMA.16816.F32.BF16 R32, R164.reuse, R186, R32 ;  /* 0x000000baa420723c */ /* 0x040fe20000041820 */
[----:B------:R-:W-:Y:S07]  /*7fc0*/  LDSM.16.M88.4 R184, [R220+0x5000] ;  /* 0x00500000dcb8783b */ /* 0x000fee0000000200 */
[-C--:B--2---:R-:W-:Y:S08]  /*7fd0*/  HMMA.16816.F32.BF16 R36, R164, R188.reuse, R36 ;  /* 0x000000bca424723c */ /* 0x084ff00000041824 */
[C---:B------:R-:W-:Y:S08]  /*7fe0*/  HMMA.16816.F32.BF16 R40, R180.reuse, R188, R40 ;  /* 0x000000bcb428723c */ /* 0x040ff00000041828 */
[-C--:B------:R-:W-:Y:S08]  /*7ff0*/  HMMA.16816.F32.BF16 R44, R180, R190.reuse, R44 ;  /* 0x000000beb42c723c */ /* 0x080ff0000004182c */
[C---:B------:R-:W-:Y:S01]  /*8000*/  HMMA.16816.F32.BF16 R48, R164.reuse, R190, R48 ;  /* 0x000000bea430723c */ /* 0x040fe20000041830 */
[----:B------:R-:W-:Y:S07]  /*8010*/  LDSM.16.M88.4 R188, [R219+0x8800] ;  /* 0x00880000dbbc783b */ /* 0x000fee0000000200 */
[-C--:B---3--:R-:W-:Y:S08]  /*8020*/  HMMA.16816.F32.BF16 R52, R164, R196.reuse, R52 ;  /* 0x000000c4a434723c */ /* 0x088ff00000041834 */
[C---:B------:R-:W-:Y:S08]  /*8030*/  HMMA.16816.F32.BF16 R56, R180.reuse, R196, R56 ;  /* 0x000000c4b438723c */ /* 0x040ff00000041838 */
[-C--:B------:R-:W-:Y:S01]  /*8040*/  HMMA.16816.F32.BF16 R60, R180, R198.reuse, R60 ;  /* 0x000000c6b43c723c */ /* 0x080fe2000004183c */
[----:B------:R-:W-:Y:S07]  /*8050*/  LDSM.16.M88.4 R180, [R219+0x8000] ;  /* 0x00800000dbb4783b */ /* 0x000fee0000000200 */
[----:B------:R-:W-:Y:S01]  /*8060*/  HMMA.16816.F32.BF16 R64, R164, R198, R64 ;  /* 0x000000c6a440723c */ /* 0x000fe20000041840 */
[----:B------:R-:W2:Y:S07]  /*8070*/  LDSM.16.M88.4 R164, [R220+0x4000] ;  /* 0x00400000dca4783b */ /* 0x000eae0000000200 */
[-C--:B----4-:R-:W-:Y:S01]  /*8080*/  HMMA.16816.F32.BF16 R4, R200, R204.reuse, R4 ;  /* 0x000000ccc804723c */ /* 0x090fe20000041804 */
[----:B------:R-:W-:Y:S07]  /*8090*/  LDSM.16.M88.4 R196, [R168+0x4000] ;  /* 0x00400000a8c4783b */ /* 0x000fee0000000200 */
[C---:B------:R-:W-:Y:S08]  /*80a0*/  HMMA.16816.F32.BF16 R8, R208.reuse, R204, R8 ;  /* 0x000000ccd008723c */ /* 0x040ff00000041808 */
[-C--:B------:R-:W-:Y:S08]  /*80b0*/  HMMA.16816.F32.BF16 R12, R208, R206.reuse, R12 ;  /* 0x000000ced00c723c */ /* 0x080ff0000004180c */
[C---:B------:R-:W-:Y:S01]  /*80c0*/  HMMA.16816.F32.BF16 R16, R200.reuse, R206, R16 ;  /* 0x000000cec810723c */ /* 0x040fe20000041810 */
[----:B------:R-:W-:Y:S07]  /*80d0*/  LDSM.16.M88.4 R204, [R217+0x8000] ;  /* 0x00800000d9cc783b */ /* 0x000fee0000000200 */
        /* <DEDUP_REMOVED lines=9> */
[----:B------:R-:W3:Y:S07]  /*8170*/  LDSM.16.M88.4 R172, [R219+0x8400] ;  /* 0x00840000dbac783b */ /* 0x000eee0000000200 */
[-C--:B-1----:R-:W-:Y:S08]  /*8180*/  HMMA.16816.F32.BF16 R52, R200, R176.reuse, R52 ;  /* 0x000000b0c834723c */ /* 0x082ff00000041834 */
[C---:B------:R-:W-:Y:S08]  /*8190*/  HMMA.16816.F32.BF16 R56, R208.reuse, R176, R56 ;  /* 0x000000b0d038723c */ /* 0x040ff00000041838 */
[-C--:B------:R-:W-:Y:S01]  /*81a0*/  HMMA.16816.F32.BF16 R60, R208, R178.reuse, R60 ;  /* 0x000000b2d03c723c */ /* 0x080fe2000004183c */
[----:B------:R-:W1:Y:S07]  /*81b0*/  LDSM.16.M88.4 R208, [R168+0x5000] ;  /* 0x00500000a8d0783b */ /* 0x000e6e0000000200 */
[----:B------:R-:W-:Y:S01]  /*81c0*/  HMMA.16816.F32.BF16 R64, R200, R178, R64 ;  /* 0x000000b2c840723c */ /* 0x000fe20000041840 */
[----:B------:R-:W4:Y:S07]  /*81d0*/  LDSM.16.M88.4 R176, [R217+0x8400] ;  /* 0x00840000d9b0783b */ /* 0x000f2e0000000200 */
[-C--:B--2---:R-:W-:Y:S01]  /*81e0*/  HMMA.16816.F32.BF16 R4, R164, R180.reuse, R4 ;  /* 0x000000b4a404723c */ /* 0x084fe20000041804 */
[----:B------:R-:W2:Y:S01]  /*81f0*/  LDSM.16.M88.4 R200, [R217+0x8800] ;  /* 0x00880000d9c8783b */ /* 0x000ea20000000200 */
[----:B------:R-:W-:Y:S06]  /*8200*/  DEPBAR.LE SB0, 0x0 ;  /* 0x000080000000791a */ /* 0x000fec0000000000 */
[C---:B------:R-:W-:Y:S01]  /*8210*/  HMMA.16816.F32.BF16 R8, R184.reuse, R180, R8 ;  /* 0x000000b4b808723c */ /* 0x040fe20000041808 */
[----:B------:R-:W-:Y:S07]  /*8220*/  BAR.SYNC.DEFER_BLOCKING 0x0 ;  /* 0x0000000000007b1d */ /* 0x000fee0000010000 */
[-C--:B------:R-:W-:Y:S08]  /*8230*/  HMMA.16816.F32.BF16 R12, R184, R182.reuse, R12 ;  /* 0x000000b6b80c723c */ /* 0x080ff0000004180c */
[C---:B------:R-:W-:Y:S08]  /*8240*/  HMMA.16816.F32.BF16 R16, R164.reuse, R182, R16 ;  /* 0x000000b6a410723c */ /* 0x040ff00000041810 */
[-C--:B---3--:R-:W-:Y:S08]  /*8250*/  HMMA.16816.F32.BF16 R20, R164, R172.reuse, R20 ;  /* 0x000000aca414723c */ /* 0x088ff00000041814 */
[C---:B------:R-:W-:Y:S08]  /*8260*/  HMMA.16816.F32.BF16 R24, R184.reuse, R172, R24 ;  /* 0x000000acb818723c */ /* 0x040ff00000041818 */
[-C--:B------:R-:W-:Y:S08]  /*8270*/  HMMA.16816.F32.BF16 R28, R184, R174.reuse, R28 ;  /* 0x000000aeb81c723c */ /* 0x080ff0000004181c */
        /* <DEDUP_REMOVED lines=8> */
[----:B------:R-:W-:Y:S08]  /*8300*/  HMMA.16816.F32.BF16 R64, R164, R194, R64 ;  /* 0x000000c2a440723c */ /* 0x000ff00000041840 */
[-C--:B------:R-:W-:Y:S08]  /*8310*/  HMMA.16816.F32.BF16 R4, R196, R204.reuse, R4 ;  /* 0x000000ccc404723c */ /* 0x080ff00000041804 */
[C---:B-1----:R-:W-:Y:S08]  /*8320*/  HMMA.16816.F32.BF16 R8, R208.reuse, R204, R8 ;  /* 0x000000ccd008723c */ /* 0x042ff00000041808 */
[-C--:B------:R-:W-:Y:S08]  /*8330*/  HMMA.16816.F32.BF16 R12, R208, R206.reuse, R12 ;  /* 0x000000ced00c723c */ /* 0x080ff0000004180c */
[C---:B------:R-:W-:Y:S04]  /*8340*/  HMMA.16816.F32.BF16 R16, R196.reuse, R206, R16 ;  /* 0x000000cec410723c */ /* 0x040fe80000041810 */
[----:B------:R-:W-:Y:S04]  /*8350*/  FMNMX3.FTZ R171, R2, R10, R11, !PT ;  /* 0x0000000a02ab7276 */ /* 0x000fe8000781000b */
[-C--:B----4-:R-:W-:Y:S03]  /*8360*/  HMMA.16816.F32.BF16 R20, R196, R176.reuse, R20 ;  /* 0x000000b0c414723c */ /* 0x090fe60000041814 */
[----:B------:R-:W-:Y:S05]  /*8370*/  FMNMX3.FTZ R171, R171, R14, R15, !PT ;  /* 0x0000000eabab7276 */ /* 0x000fea000781000f */
[C---:B------:R-:W-:Y:S08]  /*8380*/  HMMA.16816.F32.BF16 R24, R208.reuse, R176, R24 ;  /* 0x000000b0d018723c */ /* 0x040ff00000041818 */
[-C--:B------:R-:W-:Y:S08]  /*8390*/  HMMA.16816.F32.BF16 R28, R208, R178.reuse, R28 ;  /* 0x000000b2d01c723c */ /* 0x080ff0000004181c */
[C---:B------:R-:W-:Y:S04]  /*83a0*/  HMMA.16816.F32.BF16 R32, R196.reuse, R178, R32 ;  /* 0x000000b2c420723c */ /* 0x040fe80000041820 */
[----:B------:R-:W-:Y:S04]  /*83b0*/  FMNMX3.FTZ R171, R171, R26, R27, !PT ;  /* 0x0000001aabab7276 */ /* 0x000fe8000781001b */
[-C--:B--2---:R-:W-:Y:S03]  /*83c0*/  HMMA.16816.F32.BF16 R36, R196, R200.reuse, R36 ;  /* 0x000000c8c424723c */ /* 0x084fe60000041824 */
[----:B------:R-:W-:Y:S05]  /*83d0*/  FMNMX3.FTZ R171, R171, R30, R31, !PT ;  /* 0x0000001eabab7276 */ /* 0x000fea000781001f */
[C---:B------:R-:W-:Y:S08]  /*83e0*/  HMMA.16816.F32.BF16 R40, R208.reuse, R200, R40 ;  /* 0x000000c8d028723c */ /* 0x040ff00000041828 */
[-C--:B------:R-:W-:Y:S08]  /*83f0*/  HMMA.16816.F32.BF16 R44, R208, R202.reuse, R44 ;  /* 0x000000cad02c723c */ /* 0x080ff0000004182c */
[C---:B------:R-:W-:Y:S04]  /*8400*/  HMMA.16816.F32.BF16 R48, R196.reuse, R202, R48 ;  /* 0x000000cac430723c */ /* 0x040fe80000041830 */
[----:B------:R-:W-:Y:S04]  /*8410*/  FMNMX3.FTZ R171, R171, R42, R43, !PT ;  /* 0x0000002aabab7276 */ /* 0x000fe8000781002b */
[-C--:B------:R-:W-:Y:S03]  /*8420*/  HMMA.16816.F32.BF16 R52, R196, R212.reuse, R52 ;  /* 0x000000d4c434723c */ /* 0x080fe60000041834 */
[----:B------:R-:W-:Y:S05]  /*8430*/  FMNMX3.FTZ R171, R171, R46, R47, !PT ;  /* 0x0000002eabab7276 */ /* 0x000fea000781002f */
[C---:B------:R-:W-:Y:S04]  /*8440*/  HMMA.16816.F32.BF16 R56, R208.reuse, R212, R56 ;  /* 0x000000d4d038723c */ /* 0x040fe80000041838 */
[----:B------:R-:W-:Y:S02]  /*8450*/  FMNMX3.FTZ R212, R169, R8, R9, !PT ;  /* 0x00000008a9d47276 */ /* 0x000fe40007810009 */
[----:B------:R-:W-:Y:S02]  /*8460*/  FMNMX3.FTZ R213, R0, R6, R7, !PT ;  /* 0x0000000600d57276 */ /* 0x000fe40007810007 */
[----:B------:R-:W-:Y:S01]  /*8470*/  FMNMX3.FTZ R212, R212, R12, R13, !PT ;  /* 0x0000000cd4d47276 */ /* 0x000fe2000781000d */
[-C--:B------:R-:W-:Y:S03]  /*8480*/  HMMA.16816.F32.BF16 R60, R208, R214.reuse, R60 ;  /* 0x000000d6d03c723c */ /* 0x080fe6000004183c */
[----:B------:R-:W-:Y:S02]  /*8490*/  FMNMX3.FTZ R213, R213, R18, R19, !PT ;  /* 0x00000012d5d57276 */ /* 0x000fe40007810013 */
[----:B------:R-:W-:Y:S02]  /*84a0*/  FMNMX3.FTZ R212, R212, R24, R25, !PT ;  /* 0x00000018d4d47276 */ /* 0x000fe40007810019 */
[----:B------:R-:W-:Y:S01]  /*84b0*/  FMNMX3.FTZ R213, R213, R22, R23, !PT ;  /* 0x00000016d5d57276 */ /* 0x000fe20007810017 */
[----:B------:R-:W-:Y:S04]  /*84c0*/  HMMA.16816.F32.BF16 R64, R196, R214, R64 ;  /* 0x000000d6c440723c */ /* 0x000fe80000041840 */
[----:B------:R-:W-:Y:S02]  /*84d0*/  FMNMX3.FTZ R214, R3, R4, R5, !PT ;  /* 0x0000000403d67276 */ /* 0x000fe40007810005 */
        /* <DEDUP_REMOVED lines=18> */
[----:B------:R-:W-:Y:S01]  /*8600*/  FMNMX3.FTZ R213, R213, R66, R67, !PT ;  /* 0x00000042d5d57276 */ /* 0x000fe20007810043 */
[----:B------:R-:W-:Y:S06]  /*8610*/  @P0 BRA `(.L_x_14) ;  /* 0xfffffff000b40947 */ /* 0x000fec000383ffff */
.L_x_13:
[----:B------:R-:W2:Y:S08]  /*8620*/  SHFL.BFLY PT, R167, R214, 0x2, 0x1f ;  /* 0x0c401f00d6a77f89 */ /* 0x000eb000000e0000 */
[----:B------:R-:W3:Y:S08]  /*8630*/  SHFL.BFLY PT, R166, R213, 0x2, 0x1f ;  /* 0x0c401f00d5a67f89 */ /* 0x000ef000000e0000 */
[----:B------:R-:W4:Y:S08]  /*8640*/  SHFL.BFLY PT, R165, R212, 0x2, 0x1f ;  /* 0x0c401f00d4a57f89 */ /* 0x000f3000000e0000 */
[----:B------:R-:W5:Y:S08]  /*8650*/  SHFL.BFLY PT, R164, R171, 0x2, 0x1f ;  /* 0x0c401f00aba47f89 */ /* 0x000f7000000e0000 */
[----:B-1----:R-:W-:Y:S01]  /*8660*/  LDSM.16.MT88.4 R176, [R216+0x9000] ;  /* 0x00900000d8b0783b */ /* 0x002fe20000004200 */
[----:B--2---:R-:W-:Y:S02]  /*8670*/  FMNMX.FTZ R174, R214, R167, !PT ;  /* 0x000000a7d6ae7209 */ /* 0x004fe40007810000 */
[----:B---3--:R-:W-:Y:S05]  /*8680*/  FMNMX.FTZ R173, R213, R166, !PT ;  /* 0x000000a6d5ad7209 */ /* 0x008fea0007810000 */
[----:B------:R-:W1:Y:S01]  /*8690*/  SHFL.BFLY PT, R167, R174, 0x1, 0x1f ;  /* 0x0c201f00aea77f89 */ /* 0x000e6200000e0000 */
[----:B----4-:R-:W-:Y:S02]  /*86a0*/  FMNMX.FTZ R172, R212, R165, !PT ;  /* 0x000000a5d4ac7209 */ /* 0x010fe40007810000 */
[----:B-----5:R-:W-:Y:S05]  /*86b0*/  FMNMX.FTZ R170, R171, R164, !PT ;  /* 0x000000a4abaa7209 */ /* 0x020fea0007810000 */
[----:B------:R-:W2:Y:S08]  /*86c0*/  SHFL.BFLY PT, R175, R172, 0x1, 0x1f ;  /* 0x0c201f00acaf7f89 */ /* 0x000eb000000e0000 */
[----:B------:R-:W3:Y:S08]  /*86d0*/  SHFL.BFLY PT, R164, R173, 0x1, 0x1f ;  /* 0x0c201f00ada47f89 */ /* 0x000ef000000e0000 */
[----:B------:R-:W4:Y:S01]  /*86e0*/  SHFL.BFLY PT, R165, R170, 0x1, 0x1f ;  /* 0x0c201f00aaa57f89 */ /* 0x000f2200000e0000 */
[----:B-1----:R-:W-:Y:S04]  /*86f0*/  FMNMX.FTZ R168, R174, R167, !PT ;  /* 0x000000a7aea87209 */ /* 0x002fe80007810000 */
[C---:B------:R-:W-:Y:S01]  /*8700*/  FSETP.NEU.FTZ.AND P1, PT, R168.reuse, -INF , PT ;  /* 0xff800000a800780b */ /* 0x040fe20003f3d000 */
[C---:B------:R-:W-:Y:S01]  /*8710*/  FADD.FTZ R3, -R168.reuse, R3 ;  /* 0x00000003a8037221 */ /* 0x040fe20000010100 */
[----:B------:R-:W-:Y:S01]  /*8720*/  FMUL.FTZ R195, R168, UR4 ;  /* 0x00000004a8c37c20 */ /* 0x000fe20008410000 */
[----:B--2---:R-:W-:Y:S04]  /*8730*/  FMNMX.FTZ R166, R172, R175, !PT ;  /* 0x000000afaca67209 */ /* 0x004fe80007810000 */
[----:B------:R-:W-:Y:S02]  /*8740*/  FSEL R195, R195, RZ, P1 ;  /* 0x000000ffc3c37208 */ /* 0x000fe40000800000 */
[----:B---3--:R-:W-:Y:S01]  /*8750*/  FMNMX.FTZ R167, R173, R164, !PT ;  /* 0x000000a4ada77209 */ /* 0x008fe20007810000 */
[----:B------:R-:W-:Y:S01]  /*8760*/  FMUL.FTZ R194, R166, UR4 ;  /* 0x00000004a6c27c20 */ /* 0x000fe20008410000 */
[----:B------:R-:W1:Y:S01]  /*8770*/  LDSM.16.MT88.4 R172, [R218+0x9000] ;  /* 0x00900000daac783b */ /* 0x000e620000004200 */
[----:B----4-:R-:W-:Y:S01]  /*8780*/  FMNMX.FTZ R165, R170, R165, !PT ;  /* 0x000000a5aaa57209 */ /* 0x010fe20007810000 */
[----:B------:R-:W-:Y:S01]  /*8790*/  FFMA.FTZ R171, R16, UR4, -R195 ;  /* 0x0000000410ab7c23 */ /* 0x000fe200080108c3 */
[----:B------:R-:W-:Y:S01]  /*87a0*/  FADD.FTZ R164, -R167, R0 ;  /* 0x00000000a7a47221 */ /* 0x000fe20000010100 */
[----:B------:R-:W-:Y:S01]  /*87b0*/  FADD.FTZ R0, -R166, R169 ;  /* 0x000000a9a6007221 */ /* 0x000fe20000010100 */
[----:B------:R-:W-:Y:S01]  /*87c0*/  FMUL.FTZ R169, R3, UR4 ;  /* 0x0000000403a97c20 */ /* 0x000fe20008410000 */
[C---:B------:R-:W-:Y:S01]  /*87d0*/  FMUL.FTZ R196, R167.reuse, UR4 ;  /* 0x00000004a7c47c20 */ /* 0x040fe20008410000 */
[----:B------:R-:W-:Y:S01]  /*87e0*/  FMUL.FTZ R3, R164, UR4 ;  /* 0x00000004a4037c20 */ /* 0x000fe20008410000 */
[----:B------:R-:W-:Y:S01]  /*87f0*/  FSETP.NEU.FTZ.AND P0, PT, R167, -INF , PT ;  /* 0xff800000a700780b */ /* 0x000fe20003f1d000 */
[----:B------:R2:W3:Y:S01]  /*8800*/  MUFU.EX2 R164, R169 ;  /* 0x000000a900a47308 */ /* 0x0004e20000000800 */
[C---:B------:R-:W-:Y:S01]  /*8810*/  FADD.FTZ R2, -R165.reuse, R2 ;  /* 0x00000002a5027221 */ /* 0x040fe20000010100 */
[----:B------:R-:W-:Y:S01]  /*8820*/  FMUL.FTZ R193, R165, UR4 ;  /* 0x00000004a5c17c20 */ /* 0x000fe20008410000 */
[----:B------:R-:W-:Y:S01]  /*8830*/  FSEL R196, R196, RZ, P0 ;  /* 0x000000ffc4c47208 */ /* 0x000fe20000000000 */
[----:B------:R-:W-:Y:S01]  /*8840*/  FMUL.FTZ R170, R0, UR4 ;  /* 0x0000000400aa7c20 */ /* 0x000fe20008410000 */
[----:B------:R-:W-:Y:S01]  /*8850*/  FSETP.NEU.FTZ.AND P1, PT, R166, -INF , PT ;  /* 0xff800000a600780b */ /* 0x000fe20003f3d000 */
[--C-:B------:R-:W-:Y:S01]  /*8860*/  FFMA.FTZ R180, R17, UR4, -R195.reuse ;  /* 0x0000000411b47c23 */ /* 0x100fe200080108c3 */
[----:B------:R-:W-:Y:S01]  /*8870*/  FSETP.NEU.FTZ.AND P0, PT, R165, -INF , PT ;  /* 0xff800000a500780b */ /* 0x000fe20003f1d000 */
[--C-:B------:R-:W-:Y:S01]  /*8880*/  FFMA.FTZ R182, R18, UR4, -R196.reuse ;  /* 0x0000000412b67c23 */ /* 0x100fe200080108c4 */
[--C-:B------:R-:W-:Y:S01]  /*8890*/  FFMA.FTZ R183, R19, UR4, -R196.reuse ;  /* 0x0000000413b77c23 */ /* 0x100fe200080108c4 */
[--C-:B------:R-:W-:Y:S01]  /*88a0*/  FFMA.FTZ R181, R4, UR4, -R195.reuse ;  /* 0x0000000404b57c23 */ /* 0x100fe200080108c3 */
[--C-:B------:R-:W-:Y:S01]  /*88b0*/  FFMA.FTZ R184, R6, UR4, -R196.reuse ;  /* 0x0000000406b87c23 */ /* 0x100fe200080108c4 */
[----:B------:R-:W-:Y:S01]  /*88c0*/  FFMA.FTZ R7, R7, UR4, -R196 ;  /* 0x0000000407077c23 */ /* 0x000fe200080108c4 */
[----:B------:R-:W-:Y:S01]  /*88d0*/  FMUL.FTZ R0, R2, UR4 ;  /* 0x0000000402007c20 */ /* 0x000fe20008410000 */
[----:B--2---:R-:W-:Y:S01]  /*88e0*/  FFMA.FTZ R169, R5, UR4, -R195 ;  /* 0x0000000405a97c23 */ /* 0x004fe200080108c3 */
[----:B------:R-:W-:Y:S01]  /*88f0*/  FSEL R194, R194, RZ, P1 ;  /* 0x000000ffc2c27208 */ /* 0x000fe20000800000 */
[----:B------:R-:W2:Y:S01]  /*8900*/  MUFU.EX2 R2, R170 ;  /* 0x000000aa00027308 */ /* 0x000ea20000000800 */
[----:B------:R-:W-:Y:S01]  /*8910*/  FSEL R193, R193, RZ, P0 ;  /* 0x000000ffc1c17208 */ /* 0x000fe20000000000 */
[C---:B---3--:R-:W-:Y:S01]  /*8920*/  FMUL.FTZ R4, R164.reuse, R160 ;  /* 0x000000a0a4047220 */ /* 0x048fe20000410000 */
[----:B------:R-:W-:Y:S07]  /*8930*/  FMUL.FTZ R5, R164, R161 ;  /* 0x000000a1a4057220 */ /* 0x000fee0000410000 */
[----:B------:R-:W3:Y:S01]  /*8940*/  MUFU.EX2 R3, R3 ;  /* 0x0000000300037308 */ /* 0x000ee20000000800 */
[--C-:B------:R-:W-:Y:S01]  /*8950*/  FFMA.FTZ R189, R12, UR4, -R194.reuse ;  /* 0x000000040cbd7c23 */ /* 0x100fe200080108c2 */
[--C-:B------:R-:W-:Y:S01]  /*8960*/  FFMA.FTZ R190, R13, UR4, -R194.reuse ;  /* 0x000000040dbe7c23 */ /* 0x100fe200080108c2 */
[--C-:B------:R-:W-:Y:S07]  /*8970*/  FFMA.FTZ R192, R14, UR4, -R193.reuse ;  /* 0x000000040ec07c23 */ /* 0x100fee00080108c1 */
[----:B------:R4:W-:Y:S01]  /*8980*/  MUFU.EX2 R170, R7 ;  /* 0x0000000700aa7308 */ /* 0x0009e20000000800 */
[--C-:B------:R-:W-:Y:S01]  /*8990*/  FFMA.FTZ R191, R15, UR4, -R193.reuse ;  /* 0x000000040fbf7c23 */ /* 0x100fe200080108c1 */
[--C-:B------:R-:W-:Y:S01]  /*89a0*/  FFMA.FTZ R185, R8, UR4, -R194.reuse ;  /* 0x0000000408b97c23 */ /* 0x100fe200080108c2 */
[----:B------:R-:W-:Y:S07]  /*89b0*/  FFMA.FTZ R186, R9, UR4, -R194 ;  /* 0x0000000409ba7c23 */ /* 0x000fee00080108c2 */
[----:B------:R-:W-:Y:S01]  /*89c0*/  MUFU.EX2 R181, R181 ;  /* 0x000000b500b57308 */ /* 0x000fe20000000800 */
[--C-:B------:R-:W-:Y:S01]  /*89d0*/  FFMA.FTZ R187, R10, UR4, -R193.reuse ;  /* 0x000000040abb7c23 */ /* 0x100fe200080108c1 */
[----:B------:R-:W-:Y:S01]  /*89e0*/  FFMA.FTZ R188, R11, UR4, -R193 ;  /* 0x000000040bbc7c23 */ /* 0x000fe200080108c1 */
[C---:B--2---:R-:W-:Y:S07]  /*89f0*/  FMUL.FTZ R8, R2.reuse, R156 ;  /* 0x0000009c02087220 */ /* 0x044fee0000410000 */
[----:B------:R-:W2:Y:S01]  /*8a00*/  MUFU.EX2 R169, R169 ;  /* 0x000000a900a97308 */ /* 0x000ea20000000800 */
[C---:B------:R-:W-:Y:S01]  /*8a10*/  FMUL.FTZ R9, R2.reuse, R157 ;  /* 0x0000009d02097220 */ /* 0x040fe20000410000 */
[C---:B---3--:R-:W-:Y:S01]  /*8a20*/  FMUL.FTZ R6, R3.reuse, R162 ;  /* 0x000000a203067220 */ /* 0x048fe20000410000 */
[C---:B------:R-:W-:Y:S07]  /*8a30*/  FMUL.FTZ R12, R2.reuse, R152 ;  /* 0x00000098020c7220 */ /* 0x040fee0000410000 */
[----:B------:R-:W3:Y:S01]  /*8a40*/  MUFU.EX2 R184, R184 ;  /* 0x000000b800b87308 */ /* 0x000ee20000000800 */
[----:B------:R-:W-:Y:S01]  /*8a50*/  FMUL.FTZ R13, R2, R153 ;  /* 0x00000099020d7220 */ /* 0x000fe20000410000 */
[C---:B----4-:R-:W-:Y:S01]  /*8a60*/  FMUL.FTZ R7, R3.reuse, R163 ;  /* 0x000000a303077220 */ /* 0x050fe20000410000 */
[C---:B------:R-:W-:Y:S07]  /*8a70*/  FMUL.FTZ R16, R164.reuse, R148 ;  /* 0x00000094a4107220 */ /* 0x040fee0000410000 */
[----:B------:R-:W-:Y:S01]  /*8a80*/  MUFU.EX2 R171, R171 ;  /* 0x000000ab00ab7308 */ /* 0x000fe20000000800 */
[----:B------:R-:W-:Y:S01]  /*8a90*/  FMUL.FTZ R17, R164, R149 ;  /* 0x00000095a4117220 */ /* 0x000fe20000410000 */
[C---:B------:R-:W-:Y:S01]  /*8aa0*/  FMUL.FTZ R18, R3.reuse, R150 ;  /* 0x0000009603127220 */ /* 0x040fe20000410000 */
[----:B------:R-:W-:Y:S07]  /*8ab0*/  FMUL.FTZ R19, R3, R151 ;  /* 0x0000009703137220 */ /* 0x000fee0000410000 */
[----:B------:R-:W4:Y:S01]  /*8ac0*/  MUFU.EX2 R180, R180 ;  /* 0x000000b400b47308 */ /* 0x000f220000000800 */
[----:B------:R-:W5:Y:S01]  /*8ad0*/  LDSM.16.MT88.4 R148, [R218+0xa000] ;  /* 0x00a00000da94783b */ /* 0x000f620000004200 */
[----:B--2---:R-:W-:Y:S01]  /*8ae0*/  F2FP.BF16.F32.PACK_AB R160, R169, R181 ;  /* 0x000000b5a9a0723e */ /* 0x004fe200000010ff */
[--C-:B------:R-:W-:Y:S07]  /*8af0*/  FFMA.FTZ R205, R36, UR4, -R195.reuse ;  /* 0x0000000424cd7c23 */ /* 0x100fee00080108c3 */
[----:B------:R-:W-:Y:S01]  /*8b00*/  MUFU.EX2 R182, R182 ;  /* 0x000000b600b67308 */ /* 0x000fe20000000800 */
[--C-:B------:R-:W-:Y:S01]  /*8b10*/  FFMA.FTZ R208, R37, UR4, -R195.reuse ;  /* 0x0000000425d07c23 */ /* 0x100fe200080108c3 */
[----:B---3--:R-:W-:Y:S01]  /*8b20*/  F2FP.BF16.F32.PACK_AB R161, R170, R184 ;  /* 0x000000b8aaa1723e */ /* 0x008fe200000010ff */
[--C-:B------:R-:W-:Y:S07]  /*8b30*/  FFMA.FTZ R207, R38, UR4, -R196.reuse ;  /* 0x0000000426cf7c23 */ /* 0x100fee00080108c4 */
[----:B------:R-:W2:Y:S01]  /*8b40*/  MUFU.EX2 R183, R183 ;  /* 0x000000b700b77308 */ /* 0x000ea20000000800 */
[--C-:B------:R-:W-:Y:S01]  /*8b50*/  FFMA.FTZ R210, R39, UR4, -R196.reuse ;  /* 0x0000000427d27c23 */ /* 0x100fe200080108c4 */
[--C-:B------:R-:W-:Y:S01]  /*8b60*/  FFMA.FTZ R209, R48, UR4, -R195.reuse ;  /* 0x0000000430d17c23 */ /* 0x100fe200080108c3 */
[----:B------:R-:W-:Y:S07]  /*8b70*/  LDSM.16.MT88.4 R36, [R218+0x9800] ;  /* 0x00980000da24783b */ /* 0x000fee0000004200 */
[----:B------:R-:W3:Y:S01]  /*8b80*/  MUFU.EX2 R0, R0 ;  /* 0x0000000000007308 */ /* 0x000ee20000000800 */
[----:B------:R-:W-:Y:S01]  /*8b90*/  FFMA.FTZ R206, R49, UR4, -R195 ;  /* 0x0000000431ce7c23 */ /* 0x000fe200080108c3 */
[----:B----4-:R-:W-:Y:S01]  /*8ba0*/  F2FP.BF16.F32.PACK_AB R162, R180, R171 ;  /* 0x000000abb4a2723e */ /* 0x010fe200000010ff */
[--C-:B------:R-:W-:Y:S07]  /*8bb0*/  FFMA.FTZ R212, R50, UR4, -R196.reuse ;  /* 0x0000000432d47c23 */ /* 0x100fee00080108c4 */
[----:B------:R-:W-:Y:S01]  /*8bc0*/  MUFU.EX2 R185, R185 ;  /* 0x000000b900b97308 */ /* 0x000fe20000000800 */
[----:B------:R-:W-:Y:S01]  /*8bd0*/  FFMA.FTZ R211, R51, UR4, -R196 ;  /* 0x0000000433d37c23 */ /* 0x000fe200080108c4 */
[--C-:B------:R-:W-:Y:S01]  /*8be0*/  FFMA.FTZ R234, R44, UR4, -R194.reuse ;  /* 0x000000042cea7c23 */ /* 0x100fe200080108c2 */
[----:B------:R-:W-:Y:S07]  /*8bf0*/  LDSM.16.MT88.4 R48, [R216+0x9800] ;  /* 0x00980000d830783b */ /* 0x000fee0000004200 */
[----:B------:R-:W4:Y:S01]  /*8c00*/  MUFU.EX2 R186, R186 ;  /* 0x000000ba00ba7308 */ /* 0x000f220000000800 */
[----:B------:R-:W-:Y:S01]  /*8c10*/  FFMA.FTZ R237, R45, UR4, -R194 ;  /* 0x000000042ded7c23 */ /* 0x000fe200080108c2 */
[----:B--2---:R-:W-:Y:S01]  /*8c20*/  F2FP.BF16.F32.PACK_AB R163, R183, R182 ;  /* 0x000000b6b7a3723e */ /* 0x004fe200000010ff */
[--C-:B------:R-:W-:Y:S07]  /*8c30*/  FFMA.FTZ R239, R46, UR4, -R193.reuse ;  /* 0x000000042eef7c23 */ /* 0x100fee00080108c1 */
[----:B------:R-:W-:Y:S01]  /*8c40*/  MUFU.EX2 R187, R187 ;  /* 0x000000bb00bb7308 */ /* 0x000fe20000000800 */
[----:B------:R-:W-:Y:S01]  /*8c50*/  FFMA.FTZ R238, R47, UR4, -R193 ;  /* 0x000000042fee7c23 */ /* 0x000fe200080108c1 */
[C---:B---3--:R-:W-:Y:S01]  /*8c60*/  FMUL.FTZ R14, R0.reuse, R154 ;  /* 0x0000009a000e7220 */ /* 0x048fe20000410000 */
[----:B------:R-:W-:Y:S07]  /*8c70*/  LDSM.16.MT88.4 R44, [R216+0xa800] ;  /* 0x00a80000d82c783b */ /* 0x000fee0000004200 */
[----:B------:R-:W2:Y:S01]  /*8c80*/  MUFU.EX2 R188, R188 ;  /* 0x000000bc00bc7308 */ /* 0x000ea20000000800 */
[-C--:B-1----:R-:W-:Y:S09]  /*8c90*/  HMMA.16816.F32.BF16 R4, R160, R172.reuse, R4 ;  /* 0x000000aca004723c */ /* 0x082ff20000041804 */
[----:B------:R-:W-:Y:S01]  /*8ca0*/  MUFU.EX2 R189, R189 ;  /* 0x000000bd00bd7308 */ /* 0x000fe20000000800 */
[C---:B------:R-:W-:Y:S01]  /*8cb0*/  FMUL.FTZ R10, R0.reuse, R158 ;  /* 0x0000009e000a7220 */ /* 0x040fe20000410000 */
[----:B------:R-:W-:Y:S08]  /*8cc0*/  FMUL.FTZ R11, R0, R159 ;  /* 0x0000009f000b7220 */ /* 0x000ff00000410000 */
[----:B------:R-:W1:Y:S01]  /*8cd0*/  MUFU.EX2 R190, R190 ;  /* 0x000000be00be7308 */ /* 0x000e620000000800 */
[----:B----4-:R-:W-:Y:S01]  /*8ce0*/  F2FP.BF16.F32.PACK_AB R156, R186, R185 ;  /* 0x000000b9ba9c723e */ /* 0x010fe200000010ff */
[----:B------:R-:W-:Y:S01]  /*8cf0*/  FMUL.FTZ R15, R0, R155 ;  /* 0x0000009b000f7220 */ /* 0x000fe20000410000 */
[C---:B------:R-:W-:Y:S07]  /*8d00*/  FMUL.FTZ R68, R164.reuse, R68 ;  /* 0x00000044a4447220 */ /* 0x040fee0000410000 */
[----:B------:R-:W-:Y:S01]  /*8d10*/  MUFU.EX2 R192, R192 ;  /* 0x000000c000c07308 */ /* 0x000fe20000000800 */
[----:B------:R-:W-:Y:S01]  /*8d20*/  FMUL.FTZ R69, R164, R69 ;  /* 0x00000045a4457220 */ /* 0x000fe20000410000 */
[----:B--2---:R-:W-:Y:S01]  /*8d30*/  F2FP.BF16.F32.PACK_AB R157, R188, R187 ;  /* 0x000000bbbc9d723e */ /* 0x004fe200000010ff */
[C---:B------:R-:W-:Y:S07]  /*8d40*/  FMUL.FTZ R70, R3.reuse, R70 ;  /* 0x0000004603467220 */ /* 0x040fee0000410000 */
[----:B------:R-:W2:Y:S01]  /*8d50*/  MUFU.EX2 R191, R191 ;  /* 0x000000bf00bf7308 */ /* 0x000ea20000000800 */
[----:B------:R-:W-:Y:S01]  /*8d60*/  FMUL.FTZ R71, R3, R71 ;  /* 0x0000004703477220 */ /* 0x000fe20000410000 */
[----:B------:R-:W3:Y:S01]  /*8d70*/  LDSM.16.MT88.4 R152, [R216+0xa000] ;  /* 0x00a00000d898783b */ /* 0x000ee20000004200 */
[--C-:B------:R-:W-:Y:S01]  /*8d80*/  FFMA.FTZ R240, R52, UR4, -R195.reuse ;  /* 0x0000000434f07c23 */ /* 0x100fe200080108c3 */
[--C-:B------:R-:W-:Y:S01]  /*8d90*/  FFMA.FTZ R241, R53, UR4, -R195.reuse ;  /* 0x0000000435f17c23 */ /* 0x100fe200080108c3 */
[--C-:B------:R-:W-:Y:S01]  /*8da0*/  FFMA.FTZ R243, R54, UR4, -R196.reuse ;  /* 0x0000000436f37c23 */ /* 0x100fe200080108c4 */
[----:B-1----:R-:W-:Y:S01]  /*8db0*/  F2FP.BF16.F32.PACK_AB R158, R190, R189 ;  /* 0x000000bdbe9e723e */ /* 0x002fe200000010ff */
[--C-:B------:R-:W-:Y:S01]  /*8dc0*/  FFMA.FTZ R55, R55, UR4, -R196.reuse ;  /* 0x0000000437377c23 */ /* 0x100fe200080108c4 */
[C---:B------:R-:W-:Y:S01]  /*8dd0*/  FMUL.FTZ R72, R2.reuse, R72 ;  /* 0x0000004802487220 */ /* 0x040fe20000410000 */
[----:B------:R-:W-:Y:S01]  /*8de0*/  FMUL.FTZ R73, R2, R73 ;  /* 0x0000004902497220 */ /* 0x000fe20000410000 */
[C---:B------:R-:W-:Y:S01]  /*8df0*/  FMUL.FTZ R74, R0.reuse, R74 ;  /* 0x0000004a004a7220 */ /* 0x040fe20000410000 */
[----:B------:R-:W-:Y:S01]  /*8e00*/  FMUL.FTZ R75, R0, R75 ;  /* 0x0000004b004b7220 */ /* 0x000fe20000410000 */
[C---:B------:R-:W-:Y:S01]  /*8e10*/  FMUL.FTZ R76, R2.reuse, R76 ;  /* 0x0000004c024c7220 */ /* 0x040fe20000410000 */
[----:B------:R-:W-:Y:S01]  /*8e20*/  FMUL.FTZ R77, R2, R77 ;  /* 0x0000004d024d7220 */ /* 0x000fe20000410000 */
[----:B--2---:R-:W-:Y:S01]  /*8e30*/  F2FP.BF16.F32.PACK_AB R159, R191, R192 ;  /* 0x000000c0bf9f723e */ /* 0x004fe200000010ff */
[C---:B------:R-:W-:Y:S01]  /*8e40*/  FMUL.FTZ R78, R0.reuse, R78 ;  /* 0x0000004e004e7220 */ /* 0x040fe20000410000 */
[----:B------:R-:W-:Y:S01]  /*8e50*/  FMUL.FTZ R79, R0, R79 ;  /* 0x0000004f004f7220 */ /* 0x000fe20000410000 */
[C---:B------:R-:W-:Y:S01]  /*8e60*/  FMUL.FTZ R84, R164.reuse, R84 ;  /* 0x00000054a4547220 */ /* 0x040fe20000410000 */
[----:B------:R-:W-:Y:S01]  /*8e70*/  FMUL.FTZ R85, R164, R85 ;  /* 0x00000055a4557220 */ /* 0x000fe20000410000 */
[C---:B------:R-:W-:Y:S01]  /*8e80*/  FMUL.FTZ R86, R3.reuse, R86 ;  /* 0x0000005603567220 */ /* 0x040fe20000410000 */
[C---:B------:R-:W-:Y:S01]  /*8e90*/  FMUL.FTZ R87, R3.reuse, R87 ;  /* 0x0000005703577220 */ /* 0x040fe20000410000 */
[C---:B------:R-:W-:Y:S01]  /*8ea0*/  HMMA.16816.F32.BF16 R8, R156.reuse, R172, R8 ;  /* 0x000000ac9c08723c */ /* 0x040fe20000041808 */
[----:B------:R-:W-:Y:S03]  /*8eb0*/  MUFU.EX2 R205, R205 ;  /* 0x000000cd00cd7308 */ /* 0x000fe60000000800 */
[C---:B------:R-:W-:Y:S01]  /*8ec0*/  FMUL.FTZ R88, R2.reuse, R88 ;  /* 0x0000005802587220 */ /* 0x040fe20000410000 */
[----:B------:R-:W-:Y:S01]  /*8ed0*/  FMUL.FTZ R89, R2, R89 ;  /* 0x0000005902597220 */ /* 0x000fe20000410000 */
[C---:B------:R-:W-:Y:S01]  /*8ee0*/  FMUL.FTZ R90, R0.reuse, R90 ;  /* 0x0000005a005a7220 */ /* 0x040fe20000410000 */
[----:B------:R-:W-:Y:S01]  /*8ef0*/  FMUL.FTZ R91, R0, R91 ;  /* 0x0000005b005b7220 */ /* 0x000fe20000410000 */
[-C--:B------:R-:W-:Y:S03]  /*8f00*/  HMMA.16816.F32.BF16 R12, R156, R174.reuse, R12 ;  /* 0x000000ae9c0c723c */ /* 0x080fe6000004180c */
[----:B------:R-:W-:Y:S01]  /*8f10*/  MUFU.EX2 R208, R208 ;  /* 0x000000d000d07308 */ /* 0x000fe20000000800 */
[C---:B------:R-:W-:Y:S01]  /*8f20*/  FMUL.FTZ R92, R2.reuse, R92 ;  /* 0x0000005c025c7220 */ /* 0x040fe20000410000 */
[----:B------:R-:W-:Y:S01]  /*8f30*/  FMUL.FTZ R93, R2, R93 ;  /* 0x0000005d025d7220 */ /* 0x000fe20000410000 */
[C---:B------:R-:W-:Y:S01]  /*8f40*/  FMUL.FTZ R94, R0.reuse, R94 ;  /* 0x0000005e005e7220 */ /* 0x040fe20000410000 */
[----:B------:R-:W-:Y:S01]  /*8f50*/  FMUL.FTZ R95, R0, R95 ;  /* 0x0000005f005f7220 */ /* 0x000fe20000410000 */
[C---:B------:R-:W-:Y:S01]  /*8f60*/  FMUL.FTZ R96, R164.reuse, R96 ;  /* 0x00000060a4607220 */ /* 0x040fe20000410000 */
[C---:B------:R-:W-:Y:S04]  /*8f70*/  HMMA.16816.F32.BF16 R16, R160.reuse, R174, R16 ;  /* 0x000000aea010723c */ /* 0x040fe80000041810 */
[----:B------:R-:W-:Y:S01]  /*8f80*/  MUFU.EX2 R207, R207 ;  /* 0x000000cf00cf7308 */ /* 0x000fe20000000800 */
[C---:B------:R-:W-:Y:S01]  /*8f90*/  FMUL.FTZ R97, R164.reuse, R97 ;  /* 0x00000061a4617220 */ /* 0x040fe20000410000 */
[C---:B------:R-:W-:Y:S01]  /*8fa0*/  FMUL.FTZ R98, R3.reuse, R98 ;  /* 0x0000006203627220 */ /* 0x040fe20000410000 */
[C---:B------:R-:W-:Y:S01]  /*8fb0*/  FMUL.FTZ R99, R3.reuse, R99 ;  /* 0x0000006303637220 */ /* 0x040fe20000410000 */
[C---:B------:R-:W-:Y:S01]  /*8fc0*/  FMUL.FTZ R100, R164.reuse, R100 ;  /* 0x00000064a4647220 */ /* 0x040fe20000410000 */
[-C--:B------:R-:W-:Y:S05]  /*8fd0*/  HMMA.16816.F32.BF16 R68, R160, R176.reuse, R68 ;  /* 0x000000b0a044723c */ /* 0x080fea0000041844 */
[----:B------:R-:W-:Y:S01]  /*8fe0*/  MUFU.EX2 R210, R210 ;  /* 0x000000d200d27308 */ /* 0x000fe20000000800 */
[----:B------:R-:W-:Y:S01]  /*8ff0*/  FMUL.FTZ R101, R164, R101 ;  /* 0x00000065a4657220 */ /* 0x000fe20000410000 */
[C---:B------:R-:W-:Y:S01]  /*9000*/  FMUL.FTZ R102, R3.reuse, R102 ;  /* 0x0000006603667220 */ /* 0x040fe20000410000 */
[C---:B------:R-:W-:Y:S01]  /*9010*/  FMUL.FTZ R103, R3.reuse, R103 ;  /* 0x0000006703677220 */ /* 0x040fe20000410000 */
[C---:B------:R-:W-:Y:S01]  /*9020*/  FMUL.FTZ R104, R2.reuse, R104 ;  /* 0x0000006802687220 */ /* 0x040fe20000410000 */
[----:B------:R-:W-:Y:S01]  /*9030*/  FMUL.FTZ R105, R2, R105 ;  /* 0x0000006902697220 */ /* 0x000fe20000410000 */
[C---:B------:R-:W-:Y:S04]  /*9040*/  HMMA.16816.F32.BF16 R72, R156.reuse, R176, R72 ;  /* 0x000000b09c48723c */ /* 0x040fe80000041848 */
[----:B------:R-:W-:Y:S01]  /*9050*/  MUFU.EX2 R209, R209 ;  /* 0x000000d100d17308 */ /* 0x000fe20000000800 */
[C---:B------:R-:W-:Y:S01]  /*9060*/  FMUL.FTZ R106, R0.reuse, R106 ;  /* 0x0000006a006a7220 */ /* 0x040fe20000410000 */
[----:B------:R-:W-:Y:S01]  /*9070*/  FMUL.FTZ R107, R0, R107 ;  /* 0x0000006b006b7220 */ /* 0x000fe20000410000 */
[C---:B------:R-:W-:Y:S01]  /*9080*/  FMUL.FTZ R108, R2.reuse, R108 ;  /* 0x0000006c026c7220 */ /* 0x040fe20000410000 */
[----:B------:R-:W-:Y:S01]  /*9090*/  FMUL.FTZ R109, R2, R109 ;  /* 0x0000006d026d7220 */ /* 0x000fe20000410000 */
[-C--:B------:R-:W-:Y:S05]  /*90a0*/  HMMA.16816.F32.BF16 R76, R156, R178.reuse, R76 ;  /* 0x000000b29c4c723c */ /* 0x080fea000004184c */
[----:B------:R-:W-:Y:S01]  /*90b0*/  MUFU.EX2 R206, R206 ;  /* 0x000000ce00ce7308 */ /* 0x000fe20000000800 */
[C---:B------:R-:W-:Y:S01]  /*90c0*/  FMUL.FTZ R80, R164.reuse, R80 ;  /* 0x00000050a4507220 */ /* 0x040fe20000410000 */
[----:B------:R-:W-:Y:S01]  /*90d0*/  FMUL.FTZ R81, R164, R81 ;  /* 0x00000051a4517220 */ /* 0x000fe20000410000 */
[C---:B------:R-:W-:Y:S01]  /*90e0*/  FMUL.FTZ R82, R3.reuse, R82 ;  /* 0x0000005203527220 */ /* 0x040fe20000410000 */
[C---:B------:R-:W-:Y:S01]  /*90f0*/  FMUL.FTZ R83, R3.reuse, R83 ;  /* 0x0000005303537220 */ /* 0x040fe20000410000 */
[C---:B------:R-:W-:Y:S01]  /*9100*/  FMUL.FTZ R110, R0.reuse, R110 ;  /* 0x0000006e006e7220 */ /* 0x040fe20000410000 */
[----:B------:R-:W-:Y:S01]  /*9110*/  FMUL.FTZ R111, R0, R111 ;  /* 0x0000006f006f7220 */ /* 0x000fe20000410000 */
[C---:B------:R-:W-:Y:S01]  /*9120*/  FMUL.FTZ R112, R164.reuse, R112 ;  /* 0x00000070a4707220 */ /* 0x040fe20000410000 */
[C---:B------:R-:W-:Y:S01]  /*9130*/  FMUL.FTZ R113, R164.reuse, R113 ;  /* 0x00000071a4717220 */ /* 0x040fe20000410000 */
[C---:B------:R-:W-:Y:S01]  /*9140*/  FMUL.FTZ R114, R3.reuse, R114 ;  /* 0x0000007203727220 */ /* 0x040fe20000410000 */
[C---:B------:R-:W-:Y:S01]  /*9150*/  FMUL.FTZ R115, R3.reuse, R115 ;  /* 0x0000007303737220 */ /* 0x040fe20000410000 */
[C---:B------:R-:W-:Y:S01]  /*9160*/  HMMA.16816.F32.BF16 R80, R160.reuse, R178, R80 ;  /* 0x000000b2a050723c */ /* 0x040fe20000041850 */
[----:B------:R-:W-:Y:S03]  /*9170*/  MUFU.EX2 R212, R212 ;  /* 0x000000d400d47308 */ /* 0x000fe60000000800 */
[C---:B------:R-:W-:Y:S01]  /*9180*/  FMUL.FTZ R116, R164.reuse, R116 ;  /* 0x00000074a4747220 */ /* 0x040fe20000410000 */
[----:B------:R-:W-:Y:S01]  /*9190*/  FMUL.FTZ R117, R164, R117 ;  /* 0x00000075a4757220 */ /* 0x000fe20000410000 */
[C---:B------:R-:W-:Y:S01]  /*91a0*/  FMUL.FTZ R118, R3.reuse, R118 ;  /* 0x0000007603767220 */ /* 0x040fe20000410000 */
[C---:B------:R-:W-:Y:S01]  /*91b0*/  FMUL.FTZ R119, R3.reuse, R119 ;  /* 0x0000007703777220 */ /* 0x040fe20000410000 */
[-C--:B-----5:R-:W-:Y:S03]  /*91c0*/  HMMA.16816.F32.BF16 R84, R160, R148.reuse, R84 ;  /* 0x00000094a054723c */ /* 0x0a0fe60000041854 */
        /* <DEDUP_REMOVED lines=8> */
[----:B------:R-:W-:Y:S01]  /*9250*/  FMUL.FTZ R125, R2, R125 ;  /* 0x0000007d027d7220 */ /* 0x000fe20000410000 */
[C---:B------:R-:W-:Y:S01]  /*9260*/  FMUL.FTZ R126, R0.reuse, R126 ;  /* 0x0000007e007e7220 */ /* 0x040fe20000410000 */
[----:B------:R-:W-:Y:S01]  /*9270*/  FMUL.FTZ R127, R0, R127 ;  /* 0x0000007f007f7220 */ /* 0x000fe20000410000 */
[C---:B------:R-:W-:Y:S01]  /*9280*/  FMUL.FTZ R128, R164.reuse, R128 ;  /* 0x00000080a4807220 */ /* 0x040fe20000410000 */
[-C--:B------:R-:W-:Y:S05]  /*9290*/  HMMA.16816.F32.BF16 R92, R156, R150.reuse, R92 ;  /* 0x000000969c5c723c */ /* 0x080fea000004185c */
[----:B------:R-:W-:Y:S01]  /*92a0*/  MUFU.EX2 R237, R237 ;  /* 0x000000ed00ed7308 */ /* 0x000fe20000000800 */
[----:B------:R-:W-:Y:S01]  /*92b0*/  FMUL.FTZ R129, R164, R129 ;  /* 0x00000081a4817220 */ /* 0x000fe20000410000 */
[C---:B------:R-:W-:Y:S01]  /*92c0*/  FMUL.FTZ R130, R3.reuse, R130 ;  /* 0x0000008203827220 */ /* 0x040fe20000410000 */
[----:B------:R-:W-:Y:S01]  /*92d0*/  FMUL.FTZ R131, R3, R131 ;  /* 0x0000008303837220 */ /* 0x000fe20000410000 */
[--C-:B------:R-:W-:Y:S01]  /*92e0*/  FFMA.FTZ R172, R20, UR4, -R195.reuse ;  /* 0x0000000414ac7c23 */ /* 0x100fe200080108c3 */
[C---:B------:R-:W-:Y:S01]  /*92f0*/  FMUL.FTZ R20, R164.reuse, R144 ;  /* 0x00000090a4147220 */ /* 0x040fe20000410000 */
[C---:B------:R-:W-:Y:S01]  /*9300*/  HMMA.16816.F32.BF16 R96, R160.reuse, R150, R96 ;  /* 0x00000096a060723c */ /* 0x040fe20000041860 */
[----:B------:R-:W1:Y:S03]  /*9310*/  LDSM.16.MT88.4 R148, [R218+0xb000] ;  /* 0x00b00000da94783b */ /* 0x000e660000004200 */
[----:B------:R-:W-:Y:S01]  /*9320*/  MUFU.EX2 R239, R239 ;  /* 0x000000ef00ef7308 */ /* 0x000fe20000000800 */
[--C-:B------:R-:W-:Y:S01]  /*9330*/  FFMA.FTZ R173, R21, UR4, -R195.reuse ;  /* 0x0000000415ad7c23 */ /* 0x100fe200080108c3 */
[----:B------:R-:W-:Y:S01]  /*9340*/  FMUL.FTZ R21, R164, R145 ;  /* 0x00000091a4157220 */ /* 0x000fe20000410000 */
[--C-:B------:R-:W-:Y:S01]  /*9350*/  FFMA.FTZ R174, R22, UR4, -R196.reuse ;  /* 0x0000000416ae7c23 */ /* 0x100fe200080108c4 */
[----:B------:R-:W-:Y:S01]  /*9360*/  FMUL.FTZ R22, R3, R146 ;  /* 0x0000009203167220 */ /* 0x000fe20000410000 */
[-C--:B---3--:R-:W-:Y:S05]  /*9370*/  HMMA.16816.F32.BF16 R100, R160, R152.reuse, R100 ;  /* 0x00000098a064723c */ /* 0x088fea0000041864 */
[----:B------:R-:W-:Y:S01]  /*9380*/  MUFU.EX2 R172, R172 ;  /* 0x000000ac00ac7308 */ /* 0x000fe20000000800 */
[--C-:B------:R-:W-:Y:S01]  /*9390*/  FFMA.FTZ R175, R23, UR4, -R196.reuse ;  /* 0x0000000417af7c23 */ /* 0x100fe200080108c4 */
[----:B------:R-:W-:Y:S01]  /*93a0*/  FMUL.FTZ R23, R3, R147 ;  /* 0x0000009303177220 */ /* 0x000fe20000410000 */
[C---:B------:R-:W-:Y:S01]  /*93b0*/  FMUL.FTZ R132, R2.reuse, R132 ;  /* 0x0000008402847220 */ /* 0x040fe20000410000 */
[----:B------:R-:W-:Y:S01]  /*93c0*/  LDSM.16.MT88.4 R144, [R218+0x9400] ;  /* 0x00940000da90783b */ /* 0x000fe20000004200 */
[----:B------:R-:W-:Y:S01]  /*93d0*/  FMUL.FTZ R133, R2, R133 ;  /* 0x0000008502857220 */ /* 0x000fe20000410000 */
[C---:B------:R-:W-:Y:S04]  /*93e0*/  HMMA.16816.F32.BF16 R104, R156.reuse, R152, R104 ;  /* 0x000000989c68723c */ /* 0x040fe80000041868 */
[----:B------:R-:W2:Y:S01]  /*93f0*/  MUFU.EX2 R173, R173 ;  /* 0x000000ad00ad7308 */ /* 0x000ea20000000800 */
[C---:B------:R-:W-:Y:S01]  /*9400*/  FMUL.FTZ R134, R0.reuse, R134 ;  /* 0x0000008600867220 */ /* 0x040fe20000410000 */
[----:B------:R-:W-:Y:S01]  /*9410*/  FMUL.FTZ R135, R0, R135 ;  /* 0x0000008700877220 */ /* 0x000fe20000410000 */
[--C-:B------:R-:W-:Y:S01]  /*9420*/  FFMA.FTZ R176, R32, UR4, -R195.reuse ;  /* 0x0000000420b07c23 */ /* 0x100fe200080108c3 */
[C---:B------:R-:W-:Y:S01]  /*9430*/  FMUL.FTZ R32, R2.reuse, R140 ;  /* 0x0000008c02207220 */ /* 0x040fe20000410000 */
[-C--:B------:R-:W-:Y:S05]  /*9440*/  HMMA.16816.F32.BF16 R108, R156, R154.reuse, R108 ;  /* 0x0000009a9c6c723c */ /* 0x080fea000004186c */
[----:B------:R-:W-:Y:S01]  /*9450*/  MUFU.EX2 R174, R174 ;  /* 0x000000ae00ae7308 */ /* 0x000fe20000000800 */
[--C-:B------:R-:W-:Y:S01]  /*9460*/  FFMA.FTZ R177, R33, UR4, -R195.reuse ;  /* 0x0000000421b17c23 */ /* 0x100fe200080108c3 */
[----:B------:R-:W-:Y:S01]  /*9470*/  FMUL.FTZ R33, R2, R141 ;  /* 0x0000008d02217220 */ /* 0x000fe20000410000 */
[--C-:B------:R-:W-:Y:S01]  /*9480*/  FFMA.FTZ R178, R34, UR4, -R196.reuse ;  /* 0x0000000422b27c23 */ /* 0x100fe200080108c4 */
[C---:B------:R-:W-:Y:S01]  /*9490*/  FMUL.FTZ R34, R0.reuse, R142 ;  /* 0x0000008e00227220 */ /* 0x040fe20000410000 */
[----:B------:R-:W-:Y:S01]  /*94a0*/  FFMA.FTZ R179, R35, UR4, -R196 ;  /* 0x0000000423b37c23 */ /* 0x000fe200080108c4 */
[C---:B------:R-:W-:Y:S01]  /*94b0*/  HMMA.16816.F32.BF16 R112, R160.reuse, R154, R112 ;  /* 0x0000009aa070723c */ /* 0x040fe20000041870 */
[----:B------:R-:W3:Y:S03]  /*94c0*/  LDSM.16.MT88.4 R152, [R216+0xb000] ;  /* 0x00b00000d898783b */ /* 0x000ee60000004200 */
[----:B------:R-:W4:Y:S01]  /*94d0*/  MUFU.EX2 R175, R175 ;  /* 0x000000af00af7308 */ /* 0x000f220000000800 */
[----:B------:R-:W-:Y:S01]  /*94e0*/  FMUL.FTZ R35, R0, R143 ;  /* 0x0000008f00237220 */ /* 0x000fe20000410000 */
[----:B------:R-:W-:Y:S08]  /*94f0*/  FFMA.FTZ R242, R64, UR4, -R195 ;  /* 0x0000000440f27c23 */ /* 0x000ff000080108c3 */
[----:B------:R-:W-:Y:S01]  /*9500*/  MUFU.EX2 R176, R176 ;  /* 0x000000b000b07308 */ /* 0x000fe20000000800 */
[--C-:B------:R-:W-:Y:S01]  /*9510*/  FFMA.FTZ R197, R24, UR4, -R194.reuse ;  /* 0x0000000418c57c23 */ /* 0x100fe200080108c2 */
[C---:B------:R-:W-:Y:S01]  /*9520*/  FMUL.FTZ R24, R164.reuse, R136 ;  /* 0x00000088a4187220 */ /* 0x040fe20000410000 */
[-C--:B-1----:R-:W-:Y:S01]  /*9530*/  HMMA.16816.F32.BF16 R116, R160, R148.reuse, R116 ;  /* 0x00000094a074723c */ /* 0x082fe20000041874 */
[----:B------:R-:W1:Y:S06]  /*9540*/  LDSM.16.MT88.4 R140, [R216+0x9400] ;  /* 0x00940000d88c783b */ /* 0x000e6c0000004200 */
[----:B------:R5:W-:Y:S01]  /*9550*/  MUFU.EX2 R64, R55 ;  /* 0x0000003700407308 */ /* 0x000be20000000800 */
[--C-:B------:R-:W-:Y:S01]  /*9560*/  FFMA.FTZ R198, R25, UR4, -R194.reuse ;  /* 0x0000000419c67c23 */ /* 0x100fe200080108c2 */
[----:B------:R-:W-:Y:S01]  /*9570*/  FMUL.FTZ R25, R164, R137 ;  /* 0x00000089a4197220 */ /* 0x000fe20000410000 */
[--C-:B------:R-:W-:Y:S01]  /*9580*/  FFMA.FTZ R202, R26, UR4, -R193.reuse ;  /* 0x000000041aca7c23 */ /* 0x100fe200080108c1 */
[----:B------:R-:W-:Y:S06]  /*9590*/  FMUL.FTZ R26, R3, R138 ;  /* 0x0000008a031a7220 */ /* 0x000fec0000410000 */
[----:B------:R-:W-:Y:S01]  /*95a0*/  MUFU.EX2 R197, R197 ;  /* 0x000000c500c57308 */ /* 0x000fe20000000800 */
[C---:B------:R-:W-:Y:S09]  /*95b0*/  HMMA.16816.F32.BF16 R120, R156.reuse, R148, R120 ;  /* 0x000000949c78723c */ /* 0x040ff20000041878 */
[----:B------:R-:W3:Y:S01]  /*95c0*/  MUFU.EX2 R198, R198 ;  /* 0x000000c600c67308 */ /* 0x000ee20000000800 */
[--C-:B------:R-:W-:Y:S01]  /*95d0*/  FFMA.FTZ R199, R27, UR4, -R193.reuse ;  /* 0x000000041bc77c23 */ /* 0x100fe200080108c1 */
[----:B------:R-:W-:Y:S01]  /*95e0*/  FMUL.FTZ R27, R3, R139 ;  /* 0x0000008b031b7220 */ /* 0x000fe20000410000 */
[--C-:B------:R-:W-:Y:S07]  /*95f0*/  FFMA.FTZ R203, R28, UR4, -R194.reuse ;  /* 0x000000041ccb7c23 */ /* 0x100fee00080108c2 */
[----:B------:R-:W-:Y:S01]  /*9600*/  MUFU.EX2 R202, R202 ;  /* 0x000000ca00ca7308 */ /* 0x000fe20000000800 */
[-C--:B------:R-:W-:Y:S01]  /*9610*/  HMMA.16816.F32.BF16 R124, R156, R150.reuse, R124 ;  /* 0x000000969c7c723c */ /* 0x080fe2000004187c */
[----:B-----5:R-:W-:Y:S08]  /*9620*/  LDSM.16.MT88.4 R52, [R216+0xac00] ;  /* 0x00ac0000d834783b */ /* 0x020ff00000004200 */
[----:B------:R-:W5:Y:S01]  /*9630*/  MUFU.EX2 R199, R199 ;  /* 0x000000c700c77308 */ /* 0x000f620000000800 */
[----:B--2---:R-:W-:Y:S01]  /*9640*/  F2FP.BF16.F32.PACK_AB R28, R173, R172 ;  /* 0x000000acad1c723e */ /* 0x004fe200000010ff */
[--C-:B------:R-:W-:Y:S01]  /*9650*/  FFMA.FTZ R200, R29, UR4, -R194.reuse ;  /* 0x000000041dc87c23 */ /* 0x100fe200080108c2 */
[----:B----4-:R-:W-:Y:S07]  /*9660*/  F2FP.BF16.F32.PACK_AB R29, R175, R174 ;  /* 0x000000aeaf1d723e */ /* 0x010fee00000010ff */
[----:B------:R-:W-:Y:S01]  /*9670*/  MUFU.EX2 R203, R203 ;  /* 0x000000cb00cb7308 */ /* 0x000fe20000000800 */
[C---:B------:R-:W-:Y:S01]  /*9680*/  HMMA.16816.F32.BF16 R128, R160.reuse, R150, R128 ;  /* 0x00000096a080723c */ /* 0x040fe20000041880 */
[----:B------:R-:W2:Y:S08]  /*9690*/  LDSM.16.MT88.4 R148, [R218+0xa400] ;  /* 0x00a40000da94783b */ /* 0x000eb00000004200 */
[----:B------:R-:W4:Y:S01]  /*96a0*/  MUFU.EX2 R200, R200 ;  /* 0x000000c800c87308 */ /* 0x000f220000000800 */
[----:B---3--:R-:W-:Y:S01]  /*96b0*/  F2FP.BF16.F32.PACK_AB R136, R198, R197 ;  /* 0x000000c5c688723e */ /* 0x008fe200000010ff */
[--C-:B------:R-:W-:Y:S01]  /*96c0*/  FFMA.FTZ R204, R30, UR4, -R193.reuse ;  /* 0x000000041ecc7c23 */ /* 0x100fe200080108c1 */
[--C-:B------:R-:W-:Y:S07]  /*96d0*/  FFMA.FTZ R201, R31, UR4, -R193.reuse ;  /* 0x000000041fc97c23 */ /* 0x100fee00080108c1 */
[----:B------:R-:W3:Y:S01]  /*96e0*/  MUFU.EX2 R177, R177 ;  /* 0x000000b100b17308 */ /* 0x000ee20000000800 */
[-C--:B------:R-:W-:Y:S03]  /*96f0*/  HMMA.16816.F32.BF16 R20, R160, R152.reuse, R20 ;  /* 0x00000098a014723c */ /* 0x080fe60000041814 */
[----:B-----5:R-:W-:Y:S06]  /*9700*/  F2FP.BF16.F32.PACK_AB R137, R199, R202 ;  /* 0x000000cac789723e */ /* 0x020fec00000010ff */
[----:B------:R-:W-:Y:S01]  /*9710*/  MUFU.EX2 R204, R204 ;  /* 0x000000cc00cc7308 */ /* 0x000fe20000000800 */
[--C-:B------:R-:W-:Y:S01]  /*9720*/  FFMA.FTZ R214, R40, UR4, -R194.reuse ;  /* 0x0000000428d67c23 */ /* 0x100fe200080108c2 */
[----:B------:R-:W-:Y:S01]  /*9730*/  FFMA.FTZ R213, R41, UR4, -R194 ;  /* 0x0000000429d57c23 */ /* 0x000fe200080108c2 */
[--C-:B------:R-:W-:Y:S01]  /*9740*/  FFMA.FTZ R236, R42, UR4, -R193.reuse ;  /* 0x000000042aec7c23 */ /* 0x100fe200080108c1 */
[C---:B------:R-:W-:Y:S06]  /*9750*/  HMMA.16816.F32.BF16 R132, R156.reuse, R152, R132 ;  /* 0x000000989c84723c */ /* 0x040fec0000041884 */
[----:B------:R-:W-:Y:S01]  /*9760*/  MUFU.EX2 R178, R178 ;  /* 0x000000b200b27308 */ /* 0x000fe20000000800 */
[----:B----4-:R-:W-:Y:S09]  /*9770*/  F2FP.BF16.F32.PACK_AB R138, R200, R203 ;  /* 0x000000cbc88a723e */ /* 0x010ff200000010ff */
[----:B------:R-:W4:Y:S01]  /*9780*/  MUFU.EX2 R179, R179 ;  /* 0x000000b300b37308 */ /* 0x000f220000000800 */
[----:B---3--:R-:W-:Y:S01]  /*9790*/  F2FP.BF16.F32.PACK_AB R30, R177, R176 ;  /* 0x000000b0b11e723e */ /* 0x008fe200000010ff */
[----:B------:R-:W-:Y:S01]  /*97a0*/  FFMA.FTZ R215, R43, UR4, -R193 ;  /* 0x000000042bd77c23 */ /* 0x000fe200080108c1 */
[-C--:B------:R-:W-:Y:S07]  /*97b0*/  HMMA.16816.F32.BF16 R32, R156, R154.reuse, R32 ;  /* 0x0000009a9c20723c */ /* 0x080fee0000041820 */
[----:B------:R-:W3:Y:S01]  /*97c0*/  MUFU.EX2 R201, R201 ;  /* 0x000000c900c97308 */ /* 0x000ee20000000800 */
[----:B------:R-:W5:Y:S01]  /*97d0*/  LDSM.16.MT88.4 R156, [R216+0xa400] ;  /* 0x00a40000d89c783b */ /* 0x000f620000004200 */
[----:B------:R-:W-:Y:S01]  /*97e0*/  F2FP.BF16.F32.PACK_AB R42, R237, R234 ;  /* 0x000000eaed2a723e */ /* 0x000fe200000010ff */
[----:B------:R-:W-:Y:S07]  /*97f0*/  FFMA.FTZ R195, R65, UR4, -R195 ;  /* 0x0000000441c37c23 */ /* 0x000fee00080108c3 */
[----:B------:R-:W-:Y:S01]  /*9800*/  MUFU.EX2 R214, R214 ;  /* 0x000000d600d67308 */ /* 0x000fe20000000800 */
[--C-:B------:R-:W-:Y:S01]  /*9810*/  FFMA.FTZ R65, R66, UR4, -R196.reuse ;  /* 0x0000000442417c23 */ /* 0x100fe200080108c4 */
[----:B------:R-:W-:Y:S01]  /*9820*/  FFMA.FTZ R196, R67, UR4, -R196 ;  /* 0x0000000443c47c23 */ /* 0x000fe200080108c4 */
[----:B------:R-:W-:Y:S07]  /*9830*/  HMMA.16816.F32.BF16 R24, R160, R154, R24 ;  /* 0x0000009aa018723c */ /* 0x000fee0000041818 */
[----:B------:R-:W1:Y:S01]  /*9840*/  MUFU.EX2 R213, R213 ;  /* 0x000000d500d57308 */ /* 0x000e620000000800 */
[----:B------:R-:W5:Y:S01]  /*9850*/  LDSM.16.MT88.4 R152, [R218+0xb400] ;  /* 0x00b40000da98783b */ /* 0x000f620000004200 */
[----:B----4-:R-:W-:Y:S08]  /*9860*/  F2FP.BF16.F32.PACK_AB R31, R179, R178 ;  /* 0x000000b2b31f723e */ /* 0x010ff000000010ff */
[----:B------:R-:W-:Y:S01]  /*9870*/  MUFU.EX2 R236, R236 ;  /* 0x000000ec00ec7308 */ /* 0x000fe20000000800 */
[--C-:B------:R-:W-:Y:S01]  /*9880*/  FFMA.FTZ R58, R58, UR4, -R193.reuse ;  /* 0x000000043a3a7c23 */ /* 0x100fe200080108c1 */
[----:B---3--:R-:W-:Y:S01]  /*9890*/  F2FP.BF16.F32.PACK_AB R139, R201, R204 ;  /* 0x000000ccc98b723e */ /* 0x008fe200000010ff */
[----:B------:R-:W-:Y:S07]  /*98a0*/  FFMA.FTZ R59, R59, UR4, -R193 ;  /* 0x000000043b3b7c23 */ /* 0x000fee00080108c1 */
[----:B------:R-:W3:Y:S01]  /*98b0*/  MUFU.EX2 R215, R215 ;  /* 0x000000d700d77308 */ /* 0x000ee20000000800 */
[C---:B------:R-:W-:Y:S01]  /*98c0*/  ISETP.NE.AND P0, PT, R230.reuse, RZ, PT ;  /* 0x000000ffe600720c */ /* 0x040fe20003f05270 */
[-C--:B------:R-:W-:Y:S08]  /*98d0*/  HMMA.16816.F32.BF16 R4, R28, R144.reuse, R4 ;  /* 0x000000901c04723c */ /* 0x080ff00000041804 */
[----:B------:R-:W4:Y:S01]  /*98e0*/  MUFU.EX2 R238, R238 ;  /* 0x000000ee00ee7308 */ /* 0x000f220000000800 */
[----:B-1----:R-:W-:Y:S09]  /*98f0*/  F2FP.BF16.F32.PACK_AB R40, R213, R214 ;  /* 0x000000d6d528723e */ /* 0x002ff200000010ff */
[----:B------:R-:W-:Y:S01]  /*9900*/  MUFU.EX2 R240, R240 ;  /* 0x000000f000f07308 */ /* 0x000fe20000000800 */
[----:B------:R-:W-:Y:S01]  /*9910*/  IADD3 R230, PT, PT, R230, -0x1, RZ ;  /* 0xffffffffe6e67810 */ /* 0x000fe20007ffe0ff */
[C---:B------:R-:W-:Y:S08]  /*9920*/  HMMA.16816.F32.BF16 R8, R136.reuse, R144, R8 ;  /* 0x000000908808723c */ /* 0x040ff00000041808 */
[----:B------:R-:W-:Y:S01]  /*9930*/  MUFU.EX2 R241, R241 ;  /* 0x000000f100f17308 */ /* 0x000fe20000000800 */
[----:B---3--:R-:W-:Y:S01]  /*9940*/  F2FP.BF16.F32.PACK_AB R41, R215, R236 ;  /* 0x000000ecd729723e */ /* 0x008fe200000010ff */
[--C-:B------:R-:W-:Y:S08]  /*9950*/  FFMA.FTZ R56, R56, UR4, -R194.reuse ;  /* 0x0000000438387c23 */ /* 0x100ff000080108c2 */
[----:B------:R-:W-:Y:S01]  /*9960*/  MUFU.EX2 R243, R243 ;  /* 0x000000f300f37308 */ /* 0x000fe20000000800 */
[----:B------:R-:W-:Y:S01]  /*9970*/  FFMA.FTZ R57, R57, UR4, -R194 ;  /* 0x0000000439397c23 */ /* 0x000fe200080108c2 */
[-C--:B------:R-:W-:Y:S08]  /*9980*/  HMMA.16816.F32.BF16 R12, R136, R146.reuse, R12 ;  /* 0x00000092880c723c */ /* 0x080ff0000004180c */
[----:B------:R-:W-:Y:S01]  /*9990*/  MUFU.EX2 R242, R242 ;  /* 0x000000f200f27308 */ /* 0x000fe20000000800 */
[----:B----4-:R-:W-:Y:S01]  /*99a0*/  F2FP.BF16.F32.PACK_AB R43, R238, R239 ;  /* 0x000000efee2b723e */ /* 0x010fe200000010ff */
[----:B------:R-:W-:Y:S01]  /*99b0*/  FFMA.FTZ R181, R164, R235, R181 ;  /* 0x000000eba4b57223 */ /* 0x000fe200000100b5 */
[----:B------:R-:W-:Y:S07]  /*99c0*/  FFMA.FTZ R184, R3, R232, R184 ;  /* 0x000000e803b87223 */ /* 0x000fee00000100b8 */
[----:B------:R-:W-:Y:S01]  /*99d0*/  MUFU.EX2 R195, R195 ;  /* 0x000000c300c37308 */ /* 0x000fe20000000800 */
[----:B------:R-:W-:Y:S01]  /*99e0*/  FFMA.FTZ R185, R2, R233, R185 ;  /* 0x000000e902b97223 */ /* 0x000fe200000100b9 */
[C---:B------:R-:W-:Y:S01]  /*99f0*/  HMMA.16816.F32.BF16 R16, R28.reuse, R146, R16 ;  /* 0x000000921c10723c */ /* 0x040fe20000041810 */
[----:B------:R-:W-:Y:S07]  /*9a00*/  LDSM.16.MT88.4 R144, [R218+0xa800] ;  /* 0x00a80000da90783b */ /* 0x000fee0000004200 */
[----:B------:R-:W-:Y:S01]  /*9a10*/  MUFU.EX2 R65, R65 ;  /* 0x0000004100417308 */ /* 0x000fe20000000800 */
[----:B------:R-:W-:Y:S01]  /*9a20*/  MOV R2, R165 ;  /* 0x000000a500027202 */ /* 0x000fe20000000f00 */
[----:B------:R-:W-:Y:S08]  /*9a30*/  FFMA.FTZ R187, R0, R231, R187 ;  /* 0x000000e700bb7223 */ /* 0x000ff000000100bb */
[----:B------:R-:W-:Y:S01]  /*9a40*/  MUFU.EX2 R196, R196 ;  /* 0x000000c400c47308 */ /* 0x000fe20000000800 */
[----:B------:R-:W-:Y:S01]  /*9a50*/  FADD.FTZ R0, R169, R181 ;  /* 0x000000b5a9007221 */ /* 0x000fe20000010000 */
[-C--:B------:R-:W-:Y:S08]  /*9a60*/  HMMA.16816.F32.BF16 R68, R28, R140.reuse, R68 ;  /* 0x0000008c1c44723c */ /* 0x080ff00000041844 */
[----:B------:R-:W-:Y:S01]  /*9a70*/  MUFU.EX2 R56, R56 ;  /* 0x0000003800387308 */ /* 0x000fe20000000800 */
[----:B------:R-:W-:Y:S01]  /*9a80*/  FADD.FTZ R3, R170, R184 ;  /* 0x000000b8aa037221 */ /* 0x000fe20000010000 */
[----:B------:R-:W-:Y:S01]  /*9a90*/  FADD.FTZ R186, R186, R185 ;  /* 0x000000b9baba7221 */ /* 0x000fe20000010000 */
[----:B------:R-:W-:Y:S07]  /*9aa0*/  FADD.FTZ R187, R188, R187 ;  /* 0x000000bbbcbb7221 */ /* 0x000fee0000010000 */
[----:B------:R-:W1:Y:S01]  /*9ab0*/  MUFU.EX2 R57, R57 ;  /* 0x0000003900397308 */ /* 0x000e620000000800 */
[----:B------:R-:W-:Y:S01]  /*9ac0*/  FADD.FTZ R171, R171, R0 ;  /* 0x00000000abab7221 */ /* 0x000fe20000010000 */
[C---:B------:R-:W-:Y:S08]  /*9ad0*/  HMMA.16816.F32.BF16 R72, R136.reuse, R140, R72 ;  /* 0x0000008c8848723c */ /* 0x040ff00000041848 */
[----:B------:R-:W-:Y:S01]  /*9ae0*/  MUFU.EX2 R58, R58 ;  /* 0x0000003a003a7308 */ /* 0x000fe20000000800 */
[----:B------:R-:W-:Y:S01]  /*9af0*/  FADD.FTZ R182, R182, R3 ;  /* 0x00000003b6b67221 */ /* 0x000fe20000010000 */
[----:B------:R-:W-:Y:S01]  /*9b00*/  FADD.FTZ R189, R189, R186 ;  /* 0x000000babdbd7221 */ /* 0x000fe20000010000 */
[----:B------:R-:W-:Y:S01]  /*9b10*/  FADD.FTZ R192, R192, R187 ;  /* 0x000000bbc0c07221 */ /* 0x000fe20000010000 */
[----:B------:R-:W-:Y:S01]  /*9b20*/  FADD.FTZ R171, R180, R171 ;  /* 0x000000abb4ab7221 */ /* 0x000fe20000010000 */
[-C--:B------:R-:W-:Y:S03]  /*9b30*/  HMMA.16816.F32.BF16 R76, R136, R142.reuse, R76 ;  /* 0x0000008e884c723c */ /* 0x080fe6000004184c */
[----:B------:R-:W-:Y:S01]  /*9b40*/  FADD.FTZ R183, R183, R182 ;  /* 0x000000b6b7b77221 */ /* 0x000fe20000010000 */
[----:B------:R-:W-:Y:S01]  /*9b50*/  FADD.FTZ R190, R190, R189 ;  /* 0x000000bdbebe7221 */ /* 0x000fe20000010000 */
[----:B------:R-:W-:Y:S01]  /*9b60*/  FADD.FTZ R191, R191, R192 ;  /* 0x000000c0bfbf7221 */ /* 0x000fe20000010000 */
[----:B------:R-:W-:Y:S01]  /*9b70*/  FADD.FTZ R172, R172, R171 ;  /* 0x000000abacac7221 */ /* 0x000fe20000010000 */
[----:B------:R-:W-:Y:S01]  /*9b80*/  FADD.FTZ R174, R174, R183 ;  /* 0x000000b7aeae7221 */ /* 0x000fe20000010000 */
[C---:B------:R-:W-:Y:S01]  /*9b90*/  HMMA.16816.F32.BF16 R80, R28.reuse, R142, R80 ;  /* 0x0000008e1c50723c */ /* 0x040fe20000041850 */
[----:B------:R-:W3:Y:S03]  /*9ba0*/  LDSM.16.MT88.4 R140, [R216+0xb400] ;  /* 0x00b40000d88c783b */ /* 0x000ee60000004200 */
[----:B------:R-:W-:Y:S01]  /*9bb0*/  FADD.FTZ R197, R197, R190 ;  /* 0x000000bec5c57221 */ /* 0x000fe20000010000 */
[----:B------:R-:W-:Y:S01]  /*9bc0*/  FADD.FTZ R202, R202, R191 ;  /* 0x000000bfcaca7221 */ /* 0x000fe20000010000 */
[----:B------:R-:W-:Y:S01]  /*9bd0*/  FADD.FTZ R173, R173, R172 ;  /* 0x000000acadad7221 */ /* 0x000fe20000010000 */
[----:B------:R-:W-:Y:S01]  /*9be0*/  FADD.FTZ R175, R175, R174 ;  /* 0x000000aeafaf7221 */ /* 0x000fe20000010000 */
[-C--:B--2---:R-:W-:Y:S03]  /*9bf0*/  HMMA.16816.F32.BF16 R84, R28, R148.reuse, R84 ;  /* 0x000000941c54723c */ /* 0x084fe60000041854 */
[----:B------:R-:W-:Y:S01]  /*9c00*/  FADD.FTZ R198, R198, R197 ;  /* 0x000000c5c6c67221 */ /* 0x000fe20000010000 */
[----:B------:R-:W-:Y:S01]  /*9c10*/  FADD.FTZ R199, R199, R202 ;  /* 0x000000cac7c77221 */ /* 0x000fe20000010000 */
[----:B------:R-:W-:Y:S01]  /*9c20*/  FADD.FTZ R176, R176, R173 ;  /* 0x000000adb0b07221 */ /* 0x000fe20000010000 */
[----:B------:R-:W-:Y:S01]  /*9c30*/  FADD.FTZ R178, R178, R175 ;  /* 0x000000afb2b27221 */ /* 0x000fe20000010000 */
[----:B------:R-:W-:Y:S01]  /*9c40*/  FADD.FTZ R203, R203, R198 ;  /* 0x000000c6cbcb7221 */ /* 0x000fe20000010000 */
[C---:B------:R-:W-:Y:S04]  /*9c50*/  HMMA.16816.F32.BF16 R88, R136.reuse, R148, R88 ;  /* 0x000000948858723c */ /* 0x040fe80000041858 */
[----:B------:R-:W-:Y:S01]  /*9c60*/  FADD.FTZ R204, R204, R199 ;  /* 0x000000c7cccc7221 */ /* 0x000fe20000010000 */
[----:B------:R-:W-:Y:S01]  /*9c70*/  FADD.FTZ R176, R177, R176 ;  /* 0x000000b0b1b07221 */ /* 0x000fe20000010000 */
[----:B------:R-:W-:Y:S01]  /*9c80*/  FADD.FTZ R178, R179, R178 ;  /* 0x000000b2b3b27221 */ /* 0x000fe20000010000 */
[----:B------:R-:W-:Y:S01]  /*9c90*/  FADD.FTZ R203, R200, R203 ;  /* 0x000000cbc8cb7221 */ /* 0x000fe20000010000 */
[-C--:B------:R-:W-:Y:S03]  /*9ca0*/  HMMA.16816.F32.BF16 R92, R136, R150.reuse, R92 ;  /* 0x00000096885c723c */ /* 0x080fe6000004185c */
[----:B------:R-:W-:Y:S01]  /*9cb0*/  FADD.FTZ R201, R201, R204 ;  /* 0x000000ccc9c97221 */ /* 0x000fe20000010000 */
[----:B------:R-:W-:Y:S01]  /*9cc0*/  FADD.FTZ R214, R214, R203 ;  /* 0x000000cbd6d67221 */ /* 0x000fe20000010000 */
[----:B------:R-:W-:Y:S02]  /*9cd0*/  MOV R169, R166 ;  /* 0x000000a600a97202 */ /* 0x000fe40000000f00 */
[----:B------:R-:W-:Y:S01]  /*9ce0*/  FADD.FTZ R236, R236, R201 ;  /* 0x000000c9ecec7221 */ /* 0x000fe20000010000 */
[C---:B------:R-:W-:Y:S01]  /*9cf0*/  HMMA.16816.F32.BF16 R96, R28.reuse, R150, R96 ;  /* 0x000000961c60723c */ /* 0x040fe20000041860 */
[----:B------:R-:W-:Y:S03]  /*9d00*/  LDSM.16.MT88.4 R148, [R218+0x9c00] ;  /* 0x009c0000da94783b */ /* 0x000fe60000004200 */
[----:B------:R-:W-:Y:S01]  /*9d10*/  FADD.FTZ R213, R213, R214 ;  /* 0x000000d6d5d57221 */ /* 0x000fe20000010000 */
[----:B------:R-:W-:Y:S01]  /*9d20*/  FADD.FTZ R236, R215, R236 ;  /* 0x000000ecd7ec7221 */ /* 0x000fe20000010000 */
[----:B------:R-:W-:Y:S02]  /*9d30*/  MOV R0, R167 ;  /* 0x000000a700007202 */ /* 0x000fe40000000f00 */
[-C--:B-----5:R-:W-:Y:S03]  /*9d40*/  HMMA.16816.F32.BF16 R100, R28, R156.reuse, R100 ;  /* 0x0000009c1c64723c */ /* 0x0a0fe60000041864 */
[----:B------:R-:W-:Y:S01]  /*9d50*/  FADD.FTZ R234, R234, R213 ;  /* 0x000000d5eaea7221 */ /* 0x000fe20000010000 */
[----:B------:R-:W-:Y:S01]  /*9d60*/  FADD.FTZ R239, R239, R236 ;  /* 0x000000ecefef7221 */ /* 0x000fe20000010000 */
[----:B------:R-:W-:Y:S02]  /*9d70*/  MOV R3, R168 ;  /* 0x000000a800037202 */ /* 0x000fe40000000f00 */
[----:B------:R-:W-:Y:S01]  /*9d80*/  FADD.FTZ R237, R237, R234 ;  /* 0x000000eaeded7221 */ /* 0x000fe20000010000 */
[C---:B------:R-:W-:Y:S04]  /*9d90*/  HMMA.16816.F32.BF16 R104, R136.reuse, R156, R104 ;  /* 0x0000009c8868723c */ /* 0x040fe80000041868 */
[----:B------:R-:W-:Y:S04]  /*9da0*/  FADD.FTZ R239, R238, R239 ;  /* 0x000000efeeef7221 */ /* 0x000fe80000010000 */
[-C--:B------:R-:W-:Y:S08]  /*9db0*/  HMMA.16816.F32.BF16 R108, R136, R158.reuse, R108 ;  /* 0x0000009e886c723c */ /* 0x080ff0000004186c */
[C---:B------:R-:W-:Y:S08]  /*9dc0*/  HMMA.16816.F32.BF16 R112, R28.reuse, R158, R112 ;  /* 0x0000009e1c70723c */ /* 0x040ff00000041870 */
[-C--:B------:R-:W-:Y:S08]  /*9dd0*/  HMMA.16816.F32.BF16 R116, R28, R152.reuse, R116 ;  /* 0x000000981c74723c */ /* 0x080ff00000041874 */
[C---:B------:R-:W-:Y:S08]  /*9de0*/  HMMA.16816.F32.BF16 R120, R136.reuse, R152, R120 ;  /* 0x000000988878723c */ /* 0x040ff00000041878 */
[-C--:B------:R-:W-:Y:S08]  /*9df0*/  HMMA.16816.F32.BF16 R124, R136, R154.reuse, R124 ;  /* 0x0000009a887c723c */ /* 0x080ff0000004187c */
[C---:B------:R-:W-:Y:S08]  /*9e00*/  HMMA.16816.F32.BF16 R128, R28.reuse, R154, R128 ;  /* 0x0000009a1c80723c */ /* 0x040ff00000041880 */
[-C--:B---3--:R-:W-:Y:S08]  /*9e10*/  HMMA.16816.F32.BF16 R20, R28, R140.reuse, R20 ;  /* 0x0000008c1c14723c */ /* 0x088ff00000041814 */
[C---:B------:R-:W-:Y:S04]  /*9e20*/  HMMA.16816.F32.BF16 R132, R136.reuse, R140, R132 ;  /* 0x0000008c8884723c */ /* 0x040fe80000041884 */
[C---:B-1----:R-:W-:Y:S01]  /*9e30*/  F2FP.BF16.F32.PACK_AB R140, R57.reuse, R56 ;  /* 0x00000038398c723e */ /* 0x042fe200000010ff */
[----:B------:R-:W-:Y:S03]  /*9e40*/  FADD.FTZ R56, R56, R237 ;  /* 0x000000ed38387221 */ /* 0x000fe60000010000 */
[-C--:B------:R-:W-:Y:S01]  /*9e50*/  HMMA.16816.F32.BF16 R32, R136, R142.reuse, R32 ;  /* 0x0000008e8820723c */ /* 0x080fe20000041820 */
[----:B------:R-:W1:Y:S02]  /*9e60*/  LDSM.16.MT88.4 R136, [R218+0xb800] ;  /* 0x00b80000da88783b */ /* 0x000e640000004200 */
[----:B------:R-:W-:Y:S05]  /*9e70*/  FADD.FTZ R57, R57, R56 ;  /* 0x0000003839397221 */ /* 0x000fea0000010000 */
[----:B------:R-:W-:Y:S04]  /*9e80*/  HMMA.16816.F32.BF16 R24, R28, R142, R24 ;  /* 0x0000008e1c18723c */ /* 0x000fe80000041818 */
[----:B------:R-:W-:Y:S01]  /*9e90*/  F2FP.BF16.F32.PACK_AB R28, R208, R205 ;  /* 0x000000cdd01c723e */ /* 0x000fe200000010ff */
[----:B------:R-:W-:Y:S01]  /*9ea0*/  FADD.FTZ R205, R205, R176 ;  /* 0x000000b0cdcd7221 */ /* 0x000fe20000010000 */
[----:B------:R-:W-:Y:S01]  /*9eb0*/  F2FP.BF16.F32.PACK_AB R29, R210, R207 ;  /* 0x000000cfd21d723e */ /* 0x000fe200000010ff */
[----:B------:R-:W-:Y:S01]  /*9ec0*/  FADD.FTZ R207, R207, R178 ;  /* 0x000000b2cfcf7221 */ /* 0x000fe20000010000 */
[----:B------:R-:W-:Y:S01]  /*9ed0*/  F2FP.BF16.F32.PACK_AB R30, R206, R209 ;  /* 0x000000d1ce1e723e */ /* 0x000fe200000010ff */
[----:B------:R-:W-:Y:S01]  /*9ee0*/  FADD.FTZ R208, R208, R205 ;  /* 0x000000cdd0d07221 */ /* 0x000fe20000010000 */
[----:B------:R-:W-:Y:S01]  /*9ef0*/  F2FP.BF16.F32.PACK_AB R31, R211, R212 ;  /* 0x000000d4d31f723e */ /* 0x000fe200000010ff */
[----:B------:R-:W-:Y:S02]  /*9f00*/  FADD.FTZ R207, R210, R207 ;  /* 0x000000cfd2cf7221 */ /* 0x000fe40000010000 */
[----:B------:R-:W-:Y:S02]  /*9f10*/  FADD.FTZ R209, R209, R208 ;  /* 0x000000d0d1d17221 */ /* 0x000fe40000010000 */
[----:B------:R-:W-:Y:S02]  /*9f20*/  FADD.FTZ R212, R212, R207 ;  /* 0x000000cfd4d47221 */ /* 0x000fe40000010000 */
[-C--:B------:R-:W-:Y:S03]  /*9f30*/  HMMA.16816.F32.BF16 R4, R28, R36.reuse, R4 ;  /* 0x000000241c04723c */ /* 0x080fe60000041804 */
[----:B------:R-:W-:Y:S01]  /*9f40*/  FADD.FTZ R209, R206, R209 ;  /* 0x000000d1ced17221 */ /* 0x000fe20000010000 */
[----:B------:R-:W-:Y:S04]  /*9f50*/  FADD.FTZ R212, R211, R212 ;  /* 0x000000d4d3d47221 */ /* 0x000fe80000010000 */
[C---:B------:R-:W-:Y:S08]  /*9f60*/  HMMA.16816.F32.BF16 R8, R40.reuse, R36, R8 ;  /* 0x000000242808723c */ /* 0x040ff00000041808 */
[-C--:B------:R-:W-:Y:S08]  /*9f70*/  HMMA.16816.F32.BF16 R12, R40, R38.reuse, R12 ;  /* 0x00000026280c723c */ /* 0x080ff0000004180c */
[C---:B------:R-:W-:Y:S01]  /*9f80*/  HMMA.16816.F32.BF16 R16, R28.reuse, R38, R16 ;  /* 0x000000261c10723c */ /* 0x040fe20000041810 */
[----:B------:R-:W2:Y:S07]  /*9f90*/  LDSM.16.MT88.4 R36, [R216+0xb800] ;  /* 0x00b80000d824783b */ /* 0x000eae0000004200 */
[-C--:B------:R-:W-:Y:S08]  /*9fa0*/  HMMA.16816.F32.BF16 R68, R28, R48.reuse, R68 ;  /* 0x000000301c44723c */ /* 0x080ff00000041844 */
[C---:B------:R-:W-:Y:S08]  /*9fb0*/  HMMA.16816.F32.BF16 R72, R40.reuse, R48, R72 ;  /* 0x000000302848723c */ /* 0x040ff00000041848 */
[-C--:B------:R-:W-:Y:S08]  /*9fc0*/  HMMA.16816.F32.BF16 R76, R40, R50.reuse, R76 ;  /* 0x00000032284c723c */ /* 0x080ff0000004184c */
[C---:B------:R-:W-:Y:S01]  /*9fd0*/  HMMA.16816.F32.BF16 R80, R28.reuse, R50, R80 ;  /* 0x000000321c50723c */ /* 0x040fe20000041850 */
[----:B------:R-:W-:Y:S07]  /*9fe0*/  LDSM.16.MT88.4 R48, [R218+0xac00] ;  /* 0x00ac0000da30783b */ /* 0x000fee0000004200 */
[-C--:B------:R-:W-:Y:S08]  /*9ff0*/  HMMA.16816.F32.BF16 R84, R28, R144.reuse, R84 ;  /* 0x000000901c54723c */ /* 0x080ff00000041854 */
[C---:B------:R-:W-:Y:S08]  /*a000*/  HMMA.16816.F32.BF16 R88, R40.reuse, R144, R88 ;  /* 0x000000902858723c */ /* 0x040ff00000041858 */
[-C--:B------:R-:W-:Y:S08]  /*a010*/  HMMA.16816.F32.BF16 R92, R40, R146.reuse, R92 ;  /* 0x00000092285c723c */ /* 0x080ff0000004185c */
[C---:B------:R-:W-:Y:S08]  /*a020*/  HMMA.16816.F32.BF16 R96, R28.reuse, R146, R96 ;  /* 0x000000921c60723c */ /* 0x040ff00000041860 */
[-C--:B------:R-:W-:Y:S08]  /*a030*/  HMMA.16816.F32.BF16 R100, R28, R44.reuse, R100 ;  /* 0x0000002c1c64723c */ /* 0x080ff00000041864 */
[C---:B------:R-:W-:Y:S08]  /*a040*/  HMMA.16816.F32.BF16 R104, R40.reuse, R44, R104 ;  /* 0x0000002c2868723c */ /* 0x040ff00000041868 */
[-C--:B------:R-:W-:Y:S08]  /*a050*/  HMMA.16816.F32.BF16 R108, R40, R46.reuse, R108 ;  /* 0x0000002e286c723c */ /* 0x080ff0000004186c */
[C---:B------:R-:W-:Y:S01]  /*a060*/  HMMA.16816.F32.BF16 R112, R28.reuse, R46, R112 ;  /* 0x0000002e1c70723c */ /* 0x040fe20000041870 */
[----:B------:R-:W3:Y:S07]  /*a070*/  LDSM.16.MT88.4 R44, [R216+0x9c00] ;  /* 0x009c0000d82c783b */ /* 0x000eee0000004200 */
[-C--:B-1----:R-:W-:Y:S08]  /*a080*/  HMMA.16816.F32.BF16 R116, R28, R136.reuse, R116 ;  /* 0x000000881c74723c */ /* 0x082ff00000041874 */
[C---:B------:R-:W-:Y:S04]  /*a090*/  HMMA.16816.F32.BF16 R120, R40.reuse, R136, R120 ;  /* 0x000000882878723c */ /* 0x040fe80000041878 */
[----:B------:R-:W-:Y:S01]  /*a0a0*/  F2FP.BF16.F32.PACK_AB R136, R241, R240 ;  /* 0x000000f0f188723e */ /* 0x000fe200000010ff */
[----:B------:R-:W-:Y:S01]  /*a0b0*/  FADD.FTZ R240, R240, R209 ;  /* 0x000000d1f0f07221 */ /* 0x000fe20000010000 */
[C---:B------:R-:W-:Y:S01]  /*a0c0*/  F2FP.BF16.F32.PACK_AB R137, R64.reuse, R243 ;  /* 0x000000f34089723e */ /* 0x040fe200000010ff */
[----:B------:R-:W-:Y:S01]  /*a0d0*/  FADD.FTZ R243, R243, R212 ;  /* 0x000000d4f3f37221 */ /* 0x000fe20000010000 */
[-C--:B------:R-:W-:Y:S03]  /*a0e0*/  HMMA.16816.F32.BF16 R124, R40, R138.reuse, R124 ;  /* 0x0000008a287c723c */ /* 0x080fe6000004187c */
[----:B------:R-:W-:Y:S01]  /*a0f0*/  FADD.FTZ R241, R241, R240 ;  /* 0x000000f0f1f17221 */ /* 0x000fe20000010000 */
[----:B------:R-:W-:Y:S04]  /*a100*/  FADD.FTZ R64, R64, R243 ;  /* 0x000000f340407221 */ /* 0x000fe80000010000 */
[C---:B------:R-:W-:Y:S04]  /*a110*/  HMMA.16816.F32.BF16 R128, R28.reuse, R138, R128 ;  /* 0x0000008a1c80723c */ /* 0x040fe80000041880 */
[----:B------:R-:W-:Y:S01]  /*a120*/  F2FP.BF16.F32.PACK_AB R138, R195, R242 ;  /* 0x000000f2c38a723e */ /* 0x000fe200000010ff */
[----:B------:R-:W-:Y:S01]  /*a130*/  FADD.FTZ R242, R242, R241 ;  /* 0x000000f1f2f27221 */ /* 0x000fe20000010000 */
[C---:B------:R-:W-:Y:S01]  /*a140*/  F2FP.BF16.F32.PACK_AB R139, R196.reuse, R65 ;  /* 0x00000041c48b723e */ /* 0x040fe200000010ff */
[----:B------:R-:W-:Y:S01]  /*a150*/  FADD.FTZ R65, R65, R64 ;  /* 0x0000004041417221 */ /* 0x000fe20000010000 */
[-C--:B--2---:R-:W-:Y:S03]  /*a160*/  HMMA.16816.F32.BF16 R20, R28, R36.reuse, R20 ;  /* 0x000000241c14723c */ /* 0x084fe60000041814 */
[----:B------:R-:W-:Y:S01]  /*a170*/  FADD.FTZ R235, R195, R242 ;  /* 0x000000f2c3eb7221 */ /* 0x000fe20000010000 */
[----:B------:R-:W-:Y:S04]  /*a180*/  FADD.FTZ R232, R196, R65 ;  /* 0x00000041c4e87221 */ /* 0x000fe80000010000 */
[C---:B------:R-:W-:Y:S01]  /*a190*/  HMMA.16816.F32.BF16 R132, R40.reuse, R36, R132 ;  /* 0x000000242884723c */ /* 0x040fe20000041884 */
[----:B------:R-:W1:Y:S03]  /*a1a0*/  MUFU.EX2 R37, R59 ;  /* 0x0000003b00257308 */ /* 0x000e660000000800 */
[--C-:B------:R-:W-:Y:S01]  /*a1b0*/  FFMA.FTZ R36, R60, UR4, -R194.reuse ;  /* 0x000000043c247c23 */ /* 0x100fe200080108c2 */
[----:B------:R-:W-:Y:S03]  /*a1c0*/  FFMA.FTZ R194, R61, UR4, -R194 ;  /* 0x000000043dc27c23 */ /* 0x000fe600080108c2 */
[-C--:B------:R-:W-:Y:S03]  /*a1d0*/  HMMA.16816.F32.BF16 R32, R40, R38.reuse, R32 ;  /* 0x000000262820723c */ /* 0x080fe60000041820 */
[----:B------:R-:W-:Y:S01]  /*a1e0*/  MUFU.EX2 R41, R194 ;  /* 0x000000c200297308 */ /* 0x000fe20000000800 */
[--C-:B------:R-:W-:Y:S01]  /*a1f0*/  FFMA.FTZ R40, R62, UR4, -R193.reuse ;  /* 0x000000043e287c23 */ /* 0x100fe200080108c1 */
[----:B------:R-:W-:Y:S08]  /*a200*/  FFMA.FTZ R193, R63, UR4, -R193 ;  /* 0x000000043fc17c23 */ /* 0x000ff000080108c1 */
[----:B------:R-:W2:Y:S01]  /*a210*/  MUFU.EX2 R36, R36 ;  /* 0x0000002400247308 */ /* 0x000ea20000000800 */
[----:B-1----:R-:W-:Y:S01]  /*a220*/  F2FP.BF16.F32.PACK_AB R141, R37, R58 ;  /* 0x0000003a258d723e */ /* 0x002fe200000010ff */
[----:B------:R-:W-:Y:S08]  /*a230*/  HMMA.16816.F32.BF16 R24, R28, R38, R24 ;  /* 0x000000261c18723c */ /* 0x000ff00000041818 */
[----:B------:R-:W-:Y:S01]  /*a240*/  MUFU.EX2 R40, R40 ;  /* 0x0000002800287308 */ /* 0x000fe20000000800 */
[----:B------:R-:W1:Y:S01]  /*a250*/  LDSM.16.MT88.4 R28, [R218+0xbc00] ;  /* 0x00bc0000da1c783b */ /* 0x000e620000004200 */
[----:B------:R-:W-:Y:S08]  /*a260*/  FADD.FTZ R58, R58, R239 ;  /* 0x000000ef3a3a7221 */ /* 0x000ff00000010000 */
[----:B------:R-:W4:Y:S01]  /*a270*/  MUFU.EX2 R193, R193 ;  /* 0x000000c100c17308 */ /* 0x000f220000000800 */
[-C--:B------:R-:W-:Y:S01]  /*a280*/  HMMA.16816.F32.BF16 R160, R136, R148.reuse, R4 ;  /* 0x0000009488a0723c */ /* 0x080fe20000041804 */
[----:B------:R-:W5:Y:S04]  /*a290*/  LDSM.16.MT88.4 R4, [R216+0xbc00] ;  /* 0x00bc0000d804783b */ /* 0x000f680000004200 */
[----:B--2---:R-:W-:Y:S01]  /*a2a0*/  F2FP.BF16.F32.PACK_AB R142, R41, R36 ;  /* 0x00000024298e723e */ /* 0x004fe200000010ff */
[----:B------:R-:W-:Y:S01]  /*a2b0*/  FADD.FTZ R37, R37, R58 ;  /* 0x0000003a25257221 */ /* 0x000fe20000010000 */
[----:B------:R-:W-:Y:S01]  /*a2c0*/  FADD.FTZ R36, R36, R57 ;  /* 0x0000003924247221 */ /* 0x000fe20000010000 */
[----:B----4-:R-:W-:Y:S02]  /*a2d0*/  F2FP.BF16.F32.PACK_AB R143, R193, R40 ;  /* 0x00000028c18f723e */ /* 0x010fe400000010ff */
[----:B------:R-:W-:Y:S01]  /*a2e0*/  FADD.FTZ R40, R40, R37 ;  /* 0x0000002528287221 */ /* 0x000fe20000010000 */
[----:B------:R-:W-:Y:S03]  /*a2f0*/  FADD.FTZ R233, R41, R36 ;  /* 0x0000002429e97221 */ /* 0x000fe60000010000 */
[----:B------:R-:W-:Y:S01]  /*a300*/  FADD.FTZ R231, R193, R40 ;  /* 0x00000028c1e77221 */ /* 0x000fe20000010000 */
[C---:B------:R-:W-:Y:S08]  /*a310*/  HMMA.16816.F32.BF16 R156, R140.reuse, R148, R8 ;  /* 0x000000948c9c723c */ /* 0x040ff00000041808 */
        /* <DEDUP_REMOVED lines=14> */
[-C--:B-1----:R-:W-:Y:S08]  /*a400*/  HMMA.16816.F32.BF16 R116, R136, R28.reuse, R116 ;  /* 0x0000001c8874723c */ /* 0x082ff00000041874 */
[C---:B------:R-:W-:Y:S08]  /*a410*/  HMMA.16816.F32.BF16 R120, R140.reuse, R28, R120 ;  /* 0x0000001c8c78723c */ /* 0x040ff00000041878 */
[-C--:B------:R-:W-:Y:S08]  /*a420*/  HMMA.16816.F32.BF16 R124, R140, R30.reuse, R124 ;  /* 0x0000001e8c7c723c */ /* 0x080ff0000004187c */
[C---:B------:R-:W-:Y:S08]  /*a430*/  HMMA.16816.F32.BF16 R128, R136.reuse, R30, R128 ;  /* 0x0000001e8880723c */ /* 0x040ff00000041880 */
[-C--:B-----5:R-:W-:Y:S08]  /*a440*/  HMMA.16816.F32.BF16 R144, R136, R4.reuse, R20 ;  /* 0x000000048890723c */ /* 0x0a0ff00000041814 */
[C---:B------:R-:W-:Y:S08]  /*a450*/  HMMA.16816.F32.BF16 R132, R140.reuse, R4, R132 ;  /* 0x000000048c84723c */ /* 0x040ff00000041884 */
[-C--:B------:R-:W-:Y:S08]  /*a460*/  HMMA.16816.F32.BF16 R140, R140, R6.reuse, R32 ;  /* 0x000000068c8c723c */ /* 0x080ff00000041820 */
[----:B------:R-:W-:Y:S01]  /*a470*/  HMMA.16816.F32.BF16 R136, R136, R6, R24 ;  /* 0x000000068888723c */ /* 0x000fe20000041818 */
[----:B------:R-:W-:Y:S08]  /*a480*/  @!UPT UIADD3 URZ, UPT, UPT, URZ, URZ, URZ ;  /* 0x000000fffffff290 */ /* 0x000ff0000fffe0ff */
[----:B------:R-:W-:Y:S11]  /*a490*/  @P0 BRA `(.L_x_12) ;  /* 0xffffffd400680947 */ /* 0x000ff6000383ffff */
.L_x_11:
[----:B------:R-:W1:Y:S01]  /*a4a0*/  SHFL.BFLY PT, R4, R235, 0x2, 0x1f ;  /* 0x0c401f00eb047f89 */ /* 0x000e6200000e0000 */
[----:B------:R-:W2:Y:S01]  /*a4b0*/  S2UR UR5, SR_CgaCtaId ;  /* 0x00000000000579c3 */ /* 0x000ea20000008800 */
[----:B------:R-:W-:Y:S02]  /*a4c0*/  UMOV UR4, 0x400 ;  /* 0x0000040000047882 */ /* 0x000fe40000000000 */
[----:B------:R-:W3:Y:S04]  /*a4d0*/  SHFL.BFLY PT, R3, R232, 0x2, 0x1f ;  /* 0x0c401f00e8037f89 */ /* 0x000ee800000e0000 */
[----:B------:R-:W4:Y:S01]  /*a4e0*/  SHFL.BFLY PT, R2, R233, 0x2, 0x1f ;  /* 0x0c401f00e9027f89 */ /* 0x000f2200000e0000 */
[----:B------:R-:W4:Y:S03]  /*a4f0*/  S2UR UR7, SR_CTAID.Y ;  /* 0x00000000000779c3 */ /* 0x000f260000002600 */
[----:B------:R-:W5:Y:S01]  /*a500*/  SHFL.BFLY PT, R12, R231, 0x2, 0x1f ;  /* 0x0c401f00e70c7f89 */ /* 0x000f6200000e0000 */
[----:B------:R-:W5:Y:S04]  /*a510*/  S2R R0, SR_TID.X ;  /* 0x0000000000007919 */ /* 0x000f680000002100 */
[----:B------:R-:W5:Y:S01]  /*a520*/  S2UR UR6, SR_CTAID.Z ;  /* 0x00000000000679c3 */ /* 0x000f620000002700 */
[----:B------:R-:W5:Y:S01]  /*a530*/  S2R R56, SR_CTAID.X ;  /* 0x0000000000387919 */ /* 0x000f620000002500 */
[----:B-1----:R-:W-:Y:S01]  /*a540*/  FADD.FTZ R4, R4, R235 ;  /* 0x000000eb04047221 */ /* 0x002fe20000010000 */
[----:B--2---:R-:W-:Y:S01]  /*a550*/  ULEA UR5, UR5, UR4, 0x18 ;  /* 0x0000000405057291 */ /* 0x004fe2000f8ec0ff */
[----:B------:R-:W1:Y:S01]  /*a560*/  LDCU.U8 UR4, c[0x0][0x549] ;  /* 0x0000a920ff0477ac */ /* 0x000e620008000000 */
[----:B---3--:R-:W-:-:S02]  /*a570*/  FADD.FTZ R14, R3, R232 ;  /* 0x000000e8030e7221 */ /* 0x008fc40000010000 */
[----:B------:R-:W2:Y:S01]  /*a580*/  SHFL.BFLY PT, R7, R4, 0x1, 0x1f ;  /* 0x0c201f0004077f89 */ /* 0x000ea200000e0000 */
[----:B----4-:R-:W-:-:S03]  /*a590*/  FADD.FTZ R2, R2, R233 ;  /* 0x000000e902027221 */ /* 0x010fc60000010000 */
[----:B------:R-:W3:Y:S01]  /*a5a0*/  SHFL.BFLY PT, R5, R14, 0x1, 0x1f ;  /* 0x0c201f000e057f89 */ /* 0x000ee200000e0000 */
[----:B-----5:R-:W-:-:S03]  /*a5b0*/  FADD.FTZ R12, R12, R231 ;  /* 0x000000e70c0c7221 */ /* 0x020fc60000010000 */
[----:B------:R-:W4:Y:S04]  /*a5c0*/  SHFL.BFLY PT, R13, R2, 0x1, 0x1f ;  /* 0x0c201f00020d7f89 */ /* 0x000f2800000e0000 */
[----:B------:R-:W5:Y:S01]  /*a5d0*/  SHFL.BFLY PT, R11, R12, 0x1, 0x1f ;  /* 0x0c201f000c0b7f89 */ /* 0x000f6200000e0000 */
[----:B-1----:R-:W-:Y:S01]  /*a5e0*/  ISETP.NE.AND P1, PT, RZ, UR4, PT ;  /* 0x00000004ff007c0c */ /* 0x002fe2000bf25270 */
[----:B------:R-:W1:Y:S01]  /*a5f0*/  LDCU.U8 UR4, c[0x0][0x548] ;  /* 0x0000a900ff0477ac */ /* 0x000e620008000000 */
[C---:B------:R-:W-:Y:S02]  /*a600*/  SHF.L.U32 R6, R0.reuse, 0x1, RZ ;  /* 0x0000000100067819 */ /* 0x040fe400000006ff */
[----:B------:R-:W-:Y:S02]  /*a610*/  SHF.L.U32 R3, R0, 0x4, RZ ;  /* 0x0000000400037819 */ /* 0x000fe400000006ff */
[----:B------:R-:W-:Y:S01]  /*a620*/  LOP3.LUT R6, R6, 0x6, RZ, 0xc0, !PT ;  /* 0x0000000606067812 */ /* 0x000fe200078ec0ff */
[----:B--2---:R-:W-:Y:S01]  /*a630*/  FADD.FTZ R7, R4, R7 ;  /* 0x0000000704077221 */ /* 0x004fe20000010000 */
[----:B------:R-:W-:-:S02]  /*a640*/  SHF.L.U32 R4, R0, 0x3, RZ ;  /* 0x0000000300047819 */ /* 0x000fc400000006ff */
[----:B------:R-:W-:Y:S01]  /*a650*/  LOP3.LUT R3, R6, 0x3e00, R3, 0xf8, !PT ;  /* 0x00003e0006037812 */ /* 0x000fe200078ef803 */
[----:B---3--:R-:W-:Y:S01]  /*a660*/  FADD.FTZ R5, R14, R5 ;  /* 0x000000050e057221 */ /* 0x008fe20000010000 */
[----:B------:R-:W-:Y:S01]  /*a670*/  LOP3.LUT R9, R4, 0xc0, RZ, 0xc0, !PT ;  /* 0x000000c004097812 */ /* 0x000fe200078ec0ff */
[----:B------:R-:W2:Y:S01]  /*a680*/  MUFU.RCP R10, R7 ;  /* 0x00000007000a7308 */ /* 0x000ea20000001000 */
[----:B------:R-:W-:Y:S01]  /*a690*/  LOP3.LUT R6, R3, 0x20, R4, 0xf8, !PT ;  /* 0x0000002003067812 */ /* 0x000fe200078ef804 */
[----:B----4-:R-:W-:Y:S01]  /*a6a0*/  FADD.FTZ R13, R2, R13 ;  /* 0x0000000d020d7221 */ /* 0x010fe20000010000 */
[----:B------:R-:W-:Y:S01]  /*a6b0*/  LOP3.LUT R9, R9, 0x18, R0, 0xf8, !PT ;  /* 0x0000001809097812 */ /* 0x000fe200078ef800 */
[----:B------:R-:W3:Y:S01]  /*a6c0*/  @P1 LDC.64 R20, c[0x0][0x430] ;  /* 0x00010c00ff141b82 */ /* 0x000ee20000000a00 */
[----:B------:R-:W-:Y:S01]  /*a6d0*/  FSETP.NE.FTZ.AND P4, PT, R5, RZ, PT ;  /* 0x000000ff0500720b */ /* 0x000fe20003f95000 */
[----:B-----5:R-:W-:Y:S01]  /*a6e0*/  FADD.FTZ R2, R12, R11 ;  /* 0x0000000b0c027221 */ /* 0x020fe20000010000 */
[----:B------:R-:W-:Y:S01]  /*a6f0*/  LOP3.LUT R6, R6, R9, RZ, 0xfc, !PT ;  /* 0x0000000906067212 */ /* 0x000fe200078efcff */
[----:B------:R-:W4:Y:S01]  /*a700*/  MUFU.RCP R8, R5 ;  /* 0x0000000500087308 */ /* 0x000f220000001000 */
[----:B------:R-:W-:-:S02]  /*a710*/  FSETP.NE.FTZ.AND P5, PT, R7, RZ, PT ;  /* 0x000000ff0700720b */ /* 0x000fc40003fb5000 */
[----:B------:R-:W-:Y:S02]  /*a720*/  FSETP.NE.FTZ.AND P3, PT, R13, RZ, PT ;  /* 0x000000ff0d00720b */ /* 0x000fe40003f75000 */
[----:B------:R-:W-:Y:S02]  /*a730*/  FSETP.NE.FTZ.AND P2, PT, R2, RZ, PT ;  /* 0x000000ff0200720b */ /* 0x000fe40003f55000 */
[----:B------:R-:W-:Y:S01]  /*a740*/  LEA R11, R6, UR5, 0x1 ;  /* 0x00000005060b7c11 */ /* 0x000fe2000f8e08ff */
[----:B------:R-:W5:Y:S01]  /*a750*/  MUFU.RCP R3, R13 ;  /* 0x0000000d00037308 */ /* 0x000f620000001000 */
[----:B------:R-:W-:Y:S01]  /*a760*/  LOP3.LUT R23, R4, 0xd8, RZ, 0xc0, !PT ;  /* 0x000000d804177812 */ /* 0x000fe200078ec0ff */
[----:B------:R-:W1:Y:S01]  /*a770*/  @P4 LDC R30, c[0x0][0x458] ;  /* 0x00011600ff1e4b82 */ /* 0x000e620000000800 */
[----:B--2---:R-:W-:Y:S02]  /*a780*/  FSEL R10, R10, 1, P5 ;  /* 0x3f8000000a0a7808 */ /* 0x004fe40002800000 */
[----:B------:R-:W-:-:S03]  /*a790*/  SHF.R.U32.HI R28, RZ, 0x2, R0 ;  /* 0x00000002ff1c7819 */ /* 0x000fc60000011600 */
[----:B------:R-:W2:Y:S01]  /*a7a0*/  MUFU.RCP R9, R2 ;  /* 0x0000000200097308 */ /* 0x000ea20000001000 */
[----:B------:R-:W-:Y:S01]  /*a7b0*/  FMUL.FTZ R160, R10, R160 ;  /* 0x000000a00aa07220 */ /* 0x000fe20000410000 */
[----:B----4-:R-:W-:Y:S01]  /*a7c0*/  FSEL R8, R8, 1, P4 ;  /* 0x3f80000008087808 */ /* 0x010fe20002000000 */
        /* <DEDUP_REMOVED lines=24> */
[----:B-----5:R-:W-:Y:S01]  /*a950*/  FSEL R3, R3, 1, P3 ;  /* 0x3f80000003037808 */ /* 0x020fe20001800000 */
[C---:B------:R-:W-:Y:S01]  /*a960*/  FMUL.FTZ R146, R8.reuse, R146 ;  /* 0x0000009208927220 */ /* 0x040fe20000410000 */
[C---:B------:R-:W-:Y:S01]  /*a970*/  FMUL.FTZ R147, R8.reuse, R147 ;  /* 0x0000009308937220 */ /* 0x040fe20000410000 */
[C---:B------:R-:W-:Y:S01]  /*a980*/  FMUL.FTZ R138, R8.reuse, R138 ;  /* 0x0000008a088a7220 */ /* 0x040fe20000410000 */
[----:B------:R-:W-:Y:S01]  /*a990*/  FMUL.FTZ R139, R8, R139 ;  /* 0x0000008b088b7220 */ /* 0x000fe20000410000 */
[----:B--2---:R-:W-:Y:S01]  /*a9a0*/  FSEL R9, R9, 1, P2 ;  /* 0x3f80000009097808 */ /* 0x004fe20001000000 */
[----:B------:R-:W-:Y:S01]  /*a9b0*/  FMUL.FTZ R69, R10, R69 ;  /* 0x000000450a457220 */ /* 0x000fe20000410000 */
[----:B------:R-:W-:Y:S01]  /*a9c0*/  SHF.L.U32 R8, R0, 0x2, RZ ;  /* 0x0000000200087819 */ /* 0x000fe200000006ff */
        /* <DEDUP_REMOVED lines=17> */
[----:B------:R-:W-:Y:S01]  /*aae0*/  FMUL.FTZ R137, R10, R137 ;  /* 0x000000890a897220 */ /* 0x000fe20000410000 */
[C---:B------:R-:W-:Y:S01]  /*aaf0*/  FMUL.FTZ R156, R3.reuse, R156 ;  /* 0x0000009c039c7220 */ /* 0x040fe20000410000 */
[----:B------:R-:W-:Y:S01]  /*ab00*/  FMUL.FTZ R157, R3, R157 ;  /* 0x0000009d039d7220 */ /* 0x000fe20000410000 */
[C---:B------:R-:W-:Y:S01]  /*ab10*/  FMUL.FTZ R158, R9.reuse, R158 ;  /* 0x0000009e099e7220 */ /* 0x040fe20000410000 */
[----:B------:R-:W-:Y:S01]  /*ab20*/  FMUL.FTZ R159, R9, R159 ;  /* 0x0000009f099f7220 */ /* 0x000fe20000410000 */
[C---:B------:R-:W-:Y:S01]  /*ab30*/  LOP3.LUT R10, R8.reuse, 0x20, RZ, 0xc0, !PT ;  /* 0x00000020080a7812 */ /* 0x040fe200078ec0ff */
[C---:B------:R-:W-:Y:S01]  /*ab40*/  FMUL.FTZ R152, R3.reuse, R152 ;  /* 0x0000009803987220 */ /* 0x040fe20000410000 */
[----:B------:R-:W-:Y:S01]  /*ab50*/  FMUL.FTZ R153, R3, R153 ;  /* 0x0000009903997220 */ /* 0x000fe20000410000 */
[C---:B------:R-:W-:Y:S01]  /*ab60*/  FMUL.FTZ R154, R9.reuse, R154 ;  /* 0x0000009a099a7220 */ /* 0x040fe20000410000 */
[----:B------:R-:W-:Y:S01]  /*ab70*/  FMUL.FTZ R155, R9, R155 ;  /* 0x0000009b099b7220 */ /* 0x000fe20000410000 */
[----:B------:R-:W-:Y:S01]  /*ab80*/  F2FP.BF16.F32.PACK_AB R160, R161, R160 ;  /* 0x000000a0a1a0723e */ /* 0x000fe200000010ff */
[----:B------:R-:W-:Y:S01]  /*ab90*/  FMUL.FTZ R72, R3, R72 ;  /* 0x0000004803487220 */ /* 0x000fe20000410000 */
[----:B------:R-:W-:Y:S01]  /*aba0*/  F2FP.BF16.F32.PACK_AB R162, R163, R162 ;  /* 0x000000a2a3a2723e */ /* 0x000fe200000010ff */
[----:B------:R-:W-:Y:S01]  /*abb0*/  FMUL.FTZ R73, R3, R73 ;  /* 0x0000004903497220 */ /* 0x000fe20000410000 */
[----:B------:R-:W-:Y:S01]  /*abc0*/  LOP3.LUT R8, R8, 0x40, RZ, 0xc0, !PT ;  /* 0x0000004008087812 */ /* 0x000fe200078ec0ff */
[C---:B------:R-:W-:Y:S01]  /*abd0*/  FMUL.FTZ R74, R9.reuse, R74 ;  /* 0x0000004a094a7220 */ /* 0x040fe20000410000 */
[----:B------:R-:W-:Y:S01]  /*abe0*/  FMUL.FTZ R75, R9, R75 ;  /* 0x0000004b094b7220 */ /* 0x000fe20000410000 */
[----:B------:R-:W-:Y:S01]  /*abf0*/  F2FP.BF16.F32.PACK_AB R148, R149, R148 ;  /* 0x000000949594723e */ /* 0x000fe200000010ff */
[----:B------:R-:W-:Y:S01]  /*ac00*/  FMUL.FTZ R76, R3, R76 ;  /* 0x0000004c034c7220 */ /* 0x000fe20000410000 */
[----:B------:R-:W-:Y:S01]  /*ac10*/  F2FP.BF16.F32.PACK_AB R150, R151, R150 ;  /* 0x000000969796723e */ /* 0x000fe200000010ff */
[----:B------:R-:W-:Y:S01]  /*ac20*/  FMUL.FTZ R77, R3, R77 ;  /* 0x0000004d034d7220 */ /* 0x000fe20000410000 */
[----:B------:R-:W-:Y:S01]  /*ac30*/  IADD3 R15, PT, PT, R11, -R10, RZ ;  /* 0x8000000a0b0f7210 */ /* 0x000fe20007ffe0ff */
[C---:B------:R-:W-:Y:S01]  /*ac40*/  FMUL.FTZ R78, R9.reuse, R78 ;  /* 0x0000004e094e7220 */ /* 0x040fe20000410000 */
[----:B------:R-:W-:Y:S01]  /*ac50*/  FMUL.FTZ R79, R9, R79 ;  /* 0x0000004f094f7220 */ /* 0x000fe20000410000 */
[----:B------:R-:W-:Y:S01]  /*ac60*/  F2FP.BF16.F32.PACK_AB R156, R157, R156 ;  /* 0x0000009c9d9c723e */ /* 0x000fe200000010ff */
        /* <DEDUP_REMOVED lines=8> */
[----:B------:R-:W-:Y:S01]  /*acf0*/  STS [R11], R160 ;  /* 0x000000a00b007388 */ /* 0x000fe20000000800 */
[----:B------:R-:W-:Y:S01]  /*ad00*/  F2FP.BF16.F32.PACK_AB R70, R71, R70 ;  /* 0x000000464746723e */ /* 0x000fe200000010ff */
[----:B------:R-:W-:Y:S01]  /*ad10*/  FMUL.FTZ R92, R3, R92 ;  /* 0x0000005c035c7220 */ /* 0x000fe20000410000 */
[----:B------:R-:W-:Y:S01]  /*ad20*/  IADD3 R17, PT, PT, R11, -R8, RZ ;  /* 0x800000080b117210 */ /* 0x000fe20007ffe0ff */
[----:B------:R-:W-:Y:S01]  /*ad30*/  STS [R11+0x200], R162 ;  /* 0x000200a20b007388 */ /* 0x000fe20000000800 */
[----:B------:R-:W-:Y:S01]  /*ad40*/  F2FP.BF16.F32.PACK_AB R80, R81, R80 ;  /* 0x000000505150723e */ /* 0x000fe200000010ff */
[----:B------:R-:W-:Y:S01]  /*ad50*/  FMUL.FTZ R93, R3, R93 ;  /* 0x0000005d035d7220 */ /* 0x000fe20000410000 */
[----:B------:R-:W-:Y:S01]  /*ad60*/  F2FP.BF16.F32.PACK_AB R82, R83, R82 ;  /* 0x000000525352723e */ /* 0x000fe200000010ff */
[----:B------:R-:W-:Y:S01]  /*ad70*/  FMUL.FTZ R94, R9, R94 ;  /* 0x0000005e095e7220 */ /* 0x000fe20000410000 */
[----:B------:R-:W-:Y:S01]  /*ad80*/  IADD3 R19, PT, PT, R15, -R8, RZ ;  /* 0x800000080f137210 */ /* 0x000fe20007ffe0ff */
[----:B------:R-:W-:Y:S01]  /*ad90*/  FMUL.FTZ R95, R9, R95 ;  /* 0x0000005f095f7220 */ /* 0x000fe20000410000 */
[----:B------:R-:W-:Y:S01]  /*ada0*/  F2FP.BF16.F32.PACK_AB R72, R73, R72 ;  /* 0x000000484948723e */ /* 0x000fe200000010ff */
[----:B------:R-:W-:Y:S01]  /*adb0*/  STS [R15+0x10], R148 ;  /* 0x000010940f007388 */ /* 0x000fe20000000800 */
[----:B------:R-:W-:Y:S01]  /*adc0*/  F2FP.BF16.F32.PACK_AB R74, R75, R74 ;  /* 0x0000004a4b4a723e */ /* 0x000fe200000010ff */
        /* <DEDUP_REMOVED lines=8> */
[C---:B------:R-:W-:Y:S01]  /*ae50*/  FMUL.FTZ R106, R9.reuse, R106 ;  /* 0x0000006a096a7220 */ /* 0x040fe20000410000 */
[----:B------:R-:W-:Y:S01]  /*ae60*/  FMUL.FTZ R107, R9, R107 ;  /* 0x0000006b096b7220 */ /* 0x000fe20000410000 */
[----:B------:R-:W-:Y:S01]  /*ae70*/  STS [R11+0x1200], R158 ;  /* 0x0012009e0b007388 */ /* 0x000fe20000000800 */
[----:B------:R-:W-:Y:S01]  /*ae80*/  F2FP.BF16.F32.PACK_AB R96, R97, R96 ;  /* 0x000000606160723e */ /* 0x000fe200000010ff */
[----:B------:R-:W-:Y:S01]  /*ae90*/  FMUL.FTZ R108, R3, R108 ;  /* 0x0000006c036c7220 */ /* 0x000fe20000410000 */
[----:B------:R-:W-:Y:S01]  /*aea0*/  F2FP.BF16.F32.PACK_AB R98, R99, R98 ;  /* 0x000000626362723e */ /* 0x000fe200000010ff */
[----:B------:R-:W-:Y:S01]  /*aeb0*/  STS [R15+0x1010], R152 ;  /* 0x001010980f007388 */ /* 0x000fe20000000800 */
[----:B------:R-:W-:Y:S01]  /*aec0*/  FMUL.FTZ R109, R3, R109 ;  /* 0x0000006d036d7220 */ /* 0x000fe20000410000 */
[C---:B------:R-:W-:Y:S01]  /*aed0*/  FMUL.FTZ R110, R9.reuse, R110 ;  /* 0x0000006e096e7220 */ /* 0x040fe20000410000 */
[----:B------:R-:W-:Y:S01]  /*aee0*/  FMUL.FTZ R111, R9, R111 ;  /* 0x0000006f096f7220 */ /* 0x000fe20000410000 */
        /* <DEDUP_REMOVED lines=13> */
[----:B------:R-:W-:Y:S01]  /*afc0*/  FMUL.FTZ R123, R9, R123 ;  /* 0x0000007b097b7220 */ /* 0x000fe20000410000 */
[----:B------:R-:W-:Y:S01]  /*afd0*/  F2FP.BF16.F32.PACK_AB R112, R113, R112 ;  /* 0x000000707170723e */ /* 0x000fe200000010ff */
[----:B------:R-:W-:Y:S01]  /*afe0*/  FMUL.FTZ R124, R3, R124 ;  /* 0x0000007c037c7220 */ /* 0x000fe20000410000 */
[----:B------:R-:W-:Y:S01]  /*aff0*/  STS [R19+0x230], R82 ;  /* 0x0002305213007388 */ /* 0x000fe20000000800 */
[----:B------:R-:W-:Y:S01]  /*b000*/  F2FP.BF16.F32.PACK_AB R114, R115, R114 ;  /* 0x000000727372723e */ /* 0x000fe200000010ff */
[----:B------:R-:W-:Y:S01]  /*b010*/  FMUL.FTZ R125, R3, R125 ;  /* 0x0000007d037d7220 */ /* 0x000fe20000410000 */
[C---:B------:R-:W-:Y:S01]  /*b020*/  FMUL.FTZ R126, R9.reuse, R126 ;  /* 0x0000007e097e7220 */ /* 0x040fe20000410000 */
[----:B------:R-:W-:Y:S01]  /*b030*/  STS [R17+0x1020], R72 ;  /* 0x0010204811007388 */ /* 0x000fe20000000800 */
[----:B------:R-:W-:Y:S01]  /*b040*/  FMUL.FTZ R127, R9, R127 ;  /* 0x0000007f097f7220 */ /* 0x000fe20000410000 */
[----:B------:R-:W-:Y:S01]  /*b050*/  F2FP.BF16.F32.PACK_AB R104, R105, R104 ;  /* 0x000000686968723e */ /* 0x000fe200000010ff */
        /* <DEDUP_REMOVED lines=19> */
[----:B------:R2:W4:Y:S01]  /*b190*/  @P5 MUFU.LG2 R8, R7 ;  /* 0x0000000700085308 */ /* 0x0005220000000c00 */
[----:B------:R-:W-:Y:S01]  /*b1a0*/  F2FP.BF16.F32.PACK_AB R122, R123, R122 ;  /* 0x0000007a7b7a723e */ /* 0x000fe200000010ff */
[----:B------:R-:W-:Y:S01]  /*b1b0*/  STS [R15+0x2010], R96 ;  /* 0x002010600f007388 */ /* 0x000fe20000000800 */
[----:B------:R-:W-:Y:S01]  /*b1c0*/  F2FP.BF16.F32.PACK_AB R124, R125, R124 ;  /* 0x0000007c7d7c723e */ /* 0x000fe200000010ff */
[----:B------:R-:W1:Y:S01]  /*b1d0*/  @P5 LDC R31, c[0x0][0x458] ;  /* 0x00011600ff1f5b82 */ /* 0x000e620000000800 */
        /* <DEDUP_REMOVED lines=11> */
[----:B------:R-:W1:Y:S01]  /*b290*/  @P4 MUFU.LG2 R5, R5 ;  /* 0x0000000500054308 */ /* 0x000e620000000c00 */
[----:B------:R-:W-:Y:S01]  /*b2a0*/  F2FP.BF16.F32.PACK_AB R134, R135, R134 ;  /* 0x000000868786723e */ /* 0x000fe200000010ff */
[----:B------:R-:W-:Y:S01]  /*b2b0*/  STS [R15+0x3010], R92 ;  /* 0x0030105c0f007388 */ /* 0x000fe20000000800 */
[----:B------:R-:W-:Y:S01]  /*b2c0*/  F2FP.BF16.F32.PACK_AB R9, R9, R142 ;  /* 0x0000008e0909723e */ /* 0x000fe200000010ff */
[----:B--2---:R-:W2:Y:S01]  /*b2d0*/  @P1 LDC R7, c[0x0][0x430] ;  /* 0x00010c00ff071b82 */ /* 0x004ea20000000800 */
[----:B------:R-:W-:Y:S01]  /*b2e0*/  F2FP.BF16.F32.PACK_AB R3, R3, R140 ;  /* 0x0000008c0303723e */ /* 0x000fe200000010ff */
[----:B------:R-:W-:Y:S01]  /*b2f0*/  STS [R15+0x3210], R94 ;  /* 0x0032105e0f007388 */ /* 0x000fe20000000800 */
[----:B---3--:R-:W-:-:S03]  /*b300*/  @P1 IMAD R12, R21, R20, RZ ;  /* 0x00000014150c1224 */ /* 0x008fc600078e02ff */
[----:B------:R-:W-:Y:S04]  /*b310*/  STS [R17+0x2020], R100 ;  /* 0x0020206411007388 */ /* 0x000fe80000000800 */
        /* <DEDUP_REMOVED lines=12> */
[----:B------:R3:W-:Y:S04]  /*b3e0*/  STS [R11+0x5200], R122 ;  /* 0x0052007a0b007388 */ /* 0x0007e80000000800 */
[----:B------:R-:W-:Y:S04]  /*b3f0*/  STS [R15+0x5010], R124 ;  /* 0x0050107c0f007388 */ /* 0x000fe80000000800 */
[----:B------:R5:W-:Y:S04]  /*b400*/  STS [R15+0x5210], R126 ;  /* 0x0052107e0f007388 */ /* 0x000be80000000800 */
[----:B------:R-:W-:Y:S04]  /*b410*/  STS [R17+0x4020], R144 ;  /* 0x0040209011007388 */ /* 0x000fe80000000800 */
[----:B------:R-:W-:Y:S04]  /*b420*/  STS [R17+0x4220], R146 ;  /* 0x0042209211007388 */ /* 0x000fe80000000800 */
[----:B------:R-:W-:Y:S04]  /*b430*/  STS [R19+0x4030], R136 ;  /* 0x0040308813007388 */ /* 0x000fe80000000800 */
[----:B------:R-:W-:Y:S01]  /*b440*/  STS [R19+0x4230], R138 ;  /* 0x0042308a13007388 */ /* 0x000fe20000000800 */
[----:B---3--:R-:W3:Y:S03]  /*b450*/  LDC.64 R10, c[0x0][0x400] ;  /* 0x00010000ff0a7b82 */ /* 0x008ee60000000a00 */
[----:B------:R-:W-:Y:S04]  /*b460*/  STS [R17+0x5020], R132 ;  /* 0x0050208411007388 */ /* 0x000fe80000000800 */
[----:B------:R-:W-:Y:S01]  /*b470*/  STS [R17+0x5220], R134 ;  /* 0x0052208611007388 */ /* 0x000fe20000000800 */
[----:B-----5:R-:W1:Y:S03]  /*b480*/  LDC R15, c[0x0][0x434] ;  /* 0x00010d00ff0f7b82 */ /* 0x020e660000000800 */
[----:B------:R-:W-:Y:S04]  /*b490*/  STS [R19+0x5230], R9 ;  /* 0x0052300913007388 */ /* 0x000fe80000000800 */
[----:B------:R5:W-:Y:S02]  /*b4a0*/  STS [R19+0x5030], R3 ;  /* 0x0050300313007388 */ /* 0x000be40000000800 */
[----:B-----5:R-:W-:-:S04]  /*b4b0*/  LOP3.LUT R3, R23, 0x18, R0, 0x78, !PT ;  /* 0x0000001817037812 */ /* 0x020fc800078e7800 */
[----:B------:R-:W-:Y:S02]  /*b4c0*/  LOP3.LUT R6, R3, 0x1f20, R4, 0xf8, !PT ;  /* 0x00001f2003067812 */ /* 0x000fe400078ef804 */
[----:B------:R-:W-:Y:S01]  /*b4d0*/  @P1 MOV R3, 0x1 ;  /* 0x0000000100031802 */ /* 0x000fe20000000f00 */
[----:B--2-4-:R-:W-:Y:S06]  /*b4e0*/  @P1 BRA `(.L_x_15) ;  /* 0x0000000000281947 */ /* 0x014fec0003800000 */
[----:B-1----:R-:W-:Y:S01]  /*b4f0*/  ISETP.NE.AND P0, PT, RZ, UR4, PT ;  /* 0x00000004ff007c0c */ /* 0x002fe2000bf05270 */
[----:B------:R-:W1:-:S12]  /*b500*/  LDC R14, c[0x0][0x3e0] ;  /* 0x0000f800ff0e7b82 */ /* 0x000e580000000800 */
[----:B------:R-:W2:Y:S01]  /*b510*/  @P0 LDC R12, c[0x0][0x454] ;  /* 0x00011500ff0c0b82 */ /* 0x000ea20000000800 */
[----:B------:R-:W-:Y:S02]  /*b520*/  @P0 MOV R7, 0x1 ;  /* 0x0000000100070802 */ /* 0x000fe40000000f00 */
[----:B------:R-:W-:-:S05]  /*b530*/  @!P0 MOV R7, 0x1 ;  /* 0x0000000100078802 */ /* 0x000fca0000000f00 */
[----:B------:R-:W1:Y:S08]  /*b540*/  @P0 LDC R3, c[0x0][0x454] ;  /* 0x00011500ff030b82 */ /* 0x000e700000000800 */
[----:B------:R-:W4:Y:S08]  /*b550*/  @!P0 LDC R9, c[0x0][0x434] ;  /* 0x00010d00ff098b82 */ /* 0x000f300000000800 */
[----:B------:R-:W2:Y:S01]  /*b560*/  @!P0 LDC R12, c[0x0][0x434] ;  /* 0x00010d00ff0c8b82 */ /* 0x000ea20000000800 */
[----:B-1----:R-:W-:-:S02]  /*b570*/  @P0 IMAD R3, R3, R14, RZ ;  /* 0x0000000e03030224 */ /* 0x002fc400078e02ff */
[----:B----4-:R-:W-:-:S07]  /*b580*/  @!P0 IMAD R3, R9, R14, RZ ;  /* 0x0000000e09038224 */ /* 0x010fce00078e02ff */
.L_x_15:
[----:B------:R-:W-:Y:S01]  /*b590*/  BAR.SYNC.DEFER_BLOCKING 0x0 ;  /* 0x0000000000007b1d */ /* 0x000fe20000010000 */
[----:B------:R-:W-:Y:S01]  /*b5a0*/  LEA R6, R6, UR5, 0x1 ;  /* 0x0000000506067c11 */ /* 0x000fe2000f8e08ff */
[----:B------:R-:W-:Y:S01]  /*b5b0*/  @P5 FMUL.FTZ R33, R8, 0.69314718246459960938 ;  /* 0x3f31721808215820 */ /* 0x000fe20000410000 */
[----:B-1----:R-:W-:Y:S01]  /*b5c0*/  ISETP.NE.AND P1, PT, RZ, UR4, !P1 ;  /* 0x00000004ff007c0c */ /* 0x002fe2000cf25270 */
[----:B--2---:R-:W-:Y:S01]  /*b5d0*/  IMAD R12, R12, UR6, RZ ;  /* 0x000000060c0c7c24 */ /* 0x004fe2000f8e02ff */
[----:B------:R-:W-:-:S03]  /*b5e0*/  MOV R29, RZ ;  /* 0x000000ff001d7202 */ /* 0x000fc60000000f00 */
[----:B------:R-:W1:Y:S01]  /*b5f0*/  @P3 LDC R9, c[0x0][0x458] ;  /* 0x00011600ff093b82 */ /* 0x000e620000000800 */
[----:B------:R-:W2:Y:S01]  /*b600*/  @P3 MUFU.LG2 R13, R13 ;  /* 0x0000000d000d3308 */ /* 0x000ea20000000c00 */
[----:B------:R-:W-:Y:S01]  /*b610*/  @P4 FMUL.FTZ R32, R5, 0.69314718246459960938 ;  /* 0x3f31721805204820 */ /* 0x000fe20000410000 */
[----:B------:R-:W-:Y:S01]  /*b620*/  LOP3.LUT R42, R4, 0x18, RZ, 0xc0, !PT ;  /* 0x00000018042a7812 */ /* 0x000fe200078ec0ff */
[----:B------:R-:W-:Y:S01]  /*b630*/  IMAD.WIDE.U32 R56, R56, 0x80, R28 ;  /* 0x0000008038387825 */ /* 0x000fe200078e001c */
[----:B------:R-:W-:-:S03]  /*b640*/  MOV R29, 0x7f800000 ;  /* 0x7f800000001d7802 */ /* 0x000fc60000000f00 */
[----:B------:R-:W-:Y:S01]  /*b650*/  @P5 FFMA.FTZ R29, R168, R31, R33 ;  /* 0x0000001fa81d5223 */ /* 0x000fe20000010021 */
[----:B------:R-:W-:Y:S01]  /*b660*/  LOP3.LUT P5, RZ, R0, 0x3, RZ, 0xc0, !PT ;  /* 0x0000000300ff7812 */ /* 0x000fe200078ac0ff */
[----:B------:R-:W4:Y:S01]  /*b670*/  @P2 LDC R8, c[0x0][0x458] ;  /* 0x00011600ff082b82 */ /* 0x000f220000000800 */
[----:B------:R5:W5:Y:S01]  /*b680*/  @P2 MUFU.LG2 R14, R2 ;  /* 0x00000002000e2308 */ /* 0x000b620000000c00 */
[----:B------:R-:W-:Y:S01]  /*b690*/  @!P1 IMAD R12, R3, UR7, R12 ;  /* 0x00000007030c9c24 */ /* 0x000fe2000f8e020c */
[----:B------:R-:W-:Y:S01]  /*b6a0*/  MOV R28, 0x7f800000 ;  /* 0x7f800000001c7802 */ /* 0x000fe20000000f00 */
[----:B------:R-:W-:Y:S02]  /*b6b0*/  IMAD R33, R15, UR7, RZ ;  /* 0x000000070f217c24 */ /* 0x000fe4000f8e02ff */
[----:B------:R-:W-:Y:S01]  /*b6c0*/  @P4 FFMA.FTZ R28, R167, R30, R32 ;  /* 0x0000001ea71c4223 */ /* 0x000fe20000010020 */
[----:B------:R-:W-:Y:S01]  /*b6d0*/  MOV R43, RZ ;  /* 0x000000ff002b7202 */ /* 0x000fe20000000f00 */
[----:B------:R-:W-:Y:S01]  /*b6e0*/  IMAD R35, R226, R7, RZ ;  /* 0x00000007e2237224 */ /* 0x000fe200078e02ff */
[----:B------:R-:W4:Y:S01]  /*b6f0*/  LDC.64 R4, c[0x0][0x410] ;  /* 0x00010400ff047b82 */ /* 0x000f220000000a00 */
[----:B------:R-:W-:Y:S01]  /*b700*/  SEL R30, R33, RZ, P1 ;  /* 0x000000ff211e7207 */ /* 0x000fe20000800000 */
[----:B------:R1:W4:Y:S01]  /*b710*/  LDS.128 R24, [R6] ;  /* 0x0000000006187984 */ /* 0x0003220000000c00 */
[----:B------:R-:W-:Y:S01]  /*b720*/  SHF.R.S32.HI R33, RZ, 0x1f, R33 ;  /* 0x0000001fff217819 */ /* 0x000fe20000011421 */
[----:B---3--:R-:W-:Y:S01]  /*b730*/  IMAD.WIDE.U32 R42, R10, UR7, R42 ;  /* 0x000000070a2a7c25 */ /* 0x008fe2000f8e002a */
[--C-:B------:R-:W-:Y:S01]  /*b740*/  IADD3 R30, P4, P0, R35, R30, R12.reuse ;  /* 0x0000001e231e7210 */ /* 0x100fe2000789e00c */
[----:B------:R3:W3:Y:S02]  /*b750*/  LDS.128 R20, [R6+0x2000] ;  /* 0x0020000006147984 */ /* 0x0006e40000000c00 */
[----:B--2---:R-:W-:Y:S01]  /*b760*/  @P3 FMUL.FTZ R13, R13, 0.69314718246459960938 ;  /* 0x3f3172180d0d3820 */ /* 0x004fe20000410000 */
[----:B------:R-:W-:Y:S01]  /*b770*/  SHF.R.S32.HI R10, RZ, 0x1f, R35 ;  /* 0x0000001fff0a7819 */ /* 0x000fe20000011423 */
[----:B------:R-:W-:Y:S01]  /*b780*/  BSSY.RECONVERGENT B0, `(.L_x_16) ;  /* 0x0000035000007945 */ /* 0x000fe20003800200 */
[----:B------:R2:W2:Y:S01]  /*b790*/  LDS.128 R16, [R6+0x4000] ;  /* 0x0040000006107984 */ /* 0x0004a20000000c00 */
[----:B-----5:R-:W2:Y:S01]  /*b7a0*/  LDC.64 R2, c[0x0][0x408] ;  /* 0x00010200ff027b82 */ /* 0x020ea20000000a00 */
[----:B------:R-:W-:Y:S01]  /*b7b0*/  @P2 FMUL.FTZ R14, R14, 0.69314718246459960938 ;  /* 0x3f3172180e0e2820 */ /* 0x000fe20000410000 */
[----:B------:R-:W-:Y:S01]  /*b7c0*/  SEL R33, R33, RZ, P1 ;  /* 0x000000ff21217207 */ /* 0x000fe20000800000 */
[----:B------:R-:W-:Y:S01]  /*b7d0*/  IMAD R35, R11, UR7, R43 ;  /* 0x000000070b237c24 */ /* 0x000fe2000f8e022b */
[----:B------:R-:W-:-:S02]  /*b7e0*/  SHF.R.S32.HI R12, RZ, 0x1f, R12 ;  /* 0x0000001fff0c7819 */ /* 0x000fc4000001140c */
[----:B------:R-:W-:Y:S01]  /*b7f0*/  MOV R32, 0x7f800000 ;  /* 0x7f80000000207802 */ /* 0x000fe20000000f00 */
[----:B-1----:R-:W-:Y:S01]  /*b800*/  @P3 FFMA.FTZ R32, R166, R9, R13 ;  /* 0x00000009a6203223 */ /* 0x002fe2000001000d */
[----:B------:R-:W-:Y:S01]  /*b810*/  MOV R31, 0x7f800000 ;  /* 0x7f800000001f7802 */ /* 0x000fe20000000f00 */
[----:B----4-:R-:W-:Y:S01]  /*b820*/  @P2 FFMA.FTZ R31, R165, R8, R14 ;  /* 0x00000008a51f2223 */ /* 0x010fe2000001000e */
[----:B------:R-:W-:Y:S01]  /*b830*/  IADD3.X R33, PT, PT, R10, R33, R12, P4, P0 ;  /* 0x000000210a217210 */ /* 0x000fe200027e040c */
[----:B------:R-:W-:Y:S06]  /*b840*/  @P5 BRA `(.L_x_17) ;  /* 0x0000000000a05947 */ /* 0x000fec0003800000 */
[----:B------:R-:W-:Y:S01]  /*b850*/  SHF.R.U32.HI R8, RZ, 0x1, R0 ;  /* 0x00000001ff087819 */ /* 0x000fe20000011600 */
[----:B------:R-:W-:Y:S01]  /*b860*/  IMAD.IADD R15, R15, 0x1, -R226 ;  /* 0x000000010f0f7824 */ /* 0x000fe200078e0ae2 */
[----:B------:R-:W-:Y:S02]  /*b870*/  SHF.R.U32.HI R0, RZ, 0x2, R0 ;  /* 0x00000002ff007819 */ /* 0x000fe40000011600 */
[----:B------:R-:W-:-:S04]  /*b880*/  LOP3.LUT R9, R8, 0x30, RZ, 0xc0, !PT ;  /* 0x0000003008097812 */ /* 0x000fc800078ec0ff */
[----:B------:R-:W-:-:S04]  /*b890*/  LOP3.LUT R0, R9, 0x7, R0, 0xf8, !PT ;  /* 0x0000000709007812 */ /* 0x000fc800078ef800 */
[C---:B------:R-:W-:Y:S01]  /*b8a0*/  LOP3.LUT R36, R0.reuse, 0x40, RZ, 0xfc, !PT ;  /* 0x0000004000247812 */ /* 0x040fe200078efcff */
[C---:B------:R-:W-:Y:S01]  /*b8b0*/  VIADD R38, R0.reuse, 0x8 ;  /* 0x0000000800267836 */ /* 0x040fe20000000000 */
[CC--:B------:R-:W-:Y:S01]  /*b8c0*/  ISETP.GE.AND P6, PT, R0.reuse, R15.reuse, PT ;  /* 0x0000000f0000720c */ /* 0x0c0fe20003fc6270 */
[----:B------:R-:W-:Y:S01]  /*b8d0*/  VIADD R40, R0, 0x48 ;  /* 0x0000004800287836 */ /* 0x000fe20000000000 */
[-C--:B------:R-:W-:Y:S02]  /*b8e0*/  ISETP.GE.AND P4, PT, R36, R15.reuse, PT ;  /* 0x0000000f2400720c */ /* 0x080fe40003f86270 */
[-C--:B------:R-:W-:Y:S02]  /*b8f0*/  ISETP.GE.AND P5, PT, R38, R15.reuse, PT ;  /* 0x0000000f2600720c */ /* 0x080fe40003fa6270 */
[----:B------:R-:W-:-:S07]  /*b900*/  ISETP.GE.AND P3, PT, R40, R15, PT ;  /* 0x0000000f2800720c */ /* 0x000fce0003f66270 */
[----:B------:R-:W1:Y:S01]  /*b910*/  @!P6 LDC.64 R14, c[0x0][0x420] ;  /* 0x00010800ff0eeb82 */ /* 0x000e620000000a00 */
[-C--:B------:R-:W-:Y:S02]  /*b920*/  @!P6 IMAD R39, R0, R7.reuse, RZ ;  /* 0x000000070027e224 */ /* 0x080fe400078e02ff */
[-C--:B------:R-:W-:Y:S02]  /*b930*/  @!P4 IMAD R36, R36, R7.reuse, RZ ;  /* 0x000000072424c224 */ /* 0x080fe400078e02ff */
[-C--:B------:R-:W-:Y:S01]  /*b940*/  @!P5 IMAD R37, R38, R7.reuse, RZ ;  /* 0x000000072625d224 */ /* 0x080fe200078e02ff */
[C---:B------:R-:W-:Y:S01]  /*b950*/  @!P6 IADD3 R0, P0, PT, R39.reuse, R30, RZ ;  /* 0x0000001e2700e210 */ /* 0x040fe20007f1e0ff */
[----:B------:R-:W-:Y:S01]  /*b960*/  @!P3 IMAD R40, R40, R7, RZ ;  /* 0x000000072828b224 */ /* 0x000fe200078e02ff */
[----:B------:R-:W4:Y:S02]  /*b970*/  @!P5 LDC.64 R12, c[0x0][0x420] ;  /* 0x00010800ff0cdb82 */ /* 0x000f240000000a00 */
[----:B------:R-:W-:-:S02]  /*b980*/  @!P6 LEA.HI.X.SX32 R7, R39, R33, 0x1, P0 ;  /* 0x000000212707e211 */ /* 0x000fc400000f0eff */
[CC--:B------:R-:W-:Y:S02]  /*b990*/  @!P4 IADD3 R39, P1, PT, R36.reuse, R30.reuse, RZ ;  /* 0x0000001e2427c210 */ /* 0x0c0fe40007f3e0ff */
[CC--:B------:R-:W-:Y:S02]  /*b9a0*/  @!P5 IADD3 R38, P2, PT, R37.reuse, R30.reuse, RZ ;  /* 0x0000001e2526d210 */ /* 0x0c0fe40007f5e0ff */
[----:B------:R-:W5:Y:S01]  /*b9b0*/  @!P4 LDC.64 R10, c[0x0][0x420] ;  /* 0x00010800ff0acb82 */ /* 0x000f620000000a00 */
[-C--:B------:R-:W-:Y:S02]  /*b9c0*/  @!P4 LEA.HI.X.SX32 R36, R36, R33.reuse, 0x1, P1 ;  /* 0x000000212424c211 */ /* 0x080fe400008f0eff */
[----:B------:R-:W-:Y:S02]  /*b9d0*/  @!P5 LEA.HI.X.SX32 R37, R37, R33, 0x1, P2 ;  /* 0x000000212525d211 */ /* 0x000fe400010f0eff */
[----:B------:R-:W-:-:S03]  /*b9e0*/  @!P3 IADD3 R30, P0, PT, R40, R30, RZ ;  /* 0x0000001e281eb210 */ /* 0x000fc60007f1e0ff */
[----:B------:R-:W3:Y:S01]  /*b9f0*/  @!P3 LDC.64 R8, c[0x0][0x420] ;  /* 0x00010800ff08bb82 */ /* 0x000ee20000000a00 */
[----:B-1----:R-:W-:Y:S02]  /*ba00*/  @!P6 LEA R14, P2, R0, R14, 0x2 ;  /* 0x0000000e000ee211 */ /* 0x002fe400078410ff */
[----:B------:R-:W-:Y:S02]  /*ba10*/  @!P3 LEA.HI.X.SX32 R33, R40, R33, 0x1, P0 ;  /* 0x000000212821b211 */ /* 0x000fe400000f0eff */
[----:B------:R-:W-:Y:S02]  /*ba20*/  @!P6 LEA.HI.X R15, R0, R15, R7, 0x2, P2 ;  /* 0x0000000f000fe211 */ /* 0x000fe400010f1407 */
[----:B----4-:R-:W-:-:S03]  /*ba30*/  @!P5 LEA R12, P1, R38, R12, 0x2 ;  /* 0x0000000c260cd211 */ /* 0x010fc600078210ff */
[----:B------:R1:W-:Y:S01]  /*ba40*/  @!P6 STG.E desc[UR26][R14.64], R29 ;  /* 0x0000001d0e00e986 */ /* 0x0003e2000c10191a */
[----:B------:R-:W-:Y:S02]  /*ba50*/  @!P5 LEA.HI.X R13, R38, R13, R37, 0x2, P1 ;  /* 0x0000000d260dd211 */ /* 0x000fe400008f1425 */
[----:B-----5:R-:W-:-:S03]  /*ba60*/  @!P4 LEA R10, P1, R39, R10, 0x2 ;  /* 0x0000000a270ac211 */ /* 0x020fc600078210ff */
[----:B------:R1:W-:Y:S01]  /*ba70*/  @!P5 STG.E desc[UR26][R12.64], R28 ;  /* 0x0000001c0c00d986 */ /* 0x0003e2000c10191a */
[----:B------:R-:W-:Y:S02]  /*ba80*/  @!P4 LEA.HI.X R11, R39, R11, R36, 0x2, P1 ;  /* 0x0000000b270bc211 */ /* 0x000fe400008f1424 */
[----:B---3--:R-:W-:-:S03]  /*ba90*/  @!P3 LEA R8, P0, R30, R8, 0x2 ;  /* 0x000000081e08b211 */ /* 0x008fc600078010ff */
[----:B------:R1:W-:Y:S01]  /*baa0*/  @!P4 STG.E desc[UR26][R10.64], R32 ;  /* 0x000000200a00c986 */ /* 0x0003e2000c10191a */
[----:B------:R-:W-:-:S05]  /*bab0*/  @!P3 LEA.HI.X R9, R30, R9, R33, 0x2, P0 ;  /* 0x000000091e09b211 */ /* 0x000fca00000f1421 */
[----:B------:R1:W-:Y:S04]  /*bac0*/  @!P3 STG.E desc[UR26][R8.64], R31 ;  /* 0x0000001f0800b986 */ /* 0x0003e8000c10191a */
.L_x_17:
[----:B------:R-:W-:Y:S05]  /*bad0*/  BSYNC.RECONVERGENT B0 ;  /* 0x0000000000007941 */ /* 0x000fea0003800200 */
.L_x_16:
[----:B------:R-:W-:Y:S01]  /*bae0*/  IMAD.MOV.U32 R34, RZ, RZ, R42 ;  /* 0x000000ffff227224 */ /* 0x000fe200078e002a */
[----:B-1----:R-:W1:Y:S01]  /*baf0*/  LDS.128 R28, [R6+0x800] ;  /* 0x00080000061c7984 */ /* 0x002e620000000c00 */
[----:B------:R-:W4:Y:S01]  /*bb00*/  LDCU.64 UR4, c[0x0][0x3f0] ;  /* 0x00007e00ff0477ac */ /* 0x000f220008000a00 */
[----:B--2---:R-:W-:Y:S02]  /*bb10*/  IMAD.SHL.U32 R0, R2, 0x40, RZ ;  /* 0x0000004002007824 */ /* 0x004fe400078e00ff */
[----:B------:R-:W2:Y:S01]  /*bb20*/  LDS.128 R12, [R6+0x2800] ;  /* 0x00280000060c7984 */ /* 0x000ea20000000c00 */
[----:B------:R-:W-:-:S03]  /*bb30*/  IMAD.WIDE.U32 R58, R4, UR6, R34 ;  /* 0x00000006043a7c25 */ /* 0x000fc6000f8e0022 */
[----:B------:R-:W5:Y:S01]  /*bb40*/  LDS.128 R8, [R6+0x4800] ;  /* 0x0048000006087984 */ /* 0x000f620000000c00 */
[----:B------:R-:W-:Y:S02]  /*bb50*/  IMAD R59, R5, UR6, R59 ;  /* 0x00000006053b7c24 */ /* 0x000fe4000f8e023b */
[-C--:B------:R-:W-:Y:S01]  /*bb60*/  IMAD R4, R57, R2.reuse, RZ ;  /* 0x0000000239047224 */ /* 0x080fe200078e02ff */
[----:B------:R-:W5:Y:S01]  /*bb70*/  LDS.128 R40, [R6+0x1000] ;  /* 0x0010000006287984 */ /* 0x000f620000000c00 */
[----:B------:R-:W-:-:S03]  /*bb80*/  IMAD.WIDE.U32 R58, R56, R2, R58 ;  /* 0x00000002383a7225 */ /* 0x000fc600078e003a */
[----:B------:R-:W5:Y:S01]  /*bb90*/  LDS.128 R36, [R6+0x3000] ;  /* 0x0030000006247984 */ /* 0x000f620000000c00 */
[----:B------:R-:W-:Y:S01]  /*bba0*/  IMAD R4, R56, R3, R4 ;  /* 0x0000000338047224 */ /* 0x000fe200078e0204 */
[C---:B----4-:R-:W-:Y:S02]  /*bbb0*/  LEA R56, P0, R58.reuse, UR4, 0x1 ;  /* 0x000000043a387c11 */ /* 0x050fe4000f8008ff */
[----:B------:R-:W4:Y:S02]  /*bbc0*/  LDS.128 R32, [R6+0x5000] ;  /* 0x0050000006207984 */ /* 0x000f240000000c00 */
[----:B------:R-:W-:Y:S02]  /*bbd0*/  IADD3 R4, PT, PT, R59, R4, RZ ;  /* 0x000000043b047210 */ /* 0x000fe40007ffe0ff */
[----:B------:R-:W4:Y:S02]  /*bbe0*/  LDS.128 R48, [R6+0x1800] ;  /* 0x0018000006307984 */ /* 0x000f240000000c00 */
[----:B------:R-:W-:-:S02]  /*bbf0*/  LEA.HI.X R57, R58, UR5, R4, 0x1, P0 ;  /* 0x000000053a397c11 */ /* 0x000fc400080f0c04 */
[----:B------:R-:W4:Y:S01]  /*bc00*/  LDS.128 R44, [R6+0x3800] ;  /* 0x00380000062c7984 */ /* 0x000f220000000c00 */
[C---:B------:R-:W-:Y:S02]  /*bc10*/  LEA R58, P0, R2.reuse, R56, 0x7 ;  /* 0x00000038023a7211 */ /* 0x040fe400078038ff */
[C-C-:B------:R-:W-:Y:S01]  /*bc20*/  SHF.L.U64.HI R4, R2.reuse, 0x6, R3.reuse ;  /* 0x0000000602047819 */ /* 0x140fe20000010203 */
[----:B------:R1:W4:Y:S01]  /*bc30*/  LDS.128 R52, [R6+0x5800] ;  /* 0x0058000006347984 */ /* 0x0003220000000c00 */
[----:B------:R-:W-:Y:S02]  /*bc40*/  LEA.HI.X R59, R2, R57, R3, 0x7, P0 ;  /* 0x00000039023b7211 */ /* 0x000fe400000f3c03 */
[----:B------:R-:W-:Y:S01]  /*bc50*/  IADD3 R2, P0, PT, R0, R58, RZ ;  /* 0x0000003a00027210 */ /* 0x000fe20007f1e0ff */
[----:B------:R-:W-:Y:S04]  /*bc60*/  STG.E.128 desc[UR26][R56.64], R24 ;  /* 0x0000001838007986 */ /* 0x000fe8000c101d1a */
[----:B------:R-:W-:Y:S01]  /*bc70*/  IMAD.X R3, R4, 0x1, R59, P0 ;  /* 0x0000000104037824 */ /* 0x000fe200000e063b */
[----:B---3--:R-:W-:Y:S04]  /*bc80*/  STG.E.128 desc[UR26][R56.64+0x40], R20 ;  /* 0x0000401438007986 */ /* 0x008fe8000c101d1a */
[----:B------:R-:W-:Y:S01]  /*bc90*/  STG.E.128 desc[UR26][R56.64+0x80], R16 ;  /* 0x0000801038007986 */ /* 0x000fe2000c101d1a */
[----:B-1----:R-:W-:-:S04]  /*bca0*/  IADD3 R6, P1, PT, R56, R0, RZ ;  /* 0x0000000038067210 */ /* 0x002fc80007f3e0ff */
[----:B------:R-:W-:-:S05]  /*bcb0*/  IADD3.X R7, PT, PT, R57, R4, RZ, P1, !PT ;  /* 0x0000000439077210 */ /* 0x000fca0000ffe4ff */
[----:B------:R-:W-:Y:S04]  /*bcc0*/  STG.E.128 desc[UR26][R6.64], R28 ;  /* 0x0000001c06007986 */ /* 0x000fe8000c101d1a */
[----:B--2---:R-:W-:Y:S04]  /*bcd0*/  STG.E.128 desc[UR26][R6.64+0x40], R12 ;  /* 0x0000400c06007986 */ /* 0x004fe8000c101d1a */
[----:B-----5:R-:W-:Y:S04]  /*bce0*/  STG.E.128 desc[UR26][R6.64+0x80], R8 ;  /* 0x0000800806007986 */ /* 0x020fe8000c101d1a */
[----:B------:R-:W-:Y:S04]  /*bcf0*/  STG.E.128 desc[UR26][R58.64], R40 ;  /* 0x000000283a007986 */ /* 0x000fe8000c101d1a */
[----:B------:R-:W-:Y:S04]  /*bd00*/  STG.E.128 desc[UR26][R58.64+0x40], R36 ;  /* 0x000040243a007986 */ /* 0x000fe8000c101d1a */
[----:B----4-:R-:W-:Y:S04]  /*bd10*/  STG.E.128 desc[UR26][R58.64+0x80], R32 ;  /* 0x000080203a007986 */ /* 0x010fe8000c101d1a */
[----:B------:R-:W-:Y:S04]  /*bd20*/  STG.E.128 desc[UR26][R2.64], R48 ;  /* 0x0000003002007986 */ /* 0x000fe8000c101d1a */
[----:B------:R-:W-:Y:S04]  /*bd30*/  STG.E.128 desc[UR26][R2.64+0x40], R44 ;  /* 0x0000402c02007986 */ /* 0x000fe8000c101d1a */
[----:B------:R-:W-:Y:S01]  /*bd40*/  STG.E.128 desc[UR26][R2.64+0x80], R52 ;  /* 0x0000803402007986 */ /* 0x000fe2000c101d1a */
[----:B------:R-:W-:Y:S05]  /*bd50*/  EXIT ;  /* 0x000000000000794d */ /* 0x000fea0003800000 */
.L_x_18:
[----:B------:R-:W-:-:S00]  /*bd60*/  BRA `(.L_x_18) ;  /* 0xfffffffc00fc7947 */ /* 0x000fc0000383ffff */
[----:B------:R-:W-:-:S00]  /*bd70*/  NOP ;  /* 0x0000000000007918 */ /* 0x000fc00000000000 */
        /* <DEDUP_REMOVED lines=8> */
.L_x_1259:


//--------------------- .text._ZN5flash16flash_fwd_kernelI23Flash_fwd_kernel_traitsILi96ELi128ELi64ELi4ELb0ELb0EN7cutlass10bfloat16_tE19Flash_kernel_traitsILi96ELi128ELi64ELi4ES3_EELb0ELb1ELb0ELb0ELb0ELb1ELb0ELb0EEEvNS_16Flash_fwd_paramsE --------------------------
	.section	.text._ZN5flash16flash_fwd_kernelI23Flash_fwd_kernel_traitsILi96ELi128ELi64ELi4ELb0ELb0EN7cutlass10bfloat16_tE19Flash_kernel_traitsILi96ELi128ELi64ELi4ES3_EELb0ELb1ELb0ELb0ELb0ELb1ELb0ELb0EEEvNS_16Flash_fwd_paramsE,"ax",@progbits
	.align	128
        .global         _ZN5flash16flash_fwd_kernelI23Flash_fwd_kernel_traitsILi96ELi128ELi64ELi4ELb0ELb0EN7cutlass10bfloat16_tE19Flash_kernel_traitsILi96ELi128ELi64ELi4ES3_EELb0ELb1ELb0ELb0ELb0ELb1ELb0ELb0EEEvNS_16Flash_fwd_paramsE
        .type           _ZN5flash16flash_fwd_kernelI23Flash_fwd_kernel_traitsILi96ELi128ELi64ELi4ELb0ELb0EN7cutlass10bfloat16_tE19Flash_kernel_traitsILi96ELi128ELi64ELi4ES3_EELb0ELb1ELb0ELb0ELb0ELb1ELb0ELb0EEEvNS_16Flash_fwd_paramsE,@function
        .size           _ZN5flash16flash_fwd_kernelI23Flash_fwd_kernel_traitsILi96ELi128ELi64ELi4ELb0ELb0EN7cutlass10bfloat16_tE19Flash_kernel_traitsILi96ELi128ELi64ELi4ES3_EELb0ELb1ELb0ELb0ELb0ELb1ELb0ELb0EEEvNS_16Flash_fwd_paramsE,(.L_x_1260 - _ZN5flash16flash_fwd_kernelI23Flash_fwd_kernel_traitsILi96ELi128ELi64ELi4ELb0ELb0EN7cutlass10bfloat16_tE19Flash_kernel_traitsILi96ELi128ELi64ELi4ES3_EELb0ELb1ELb0ELb0ELb0ELb1ELb0ELb0EEEvNS_16Flash_fwd_paramsE)
        .other          _ZN5flash16flash_fwd_kernelI23Flash_fwd_kernel_traitsILi96ELi128ELi64ELi4ELb0ELb0EN7cutlass10bfloat16_tE19Flash_kernel_traitsILi96ELi128ELi64ELi4ES3_EELb0ELb1ELb0ELb0ELb0ELb1ELb0ELb0EEEvNS_16Flash_fwd_paramsE,@"STO_CUDA_ENTRY STV_DEFAULT"
_ZN5flash16flash_fwd_kernelI23Flash_fwd_kernel_traitsILi96ELi128ELi64ELi4ELb0ELb0EN7cutlass10bfloat16_tE19Flash_kernel_traitsILi96ELi128ELi64ELi4ES3_EELb0ELb1ELb0ELb0ELb0ELb1ELb0ELb0EEEvNS_16Flash_fwd_paramsE:
.text._ZN5flash16flash_fwd_kernelI23Flash_fwd_kernel_traitsILi96ELi128ELi64ELi4ELb0ELb0EN7cutlass10bfloat16_tE19Flash_kernel_traitsILi96ELi128ELi64ELi4ES3_EELb0ELb1ELb0ELb0ELb0ELb1ELb0ELb0EEEvNS_16Flash_fwd_paramsE:
[----:B------:R-:W-:Y:S08]  /*0000*/  LDC R1, c[0x0][0x37c] ;  /* 0x0000df00ff017b82 */ /* 0x000ff00000000800 */
[----:B------:R-:W1:Y:S01]  /*0010*/  LDC.64 R2, c[0x0][0x460] ;  /* 0x00011800ff027b82 */ /* 0x000e620000000a00 */
[----:B------:R-:W2:Y:S01]  /*0020*/  S2R R229, SR_CTAID.Y ;  /* 0x0000000000e57919 */ /* 0x000ea20000002600 */
[----:B------:R-:W3:Y:S01]  /*0030*/  LDCU.64 UR12, c[0x0][0x358] ;  /* 0x00006b00ff0c77ac */ /* 0x000ee20008000a00 */
[----:B------:R-:W-:Y:S01]  /*0040*/  IMAD.MOV.U32 R228, RZ, RZ, -0x1 ;  /* 0xffffffffffe47424 */ /* 0x000fe200078e00ff */
[----:B------:R-:W4:Y:S04]  /*0050*/  LDCU.64 UR4, c[0x0][0x478] ;  /* 0x00008f00ff0477ac */ /* 0x000f280008000a00 */
[----:B------:R-:W2:Y:S01]  /*0060*/  LDC.64 R4, c[0x0][0x460] ;  /* 0x00011800ff047b82 */ /* 0x000ea20000000a00 */
[----:B------:R-:W3:Y:S01]  /*0070*/  LDCU.64 UR6, c[0x0][0x470] ;  /* 0x00008e00ff0677ac */ /* 0x000ee20008000a00 */
[----:B-1----:R-:W-:-:S02]  /*0080*/  ISETP.NE.U32.AND P0, PT, R2, RZ, PT ;  /* 0x000000ff0200720c */ /* 0x002fc40003f05070 */
[----:B------:R-:W-:Y:S02]  /*0090*/  ISETP.NE.U32.AND P4, PT, R2, RZ, PT ;  /* 0x000000ff0200720c */ /* 0x000fe40003f85070 */
[C---:B------:R-:W-:Y:S02]  /*00a0*/  ISETP.NE.AND.EX P0, PT, R3.reuse, RZ, PT, P0 ;  /* 0x000000ff0300720c */ /* 0x040fe40003f05300 */
[----:B------:R-:W-:Y:S02]  /*00b0*/  ISETP.NE.AND.EX P4, PT, R3, RZ, PT, P4 ;  /* 0x000000ff0300720c */ /* 0x000fe40003f85340 */
[----:B----4-:R-:W-:Y:S01]  /*00c0*/  ISETP.NE.U32.AND P2, PT, RZ, UR4, PT ;  /* 0x00000004ff007c0c */ /* 0x010fe2000bf45070 */
[C---:B--2---:R-:W-:Y:S01]  /*00d0*/  IMAD.WIDE.U32 R8, R229.reuse, 0x4, R4 ;  /* 0x00000004e5087825 */ /* 0x044fe200078e0004 */
[----:B---3--:R-:W-:Y:S01]  /*00e0*/  ISETP.NE.U32.AND P3, PT, RZ, UR6, PT ;  /* 0x00000006ff007c0c */ /* 0x008fe2000bf65070 */
[----:B------:R-:W1:Y:S01]  /*00f0*/  LDC.64 R4, c[0x0][0x468] ;  /* 0x00011a00ff047b82 */ /* 0x000e620000000a00 */
[----:B------:R-:W-:Y:S01]  /*0100*/  ISETP.NE.AND.EX P2, PT, RZ, UR5, PT, P2 ;  /* 0x00000005ff007c0c */ /* 0x000fe2000bf45320 */
[----:B------:R-:W-:Y:S01]  /*0110*/  IMAD.SHL.U32 R11, R229, 0x4, RZ ;  /* 0x00000004e50b7824 */ /* 0x000fe200078e00ff */
[----:B------:R-:W-:-:S03]  /*0120*/  ISETP.NE.AND.EX P3, PT, RZ, UR7, PT, P3 ;  /* 0x00000007ff007c0c */ /* 0x000fc6000bf65330 */
[----:B------:R-:W2:Y:S04]  /*0130*/  @P0 LDG.E R228, desc[UR12][R8.64] ;  /* 0x0000000c08e40981 */ /* 0x000ea8000c1e1900 */
[----:B------:R3:W2:Y:S01]  /*0140*/  @P4 LDG.E R13, desc[UR12][R8.64+0x4] ;  /* 0x0000040c080d4981 */ /* 0x0006a2000c1e1900 */
[----:B------:R-:W-:Y:S01]  /*0150*/  SHF.R.U32.HI R2, RZ, 0x1e, R229 ;  /* 0x0000001eff027819 */ /* 0x000fe200000116e5 */
[----:B------:R-:W-:Y:S02]  /*0160*/  IMAD.MOV.U32 R0, RZ, RZ, RZ ;  /* 0x000000ffff007224 */ /* 0x000fe400078e00ff */
[C---:B------:R-:W-:Y:S01]  /*0170*/  @P2 IADD3 R6, P0, PT, R11.reuse, UR4, RZ ;  /* 0x000000040b062c10 */ /* 0x040fe2000ff1e0ff */
[----:B------:R-:W4:Y:S01]  /*0180*/  LDCU.U8 UR4, c[0x0][0x532] ;  /* 0x0000a640ff0477ac */ /* 0x000f220008000000 */
[----:B------:R-:W-:-:S02]  /*0190*/  @P3 IADD3 R14, P1, PT, R11, UR6, RZ ;  /* 0x000000060b0e3c10 */ /* 0x000fc4000ff3e0ff */
[C---:B------:R-:W-:Y:S01]  /*01a0*/  @P2 IADD3.X R7, PT, PT, R2.reuse, UR5, RZ, P0, !PT ;  /* 0x0000000502072c10 */ /* 0x040fe200087fe4ff */
[----:B------:R-:W4:Y:S01]  /*01b0*/  S2R R27, SR_CTAID.X ;  /* 0x00000000001b7919 */ /* 0x000f220000002500 */
[C---:B------:R-:W-:Y:S02]  /*01c0*/  @P3 IADD3.X R15, PT, PT, R2.reuse, UR7, RZ, P1, !PT ;  /* 0x00000007020f3c10 */ /* 0x040fe40008ffe4ff */
[----:B-1----:R-:W-:Y:S01]  /*01d0*/  IADD3 R10, P0, PT, R11, R4, RZ ;  /* 0x000000040b0a7210 */ /* 0x002fe20007f1e0ff */
[----:B------:R-:W1:Y:S02]  /*01e0*/  @!P4 LDC R141, c[0x0][0x434] ;  /* 0x00010d00ff8dcb82 */ /* 0x000e640000000800 */
[----:B------:R1:W5:Y:S02]  /*01f0*/  @P3 LDG.E R0, desc[UR12][R14.64] ;  /* 0x0000000c0e003981 */ /* 0x000364000c1e1900 */
[----:B------:R-:W-:Y:S01]  /*0200*/  IMAD.X R11, R2, 0x1, R5, P0 ;  /* 0x00000001020b7824 */ /* 0x000fe200000e0605 */
[C---:B------:R-:W-:Y:S01]  /*0210*/  ISETP.NE.U32.AND P0, PT, R4.reuse, RZ, PT ;  /* 0x000000ff0400720c */ /* 0x040fe20003f05070 */
[----:B------:R1:W5:Y:S01]  /*0220*/  @P2 LDG.E R7, desc[UR12][R6.64] ;  /* 0x0000000c06072981 */ /* 0x000362000c1e1900 */
[----:B------:R-:W-:Y:S01]  /*0230*/  ISETP.EQ.U32.AND P3, PT, R4, RZ, PT ;  /* 0x000000ff0400720c */ /* 0x000fe20003f62070 */
[----:B------:R-:W1:Y:S01]  /*0240*/  @!P2 LDC.64 R2, c[0x0][0x488] ;  /* 0x00012200ff02ab82 */ /* 0x000e620000000a00 */
[----:B------:R-:W-:Y:S01]  /*0250*/  ISETP.NE.AND.EX P0, PT, R5, RZ, PT, P0 ;  /* 0x000000ff0500720c */ /* 0x000fe20003f05300 */
[----:B---3--:R-:W-:Y:S01]  /*0260*/  IMAD.MOV.U32 R9, RZ, RZ, -0x1 ;  /* 0xffffffffff097424 */ /* 0x008fe200078e00ff */
[----:B----4-:R-:W-:-:S04]  /*0270*/  ISETP.NE.AND P1, PT, RZ, UR4, PT ;  /* 0x00000004ff007c0c */ /* 0x010fc8000bf25270 */
[----:B------:R-:W-:-:S07]  /*0280*/  ISETP.EQ.OR.EX P3, PT, R5, RZ, !P1, P3 ;  /* 0x000000ff0500720c */ /* 0x000fce0004f62730 */
[----:B------:R-:W3:Y:S01]  /*0290*/  @!P0 LDC R5, c[0x0][0x438] ;  /* 0x00010e00ff058b82 */ /* 0x000ee20000000800 */
[----:B------:R-:W-:-:S05]  /*02a0*/  IMAD.SHL.U32 R140, R27, 0x80, RZ ;  /* 0x000000801b8c7824 */ /* 0x000fca00078e00ff */
[----:B------:R4:W5:Y:S02]  /*02b0*/  @!P3 LDG.E R9, desc[UR12][R10.64] ;  /* 0x0000000c0a09b981 */ /* 0x000964000c1e1900 */
[----:B------:R-:W1:Y:S01]  /*02c0*/  @!P2 LDC R6, c[0x0][0x43c] ;  /* 0x00010f00ff06ab82 */ /* 0x000e620000000800 */
[----:B--2---:R-:W-:-:S05]  /*02d0*/  @P4 IMAD.IADD R141, R13, 0x1, -R228 ;  /* 0x000000010d8d4824 */ /* 0x004fca00078e0ae4 */
[----:B-1----:R-:W-:Y:S01]  /*02e0*/  ISETP.GT.AND P3, PT, R141, R140, PT ;  /* 0x0000008c8d00720c */ /* 0x002fe20003f64270 */
[----:B---34-:R-:W-:-:S12]  /*02f0*/  @!P0 BRA `(.L_x_19) ;  /* 0x00000000000c8947 */ /* 0x018fd80003800000 */
[----:B------:R-:W2:Y:S02]  /*0300*/  @P1 LDG.E R4, desc[UR12][R10.64+0x4] ;  /* 0x0000040c0a041981 */ /* 0x000ea4000c1e1900 */
[----:B--2--5:R-:W-:-:S06]  /*0310*/  @P1 IADD3 R5, PT, PT, R4, -R9, RZ ;  /* 0x8000000904051210 */ /* 0x024fcc0007ffe0ff */
[----:B------:R1:W5:Y:S02]  /*0320*/  @!P1 LDG.E R5, desc[UR12][R10.64] ;  /* 0x0000000c0a059981 */ /* 0x000364000c1e1900 */
.L_x_19:
[----:B------:R-:W-:Y:S05]  /*0330*/  @!P3 EXIT ;  /* 0x000000000000b94d */ /* 0x000fea0003800000 */
[----:B------:R-:W2:Y:S01]  /*0340*/  LDC R137, c[0x0][0x508] ;  /* 0x00014200ff897b82 */ /* 0x000ea20000000800 */
[----:B------:R-:W-:Y:S01]  /*0350*/  @!P2 ISETP.NE.U32.AND P0, PT, R2, RZ, PT ;  /* 0x000000ff0200a20c */ /* 0x000fe20003f05070 */
[----:B-----5:R-:W-:Y:S01]  /*0360*/  @P2 IMAD.IADD R136, R7, 0x1, -R0 ;  /* 0x0000000107882824 */ /* 0x020fe200078e0a00 */
[----:B------:R-:W3:Y:S01]  /*0370*/  S2R R216, SR_TID.X ;  /* 0x0000000000d87919 */ /* 0x000ee20000002100 */
[----:B------:R-:W-:Y:S01]  /*0380*/  VIADD R2, R27, 0x1 ;  /* 0x000000011b027836 */ /* 0x000fe20000000000 */
[----:B------:R-:W-:-:S03]  /*0390*/  @!P2 ISETP.NE.AND.EX P0, PT, R3, RZ, PT, P0 ;  /* 0x000000ff0300a20c */ /* 0x000fc60003f05300 */
[----:B------:R-:W-:Y:S01]  /*03a0*/  IMAD R3, R2, 0x80, -R141 ;  /* 0x0000008002037824 */ /* 0x000fe200078e0a8d */
[----:B------:R-:W-:-:S04]  /*03b0*/  @!P2 SEL R6, R6, RZ, P0 ;  /* 0x000000ff0606a207 */ /* 0x000fc80000000000 */
[----:B------:R-:W-:Y:S02]  /*03c0*/  @!P2 IADD3 R136, PT, PT, R6, R5, -R0 ;  /* 0x000000050688a210 */ /* 0x000fe40007ffe800 */
[----:B------:R-:W4:Y:S03]  /*03d0*/  S2R R5, SR_CTAID.Z ;  /* 0x0000000000057919 */ /* 0x000f260000002700 */
[----:B------:R-:W-:-:S05]  /*03e0*/  VIADD R6, R136, 0x3f ;  /* 0x0000003f88067836 */ /* 0x000fca0000000000 */
[----:B------:R-:W-:Y:S02]  /*03f0*/  SHF.R.S32.HI R4, RZ, 0x1f, R6 ;  /* 0x0000001fff047819 */ /* 0x000fe40000011406 */
[----:B--2---:R-:W-:Y:S02]  /*0400*/  IADD3 R3, PT, PT, R6, R137, R3 ;  /* 0x0000008906037210 */ /* 0x004fe40007ffe003 */
[----:B------:R-:W-:Y:S02]  /*0410*/  LEA.HI R4, R4, R6, RZ, 0x6 ;  /* 0x0000000604047211 */ /* 0x000fe400078f30ff */
[----:B------:R-:W-:Y:S02]  /*0420*/  SHF.R.S32.HI R2, RZ, 0x1f, R3 ;  /* 0x0000001fff027819 */ /* 0x000fe40000011403 */
[----:B------:R-:W-:Y:S02]  /*0430*/  SHF.R.S32.HI R4, RZ, 0x6, R4 ;  /* 0x00000006ff047819 */ /* 0x000fe40000011404 */
[----:B------:R-:W-:-:S04]  /*0440*/  LEA.HI R2, R2, R3, RZ, 0x6 ;  /* 0x0000000302027211 */ /* 0x000fc800078f30ff */
[----:B------:R-:W-:-:S04]  /*0450*/  SHF.R.S32.HI R217, RZ, 0x6, R2 ;  /* 0x00000006ffd97819 */ /* 0x000fc80000011402 */
[----:B------:R-:W-:-:S04]  /*0460*/  VIMNMX R217, PT, PT, R4, R217, PT ;  /* 0x000000d904d97248 */ /* 0x000fc80003fe0100 */
[----:B------:R-:W-:-:S13]  /*0470*/  ISETP.GT.AND P0, PT, R217, RZ, PT ;  /* 0x000000ffd900720c */ /* 0x000fda0003f04270 */
[----:B---34-:R-:W-:Y:S05]  /*0480*/  @P0 BRA `(.L_x_20) ;  /* 0x0000000800c00947 */ /* 0x018fea0003800000 */
[----:B------:R-:W2:Y:S01]  /*0490*/  LDC.U8 R0, c[0x0][0x549] ;  /* 0x00015240ff007b82 */ /* 0x000ea20000000000 */
[----:B------:R-:W-:-:S07]  /*04a0*/  ISETP.NE.AND P1, PT, R228, -0x1, PT ;  /* 0xffffffffe400780c */ /* 0x000fce0003f25270 */
[----:B------:R-:W3:Y:S08]  /*04b0*/  LDC.U8 R4, c[0x0][0x548] ;  /* 0x00015200ff047b82 */ /* 0x000ef00000000000 */
[----:B------:R-:W1:Y:S01]  /*04c0*/  @!P1 LDC.64 R8, c[0x0][0x400] ;  /* 0x00010000ff089b82 */ /* 0x000e620000000a00 */
[----:B--2---:R-:W-:-:S07]  /*04d0*/  ISETP.NE.AND P0, PT, R0, RZ, PT ;  /* 0x000000ff0000720c */ /* 0x004fce0003f05270 */
[----:B------:R-:W2:Y:S01]  /*04e0*/  @P1 LDC.64 R6, c[0x0][0x408] ;  /* 0x00010200ff061b82 */ /* 0x000ea20000000a00 */
[----:B---3--:R-:W-:-:S07]  /*04f0*/  ISETP.NE.AND P5, PT, R4, RZ, !P0 ;  /* 0x000000ff0400720c */ /* 0x008fce00047a5270 */
[----:B------:R-:W3:Y:S01]  /*0500*/  LDC R0, c[0x0][0x434] ;  /* 0x00010d00ff007b82 */ /* 0x000ee20000000800 */
[----:B-1----:R-:W-:-:S07]  /*0510*/  @!P1 IMAD.WIDE.U32 R10, R229, R8, RZ ;  /* 0x00000008e50a9225 */ /* 0x002fce00078e00ff */
[----:B------:R-:W1:Y:S01]  /*0520*/  @P0 LDC.64 R2, c[0x0][0x430] ;  /* 0x00010c00ff020b82 */ /* 0x000e620000000a00 */
[----:B------:R-:W-:Y:S01]  /*0530*/  @!P1 IMAD R9, R229, R9, R11 ;  /* 0x00000009e5099224 */ /* 0x000fe200078e020b */
[----:B------:R-:W-:Y:S01]  /*0540*/  @!P1 MOV R8, R10 ;  /* 0x0000000a00089202 */ /* 0x000fe20000000f00 */
[----:B--2---:R-:W-:-:S04]  /*0550*/  @P1 IMAD.WIDE.U32 R10, R228, R6, RZ ;  /* 0x00000006e40a1225 */ /* 0x004fc800078e00ff */
[----:B------:R-:W-:Y:S01]  /*0560*/  @P1 IMAD R9, R228, R7, R11 ;  /* 0x00000007e4091224 */ /* 0x000fe200078e020b */
[----:B------:R-:W-:Y:S01]  /*0570*/  @P1 MOV R8, R10 ;  /* 0x0000000a00081202 */ /* 0x000fe20000000f00 */
[----:B-1----:R-:W-:Y:S01]  /*0580*/  @P0 IMAD R6, R2, R3, RZ ;  /* 0x0000000302060224 */ /* 0x002fe200078e02ff */
[----:B------:R-:W-:Y:S01]  /*0590*/  @P0 MOV R2, 0x1 ;  /* 0x0000000100020802 */ /* 0x000fe20000000f00 */
[----:B------:R-:W1:Y:S01]  /*05a0*/  @P0 LDC R3, c[0x0][0x430] ;  /* 0x00010c00ff030b82 */ /* 0x000e620000000800 */
[----:B---3--:R-:W-:Y:S05]  /*05b0*/  @P0 BRA `(.L_x_21) ;  /* 0x0000000000280947 */ /* 0x008fea0003800000 */
[----:B------:R-:W-:Y:S01]  /*05c0*/  ISETP.NE.AND P0, PT, R4, RZ, PT ;  /* 0x000000ff0400720c */ /* 0x000fe20003f05270 */
[----:B------:R-:W2:-:S12]  /*05d0*/  LDC R7, c[0x0][0x3e0] ;  /* 0x0000f800ff077b82 */ /* 0x000e980000000800 */
[----:B------:R-:W3:Y:S01]  /*05e0*/  @P0 LDC R6, c[0x0][0x454] ;  /* 0x00011500ff060b82 */ /* 0x000ee20000000800 */
[----:B-1----:R-:W-:Y:S02]  /*05f0*/  @P0 MOV R3, 0x1 ;  /* 0x0000000100030802 */ /* 0x002fe40000000f00 */
[----:B------:R-:W-:-:S05]  /*0600*/  @!P0 MOV R3, 0x1 ;  /* 0x0000000100038802 */ /* 0x000fca0000000f00 */
[----:B------:R-:W2:Y:S08]  /*0610*/  @P0 LDC R2, c[0x0][0x454] ;  /* 0x00011500ff020b82 */ /* 0x000eb00000000800 */
[----:B------:R-:W1:Y:S08]  /*0620*/  @!P0 LDC R4, c[0x0][0x434] ;  /* 0x00010d00ff048b82 */ /* 0x000e700000000800 */
[----:B------:R-:W4:Y:S01]  /*0630*/  @!P0 LDC R6, c[0x0][0x434] ;  /* 0x00010d00ff068b82 */ /* 0x000f220000000800 */
[----:B--2---:R-:W-:-:S02]  /*0640*/  @P0 IMAD R2, R2, R7, RZ ;  /* 0x0000000702020224 */ /* 0x004fc400078e02ff */
[----:B-1-3--:R-:W-:-:S07]  /*0650*/  @!P0 IMAD R2, R4, R7, RZ ;  /* 0x0000000704028224 */ /* 0x00afce00078e02ff */
.L_x_21:
[----:B------:R-:W-:Y:S01]  /*0660*/  IMAD.SHL.U32 R7, R216, 0x8, RZ ;  /* 0x00000008d8077824 */ /* 0x000fe200078e00ff */
[----:B------:R-:W2:Y:S01]  /*0670*/  LDCU.64 UR4, c[0x0][0x410] ;  /* 0x00008200ff0477ac */ /* 0x000ea20008000a00 */
[----:B------:R-:W-:Y:S01]  /*0680*/  IMAD.IADD R141, R141, 0x1, -R140 ;  /* 0x000000018d8d7824 */ /* 0x000fe200078e0a8c */
[----:B------:R-:W-:Y:S01]  /*0690*/  SHF.R.U32.HI R10, RZ, 0x2, R216 ;  /* 0x00000002ff0a7819 */ /* 0x000fe200000116d8 */
[----:B------:R-:W-:Y:S01]  /*06a0*/  IMAD R11, R229, R0, RZ ;  /* 0x00000000e50b7224 */ /* 0x000fe200078e02ff */
[----:B------:R-:W-:Y:S01]  /*06b0*/  LOP3.LUT R7, R7, 0x18, RZ, 0xc0, !PT ;  /* 0x0000001807077812 */ /* 0x000fe200078ec0ff */
[----:B----4-:R-:W-:Y:S01]  /*06c0*/  IMAD R6, R5, R6, RZ ;  /* 0x0000000605067224 */ /* 0x010fe200078e02ff */
[CC--:B------:R-:W-:Y:S01]  /*06d0*/  ISETP.GE.AND P3, PT, R10.reuse, R141.reuse, PT ;  /* 0x0000008d0a00720c */ /* 0x0c0fe20003f66270 */
[C---:B------:R-:W-:Y:S01]  /*06e0*/  VIADD R12, R10.reuse, 0x20 ;  /* 0x000000200a0c7836 */ /* 0x040fe20000000000 */
[----:B------:R-:W-:Y:S01]  /*06f0*/  IADD3 R8, P4, PT, R7, R8, RZ ;  /* 0x0000000807087210 */ /* 0x000fe20007f9e0ff */
[----:B------:R-:W-:Y:S01]  /*0700*/  VIADD R4, R10, 0x40 ;  /* 0x000000400a047836 */ /* 0x000fe20000000000 */
[----:B------:R-:W-:Y:S01]  /*0710*/  ISETP.NE.AND P0, PT, R228, -0x1, PT ;  /* 0xffffffffe400780c */ /* 0x000fe20003f05270 */
[----:B------:R-:W-:Y:S01]  /*0720*/  VIADD R0, R10, 0x60 ;  /* 0x000000600a007836 */ /* 0x000fe20000000000 */
[----:B------:R-:W-:Y:S01]  /*0730*/  LOP3.LUT P6, R216, R216, 0x3, RZ, 0xc0, !PT ;  /* 0x00000003d8d87812 */ /* 0x000fe200078cc0ff */
[----:B------:R-:W-:Y:S01]  /*0740*/  IMAD.X R9, RZ, RZ, R9, P4 ;  /* 0x000000ffff097224 */ /* 0x000fe200020e0609 */
[----:B------:R-:W-:Y:S01]  /*0750*/  SEL R228, R11, R228, !P0 ;  /* 0x000000e40be47207 */ /* 0x000fe20004000000 */
[----:B------:R-:W-:Y:S01]  /*0760*/  IMAD.MOV.U32 R11, RZ, RZ, RZ ;  /* 0x000000ffff0b7224 */ /* 0x000fe200078e00ff */
[----:B------:R-:W-:Y:S01]  /*0770*/  ISETP.GE.AND P1, PT, R12, R141, PT ;  /* 0x0000008d0c00720c */ /* 0x000fe20003f26270 */
[----:B------:R-:W-:Y:S01]  /*0780*/  BSSY.RECONVERGENT B0, `(.L_x_22) ;  /* 0x000001a000007945 */ /* 0x000fe20003800200 */
[----:B--2---:R-:W-:Y:S01]  /*0790*/  IMAD.WIDE.U32 R8, R5, UR4, R8 ;  /* 0x0000000405087c25 */ /* 0x004fe2000f8e0008 */
[----:B------:R-:W-:-:S02]  /*07a0*/  SHF.R.S32.HI R7, RZ, 0x1f, R228 ;  /* 0x0000001fff077819 */ /* 0x000fc400000114e4 */
[-C--:B------:R-:W-:Y:S01]  /*07b0*/  ISETP.GE.AND P2, PT, R4, R141.reuse, PT ;  /* 0x0000008d0400720c */ /* 0x080fe20003f46270 */
[----:B------:R-:W-:Y:S01]  /*07c0*/  IMAD R17, R5, UR5, R9 ;  /* 0x0000000505117c24 */ /* 0x000fe2000f8e0209 */
[----:B------:R-:W-:Y:S01]  /*07d0*/  SEL R13, R228, RZ, P5 ;  /* 0x000000ffe40d7207 */ /* 0x000fe20002800000 */
[----:B------:R-:W-:Y:S01]  /*07e0*/  @!P5 IMAD R6, R229, R2, R6 ;  /* 0x00000002e506d224 */ /* 0x000fe200078e0206 */
[----:B------:R-:W-:Y:S01]  /*07f0*/  SEL R7, R7, RZ, P5 ;  /* 0x000000ff07077207 */ /* 0x000fe20002800000 */
[----:B------:R-:W-:Y:S01]  /*0800*/  IMAD.WIDE.U32 R14, R27, 0x80, R10 ;  /* 0x000000801b0e7825 */ /* 0x000fe200078e000a */
[-C--:B------:R-:W-:Y:S02]  /*0810*/  ISETP.GE.OR P6, PT, R10, R141.reuse, P6 ;  /* 0x0000008d0a00720c */ /* 0x080fe400037c6670 */
[----:B------:R-:W-:Y:S02]  /*0820*/  ISETP.GE.AND P0, PT, R0, R141, PT ;  /* 0x0000008d0000720c */ /* 0x000fe40003f06270 */
[----:B------:R-:W-:-:S02]  /*0830*/  ISETP.NE.OR P5, PT, R216, RZ, P1 ;  /* 0x000000ffd800720c */ /* 0x000fc40000fa5670 */
[----:B------:R-:W-:Y:S01]  /*0840*/  ISETP.NE.OR P4, PT, R216, RZ, P2 ;  /* 0x000000ffd800720c */ /* 0x000fe20001785670 */
[----:B------:R-:W-:-:S12]  /*0850*/  @P3 BRA `(.L_x_23) ;  /* 0x0000000000303947 */ /* 0x000fd80003800000 */
[----:B------:R-:W2:Y:S01]  /*0860*/  LDCU.64 UR4, c[0x0][0x408] ;  /* 0x00008100ff0477ac */ /* 0x000ea20008000a00 */
[----:B------:R-:W-:Y:S01]  /*0870*/  MOV R16, R8 ;  /* 0x0000000800107202 */ /* 0x000fe20000000f00 */
[----:B------:R-:W3:Y:S01]  /*0880*/  LDCU.64 UR6, c[0x0][0x3f0] ;  /* 0x00007e00ff0677ac */ /* 0x000ee20008000a00 */
[----:B--2---:R-:W-:-:S03]  /*0890*/  IMAD R2, R15, UR4, RZ ;  /* 0x000000040f027c24 */ /* 0x004fc6000f8e02ff */
[----:B------:R-:W-:-:S04]  /*08a0*/  IMAD.WIDE.U32 R18, R14, UR4, R16 ;  /* 0x000000040e127c25 */ /* 0x000fc8000f8e0010 */
[----:B------:R-:W-:Y:S01]  /*08b0*/  IMAD R2, R14, UR5, R2 ;  /* 0x000000050e027c24 */ /* 0x000fe2000f8e0202 */
[----:B---3--:R-:W-:-:S04]  /*08c0*/  LEA R20, P3, R18, UR6, 0x1 ;  /* 0x0000000612147c11 */ /* 0x008fc8000f8608ff */
[----:B------:R-:W-:-:S04]  /*08d0*/  IADD3 R2, PT, PT, R19, R2, RZ ;  /* 0x0000000213027210 */ /* 0x000fc80007ffe0ff */
[----:B------:R-:W-:-:S05]  /*08e0*/  LEA.HI.X R21, R18, UR7, R2, 0x1, P3 ;  /* 0x0000000712157c11 */ /* 0x000fca00098f0c02 */
[----:B------:R2:W-:Y:S04]  /*08f0*/  STG.E.128 desc[UR12][R20.64], RZ ;  /* 0x000000ff14007986 */ /* 0x0005e8000c101d0c */
[----:B------:R2:W-:Y:S04]  /*0900*/  STG.E.128 desc[UR12][R20.64+0x40], RZ ;  /* 0x000040ff14007986 */ /* 0x0005e8000c101d0c */
[----:B------:R2:W-:Y:S02]  /*0910*/  STG.E.128 desc[UR12][R20.64+0x80], RZ ;  /* 0x000080ff14007986 */ /* 0x0005e4000c101d0c */
.L_x_23:
[----:B------:R-:W-:Y:S05]  /*0920*/  BSYNC.RECONVERGENT B0 ;  /* 0x0000000000007941 */ /* 0x000fea0003800200 */
.L_x_22:
[----:B------:R-:W-:Y:S01]  /*0930*/  BSSY.RECONVERGENT B0, `(.L_x_24) ;  /* 0x0000013000007945 */ /* 0x000fe20003800200 */
[----:B------:R-:W-:Y:S01]  /*0940*/  ISETP.NE.OR P3, PT, R216, RZ, P0 ;  /* 0x000000ffd800720c */ /* 0x000fe20000765670 */
[----:B-1----:R-:W-:Y:S02]  /*0950*/  IMAD R140, R140, R3, RZ ;  /* 0x000000038c8c7224 */ /* 0x002fe400078e02ff */
[----:B------:R-:W-:Y:S10]  /*0960*/  @P1 BRA `(.L_x_25) ;  /* 0x00000000003c1947 */ /* 0x000ff40003800000 */
[----:B------:R-:W1:Y:S01]  /*0970*/  LDCU.64 UR6, c[0x0][0x408] ;  /* 0x00008100ff0677ac */ /* 0x000e620008000a00 */
[----:B------:R-:W-:Y:S01]  /*0980*/  IADD3 R5, P1, PT, R14, 0x20, RZ ;  /* 0x000000200e057810 */ /* 0x000fe20007f3e0ff */
[----:B------:R-:W-:Y:S01]  /*0990*/  IMAD.MOV.U32 R18, RZ, RZ, R8 ;  /* 0x000000ffff127224 */ /* 0x000fe200078e0008 */
[----:B------:R-:W-:Y:S01]  /*09a0*/  MOV R19, R17 ;  /* 0x0000001100137202 */ /* 0x000fe20000000f00 */
[----:B------:R-:W2:Y:S02]  /*09b0*/  LDCU.64 UR4, c[0x0][0x3f0] ;  /* 0x00007e00ff0477ac */ /* 0x000ea40008000a00 */
[----:B------:R-:W-:-:S04]  /*09c0*/  IMAD.X R2, RZ, RZ, R15, P1 ;  /* 0x000000ffff027224 */ /* 0x000fc800008e060f */
[----:B-1----:R-:W-:Y:S02]  /*09d0*/  IMAD R2, R2, UR6, RZ ;  /* 0x0000000602027c24 */ /* 0x002fe4000f8e02ff */
[----:B------:R-:W-:-:S04]  /*09e0*/  IMAD.WIDE.U32 R18, R5, UR6, R18 ;  /* 0x0000000605127c25 */ /* 0x000fc8000f8e0012 */
[----:B------:R-:W-:Y:S01]  /*09f0*/  IMAD R2, R5, UR7, R2 ;  /* 0x0000000705027c24 */ /* 0x000fe2000f8e0202 */
[----:B--2---:R-:W-:-:S04]  /*0a00*/  LEA R20, P1, R18, UR4, 0x1 ;  /* 0x0000000412147c11 */ /* 0x004fc8000f8208ff */
[----:B------:R-:W-:-:S04]  /*0a10*/  IADD3 R2, PT, PT, R19, R2, RZ ;  /* 0x0000000213027210 */ /* 0x000fc80007ffe0ff */
[----:B------:R-:W-:-:S05]  /*0a20*/  LEA.HI.X R21, R18, UR5, R2, 0x1, P1 ;  /* 0x0000000512157c11 */ /* 0x000fca00088f0c02 */
[----:B------:R1:W-:Y:S04]  /*0a30*/  STG.E.128 desc[UR12][R20.64], RZ ;  /* 0x000000ff14007986 */ /* 0x0003e8000c101d0c */
[----:B------:R1:W-:Y:S04]  /*0a40*/  STG.E.128 desc[UR12][R20.64+0x40], RZ ;  /* 0x000040ff14007986 */ /* 0x0003e8000c101d0c */
[----:B------:R1:W-:Y:S02]  /*0a50*/  STG.E.128 desc[UR12][R20.64+0x80], RZ ;  /* 0x000080ff14007986 */ /* 0x0003e4000c101d0c */
.L_x_25:
[----:B------:R-:W-:Y:S05]  /*0a60*/  BSYNC.RECONVERGENT B0 ;  /* 0x0000000000007941 */ /* 0x000fea0003800200 */
.L_x_24:
[----:B------:R-:W-:Y:S04]  /*0a70*/  BSSY.RECONVERGENT B0, `(.L_x_26) ;  /* 0x0000011000007945 */ /* 0x000fe80003800200 */
[----:B------:R-:W-:Y:S05]  /*0a80*/  @P2 BRA `(.L_x_27) ;  /* 0x00000000003c2947 */ /* 0x000fea0003800000 */
[----:B------:R-:W3:Y:S01]  /*0a90*/  LDCU.64 UR6, c[0x0][0x408] ;  /* 0x00008100ff0677ac */ /* 0x000ee20008000a00 */
[----:B------:R-:W-:Y:S01]  /*0aa0*/  IADD3 R5, P1, PT, R14, 0x40, RZ ;  /* 0x000000400e057810 */ /* 0x000fe20007f3e0ff */
[----:B------:R-:W-:Y:S01]  /*0ab0*/  IMAD.MOV.U32 R18, RZ, RZ, R8 ;  /* 0x000000ffff127224 */ /* 0x000fe200078e0008 */
[----:B------:R-:W-:Y:S01]  /*0ac0*/  MOV R19, R17 ;  /* 0x0000001100137202 */ /* 0x000fe20000000f00 */
[----:B------:R-:W1:Y:S02]  /*0ad0*/  LDCU.64 UR4, c[0x0][0x3f0] ;  /* 0x00007e00ff0477ac */ /* 0x000e640008000a00 */
[----:B------:R-:W-:-:S04]  /*0ae0*/  IMAD.X R2, RZ, RZ, R15, P1 ;  /* 0x000000ffff027224 */ /* 0x000fc800008e060f */
[----:B---3--:R-:W-:Y:S02]  /*0af0*/  IMAD R2, R2, UR6, RZ ;  /* 0x0000000602027c24 */ /* 0x008fe4000f8e02ff */
[----:B------:R-:W-:-:S04]  /*0b00*/  IMAD.WIDE.U32 R18, R5, UR6, R18 ;  /* 0x0000000605127c25 */ /* 0x000fc8000f8e0012 */
[----:B------:R-:W-:Y:S01]  /*0b10*/  IMAD R2, R5, UR7, R2 ;  /* 0x0000000705027c24 */ /* 0x000fe2000f8e0202 */
[----:B-12---:R-:W-:-:S04]  /*0b20*/  LEA R20, P1, R18, UR4, 0x1 ;  /* 0x0000000412147c11 */ /* 0x006fc8000f8208ff */
[----:B------:R-:W-:-:S04]  /*0b30*/  IADD3 R2, PT, PT, R19, R2, RZ ;  /* 0x0000000213027210 */ /* 0x000fc80007ffe0ff */
[----:B------:R-:W-:-:S05]  /*0b40*/  LEA.HI.X R21, R18, UR5, R2, 0x1, P1 ;  /* 0x0000000512157c11 */ /* 0x000fca00088f0c02 */
[----:B------:R3:W-:Y:S04]  /*0b50*/  STG.E.128 desc[UR12][R20.64], RZ ;  /* 0x000000ff14007986 */ /* 0x0007e8000c101d0c */
[----:B------:R3:W-:Y:S04]  /*0b60*/  STG.E.128 desc[UR12][R20.64+0x40], RZ ;  /* 0x000040ff14007986 */ /* 0x0007e8000c101d0c */
[----:B------:R3:W-:Y:S02]  /*0b70*/  STG.E.128 desc[UR12][R20.64+0x80], RZ ;  /* 0x000080ff14007986 */ /* 0x0007e4000c101d0c */
.L_x_27:
[----:B------:R-:W-:Y:S05]  /*0b80*/  BSYNC.RECONVERGENT B0 ;  /* 0x0000000000007941 */ /* 0x000fea0003800200 */
.L_x_26:
[----:B------:R-:W-:Y:S01]  /*0b90*/  BSSY.RECONVERGENT B0, `(.L_x_28) ;  /* 0x0000013000007945 */ /* 0x000fe20003800200 */
[----:B------:R-:W-:Y:S02]  /*0ba0*/  IADD3 R13, P2, P1, R140, R13, R6 ;  /* 0x0000000d8c0d7210 */ /* 0x000fe4000795e006 */
[----:B------:R-:W-:Y:S02]  /*0bb0*/  SHF.R.S32.HI R140, RZ, 0x1f, R140 ;  /* 0x0000001fff8c7819 */ /* 0x000fe4000001148c */
[----:B------:R-:W-:Y:S01]  /*0bc0*/  SHF.R.S32.HI R6, RZ, 0x1f, R6 ;  /* 0x0000001fff067819 */ /* 0x000fe20000011406 */
[----:B------:R-:W-:Y:S05]  /*0bd0*/  @P0 BRA `(.L_x_29) ;  /* 0x0000000000380947 */ /* 0x000fea0003800000 */
[----:B------:R-:W4:Y:S01]  /*0be0*/  LDCU.64 UR6, c[0x0][0x408] ;  /* 0x00008100ff0677ac */ /* 0x000f220008000a00 */
[----:B------:R-:W-:Y:S02]  /*0bf0*/  IADD3 R2, P0, PT, R14, 0x60, RZ ;  /* 0x000000600e027810 */ /* 0x000fe40007f1e0ff */
[----:B------:R-:W-:Y:S01]  /*0c00*/  MOV R9, R17 ;  /* 0x0000001100097202 */ /* 0x000fe20000000f00 */
[----:B------:R-:W5:Y:S01]  /*0c10*/  LDCU.64 UR4, c[0x0][0x3f0] ;  /* 0x00007e00ff0477ac */ /* 0x000f620008000a00 */
[----:B------:R-:W-:-:S05]  /*0c20*/  IADD3.X R5, PT, PT, RZ, R15, RZ, P0, !PT ;  /* 0x0000000fff057210 */ /* 0x000fca00007fe4ff */
[----:B----4-:R-:W-:Y:S02]  /*0c30*/  IMAD R5, R5, UR6, RZ ;  /* 0x0000000605057c24 */ /* 0x010fe4000f8e02ff */
[----:B------:R-:W-:-:S04]  /*0c40*/  IMAD.WIDE.U32 R8, R2, UR6, R8 ;  /* 0x0000000602087c25 */ /* 0x000fc8000f8e0008 */
[----:B------:R-:W-:Y:S01]  /*0c50*/  IMAD R5, R2, UR7, R5 ;  /* 0x0000000702057c24 */ /* 0x000fe2000f8e0205 */
[----:B-----5:R-:W-:-:S04]  /*0c60*/  LEA R14, P0, R8, UR4, 0x1 ;  /* 0x00000004080e7c11 */ /* 0x020fc8000f8008ff */
[----:B------:R-:W-:-:S04]  /*0c70*/  IADD3 R5, PT, PT, R9, R5, RZ ;  /* 0x0000000509057210 */ /* 0x000fc80007ffe0ff */
[----:B------:R-:W-:-:S05]  /*0c80*/  LEA.HI.X R15, R8, UR5, R5, 0x1, P0 ;  /* 0x00000005080f7c11 */ /* 0x000fca00080f0c05 */
[----:B------:R4:W-:Y:S04]  /*0c90*/  STG.E.128 desc[UR12][R14.64], RZ ;  /* 0x000000ff0e007986 */ /* 0x0009e8000c101d0c */
[----:B------:R4:W-:Y:S04]  /*0ca0*/  STG.E.128 desc[UR12][R14.64+0x40], RZ ;  /* 0x000040ff0e007986 */ /* 0x0009e8000c101d0c */
[----:B------:R4:W-:Y:S02]  /*0cb0*/  STG.E.128 desc[UR12][R14.64+0x80], RZ ;  /* 0x000080ff0e007986 */ /* 0x0009e4000c101d0c */
.L_x_29:
[----:B------:R-:W-:Y:S05]  /*0cc0*/  BSYNC.RECONVERGENT B0 ;  /* 0x0000000000007941 */ /* 0x000fea0003800200 */
.L_x_28:
[----:B------:R-:W-:Y:S01]  /*0cd0*/  BSSY.RECONVERGENT B0, `(.L_x_30) ;  /* 0x000000b000007945 */ /* 0x000fe20003800200 */
[----:B------:R-:W-:-:S03]  /*0ce0*/  IADD3.X R6, PT, PT, R140, R7, R6, P2, P1 ;  /* 0x000000078c067210 */ /* 0x000fc600017e2406 */
[----:B------:R-:W-:Y:S05]  /*0cf0*/  @P6 BRA `(.L_x_31) ;  /* 0x0000000000206947 */ /* 0x000fea0003800000 */
[----:B------:R-:W5:Y:S01]  /*0d00*/  LDCU.64 UR4, c[0x0][0x420] ;  /* 0x00008400ff0477ac */ /* 0x000f620008000a00 */
[----:B------:R-:W-:-:S05]  /*0d10*/  IMAD R2, R10, R3, RZ ;  /* 0x000000030a027224 */ /* 0x000fca00078e02ff */
[----:B------:R-:W-:-:S04]  /*0d20*/  IADD3 R5, P0, PT, R2, R13, RZ ;  /* 0x0000000d02057210 */ /* 0x000fc80007f1e0ff */
[----:B------:R-:W-:Y:S02]  /*0d30*/  LEA.HI.X.SX32 R2, R2, R6, 0x1, P0 ;  /* 0x0000000602027211 */ /* 0x000fe400000f0eff */
[----:B-----5:R-:W-:-:S04]  /*0d40*/  LEA R8, P0, R5, UR4, 0x2 ;  /* 0x0000000405087c11 */ /* 0x020fc8000f8010ff */
[----:B------:R-:W-:Y:S01]  /*0d50*/  LEA.HI.X R9, R5, UR5, R2, 0x2, P0 ;  /* 0x0000000505097c11 */ /* 0x000fe200080f1402 */
[----:B------:R-:W-:-:S05]  /*0d60*/  IMAD.MOV.U32 R5, RZ, RZ, 0x7f800000 ;  /* 0x7f800000ff057424 */ /* 0x000fca00078e00ff */
[----:B------:R1:W-:Y:S03]  /*0d70*/  STG.E desc[UR12][R8.64], R5 ;  /* 0x0000000508007986 */ /* 0x0003e6000c10190c */
.L_x_31:
[----:B------:R-:W-:Y:S05]  /*0d80*/  BSYNC.RECONVERGENT B0 ;  /* 0x0000000000007941 */ /* 0x000fea0003800200 */
.L_x_30:
[----:B------:R-:W-:Y:S04]  /*0d90*/  BSSY.RECONVERGENT B0, `(.L_x_32) ;  /* 0x000000a000007945 */ /* 0x000fe80003800200 */
[----:B------:R-:W-:Y:S05]  /*0da0*/  @P5 BRA `(.L_x_33) ;  /* 0x0000000000205947 */ /* 0x000fea0003800000 */
[----:B------:R-:W5:Y:S01]  /*0db0*/  LDCU.64 UR4, c[0x0][0x420] ;  /* 0x00008400ff0477ac */ /* 0x000f620008000a00 */
[----:B------:R-:W-:-:S05]  /*0dc0*/  IMAD R2, R12, R3, RZ ;  /* 0x000000030c027224 */ /* 0x000fca00078e02ff */
[----:B-1----:R-:W-:-:S04]  /*0dd0*/  IADD3 R5, P0, PT, R2, R13, RZ ;  /* 0x0000000d02057210 */ /* 0x002fc80007f1e0ff */
[----:B------:R-:W-:Y:S02]  /*0de0*/  LEA.HI.X.SX32 R2, R2, R6, 0x1, P0 ;  /* 0x0000000602027211 */ /* 0x000fe400000f0eff */
[----:B-----5:R-:W-:-:S04]  /*0df0*/  LEA R8, P0, R5, UR4, 0x2 ;  /* 0x0000000405087c11 */ /* 0x020fc8000f8010ff */
[----:B------:R-:W-:Y:S01]  /*0e00*/  LEA.HI.X R9, R5, UR5, R2, 0x2, P0 ;  /* 0x0000000505097c11 */ /* 0x000fe200080f1402 */
[----:B------:R-:W-:-:S05]  /*0e10*/  IMAD.MOV.U32 R5, RZ, RZ, 0x7f800000 ;  /* 0x7f800000ff057424 */ /* 0x000fca00078e00ff */
[----:B------:R1:W-:Y:S03]  /*0e20*/  STG.E desc[UR12][R8.64], R5 ;  /* 0x0000000508007986 */ /* 0x0003e6000c10190c */
.L_x_33:
[----:B------:R-:W-:Y:S05]  /*0e30*/  BSYNC.RECONVERGENT B0 ;  /* 0x0000000000007941 */ /* 0x000fea0003800200 */
.L_x_32:
[----:B------:R-:W-:Y:S04]  /*0e40*/  BSSY.RECONVERGENT B0, `(.L_x_34) ;  /* 0x000000a000007945 */ /* 0x000fe80003800200 */
[----:B------:R-:W-:Y:S05]  /*0e50*/  @P4 BRA `(.L_x_35) ;  /* 0x0000000000204947 */ /* 0x000fea0003800000 */
[----:B------:R-:W5:Y:S01]  /*0e60*/  LDCU.64 UR4, c[0x0][0x420] ;  /* 0x00008400ff0477ac */ /* 0x000f620008000a00 */
[----:B------:R-:W-:Y:S02]  /*0e70*/  IMAD R2, R4, R3, RZ ;  /* 0x0000000304027224 */ /* 0x000fe400078e02ff */
[----:B------:R-:W-:-:S03]  /*0e80*/  IMAD.MOV.U32 R7, RZ, RZ, 0x7f800000 ;  /* 0x7f800000ff077424 */ /* 0x000fc600078e00ff */
[----:B-1----:R-:W-:-:S04]  /*0e90*/  IADD3 R5, P0, PT, R2, R13, RZ ;  /* 0x0000000d02057210 */ /* 0x002fc80007f1e0ff */
[----:B------:R-:W-:Y:S02]  /*0ea0*/  LEA.HI.X.SX32 R2, R2, R6, 0x1, P0 ;  /* 0x0000000602027211 */ /* 0x000fe400000f0eff */
[----:B-----5:R-:W-:-:S04]  /*0eb0*/  LEA R4, P0, R5, UR4, 0x2 ;  /* 0x0000000405047c11 */ /* 0x020fc8000f8010ff */
[----:B------:R-:W-:-:S05]  /*0ec0*/  LEA.HI.X R5, R5, UR5, R2, 0x2, P0 ;  /* 0x0000000505057c11 */ /* 0x000fca00080f1402 */
[----:B------:R1:W-:Y:S04]  /*0ed0*/  STG.E desc[UR12][R4.64], R7 ;  /* 0x0000000704007986 */ /* 0x0003e8000c10190c */
.L_x_35:
[----:B------:R-:W-:Y:S05]  /*0ee0*/  BSYNC.RECONVERGENT B0 ;  /* 0x0000000000007941 */ /* 0x000fea0003800200 */
.L_x_34:
[----:B------:R-:W-:Y:S05]  /*0ef0*/  @P3 EXIT ;  /* 0x000000000000394d */ /* 0x000fea0003800000 */
[----:B------:R-:W5:Y:S01]  /*0f00*/  LDCU.64 UR4, c[0x0][0x420] ;  /* 0x00008400ff0477ac */ /* 0x000f620008000a00 */
[----:B------:R-:W-:Y:S02]  /*0f10*/  IMAD R0, R0, R3, RZ ;  /* 0x0000000300007224 */ /* 0x000fe400078e02ff */
[----:B-1----:R-:W-:-:S03]  /*0f20*/  IMAD.MOV.U32 R5, RZ, RZ, 0x7f800000 ;  /* 0x7f800000ff057424 */ /* 0x002fc600078e00ff */
[----:B------:R-:W-:-:S04]  /*0f30*/  IADD3 R13, P0, PT, R0, R13, RZ ;  /* 0x0000000d000d7210 */ /* 0x000fc80007f1e0ff */
[----:B------:R-:W-:Y:S02]  /*0f40*/  LEA.HI.X.SX32 R0, R0, R6, 0x1, P0 ;  /* 0x0000000600007211 */ /* 0x000fe400000f0eff */
[----:B-----5:R-:W-:-:S04]  /*0f50*/  LEA R2, P0, R13, UR4, 0x2 ;  /* 0x000000040d027c11 */ /* 0x020fc8000f8010ff */
[----:B------:R-:W-:-:S05]  /*0f60*/  LEA.HI.X R3, R13, UR5, R0, 0x2, P0 ;  /* 0x000000050d037c11 */ /* 0x000fca00080f1400 */
[----:B------:R-:W-:Y:S01]  /*0f70*/  STG.E desc[UR12][R2.64], R5 ;  /* 0x0000000502007986 */ /* 0x000fe2000c10190c */
[----:B------:R-:W-:Y:S05]  /*0f80*/  EXIT ;  /* 0x000000000000794d */ /* 0x000fea0003800000 */
.L_x_20:
[----:B------:R-:W-:Y:S02]  /*0f90*/  ISETP.NE.AND P0, PT, R228, -0x1, PT ;  /* 0xffffffffe400780c */ /* 0x000fe40003f05270 */
[----:B------:R-:W-:-:S11]  /*0fa0*/  ISETP.NE.AND P2, PT, R9, -0x1, PT ;  /* 0xffffffff0900780c */ /* 0x000fd60003f45270 */
[----:B------:R-:W2:Y:S08]  /*0fb0*/  @!P0 LDC.64 R6, c[0x0][0x398] ;  /* 0x0000e600ff068b82 */ /* 0x000eb00000000a00 */
[----:B------:R-:W1:Y:S01]  /*0fc0*/  @P0 LDC.64 R2, c[0x0][0x3b0] ;  /* 0x0000ec00ff020b82 */ /* 0x000e620000000a00 */
[----:B--2---:R-:W-:-:S04]  /*0fd0*/  @!P0 IMAD.WIDE.U32 R12, R229, R6, RZ ;  /* 0x00000006e50c8225 */ /* 0x004fc800078e00ff */
[----:B------:R-:W-:Y:S01]  /*0fe0*/  @!P0 IMAD R4, R229, R7, R13 ;  /* 0x00000007e5048224 */ /* 0x000fe200078e020d */
[----:B------:R-:W-:Y:S01]  /*0ff0*/  @!P0 MOV R23, R12 ;  /* 0x0000000c00178202 */ /* 0x000fe20000000f00 */
[----:B-1----:R-:W-:-:S04]  /*1000*/  @P0 IMAD.WIDE.U32 R10, R228, R2, RZ ;  /* 0x00000002e40a0225 */ /* 0x002fc800078e00ff */
[----:B------:R-:W-:Y:S01]  /*1010*/  @P0 IMAD R4, R228, R3, R11 ;  /* 0x00000003e4040224 */ /* 0x000fe200078e020b */
[----:B------:R-:W-:Y:S01]  /*1020*/  @P0 MOV R23, R10 ;  /* 0x0000000a00170202 */ /* 0x000fe20000000f00 */
[----:B------:R-:W-:Y:S06]  /*1030*/  @P2 BRA `(.L_x_36) ;  /* 0x0000000000302947 */ /* 0x000fec0003800000 */
[----:B------:R-:W1:Y:S01]  /*1040*/  LDCU.64 UR4, c[0x0][0x3b8] ;  /* 0x00007700ff0477ac */ /* 0x000e620008000a00 */
[----:B------:R-:W-:Y:S01]  /*1050*/  SHF.R.S32.HI R7, RZ, 0x1f, R0 ;  /* 0x0000001fff077819 */ /* 0x000fe20000011400 */
[----:B------:R-:W2:Y:S01]  /*1060*/  LDCU.64 UR6, c[0x0][0x3a0] ;  /* 0x00007400ff0677ac */ /* 0x000ea20008000a00 */
[----:B-1----:R-:W-:Y:S02]  /*1070*/  MOV R2, UR4 ;  /* 0x0000000400027c02 */ /* 0x002fe40008000f00 */
[----:B------:R-:W-:-:S03]  /*1080*/  MOV R3, UR5 ;  /* 0x0000000500037c02 */ /* 0x000fc60008000f00 */
[-C--:B------:R-:W-:Y:S02]  /*1090*/  IMAD R6, R7, R2.reuse, RZ ;  /* 0x0000000207067224 */ /* 0x080fe400078e02ff */
[----:B------:R-:W-:-:S04]  /*10a0*/  IMAD.WIDE.U32 R10, R0, R2, RZ ;  /* 0x00000002000a7225 */ /* 0x000fc800078e00ff */
[----:B------:R-:W-:-:S05]  /*10b0*/  IMAD R6, R0, R3, R6 ;  /* 0x0000000300067224 */ /* 0x000fca00078e0206 */
[----:B------:R-:W-:-:S03]  /*10c0*/  IADD3 R11, PT, PT, R11, R6, RZ ;  /* 0x000000060b0b7210 */ /* 0x000fc60007ffe0ff */
[----:B--2---:R-:W-:-:S04]  /*10d0*/  IMAD.WIDE.U32 R12, R229, UR6, R10 ;  /* 0x00000006e50c7c25 */ /* 0x004fc8000f8e000a */
[----:B------:R-:W-:Y:S01]  /*10e0*/  IMAD R6, R229, UR7, R13 ;  /* 0x00000007e5067c24 */ /* 0x000fe2000f8e020d */
[----:B------:R-:W-:Y:S06]  /*10f0*/  BRA `(.L_x_37) ;  /* 0x0000000000147947 */ /* 0x000fec0003800000 */
.L_x_36:
[----:B------:R-:W1:Y:S01]  /*1100*/  LDC.64 R2, c[0x0][0x3b8] ;  /* 0x0000ee00ff027b82 */ /* 0x000e620000000a00 */
[----:B------:R-:W-:-:S05]  /*1110*/  IADD3 R12, PT, PT, R0, R9, RZ ;  /* 0x00000009000c7210 */ /* 0x000fca0007ffe0ff */
[C---:B-1----:R-:W-:Y:S02]  /*1120*/  IMAD R6, R12.reuse, R3, RZ ;  /* 0x000000030c067224 */ /* 0x042fe400078e02ff */
[----:B------:R-:W-:-:S05]  /*1130*/  IMAD.WIDE.U32 R12, R12, R2, RZ ;  /* 0x000000020c0c7225 */ /* 0x000fca00078e00ff */
[----:B------:R-:W-:-:S07]  /*1140*/  IADD3 R6, PT, PT, R13, R6, RZ ;  /* 0x000000060d067210 */ /* 0x000fce0007ffe0ff */
.L_x_37:
[----:B------:R-:W1:Y:S02]  /*1150*/  LDC R8, c[0x0][0x3e8] ;  /* 0x0000fa00ff087b82 */ /* 0x000e640000000800 */
[----:B-1----:R-:W-:-:S04]  /*1160*/  IABS R11, R8 ;  /* 0x00000008000b7213 */ /* 0x002fc80000000000 */
[----:B------:R-:W1:Y:S08]  /*1170*/  I2F.RP R13, R11 ;  /* 0x0000000b000d7306 */ /* 0x000e700000209400 */
[----:B-1----:R-:W1:Y:S02]  /*1180*/  MUFU.RCP R14, R13 ;  /* 0x0000000d000e7308 */ /* 0x002e640000001000 */
[----:B-1----:R-:W-:-:S06]  /*1190*/  VIADD R14, R14, 0xffffffe ;  /* 0x0ffffffe0e0e7836 */ /* 0x002fcc0000000000 */
[----:B------:R-:W1:Y:S02]  /*11a0*/  F2I.FTZ.U32.TRUNC.NTZ R15, R14 ;  /* 0x0000000e000f7305 */ /* 0x000e64000021f000 */
[----:B-1----:R-:W-:Y:S01]  /*11b0*/  IMAD.MOV R7, RZ, RZ, -R15 ;  /* 0x000000ffff077224 */ /* 0x002fe200078e0a0f */
[----:B------:R-:W-:-:S03]  /*11c0*/  MOV R14, RZ ;  /* 0x000000ff000e7202 */ /* 0x000fc60000000f00 */
[----:B------:R-:W-:Y:S01]  /*11d0*/  IMAD R10, R7, R11, RZ ;  /* 0x0000000b070a7224 */ /* 0x000fe200078e02ff */
[----:B------:R-:W-:-:S03]  /*11e0*/  IABS R7, R5 ;  /* 0x0000000500077213 */ /* 0x000fc60000000000 */
[----:B------:R-:W-:-:S06]  /*11f0*/  IMAD.HI.U32 R10, R15, R10, R14 ;  /* 0x0000000a0f0a7227 */ /* 0x000fcc00078e000e */
[----:B------:R-:W-:-:S04]  /*1200*/  IMAD.HI.U32 R16, R10, R7, RZ ;  /* 0x000000070a107227 */ /* 0x000fc800078e00ff */
[----:B------:R-:W-:-:S04]  /*1210*/  IMAD.MOV R10, RZ, RZ, -R16 ;  /* 0x000000ffff0a7224 */ /* 0x000fc800078e0a10 */
[----:B------:R-:W-:Y:S01]  /*1220*/  IMAD R10, R11, R10, R7 ;  /* 0x0000000a0b0a7224 */ /* 0x000fe200078e0207 */
[----:B------:R-:W-:-:S04]  /*1230*/  LOP3.LUT R7, R5, R8, RZ, 0x3c, !PT ;  /* 0x0000000805077212 */ /* 0x000fc800078e3cff */
[----:B------:R-:W-:Y:S02]  /*1240*/  ISETP.GT.U32.AND P1, PT, R11, R10, PT ;  /* 0x0000000a0b00720c */ /* 0x000fe40003f24070 */
[----:B------:R-:W-:-:S11]  /*1250*/  ISETP.GE.AND P0, PT, R7, RZ, PT ;  /* 0x000000ff0700720c */ /* 0x000fd60003f06270 */
[----:B------:R-:W-:Y:S01]  /*1260*/  @!P1 IMAD.IADD R10, R10, 0x1, -R11 ;  /* 0x000000010a0a9824 */ /* 0x000fe200078e0a0b */
[----:B------:R-:W-:Y:S02]  /*1270*/  @!P1 IADD3 R16, PT, PT, R16, 0x1, RZ ;  /* 0x0000000110109810 */ /* 0x000fe40007ffe0ff */
[----:B------:R-:W-:Y:S02]  /*1280*/  ISETP.NE.AND P1, PT, R8, RZ, PT ;  /* 0x000000ff0800720c */ /* 0x000fe40003f25270 */
[----:B------:R-:W-:-:S13]  /*1290*/  ISETP.GE.U32.AND P3, PT, R10, R11, PT ;  /* 0x0000000b0a00720c */ /* 0x000fda0003f66070 */
[----:B------:R-:W-:-:S05]  /*12a0*/  @P3 VIADD R16, R16, 0x1 ;  /* 0x0000000110103836 */ /* 0x000fca0000000000 */
[----:B------:R-:W-:Y:S02]  /*12b0*/  @!P0 IADD3 R16, PT, PT, -R16, RZ, RZ ;  /* 0x000000ff10108210 */ /* 0x000fe40007ffe1ff */
[----:B------:R-:W-:Y:S01]  /*12c0*/  @!P1 LOP3.LUT R16, RZ, R8, RZ, 0x33, !PT ;  /* 0x00000008ff109212 */ /* 0x000fe200078e33ff */
        /* <DEDUP_REMOVED lines=13> */
.L_x_38:
[----:B------:R-:W1:Y:S01]  /*13a0*/  LDC.64 R32, c[0x0][0x3c0] ;  /* 0x0000f000ff207b82 */ /* 0x000e620000000a00 */
[----:B------:R-:W-:-:S05]  /*13b0*/  IADD3 R9, PT, PT, R0, R9, RZ ;  /* 0x0000000900097210 */ /* 0x000fca0007ffe0ff */
[C---:B-1----:R-:W-:Y:S02]  /*13c0*/  IMAD R7, R9.reuse, R33, RZ ;  /* 0x0000002109077224 */ /* 0x042fe400078e02ff */
[----:B------:R-:W-:-:S05]  /*13d0*/  IMAD.WIDE.U32 R8, R9, R32, RZ ;  /* 0x0000002009087225 */ /* 0x000fca00078e00ff */
[----:B------:R-:W-:-:S07]  /*13e0*/  IADD3 R7, PT, PT, R9, R7, RZ ;  /* 0x0000000709077210 */ /* 0x000fce0007ffe0ff */
.L_x_39:
[----:B------:R-:W-:Y:S01]  /*13f0*/  IMAD.IADD R221, R141, 0x1, -R140 ;  /* 0x000000018ddd7824 */ /* 0x000fe200078e0a8c */
[----:B------:R-:W-:Y:S01]  /*1400*/  SHF.R.U32.HI R142, RZ, 0x2, R216 ;  /* 0x00000002ff8e7819 */ /* 0x000fe200000116d8 */
[----:B------:R-:W-:Y:S01]  /*1410*/  IMAD.SHL.U32 R34, R216, 0x8, RZ ;  /* 0x00000008d8227824 */ /* 0x000fe200078e00ff */
[----:B------:R-:W1:Y:S01]  /*1420*/  LDCU.64 UR8, c[0x0][0x3c8] ;  /* 0x00007900ff0877ac */ /* 0x000e620008000a00 */
[----:B------:R-:W-:Y:S01]  /*1430*/  SHF.R.S32.HI R19, RZ, 0x1f, R16 ;  /* 0x0000001fff137819 */ /* 0x000fe20000011410 */
[----:B------:R-:W-:Y:S01]  /*1440*/  IMAD.MOV.U32 R143, RZ, RZ, RZ ;  /* 0x000000ffff8f7224 */ /* 0x000fe200078e00ff */
[CC--:B------:R-:W-:Y:S01]  /*1450*/  ISETP.GE.AND P4, PT, R142.reuse, R221.reuse, PT ;  /* 0x000000dd8e00720c */ /* 0x0c0fe20003f86270 */
[----:B------:R-:W-:Y:S01]  /*1460*/  VIADD R0, R142, 0x40 ;  /* 0x000000408e007836 */ /* 0x000fe20000000000 */
[----:B------:R-:W-:Y:S01]  /*1470*/  LOP3.LUT R22, R34, 0x18, RZ, 0xc0, !PT ;  /* 0x0000001822167812 */ /* 0x000fe200078ec0ff */
[----:B------:R-:W2:Y:S01]  /*1480*/  LDCU.128 UR4, c[0x0][0x3d0] ;  /* 0x00007a00ff0477ac */ /* 0x000ea20008000c00 */
[----:B------:R-:W-:Y:S01]  /*1490*/  IMAD.WIDE.U32 R26, R27, 0x80, R142 ;  /* 0x000000801b1a7825 */ /* 0x000fe200078e008e */
[----:B------:R-:W3:Y:S01]  /*14a0*/  S2UR UR14, SR_CgaCtaId ;  /* 0x00000000000e79c3 */ /* 0x000ee20000008800 */
[-C--:B------:R-:W-:Y:S01]  /*14b0*/  ISETP.GE.AND P6, PT, R0, R221.reuse, PT ;  /* 0x000000dd0000720c */ /* 0x080fe20003fc6270 */
[----:B------:R-:W4:Y:S01]  /*14c0*/  LDCU.64 UR10, c[0x0][0x390] ;  /* 0x00007200ff0a77ac */ /* 0x000f220008000a00 */
[----:B------:R-:W-:Y:S01]  /*14d0*/  VIADD R0, R142, 0x20 ;  /* 0x000000208e007836 */ /* 0x000fe20000000000 */
[----:B------:R-:W-:Y:S01]  /*14e0*/  IADD3 R12, P2, PT, R22, R12, RZ ;  /* 0x0000000c160c7210 */ /* 0x000fe20007f5e0ff */
[----:B------:R-:W-:Y:S01]  /*14f0*/  IMAD.SHL.U32 R133, R2, 0x40, RZ ;  /* 0x0000004002857824 */ /* 0x000fe200078e00ff */
[----:B------:R-:W-:Y:S01]  /*1500*/  IADD3 R8, P1, PT, R22, R8, RZ ;  /* 0x0000000816087210 */ /* 0x000fe20007f3e0ff */
[----:B------:R-:W-:Y:S01]  /*1510*/  IMAD.SHL.U32 R135, R2, 0x20, RZ ;  /* 0x0000002002877824 */ /* 0x000fe200078e00ff */
[----:B------:R-:W5:Y:S01]  /*1520*/  @!P4 LDC.64 R10, c[0x0][0x3b0] ;  /* 0x0000ec00ff0acb82 */ /* 0x000f620000000a00 */
[----:B------:R-:W-:Y:S01]  /*1530*/  ISETP.GE.AND P3, PT, R0, R221, PT ;  /* 0x000000dd0000720c */ /* 0x000fe20003f66270 */
[----:B------:R-:W-:Y:S01]  /*1540*/  IMAD.X R13, RZ, RZ, R6, P2 ;  /* 0x000000ffff0d7224 */ /* 0x000fe200010e0606 */
[----:B------:R-:W-:Y:S01]  /*1550*/  IADD3 R22, P0, PT, R22, R23, RZ ;  /* 0x0000001716167210 */ /* 0x000fe20007f1e0ff */
[----:B------:R-:W-:Y:S01]  /*1560*/  IMAD.X R9, RZ, RZ, R7, P1 ;  /* 0x000000ffff097224 */ /* 0x000fe200008e0607 */
[----:B------:R-:W-:Y:S01]  /*1570*/  LOP3.LUT R7, R34, 0xd8, RZ, 0xc0, !PT ;  /* 0x000000d822077812 */ /* 0x000fe200078ec0ff */
[----:B------:R-:W-:Y:S01]  /*1580*/  VIADD R6, R142, 0x60 ;  /* 0x000000608e067836 */ /* 0x000fe20000000000 */
[----:B------:R-:W-:Y:S01]  /*1590*/  @!P6 IADD3 R14, P1, PT, R26, 0x40, RZ ;  /* 0x000000401a0ee810 */ /* 0x000fe20007f3e0ff */
[----:B------:R-:W-:Y:S01]  /*15a0*/  IMAD.WIDE.U32 R24, R142, R32, R8 ;  /* 0x000000208e187225 */ /* 0x000fe200078e0008 */
[----:B------:R-:W-:Y:S01]  /*15b0*/  LOP3.LUT R7, R7, 0x18, R216, 0x78, !PT ;  /* 0x0000001807077812 */ /* 0x000fe200078e78d8 */
[----:B------:R-:W4:Y:S01]  /*15c0*/  @!P4 LDC.64 R8, c[0x0][0x380] ;  /* 0x0000e000ff08cb82 */ /* 0x000f220000000a00 */
[----:B------:R-:W-:Y:S01]  /*15d0*/  ISETP.GE.AND P5, PT, R6, R221, PT ;  /* 0x000000dd0600720c */ /* 0x000fe20003fa6270 */
[----:B------:R-:W-:Y:S01]  /*15e0*/  IMAD.X R23, RZ, RZ, R4, P0 ;  /* 0x000000ffff177224 */ /* 0x000fe200000e0604 */
[----:B------:R-:W-:Y:S01]  /*15f0*/  LOP3.LUT R34, R7, 0x1f20, R34, 0xf8, !PT ;  /* 0x00001f2007227812 */ /* 0x000fe200078ef822 */
[----:B------:R-:W-:Y:S01]  /*1600*/  IMAD.WIDE.U32 R28, R142, R2, R12 ;  /* 0x000000028e1c7225 */ /* 0x000fe200078e000c */
[----:B------:R-:W-:-:S02]  /*1610*/  @!P3 IADD3 R18, P2, PT, R26, 0x20, RZ ;  /* 0x000000201a12b810 */ /* 0x000fc40007f5e0ff */
[C---:B------:R-:W-:Y:S01]  /*1620*/  SHF.L.U64.HI R132, R2.reuse, 0x6, R3 ;  /* 0x0000000602847819 */ /* 0x040fe20000010203 */
[C---:B-1----:R-:W-:Y:S01]  /*1630*/  IMAD.WIDE.U32 R22, R5.reuse, UR8, R22 ;  /* 0x0000000805167c25 */ /* 0x042fe2000f8e0016 */
[----:B------:R-:W1:Y:S01]  /*1640*/  @!P3 LDC.64 R6, c[0x0][0x3b0] ;  /* 0x0000ec00ff06bb82 */ /* 0x000e620000000a00 */
[----:B------:R-:W-:Y:S02]  /*1650*/  SHF.L.U64.HI R134, R2, 0x5, R3 ;  /* 0x0000000502867819 */ /* 0x000fe40000010203 */
[----:B------:R-:W-:Y:S01]  /*1660*/  IMAD R23, R5, UR9, R23 ;  /* 0x0000000905177c24 */ /* 0x000fe2000f8e0217 */
[----:B------:R-:W3:Y:S01]  /*1670*/  LDCU.64 UR8, c[0x0][0x388] ;  /* 0x00007100ff0877ac */ /* 0x000ee20008000a00 */
[----:B--2---:R-:W-:Y:S01]  /*1680*/  IMAD R5, R19, UR4, RZ ;  /* 0x0000000413057c24 */ /* 0x004fe2000f8e02ff */
[----:B------:R-:W-:Y:S01]  /*1690*/  @!P5 IADD3 R12, P0, PT, R26, 0x60, RZ ;  /* 0x000000601a0cd810 */ /* 0x000fe20007f1e0ff */
[----:B-----5:R-:W-:Y:S01]  /*16a0*/  @!P4 IMAD R20, R27, R10, RZ ;  /* 0x0000000a1b14c224 */ /* 0x020fe200078e02ff */
[----:B------:R-:W-:Y:S01]  /*16b0*/  SHF.R.U32.HI R138, RZ, 0x1, R216 ;  /* 0x00000001ff8a7819 */ /* 0x000fe200000116d8 */
[----:B------:R-:W-:Y:S01]  /*16c0*/  IMAD R226, R16, UR5, R5 ;  /* 0x0000000510e27c24 */ /* 0x000fe2000f8e0205 */
[----:B------:R-:W-:Y:S01]  /*16d0*/  UMOV UR5, 0x400 ;  /* 0x0000040000057882 */ /* 0x000fe20000000000 */
[----:B------:R-:W2:Y:S01]  /*16e0*/  @!P3 LDC.64 R4, c[0x0][0x380] ;  /* 0x0000e000ff04bb82 */ /* 0x000ea20000000a00 */
[----:B------:R-:W-:-:S02]  /*16f0*/  @!P4 IMAD R20, R26, R11, R20 ;  /* 0x0000000b1a14c224 */ /* 0x000fc400078e0214 */
[C---:B------:R-:W-:Y:S02]  /*1700*/  IMAD R29, R142.reuse, R3, R29 ;  /* 0x000000038e1d7224 */ /* 0x040fe400078e021d */
[----:B------:R-:W-:Y:S02]  /*1710*/  IMAD R19, R19, UR6, RZ ;  /* 0x0000000613137c24 */ /* 0x000fe4000f8e02ff */
[--C-:B------:R-:W-:Y:S02]  /*1720*/  @!P3 IMAD.X R11, RZ, RZ, R27.reuse, P2 ;  /* 0x000000ffff0bb224 */ /* 0x100fe400010e061b */
[--C-:B------:R-:W-:Y:S02]  /*1730*/  @!P6 IMAD.X R15, RZ, RZ, R27.reuse, P1 ;  /* 0x000000ffff0fe224 */ /* 0x100fe400008e061b */
[----:B------:R-:W-:Y:S02]  /*1740*/  @!P5 IMAD.X R13, RZ, RZ, R27, P0 ;  /* 0x000000ffff0dd224 */ /* 0x000fe400000e061b */
[----:B------:R-:W-:-:S02]  /*1750*/  IMAD R25, R142, R33, R25 ;  /* 0x000000218e197224 */ /* 0x000fc400078e0219 */
[----:B------:R-:W-:-:S04]  /*1760*/  @!P4 IMAD.WIDE.U32 R26, R26, R10, R22 ;  /* 0x0000000a1a1ac225 */ /* 0x000fc800078e0016 */
[----:B------:R-:W-:Y:S01]  /*1770*/  IMAD.WIDE.U32 R28, R16, UR4, R28 ;  /* 0x00000004101c7c25 */ /* 0x000fe2000f8e001c */
[----:B---3--:R-:W-:-:S03]  /*1780*/  ULEA UR4, UR14, UR5, 0x18 ;  /* 0x000000050e047291 */ /* 0x008fc6000f8ec0ff */
[----:B------:R-:W-:Y:S01]  /*1790*/  IMAD R19, R16, UR7, R19 ;  /* 0x0000000710137c24 */ /* 0x000fe2000f8e0213 */
[----:B------:R-:W-:Y:S01]  /*17a0*/  LEA R227, P1, R28, UR8, 0x1 ;  /* 0x000000081ce37c11 */ /* 0x000fe2000f8208ff */
[----:B------:R-:W-:Y:S01]  /*17b0*/  IMAD.WIDE.U32 R16, R16, UR6, R24 ;  /* 0x0000000610107c25 */ /* 0x000fe2000f8e0018 */
[----:B----4-:R-:W-:Y:S02]  /*17c0*/  @!P4 LEA R24, P0, R26, R8, 0x1 ;  /* 0x000000081a18c211 */ /* 0x010fe400078008ff */
[----:B------:R-:W-:Y:S01]  /*17d0*/  LEA R230, R34, UR4, 0x1 ;  /* 0x0000000422e67c11 */ /* 0x000fe2000f8e08ff */
[----:B------:R-:W-:Y:S02]  /*17e0*/  @!P4 IMAD.IADD R20, R27, 0x1, R20 ;  /* 0x000000011b14c824 */ /* 0x000fe400078e0214 */
[----:B-1----:R-:W-:Y:S02]  /*17f0*/  @!P3 IMAD R8, R11, R6, RZ ;  /* 0x000000060b08b224 */ /* 0x002fe400078e02ff */
[----:B------:R-:W-:Y:S01]  /*1800*/  @!P3 IMAD.MOV.U32 R27, RZ, RZ, R23 ;  /* 0x000000ffff1bb224 */ /* 0x000fe200078e0017 */
[----:B------:R-:W-:Y:S01]  /*1810*/  @!P4 LEA.HI.X R25, R26, R9, R20, 0x1, P0 ;  /* 0x000000091a19c211 */ /* 0x000fe200000f0c14 */
[----:B------:R-:W-:Y:S01]  /*1820*/  @!P3 IMAD.MOV.U32 R26, RZ, RZ, R22 ;  /* 0x000000ffff1ab224 */ /* 0x000fe200078e0016 */
[----:B------:R-:W1:Y:S01]  /*1830*/  @!P6 LDC.64 R10, c[0x0][0x3b0] ;  /* 0x0000ec00ff0aeb82 */ /* 0x000e620000000a00 */
[----:B------:R-:W-:-:S02]  /*1840*/  IMAD.IADD R226, R29, 0x1, R226 ;  /* 0x000000011de27824 */ /* 0x000fc400078e02e2 */
[C---:B------:R-:W-:Y:S01]  /*1850*/  @!P3 IMAD R7, R18.reuse, R7, R8 ;  /* 0x000000071207b224 */ /* 0x040fe200078e0208 */
[----:B------:R-:W-:Y:S01]  /*1860*/  @!PT LDS RZ, [RZ] ;  /* 0x00000000fffff984 */ /* 0x000fe20000000800 */
[----:B------:R-:W-:Y:S01]  /*1870*/  @!PT LDS RZ, [RZ] ;  /* 0x00000000fffff984 */ /* 0x000fe20000000800 */
[----:B------:R-:W-:Y:S01]  /*1880*/  @!PT LDS RZ, [RZ] ;  /* 0x00000000fffff984 */ /* 0x000fe20000000800 */
[----:B------:R-:W-:Y:S01]  /*1890*/  @!P4 LDGSTS.E.BYPASS.LTC128B.128 [R230], desc[UR12][R24.64] ;  /* 0x0000000018e6cfae */ /* 0x000fe2000b981a0c */
[----:B------:R-:W-:Y:S01]  /*18a0*/  @!P3 IMAD.WIDE.U32 R26, R18, R6, R26 ;  /* 0x00000006121ab225 */ /* 0x000fe200078e001a */
[----:B------:R-:W-:Y:S02]  /*18b0*/  LEA.HI.X R226, R28, UR9, R226, 0x1, P1 ;  /* 0x000000091ce27c11 */ /* 0x000fe400088f0ce2 */
[----:B------:R-:W3:Y:S01]  /*18c0*/  @!P5 LDC.64 R8, c[0x0][0x3b0] ;  /* 0x0000ec00ff08db82 */ /* 0x000ee20000000a00 */
[----:B------:R-:W-:Y:S01]  /*18d0*/  @!P3 IMAD.IADD R6, R27, 0x1, R7 ;  /* 0x000000011b06b824 */ /* 0x000fe200078e0207 */
[C---:B--2---:R-:W-:Y:S01]  /*18e0*/  @!P3 LEA R28, P0, R26.reuse, R4, 0x1 ;  /* 0x000000041a1cb211 */ /* 0x044fe200078008ff */
[----:B------:R-:W-:Y:S01]  /*18f0*/  IMAD.IADD R224, R17, 0x1, R19 ;  /* 0x0000000111e07824 */ /* 0x000fe200078e0213 */
[----:B------:R-:W-:Y:S01]  /*1900*/  @!P4 LDGSTS.E.BYPASS.LTC128B.128 [R230+0x2000], desc[UR12][R24.64+0x40] ;  /* 0x0200004018e6cfae */ /* 0x000fe2000b981a0c */
[----:B------:R-:W-:Y:S01]  /*1910*/  VIADD R17, R217, 0xffffffff ;  /* 0xffffffffd9117836 */ /* 0x000fe20000000000 */
[----:B------:R-:W-:Y:S01]  /*1920*/  @!P3 LEA.HI.X R29, R26, R5, R6, 0x1, P0 ;  /* 0x000000051a1db211 */ /* 0x000fe200000f0c06 */
[----:B------:R-:W-:Y:S01]  /*1930*/  @!P6 IMAD.MOV.U32 R20, RZ, RZ, R22 ;  /* 0x000000ffff14e224 */ /* 0x000fe200078e0016 */
[----:B------:R-:W2:Y:S01]  /*1940*/  @!P6 LDC.64 R6, c[0x0][0x380] ;  /* 0x0000e000ff06eb82 */ /* 0x000ea20000000a00 */
[----:B------:R-:W-:Y:S01]  /*1950*/  IMAD R19, R17, -0x40, R136 ;  /* 0xffffffc011137824 */ /* 0x000fe200078e0288 */
[----:B------:R4:W-:Y:S01]  /*1960*/  @!P4 LDGSTS.E.BYPASS.LTC128B.128 [R230+0x4000], desc[UR12][R24.64+0x80] ;  /* 0x0400008018e6cfae */ /* 0x0009e2000b981a0c */
[----:B------:R-:W-:Y:S01]  /*1970*/  @!P6 IMAD.MOV.U32 R21, RZ, RZ, R23 ;  /* 0x000000ffff15e224 */ /* 0x000fe200078e0017 */
[----:B------:R-:W-:Y:S01]  /*1980*/  LEA R225, P1, R16, UR10, 0x1 ;  /* 0x0000000a10e17c11 */ /* 0x000fe2000f8208ff */
[----:B------:R-:W-:Y:S01]  /*1990*/  IMAD.SHL.U32 R139, R216, 0x20, RZ ;  /* 0x00000020d88b7824 */ /* 0x000fe200078e00ff */
[----:B------:R-:W-:Y:S01]  /*19a0*/  ISETP.GE.AND P4, PT, R142, R19, PT ;  /* 0x000000138e00720c */ /* 0x000fe20003f86270 */
[----:B------:R-:W-:Y:S01]  /*19b0*/  @!P3 LDGSTS.E.BYPASS.LTC128B.128 [R230+0x800], desc[UR12][R28.64] ;  /* 0x008000001ce6bfae */ /* 0x000fe2000b981a0c */
[----:B------:R-:W5:Y:S01]  /*19c0*/  @!P5 LDC.64 R4, c[0x0][0x380] ;  /* 0x0000e000ff04db82 */ /* 0x000f620000000a00 */
[-C--:B-1----:R-:W-:Y:S01]  /*19d0*/  @!P6 IMAD R15, R15, R10.reuse, RZ ;  /* 0x0000000a0f0fe224 */ /* 0x082fe200078e02ff */
[----:B------:R-:W-:Y:S01]  /*19e0*/  LEA.HI.X R224, R16, UR11, R224, 0x1, P1 ;  /* 0x0000000b10e07c11 */ /* 0x000fe200088f0ce0 */
[----:B------:R-:W-:Y:S01]  /*19f0*/  @!P3 LDGSTS.E.BYPASS.LTC128B.128 [R230+0x2800], desc[UR12][R28.64+0x40] ;  /* 0x028000401ce6bfae */ /* 0x000fe2000b981a0c */
[----:B------:R-:W-:Y:S01]  /*1a00*/  @!P6 IMAD.WIDE.U32 R20, R14, R10, R20 ;  /* 0x0000000a0e14e225 */ /* 0x000fe200078e0014 */
[----:B------:R-:W-:-:S02]  /*1a10*/  LOP3.LUT R142, R142, 0x7, RZ, 0xc0, !PT ;  /* 0x000000078e8e7812 */ /* 0x000fc400078ec0ff */
[----:B------:R-:W-:Y:S01]  /*1a20*/  @!P3 LDGSTS.E.BYPASS.LTC128B.128 [R230+0x4800], desc[UR12][R28.64+0x80] ;  /* 0x048000801ce6bfae */ /* 0x000fe2000b981a0c */
[----:B------:R-:W-:Y:S01]  /*1a30*/  ISETP.GE.AND P3, PT, R0, R19, PT ;  /* 0x000000130000720c */ /* 0x000fe20003f66270 */
[----:B------:R-:W-:Y:S02]  /*1a40*/  @!P6 IMAD R11, R14, R11, R15 ;  /* 0x0000000b0e0be224 */ /* 0x000fe400078e020f */
[----:B---3--:R-:W-:Y:S02]  /*1a50*/  @!P5 IMAD R13, R13, R8, RZ ;  /* 0x000000080d0dd224 */ /* 0x008fe400078e02ff */
[-C--:B------:R-:W-:Y:S02]  /*1a60*/  IMAD R10, R132, R17.reuse, RZ ;  /* 0x00000011840a7224 */ /* 0x080fe400078e02ff */
[----:B------:R-:W-:-:S04]  /*1a70*/  IMAD.WIDE.U32 R14, R133, R17, RZ ;  /* 0x00000011850e7225 */ /* 0x000fc800078e00ff */
[----:B------:R-:W-:Y:S02]  /*1a80*/  @!P5 IMAD R9, R12, R9, R13 ;  /* 0x000000090c09d224 */ /* 0x000fe400078e020d */
[----:B------:R-:W-:Y:S01]  /*1a90*/  IMAD.IADD R13, R15, 0x1, R10 ;  /* 0x000000010f0d7824 */ /* 0x000fe200078e020a */
[----:B----4-:R-:W-:Y:S01]  /*1aa0*/  @!P4 LEA R24, P1, R14, R227, 0x1 ;  /* 0x000000e30e18c211 */ /* 0x010fe200078208ff */
[----:B------:R-:W-:Y:S01]  /*1ab0*/  @!P5 IMAD.WIDE.U32 R22, R12, R8, R22 ;  /* 0x000000080c16d225 */ /* 0x000fe200078e0016 */
[----:B--2---:R-:W-:Y:S02]  /*1ac0*/  @!P6 LEA R10, P2, R20, R6, 0x1 ;  /* 0x00000006140ae211 */ /* 0x004fe400078408ff */
[----:B------:R-:W-:Y:S01]  /*1ad0*/  @!P4 LEA.HI.X R25, R14, R226, R13, 0x1, P1 ;  /* 0x000000e20e19c211 */ /* 0x000fe200008f0c0d */
[----:B------:R-:W-:Y:S01]  /*1ae0*/  @!P6 IMAD.IADD R11, R21, 0x1, R11 ;  /* 0x00000001150be824 */ /* 0x000fe200078e020b */
[----:B------:R-:W-:Y:S01]  /*1af0*/  @!P3 IADD3 R6, P0, PT, R135, R14, RZ ;  /* 0x0000000e8706b210 */ /* 0x000fe20007f1e0ff */
[----:B------:R-:W-:Y:S01]  /*1b00*/  @!P5 IMAD.IADD R9, R23, 0x1, R9 ;  /* 0x000000011709d824 */ /* 0x000fe200078e0209 */
[----:B-----5:R-:W-:Y:S01]  /*1b10*/  @!P5 LEA R4, P1, R22, R4, 0x1 ;  /* 0x000000041604d211 */ /* 0x020fe200078208ff */
[----:B------:R-:W-:Y:S01]  /*1b20*/  IMAD.SHL.U32 R220, R216, 0x10, RZ ;  /* 0x00000010d8dc7824 */ /* 0x000fe200078e00ff */
[----:B------:R-:W-:Y:S01]  /*1b30*/  @!P6 LEA.HI.X R11, R20, R7, R11, 0x1, P2 ;  /* 0x00000007140be211 */ /* 0x000fe200010f0c0b */
[----:B------:R-:W-:Y:S01]  /*1b40*/  @!P3 IMAD.X R13, R134, 0x1, R13, P0 ;  /* 0x00000001860db824 */ /* 0x000fe200000e060d */
[----:B------:R-:W-:Y:S01]  /*1b50*/  @!P5 LEA.HI.X R5, R22, R5, R9, 0x1, P1 ;  /* 0x000000051605d211 */ /* 0x000fe200008f0c09 */
[----:B------:R-:W-:Y:S01]  /*1b60*/  IMAD.SHL.U32 R9, R216, 0x4, RZ ;  /* 0x00000004d8097824 */ /* 0x000fe200078e00ff */
[----:B------:R-:W-:Y:S01]  /*1b70*/  @!P3 LEA R12, P0, R6, R227, 0x1 ;  /* 0x000000e3060cb211 */ /* 0x000fe200078008ff */
[----:B------:R-:W-:Y:S01]  /*1b80*/  @!P6 LDGSTS.E.BYPASS.LTC128B.128 [R230+0x1000], desc[UR12][R10.64] ;  /* 0x010000000ae6efae */ /* 0x000fe2000b981a0c */
[----:B------:R-:W-:Y:S01]  /*1b90*/  ISETP.GE.AND P2, PT, R0, R19, PT ;  /* 0x000000130000720c */ /* 0x000fe20003f46270 */
[----:B------:R-:W-:Y:S01]  /*1ba0*/  IMAD.MOV.U32 R35, RZ, RZ, 0x20 ;  /* 0x00000020ff237424 */ /* 0x000fe200078e00ff */
[----:B------:R-:W-:Y:S01]  /*1bb0*/  @!P3 LEA.HI.X R13, R6, R226, R13, 0x1, P0 ;  /* 0x000000e2060db211 */ /* 0x000fe200000f0c0d */
[----:B------:R-:W-:Y:S01]  /*1bc0*/  @!P6 LDGSTS.E.BYPASS.LTC128B.128 [R230+0x3000], desc[UR12][R10.64+0x40] ;  /* 0x030000400ae6efae */ /* 0x000fe2000b981a0c */
[C---:B------:R-:W-:Y:S01]  /*1bd0*/  SHF.L.U64.HI R0, R32.reuse, 0x6, R33 ;  /* 0x0000000620007819 */ /* 0x040fe20000010221 */
[----:B------:R-:W-:-:S02]  /*1be0*/  IMAD.SHL.U32 R6, R32, 0x40, RZ ;  /* 0x0000004020067824 */ /* 0x000fc400078e00ff */
[----:B------:R1:W-:Y:S01]  /*1bf0*/  @!P6 LDGSTS.E.BYPASS.LTC128B.128 [R230+0x5000], desc[UR12][R10.64+0x80] ;  /* 0x050000800ae6efae */ /* 0x0003e2000b981a0c */
[----:B------:R-:W-:Y:S01]  /*1c00*/  LOP3.LUT P6, RZ, R216, 0x4, RZ, 0xc0, !PT ;  /* 0x00000004d8ff7812 */ /* 0x000fe200078cc0ff */
[-C--:B------:R-:W-:Y:S01]  /*1c10*/  IMAD R15, R0, R17.reuse, RZ ;  /* 0x00000011000f7224 */ /* 0x080fe200078e02ff */
[----:B------:R-:W-:Y:S01]  /*1c20*/  LOP3.LUT R0, R139, 0xc0, RZ, 0xc0, !PT ;  /* 0x000000c08b007812 */ /* 0x000fe200078ec0ff */
[----:B------:R-:W-:Y:S01]  /*1c30*/  @!P5 LDGSTS.E.BYPASS.LTC128B.128 [R230+0x1800], desc[UR12][R4.64] ;  /* 0x0180000004e6dfae */ /* 0x000fe2000b981a0c */
[----:B------:R-:W-:Y:S01]  /*1c40*/  IMAD.WIDE.U32 R6, R6, R17, RZ ;  /* 0x0000001106067225 */ /* 0x000fe200078e00ff */
[----:B------:R-:W-:Y:S02]  /*1c50*/  SEL R35, R35, 0xffffffe0, !P6 ;  /* 0xffffffe023237807 */ /* 0x000fe40007000000 */
[----:B------:R-:W-:Y:S01]  /*1c60*/  @!P5 LDGSTS.E.BYPASS.LTC128B.128 [R230+0x3800], desc[UR12][R4.64+0x40] ;  /* 0x0380004004e6dfae */ /* 0x000fe2000b981a0c */
[----:B------:R-:W-:Y:S02]  /*1c70*/  LOP3.LUT R9, R0, 0x18, R9, 0xf8, !PT ;  /* 0x0000001800097812 */ /* 0x000fe400078ef809 */
[----:B------:R-:W-:Y:S01]  /*1c80*/  LOP3.LUT R0, R220, 0x100, RZ, 0xc0, !PT ;  /* 0x00000100dc007812 */ /* 0x000fe200078ec0ff */
[----:B------:R2:W-:Y:S01]  /*1c90*/  @!P5 LDGSTS.E.BYPASS.LTC128B.128 [R230+0x5800], desc[UR12][R4.64+0x80] ;  /* 0x0580008004e6dfae */ /* 0x0005e2000b981a0c */
[----:B------:R-:W-:-:S02]  /*1ca0*/  LOP3.LUT R8, R9, 0x8, R216, 0x78, !PT ;  /* 0x0000000809087812 */ /* 0x000fc400078e78d8 */
[----:B------:R-:W-:Y:S01]  /*1cb0*/  LOP3.LUT R219, R0, 0x20, R139, 0xf8, !PT ;  /* 0x0000002000db7812 */ /* 0x000fe200078ef88b */
[----:B------:R-:W-:Y:S01]  /*1cc0*/  @!P4 LDGSTS.E.BYPASS.LTC128B.128 [R230+0x6000], desc[UR12][R24.64] ;  /* 0x0600000018e6cfae */ /* 0x000fe2000b981a0c */
[----:B------:R-:W-:Y:S02]  /*1cd0*/  LOP3.LUT R220, R220, 0x3e00, RZ, 0xc0, !PT ;  /* 0x00003e00dcdc7812 */ /* 0x000fe400078ec0ff */
[----:B------:R-:W-:Y:S01]  /*1ce0*/  LOP3.LUT R0, R9, 0x8, R138, 0x78, !PT ;  /* 0x0000000809007812 */ /* 0x000fe200078e788a */
[----:B------:R-:W-:Y:S01]  /*1cf0*/  @!P4 LDGSTS.E.BYPASS.LTC128B.128 [R230+0x7000], desc[UR12][R24.64+0x40] ;  /* 0x0700004018e6cfae */ /* 0x000fe2000b981a0c */
[----:B------:R-:W-:-:S03]  /*1d00*/  IMAD.IADD R219, R8, 0x1, R219 ;  /* 0x0000000108db7824 */ /* 0x000fc600078e02db */
[----:B------:R-:W-:Y:S02]  /*1d10*/  @!P4 LDGSTS.E.BYPASS.LTC128B.128 [R230+0x8000], desc[UR12][R24.64+0x80] ;  /* 0x0800008018e6cfae */ /* 0x000fe4000b981a0c */
[----:B------:R-:W-:Y:S02]  /*1d20*/  LEA R219, R219, UR4, 0x1 ;  /* 0x00000004dbdb7c11 */ /* 0x000fe4000f8e08ff */
[----:B------:R-:W-:Y:S01]  /*1d30*/  @!P3 LDGSTS.E.BYPASS.LTC128B.128 [R230+0x6800], desc[UR12][R12.64] ;  /* 0x068000000ce6bfae */ /* 0x000fe2000b981a0c */
[----:B-1----:R-:W-:Y:S02]  /*1d40*/  @!P4 LEA R10, P1, R6, R225, 0x1 ;  /* 0x000000e1060ac211 */ /* 0x002fe400078208ff */
[----:B------:R-:W-:Y:S01]  /*1d50*/  IMAD.IADD R239, R219, 0x1, R35 ;  /* 0x00000001dbef7824 */ /* 0x000fe200078e0223 */
[----:B------:R-:W-:Y:S04]  /*1d60*/  @!P3 LDGSTS.E.BYPASS.LTC128B.128 [R230+0x7800], desc[UR12][R12.64+0x40] ;  /* 0x078000400ce6bfae */ /* 0x000fe8000b981a0c */
[----:B------:R-:W-:Y:S01]  /*1d70*/  @!P3 LDGSTS.E.BYPASS.LTC128B.128 [R230+0x8800], desc[UR12][R12.64+0x80] ;  /* 0x088000800ce6bfae */ /* 0x000fe2000b981a0c */
[----:B--2---:R-:W-:-:S03]  /*1d80*/  IMAD.IADD R5, R7, 0x1, R15 ;  /* 0x0000000107057824 */ /* 0x004fc600078e020f */
[----:B------:R-:W0:Y:S01]  /*1d90*/  LDGDEPBAR ;  /* 0x00000000000079af */ /* 0x000e220000000000 */
[----:B------:R-:W-:Y:S02]  /*1da0*/  @!P2 LEA R4, P0, R32, R6, 0x5 ;  /* 0x000000062004a211 */ /* 0x000fe400078028ff */
[----:B------:R-:W-:Y:S02]  /*1db0*/  LOP3.LUT R7, R139, 0x120, RZ, 0xc0, !PT ;  /* 0x000001208b077812 */ /* 0x000fe400078ec0ff */
[----:B------:R-:W-:Y:S02]  /*1dc0*/  @!P4 LEA.HI.X R11, R6, R224, R5, 0x1, P1 ;  /* 0x000000e0060bc211 */ /* 0x000fe400008f0c05 */
[----:B------:R-:W-:Y:S02]  /*1dd0*/  @!P2 LEA.HI.X R5, R32, R5, R33, 0x5, P0 ;  /* 0x000000052005a211 */ /* 0x000fe400000f2c21 */
[----:B------:R-:W-:Y:S02]  /*1de0*/  @!P2 LEA R6, P0, R4, R225, 0x1 ;  /* 0x000000e10406a211 */ /* 0x000fe400078008ff */
[----:B------:R-:W-:-:S02]  /*1df0*/  IADD3 R220, PT, PT, R0, R7, R220 ;  /* 0x0000000700dc7210 */ /* 0x000fc40007ffe0dc */
[----:B------:R-:W-:Y:S02]  /*1e00*/  @!P2 LEA.HI.X R7, R4, R224, R5, 0x1, P0 ;  /* 0x000000e00407a211 */ /* 0x000fe400000f0c05 */
[----:B------:R-:W-:Y:S02]  /*1e10*/  LEA R220, R220, UR4, 0x1 ;  /* 0x00000004dcdc7c11 */ /* 0x000fe4000f8e08ff */
[----:B------:R-:W-:-:S03]  /*1e20*/  LOP3.LUT R0, R0, 0x120, R139, 0xf8, !PT ;  /* 0x0000012000007812 */ /* 0x000fc600078ef88b */
[----:B------:R-:W-:Y:S01]  /*1e30*/  IMAD.IADD R240, R220, 0x1, R35 ;  /* 0x00000001dcf07824 */ /* 0x000fe200078e0223 */
[----:B------:R-:W-:-:S04]  /*1e40*/  DEPBAR.LE SB0, 0x0 ;  /* 0x000080000000791a */ /* 0x000fc80000000000 */
[----:B------:R-:W-:Y:S06]  /*1e50*/  BAR.SYNC.DEFER_BLOCKING 0x0 ;  /* 0x0000000000007b1d */ /* 0x000fec0000010000 */
[----:B------:R-:W-:Y:S01]  /*1e60*/  @!PT LDS RZ, [RZ] ;  /* 0x00000000fffff984 */ /* 0x000fe20000000800 */
[----:B------:R-:W-:Y:S01]  /*1e70*/  @!PT LDS RZ, [RZ] ;  /* 0x00000000fffff984 */ /* 0x000fe20000000800 */
[----:B------:R-:W-:Y:S01]  /*1e80*/  @!PT LDS RZ, [RZ] ;  /* 0x00000000fffff984 */ /* 0x000fe20000000800 */
[----:B------:R-:W-:Y:S04]  /*1e90*/  @!P4 LDGSTS.E.BYPASS.LTC128B.128 [R230+0x9000], desc[UR12][R10.64] ;  /* 0x090000000ae6cfae */ /* 0x000fe8000b981a0c */
[----:B------:R-:W-:Y:S04]  /*1ea0*/  @!P4 LDGSTS.E.BYPASS.LTC128B.128 [R230+0xa000], desc[UR12][R10.64+0x40] ;  /* 0x0a0000400ae6cfae */ /* 0x000fe8000b981a0c */
[----:B------:R1:W-:Y:S04]  /*1eb0*/  @!P4 LDGSTS.E.BYPASS.LTC128B.128 [R230+0xb000], desc[UR12][R10.64+0x80] ;  /* 0x0b0000800ae6cfae */ /* 0x0003e8000b981a0c */
[----:B------:R-:W-:Y:S04]  /*1ec0*/  @P4 STS.128 [R230+0x9000], RZ ;  /* 0x009000ffe6004388 */ /* 0x000fe80000000c00 */
[----:B------:R-:W-:Y:S04]  /*1ed0*/  @P4 STS.128 [R230+0xa000], RZ ;  /* 0x00a000ffe6004388 */ /* 0x000fe80000000c00 */
[----:B------:R-:W-:Y:S04]  /*1ee0*/  @P4 STS.128 [R230+0xb000], RZ ;  /* 0x00b000ffe6004388 */ /* 0x000fe80000000c00 */
[----:B------:R-:W-:Y:S04]  /*1ef0*/  @P2 STS.128 [R230+0x9800], RZ ;  /* 0x009800ffe6002388 */ /* 0x000fe80000000c00 */
[----:B------:R-:W-:Y:S04]  /*1f00*/  @P2 STS.128 [R230+0xa800], RZ ;  /* 0x00a800ffe6002388 */ /* 0x000fe80000000c00 */
[----:B------:R-:W-:Y:S04]  /*1f10*/  @P2 STS.128 [R230+0xb800], RZ ;  /* 0x00b800ffe6002388 */ /* 0x000fe80000000c00 */
[----:B------:R-:W-:Y:S01]  /*1f20*/  @!PT LDS RZ, [RZ] ;  /* 0x00000000fffff984 */ /* 0x000fe20000000800 */
[----:B------:R-:W-:Y:S01]  /*1f30*/  @!PT LDS RZ, [RZ] ;  /* 0x00000000fffff984 */ /* 0x000fe20000000800 */
[----:B------:R-:W-:Y:S01]  /*1f40*/  @!PT LDS RZ, [RZ] ;  /* 0x00000000fffff984 */ /* 0x000fe20000000800 */
[----:B------:R-:W-:Y:S04]  /*1f50*/  @!P2 LDGSTS.E.BYPASS.LTC128B.128 [R230+0x9800], desc[UR12][R6.64] ;  /* 0x0980000006e6afae */ /* 0x000fe8000b981a0c */
[----:B------:R-:W-:Y:S04]  /*1f60*/  @!P2 LDGSTS.E.BYPASS.LTC128B.128 [R230+0xa800], desc[UR12][R6.64+0x40] ;  /* 0x0a80004006e6afae */ /* 0x000fe8000b981a0c */
[----:B------:R2:W-:Y:S04]  /*1f70*/  @!P2 LDGSTS.E.BYPASS.LTC128B.128 [R230+0xb800], desc[UR12][R6.64+0x80] ;  /* 0x0b80008006e6afae */ /* 0x0005e8000b981a0c */
[----:B------:R-:W-:Y:S04]  /*1f80*/  LDSM.16.M88.4 R104, [R220] ;  /* 0x00000000dc68783b */ /* 0x000fe80000000200 */
[----:B------:R-:W3:Y:S04]  /*1f90*/  LDSM.16.M88.4 R64, [R219+0x6000] ;  /* 0x00600000db40783b */ /* 0x000ee80000000200 */
[----:B------:R-:W4:Y:S04]  /*1fa0*/  LDSM.16.M88.4 R28, [R220+0x1000] ;  /* 0x00100000dc1c783b */ /* 0x000f280000000200 */
[----:B------:R-:W5:Y:S04]  /*1fb0*/  LDSM.16.M88.4 R48, [R219+0x6400] ;  /* 0x00640000db30783b */ /* 0x000f680000000200 */
[----:B------:R-:W5:Y:S04]  /*1fc0*/  LDSM.16.M88.4 R112, [R219+0x6800] ;  /* 0x00680000db70783b */ /* 0x000f680000000200 */
[----:B------:R-:W5:Y:S04]  /*1fd0*/  LDSM.16.M88.4 R16, [R219+0x6c00] ;  /* 0x006c0000db10783b */ /* 0x000f680000000200 */
[----:B-1----:R-:W-:Y:S04]  /*1fe0*/  LDSM.16.M88.4 R8, [R239+0x6000] ;  /* 0x00600000ef08783b */ /* 0x002fe80000000200 */
[----:B------:R-:W1:Y:S04]  /*1ff0*/  LDSM.16.M88.4 R12, [R240+0x1000] ;  /* 0x00100000f00c783b */ /* 0x000e680000000200 */
[----:B--2---:R-:W2:Y:S04]  /*2000*/  LDSM.16.M88.4 R4, [R239+0x6400] ;  /* 0x00640000ef04783b */ /* 0x004ea80000000200 */
[----:B------:R-:W2:Y:S04]  /*2010*/  LDSM.16.M88.4 R100, [R239+0x6800] ;  /* 0x00680000ef64783b */ /* 0x000ea80000000200 */
[----:B------:R-:W2:Y:S04]  /*2020*/  LDSM.16.M88.4 R96, [R239+0x6c00] ;  /* 0x006c0000ef60783b */ /* 0x000ea80000000200 */
[----:B------:R-:W2:Y:S01]  /*2030*/  LDSM.16.M88.4 R92, [R240] ;  /* 0x00000000f05c783b */ /* 0x000ea20000000200 */
[-C--:B---3--:R-:W-:Y:S03]  /*2040*/  HMMA.16816.F32.BF16 R76, R104, R64.reuse, RZ ;  /* 0x00000040684c723c */ /* 0x088fe600000418ff */
[----:B------:R-:W-:Y:S04]  /*2050*/  LDSM.16.M88.4 R88, [R220+0x3000] ;  /* 0x00300000dc58783b */ /* 0x000fe80000000200 */
[----:B------:R-:W3:Y:S01]  /*2060*/  LDSM.16.M88.4 R84, [R219+0x7000] ;  /* 0x00700000db54783b */ /* 0x000ee20000000200 */
[C---:B----4-:R-:W-:Y:S03]  /*2070*/  HMMA.16816.F32.BF16 R72, R28.reuse, R64, RZ ;  /* 0x000000401c48723c */ /* 0x050fe600000418ff */
[----:B------:R-:W4:Y:S04]  /*2080*/  LDSM.16.M88.4 R80, [R219+0x7400] ;  /* 0x00740000db50783b */ /* 0x000f280000000200 */
[----:B------:R-:W4:Y:S01]  /*2090*/  LDSM.16.M88.4 R24, [R219+0x7800] ;  /* 0x00780000db18783b */ /* 0x000f220000000200 */
[C---:B------:R-:W-:Y:S03]  /*20a0*/  HMMA.16816.F32.BF16 R68, R28.reuse, R66, RZ ;  /* 0x000000421c44723c */ /* 0x040fe600000418ff */
[----:B------:R-:W4:Y:S04]  /*20b0*/  LDSM.16.M88.4 R20, [R219+0x7c00] ;  /* 0x007c0000db14783b */ /* 0x000f280000000200 */
[----:B------:R-:W-:Y:S01]  /*20c0*/  LDSM.16.M88.4 R128, [R240+0x2000] ;  /* 0x00200000f080783b */ /* 0x000fe20000000200 */
[C---:B-----5:R-:W-:Y:S03]  /*20d0*/  HMMA.16816.F32.BF16 R56, R28.reuse, R48, RZ ;  /* 0x000000301c38723c */ /* 0x060fe600000418ff */
        /* <DEDUP_REMOVED lines=18> */
[C---:B------:R-:W-:Y:S08]  /*2200*/  HMMA.16816.F32.BF16 R44, R12.reuse, R100, R44 ;  /* 0x000000640c2c723c */ /* 0x040ff0000004182c */
        /* <DEDUP_REMOVED lines=27> */
[----:B------:R-:W3:Y:S07]  /*23c0*/  LDSM.16.M88.4 R88, [R219+0x8400] ;  /* 0x00840000db58783b */ /* 0x000eee0000000200 */
[C---:B-----5:R-:W-:Y:S08]  /*23d0*/  HMMA.16816.F32.BF16 R60, R16.reuse, R80, R60 ;  /* 0x00000050103c723c */ /* 0x060ff0000004183c */
        /* <DEDUP_REMOVED lines=34> */
[C---:B------:R-:W-:Y:S08]  /*2600*/  HMMA.16816.F32.BF16 R68, R96.reuse, R94, R68 ;  /* 0x0000005e6044723c */ /* 0x040ff00000041844 */
[-C--:B----4-:R-:W-:Y:S08]  /*2610*/  HMMA.16816.F32.BF16 R44, R96, R84.reuse, R44 ;  /* 0x00000054602c723c */ /* 0x090ff0000004182c */
[----:B------:R-:W-:Y:S08]  /*2620*/  HMMA.16816.F32.BF16 R116, R100, R84, R116 ;  /* 0x000000546474723c */ /* 0x000ff00000041874 */
[-C--:B------:R-:W-:Y:S08]  /*2630*/  HMMA.16816.F32.BF16 R40, R96, R86.reuse, R40 ;  /* 0x000000566028723c */ /* 0x080ff00000041828 */
[----:B------:R-:W-:Y:S08]  /*2640*/  HMMA.16816.F32.BF16 R112, R100, R86, R112 ;  /* 0x000000566470723c */ /* 0x000ff00000041870 */
[-C--:B-----5:R-:W-:Y:S08]  /*2650*/  HMMA.16816.F32.BF16 R56, R24, R16.reuse, R56 ;  /* 0x000000101838723c */ /* 0x0a0ff00000041838 */
[----:B-1----:R-:W-:Y:S01]  /*2660*/  HMMA.16816.F32.BF16 R60, R8, R16, R60 ;  /* 0x00000010083c723c */ /* 0x002fe2000004183c */
[----:B------:R-:W-:Y:S01]  /*2670*/  LOP3.LUT R17, R138, 0x1f0, RZ, 0xc0, !PT ;  /* 0x000001f08a117812 */ /* 0x000fe200078ec0ff */
[----:B------:R-:W-:-:S03]  /*2680*/  IMAD.SHL.U32 R16, R216, 0x2, RZ ;  /* 0x00000002d8107824 */ /* 0x000fc600078e00ff */
[----:B------:R-:W-:Y:S02]  /*2690*/  IADD3 R140, PT, PT, R17, 0x1, R140 ;  /* 0x00000001118c7810 */ /* 0x000fe40007ffe08c */
[----:B------:R-:W-:Y:S01]  /*26a0*/  LOP3.LUT R16, R16, 0x6, RZ, 0xc0, !PT ;  /* 0x0000000610107812 */ /* 0x000fe200078ec0ff */
[----:B------:R-:W-:Y:S01]  /*26b0*/  HMMA.16816.F32.BF16 R64, R100, R94, R64 ;  /* 0x0000005e6440723c */ /* 0x000fe20000041840 */
[----:B------:R-:W-:-:S03]  /*26c0*/  IADD3 R140, PT, PT, -R141, R140, R142 ;  /* 0x0000008c8d8c7210 */ /* 0x000fc60007ffe18e */
[----:B------:R-:W-:Y:S01]  /*26d0*/  IMAD R164, R217, 0x40, R16 ;  /* 0x00000040d9a47824 */ /* 0x000fe200078e0210 */
[----:B------:R-:W-:-:S03]  /*26e0*/  IADD3 R137, PT, PT, R140, R137, R136 ;  /* 0x000000898c897210 */ /* 0x000fc60007ffe088 */
[----:B------:R-:W-:Y:S01]  /*26f0*/  HMMA.16816.F32.BF16 R76, R100, R92, R76 ;  /* 0x0000005c644c723c */ /* 0x000fe2000004184c */
[C-C-:B------:R-:W-:Y:S02]  /*2700*/  VIADDMNMX R222, R137.reuse, 0x48, R136.reuse, PT ;  /* 0x0000004889de7846 */ /* 0x140fe40003800188 */
[C-C-:B------:R-:W-:Y:S02]  /*2710*/  VIADDMNMX R223, R137.reuse, 0x40, R136.reuse, PT ;  /* 0x0000004089df7846 */ /* 0x140fe40003800188 */
[C---:B------:R-:W-:Y:S02]  /*2720*/  VIMNMX R238, PT, PT, R137.reuse, R136, PT ;  /* 0x0000008889ee7248 */ /* 0x040fe40003fe0100 */
[----:B------:R-:W-:Y:S01]  /*2730*/  VIADDMNMX R231, R137, 0x8, R136, PT ;  /* 0x0000000889e77846 */ /* 0x000fe20003800188 */
[C---:B------:R-:W-:Y:S08]  /*2740*/  HMMA.16816.F32.BF16 R52, R96.reuse, R90, R52 ;  /* 0x0000005a6034723c */ /* 0x040ff00000041834 */
[C---:B------:R-:W-:Y:S08]  /*2750*/  HMMA.16816.F32.BF16 R36, R96.reuse, R80, R36 ;  /* 0x000000506024723c */ /* 0x040ff00000041824 */
[----:B------:R-:W-:Y:S08]  /*2760*/  HMMA.16816.F32.BF16 R28, R96, R82, R28 ;  /* 0x00000052601c723c */ /* 0x000ff0000004181c */
[----:B------:R-:W-:Y:S08]  /*2770*/  HMMA.16816.F32.BF16 R72, R24, R20, R72 ;  /* 0x000000141848723c */ /* 0x000ff00000041848 */
[----:B------:R-:W-:Y:S08]  /*2780*/  HMMA.16816.F32.BF16 R108, R100, R80, R108 ;  /* 0x00000050646c723c */ /* 0x000ff0000004186c */
[----:B------:R-:W-:Y:S08]  /*2790*/  HMMA.16816.F32.BF16 R68, R24, R22, R68 ;  /* 0x000000161844723c */ /* 0x000ff00000041844 */
[----:B------:R-:W-:Y:S08]  /*27a0*/  HMMA.16816.F32.BF16 R104, R128, R122, R104 ;  /* 0x0000007a8068723c */ /* 0x000ff00000041868 */
[-C--:B--2---:R-:W-:Y:S08]  /*27b0*/  HMMA.16816.F32.BF16 R44, R24, R12.reuse, R44 ;  /* 0x0000000c182c723c */ /* 0x084ff0000004182c */
[----:B------:R-:W-:Y:S01]  /*27c0*/  HMMA.16816.F32.BF16 R116, R8, R12, R116 ;  /* 0x0000000c0874723c */ /* 0x000fe20000041874 */
[----:B------:R-:W-:-:S05]  /*27d0*/  VIADD R12, R164, 0xffffffc0 ;  /* 0xffffffc0a40c7836 */ /* 0x000fca0000000000 */
[C---:B------:R-:W-:Y:S02]  /*27e0*/  ISETP.GE.AND P1, PT, R12.reuse, R222, PT ;  /* 0x000000de0c00720c */ /* 0x040fe40003f26270 */
[-C--:B------:R-:W-:Y:S01]  /*27f0*/  HMMA.16816.F32.BF16 R40, R24, R14.reuse, R40 ;  /* 0x0000000e1828723c */ /* 0x080fe20000041828 */
[C---:B------:R-:W-:Y:S02]  /*2800*/  ISETP.GE.AND P4, PT, R12.reuse, R238, PT ;  /* 0x000000ee0c00720c */ /* 0x040fe40003f86270 */
[C---:B------:R-:W-:Y:S02]  /*2810*/  ISETP.GE.AND P2, PT, R12.reuse, R231, PT ;  /* 0x000000e70c00720c */ /* 0x040fe40003f46270 */
[----:B------:R-:W-:Y:S02]  /*2820*/  ISETP.GE.AND P5, PT, R12, R223, PT ;  /* 0x000000df0c00720c */ /* 0x000fe40003fa6270 */
[----:B------:R-:W-:Y:S01]  /*2830*/  FSEL R13, R74, -INF , !P1 ;  /* 0xff8000004a0d7808 */ /* 0x000fe20004800000 */
[----:B------:R-:W-:Y:S01]  /*2840*/  HMMA.16816.F32.BF16 R112, R8, R14, R112 ;  /* 0x0000000e0870723c */ /* 0x000fe20000041870 */
[----:B------:R-:W-:Y:S01]  /*2850*/  VIADD R15, R164, 0xffffffc1 ;  /* 0xffffffc1a40f7836 */ /* 0x000fe20000000000 */
[----:B------:R-:W-:Y:S01]  /*2860*/  FSEL R72, R72, -INF , !P5 ;  /* 0xff80000048487808 */ /* 0x000fe20006800000 */
[----:B------:R-:W-:-:S03]  /*2870*/  VIADD R14, R164, 0xffffffc8 ;  /* 0xffffffc8a40e7836 */ /* 0x000fc60000000000 */
[-C--:B------:R-:W-:Y:S02]  /*2880*/  ISETP.GE.AND P3, PT, R15, R223.reuse, PT ;  /* 0x000000df0f00720c */ /* 0x080fe40003f66270 */
[C---:B------:R-:W-:Y:S01]  /*2890*/  HMMA.16816.F32.BF16 R64, R8.reuse, R22, R64 ;  /* 0x000000160840723c */ /* 0x040fe20000041840 */
[----:B------:R-:W-:Y:S01]  /*28a0*/  VIADD R22, R164, 0xffffffc9 ;  /* 0xffffffc9a4167836 */ /* 0x000fe20000000000 */
[----:B------:R-:W-:Y:S02]  /*28b0*/  FSEL R12, R73, -INF , !P3 ;  /* 0xff800000490c7808 */ /* 0x000fe40005800000 */
[-C--:B------:R-:W-:Y:S02]  /*28c0*/  ISETP.GE.AND P1, PT, R14, R222.reuse, PT ;  /* 0x000000de0e00720c */ /* 0x080fe40003f26270 */
[----:B------:R-:W-:Y:S02]  /*28d0*/  ISETP.GE.AND P0, PT, R15, R222, PT ;  /* 0x000000de0f00720c */ /* 0x000fe40003f06270 */
[----:B------:R-:W-:Y:S01]  /*28e0*/  HMMA.16816.F32.BF16 R76, R8, R20, R76 ;  /* 0x00000014084c723c */ /* 0x000fe2000004184c */
[----:B------:R-:W-:Y:S01]  /*28f0*/  VIADD R20, R164, 0xffffffd0 ;  /* 0xffffffd0a4147836 */ /* 0x000fe20000000000 */
[----:B------:R-:W-:-:S02]  /*2900*/  ISETP.GE.AND P3, PT, R22, R223, PT ;  /* 0x000000df1600720c */ /* 0x000fc40003f66270 */
[----:B------:R-:W-:Y:S02]  /*2910*/  FSEL R75, R75, -INF , !P0 ;  /* 0xff8000004b4b7808 */ /* 0x000fe40004000000 */
[----:B------:R-:W-:Y:S02]  /*2920*/  ISETP.GE.AND P0, PT, R22, R222, PT ;  /* 0x000000de1600720c */ /* 0x000fe40003f06270 */
[----:B------:R-:W-:Y:S01]  /*2930*/  HMMA.16816.F32.BF16 R52, R24, R18, R52 ;  /* 0x000000121834723c */ /* 0x000fe20000041834 */
[----:B------:R-:W-:Y:S01]  /*2940*/  BAR.SYNC.DEFER_BLOCKING 0x0 ;  /* 0x0000000000007b1d */ /* 0x000fe20000010000 */
[----:B------:R-:W-:Y:S02]  /*2950*/  FSEL R71, R71, -INF , !P0 ;  /* 0xff80000047477808 */ /* 0x000fe40004000000 */
[----:B------:R-:W-:-:S04]  /*2960*/  ISETP.GE.AND P5, PT, R14, R223, PT ;  /* 0x000000df0e00720c */ /* 0x000fc80003fa6270 */
[----:B---3--:R-:W-:Y:S01]  /*2970*/  HMMA.16816.F32.BF16 R36, R24, R4, R36 ;  /* 0x000000041824723c */ /* 0x008fe20000041824 */
[----:B------:R-:W-:Y:S02]  /*2980*/  FSEL R68, R68, -INF , !P5 ;  /* 0xff80000044447808 */ /* 0x000fe40006800000 */
[----:B------:R-:W-:-:S04]  /*2990*/  ISETP.GE.AND P5, PT, R20, R223, PT ;  /* 0x000000df1400720c */ /* 0x000fc80003fa6270 */
[----:B------:R-:W-:Y:S01]  /*29a0*/  FSEL R84, R56, -INF , !P5 ;  /* 0xff80000038547808 */ /* 0x000fe20006800000 */
[----:B------:R-:W-:Y:S01]  /*29b0*/  HMMA.16816.F32.BF16 R28, R24, R6, R28 ;  /* 0x00000006181c723c */ /* 0x000fe2000004181c */
[C---:B------:R-:W-:Y:S02]  /*29c0*/  VIADD R26, R164.reuse, 0xffffffd1 ;  /* 0xffffffd1a41a7836 */ /* 0x040fe40000000000 */
[C---:B------:R-:W-:Y:S02]  /*29d0*/  VIADD R24, R164.reuse, 0xffffffd8 ;  /* 0xffffffd8a4187836 */ /* 0x040fe40000000000 */
[----:B------:R-:W-:Y:S01]  /*29e0*/  VIADD R56, R164, 0xffffffe0 ;  /* 0xffffffe0a4387836 */ /* 0x000fe20000000000 */
[----:B------:R-:W-:Y:S02]  /*29f0*/  ISETP.GE.AND P0, PT, R26, R222, PT ;  /* 0x000000de1a00720c */ /* 0x000fe40003f06270 */
[----:B------:R-:W-:Y:S01]  /*2a00*/  HMMA.16816.F32.BF16 R108, R8, R4, R108 ;  /* 0x00000004086c723c */ /* 0x000fe2000004186c */
[----:B------:R-:W-:-:S02]  /*2a10*/  FSEL R5, R70, -INF , !P1 ;  /* 0xff80000046057808 */ /* 0x000fc40004800000 */
[----:B------:R-:W-:Y:S02]  /*2a20*/  FSEL R4, R69, -INF , !P3 ;  /* 0xff80000045047808 */ /* 0x000fe40005800000 */
[----:B------:R-:W-:Y:S02]  /*2a30*/  ISETP.GE.AND P1, PT, R20, R222, PT ;  /* 0x000000de1400720c */ /* 0x000fe40003f26270 */
[-C--:B------:R-:W-:Y:S01]  /*2a40*/  ISETP.GE.AND P3, PT, R26, R223.reuse, PT ;  /* 0x000000df1a00720c */ /* 0x080fe20003f66270 */
[----:B------:R-:W-:Y:S01]  /*2a50*/  HMMA.16816.F32.BF16 R48, R100, R90, R48 ;  /* 0x0000005a6430723c */ /* 0x000fe20000041830 */
[----:B------:R-:W-:-:S04]  /*2a60*/  ISETP.GE.AND P5, PT, R24, R223, PT ;  /* 0x000000df1800720c */ /* 0x000fc80003fa6270 */
[----:B------:R-:W-:Y:S02]  /*2a70*/  FSEL R52, R52, -INF , !P5 ;  /* 0xff80000034347808 */ /* 0x000fe40006800000 */
[----:B------:R-:W-:Y:S01]  /*2a80*/  ISETP.GE.AND P5, PT, R56, R223, PT ;  /* 0x000000df3800720c */ /* 0x000fe20003fa6270 */
[----:B------:R-:W-:Y:S01]  /*2a90*/  HMMA.16816.F32.BF16 R104, R100, R82, R104 ;  /* 0x000000526468723c */ /* 0x000fe20000041868 */
[----:B------:R-:W-:Y:S02]  /*2aa0*/  FSEL R101, R58, -INF , !P1 ;  /* 0xff8000003a657808 */ /* 0x000fe40004800000 */
[----:B------:R-:W-:Y:S01]  /*2ab0*/  FSEL R58, R57, -INF , !P3 ;  /* 0xff800000393a7808 */ /* 0x000fe20005800000 */
[----:B------:R-:W-:Y:S01]  /*2ac0*/  VIADD R57, R164, 0xffffffd9 ;  /* 0xffffffd9a4397836 */ /* 0x000fe20000000000 */
[----:B------:R-:W-:Y:S02]  /*2ad0*/  FSEL R103, R59, -INF , !P0 ;  /* 0xff8000003b677808 */ /* 0x000fe40004000000 */
[----:B------:R-:W-:-:S02]  /*2ae0*/  ISETP.GE.AND P1, PT, R24, R222, PT ;  /* 0x000000de1800720c */ /* 0x000fc40003f26270 */
[C---:B------:R-:W-:Y:S02]  /*2af0*/  ISETP.GE.AND P0, PT, R57.reuse, R222, PT ;  /* 0x000000de3900720c */ /* 0x040fe40003f06270 */
[-C--:B------:R-:W-:Y:S01]  /*2b00*/  ISETP.GE.AND P3, PT, R57, R223.reuse, PT ;  /* 0x000000df3900720c */ /* 0x080fe20003f66270 */
[C---:B------:R-:W-:Y:S01]  /*2b10*/  HMMA.16816.F32.BF16 R48, R8.reuse, R18, R48 ;  /* 0x000000120830723c */ /* 0x040fe20000041830 */
[----:B------:R-:W-:Y:S01]  /*2b20*/  FSEL R27, R55, -INF , !P0 ;  /* 0xff800000371b7808 */ /* 0x000fe20004000000 */
[----:B------:R-:W-:Y:S01]  /*2b30*/  VIADD R55, R164, 0xffffffe1 ;  /* 0xffffffe1a4377836 */ /* 0x000fe20000000000 */
[----:B------:R-:W-:Y:S02]  /*2b40*/  FSEL R25, R54, -INF , !P1 ;  /* 0xff80000036197808 */ /* 0x000fe40004800000 */
[----:B------:R-:W-:Y:S01]  /*2b50*/  FSEL R54, R53, -INF , !P3 ;  /* 0xff80000035367808 */ /* 0x000fe20005800000 */
[----:B------:R-:W-:Y:S01]  /*2b60*/  VIADD R53, R164, 0xffffffe8 ;  /* 0xffffffe8a4357836 */ /* 0x000fe20000000000 */
[-C--:B------:R-:W-:Y:S01]  /*2b70*/  ISETP.GE.AND P3, PT, R55, R223.reuse, PT ;  /* 0x000000df3700720c */ /* 0x080fe20003f66270 */
[----:B------:R-:W-:Y:S01]  /*2b80*/  HMMA.16816.F32.BF16 R104, R8, R6, R104 ;  /* 0x000000060868723c */ /* 0x000fe20000041868 */
[----:B------:R-:W-:Y:S01]  /*2b90*/  FSEL R18, R44, -INF , !P5 ;  /* 0xff8000002c127808 */ /* 0x000fe20006800000 */
[C---:B------:R-:W-:Y:S01]  /*2ba0*/  VIADD R44, R164.reuse, 0xfffffff0 ;  /* 0xfffffff0a42c7836 */ /* 0x040fe20000000000 */
[----:B------:R-:W-:Y:S01]  /*2bb0*/  FSEL R16, R45, -INF , !P3 ;  /* 0xff8000002d107808 */ /* 0x000fe20005800000 */
[----:B------:R-:W-:Y:S01]  /*2bc0*/  VIADD R45, R164, 0xffffffe9 ;  /* 0xffffffe9a42d7836 */ /* 0x000fe20000000000 */
[----:B------:R-:W-:-:S02]  /*2bd0*/  ISETP.GE.AND P5, PT, R53, R223, PT ;  /* 0x000000df3500720c */ /* 0x000fc40003fa6270 */
[-C--:B------:R-:W-:Y:S02]  /*2be0*/  ISETP.GE.AND P0, PT, R55, R222.reuse, PT ;  /* 0x000000de3700720c */ /* 0x080fe40003f06270 */
[-C--:B------:R-:W-:Y:S02]  /*2bf0*/  ISETP.GE.AND P3, PT, R45, R223.reuse, PT ;  /* 0x000000df2d00720c */ /* 0x080fe40003f66270 */
[----:B------:R-:W-:Y:S01]  /*2c00*/  FSEL R214, R40, -INF , !P5 ;  /* 0xff80000028d67808 */ /* 0x000fe20006800000 */
[----:B------:R-:W-:Y:S01]  /*2c10*/  VIADD R40, R164, 0xfffffff8 ;  /* 0xfffffff8a4287836 */ /* 0x000fe20000000000 */
[----:B------:R-:W-:Y:S02]  /*2c20*/  ISETP.GE.AND P1, PT, R56, R222, PT ;  /* 0x000000de3800720c */ /* 0x000fe40003f26270 */
[----:B------:R-:W-:Y:S02]  /*2c30*/  FSEL R233, R47, -INF , !P0 ;  /* 0xff8000002fe97808 */ /* 0x000fe40004000000 */
[----:B------:R-:W-:Y:S01]  /*2c40*/  FSEL R212, R41, -INF , !P3 ;  /* 0xff80000029d47808 */ /* 0x000fe20005800000 */
[----:B------:R-:W-:Y:S01]  /*2c50*/  VIADD R41, R164, 0xfffffff1 ;  /* 0xfffffff1a4297836 */ /* 0x000fe20000000000 */
[----:B------:R-:W-:-:S02]  /*2c60*/  ISETP.GE.AND P5, PT, R44, R223, PT ;  /* 0x000000df2c00720c */ /* 0x000fc40003fa6270 */
[-C--:B------:R-:W-:Y:S02]  /*2c70*/  ISETP.GE.AND P0, PT, R45, R222.reuse, PT ;  /* 0x000000de2d00720c */ /* 0x080fe40003f06270 */
[----:B------:R-:W-:Y:S02]  /*2c80*/  FSEL R235, R46, -INF , !P1 ;  /* 0xff8000002eeb7808 */ /* 0x000fe40004800000 */
[----:B------:R-:W-:Y:S01]  /*2c90*/  FSEL R200, R36, -INF , !P5 ;  /* 0xff80000024c87808 */ /* 0x000fe20006800000 */
[----:B------:R-:W-:Y:S01]  /*2ca0*/  VIADD R36, R164, 0xfffffff9 ;  /* 0xfffffff9a4247836 */ /* 0x000fe20000000000 */
[----:B------:R-:W-:Y:S02]  /*2cb0*/  ISETP.GE.AND P1, PT, R53, R222, PT ;  /* 0x000000de3500720c */ /* 0x000fe40003f26270 */
[----:B------:R-:W-:Y:S02]  /*2cc0*/  FSEL R215, R43, -INF , !P0 ;  /* 0xff8000002bd77808 */ /* 0x000fe40004000000 */
[----:B------:R-:W-:-:S02]  /*2cd0*/  ISETP.NE.AND P5, PT, R217, 0x1, PT ;  /* 0x00000001d900780c */ /* 0x000fc40003fa5270 */
[CC--:B------:R-:W-:Y:S02]  /*2ce0*/  ISETP.GE.AND P0, PT, R41.reuse, R222.reuse, PT ;  /* 0x000000de2900720c */ /* 0x0c0fe40003f06270 */
[----:B------:R-:W-:Y:S02]  /*2cf0*/  FSEL R213, R42, -INF , !P1 ;  /* 0xff8000002ad57808 */ /* 0x000fe40004800000 */
[-C--:B------:R-:W-:Y:S02]  /*2d00*/  ISETP.GE.AND P1, PT, R44, R222.reuse, PT ;  /* 0x000000de2c00720c */ /* 0x080fe40003f26270 */
[----:B------:R-:W-:Y:S02]  /*2d10*/  ISETP.GE.AND P3, PT, R41, R223, PT ;  /* 0x000000df2900720c */ /* 0x000fe40003f66270 */
[----:B------:R-:W-:Y:S02]  /*2d20*/  FSEL R195, R39, -INF , !P0 ;  /* 0xff80000027c37808 */ /* 0x000fe40004000000 */
[----:B------:R-:W-:-:S02]  /*2d30*/  ISETP.GE.AND P0, PT, R40, R222, PT ;  /* 0x000000de2800720c */ /* 0x000fc40003f06270 */
[----:B------:R-:W-:Y:S02]  /*2d40*/  FSEL R196, R38, -INF , !P1 ;  /* 0xff80000026c47808 */ /* 0x000fe40004800000 */
[----:B------:R-:W-:Y:S02]  /*2d50*/  FSEL R201, R37, -INF , !P3 ;  /* 0xff80000025c97808 */ /* 0x000fe40005800000 */
[-C--:B------:R-:W-:Y:S02]  /*2d60*/  ISETP.GE.AND P3, PT, R40, R223.reuse, PT ;  /* 0x000000df2800720c */ /* 0x080fe40003f66270 */
[----:B------:R-:W-:Y:S02]  /*2d70*/  ISETP.GE.AND P1, PT, R36, R223, PT ;  /* 0x000000df2400720c */ /* 0x000fe40003f26270 */
[----:B------:R-:W-:Y:S02]  /*2d80*/  FSEL R194, R30, -INF , !P0 ;  /* 0xff8000001ec27808 */ /* 0x000fe40004000000 */
[----:B------:R-:W-:-:S02]  /*2d90*/  ISETP.GE.AND P0, PT, R36, R222, PT ;  /* 0x000000de2400720c */ /* 0x000fc40003f06270 */
[----:B------:R-:W-:Y:S02]  /*2da0*/  FSEL R198, R28, -INF , !P3 ;  /* 0xff8000001cc67808 */ /* 0x000fe40005800000 */
[----:B------:R-:W-:Y:S02]  /*2db0*/  FSEL R197, R29, -INF , !P1 ;  /* 0xff8000001dc57808 */ /* 0x000fe40004800000 */
[C---:B------:R-:W-:Y:S02]  /*2dc0*/  ISETP.GE.AND P3, PT, R15.reuse, R238, PT ;  /* 0x000000ee0f00720c */ /* 0x040fe40003f66270 */
[----:B------:R-:W-:Y:S02]  /*2dd0*/  ISETP.GE.AND P1, PT, R15, R231, PT ;  /* 0x000000e70f00720c */ /* 0x000fe40003f26270 */
[----:B------:R-:W-:Y:S01]  /*2de0*/  FSEL R199, R31, -INF , !P0 ;  /* 0xff8000001fc77808 */ /* 0x000fe20004000000 */
[----:B------:R-:W-:Y:S10]  /*2df0*/  @!P5 BRA `(.L_x_40) ;  /* 0x000000000050d947 */ /* 0x000ff40003800000 */
[----:B------:R-:W-:-:S04]  /*2e00*/  VIADD R6, R217, 0xfffffffe ;  /* 0xfffffffed9067836 */ /* 0x000fc80000000000 */
[-C--:B------:R-:W-:Y:S02]  /*2e10*/  IMAD R132, R132, R6.reuse, RZ ;  /* 0x0000000684847224 */ /* 0x080fe400078e02ff */
[----:B------:R-:W-:-:S04]  /*2e20*/  IMAD.WIDE.U32 R6, R133, R6, RZ ;  /* 0x0000000685067225 */ /* 0x000fc800078e00ff */
[----:B------:R-:W-:Y:S01]  /*2e30*/  IMAD.IADD R7, R7, 0x1, R132 ;  /* 0x0000000107077824 */ /* 0x000fe200078e0284 */
[----:B------:R-:W-:-:S04]  /*2e40*/  LEA R8, P0, R6, R227, 0x1 ;  /* 0x000000e306087211 */ /* 0x000fc800078008ff */
[----:B------:R-:W-:Y:S02]  /*2e50*/  LEA.HI.X R9, R6, R226, R7, 0x1, P0 ;  /* 0x000000e206097211 */ /* 0x000fe400000f0c07 */
[----:B------:R-:W-:-:S03]  /*2e60*/  IADD3 R6, P0, PT, R135, R6, RZ ;  /* 0x0000000687067210 */ /* 0x000fc60007f1e0ff */
[----:B------:R-:W-:Y:S01]  /*2e70*/  @!PT LDS RZ, [RZ] ;  /* 0x00000000fffff984 */ /* 0x000fe20000000800 */
[----:B------:R-:W-:Y:S01]  /*2e80*/  @!PT LDS RZ, [RZ] ;  /* 0x00000000fffff984 */ /* 0x000fe20000000800 */
[----:B------:R-:W-:Y:S01]  /*2e90*/  @!PT LDS RZ, [RZ] ;  /* 0x00000000fffff984 */ /* 0x000fe20000000800 */
[----:B------:R1:W-:Y:S02]  /*2ea0*/  LDGSTS.E.BYPASS.LTC128B.128 [R230+0x6000], desc[UR12][R8.64] ;  /* 0x0600000008e67fae */ /* 0x0003e4000b981a0c */
[----:B------:R-:W-:Y:S01]  /*2eb0*/  IMAD.X R7, R134, 0x1, R7, P0 ;  /* 0x0000000186077824 */ /* 0x000fe200000e0607 */
        /* <DEDUP_REMOVED lines=8> */
.L_x_40:
[----:B------:R-:W-:Y:S01]  /*2f40*/  FMNMX3.FTZ R6, R13, R75, R5, !PT ;  /* 0x0000004b0d067276 */ /* 0x000fe20007810005 */
[----:B------:R-:W2:Y:S01]  /*2f50*/  LDCU UR6, c[0x0][0x45c] ;  /* 0x00008b80ff0677ac */ /* 0x000ea20008000800 */
[----:B------:R-:W-:Y:S01]  /*2f60*/  FMNMX3.FTZ R7, R72, R12, R68, !PT ;  /* 0x0000000c48077276 */ /* 0x000fe20007810044 */
[----:B------:R-:W-:Y:S01]  /*2f70*/  IMAD.MOV.U32 R232, RZ, RZ, -0x1 ;  /* 0xffffffffffe87424 */ /* 0x000fe200078e00ff */
[----:B------:R-:W-:Y:S02]  /*2f80*/  FMNMX3.FTZ R6, R6, R71, R101, !PT ;  /* 0x0000004706067276 */ /* 0x000fe40007810065 */
[----:B------:R-:W-:Y:S02]  /*2f90*/  FMNMX3.FTZ R7, R7, R4, R84, !PT ;  /* 0x0000000407077276 */ /* 0x000fe40007810054 */
[----:B------:R-:W-:Y:S02]  /*2fa0*/  FMNMX3.FTZ R6, R6, R103, R25, !PT ;  /* 0x0000006706067276 */ /* 0x000fe40007810019 */
[----:B------:R-:W-:-:S02]  /*2fb0*/  FMNMX3.FTZ R7, R7, R58, R52, !PT ;  /* 0x0000003a07077276 */ /* 0x000fc40007810034 */
[----:B------:R-:W-:Y:S02]  /*2fc0*/  FMNMX3.FTZ R6, R6, R27, R235, !PT ;  /* 0x0000001b06067276 */ /* 0x000fe400078100eb */
[----:B------:R-:W-:Y:S02]  /*2fd0*/  FMNMX3.FTZ R7, R7, R54, R18, !PT ;  /* 0x0000003607077276 */ /* 0x000fe40007810012 */
[----:B------:R-:W-:Y:S02]  /*2fe0*/  FMNMX3.FTZ R6, R6, R233, R213, !PT ;  /* 0x000000e906067276 */ /* 0x000fe400078100d5 */
[----:B------:R-:W-:Y:S02]  /*2ff0*/  FMNMX3.FTZ R7, R7, R16, R214, !PT ;  /* 0x0000001007077276 */ /* 0x000fe400078100d6 */
[----:B------:R-:W-:Y:S02]  /*3000*/  FMNMX3.FTZ R6, R6, R215, R196, !PT ;  /* 0x000000d706067276 */ /* 0x000fe400078100c4 */
[----:B------:R-:W-:-:S02]  /*3010*/  ISETP.GE.AND P0, PT, R14, R238, PT ;  /* 0x000000ee0e00720c */ /* 0x000fc40003f06270 */
[----:B------:R-:W-:Y:S02]  /*3020*/  FMNMX3.FTZ R6, R6, R195, R194, !PT ;  /* 0x000000c306067276 */ /* 0x000fe400078100c2 */
[----:B-1----:R-:W-:Y:S02]  /*3030*/  FMNMX3.FTZ R8, R7, R212, R200, !PT ;  /* 0x000000d407087276 */ /* 0x002fe400078100c8 */
[----:B------:R-:W-:Y:S02]  /*3040*/  FMNMX.FTZ R6, R199, R6, !PT ;  /* 0x00000006c7067209 */ /* 0x000fe40007810000 */
[----:B------:R-:W-:Y:S02]  /*3050*/  FSEL R77, R77, -INF , !P3 ;  /* 0xff8000004d4d7808 */ /* 0x000fe40005800000 */
[----:B------:R-:W-:Y:S01]  /*3060*/  FSEL R11, R64, -INF , !P0 ;  /* 0xff800000400b7808 */ /* 0x000fe20004000000 */
[----:B------:R-:W1:Y:S01]  /*3070*/  SHFL.BFLY PT, R29, R6, 0x2, 0x1f ;  /* 0x0c401f00061d7f89 */ /* 0x000e6200000e0000 */
[----:B------:R-:W-:-:S02]  /*3080*/  FMNMX3.FTZ R8, R8, R201, R198, !PT ;  /* 0x000000c908087276 */ /* 0x000fc400078100c6 */
[-C--:B------:R-:W-:Y:S02]  /*3090*/  ISETP.GE.AND P3, PT, R22, R238.reuse, PT ;  /* 0x000000ee1600720c */ /* 0x080fe40003f66270 */
[----:B------:R-:W-:Y:S02]  /*30a0*/  ISETP.GE.AND P0, PT, R20, R238, PT ;  /* 0x000000ee1400720c */ /* 0x000fe40003f06270 */
[----:B------:R-:W-:Y:S02]  /*30b0*/  FMNMX.FTZ R7, R197, R8, !PT ;  /* 0x00000008c5077209 */ /* 0x000fe40007810000 */
[----:B------:R-:W-:Y:S02]  /*30c0*/  FSEL R9, R65, -INF , !P3 ;  /* 0xff80000041097808 */ /* 0x000fe40005800000 */
[----:B------:R-:W-:Y:S01]  /*30d0*/  FSEL R19, R60, -INF , !P0 ;  /* 0xff8000003c137808 */ /* 0x000fe20004000000 */
[----:B------:R-:W3:Y:S01]  /*30e0*/  SHFL.BFLY PT, R28, R7, 0x2, 0x1f ;  /* 0x0c401f00071c7f89 */ /* 0x000ee200000e0000 */
[----:B------:R-:W-:-:S02]  /*30f0*/  ISETP.GE.AND P3, PT, R26, R238, PT ;  /* 0x000000ee1a00720c */ /* 0x000fc40003f66270 */
[-C--:B------:R-:W-:Y:S02]  /*3100*/  ISETP.GE.AND P0, PT, R24, R238.reuse, PT ;  /* 0x000000ee1800720c */ /* 0x080fe40003f06270 */
[----:B------:R-:W-:Y:S02]  /*3110*/  FSEL R23, R61, -INF , !P3 ;  /* 0xff8000003d177808 */ /* 0x000fe40005800000 */
[----:B------:R-:W-:Y:S02]  /*3120*/  FSEL R21, R48, -INF , !P0 ;  /* 0xff80000030157808 */ /* 0x000fe40004000000 */
[-C--:B------:R-:W-:Y:S02]  /*3130*/  ISETP.GE.AND P3, PT, R57, R238.reuse, PT ;  /* 0x000000ee3900720c */ /* 0x080fe40003f66270 */
[----:B------:R-:W-:Y:S02]  /*3140*/  ISETP.GE.AND P0, PT, R56, R238, PT ;  /* 0x000000ee3800720c */ /* 0x000fe40003f06270 */
[----:B------:R-:W-:-:S02]  /*3150*/  FSEL R17, R49, -INF , !P3 ;  /* 0xff80000031117808 */ /* 0x000fc40005800000 */
[----:B------:R-:W-:Y:S02]  /*3160*/  FSEL R207, R116, -INF , !P0 ;  /* 0xff80000074cf7808 */ /* 0x000fe40004000000 */
[----:B------:R-:W-:Y:S02]  /*3170*/  FSEL R15, R76, -INF , !P4 ;  /* 0xff8000004c0f7808 */ /* 0x000fe40006000000 */
[-C--:B------:R-:W-:Y:S02]  /*3180*/  ISETP.GE.AND P3, PT, R55, R238.reuse, PT ;  /* 0x000000ee3700720c */ /* 0x080fe40003f66270 */
[-C--:B------:R-:W-:Y:S02]  /*3190*/  ISETP.GE.AND P0, PT, R53, R238.reuse, PT ;  /* 0x000000ee3500720c */ /* 0x080fe40003f06270 */
[----:B------:R-:W-:Y:S02]  /*31a0*/  ISETP.GE.AND P4, PT, R45, R238, PT ;  /* 0x000000ee2d00720c */ /* 0x000fe40003f86270 */
[----:B------:R-:W-:-:S02]  /*31b0*/  FSEL R211, R117, -INF , !P3 ;  /* 0xff80000075d37808 */ /* 0x000fc40005800000 */
[----:B------:R-:W-:Y:S02]  /*31c0*/  FSEL R209, R112, -INF , !P0 ;  /* 0xff80000070d17808 */ /* 0x000fe40004000000 */
[-C--:B------:R-:W-:Y:S02]  /*31d0*/  ISETP.GE.AND P3, PT, R44, R238.reuse, PT ;  /* 0x000000ee2c00720c */ /* 0x080fe40003f66270 */
[----:B------:R-:W-:Y:S02]  /*31e0*/  ISETP.GE.AND P0, PT, R41, R238, PT ;  /* 0x000000ee2900720c */ /* 0x000fe40003f06270 */
[----:B------:R-:W-:Y:S02]  /*31f0*/  FSEL R205, R113, -INF , !P4 ;  /* 0xff80000071cd7808 */ /* 0x000fe40006000000 */
[----:B------:R-:W-:Y:S02]  /*3200*/  ISETP.GE.AND P4, PT, R14, R231, PT ;  /* 0x000000e70e00720c */ /* 0x000fe40003f86270 */
[----:B------:R-:W-:-:S02]  /*3210*/  FSEL R193, R108, -INF , !P3 ;  /* 0xff8000006cc17808 */ /* 0x000fc40005800000 */
[----:B------:R-:W-:Y:S02]  /*3220*/  FSEL R191, R109, -INF , !P0 ;  /* 0xff8000006dbf7808 */ /* 0x000fe40004000000 */
[----:B------:R-:W-:Y:S02]  /*3230*/  FMNMX3.FTZ R14, R15, R77, R11, !PT ;  /* 0x0000004d0f0e7276 */ /* 0x000fe4000781000b */
[-C--:B------:R-:W-:Y:S02]  /*3240*/  ISETP.GE.AND P3, PT, R22, R231.reuse, PT ;  /* 0x000000e71600720c */ /* 0x080fe40003f66270 */
[----:B------:R-:W-:Y:S02]  /*3250*/  ISETP.GE.AND P0, PT, R20, R231, PT ;  /* 0x000000e71400720c */ /* 0x000fe40003f06270 */
[----:B------:R-:W-:Y:S02]  /*3260*/  FSEL R78, R78, -INF , !P2 ;  /* 0xff8000004e4e7808 */ /* 0x000fe40005000000 */
[----:B------:R-:W-:-:S02]  /*3270*/  FSEL R10, R79, -INF , !P1 ;  /* 0xff8000004f0a7808 */ /* 0x000fc40004800000 */
[----:B------:R-:W-:Y:S02]  /*3280*/  FSEL R66, R66, -INF , !P4 ;  /* 0xff80000042427808 */ /* 0x000fe40006000000 */
[----:B-1----:R-:W-:Y:S02]  /*3290*/  FMNMX.FTZ R29, R6, R29, !PT ;  /* 0x0000001d061d7209 */ /* 0x002fe40007810000 */
[----:B------:R-:W-:Y:S02]  /*32a0*/  ISETP.GE.AND P2, PT, R26, R231, PT ;  /* 0x000000e71a00720c */ /* 0x000fe40003f46270 */
[----:B------:R-:W-:Y:S01]  /*32b0*/  FMNMX3.FTZ R14, R14, R9, R19, !PT ;  /* 0x000000090e0e7276 */ /* 0x000fe20007810013 */
[----:B------:R-:W1:Y:S01]  /*32c0*/  SHFL.BFLY PT, R6, R29, 0x1, 0x1f ;  /* 0x0c201f001d067f89 */ /* 0x000e6200000e0000 */
[----:B------:R-:W-:Y:S02]  /*32d0*/  ISETP.GE.AND P1, PT, R24, R231, PT ;  /* 0x000000e71800720c */ /* 0x000fe40003f26270 */
[----:B------:R-:W-:-:S02]  /*32e0*/  FSEL R8, R67, -INF , !P3 ;  /* 0xff80000043087808 */ /* 0x000fc40005800000 */
[----:B------:R-:W-:Y:S02]  /*32f0*/  FSEL R26, R62, -INF , !P0 ;  /* 0xff8000003e1a7808 */ /* 0x000fe40004000000 */
[----:B------:R-:W-:Y:S02]  /*3300*/  FMNMX3.FTZ R31, R78, R10, R66, !PT ;  /* 0x0000000a4e1f7276 */ /* 0x000fe40007810042 */
[----:B---3--:R-:W-:Y:S02]  /*3310*/  FMNMX.FTZ R28, R7, R28, !PT ;  /* 0x0000001c071c7209 */ /* 0x008fe40007810000 */
[----:B------:R-:W-:Y:S02]  /*3320*/  FMNMX3.FTZ R14, R14, R23, R21, !PT ;  /* 0x000000170e0e7276 */ /* 0x000fe40007810015 */
[-C--:B------:R-:W-:Y:S01]  /*3330*/  ISETP.GE.AND P4, PT, R57, R231.reuse, PT ;  /* 0x000000e73900720c */ /* 0x080fe20003f86270 */
[----:B------:R-:W3:Y:S01]  /*3340*/  SHFL.BFLY PT, R7, R28, 0x1, 0x1f ;  /* 0x0c201f001c077f89 */ /* 0x000ee200000e0000 */
[----:B------:R-:W-:-:S02]  /*3350*/  ISETP.GE.AND P3, PT, R56, R231, PT ;  /* 0x000000e73800720c */ /* 0x000fc40003f66270 */
[----:B------:R-:W-:Y:S02]  /*3360*/  FSEL R24, R63, -INF , !P2 ;  /* 0xff8000003f187808 */ /* 0x000fe40005000000 */
[----:B------:R-:W-:Y:S02]  /*3370*/  FSEL R22, R50, -INF , !P1 ;  /* 0xff80000032167808 */ /* 0x000fe40004800000 */
[----:B------:R-:W-:Y:S02]  /*3380*/  FMNMX3.FTZ R31, R31, R8, R26, !PT ;  /* 0x000000081f1f7276 */ /* 0x000fe4000781001a */
[----:B------:R-:W-:Y:S02]  /*3390*/  ISETP.GE.AND P0, PT, R55, R231, PT ;  /* 0x000000e73700720c */ /* 0x000fe40003f06270 */
[----:B------:R-:W-:Y:S02]  /*33a0*/  FMNMX3.FTZ R14, R14, R17, R207, !PT ;  /* 0x000000110e0e7276 */ /* 0x000fe400078100cf */
[----:B------:R-:W-:-:S02]  /*33b0*/  ISETP.GE.AND P2, PT, R53, R231, PT ;  /* 0x000000e73500720c */ /* 0x000fc40003f46270 */
[----:B------:R-:W-:Y:S02]  /*33c0*/  FSEL R20, R51, -INF , !P4 ;  /* 0xff80000033147808 */ /* 0x000fe40006000000 */
[----:B------:R-:W-:Y:S02]  /*33d0*/  FSEL R210, R118, -INF , !P3 ;  /* 0xff80000076d27808 */ /* 0x000fe40005800000 */
[----:B------:R-:W-:Y:S02]  /*33e0*/  FMNMX3.FTZ R31, R31, R24, R22, !PT ;  /* 0x000000181f1f7276 */ /* 0x000fe40007810016 */
[----:B------:R-:W-:Y:S02]  /*33f0*/  ISETP.GE.AND P1, PT, R45, R231, PT ;  /* 0x000000e72d00720c */ /* 0x000fe40003f26270 */
[----:B------:R-:W-:Y:S02]  /*3400*/  FSEL R208, R119, -INF , !P0 ;  /* 0xff80000077d07808 */ /* 0x000fe40004000000 */
[----:B------:R-:W-:-:S02]  /*3410*/  ISETP.GE.AND P0, PT, R40, R238, PT ;  /* 0x000000ee2800720c */ /* 0x000fc40003f06270 */
[----:B------:R-:W-:Y:S02]  /*3420*/  FMNMX3.FTZ R14, R14, R211, R209, !PT ;  /* 0x000000d30e0e7276 */ /* 0x000fe400078100d1 */
[----:B------:R-:W-:Y:S02]  /*3430*/  ISETP.GE.AND P4, PT, R44, R231, PT ;  /* 0x000000e72c00720c */ /* 0x000fe40003f86270 */
[----:B------:R-:W-:Y:S02]  /*3440*/  FSEL R206, R114, -INF , !P2 ;  /* 0xff80000072ce7808 */ /* 0x000fe40005000000 */
[----:B------:R-:W-:Y:S02]  /*3450*/  FMNMX3.FTZ R31, R31, R20, R210, !PT ;  /* 0x000000141f1f7276 */ /* 0x000fe400078100d2 */
[----:B------:R-:W-:Y:S02]  /*3460*/  FSEL R204, R115, -INF , !P1 ;  /* 0xff80000073cc7808 */ /* 0x000fe40004800000 */
[----:B------:R-:W-:-:S02]  /*3470*/  ISETP.GE.AND P1, PT, R36, R238, PT ;  /* 0x000000ee2400720c */ /* 0x000fc40003f26270 */
[----:B------:R-:W-:Y:S02]  /*3480*/  FSEL R189, R104, -INF , !P0 ;  /* 0xff80000068bd7808 */ /* 0x000fe40004000000 */
[----:B------:R-:W-:Y:S02]  /*3490*/  FMNMX3.FTZ R14, R14, R205, R193, !PT ;  /* 0x000000cd0e0e7276 */ /* 0x000fe400078100c1 */
[-C--:B------:R-:W-:Y:S02]  /*34a0*/  ISETP.GE.AND P3, PT, R41, R231.reuse, PT ;  /* 0x000000e72900720c */ /* 0x080fe40003f66270 */
[----:B------:R-:W-:Y:S02]  /*34b0*/  ISETP.GE.AND P2, PT, R40, R231, PT ;  /* 0x000000e72800720c */ /* 0x000fe40003f46270 */
[----:B------:R-:W-:Y:S02]  /*34c0*/  FSEL R188, R110, -INF , !P4 ;  /* 0xff8000006ebc7808 */ /* 0x000fe40006000000 */
[----:B------:R-:W-:-:S02]  /*34d0*/  FMNMX3.FTZ R31, R31, R208, R206, !PT ;  /* 0x000000d01f1f7276 */ /* 0x000fc400078100ce */
[----:B------:R-:W-:Y:S02]  /*34e0*/  FSEL R187, R105, -INF , !P1 ;  /* 0xff80000069bb7808 */ /* 0x000fe40004800000 */
[----:B------:R-:W-:Y:S02]  /*34f0*/  FMNMX3.FTZ R14, R14, R191, R189, !PT ;  /* 0x000000bf0e0e7276 */ /* 0x000fe400078100bd */
[----:B------:R-:W-:Y:S02]  /*3500*/  ISETP.GE.AND P4, PT, R36, R231, PT ;  /* 0x000000e72400720c */ /* 0x000fe40003f86270 */
[----:B------:R-:W-:Y:S02]  /*3510*/  FSEL R186, R111, -INF , !P3 ;  /* 0xff8000006fba7808 */ /* 0x000fe40005800000 */
[----:B------:R-:W-:Y:S02]  /*3520*/  FSEL R184, R106, -INF , !P2 ;  /* 0xff8000006ab87808 */ /* 0x000fe40005000000 */
[----:B------:R-:W-:-:S02]  /*3530*/  FMNMX3.FTZ R31, R31, R204, R188, !PT ;  /* 0x000000cc1f1f7276 */ /* 0x000fc400078100bc */
[----:B------:R-:W-:Y:S02]  /*3540*/  LEA R218, R0, UR4, 0x1 ;  /* 0x0000000400da7c11 */ /* 0x000fe4000f8e08ff */
[----:B------:R-:W-:Y:S02]  /*3550*/  FMNMX.FTZ R168, R187, R14, !PT ;  /* 0x0000000ebba87209 */ /* 0x000fe40007810000 */
[----:B------:R-:W-:Y:S01]  /*3560*/  FSEL R183, R107, -INF , !P4 ;  /* 0xff8000006bb77808 */ /* 0x000fe20006000000 */
[----:B------:R-:W-:Y:S01]  /*3570*/  IMAD.IADD R192, R35, 0x1, R218 ;  /* 0x0000000123c07824 */ /* 0x000fe200078e02da */
[----:B------:R-:W-:Y:S01]  /*3580*/  FMNMX3.FTZ R0, R31, R186, R184, !PT ;  /* 0x000000ba1f007276 */ /* 0x000fe200078100b8 */
[----:B------:R-:W-:Y:S01]  /*3590*/  LDSM.16.MT88.4 R148, [R218+0x9000] ;  /* 0x00900000da94783b */ /* 0x000fe20000004200 */
[----:B-1----:R-:W-:Y:S01]  /*35a0*/  FMNMX.FTZ R165, R29, R6, !PT ;  /* 0x000000061da57209 */ /* 0x002fe20007810000 */
[----:B------:R-:W-:Y:S01]  /*35b0*/  VIADD R234, R218, 0x9000 ;  /* 0x00009000daea7836 */ /* 0x000fe20000000000 */
[----:B------:R-:W-:Y:S01]  /*35c0*/  FMNMX.FTZ R0, R183, R0, !PT ;  /* 0x00000000b7007209 */ /* 0x000fe20007810000 */
[----:B------:R-:W1:Y:S01]  /*35d0*/  SHFL.BFLY PT, R29, R168, 0x2, 0x1f ;  /* 0x0c401f00a81d7f89 */ /* 0x000e6200000e0000 */
[----:B---3--:R-:W-:Y:S01]  /*35e0*/  FMNMX.FTZ R166, R28, R7, !PT ;  /* 0x000000071ca67209 */ /* 0x008fe20007810000 */
[----:B--2---:R-:W-:-:S02]  /*35f0*/  FMUL.FTZ R202, R165, UR6 ;  /* 0x00000006a5ca7c20 */ /* 0x004fc40008410000 */
[----:B------:R-:W2:Y:S01]  /*3600*/  SHFL.BFLY PT, R7, R0, 0x2, 0x1f ;  /* 0x0c401f0000077f89 */ /* 0x000ea200000e0000 */
[C---:B------:R-:W-:Y:S01]  /*3610*/  FSETP.NEU.FTZ.AND P0, PT, R166.reuse, -INF , PT ;  /* 0xff800000a600780b */ /* 0x040fe20003f1d000 */
[----:B------:R-:W-:Y:S02]  /*3620*/  FMUL.FTZ R203, R166, UR6 ;  /* 0x00000006a6cb7c20 */ /* 0x000fe40008410000 */
[----:B------:R-:W-:Y:S03]  /*3630*/  LDSM.16.MT88.4 R80, [R192+0x9000] ;  /* 0x00900000c050783b */ /* 0x000fe60000004200 */
[----:B------:R-:W-:Y:S01]  /*3640*/  FSEL R203, R203, RZ, P0 ;  /* 0x000000ffcbcb7208 */ /* 0x000fe20000000000 */
[----:B------:R-:W-:Y:S01]  /*3650*/  LDSM.16.MT88.4 R96, [R218+0xa000] ;  /* 0x00a00000da60783b */ /* 0x000fe20000004200 */
[----:B------:R-:W-:-:S03]  /*3660*/  FSETP.NEU.FTZ.AND P0, PT, R165, -INF , PT ;  /* 0xff800000a500780b */ /* 0x000fc60003f1d000 */
[--C-:B------:R-:W-:Y:S01]  /*3670*/  FFMA.FTZ R56, R4, UR6, -R203.reuse ;  /* 0x0000000604387c23 */ /* 0x100fe200080108cb */
[----:B------:R-:W-:Y:S01]  /*3680*/  FSEL R202, R202, RZ, P0 ;  /* 0x000000ffcaca7208 */ /* 0x000fe20000000000 */
[----:B------:R-:W-:Y:S01]  /*3690*/  LDSM.16.MT88.4 R112, [R192+0xa000] ;  /* 0x00a00000c070783b */ /* 0x000fe20000004200 */
[--C-:B------:R-:W-:Y:S01]  /*36a0*/  FFMA.FTZ R67, R72, UR6, -R203.reuse ;  /* 0x0000000648437c23 */ /* 0x100fe200080108cb */
[--C-:B------:R-:W-:Y:S01]  /*36b0*/  FFMA.FTZ R64, R12, UR6, -R203.reuse ;  /* 0x000000060c407c23 */ /* 0x100fe200080108cb */
[--C-:B------:R-:W-:Y:S01]  /*36c0*/  FFMA.FTZ R65, R68, UR6, -R203.reuse ;  /* 0x0000000644417c23 */ /* 0x100fe200080108cb */
[--C-:B------:R-:W-:Y:S01]  /*36d0*/  FFMA.FTZ R63, R13, UR6, -R202.reuse ;  /* 0x000000060d3f7c23 */ /* 0x100fe200080108ca */
[--C-:B------:R-:W-:Y:S01]  /*36e0*/  FFMA.FTZ R60, R5, UR6, -R202.reuse ;  /* 0x00000006053c7c23 */ /* 0x100fe200080108ca */
[----:B-1----:R-:W-:Y:S01]  /*36f0*/  FMNMX.FTZ R168, R168, R29, !PT ;  /* 0x0000001da8a87209 */ /* 0x002fe20007810000 */
[----:B------:R-:W-:Y:S01]  /*3700*/  LDSM.16.MT88.4 R128, [R218+0xb000] ;  /* 0x00b00000da80783b */ /* 0x000fe20000004200 */
[--C-:B------:R-:W-:Y:S01]  /*3710*/  FFMA.FTZ R62, R75, UR6, -R202.reuse ;  /* 0x000000064b3e7c23 */ /* 0x100fe200080108ca */
[--C-:B------:R-:W-:Y:S01]  /*3720*/  FFMA.FTZ R55, R71, UR6, -R202.reuse ;  /* 0x0000000647377c23 */ /* 0x100fe200080108ca */
[----:B--2---:R-:W-:Y:S01]  /*3730*/  FMNMX.FTZ R0, R0, R7, !PT ;  /* 0x0000000700007209 */ /* 0x004fe20007810000 */
[----:B------:R-:W1:Y:S01]  /*3740*/  SHFL.BFLY PT, R13, R168, 0x1, 0x1f ;  /* 0x0c201f00a80d7f89 */ /* 0x000e6200000e0000 */
[----:B------:R-:W-:Y:S01]  /*3750*/  MUFU.EX2 R67, R67 ;  /* 0x0000004300437308 */ /* 0x000fe20000000800 */
[--C-:B------:R-:W-:Y:S01]  /*3760*/  FFMA.FTZ R58, R58, UR6, -R203.reuse ;  /* 0x000000063a3a7c23 */ /* 0x100fe200080108cb */
[--C-:B------:R-:W-:Y:S01]  /*3770*/  FFMA.FTZ R35, R52, UR6, -R203.reuse ;  /* 0x0000000634237c23 */ /* 0x100fe200080108cb */
[----:B------:R-:W2:Y:S01]  /*3780*/  SHFL.BFLY PT, R167, R0, 0x1, 0x1f ;  /* 0x0c201f0000a77f89 */ /* 0x000ea200000e0000 */
[----:B------:R-:W3:Y:S01]  /*3790*/  MUFU.EX2 R64, R64 ;  /* 0x0000004000407308 */ /* 0x000ee20000000800 */
[--C-:B------:R-:W-:Y:S01]  /*37a0*/  FFMA.FTZ R59, R84, UR6, -R203.reuse ;  /* 0x00000006543b7c23 */ /* 0x100fe200080108cb */
[--C-:B------:R-:W-:Y:S01]  /*37b0*/  FFMA.FTZ R61, R101, UR6, -R202.reuse ;  /* 0x00000006653d7c23 */ /* 0x100fe200080108ca */
[----:B------:R-:W4:Y:S01]  /*37c0*/  LDSM.16.MT88.4 R4, [R192+0xb000] ;  /* 0x00b00000c004783b */ /* 0x000f220000004200 */
[----:B------:R-:W-:Y:S01]  /*37d0*/  MUFU.EX2 R65, R65 ;  /* 0x0000004100417308 */ /* 0x000fe20000000800 */
[----:B------:R-:W-:Y:S01]  /*37e0*/  FFMA.FTZ R53, R25, UR6, -R202 ;  /* 0x0000000619357c23 */ /* 0x000fe200080108ca */
[--C-:B------:R-:W-:Y:S01]  /*37f0*/  FFMA.FTZ R200, R200, UR6, -R203.reuse ;  /* 0x00000006c8c87c23 */ /* 0x100fe200080108cb */
[----:B------:R-:W-:Y:S01]  /*3800*/  LDSM.16.MT88.4 R48, [R218+0xa400] ;  /* 0x00a40000da30783b */ /* 0x000fe20000004200 */
[----:B------:R-:W5:Y:S01]  /*3810*/  MUFU.EX2 R56, R56 ;  /* 0x0000003800387308 */ /* 0x000f620000000800 */
[--C-:B------:R-:W-:Y:S01]  /*3820*/  FFMA.FTZ R201, R201, UR6, -R203.reuse ;  /* 0x00000006c9c97c23 */ /* 0x100fe200080108cb */
[----:B------:R-:W-:Y:S01]  /*3830*/  FFMA.FTZ R198, R198, UR6, -R203 ;  /* 0x00000006c6c67c23 */ /* 0x000fe200080108cb */
[----:B------:R-:W-:Y:S01]  /*3840*/  LDSM.16.MT88.4 R44, [R192+0xa400] ;  /* 0x00a40000c02c783b */ /* 0x000fe20000004200 */
[----:B------:R-:W-:Y:S01]  /*3850*/  MUFU.EX2 R63, R63 ;  /* 0x0000003f003f7308 */ /* 0x000fe20000000800 */
[----:B---3--:R-:W-:-:S02]  /*3860*/  F2FP.BF16.F32.PACK_AB R140, R64, R67 ;  /* 0x00000043408c723e */ /* 0x008fc400000010ff */
[----:B------:R-:W-:Y:S01]  /*3870*/  LDSM.16.MT88.4 R40, [R218+0xb400] ;  /* 0x00b40000da28783b */ /* 0x000fe20000004200 */
[----:B------:R-:W3:Y:S01]  /*3880*/  MUFU.EX2 R62, R62 ;  /* 0x0000003e003e7308 */ /* 0x000ee20000000800 */
[----:B------:R-:W-:Y:S01]  /*3890*/  FADD.FTZ R64, R67, R64 ;  /* 0x0000004043407221 */ /* 0x000fe20000010000 */
[----:B-1----:R-:W-:Y:S02]  /*38a0*/  FMNMX.FTZ R168, R168, R13, !PT ;  /* 0x0000000da8a87209 */ /* 0x002fe40007810000 */
[----:B------:R-:W-:Y:S01]  /*38b0*/  MUFU.EX2 R60, R60 ;  /* 0x0000003c003c7308 */ /* 0x000fe20000000800 */
[----:B------:R-:W-:Y:S01]  /*38c0*/  LDSM.16.MT88.4 R36, [R192+0xb400] ;  /* 0x00b40000c024783b */ /* 0x000fe20000004200 */
[----:B-----5:R-:W-:Y:S01]  /*38d0*/  F2FP.BF16.F32.PACK_AB R142, R56, R65 ;  /* 0x00000041388e723e */ /* 0x020fe200000010ff */
[----:B------:R-:W-:Y:S01]  /*38e0*/  FADD.FTZ R65, R65, R64 ;  /* 0x0000004041417221 */ /* 0x000fe20000010000 */
[----:B------:R-:W-:Y:S01]  /*38f0*/  FMUL.FTZ R190, R168, UR6 ;  /* 0x00000006a8be7c20 */ /* 0x000fe20008410000 */
[----:B--2---:R-:W-:Y:S01]  /*3900*/  FMNMX.FTZ R167, R0, R167, !PT ;  /* 0x000000a700a77209 */ /* 0x004fe20007810000 */
[----:B------:R-:W1:Y:S01]  /*3910*/  MUFU.EX2 R55, R55 ;  /* 0x0000003700377308 */ /* 0x000e620000000800 */
[----:B------:R-:W-:Y:S01]  /*3920*/  FSETP.NEU.FTZ.AND P0, PT, R168, -INF , PT ;  /* 0xff800000a800780b */ /* 0x000fe20003f1d000 */
[----:B------:R-:W-:Y:S01]  /*3930*/  FFMA.FTZ R0, R54, UR6, -R203 ;  /* 0x0000000636007c23 */ /* 0x000fe200080108cb */
[----:B------:R-:W-:Y:S01]  /*3940*/  FFMA.FTZ R54, R103, UR6, -R202 ;  /* 0x0000000667367c23 */ /* 0x000fe200080108ca */
[C---:B------:R-:W-:Y:S01]  /*3950*/  FMUL.FTZ R185, R167.reuse, UR6 ;  /* 0x00000006a7b97c20 */ /* 0x040fe20008410000 */
[----:B------:R-:W-:Y:S01]  /*3960*/  FSEL R190, R190, RZ, P0 ;  /* 0x000000ffbebe7208 */ /* 0x000fe20000000000 */
[----:B------:R2:W-:Y:S01]  /*3970*/  MUFU.EX2 R52, R58 ;  /* 0x0000003a00347308 */ /* 0x0005e20000000800 */
[----:B------:R-:W-:Y:S01]  /*3980*/  FSETP.NEU.FTZ.AND P0, PT, R167, -INF , PT ;  /* 0xff800000a700780b */ /* 0x000fe20003f1d000 */
[----:B------:R-:W-:Y:S01]  /*3990*/  LDSM.16.MT88.4 R28, [R218+0x9800] ;  /* 0x00980000da1c783b */ /* 0x000fe20000004200 */
[----:B---3--:R-:W-:Y:S01]  /*39a0*/  F2FP.BF16.F32.PACK_AB R141, R62, R63 ;  /* 0x0000003f3e8d723e */ /* 0x008fe200000010ff */
[--C-:B------:R-:W-:Y:S01]  /*39b0*/  FFMA.FTZ R174, R15, UR6, -R190.reuse ;  /* 0x000000060fae7c23 */ /* 0x100fe200080108be */
[----:B------:R-:W-:Y:S01]  /*39c0*/  FSEL R185, R185, RZ, P0 ;  /* 0x000000ffb9b97208 */ /* 0x000fe20000000000 */
[--C-:B------:R-:W-:Y:S01]  /*39d0*/  FFMA.FTZ R170, R11, UR6, -R190.reuse ;  /* 0x000000060baa7c23 */ /* 0x100fe200080108be */
[--C-:B------:R-:W-:Y:S01]  /*39e0*/  FFMA.FTZ R169, R9, UR6, -R190.reuse ;  /* 0x0000000609a97c23 */ /* 0x100fe200080108be */
[----:B------:R-:W3:Y:S01]  /*39f0*/  LDSM.16.MT88.4 R12, [R218+0x9400] ;  /* 0x00940000da0c783b */ /* 0x000ee20000004200 */
[----:B------:R-:W-:Y:S01]  /*3a00*/  FFMA.FTZ R173, R77, UR6, -R190 ;  /* 0x000000064dad7c23 */ /* 0x000fe200080108be */
[--C-:B------:R-:W-:Y:S01]  /*3a10*/  FFMA.FTZ R171, R10, UR6, -R185.reuse ;  /* 0x000000060aab7c23 */ /* 0x100fe200080108b9 */
[--C-:B------:R-:W-:Y:S01]  /*3a20*/  FFMA.FTZ R57, R8, UR6, -R185.reuse ;  /* 0x0000000608397c23 */ /* 0x100fe200080108b9 */
[--C-:B------:R-:W-:Y:S01]  /*3a30*/  FFMA.FTZ R172, R78, UR6, -R185.reuse ;  /* 0x000000064eac7c23 */ /* 0x100fe200080108b9 */
[----:B------:R-:W5:Y:S01]  /*3a40*/  LDSM.16.MT88.4 R8, [R192+0x9400] ;  /* 0x00940000c008783b */ /* 0x000f620000004200 */
[--C-:B------:R-:W-:Y:S01]  /*3a50*/  FFMA.FTZ R66, R66, UR6, -R185.reuse ;  /* 0x0000000642427c23 */ /* 0x100fe200080108b9 */
[----:B------:R-:W-:Y:S01]  /*3a60*/  MUFU.EX2 R174, R174 ;  /* 0x000000ae00ae7308 */ /* 0x000fe20000000800 */
[----:B-1----:R-:W-:Y:S01]  /*3a70*/  F2FP.BF16.F32.PACK_AB R143, R55, R60 ;  /* 0x0000003c378f723e */ /* 0x002fe200000010ff */
[----:B--2---:R-:W-:Y:S01]  /*3a80*/  FFMA.FTZ R58, R27, UR6, -R202 ;  /* 0x000000061b3a7c23 */ /* 0x004fe200080108ca */
[--C-:B------:R-:W-:Y:S01]  /*3a90*/  FFMA.FTZ R178, R19, UR6, -R190.reuse ;  /* 0x0000000613b27c23 */ /* 0x100fe200080108be */
[----:B------:R-:W1:Y:S01]  /*3aa0*/  MUFU.EX2 R173, R173 ;  /* 0x000000ad00ad7308 */ /* 0x000e620000000800 */
[--C-:B------:R-:W-:Y:S01]  /*3ab0*/  FFMA.FTZ R175, R23, UR6, -R190.reuse ;  /* 0x0000000617af7c23 */ /* 0x100fe200080108be */
[--C-:B------:R-:W-:Y:S01]  /*3ac0*/  FFMA.FTZ R177, R21, UR6, -R190.reuse ;  /* 0x0000000615b17c23 */ /* 0x100fe200080108be */
[----:B------:R-:W-:Y:S01]  /*3ad0*/  FFMA.FTZ R176, R17, UR6, -R190 ;  /* 0x0000000611b07c23 */ /* 0x000fe200080108be */
[----:B------:R-:W-:Y:S01]  /*3ae0*/  MUFU.EX2 R170, R170 ;  /* 0x000000aa00aa7308 */ /* 0x000fe20000000800 */
[C---:B------:R-:W-:Y:S01]  /*3af0*/  HMMA.16816.F32.BF16 R156, R140.reuse, R148, RZ ;  /* 0x000000948c9c723c */ /* 0x040fe200000418ff */
[--C-:B------:R-:W-:Y:S01]  /*3b00*/  FFMA.FTZ R181, R26, UR6, -R185.reuse ;  /* 0x000000061ab57c23 */ /* 0x100fe200080108b9 */
[--C-:B------:R-:W-:Y:S01]  /*3b10*/  FFMA.FTZ R180, R24, UR6, -R185.reuse ;  /* 0x0000000618b47c23 */ /* 0x100fe200080108b9 */
[----:B------:R-:W2:Y:S01]  /*3b20*/  MUFU.EX2 R169, R169 ;  /* 0x000000a900a97308 */ /* 0x000ea20000000800 */
[--C-:B------:R-:W-:Y:S01]  /*3b30*/  FFMA.FTZ R179, R22, UR6, -R185.reuse ;  /* 0x0000000616b37c23 */ /* 0x100fe200080108b9 */
[----:B------:R-:W-:Y:S01]  /*3b40*/  FFMA.FTZ R182, R20, UR6, -R185 ;  /* 0x0000000614b67c23 */ /* 0x000fe200080108b9 */
[----:B------:R-:W5:Y:S01]  /*3b50*/  LDSM.16.MT88.4 R24, [R192+0x9800] ;  /* 0x00980000c018783b */ /* 0x000f620000004200 */
[----:B------:R-:W-:Y:S01]  /*3b60*/  MUFU.EX2 R172, R172 ;  /* 0x000000ac00ac7308 */ /* 0x000fe20000000800 */
[C---:B------:R-:W-:Y:S01]  /*3b70*/  HMMA.16816.F32.BF16 R72, R140.reuse, R80, RZ ;  /* 0x000000508c48723c */ /* 0x040fe200000418ff */
[----:B-1----:R-:W-:Y:S01]  /*3b80*/  F2FP.BF16.F32.PACK_AB R136, R173, R174 ;  /* 0x000000aead88723e */ /* 0x002fe200000010ff */
[----:B------:R-:W1:Y:S01]  /*3b90*/  LDSM.16.MT88.4 R20, [R218+0xa800] ;  /* 0x00a80000da14783b */ /* 0x000e620000004200 */
[----:B------:R-:W4:Y:S01]  /*3ba0*/  MUFU.EX2 R171, R171 ;  /* 0x000000ab00ab7308 */ /* 0x000f220000000800 */
[----:B------:R-:W-:Y:S01]  /*3bb0*/  FADD.FTZ R173, R174, R173 ;  /* 0x000000adaead7221 */ /* 0x000fe20000010000 */
[----:B------:R-:W-:Y:S01]  /*3bc0*/  FADD.FTZ R63, R63, R62 ;  /* 0x0000003e3f3f7221 */ /* 0x000fe20000010000 */
[----:B------:R-:W-:Y:S01]  /*3bd0*/  FADD.FTZ R56, R56, R65 ;  /* 0x0000004138387221 */ /* 0x000fe20000010000 */
[----:B------:R-:W-:Y:S01]  /*3be0*/  MUFU.EX2 R66, R66 ;  /* 0x0000004200427308 */ /* 0x000fe20000000800 */
[C---:B------:R-:W-:Y:S01]  /*3bf0*/  HMMA.16816.F32.BF16 R88, R140.reuse, R96, RZ ;  /* 0x000000608c58723c */ /* 0x040fe200000418ff */
[----:B--2---:R-:W-:Y:S01]  /*3c00*/  F2FP.BF16.F32.PACK_AB R138, R169, R170 ;  /* 0x000000aaa98a723e */ /* 0x004fe200000010ff */
[----:B------:R-:W-:Y:S01]  /*3c10*/  FADD.FTZ R170, R170, R173 ;  /* 0x000000adaaaa7221 */ /* 0x000fe20000010000 */
[----:B------:R-:W2:Y:S01]  /*3c20*/  MUFU.EX2 R57, R57 ;  /* 0x0000003900397308 */ /* 0x000ea20000000800 */
[----:B------:R-:W-:Y:S01]  /*3c30*/  FADD.FTZ R60, R60, R63 ;  /* 0x0000003f3c3c7221 */ /* 0x000fe20000010000 */
[----:B------:R-:W-:Y:S01]  /*3c40*/  FFMA.FTZ R236, R183, UR6, -R185 ;  /* 0x00000006b7ec7c23 */ /* 0x000fe200080108b9 */
[----:B------:R-:W-:Y:S01]  /*3c50*/  FADD.FTZ R169, R169, R170 ;  /* 0x000000aaa9a97221 */ /* 0x000fe20000010000 */
[----:B------:R-:W3:Y:S01]  /*3c60*/  MUFU.EX2 R59, R59 ;  /* 0x0000003b003b7308 */ /* 0x000ee20000000800 */
[----:B------:R-:W-:Y:S01]  /*3c70*/  HMMA.16816.F32.BF16 R104, R140, R112, RZ ;  /* 0x000000708c68723c */ /* 0x000fe200000418ff */
[----:B----4-:R-:W-:Y:S01]  /*3c80*/  F2FP.BF16.F32.PACK_AB R137, R171, R172 ;  /* 0x000000acab89723e */ /* 0x010fe200000010ff */
[----:B------:R-:W-:Y:S01]  /*3c90*/  FADD.FTZ R171, R172, R171 ;  /* 0x000000abacab7221 */ /* 0x000fe20000010000 */
[----:B------:R-:W-:Y:S01]  /*3ca0*/  MUFU.EX2 R35, R35 ;  /* 0x0000002300237308 */ /* 0x000fe20000000800 */
[----:B------:R-:W-:Y:S01]  /*3cb0*/  FADD.FTZ R60, R55, R60 ;  /* 0x0000003c373c7221 */ /* 0x000fe20000010000 */
[----:B------:R-:W-:-:S02]  /*3cc0*/  FFMA.FTZ R184, R184, UR6, -R185 ;  /* 0x00000006b8b87c23 */ /* 0x000fc400080108b9 */
[----:B------:R-:W-:Y:S01]  /*3cd0*/  MUFU.EX2 R0, R0 ;  /* 0x0000000000007308 */ /* 0x000fe20000000800 */
[C---:B------:R-:W-:Y:S01]  /*3ce0*/  HMMA.16816.F32.BF16 R120, R140.reuse, R128, RZ ;  /* 0x000000808c78723c */ /* 0x040fe200000418ff */
[C---:B--2---:R-:W-:Y:S01]  /*3cf0*/  F2FP.BF16.F32.PACK_AB R139, R57.reuse, R66 ;  /* 0x00000042398b723e */ /* 0x044fe200000010ff */
[----:B------:R-:W-:Y:S01]  /*3d00*/  FADD.FTZ R66, R66, R171 ;  /* 0x000000ab42427221 */ /* 0x000fe20000010000 */
[----:B------:R-:W-:Y:S03]  /*3d10*/  MUFU.EX2 R61, R61 ;  /* 0x0000003d003d7308 */ /* 0x000fe60000000800 */
[----:B------:R-:W-:Y:S01]  /*3d20*/  FADD.FTZ R66, R57, R66 ;  /* 0x0000004239427221 */ /* 0x000fe20000010000 */
[----:B------:R-:W2:Y:S01]  /*3d30*/  MUFU.EX2 R54, R54 ;  /* 0x0000003600367308 */ /* 0x000ea20000000800 */
[C---:B------:R-:W-:Y:S03]  /*3d40*/  HMMA.16816.F32.BF16 R132, R140.reuse, R4, RZ ;  /* 0x000000048c84723c */ /* 0x040fe600000418ff */
[----:B------:R-:W-:Y:S04]  /*3d50*/  MUFU.EX2 R53, R53 ;  /* 0x0000003500357308 */ /* 0x000fe80000000800 */
[----:B------:R-:W4:Y:S01]  /*3d60*/  MUFU.EX2 R58, R58 ;  /* 0x0000003a003a7308 */ /* 0x000f220000000800 */
[C---:B------:R-:W-:Y:S03]  /*3d70*/  HMMA.16816.F32.BF16 R152, R140.reuse, R150, RZ ;  /* 0x000000968c98723c */ /* 0x040fe600000418ff */
[----:B------:R-:W-:Y:S04]  /*3d80*/  MUFU.EX2 R178, R178 ;  /* 0x000000b200b27308 */ /* 0x000fe80000000800 */
[----:B------:R-:W1:Y:S01]  /*3d90*/  MUFU.EX2 R175, R175 ;  /* 0x000000af00af7308 */ /* 0x000e620000000800 */
[C---:B------:R-:W-:Y:S03]  /*3da0*/  HMMA.16816.F32.BF16 R76, R140.reuse, R82, RZ ;  /* 0x000000528c4c723c */ /* 0x040fe600000418ff */
[----:B------:R-:W-:Y:S04]  /*3db0*/  MUFU.EX2 R177, R177 ;  /* 0x000000b100b17308 */ /* 0x000fe80000000800 */
[----:B------:R-:W-:Y:S01]  /*3dc0*/  MUFU.EX2 R176, R176 ;  /* 0x000000b000b07308 */ /* 0x000fe20000000800 */
[C---:B------:R-:W-:Y:S03]  /*3dd0*/  HMMA.16816.F32.BF16 R92, R140.reuse, R98, RZ ;  /* 0x000000628c5c723c */ /* 0x040fe600000418ff */
[----:B------:R-:W-:Y:S04]  /*3de0*/  MUFU.EX2 R181, R181 ;  /* 0x000000b500b57308 */ /* 0x000fe80000000800 */
[----:B------:R-:W1:Y:S01]  /*3df0*/  MUFU.EX2 R180, R180 ;  /* 0x000000b400b47308 */ /* 0x000e620000000800 */
[C---:B------:R-:W-:Y:S03]  /*3e00*/  HMMA.16816.F32.BF16 R108, R140.reuse, R114, RZ ;  /* 0x000000728c6c723c */ /* 0x040fe600000418ff */
[----:B------:R-:W-:Y:S04]  /*3e10*/  MUFU.EX2 R179, R179 ;  /* 0x000000b300b37308 */ /* 0x000fe80000000800 */
[----:B------:R-:W1:Y:S01]  /*3e20*/  MUFU.EX2 R182, R182 ;  /* 0x000000b600b67308 */ /* 0x000e620000000800 */
[C---:B------:R-:W-:Y:S03]  /*3e30*/  HMMA.16816.F32.BF16 R124, R140.reuse, R130, RZ ;  /* 0x000000828c7c723c */ /* 0x040fe600000418ff */
[----:B------:R-:W-:Y:S04]  /*3e40*/  MUFU.EX2 R200, R200 ;  /* 0x000000c800c87308 */ /* 0x000fe80000000800 */
[----:B------:R-:W-:Y:S01]  /*3e50*/  MUFU.EX2 R201, R201 ;  /* 0x000000c900c97308 */ /* 0x000fe20000000800 */
[----:B------:R-:W-:Y:S03]  /*3e60*/  HMMA.16816.F32.BF16 R140, R140, R6, RZ ;  /* 0x000000068c8c723c */ /* 0x000fe600000418ff */
[----:B------:R-:W-:Y:S04]  /*3e70*/  MUFU.EX2 R198, R198 ;  /* 0x000000c600c67308 */ /* 0x000fe80000000800 */
[----:B------:R-:W-:Y:S01]  /*3e80*/  MUFU.EX2 R183, R184 ;  /* 0x000000b800b77308 */ /* 0x000fe20000000800 */
[C---:B------:R-:W-:Y:S03]  /*3e90*/  HMMA.16816.F32.BF16 R160, R136.reuse, R148, RZ ;  /* 0x0000009488a0723c */ /* 0x040fe600000418ff */
[----:B------:R-:W-:Y:S05]  /*3ea0*/  MUFU.EX2 R236, R236 ;  /* 0x000000ec00ec7308 */ /* 0x000fea0000000800 */
        /* <DEDUP_REMOVED lines=10> */
[----:B---3--:R-:W-:Y:S01]  /*3f50*/  F2FP.BF16.F32.PACK_AB R4, R52, R59 ;  /* 0x0000003b3404723e */ /* 0x008fe200000010ff */
[----:B------:R-:W-:Y:S01]  /*3f60*/  FADD.FTZ R59, R59, R56 ;  /* 0x000000383b3b7221 */ /* 0x000fe20000010000 */
[----:B--2---:R-:W-:Y:S01]  /*3f70*/  F2FP.BF16.F32.PACK_AB R5, R54, R61 ;  /* 0x0000003d3605723e */ /* 0x004fe200000010ff */
[----:B------:R-:W-:-:S02]  /*3f80*/  FADD.FTZ R61, R61, R60 ;  /* 0x0000003c3d3d7221 */ /* 0x000fc40000010000 */
[----:B------:R-:W-:Y:S02]  /*3f90*/  FADD.FTZ R52, R52, R59 ;  /* 0x0000003b34347221 */ /* 0x000fe40000010000 */
[----:B------:R-:W-:Y:S01]  /*3fa0*/  HMMA.16816.F32.BF16 R136, R136, R6, RZ ;  /* 0x000000068888723c */ /* 0x000fe200000418ff */
[----:B------:R-:W-:Y:S01]  /*3fb0*/  F2FP.BF16.F32.PACK_AB R6, R0, R35 ;  /* 0x000000230006723e */ /* 0x000fe200000010ff */
[----:B------:R-:W-:Y:S01]  /*3fc0*/  FADD.FTZ R54, R54, R61 ;  /* 0x0000003d36367221 */ /* 0x000fe20000010000 */
[----:B----4-:R-:W-:Y:S01]  /*3fd0*/  F2FP.BF16.F32.PACK_AB R7, R58, R53 ;  /* 0x000000353a07723e */ /* 0x010fe200000010ff */
[----:B------:R-:W-:Y:S02]  /*3fe0*/  FADD.FTZ R35, R35, R52 ;  /* 0x0000003423237221 */ /* 0x000fe40000010000 */
[----:B------:R-:W-:Y:S02]  /*3ff0*/  FADD.FTZ R53, R53, R54 ;  /* 0x0000003635357221 */ /* 0x000fe40000010000 */
[----:B------:R-:W-:-:S02]  /*4000*/  FADD.FTZ R0, R0, R35 ;  /* 0x0000002300007221 */ /* 0x000fc40000010000 */
[----:B------:R-:W-:Y:S01]  /*4010*/  HMMA.16816.F32.BF16 R156, R4, R12, R156 ;  /* 0x0000000c049c723c */ /* 0x000fe2000004189c */
[----:B------:R-:W-:-:S07]  /*4020*/  FADD.FTZ R53, R58, R53 ;  /* 0x000000353a357221 */ /* 0x000fce0000010000 */
[C---:B-----5:R-:W-:Y:S08]  /*4030*/  HMMA.16816.F32.BF16 R72, R4.reuse, R8, R72 ;  /* 0x000000080448723c */ /* 0x060ff00000041848 */
        /* <DEDUP_REMOVED lines=36> */
[--C-:B------:R-:W-:Y:S01]  /*4280*/  FFMA.FTZ R49, R215, UR6, -R202.reuse ;  /* 0x00000006d7317c23 */ /* 0x100fe200080108ca */
[----:B------:R-:W-:Y:S01]  /*4290*/  FFMA.FTZ R235, R197, UR6, -R203 ;  /* 0x00000006c5eb7c23 */ /* 0x000fe200080108cb */
[--C-:B------:R-:W-:Y:S01]  /*42a0*/  FFMA.FTZ R197, R196, UR6, -R202.reuse ;  /* 0x00000006c4c57c23 */ /* 0x100fe200080108ca */
[----:B------:R-:W-:-:S02]  /*42b0*/  FFMA.FTZ R196, R194, UR6, -R202 ;  /* 0x00000006c2c47c23 */ /* 0x000fc400080108ca */
[----:B------:R-:W-:Y:S01]  /*42c0*/  MUFU.EX2 R48, R48 ;  /* 0x0000003000307308 */ /* 0x000fe20000000800 */
[C---:B------:R-:W-:Y:S01]  /*42d0*/  HMMA.16816.F32.BF16 R100, R4.reuse, R44, R100 ;  /* 0x0000002c0464723c */ /* 0x040fe20000041864 */
[--C-:B------:R-:W-:Y:S01]  /*42e0*/  FFMA.FTZ R45, R233, UR6, -R202.reuse ;  /* 0x00000006e92d7c23 */ /* 0x100fe200080108ca */
[--C-:B------:R-:W-:Y:S01]  /*42f0*/  FFMA.FTZ R44, R213, UR6, -R202.reuse ;  /* 0x00000006d52c7c23 */ /* 0x100fe200080108ca */
[----:B------:R-:W-:Y:S01]  /*4300*/  MUFU.EX2 R49, R49 ;  /* 0x0000003100317308 */ /* 0x000fe20000000800 */
[----:B------:R-:W-:Y:S01]  /*4310*/  FFMA.FTZ R233, R199, UR6, -R202 ;  /* 0x00000006c7e97c23 */ /* 0x000fe200080108ca */
[--C-:B------:R-:W-:Y:S01]  /*4320*/  FFMA.FTZ R199, R193, UR6, -R190.reuse ;  /* 0x00000006c1c77c23 */ /* 0x100fe200080108be */
[----:B------:R-:W-:Y:S01]  /*4330*/  FFMA.FTZ R193, R189, UR6, -R190 ;  /* 0x00000006bdc17c23 */ /* 0x000fe200080108be */
[----:B------:R-:W-:Y:S01]  /*4340*/  MUFU.EX2 R45, R45 ;  /* 0x0000002d002d7308 */ /* 0x000fe20000000800 */
[----:B------:R-:W-:Y:S01]  /*4350*/  HMMA.16816.F32.BF16 R144, R4, R36, R144 ;  /* 0x000000240490723c */ /* 0x000fe20000041890 */
[--C-:B------:R-:W-:Y:S01]  /*4360*/  FFMA.FTZ R37, R214, UR6, -R203.reuse ;  /* 0x00000006d6257c23 */ /* 0x100fe200080108cb */
[----:B------:R-:W-:Y:S01]  /*4370*/  FFMA.FTZ R36, R212, UR6, -R203 ;  /* 0x00000006d4247c23 */ /* 0x000fe200080108cb */
[----:B------:R-:W-:Y:S01]  /*4380*/  MUFU.EX2 R44, R44 ;  /* 0x0000002c002c7308 */ /* 0x000fe20000000800 */
[----:B------:R-:W-:-:S03]  /*4390*/  FFMA.FTZ R189, R186, UR6, -R185 ;  /* 0x00000006babd7c23 */ /* 0x000fc600080108b9 */
[----:B------:R-:W-:Y:S01]  /*43a0*/  MUFU.EX2 R37, R37 ;  /* 0x0000002500257308 */ /* 0x000fe20000000800 */
[C---:B------:R-:W-:Y:S01]  /*43b0*/  HMMA.16816.F32.BF16 R96, R4.reuse, R50, R96 ;  /* 0x000000320460723c */ /* 0x040fe20000041860 */
[--C-:B------:R-:W-:Y:S01]  /*43c0*/  FFMA.FTZ R51, R208, UR6, -R185.reuse ;  /* 0x00000006d0337c23 */ /* 0x100fe200080108b9 */
[--C-:B------:R-:W-:Y:S01]  /*43d0*/  FFMA.FTZ R50, R204, UR6, -R185.reuse ;  /* 0x00000006cc327c23 */ /* 0x100fe200080108b9 */
[----:B------:R-:W5:Y:S04]  /*43e0*/  MUFU.EX2 R36, R36 ;  /* 0x0000002400247308 */ /* 0x000f680000000800 */
[----:B------:R-:W-:Y:S01]  /*43f0*/  MUFU.EX2 R51, R51 ;  /* 0x0000003300337308 */ /* 0x000fe20000000800 */
[C---:B------:R-:W-:Y:S01]  /*4400*/  HMMA.16816.F32.BF16 R112, R4.reuse, R46, R112 ;  /* 0x0000002e0470723c */ /* 0x040fe20000041870 */
[--C-:B------:R-:W-:Y:S01]  /*4410*/  FFMA.FTZ R46, R209, UR6, -R190.reuse ;  /* 0x00000006d12e7c23 */ /* 0x100fe200080108be */
[--C-:B------:R-:W-:Y:S01]  /*4420*/  FFMA.FTZ R47, R206, UR6, -R185.reuse ;  /* 0x00000006ce2f7c23 */ /* 0x100fe200080108b9 */
[----:B------:R-:W-:Y:S04]  /*4430*/  MUFU.EX2 R50, R50 ;  /* 0x0000003200327308 */ /* 0x000fe80000000800 */
[----:B------:R-:W-:Y:S01]  /*4440*/  MUFU.EX2 R46, R46 ;  /* 0x0000002e002e7308 */ /* 0x000fe20000000800 */
[C---:B------:R-:W-:Y:S01]  /*4450*/  HMMA.16816.F32.BF16 R128, R4.reuse, R42, R128 ;  /* 0x0000002a0480723c */ /* 0x040fe20000041880 */
[--C-:B------:R-:W-:Y:S01]  /*4460*/  FFMA.FTZ R43, R205, UR6, -R190.reuse ;  /* 0x00000006cd2b7c23 */ /* 0x100fe200080108be */
[----:B------:R-:W-:Y:S01]  /*4470*/  FFMA.FTZ R42, R210, UR6, -R185 ;  /* 0x00000006d22a7c23 */ /* 0x000fe200080108b9 */
[----:B------:R-:W-:Y:S04]  /*4480*/  MUFU.EX2 R47, R47 ;  /* 0x0000002f002f7308 */ /* 0x000fe80000000800 */
[----:B------:R-:W-:Y:S01]  /*4490*/  MUFU.EX2 R43, R43 ;  /* 0x0000002b002b7308 */ /* 0x000fe20000000800 */
[----:B------:R-:W-:Y:S01]  /*44a0*/  HMMA.16816.F32.BF16 R136, R4, R38, R136 ;  /* 0x000000260488723c */ /* 0x000fe20000041888 */
[--C-:B------:R-:W-:Y:S01]  /*44b0*/  FFMA.FTZ R39, R207, UR6, -R190.reuse ;  /* 0x00000006cf277c23 */ /* 0x100fe200080108be */
[----:B------:R-:W-:Y:S01]  /*44c0*/  FFMA.FTZ R38, R211, UR6, -R190 ;  /* 0x00000006d3267c23 */ /* 0x000fe200080108be */
[----:B------:R-:W-:Y:S01]  /*44d0*/  MUFU.EX2 R42, R42 ;  /* 0x0000002a002a7308 */ /* 0x000fe20000000800 */
[----:B--2---:R-:W-:Y:S01]  /*44e0*/  F2FP.BF16.F32.PACK_AB R4, R40, R41 ;  /* 0x000000292804723e */ /* 0x004fe200000010ff */
[----:B------:R-:W-:Y:S01]  /*44f0*/  FADD.FTZ R41, R41, R0 ;  /* 0x0000000029297221 */ /* 0x000fe20000010000 */
[----:B-----5:R-:W-:Y:S01]  /*4500*/  F2FP.BF16.F32.PACK_AB R6, R36, R37 ;  /* 0x000000252406723e */ /* 0x020fe200000010ff */
[----:B------:R-:W-:Y:S01]  /*4510*/  MUFU.EX2 R39, R39 ;  /* 0x0000002700277308 */ /* 0x000fe20000000800 */
[----:B------:R-:W-:Y:S01]  /*4520*/  F2FP.BF16.F32.PACK_AB R5, R45, R48 ;  /* 0x000000302d05723e */ /* 0x000fe200000010ff */
[----:B------:R-:W-:Y:S01]  /*4530*/  FADD.FTZ R48, R48, R53 ;  /* 0x0000003530307221 */ /* 0x000fe20000010000 */
[----:B------:R-:W-:Y:S01]  /*4540*/  F2FP.BF16.F32.PACK_AB R7, R49, R44 ;  /* 0x0000002c3107723e */ /* 0x000fe200000010ff */
[----:B------:R-:W2:Y:S01]  /*4550*/  MUFU.EX2 R38, R38 ;  /* 0x0000002600267308 */ /* 0x000ea20000000800 */
[----:B------:R-:W-:Y:S01]  /*4560*/  FADD.FTZ R40, R40, R41 ;  /* 0x0000002928287221 */ /* 0x000fe20000010000 */
[----:B------:R-:W-:-:S02]  /*4570*/  FADD.FTZ R45, R45, R48 ;  /* 0x000000302d2d7221 */ /* 0x000fc40000010000 */
[----:B------:R-:W5:Y:S01]  /*4580*/  MUFU.EX2 R235, R235 ;  /* 0x000000eb00eb7308 */ /* 0x000f620000000800 */
[----:B------:R-:W-:Y:S01]  /*4590*/  FADD.FTZ R37, R37, R40 ;  /* 0x0000002825257221 */ /* 0x000fe20000010000 */
[C---:B------:R-:W-:Y:S01]  /*45a0*/  HMMA.16816.F32.BF16 R156, R4.reuse, R28, R156 ;  /* 0x0000001c049c723c */ /* 0x040fe2000004189c */
[----:B------:R-:W-:Y:S01]  /*45b0*/  FADD.FTZ R44, R44, R45 ;  /* 0x0000002d2c2c7221 */ /* 0x000fe20000010000 */
[----:B------:R-:W-:Y:S01]  /*45c0*/  MUFU.EX2 R196, R196 ;  /* 0x000000c400c47308 */ /* 0x000fe20000000800 */
[----:B------:R-:W-:Y:S02]  /*45d0*/  FADD.FTZ R37, R36, R37 ;  /* 0x0000002524257221 */ /* 0x000fe40000010000 */
[----:B------:R-:W-:Y:S01]  /*45e0*/  FADD.FTZ R44, R49, R44 ;  /* 0x0000002c312c7221 */ /* 0x000fe20000010000 */
[----:B------:R-:W-:Y:S02]  /*45f0*/  MUFU.EX2 R233, R233 ;  /* 0x000000e900e97308 */ /* 0x000fe40000000800 */
[C---:B------:R-:W-:Y:S02]  /*4600*/  HMMA.16816.F32.BF16 R72, R4.reuse, R24, R72 ;  /* 0x000000180448723c */ /* 0x040fe40000041848 */
[----:B------:R-:W-:Y:S06]  /*4610*/  MUFU.EX2 R189, R189 ;  /* 0x000000bd00bd7308 */ /* 0x000fec0000000800 */
[C---:B------:R-:W-:Y:S08]  /*4620*/  HMMA.16816.F32.BF16 R88, R4.reuse, R20, R88 ;  /* 0x000000140458723c */ /* 0x040ff00000041858 */
[C---:B-1----:R-:W-:Y:S08]  /*4630*/  HMMA.16816.F32.BF16 R104, R4.reuse, R16, R104 ;  /* 0x000000100468723c */ /* 0x042ff00000041868 */
        /* <DEDUP_REMOVED lines=8> */
[----:B--2---:R-:W-:Y:S01]  /*46c0*/  F2FP.BF16.F32.PACK_AB R4, R38, R39 ;  /* 0x000000272604723e */ /* 0x004fe200000010ff */
        /* <DEDUP_REMOVED lines=10> */
[----:B------:R-:W-:Y:S01]  /*4770*/  FFMA.FTZ R12, R195, UR6, -R202 ;  /* 0x00000006c30c7c23 */ /* 0x000fe200080108ca */
[----:B------:R-:W-:Y:S01]  /*4780*/  FFMA.FTZ R202, R191, UR6, -R190 ;  /* 0x00000006bfca7c23 */ /* 0x000fe200080108be */
[----:B------:R1:W-:Y:S01]  /*4790*/  MUFU.EX2 R195, R197 ;  /* 0x000000c500c37308 */ /* 0x0003e20000000800 */
[----:B------:R-:W-:Y:S01]  /*47a0*/  FADD.FTZ R46, R43, R46 ;  /* 0x0000002e2b2e7221 */ /* 0x000fe20000010000 */
[----:B------:R-:W-:Y:S02]  /*47b0*/  FADD.FTZ R47, R50, R47 ;  /* 0x0000002f322f7221 */ /* 0x000fe40000010000 */
[----:B------:R2:W3:Y:S01]  /*47c0*/  MUFU.EX2 R194, R12 ;  /* 0x0000000c00c27308 */ /* 0x0004e20000000800 */
[C---:B------:R-:W-:Y:S03]  /*47d0*/  HMMA.16816.F32.BF16 R160, R4.reuse, R28, R160 ;  /* 0x0000001c04a0723c */ /* 0x040fe600000418a0 */
[----:B------:R-:W-:Y:S04]  /*47e0*/  MUFU.EX2 R191, R199 ;  /* 0x000000c700bf7308 */ /* 0x000fe80000000800 */
[----:B------:R-:W4:Y:S01]  /*47f0*/  MUFU.EX2 R202, R202 ;  /* 0x000000ca00ca7308 */ /* 0x000f220000000800 */
[C---:B------:R-:W-:Y:S01]  /*4800*/  HMMA.16816.F32.BF16 R148, R4.reuse, R30, R148 ;  /* 0x0000001e0494723c */ /* 0x040fe20000041894 */
[----:B------:R-:W4:Y:S01]  /*4810*/  LDSM.16.MT88.4 R28, [R218+0x9c00] ;  /* 0x009c0000da1c783b */ /* 0x000f220000004200 */
[----:B-1----:R-:W-:Y:S01]  /*4820*/  FFMA.FTZ R197, R187, UR6, -R190 ;  /* 0x00000006bbc57c23 */ /* 0x002fe200080108be */
[----:B------:R-:W-:Y:S01]  /*4830*/  FFMA.FTZ R190, R188, UR6, -R185 ;  /* 0x00000006bcbe7c23 */ /* 0x000fe200080108b9 */
[----:B------:R-:W-:Y:S04]  /*4840*/  MUFU.EX2 R187, R193 ;  /* 0x000000c100bb7308 */ /* 0x000fe80000000800 */
[C---:B------:R-:W-:Y:S01]  /*4850*/  HMMA.16816.F32.BF16 R68, R4.reuse, R24, R68 ;  /* 0x000000180444723c */ /* 0x040fe20000041844 */
[----:B------:R-:W1:Y:S04]  /*4860*/  MUFU.EX2 R186, R190 ;  /* 0x000000be00ba7308 */ /* 0x000e680000000800 */
[----:B------:R-:W1:Y:S03]  /*4870*/  MUFU.EX2 R188, R197 ;  /* 0x000000c500bc7308 */ /* 0x000e660000000800 */
[C---:B------:R-:W-:Y:S01]  /*4880*/  HMMA.16816.F32.BF16 R80, R4.reuse, R26, R80 ;  /* 0x0000001a0450723c */ /* 0x040fe20000041850 */
[----:B------:R-:W1:Y:S07]  /*4890*/  LDSM.16.MT88.4 R24, [R192+0x9c00] ;  /* 0x009c0000c018783b */ /* 0x000e6e0000004200 */
[C---:B------:R-:W-:Y:S08]  /*48a0*/  HMMA.16816.F32.BF16 R84, R4.reuse, R20, R84 ;  /* 0x000000140454723c */ /* 0x040ff00000041854 */
[C---:B------:R-:W-:Y:S01]  /*48b0*/  HMMA.16816.F32.BF16 R96, R4.reuse, R22, R96 ;  /* 0x000000160460723c */ /* 0x040fe20000041860 */
[----:B------:R-:W1:Y:S07]  /*48c0*/  LDSM.16.MT88.4 R20, [R218+0xac00] ;  /* 0x00ac0000da14783b */ /* 0x000e6e0000004200 */
[C---:B------:R-:W-:Y:S08]  /*48d0*/  HMMA.16816.F32.BF16 R100, R4.reuse, R16, R100 ;  /* 0x000000100464723c */ /* 0x040ff00000041864 */
[C---:B------:R-:W-:Y:S01]  /*48e0*/  HMMA.16816.F32.BF16 R112, R4.reuse, R18, R112 ;  /* 0x000000120470723c */ /* 0x040fe20000041870 */
[----:B------:R-:W1:Y:S07]  /*48f0*/  LDSM.16.MT88.4 R16, [R192+0xac00] ;  /* 0x00ac0000c010783b */ /* 0x000e6e0000004200 */
[C---:B------:R-:W-:Y:S01]  /*4900*/  HMMA.16816.F32.BF16 R128, R4.reuse, R14, R128 ;  /* 0x0000000e0480723c */ /* 0x040fe20000041880 */
[----:B--2---:R-:W2:Y:S07]  /*4910*/  LDSM.16.MT88.4 R12, [R218+0xbc00] ;  /* 0x00bc0000da0c783b */ /* 0x004eae0000004200 */
[C---:B------:R-:W-:Y:S08]  /*4920*/  HMMA.16816.F32.BF16 R144, R4.reuse, R8, R144 ;  /* 0x000000080490723c */ /* 0x040ff00000041890 */
[----:B------:R-:W-:Y:S01]  /*4930*/  HMMA.16816.F32.BF16 R136, R4, R10, R136 ;  /* 0x0000000a0488723c */ /* 0x000fe20000041888 */
[----:B------:R-:W2:Y:S01]  /*4940*/  LDSM.16.MT88.4 R8, [R192+0xbc00] ;  /* 0x00bc0000c008783b */ /* 0x000ea20000004200 */
[----:B------:R-:W-:Y:S01]  /*4950*/  F2FP.BF16.F32.PACK_AB R4, R201, R200 ;  /* 0x000000c8c904723e */ /* 0x000fe200000010ff */
[----:B------:R-:W-:Y:S01]  /*4960*/  FADD.FTZ R200, R200, R37 ;  /* 0x00000025c8c87221 */ /* 0x000fe20000010000 */
[----:B-----5:R-:W-:-:S02]  /*4970*/  F2FP.BF16.F32.PACK_AB R6, R235, R198 ;  /* 0x000000c6eb06723e */ /* 0x020fc400000010ff */
[C---:B---3--:R-:W-:Y:S01]  /*4980*/  F2FP.BF16.F32.PACK_AB R5, R194.reuse, R195 ;  /* 0x000000c3c205723e */ /* 0x048fe200000010ff */
[----:B------:R-:W-:Y:S01]  /*4990*/  FADD.FTZ R195, R195, R44 ;  /* 0x0000002cc3c37221 */ /* 0x000fe20000010000 */
[----:B------:R-:W-:Y:S01]  /*49a0*/  F2FP.BF16.F32.PACK_AB R7, R233, R196 ;  /* 0x000000c4e907723e */ /* 0x000fe200000010ff */
[----:B------:R-:W-:Y:S02]  /*49b0*/  FADD.FTZ R201, R201, R200 ;  /* 0x000000c8c9c97221 */ /* 0x000fe40000010000 */
[----:B------:R-:W-:Y:S02]  /*49c0*/  FADD.FTZ R195, R194, R195 ;  /* 0x000000c3c2c37221 */ /* 0x000fe40000010000 */
[----:B------:R-:W-:Y:S02]  /*49d0*/  FADD.FTZ R198, R198, R201 ;  /* 0x000000c9c6c67221 */ /* 0x000fe40000010000 */
[----:B----4-:R-:W-:Y:S01]  /*49e0*/  HMMA.16816.F32.BF16 R156, R4, R28, R156 ;  /* 0x0000001c049c723c */ /* 0x010fe2000004189c */
[----:B------:R-:W-:Y:S01]  /*49f0*/  FADD.FTZ R196, R196, R195 ;  /* 0x000000c3c4c47221 */ /* 0x000fe20000010000 */
[----:B------:R-:W-:-:S03]  /*4a00*/  FADD.FTZ R235, R235, R198 ;  /* 0x000000c6ebeb7221 */ /* 0x000fc60000010000 */
[----:B------:R-:W-:-:S03]  /*4a10*/  FADD.FTZ R233, R233, R196 ;  /* 0x000000c4e9e97221 */ /* 0x000fc60000010000 */
[C---:B------:R-:W-:Y:S08]  /*4a20*/  HMMA.16816.F32.BF16 R152, R4.reuse, R30, R152 ;  /* 0x0000001e0498723c */ /* 0x040ff00000041898 */
[C---:B-1----:R-:W-:Y:S08]  /*4a30*/  HMMA.16816.F32.BF16 R72, R4.reuse, R24, R72 ;  /* 0x000000180448723c */ /* 0x042ff00000041848 */
[C---:B------:R-:W-:Y:S08]  /*4a40*/  HMMA.16816.F32.BF16 R76, R4.reuse, R26, R76 ;  /* 0x0000001a044c723c */ /* 0x040ff0000004184c */
[C---:B------:R-:W-:Y:S08]  /*4a50*/  HMMA.16816.F32.BF16 R88, R4.reuse, R20, R88 ;  /* 0x000000140458723c */ /* 0x040ff00000041858 */
[C---:B------:R-:W-:Y:S08]  /*4a60*/  HMMA.16816.F32.BF16 R92, R4.reuse, R22, R92 ;  /* 0x00000016045c723c */ /* 0x040ff0000004185c */
[C---:B------:R-:W-:Y:S08]  /*4a70*/  HMMA.16816.F32.BF16 R104, R4.reuse, R16, R104 ;  /* 0x000000100468723c */ /* 0x040ff00000041868 */
[C---:B------:R-:W-:Y:S08]  /*4a80*/  HMMA.16816.F32.BF16 R108, R4.reuse, R18, R108 ;  /* 0x00000012046c723c */ /* 0x040ff0000004186c */
[C---:B--2---:R-:W-:Y:S08]  /*4a90*/  HMMA.16816.F32.BF16 R120, R4.reuse, R12, R120 ;  /* 0x0000000c0478723c */ /* 0x044ff00000041878 */
        /* <DEDUP_REMOVED lines=31> */
[----:B------:R-:W-:Y:S01]  /*4c90*/  IMAD.WIDE.U32 R6, R5, R32, RZ ;  /* 0x0000002005067225 */ /* 0x000fe200078e00ff */
[----:B------:R-:W-:-:S03]  /*4ca0*/  ULEA UR5, UR14, UR5, 0x18 ;  /* 0x000000050e057291 */ /* 0x000fc6000f8ec0ff */
[----:B------:R-:W-:Y:S01]  /*4cb0*/  IMAD R5, R5, R33, R7 ;  /* 0x0000002105057224 */ /* 0x000fe200078e0207 */
[----:B------:R-:W-:Y:S01]  /*4cc0*/  BAR.SYNC.DEFER_BLOCKING 0x0 ;  /* 0x0000000000007b1d */ /* 0x000fe20000010000 */
[C---:B------:R-:W-:Y:S01]  /*4cd0*/  IMAD.SHL.U32 R7, R6.reuse, 0x40, RZ ;  /* 0x0000004006077824 */ /* 0x040fe200078e00ff */
[C---:B------:R-:W-:Y:S02]  /*4ce0*/  LEA R8, P1, R6.reuse, R225, 0x7 ;  /* 0x000000e106087211 */ /* 0x040fe400078238ff */
[--C-:B------:R-:W-:Y:S02]  /*4cf0*/  SHF.L.U64.HI R4, R6, 0x6, R5.reuse ;  /* 0x0000000606047819 */ /* 0x100fe40000010205 */
[----:B------:R-:W-:Y:S02]  /*4d00*/  LEA R0, P0, R32, R7, 0x5 ;  /* 0x0000000720007211 */ /* 0x000fe400078028ff */
[----:B------:R-:W-:Y:S02]  /*4d10*/  LEA.HI.X R9, R6, R224, R5, 0x7, P1 ;  /* 0x000000e006097211 */ /* 0x000fe400008f3c05 */
[----:B------:R-:W-:-:S02]  /*4d20*/  LEA.HI.X R33, R32, R4, R33, 0x5, P0 ;  /* 0x0000000420217211 */ /* 0x000fc400000f2c21 */
[----:B------:R-:W-:Y:S02]  /*4d30*/  LEA R10, P0, R0, R225, 0x1 ;  /* 0x000000e1000a7211 */ /* 0x000fe400078008ff */
[----:B------:R-:W-:Y:S02]  /*4d40*/  LEA R230, R34, UR5, 0x1 ;  /* 0x0000000522e67c11 */ /* 0x000fe4000f8e08ff */
[----:B------:R-:W-:Y:S01]  /*4d50*/  LEA.HI.X R11, R0, R224, R33, 0x1, P0 ;  /* 0x000000e0000b7211 */ /* 0x000fe200000f0c21 */
[----:B------:R-:W-:-:S05]  /*4d60*/  VIADD R0, R164, 0xffffff88 ;  /* 0xffffff88a4007836 */ /* 0x000fca0000000000 */
[C---:B------:R-:W-:Y:S01]  /*4d70*/  ISETP.GE.AND P1, PT, R0.reuse, R238, PT ;  /* 0x000000ee0000720c */ /* 0x040fe20003f26270 */
[----:B------:R-:W-:Y:S01]  /*4d80*/  @!PT LDS RZ, [RZ] ;  /* 0x00000000fffff984 */ /* 0x000fe20000000800 */
[----:B------:R-:W-:Y:S01]  /*4d90*/  @!PT LDS RZ, [RZ] ;  /* 0x00000000fffff984 */ /* 0x000fe20000000800 */
[----:B------:R-:W-:Y:S01]  /*4da0*/  @!PT LDS RZ, [RZ] ;  /* 0x00000000fffff984 */ /* 0x000fe20000000800 */
[----:B------:R-:W-:Y:S01]  /*4db0*/  LDGSTS.E.BYPASS.LTC128B.128 [R230+0x9000], desc[UR12][R8.64] ;  /* 0x0900000008e67fae */ /* 0x000fe2000b981a0c */
[C---:B------:R-:W-:Y:S02]  /*4dc0*/  ISETP.GE.AND P3, PT, R0.reuse, R231, PT ;  /* 0x000000e70000720c */ /* 0x040fe40003f66270 */
[C---:B------:R-:W-:Y:S01]  /*4dd0*/  ISETP.GE.AND P4, PT, R0.reuse, R223, PT ;  /* 0x000000df0000720c */ /* 0x040fe20003f86270 */
[----:B------:R-:W-:Y:S01]  /*4de0*/  LDGSTS.E.BYPASS.LTC128B.128 [R230+0xa000], desc[UR12][R8.64+0x40] ;  /* 0x0a00004008e67fae */ /* 0x000fe2000b981a0c */
[----:B------:R-:W-:Y:S01]  /*4df0*/  ISETP.GE.AND P0, PT, R0, R222, PT ;  /* 0x000000de0000720c */ /* 0x000fe20003f06270 */
[----:B------:R-:W-:Y:S02]  /*4e00*/  VIADD R0, R164, 0xffffff90 ;  /* 0xffffff90a4007836 */ /* 0x000fe40000000000 */
[----:B------:R-:W-:Y:S04]  /*4e10*/  LDGSTS.E.BYPASS.LTC128B.128 [R230+0xb000], desc[UR12][R8.64+0x80] ;  /* 0x0b00008008e67fae */ /* 0x000fe8000b981a0c */
[----:B------:R-:W-:Y:S04]  /*4e20*/  LDGSTS.E.BYPASS.LTC128B.128 [R230+0x9800], desc[UR12][R10.64] ;  /* 0x098000000ae67fae */ /* 0x000fe8000b981a0c */
[----:B------:R-:W-:Y:S04]  /*4e30*/  LDGSTS.E.BYPASS.LTC128B.128 [R230+0xa800], desc[UR12][R10.64+0x40] ;  /* 0x0a8000400ae67fae */ /* 0x000fe8000b981a0c */
[----:B------:R1:W-:Y:S04]  /*4e40*/  LDGSTS.E.BYPASS.LTC128B.128 [R230+0xb800], desc[UR12][R10.64+0x80] ;  /* 0x0b8000800ae67fae */ /* 0x0003e8000b981a0c */
[----:B------:R-:W-:Y:S04]  /*4e50*/  LDSM.16.M88.4 R188, [R219+0x6000] ;  /* 0x00600000dbbc783b */ /* 0x000fe80000000200 */
[----:B------:R-:W2:Y:S04]  /*4e60*/  LDSM.16.M88.4 R4, [R220+0x1000] ;  /* 0x00100000dc04783b */ /* 0x000ea80000000200 */
[----:B------:R-:W3:Y:S04]  /*4e70*/  LDSM.16.M88.4 R180, [R219+0x6400] ;  /* 0x00640000dbb4783b */ /* 0x000ee80000000200 */
[----:B------:R-:W4:Y:S04]  /*4e80*/  LDSM.16.M88.4 R172, [R219+0x6800] ;  /* 0x00680000dbac783b */ /* 0x000f280000000200 */
[----:B------:R-:W1:Y:S04]  /*4e90*/  LDSM.16.M88.4 R212, [R219+0x6c00] ;  /* 0x006c0000dbd4783b */ /* 0x000e680000000200 */
[----:B------:R-:W-:Y:S04]  /*4ea0*/  LDSM.16.M88.4 R208, [R239+0x6000] ;  /* 0x00600000efd0783b */ /* 0x000fe80000000200 */
[----:B------:R-:W5:Y:S04]  /*4eb0*/  LDSM.16.M88.4 R44, [R240+0x1000] ;  /* 0x00100000f02c783b */ /* 0x000f680000000200 */
[----:B------:R-:W5:Y:S04]  /*4ec0*/  LDSM.16.M88.4 R40, [R239+0x6400] ;  /* 0x00640000ef28783b */ /* 0x000f680000000200 */
[----:B------:R-:W5:Y:S04]  /*4ed0*/  LDSM.16.M88.4 R204, [R239+0x6800] ;  /* 0x00680000efcc783b */ /* 0x000f680000000200 */
[----:B------:R-:W5:Y:S04]  /*4ee0*/  LDSM.16.M88.4 R200, [R239+0x6c00] ;  /* 0x006c0000efc8783b */ /* 0x000f680000000200 */
[----:B------:R-:W5:Y:S01]  /*4ef0*/  LDSM.16.M88.4 R60, [R220] ;  /* 0x00000000dc3c783b */ /* 0x000f620000000200 */
[C---:B--2---:R-:W-:Y:S03]  /*4f00*/  HMMA.16816.F32.BF16 R32, R4.reuse, R188, RZ ;  /* 0x000000bc0420723c */ /* 0x044fe600000418ff */
[----:B------:R-:W2:Y:S04]  /*4f10*/  LDSM.16.M88.4 R36, [R240] ;  /* 0x00000000f024783b */ /* 0x000ea80000000200 */
[----:B------:R-:W-:Y:S01]  /*4f20*/  LDSM.16.M88.4 R196, [R220+0x3000] ;  /* 0x00300000dcc4783b */ /* 0x000fe20000000200 */
[C---:B------:R-:W-:Y:S03]  /*4f30*/  HMMA.16816.F32.BF16 R28, R4.reuse, R190, RZ ;  /* 0x000000be041c723c */ /* 0x040fe600000418ff */
[----:B------:R-:W2:Y:S04]  /*4f40*/  LDSM.16.M88.4 R56, [R219+0x7000] ;  /* 0x00700000db38783b */ /* 0x000ea80000000200 */
[----:B------:R-:W2:Y:S01]  /*4f50*/  LDSM.16.M88.4 R52, [R219+0x7400] ;  /* 0x00740000db34783b */ /* 0x000ea20000000200 */
[C---:B---3--:R-:W-:Y:S03]  /*4f60*/  HMMA.16816.F32.BF16 R24, R4.reuse, R180, RZ ;  /* 0x000000b40418723c */ /* 0x048fe600000418ff */
[----:B------:R-:W3:Y:S04]  /*4f70*/  LDSM.16.M88.4 R48, [R219+0x7800] ;  /* 0x00780000db30783b */ /* 0x000ee80000000200 */
[----:B------:R-:W0:Y:S01]  /*4f80*/  LDGDEPBAR ;  /* 0x00000000000079af */ /* 0x000e220000000000 */
[C---:B----4-:R-:W-:Y:S08]  /*4f90*/  HMMA.16816.F32.BF16 R16, R4.reuse, R172, RZ ;  /* 0x000000ac0410723c */ /* 0x050ff000000418ff */
[C---:B-1----:R-:W-:Y:S08]  /*4fa0*/  HMMA.16816.F32.BF16 R8, R4.reuse, R212, RZ ;  /* 0x000000d40408723c */ /* 0x042ff000000418ff */
[C---:B------:R-:W-:Y:S08]  /*4fb0*/  HMMA.16816.F32.BF16 R20, R4.reuse, R182, RZ ;  /* 0x000000b60414723c */ /* 0x040ff000000418ff */
[C---:B------:R-:W-:Y:S08]  /*4fc0*/  HMMA.16816.F32.BF16 R12, R4.reuse, R174, RZ ;  /* 0x000000ae040c723c */ /* 0x040ff000000418ff */
[----:B------:R-:W-:Y:S08]  /*4fd0*/  HMMA.16816.F32.BF16 R4, R4, R214, RZ ;  /* 0x000000d60404723c */ /* 0x000ff000000418ff */
        /* <DEDUP_REMOVED lines=8> */
[----:B------:R-:W1:Y:S07]  /*5060*/  LDSM.16.M88.4 R44, [R219+0x7c00] ;  /* 0x007c0000db2c783b */ /* 0x000e6e0000000200 */
        /* <DEDUP_REMOVED lines=8> */
[----:B------:R-:W-:Y:S07]  /*50f0*/  LDSM.16.M88.4 R212, [R240+0x2000] ;  /* 0x00200000f0d4783b */ /* 0x000fee0000000200 */
[C---:B--2---:R-:W-:Y:S08]  /*5100*/  HMMA.16816.F32.BF16 R184, R36.reuse, R40, R184 ;  /* 0x0000002824b8723c */ /* 0x044ff000000418b8 */
[C---:B------:R-:W-:Y:S01]  /*5110*/  HMMA.16816.F32.BF16 R180, R36.reuse, R42, R180 ;  /* 0x0000002a24b4723c */ /* 0x040fe200000418b4 */
[----:B------:R-:W2:Y:S07]  /*5120*/  LDSM.16.M88.4 R40, [R220+0x2000] ;  /* 0x00200000dc28783b */ /* 0x000eae0000000200 */
[C---:B------:R-:W-:Y:S08]  /*5130*/  HMMA.16816.F32.BF16 R192, R36.reuse, R208, R192 ;  /* 0x000000d024c0723c */ /* 0x040ff000000418c0 */
[C---:B------:R-:W-:Y:S08]  /*5140*/  HMMA.16816.F32.BF16 R176, R36.reuse, R204, R176 ;  /* 0x000000cc24b0723c */ /* 0x040ff000000418b0 */
[C---:B------:R-:W-:Y:S08]  /*5150*/  HMMA.16816.F32.BF16 R64, R36.reuse, R200, R64 ;  /* 0x000000c82440723c */ /* 0x040ff00000041840 */
[C---:B------:R-:W-:Y:S01]  /*5160*/  HMMA.16816.F32.BF16 R188, R36.reuse, R210, R188 ;  /* 0x000000d224bc723c */ /* 0x040fe200000418bc */
[----:B------:R-:W-:Y:S07]  /*5170*/  LDSM.16.M88.4 R208, [R239+0x7000] ;  /* 0x00700000efd0783b */ /* 0x000fee0000000200 */
[C---:B------:R-:W-:Y:S01]  /*5180*/  HMMA.16816.F32.BF16 R172, R36.reuse, R206, R172 ;  /* 0x000000ce24ac723c */ /* 0x040fe200000418ac */
[----:B------:R-:W-:Y:S07]  /*5190*/  LDSM.16.M88.4 R204, [R239+0x7400] ;  /* 0x00740000efcc783b */ /* 0x000fee0000000200 */
[----:B------:R-:W-:Y:S01]  /*51a0*/  HMMA.16816.F32.BF16 R60, R36, R202, R60 ;  /* 0x000000ca243c723c */ /* 0x000fe2000004183c */
[----:B------:R-:W4:Y:S04]  /*51b0*/  LDSM.16.M88.4 R36, [R240+0x3000] ;  /* 0x00300000f024783b */ /* 0x000f280000000200 */
[----:B------:R-:W5:Y:S03]  /*51c0*/  LDSM.16.M88.4 R200, [R239+0x7800] ;  /* 0x00780000efc8783b */ /* 0x000f660000000200 */
[C---:B------:R-:W-:Y:S08]  /*51d0*/  HMMA.16816.F32.BF16 R32, R196.reuse, R56, R32 ;  /* 0x00000038c420723c */ /* 0x040ff00000041820 */
[C---:B------:R-:W-:Y:S08]  /*51e0*/  HMMA.16816.F32.BF16 R24, R196.reuse, R52, R24 ;  /* 0x00000034c418723c */ /* 0x040ff00000041818 */
[C---:B---3--:R-:W-:Y:S08]  /*51f0*/  HMMA.16816.F32.BF16 R16, R196.reuse, R48, R16 ;  /* 0x00000030c410723c */ /* 0x048ff00000041810 */
[C---:B-1----:R-:W-:Y:S08]  /*5200*/  HMMA.16816.F32.BF16 R8, R196.reuse, R44, R8 ;  /* 0x0000002cc408723c */ /* 0x042ff00000041808 */
[C---:B------:R-:W-:Y:S08]  /*5210*/  HMMA.16816.F32.BF16 R28, R196.reuse, R58, R28 ;  /* 0x0000003ac41c723c */ /* 0x040ff0000004181c */
[C---:B------:R-:W-:Y:S08]  /*5220*/  HMMA.16816.F32.BF16 R20, R196.reuse, R54, R20 ;  /* 0x00000036c414723c */ /* 0x040ff00000041814 */
[C---:B------:R-:W-:Y:S08]  /*5230*/  HMMA.16816.F32.BF16 R12, R196.reuse, R50, R12 ;  /* 0x00000032c40c723c */ /* 0x040ff0000004180c */
[----:B------:R-:W-:Y:S01]  /*5240*/  HMMA.16816.F32.BF16 R4, R196, R46, R4 ;  /* 0x0000002ec404723c */ /* 0x000fe20000041804 */
[----:B------:R-:W1:Y:S07]  /*5250*/  LDSM.16.M88.4 R196, [R239+0x7c00] ;  /* 0x007c0000efc4783b */ /* 0x000e6e0000000200 */
[C---:B--2---:R-:W-:Y:S08]  /*5260*/  HMMA.16816.F32.BF16 R192, R40.reuse, R56, R192 ;  /* 0x0000003828c0723c */ /* 0x044ff000000418c0 */
[C---:B------:R-:W-:Y:S01]  /*5270*/  HMMA.16816.F32.BF16 R188, R40.reuse, R58, R188 ;  /* 0x0000003a28bc723c */ /* 0x040fe200000418bc */
[----:B------:R-:W-:Y:S07]  /*5280*/  LDSM.16.M88.4 R56, [R220+0x4000] ;  /* 0x00400000dc38783b */ /* 0x000fee0000000200 */
[C---:B------:R-:W-:Y:S08]  /*5290*/  HMMA.16816.F32.BF16 R184, R40.reuse, R52, R184 ;  /* 0x0000003428b8723c */ /* 0x040ff000000418b8 */
[C---:B------:R-:W-:Y:S01]  /*52a0*/  HMMA.16816.F32.BF16 R180, R40.reuse, R54, R180 ;  /* 0x0000003628b4723c */ /* 0x040fe200000418b4 */
[----:B------:R-:W-:Y:S07]  /*52b0*/  LDSM.16.M88.4 R52, [R220+0x5000] ;  /* 0x00500000dc34783b */ /* 0x000fee0000000200 */
[C---:B------:R-:W-:Y:S08]  /*52c0*/  HMMA.16816.F32.BF16 R176, R40.reuse, R48, R176 ;  /* 0x0000003028b0723c */ /* 0x040ff000000418b0 */
[C---:B------:R-:W-:Y:S01]  /*52d0*/  HMMA.16816.F32.BF16 R172, R40.reuse, R50, R172 ;  /* 0x0000003228ac723c */ /* 0x040fe200000418ac */
[----:B------:R-:W2:Y:S07]  /*52e0*/  LDSM.16.M88.4 R48, [R219+0x8000] ;  /* 0x00800000db30783b */ /* 0x000eae0000000200 */
[C---:B------:R-:W-:Y:S08]  /*52f0*/  HMMA.16816.F32.BF16 R64, R40.reuse, R44, R64 ;  /* 0x0000002c2840723c */ /* 0x040ff00000041840 */
[----:B------:R-:W-:Y:S01]  /*5300*/  HMMA.16816.F32.BF16 R60, R40, R46, R60 ;  /* 0x0000002e283c723c */ /* 0x000fe2000004183c */
[----:B------:R-:W3:Y:S04]  /*5310*/  LDSM.16.M88.4 R44, [R219+0x8400] ;  /* 0x00840000db2c783b */ /* 0x000ee80000000200 */
[----:B------:R-:W-:Y:S03]  /*5320*/  LDSM.16.M88.4 R40, [R219+0x8800] ;  /* 0x00880000db28783b */ /* 0x000fe60000000200 */
[C---:B----4-:R-:W-:Y:S08]  /*5330*/  HMMA.16816.F32.BF16 R32, R36.reuse, R208, R32 ;  /* 0x000000d02420723c */ /* 0x050ff00000041820 */
[C---:B------:R-:W-:Y:S08]  /*5340*/  HMMA.16816.F32.BF16 R28, R36.reuse, R210, R28 ;  /* 0x000000d2241c723c */ /* 0x040ff0000004181c */
[C---:B------:R-:W-:Y:S08]  /*5350*/  HMMA.16816.F32.BF16 R24, R36.reuse, R204, R24 ;  /* 0x000000cc2418723c */ /* 0x040ff00000041818 */
[C---:B------:R-:W-:Y:S08]  /*5360*/  HMMA.16816.F32.BF16 R20, R36.reuse, R206, R20 ;  /* 0x000000ce2414723c */ /* 0x040ff00000041814 */
[C---:B-----5:R-:W-:Y:S08]  /*5370*/  HMMA.16816.F32.BF16 R16, R36.reuse, R200, R16 ;  /* 0x000000c82410723c */ /* 0x060ff00000041810 */
[C---:B------:R-:W-:Y:S08]  /*5380*/  HMMA.16816.F32.BF16 R12, R36.reuse, R202, R12 ;  /* 0x000000ca240c723c */ /* 0x040ff0000004180c */
[C---:B-1----:R-:W-:Y:S08]  /*5390*/  HMMA.16816.F32.BF16 R8, R36.reuse, R196, R8 ;  /* 0x000000c42408723c */ /* 0x042ff00000041808 */
[----:B------:R-:W-:Y:S01]  /*53a0*/  HMMA.16816.F32.BF16 R4, R36, R198, R4 ;  /* 0x000000c62404723c */ /* 0x000fe20000041804 */
[----:B------:R-:W1:Y:S07]  /*53b0*/  LDSM.16.M88.4 R36, [R219+0x8c00] ;  /* 0x008c0000db24783b */ /* 0x000e6e0000000200 */
[C---:B------:R-:W-:Y:S08]  /*53c0*/  HMMA.16816.F32.BF16 R184, R212.reuse, R204, R184 ;  /* 0x000000ccd4b8723c */ /* 0x040ff000000418b8 */
[C---:B------:R-:W-:Y:S01]  /*53d0*/  HMMA.16816.F32.BF16 R180, R212.reuse, R206, R180 ;  /* 0x000000ced4b4723c */ /* 0x040fe200000418b4 */
[----:B------:R-:W-:Y:S07]  /*53e0*/  LDSM.16.M88.4 R204, [R240+0x4000] ;  /* 0x00400000f0cc783b */ /* 0x000fee0000000200 */
[C---:B------:R-:W-:Y:S08]  /*53f0*/  HMMA.16816.F32.BF16 R64, R212.reuse, R196, R64 ;  /* 0x000000c4d440723c */ /* 0x040ff00000041840 */
[C---:B------:R-:W-:Y:S01]  /*5400*/  HMMA.16816.F32.BF16 R60, R212.reuse, R198, R60 ;  /* 0x000000c6d43c723c */ /* 0x040fe2000004183c */
[----:B------:R-:W4:Y:S07]  /*5410*/  LDSM.16.M88.4 R196, [R239+0x8000] ;  /* 0x00800000efc4783b */ /* 0x000f2e0000000200 */
[C---:B------:R-:W-:Y:S08]  /*5420*/  HMMA.16816.F32.BF16 R188, R212.reuse, R210, R188 ;  /* 0x000000d2d4bc723c */ /* 0x040ff000000418bc */
[C---:B------:R-:W-:Y:S08]  /*5430*/  HMMA.16816.F32.BF16 R176, R212.reuse, R200, R176 ;  /* 0x000000c8d4b0723c */ /* 0x040ff000000418b0 */
[C---:B------:R-:W-:Y:S01]  /*5440*/  HMMA.16816.F32.BF16 R172, R212.reuse, R202, R172 ;  /* 0x000000cad4ac723c */ /* 0x040fe200000418ac */
[----:B------:R-:W5:Y:S07]  /*5450*/  LDSM.16.M88.4 R200, [R240+0x5000] ;  /* 0x00500000f0c8783b */ /* 0x000f6e0000000200 */
[----:B------:R-:W-:Y:S01]  /*5460*/  HMMA.16816.F32.BF16 R192, R212, R208, R192 ;  /* 0x000000d0d4c0723c */ /* 0x000fe200000418c0 */
[----:B------:R-:W5:Y:S07]  /*5470*/  LDSM.16.M88.4 R208, [R239+0x8400] ;  /* 0x00840000efd0783b */ /* 0x000f6e0000000200 */
[-C--:B--2---:R-:W-:Y:S08]  /*5480*/  HMMA.16816.F32.BF16 R188, R56, R50.reuse, R188 ;  /* 0x0000003238bc723c */ /* 0x084ff000000418bc */
[C---:B------:R-:W-:Y:S08]  /*5490*/  HMMA.16816.F32.BF16 R28, R52.reuse, R50, R28 ;  /* 0x00000032341c723c */ /* 0x040ff0000004181c */
[-C--:B------:R-:W-:Y:S08]  /*54a0*/  HMMA.16816.F32.BF16 R32, R52, R48.reuse, R32 ;  /* 0x000000303420723c */ /* 0x080ff00000041820 */
[----:B------:R-:W-:Y:S01]  /*54b0*/  HMMA.16816.F32.BF16 R192, R56, R48, R192 ;  /* 0x0000003038c0723c */ /* 0x000fe200000418c0 */
[----:B------:R-:W2:Y:S07]  /*54c0*/  LDSM.16.M88.4 R48, [R239+0x8800] ;  /* 0x00880000ef30783b */ /* 0x000eae0000000200 */
[-C--:B---3--:R-:W-:Y:S08]  /*54d0*/  HMMA.16816.F32.BF16 R24, R52, R44.reuse, R24 ;  /* 0x0000002c3418723c */ /* 0x088ff00000041818 */
[C---:B------:R-:W-:Y:S08]  /*54e0*/  HMMA.16816.F32.BF16 R184, R56.reuse, R44, R184 ;  /* 0x0000002c38b8723c */ /* 0x040ff000000418b8 */
[----:B------:R-:W-:Y:S08]  /*54f0*/  HMMA.16816.F32.BF16 R180, R56, R46, R180 ;  /* 0x0000002e38b4723c */ /* 0x000ff000000418b4 */
[C---:B-1----:R-:W-:Y:S08]  /*5500*/  HMMA.16816.F32.BF16 R8, R52.reuse, R36, R8 ;  /* 0x000000243408723c */ /* 0x042ff00000041808 */
[----:B------:R-:W-:Y:S08]  /*5510*/  HMMA.16816.F32.BF16 R4, R52, R38, R4 ;  /* 0x000000263404723c */ /* 0x000ff00000041804 */
[C---:B------:R-:W-:Y:S08]  /*5520*/  HMMA.16816.F32.BF16 R64, R56.reuse, R36, R64 ;  /* 0x000000243840723c */ /* 0x040ff00000041840 */
[----:B------:R-:W-:Y:S01]  /*5530*/  HMMA.16816.F32.BF16 R60, R56, R38, R60 ;  /* 0x00000026383c723c */ /* 0x000fe2000004183c */
[----:B------:R-:W1:Y:S01]  /*5540*/  LDSM.16.M88.4 R36, [R239+0x8c00] ;  /* 0x008c0000ef24783b */ /* 0x000e620000000200 */
[----:B------:R-:W-:-:S06]  /*5550*/  DEPBAR.LE SB0, 0x0 ;  /* 0x000080000000791a */ /* 0x000fcc0000000000 */
[----:B----4-:R-:W-:Y:S08]  /*5560*/  HMMA.16816.F32.BF16 R188, R204, R198, R188 ;  /* 0x000000c6ccbc723c */ /* 0x010ff000000418bc */
[----:B------:R-:W-:Y:S08]  /*5570*/  HMMA.16816.F32.BF16 R20, R52, R46, R20 ;  /* 0x0000002e3414723c */ /* 0x000ff00000041814 */
[----:B-----5:R-:W-:Y:S08]  /*5580*/  HMMA.16816.F32.BF16 R28, R200, R198, R28 ;  /* 0x000000c6c81c723c */ /* 0x020ff0000004181c */
[----:B------:R-:W-:Y:S08]  /*5590*/  HMMA.16816.F32.BF16 R176, R56, R40, R176 ;  /* 0x0000002838b0723c */ /* 0x000ff000000418b0 */
[----:B------:R-:W-:Y:S03]  /*55a0*/  HMMA.16816.F32.BF16 R184, R204, R208, R184 ;  /* 0x000000d0ccb8723c */ /* 0x000fe600000418b8 */
[----:B------:R-:W-:-:S02]  /*55b0*/  FSEL R30, R30, -INF , !P0 ;  /* 0xff8000001e1e7808 */ /* 0x000fc40004000000 */
[----:B------:R-:W-:-:S03]  /*55c0*/  ISETP.GE.AND P0, PT, R0, R231, PT ;  /* 0x000000e70000720c */ /* 0x000fc60003f06270 */
[----:B------:R-:W-:Y:S01]  /*55d0*/  HMMA.16816.F32.BF16 R24, R200, R208, R24 ;  /* 0x000000d0c818723c */ /* 0x000fe20000041818 */
[----:B------:R-:W-:-:S07]  /*55e0*/  FSEL R209, R190, -INF , !P3 ;  /* 0xff800000bed17808 */ /* 0x000fce0005800000 */
[----:B------:R-:W-:Y:S01]  /*55f0*/  HMMA.16816.F32.BF16 R16, R52, R40, R16 ;  /* 0x000000283410723c */ /* 0x000fe20000041810 */
[----:B------:R-:W-:Y:S01]  /*5600*/  VIADD R40, R164, 0xffffff89 ;  /* 0xffffff89a4287836 */ /* 0x000fe20000000000 */
[----:B------:R-:W-:Y:S02]  /*5610*/  FSEL R41, R28, -INF , !P4 ;  /* 0xff8000001c297808 */ /* 0x000fe40006000000 */
[-C--:B------:R-:W-:Y:S02]  /*5620*/  ISETP.GE.AND P4, PT, R0, R238.reuse, PT ;  /* 0x000000ee0000720c */ /* 0x080fe40003f86270 */
[C---:B------:R-:W-:Y:S02]  /*5630*/  ISETP.GE.AND P2, PT, R40.reuse, R238, PT ;  /* 0x000000ee2800720c */ /* 0x040fe40003f46270 */
[----:B------:R-:W-:Y:S01]  /*5640*/  HMMA.16816.F32.BF16 R180, R204, R210, R180 ;  /* 0x000000d2ccb4723c */ /* 0x000fe200000418b4 */
[C---:B------:R-:W-:Y:S02]  /*5650*/  ISETP.GE.AND P5, PT, R40.reuse, R231, PT ;  /* 0x000000e72800720c */ /* 0x040fe40003fa6270 */
[----:B------:R-:W-:-:S02]  /*5660*/  ISETP.GE.AND P3, PT, R40, R222, PT ;  /* 0x000000de2800720c */ /* 0x000fc40003f66270 */
[----:B------:R-:W-:Y:S02]  /*5670*/  FSEL R208, R186, -INF , !P0 ;  /* 0xff800000bad07808 */ /* 0x000fe40004000000 */
[----:B------:R-:W-:Y:S01]  /*5680*/  FSEL R28, R31, -INF , !P3 ;  /* 0xff8000001f1c7808 */ /* 0x000fe20005800000 */
[----:B------:R-:W-:Y:S01]  /*5690*/  HMMA.16816.F32.BF16 R12, R52, R42, R12 ;  /* 0x0000002a340c723c */ /* 0x000fe2000004180c */
[----:B------:R-:W-:Y:S02]  /*56a0*/  FSEL R53, R188, -INF , !P1 ;  /* 0xff800000bc357808 */ /* 0x000fe40004800000 */
[-C--:B------:R-:W-:Y:S01]  /*56b0*/  ISETP.GE.AND P1, PT, R40, R223.reuse, PT ;  /* 0x000000df2800720c */ /* 0x080fe20003f26270 */
[----:B------:R-:W-:Y:S01]  /*56c0*/  VIADD R40, R164, 0xffffff91 ;  /* 0xffffff91a4287836 */ /* 0x000fe20000000000 */
[----:B------:R-:W-:Y:S02]  /*56d0*/  FSEL R54, R189, -INF , !P2 ;  /* 0xff800000bd367808 */ /* 0x000fe40005000000 */
[----:B------:R-:W-:Y:S01]  /*56e0*/  FSEL R29, R29, -INF , !P1 ;  /* 0xff8000001d1d7808 */ /* 0x000fe20004800000 */
[----:B------:R-:W-:Y:S01]  /*56f0*/  HMMA.16816.F32.BF16 R20, R200, R210, R20 ;  /* 0x000000d2c814723c */ /* 0x000fe20000041814 */
[----:B------:R-:W-:-:S02]  /*5700*/  ISETP.GE.AND P2, PT, R0, R223, PT ;  /* 0x000000df0000720c */ /* 0x000fc40003f46270 */
[----:B------:R-:W-:Y:S01]  /*5710*/  ISETP.GE.AND P1, PT, R0, R222, PT ;  /* 0x000000de0000720c */ /* 0x000fe20003f26270 */
[----:B------:R-:W-:Y:S01]  /*5720*/  VIADD R0, R164, 0xffffff98 ;  /* 0xffffff98a4007836 */ /* 0x000fe20000000000 */
[C---:B------:R-:W-:Y:S02]  /*5730*/  ISETP.GE.AND P3, PT, R40.reuse, R231, PT ;  /* 0x000000e72800720c */ /* 0x040fe40003f66270 */
[----:B------:R-:W-:Y:S01]  /*5740*/  FSEL R211, R191, -INF , !P5 ;  /* 0xff800000bfd37808 */ /* 0x000fe20006800000 */
[-C--:B--2---:R-:W-:Y:S01]  /*5750*/  HMMA.16816.F32.BF16 R176, R204, R48.reuse, R176 ;  /* 0x00000030ccb0723c */ /* 0x084fe200000418b0 */
[----:B------:R-:W-:Y:S02]  /*5760*/  ISETP.GE.AND P5, PT, R40, R238, PT ;  /* 0x000000ee2800720c */ /* 0x000fe40003fa6270 */
[----:B------:R-:W-:Y:S02]  /*5770*/  FSEL R210, R187, -INF , !P3 ;  /* 0xff800000bbd27808 */ /* 0x000fe40005800000 */
[----:B------:R-:W-:Y:S01]  /*5780*/  FSEL R191, R24, -INF , !P2 ;  /* 0xff80000018bf7808 */ /* 0x000fe20005000000 */
[----:B------:R-:W-:Y:S01]  /*5790*/  VIADD R24, R164, 0xffffff99 ;  /* 0xffffff99a4187836 */ /* 0x000fe20000000000 */
[----:B------:R-:W-:Y:S01]  /*57a0*/  ISETP.GE.AND P0, PT, R40, R222, PT ;  /* 0x000000de2800720c */ /* 0x000fe20003f06270 */
[----:B------:R-:W-:Y:S01]  /*57b0*/  HMMA.16816.F32.BF16 R16, R200, R48, R16 ;  /* 0x00000030c810723c */ /* 0x000fe20000041810 */
[----:B------:R-:W-:-:S02]  /*57c0*/  ISETP.GE.AND P3, PT, R0, R238, PT ;  /* 0x000000ee0000720c */ /* 0x000fc40003f66270 */
[----:B------:R-:W-:Y:S02]  /*57d0*/  FSEL R244, R185, -INF , !P5 ;  /* 0xff800000b9f47808 */ /* 0x000fe40006800000 */
[----:B------:R-:W-:Y:S02]  /*57e0*/  FSEL R187, R26, -INF , !P1 ;  /* 0xff8000001abb7808 */ /* 0x000fe40004800000 */
[C---:B------:R-:W-:Y:S01]  /*57f0*/  ISETP.GE.AND P2, PT, R0.reuse, R231, PT ;  /* 0x000000e70000720c */ /* 0x040fe20003f46270 */
[----:B------:R-:W-:Y:S01]  /*5800*/  HMMA.16816.F32.BF16 R172, R56, R42, R172 ;  /* 0x0000002a38ac723c */ /* 0x000fe200000418ac */
[C---:B------:R-:W-:Y:S02]  /*5810*/  ISETP.GE.AND P1, PT, R0.reuse, R223, PT ;  /* 0x000000df0000720c */ /* 0x040fe40003f26270 */
[----:B------:R-:W-:Y:S01]  /*5820*/  ISETP.GE.AND P5, PT, R0, R222, PT ;  /* 0x000000de0000720c */ /* 0x000fe20003fa6270 */
[----:B------:R-:W-:Y:S01]  /*5830*/  VIADD R0, R164, 0xffffffa0 ;  /* 0xffffffa0a4007836 */ /* 0x000fe20000000000 */
[----:B------:R-:W-:-:S02]  /*5840*/  FSEL R252, R27, -INF , !P0 ;  /* 0xff8000001bfc7808 */ /* 0x000fc40004000000 */
[----:B------:R-:W-:Y:S01]  /*5850*/  FSEL R248, R180, -INF , !P3 ;  /* 0xff800000b4f87808 */ /* 0x000fe20005800000 */
[C---:B------:R-:W-:Y:S01]  /*5860*/  HMMA.16816.F32.BF16 R32, R200.reuse, R196, R32 ;  /* 0x000000c4c820723c */ /* 0x040fe20000041820 */
[C---:B------:R-:W-:Y:S02]  /*5870*/  ISETP.GE.AND P0, PT, R24.reuse, R238, PT ;  /* 0x000000ee1800720c */ /* 0x040fe40003f06270 */
[-C--:B------:R-:W-:Y:S02]  /*5880*/  ISETP.GE.AND P3, PT, R24, R223.reuse, PT ;  /* 0x000000df1800720c */ /* 0x080fe40003f66270 */
[----:B------:R-:W-:Y:S02]  /*5890*/  FSEL R242, R184, -INF , !P4 ;  /* 0xff800000b8f27808 */ /* 0x000fe40006000000 */
[----:B------:R-:W-:Y:S01]  /*58a0*/  ISETP.GE.AND P4, PT, R40, R223, PT ;  /* 0x000000df2800720c */ /* 0x000fe20003f86270 */
[----:B------:R-:W-:Y:S01]  /*58b0*/  HMMA.16816.F32.BF16 R12, R200, R50, R12 ;  /* 0x00000032c80c723c */ /* 0x000fe2000004180c */
[----:B------:R-:W-:-:S02]  /*58c0*/  FSEL R246, R182, -INF , !P2 ;  /* 0xff800000b6f67808 */ /* 0x000fc40005000000 */
[----:B------:R-:W-:Y:S01]  /*58d0*/  FSEL R199, R25, -INF , !P4 ;  /* 0xff80000019c77808 */ /* 0x000fe20006000000 */
[----:B------:R-:W-:Y:S01]  /*58e0*/  BAR.SYNC.DEFER_BLOCKING 0x0 ;  /* 0x0000000000007b1d */ /* 0x000fe20000010000 */
[C---:B------:R-:W-:Y:S02]  /*58f0*/  ISETP.GE.AND P4, PT, R24.reuse, R231, PT ;  /* 0x000000e71800720c */ /* 0x040fe40003f86270 */
[----:B------:R-:W-:Y:S01]  /*5900*/  ISETP.GE.AND P2, PT, R24, R222, PT ;  /* 0x000000de1800720c */ /* 0x000fe20003f46270 */
[----:B-1----:R-:W-:Y:S01]  /*5910*/  HMMA.16816.F32.BF16 R8, R200, R36, R8 ;  /* 0x00000024c808723c */ /* 0x002fe20000041808 */
[----:B------:R-:W-:Y:S02]  /*5920*/  FSEL R250, R183, -INF , !P4 ;  /* 0xff800000b7fa7808 */ /* 0x000fe40006000000 */
[----:B------:R-:W-:-:S05]  /*5930*/  FSEL R189, R23, -INF , !P2 ;  /* 0xff80000017bd7808 */ /* 0x000fca0005000000 */
[----:B------:R-:W-:Y:S01]  /*5940*/  HMMA.16816.F32.BF16 R4, R200, R38, R4 ;  /* 0x00000026c804723c */ /* 0x000fe20000041804 */
[----:B------:R-:W-:Y:S01]  /*5950*/  FSEL R203, R20, -INF , !P1 ;  /* 0xff80000014cb7808 */ /* 0x000fe20004800000 */
[----:B------:R-:W-:Y:S01]  /*5960*/  VIADD R20, R164, 0xffffff81 ;  /* 0xffffff81a4147836 */ /* 0x000fe20000000000 */
[----:B------:R-:W-:Y:S02]  /*5970*/  FSEL R200, R22, -INF , !P5 ;  /* 0xff80000016c87808 */ /* 0x000fe40006800000 */
[----:B------:R-:W-:Y:S02]  /*5980*/  FSEL R202, R181, -INF , !P0 ;  /* 0xff800000b5ca7808 */ /* 0x000fe40004000000 */
[----:B------:R-:W-:Y:S01]  /*5990*/  FSEL R201, R21, -INF , !P3 ;  /* 0xff80000015c97808 */ /* 0x000fe20005800000 */
[----:B------:R-:W-:Y:S01]  /*59a0*/  HMMA.16816.F32.BF16 R192, R204, R196, R192 ;  /* 0x000000c4ccc0723c */ /* 0x000fe200000418c0 */
[C---:B------:R-:W-:Y:S02]  /*59b0*/  ISETP.GE.AND P1, PT, R0.reuse, R238, PT ;  /* 0x000000ee0000720c */ /* 0x040fe40003f26270 */
[----:B------:R-:W-:-:S02]  /*59c0*/  ISETP.GE.AND P5, PT, R0, R231, PT ;  /* 0x000000e70000720c */ /* 0x000fc40003fa6270 */
[C---:B------:R-:W-:Y:S02]  /*59d0*/  ISETP.GE.AND P0, PT, R0.reuse, R223, PT ;  /* 0x000000df0000720c */ /* 0x040fe40003f06270 */
[----:B------:R-:W-:Y:S01]  /*59e0*/  ISETP.GE.AND P3, PT, R0, R222, PT ;  /* 0x000000de0000720c */ /* 0x000fe20003f66270 */
[----:B------:R-:W-:Y:S01]  /*59f0*/  VIADD R0, R164, 0xffffffa1 ;  /* 0xffffffa1a4007836 */ /* 0x000fe20000000000 */
[----:B------:R-:W-:Y:S01]  /*5a00*/  FSEL R178, R178, -INF , !P5 ;  /* 0xff800000b2b27808 */ /* 0x000fe20006800000 */
[----:B------:R-:W-:Y:S01]  /*5a10*/  HMMA.16816.F32.BF16 R172, R204, R50, R172 ;  /* 0x00000032ccac723c */ /* 0x000fe200000418ac */
[----:B------:R-:W-:Y:S02]  /*5a20*/  FSEL R180, R176, -INF , !P1 ;  /* 0xff800000b0b47808 */ /* 0x000fe40004800000 */
[----:B------:R-:W-:Y:S02]  /*5a30*/  ISETP.GE.AND P5, PT, R0, R231, PT ;  /* 0x000000e70000720c */ /* 0x000fe40003fa6270 */
[----:B------:R-:W-:-:S02]  /*5a40*/  FSEL R188, R18, -INF , !P3 ;  /* 0xff80000012bc7808 */ /* 0x000fc40005800000 */
[----:B------:R-:W-:Y:S01]  /*5a50*/  FSEL R176, R179, -INF , !P5 ;  /* 0xff800000b3b07808 */ /* 0x000fe20006800000 */
[C---:B------:R-:W-:Y:S01]  /*5a60*/  HMMA.16816.F32.BF16 R64, R204.reuse, R36, R64 ;  /* 0x00000024cc40723c */ /* 0x040fe20000041840 */
[----:B------:R-:W-:Y:S02]  /*5a70*/  ISETP.GE.AND P1, PT, R0, R238, PT ;  /* 0x000000ee0000720c */ /* 0x000fe40003f26270 */
[----:B------:R-:W-:Y:S01]  /*5a80*/  FSEL R181, R16, -INF , !P0 ;  /* 0xff80000010b57808 */ /* 0x000fe20004000000 */
[----:B------:R-:W-:Y:S01]  /*5a90*/  VIADD R16, R164, 0xffffffa9 ;  /* 0xffffffa9a4107836 */ /* 0x000fe20000000000 */
[CC--:B------:R-:W-:Y:S02]  /*5aa0*/  ISETP.GE.AND P5, PT, R0.reuse, R223.reuse, PT ;  /* 0x000000df0000720c */ /* 0x0c0fe40003fa6270 */
[----:B------:R-:W-:Y:S01]  /*5ab0*/  ISETP.GE.AND P3, PT, R0, R222, PT ;  /* 0x000000de0000720c */ /* 0x000fe20003f66270 */
[----:B------:R-:W-:Y:S01]  /*5ac0*/  VIADD R0, R164, 0xffffffa8 ;  /* 0xffffffa8a4007836 */ /* 0x000fe20000000000 */
[----:B------:R-:W-:Y:S01]  /*5ad0*/  ISETP.GE.AND P0, PT, R20, R223, PT ;  /* 0x000000df1400720c */ /* 0x000fe20003f06270 */
[----:B------:R-:W-:Y:S01]  /*5ae0*/  HMMA.16816.F32.BF16 R204, R204, R38, R60 ;  /* 0x00000026cccc723c */ /* 0x000fe2000004183c */
[----:B------:R-:W-:-:S02]  /*5af0*/  FSEL R185, R17, -INF , !P5 ;  /* 0xff80000011b97808 */ /* 0x000fc40006800000 */
[----:B------:R-:W-:Y:S02]  /*5b00*/  FSEL R196, R19, -INF , !P3 ;  /* 0xff80000013c47808 */ /* 0x000fe40005800000 */
[-C--:B------:R-:W-:Y:S02]  /*5b10*/  ISETP.GE.AND P5, PT, R0, R223.reuse, PT ;  /* 0x000000df0000720c */ /* 0x080fe40003fa6270 */
[----:B------:R-:W-:Y:S02]  /*5b20*/  FSEL R33, R33, -INF , !P0 ;  /* 0xff80000021217808 */ /* 0x000fe40004000000 */
[----:B------:R-:W-:Y:S02]  /*5b30*/  ISETP.GE.AND P3, PT, R16, R223, PT ;  /* 0x000000df1000720c */ /* 0x000fe40003f66270 */
[----:B------:R-:W-:Y:S02]  /*5b40*/  ISETP.GE.AND P0, PT, R0, R222, PT ;  /* 0x000000de0000720c */ /* 0x000fe40003f06270 */
[----:B------:R-:W-:-:S02]  /*5b50*/  FSEL R183, R12, -INF , !P5 ;  /* 0xff8000000cb77808 */ /* 0x000fc40006800000 */
[----:B------:R-:W-:Y:S02]  /*5b60*/  FSEL R179, R13, -INF , !P3 ;  /* 0xff8000000db37808 */ /* 0x000fe40005800000 */
[----:B------:R-:W-:Y:S02]  /*5b70*/  ISETP.GE.AND P5, PT, R0, R238, PT ;  /* 0x000000ee0000720c */ /* 0x000fe40003fa6270 */
[----:B------:R-:W-:Y:S01]  /*5b80*/  FSEL R190, R14, -INF , !P0 ;  /* 0xff8000000ebe7808 */ /* 0x000fe20004000000 */
[----:B------:R-:W-:Y:S01]  /*5b90*/  VIADD R14, R164, 0xffffffb1 ;  /* 0xffffffb1a40e7836 */ /* 0x000fe20000000000 */
[----:B------:R-:W-:Y:S01]  /*5ba0*/  ISETP.GE.AND P3, PT, R0, R231, PT ;  /* 0x000000e70000720c */ /* 0x000fe20003f66270 */
[----:B------:R-:W-:Y:S01]  /*5bb0*/  VIADD R0, R164, 0xffffff80 ;  /* 0xffffff80a4007836 */ /* 0x000fe20000000000 */
[----:B------:R-:W-:Y:S02]  /*5bc0*/  ISETP.GE.AND P0, PT, R16, R222, PT ;  /* 0x000000de1000720c */ /* 0x000fe40003f06270 */
[----:B------:R-:W-:-:S02]  /*5bd0*/  FSEL R182, R177, -INF , !P1 ;  /* 0xff800000b1b67808 */ /* 0x000fc40004800000 */
[----:B------:R-:W-:Y:S01]  /*5be0*/  FSEL R198, R15, -INF , !P0 ;  /* 0xff8000000fc67808 */ /* 0x000fe20004000000 */
[----:B------:R-:W-:Y:S01]  /*5bf0*/  VIADD R15, R164, 0xffffffb0 ;  /* 0xffffffb0a40f7836 */ /* 0x000fe20000000000 */
[----:B------:R-:W-:Y:S02]  /*5c00*/  ISETP.GE.AND P0, PT, R0, R223, PT ;  /* 0x000000df0000720c */ /* 0x000fe40003f06270 */
[----:B------:R-:W-:Y:S02]  /*5c10*/  ISETP.GE.AND P1, PT, R20, R222, PT ;  /* 0x000000de1400720c */ /* 0x000fe40003f26270 */
[----:B------:R-:W-:Y:S02]  /*5c20*/  FSEL R13, R32, -INF , !P0 ;  /* 0xff800000200d7808 */ /* 0x000fe40004000000 */
[----:B------:R-:W-:Y:S02]  /*5c30*/  ISETP.GE.AND P0, PT, R16, R231, PT ;  /* 0x000000e71000720c */ /* 0x000fe40003f06270 */
[----:B------:R-:W-:-:S02]  /*5c40*/  FSEL R12, R35, -INF , !P1 ;  /* 0xff800000230c7808 */ /* 0x000fc40004800000 */
[----:B------:R-:W-:Y:S02]  /*5c50*/  FSEL R172, R172, -INF , !P5 ;  /* 0xff800000acac7808 */ /* 0x000fe40006800000 */
[----:B------:R-:W-:Y:S02]  /*5c60*/  ISETP.GE.AND P1, PT, R0, R222, PT ;  /* 0x000000de0000720c */ /* 0x000fe40003f26270 */
[----:B------:R-:W-:Y:S02]  /*5c70*/  FSEL R184, R175, -INF , !P0 ;  /* 0xff800000afb87808 */ /* 0x000fe40004000000 */
[----:B------:R-:W-:Y:S02]  /*5c80*/  ISETP.GE.AND P5, PT, R16, R238, PT ;  /* 0x000000ee1000720c */ /* 0x000fe40003fa6270 */
[----:B------:R-:W-:Y:S02]  /*5c90*/  ISETP.GE.AND P0, PT, R15, R223, PT ;  /* 0x000000df0f00720c */ /* 0x000fe40003f06270 */
[----:B------:R-:W-:-:S02]  /*5ca0*/  FMNMX3.FTZ R16, R166, R13, R33, !PT ;  /* 0x0000000da6107276 */ /* 0x000fc40007810021 */
[----:B------:R-:W-:Y:S02]  /*5cb0*/  FSEL R34, R34, -INF , !P1 ;  /* 0xff80000022227808 */ /* 0x000fe40004800000 */
[----:B------:R-:W-:Y:S02]  /*5cc0*/  ISETP.GE.AND P1, PT, R15, R222, PT ;  /* 0x000000de0f00720c */ /* 0x000fe40003f26270 */
[----:B------:R-:W-:Y:S02]  /*5cd0*/  FSEL R170, R8, -INF , !P0 ;  /* 0xff80000008aa7808 */ /* 0x000fe40004000000 */
[----:B------:R-:W-:Y:S02]  /*5ce0*/  FMNMX3.FTZ R8, R16, R41, R29, !PT ;  /* 0x0000002910087276 */ /* 0x000fe4000781001d */
[----:B------:R-:W-:Y:S02]  /*5cf0*/  FSEL R63, R10, -INF , !P1 ;  /* 0xff8000000a3f7808 */ /* 0x000fe40004800000 */
[----:B------:R-:W-:Y:S01]  /*5d00*/  FMNMX3.FTZ R10, R8, R191, R199, !PT ;  /* 0x000000bf080a7276 */ /* 0x000fe200078100c7 */
[----:B------:R-:W-:Y:S01]  /*5d10*/  VIADD R8, R164, 0xffffffb8 ;  /* 0xffffffb8a4087836 */ /* 0x000fe20000000000 */
[----:B------:R-:W-:Y:S01]  /*5d20*/  FSEL R174, R174, -INF , !P3 ;  /* 0xff800000aeae7808 */ /* 0x000fe20005800000 */
[----:B------:R-:W-:Y:S01]  /*5d30*/  VIADD R164, R164, 0xffffffb9 ;  /* 0xffffffb9a4a47836 */ /* 0x000fe20000000000 */
[----:B------:R-:W-:-:S02]  /*5d40*/  ISETP.GE.AND P3, PT, R14, R223, PT ;  /* 0x000000df0e00720c */ /* 0x000fc40003f66270 */
[----:B------:R-:W-:Y:S02]  /*5d50*/  FSEL R186, R173, -INF , !P5 ;  /* 0xff800000adba7808 */ /* 0x000fe40006800000 */
[----:B------:R-:W-:Y:S02]  /*5d60*/  FMNMX3.FTZ R10, R10, R203, R201, !PT ;  /* 0x000000cb0a0a7276 */ /* 0x000fe400078100c9 */
[----:B------:R-:W-:Y:S02]  /*5d70*/  ISETP.GE.U32.AND P5, PT, R217, 0x3, PT ;  /* 0x00000003d900780c */ /* 0x000fe40003fa6070 */
[----:B------:R-:W-:Y:S02]  /*5d80*/  ISETP.GE.AND P0, PT, R14, R222, PT ;  /* 0x000000de0e00720c */ /* 0x000fe40003f06270 */
[----:B------:R-:W-:Y:S02]  /*5d90*/  FSEL R171, R9, -INF , !P3 ;  /* 0xff80000009ab7808 */ /* 0x000fe40005800000 */
[----:B------:R-:W-:-:S02]  /*5da0*/  ISETP.GE.AND P1, PT, R8, R223, PT ;  /* 0x000000df0800720c */ /* 0x000fc40003f26270 */
[----:B------:R-:W-:Y:S02]  /*5db0*/  FMNMX3.FTZ R9, R165, R34, R12, !PT ;  /* 0x00000022a5097276 */ /* 0x000fe4000781000c */
[----:B------:R-:W-:Y:S02]  /*5dc0*/  FMNMX3.FTZ R10, R10, R181, R185, !PT ;  /* 0x000000b50a0a7276 */ /* 0x000fe400078100b9 */
[----:B------:R-:W-:Y:S02]  /*5dd0*/  FSEL R58, R11, -INF , !P0 ;  /* 0xff8000000b3a7808 */ /* 0x000fe40004000000 */
[----:B------:R-:W-:Y:S02]  /*5de0*/  FSEL R169, R4, -INF , !P1 ;  /* 0xff80000004a97808 */ /* 0x000fe40004800000 */
[----:B------:R-:W-:Y:S02]  /*5df0*/  ISETP.GE.AND P0, PT, R164, R223, PT ;  /* 0x000000dfa400720c */ /* 0x000fe40003f06270 */
[----:B------:R-:W-:-:S02]  /*5e00*/  FMNMX3.FTZ R4, R9, R30, R28, !PT ;  /* 0x0000001e09047276 */ /* 0x000fc4000781001c */
[----:B------:R-:W-:Y:S02]  /*5e10*/  FMNMX3.FTZ R10, R10, R183, R179, !PT ;  /* 0x000000b70a0a7276 */ /* 0x000fe400078100b3 */
[----:B------:R-:W-:Y:S02]  /*5e20*/  FSEL R60, R5, -INF , !P0 ;  /* 0xff800000053c7808 */ /* 0x000fe40004000000 */
[----:B------:R-:W-:Y:S02]  /*5e30*/  FMNMX3.FTZ R4, R4, R187, R252, !PT ;  /* 0x000000bb04047276 */ /* 0x000fe400078100fc */
[----:B------:R-:W-:Y:S02]  /*5e40*/  FMNMX3.FTZ R10, R10, R170, R171, !PT ;  /* 0x000000aa0a0a7276 */ /* 0x000fe400078100ab */
[C---:B------:R-:W-:Y:S02]  /*5e50*/  ISETP.GE.AND P4, PT, R20.reuse, R238, PT ;  /* 0x000000ee1400720c */ /* 0x040fe40003f86270 */
[----:B------:R-:W-:-:S02]  /*5e60*/  ISETP.GE.AND P2, PT, R20, R231, PT ;  /* 0x000000e71400720c */ /* 0x000fc40003f46270 */
[----:B------:R-:W-:Y:S02]  /*5e70*/  ISETP.GE.AND P3, PT, R15, R238, PT ;  /* 0x000000ee0f00720c */ /* 0x000fe40003f66270 */
[----:B------:R-:W-:Y:S02]  /*5e80*/  ISETP.GE.AND P1, PT, R8, R222, PT ;  /* 0x000000de0800720c */ /* 0x000fe40003f26270 */
[----:B------:R-:W-:Y:S02]  /*5e90*/  FMNMX3.FTZ R9, R4, R200, R189, !PT ;  /* 0x000000c804097276 */ /* 0x000fe400078100bd */
[----:B------:R-:W-:Y:S01]  /*5ea0*/  FMNMX3.FTZ R10, R10, R169, R60, !PT ;  /* 0x000000a90a0a7276 */ /* 0x000fe2000781003c */
[----:B------:R-:W-:Y:S08]  /*5eb0*/  @!P5 BRA `(.L_x_42) ;  /* 0x000000000054d947 */ /* 0x000ff00003800000 */
[----:B------:R-:W-:-:S04]  /*5ec0*/  VIADD R5, R217, 0xfffffffd ;  /* 0xfffffffdd9057836 */ /* 0x000fc80000000000 */
[----:B------:R-:W-:-:S04]  /*5ed0*/  IMAD.WIDE.U32 R16, R5, R2, RZ ;  /* 0x0000000205107225 */ /* 0x000fc800078e00ff */
[----:B------:R-:W-:Y:S02]  /*5ee0*/  IMAD R5, R5, R3, R17 ;  /* 0x0000000305057224 */ /* 0x000fe400078e0211 */
[----:B------:R-:W-:-:S03]  /*5ef0*/  IMAD.SHL.U32 R11, R16, 0x40, RZ ;  /* 0x00000040100b7824 */ /* 0x000fc600078e00ff */
[----:B------:R-:W-:Y:S02]  /*5f00*/  SHF.L.U64.HI R4, R16, 0x6, R5 ;  /* 0x0000000610047819 */ /* 0x000fe40000010205 */
[----:B------:R-:W-:-:S04]  /*5f10*/  LEA R11, P0, R2, R11, 0x5 ;  /* 0x0000000b020b7211 */ /* 0x000fc800078028ff */
[----:B------:R-:W-:Y:S02]  /*5f20*/  LEA.HI.X R4, R2, R4, R3, 0x5, P0 ;  /* 0x0000000402047211 */ /* 0x000fe400000f2c03 */
[----:B------:R-:W-:-:S04]  /*5f30*/  LEA R18, P0, R16, R227, 0x7 ;  /* 0x000000e310127211 */ /* 0x000fc800078038ff */
[----:B------:R-:W-:Y:S02]  /*5f40*/  LEA.HI.X R19, R16, R226, R5, 0x7, P0 ;  /* 0x000000e210137211 */ /* 0x000fe400000f3c05 */
[----:B------:R-:W-:-:S03]  /*5f50*/  LEA R16, P0, R11, R227, 0x1 ;  /* 0x000000e30b107211 */ /* 0x000fc600078008ff */
[----:B------:R-:W-:Y:S01]  /*5f60*/  @!PT LDS RZ, [RZ] ;  /* 0x00000000fffff984 */ /* 0x000fe20000000800 */
[----:B------:R-:W-:Y:S01]  /*5f70*/  @!PT LDS RZ, [RZ] ;  /* 0x00000000fffff984 */ /* 0x000fe20000000800 */
[----:B------:R-:W-:Y:S01]  /*5f80*/  @!PT LDS RZ, [RZ] ;  /* 0x00000000fffff984 */ /* 0x000fe20000000800 */
[----:B------:R1:W-:Y:S01]  /*5f90*/  LDGSTS.E.BYPASS.LTC128B.128 [R230+0x6000], desc[UR12][R18.64] ;  /* 0x0600000012e67fae */ /* 0x0003e2000b981a0c */
[----:B------:R-:W-:-:S03]  /*5fa0*/  LEA.HI.X R17, R11, R226, R4, 0x1, P0 ;  /* 0x000000e20b117211 */ /* 0x000fc600000f0c04 */
[----:B------:R1:W-:Y:S04]  /*5fb0*/  LDGSTS.E.BYPASS.LTC128B.128 [R230+0x7000], desc[UR12][R18.64+0x40] ;  /* 0x0700004012e67fae */ /* 0x0003e8000b981a0c */
[----:B------:R1:W-:Y:S04]  /*5fc0*/  LDGSTS.E.BYPASS.LTC128B.128 [R230+0x8000], desc[UR12][R18.64+0x80] ;  /* 0x0800008012e67fae */ /* 0x0003e8000b981a0c */
[----:B------:R1:W-:Y:S04]  /*5fd0*/  LDGSTS.E.BYPASS.LTC128B.128 [R230+0x6800], desc[UR12][R16.64] ;  /* 0x0680000010e67fae */ /* 0x0003e8000b981a0c */
[----:B------:R1:W-:Y:S04]  /*5fe0*/  LDGSTS.E.BYPASS.LTC128B.128 [R230+0x7800], desc[UR12][R16.64+0x40] ;  /* 0x0780004010e67fae */ /* 0x0003e8000b981a0c */
[----:B------:R1:W-:Y:S04]  /*5ff0*/  LDGSTS.E.BYPASS.LTC128B.128 [R230+0x8800], desc[UR12][R16.64+0x80] ;  /* 0x0880008010e67fae */ /* 0x0003e8000b981a0c */
[----:B------:R-:W0:Y:S02]  /*6000*/  LDGDEPBAR ;  /* 0x00000000000079af */ /* 0x000e240000000000 */
.L_x_42:
[----:B------:R-:W-:Y:S01]  /*6010*/  ISETP.GE.AND P0, PT, R164, R222, PT ;  /* 0x000000dea400720c */ /* 0x000fe20003f06270 */
[----:B------:R-:W2:Y:S01]  /*6020*/  SHFL.BFLY PT, R5, R10, 0x2, 0x1f ;  /* 0x0c401f000a057f89 */ /* 0x000ea200000e0000 */
[----:B------:R-:W-:Y:S02]  /*6030*/  FMNMX3.FTZ R9, R9, R188, R196, !PT ;  /* 0x000000bc09097276 */ /* 0x000fe400078100c4 */
[----:B------:R-:W-:Y:S01]  /*6040*/  FSEL R61, R7, -INF , !P0 ;  /* 0xff800000073d7808 */ /* 0x000fe20004000000 */
[----:B------:R-:W-:Y:S01]  /*6050*/  LDSM.16.MT88.4 R24, [R218+0x9000] ;  /* 0x00900000da18783b */ /* 0x000fe20000004200 */
[----:B------:R-:W-:Y:S02]  /*6060*/  ISETP.GE.AND P0, PT, R0, R238, PT ;  /* 0x000000ee0000720c */ /* 0x000fe40003f06270 */
[----:B------:R-:W-:Y:S01]  /*6070*/  FSEL R4, R193, -INF , !P4 ;  /* 0xff800000c1047808 */ /* 0x000fe20006000000 */
[----:B-1----:R-:W-:Y:S01]  /*6080*/  LDSM.16.MT88.4 R16, [R218+0xa000] ;  /* 0x00a00000da10783b */ /* 0x002fe20000004200 */
[----:B------:R-:W-:-:S02]  /*6090*/  FSEL R192, R192, -INF , !P0 ;  /* 0xff800000c0c07808 */ /* 0x000fc40004000000 */
[----:B------:R-:W-:Y:S02]  /*60a0*/  FSEL R56, R6, -INF , !P1 ;  /* 0xff80000006387808 */ /* 0x000fe40004800000 */
[----:B------:R-:W-:Y:S02]  /*60b0*/  FMNMX3.FTZ R6, R9, R190, R198, !PT ;  /* 0x000000be09067276 */ /* 0x000fe400078100c6 */
[----:B------:R-:W-:Y:S02]  /*60c0*/  FMNMX3.FTZ R9, R168, R192, R4, !PT ;  /* 0x000000c0a8097276 */ /* 0x000fe40007810004 */
[----:B------:R-:W-:Y:S02]  /*60d0*/  ISETP.GE.AND P4, PT, R0, R231, PT ;  /* 0x000000e70000720c */ /* 0x000fe40003f86270 */
[----:B------:R-:W-:Y:S02]  /*60e0*/  FMNMX3.FTZ R9, R9, R53, R54, !PT ;  /* 0x0000003509097276 */ /* 0x000fe40007810036 */
[----:B------:R-:W-:-:S02]  /*60f0*/  FMNMX3.FTZ R6, R6, R63, R58, !PT ;  /* 0x0000003f06067276 */ /* 0x000fc4000781003a */
[----:B------:R-:W-:Y:S02]  /*6100*/  FSEL R62, R195, -INF , !P2 ;  /* 0xff800000c33e7808 */ /* 0x000fe40005000000 */
[----:B------:R-:W-:Y:S02]  /*6110*/  FSEL R194, R194, -INF , !P4 ;  /* 0xff800000c2c27808 */ /* 0x000fe40006000000 */
[----:B------:R-:W-:Y:S02]  /*6120*/  FMNMX3.FTZ R11, R9, R242, R244, !PT ;  /* 0x000000f2090b7276 */ /* 0x000fe400078100f4 */
[----:B------:R-:W-:Y:S02]  /*6130*/  FMNMX3.FTZ R0, R6, R56, R61, !PT ;  /* 0x0000003806007276 */ /* 0x000fe4000781003d */
[----:B------:R-:W-:Y:S02]  /*6140*/  FMNMX3.FTZ R6, R167, R194, R62, !PT ;  /* 0x000000c2a7067276 */ /* 0x000fe4000781003e */
[----:B------:R-:W-:Y:S01]  /*6150*/  FMNMX3.FTZ R11, R11, R248, R202, !PT ;  /* 0x000000f80b0b7276 */ /* 0x000fe200078100ca */
[----:B------:R-:W1:Y:S01]  /*6160*/  SHFL.BFLY PT, R7, R0, 0x2, 0x1f ;  /* 0x0c401f0000077f89 */ /* 0x000e6200000e0000 */
[----:B------:R-:W-:-:S02]  /*6170*/  ISETP.GE.AND P1, PT, R15, R231, PT ;  /* 0x000000e70f00720c */ /* 0x000fc40003f26270 */
[----:B------:R-:W-:Y:S02]  /*6180*/  FMNMX3.FTZ R9, R6, R209, R211, !PT ;  /* 0x000000d106097276 */ /* 0x000fe400078100d3 */
[----:B------:R-:W-:Y:S02]  /*6190*/  ISETP.GE.AND P2, PT, R14, R238, PT ;  /* 0x000000ee0e00720c */ /* 0x000fe40003f46270 */
[----:B------:R-:W-:Y:S02]  /*61a0*/  FMNMX3.FTZ R11, R11, R180, R182, !PT ;  /* 0x000000b40b0b7276 */ /* 0x000fe400078100b6 */
[----:B------:R-:W-:Y:S02]  /*61b0*/  FSEL R49, R64, -INF , !P3 ;  /* 0xff80000040317808 */ /* 0x000fe40005800000 */
[C---:B------:R-:W-:Y:S02]  /*61c0*/  ISETP.GE.AND P4, PT, R8.reuse, R238, PT ;  /* 0x000000ee0800720c */ /* 0x040fe40003f86270 */
[----:B------:R-:W-:-:S02]  /*61d0*/  ISETP.GE.AND P3, PT, R8, R231, PT ;  /* 0x000000e70800720c */ /* 0x000fc40003f66270 */
[----:B------:R-:W-:Y:S02]  /*61e0*/  FSEL R45, R66, -INF , !P1 ;  /* 0xff800000422d7808 */ /* 0x000fe40004800000 */
[----:B------:R-:W-:Y:S02]  /*61f0*/  FMNMX3.FTZ R9, R9, R208, R210, !PT ;  /* 0x000000d009097276 */ /* 0x000fe400078100d2 */
[----:B------:R-:W-:Y:S02]  /*6200*/  ISETP.GE.AND P1, PT, R164, R238, PT ;  /* 0x000000eea400720c */ /* 0x000fe40003f26270 */
[----:B------:R-:W-:Y:S02]  /*6210*/  FSEL R48, R65, -INF , !P2 ;  /* 0xff80000041307808 */ /* 0x000fe40005000000 */
[----:B------:R-:W-:Y:S02]  /*6220*/  FMNMX3.FTZ R8, R11, R172, R186, !PT ;  /* 0x000000ac0b087276 */ /* 0x000fe400078100ba */
[----:B------:R-:W-:-:S02]  /*6230*/  FMNMX3.FTZ R9, R9, R246, R250, !PT ;  /* 0x000000f609097276 */ /* 0x000fc400078100fa */
[----:B------:R-:W-:Y:S02]  /*6240*/  FSEL R47, R204, -INF , !P4 ;  /* 0xff800000cc2f7808 */ /* 0x000fe40006000000 */
[----:B------:R-:W-:Y:S02]  /*6250*/  FSEL R46, R205, -INF , !P1 ;  /* 0xff800000cd2e7808 */ /* 0x000fe40004800000 */
[----:B------:R-:W-:Y:S02]  /*6260*/  FMNMX3.FTZ R8, R8, R49, R48, !PT ;  /* 0x0000003108087276 */ /* 0x000fe40007810030 */
[----:B------:R-:W-:Y:S02]  /*6270*/  FMNMX3.FTZ R9, R9, R178, R176, !PT ;  /* 0x000000b209097276 */ /* 0x000fe400078100b0 */
[----:B------:R-:W-:Y:S02]  /*6280*/  FMNMX3.FTZ R8, R8, R47, R46, !PT ;  /* 0x0000002f08087276 */ /* 0x000fe4000781002e */
[----:B--2---:R-:W-:-:S02]  /*6290*/  FMNMX.FTZ R5, R10, R5, !PT ;  /* 0x000000050a057209 */ /* 0x004fc40007810000 */
[----:B------:R-:W-:Y:S02]  /*62a0*/  FMNMX3.FTZ R6, R9, R174, R184, !PT ;  /* 0x000000ae09067276 */ /* 0x000fe400078100b8 */
[----:B------:R-:W2:Y:S01]  /*62b0*/  SHFL.BFLY PT, R9, R8, 0x2, 0x1f ;  /* 0x0c401f0008097f89 */ /* 0x000ea200000e0000 */
[-C--:B------:R-:W-:Y:S02]  /*62c0*/  ISETP.GE.AND P0, PT, R14, R231.reuse, PT ;  /* 0x000000e70e00720c */ /* 0x080fe40003f06270 */
[----:B------:R-:W-:Y:S01]  /*62d0*/  ISETP.GE.AND P2, PT, R164, R231, PT ;  /* 0x000000e7a400720c */ /* 0x000fe20003f46270 */
[----:B------:R-:W3:Y:S01]  /*62e0*/  SHFL.BFLY PT, R212, R5, 0x1, 0x1f ;  /* 0x0c201f0005d47f89 */ /* 0x000ee200000e0000 */
[----:B------:R-:W-:Y:S02]  /*62f0*/  FSEL R44, R67, -INF , !P0 ;  /* 0xff800000432c7808 */ /* 0x000fe40004000000 */
[----:B------:R-:W-:Y:S02]  /*6300*/  FSEL R43, R206, -INF , !P3 ;  /* 0xff800000ce2b7808 */ /* 0x000fe40005800000 */
[----:B------:R-:W-:-:S02]  /*6310*/  FSEL R42, R207, -INF , !P2 ;  /* 0xff800000cf2a7808 */ /* 0x000fc40005000000 */
[----:B------:R-:W-:Y:S02]  /*6320*/  FMNMX3.FTZ R6, R6, R45, R44, !PT ;  /* 0x0000002d06067276 */ /* 0x000fe4000781002c */
[----:B-1----:R-:W-:Y:S02]  /*6330*/  FMNMX.FTZ R7, R0, R7, !PT ;  /* 0x0000000700077209 */ /* 0x002fe40007810000 */
[----:B------:R-:W-:Y:S02]  /*6340*/  FMNMX3.FTZ R213, R6, R43, R42, !PT ;  /* 0x0000002b06d57276 */ /* 0x000fe4000781002a */
[----:B------:R-:W-:Y:S01]  /*6350*/  IADD3 R215, PT, PT, R218, 0x9020, RZ ;  /* 0x00009020dad77810 */ /* 0x000fe20007ffe0ff */
[----:B------:R-:W1:Y:S03]  /*6360*/  SHFL.BFLY PT, R0, R7, 0x1, 0x1f ;  /* 0x0c201f0007007f89 */ /* 0x000e6600000e0000 */
[----:B------:R-:W-:Y:S01]  /*6370*/  MOV R52, R215 ;  /* 0x000000d700347202 */ /* 0x000fe20000000f00 */
[----:B------:R-:W4:Y:S01]  /*6380*/  SHFL.BFLY PT, R6, R213, 0x2, 0x1f ;  /* 0x0c401f00d5067f89 */ /* 0x000f2200000e0000 */
[----:B------:R-:W-:-:S02]  /*6390*/  @P6 IADD3 R52, PT, PT, R234, -0x20, RZ ;  /* 0xffffffe0ea346810 */ /* 0x000fc40007ffe0ff */
[----:B--2---:R-:W-:Y:S02]  /*63a0*/  FMNMX.FTZ R214, R8, R9, !PT ;  /* 0x0000000908d67209 */ /* 0x004fe40007810000 */
[----:B---3--:R-:W-:Y:S01]  /*63b0*/  FMNMX.FTZ R212, R5, R212, !PT ;  /* 0x000000d405d47209 */ /* 0x008fe20007810000 */
[----:B------:R-:W-:Y:S03]  /*63c0*/  LDSM.16.MT88.4 R20, [R52] ;  /* 0x000000003414783b */ /* 0x000fe60000004200 */
[C---:B------:R-:W-:Y:S01]  /*63d0*/  FSETP.NEU.FTZ.AND P1, PT, R212.reuse, -INF , PT ;  /* 0xff800000d400780b */ /* 0x040fe20003f3d000 */
[----:B------:R-:W2:Y:S01]  /*63e0*/  SHFL.BFLY PT, R5, R214, 0x1, 0x1f ;  /* 0x0c201f00d6057f89 */ /* 0x000ea200000e0000 */
[----:B------:R-:W-:-:S05]  /*63f0*/  FMUL.FTZ R66, R212, UR6 ;  /* 0x00000006d4427c20 */ /* 0x000fca0008410000 */
[----:B------:R-:W-:Y:S02]  /*6400*/  FSEL R66, R66, RZ, P1 ;  /* 0x000000ff42427208 */ /* 0x000fe40000800000 */
[----:B-1----:R-:W-:Y:S02]  /*6410*/  FMNMX.FTZ R0, R7, R0, !PT ;  /* 0x0000000007007209 */ /* 0x002fe40007810000 */
[----:B------:R-:W-:Y:S01]  /*6420*/  FSEL R7, R212, RZ, P1 ;  /* 0x000000ffd4077208 */ /* 0x000fe20000800000 */
[--C-:B------:R-:W-:Y:S01]  /*6430*/  FFMA.FTZ R36, R41, UR6, -R66.reuse ;  /* 0x0000000629247c23 */ /* 0x100fe20008010842 */
[----:B----4-:R-:W-:Y:S01]  /*6440*/  FMNMX.FTZ R213, R213, R6, !PT ;  /* 0x00000006d5d57209 */ /* 0x010fe20007810000 */
[C---:B------:R-:W-:Y:S01]  /*6450*/  FMUL.FTZ R65, R0.reuse, UR6 ;  /* 0x0000000600417c20 */ /* 0x040fe20008410000 */
[----:B------:R-:W-:Y:S01]  /*6460*/  FSETP.NEU.FTZ.AND P0, PT, R0, -INF , PT ;  /* 0xff8000000000780b */ /* 0x000fe20003f1d000 */
[----:B------:R-:W-:Y:S01]  /*6470*/  FADD.FTZ R7, R166, -R7 ;  /* 0x80000007a6077221 */ /* 0x000fe20000010000 */
[--C-:B------:R-:W-:Y:S01]  /*6480*/  FFMA.FTZ R38, R13, UR6, -R66.reuse ;  /* 0x000000060d267c23 */ /* 0x100fe20008010842 */
[----:B------:R-:W1:Y:S01]  /*6490*/  SHFL.BFLY PT, R6, R213, 0x1, 0x1f ;  /* 0x0c201f00d5067f89 */ /* 0x000e6200000e0000 */
[----:B------:R-:W-:Y:S01]  /*64a0*/  FSEL R8, R0, RZ, P0 ;  /* 0x000000ff00087208 */ /* 0x000fe20000000000 */
[----:B------:R-:W-:Y:S01]  /*64b0*/  FMUL.FTZ R7, R7, UR6 ;  /* 0x0000000607077c20 */ /* 0x000fe20008410000 */
[----:B------:R-:W-:Y:S01]  /*64c0*/  FSEL R65, R65, RZ, P0 ;  /* 0x000000ff41417208 */ /* 0x000fe20000000000 */
[--C-:B------:R-:W-:Y:S01]  /*64d0*/  FFMA.FTZ R35, R33, UR6, -R66.reuse ;  /* 0x0000000621237c23 */ /* 0x100fe20008010842 */
[----:B------:R-:W-:Y:S01]  /*64e0*/  FFMA.FTZ R33, R29, UR6, -R66 ;  /* 0x000000061d217c23 */ /* 0x000fe20008010842 */
[----:B--2---:R-:W-:Y:S01]  /*64f0*/  FMNMX.FTZ R214, R214, R5, !PT ;  /* 0x00000005d6d67209 */ /* 0x004fe20007810000 */
[----:B------:R-:W-:Y:S01]  /*6500*/  FADD.FTZ R8, R165, -R8 ;  /* 0x80000008a5087221 */ /* 0x000fe20000010000 */
[--C-:B------:R-:W-:Y:S01]  /*6510*/  FFMA.FTZ R32, R12, UR6, -R65.reuse ;  /* 0x000000060c207c23 */ /* 0x100fe20008010841 */
[----:B------:R-:W2:Y:S01]  /*6520*/  MUFU.EX2 R41, R7 ;  /* 0x0000000700297308 */ /* 0x000ea20000000800 */
[C---:B------:R-:W-:Y:S01]  /*6530*/  FSETP.NEU.FTZ.AND P1, PT, R214.reuse, -INF , PT ;  /* 0xff800000d600780b */ /* 0x040fe20003f3d000 */
[----:B------:R-:W-:Y:S01]  /*6540*/  FMUL.FTZ R51, R214, UR6 ;  /* 0x00000006d6337c20 */ /* 0x000fe20008410000 */
[----:B------:R-:W-:Y:S01]  /*6550*/  FMUL.FTZ R39, R8, UR6 ;  /* 0x0000000608277c20 */ /* 0x000fe20008410000 */
[----:B------:R-:W3:Y:S01]  /*6560*/  LDSM.16.MT88.4 R12, [R52+0x1000] ;  /* 0x00100000340c783b */ /* 0x000ee20000004200 */
[--C-:B------:R-:W-:Y:S01]  /*6570*/  FFMA.FTZ R34, R34, UR6, -R65.reuse ;  /* 0x0000000622227c23 */ /* 0x100fe20008010841 */
[--C-:B------:R-:W-:Y:S01]  /*6580*/  FFMA.FTZ R37, R30, UR6, -R65.reuse ;  /* 0x000000061e257c23 */ /* 0x100fe20008010841 */
[----:B------:R-:W-:Y:S01]  /*6590*/  FSEL R51, R51, RZ, P1 ;  /* 0x000000ff33337208 */ /* 0x000fe20000800000 */
[----:B------:R-:W4:Y:S01]  /*65a0*/  LDSM.16.MT88.4 R8, [R218+0xb000] ;  /* 0x00b00000da08783b */ /* 0x000f220000004200 */
[----:B------:R-:W-:Y:S01]  /*65b0*/  FFMA.FTZ R40, R28, UR6, -R65 ;  /* 0x000000061c287c23 */ /* 0x000fe20008010841 */
[----:B------:R-:W-:Y:S01]  /*65c0*/  FSEL R67, R214, RZ, P1 ;  /* 0x000000ffd6437208 */ /* 0x000fe20000800000 */
[----:B------:R-:W-:Y:S01]  /*65d0*/  MUFU.EX2 R38, R38 ;  /* 0x0000002600267308 */ /* 0x000fe20000000800 */
[--C-:B------:R-:W-:Y:S01]  /*65e0*/  FFMA.FTZ R4, R4, UR6, -R51.reuse ;  /* 0x0000000604047c23 */ /* 0x100fe20008010833 */
[--C-:B------:R-:W-:Y:S01]  /*65f0*/  FFMA.FTZ R64, R53, UR6, -R51.reuse ;  /* 0x0000000635407c23 */ /* 0x100fe20008010833 */
[----:B------:R-:W-:Y:S01]  /*6600*/  FFMA.FTZ R57, R54, UR6, -R51 ;  /* 0x0000000636397c23 */ /* 0x000fe20008010833 */
[----:B-1----:R-:W-:Y:S01]  /*6610*/  FMNMX.FTZ R213, R213, R6, !PT ;  /* 0x00000006d5d57209 */ /* 0x002fe20007810000 */
[----:B------:R1:W-:Y:S01]  /*6620*/  MUFU.EX2 R53, R4 ;  /* 0x0000000400357308 */ /* 0x0003e20000000800 */
[----:B------:R-:W-:Y:S01]  /*6630*/  FADD.FTZ R67, R168, -R67 ;  /* 0x80000043a8437221 */ /* 0x000fe20000010000 */
[----:B------:R-:W-:Y:S01]  /*6640*/  FFMA.FTZ R50, R192, UR6, -R51 ;  /* 0x00000006c0327c23 */ /* 0x000fe20008010833 */
[C---:B------:R-:W-:Y:S01]  /*6650*/  FSETP.NEU.FTZ.AND P0, PT, R213.reuse, -INF , PT ;  /* 0xff800000d500780b */ /* 0x040fe20003f1d000 */
[----:B------:R-:W-:Y:S01]  /*6660*/  FMUL.FTZ R55, R213, UR6 ;  /* 0x00000006d5377c20 */ /* 0x000fe20008410000 */
[----:B------:R-:W5:Y:S01]  /*6670*/  MUFU.EX2 R35, R35 ;  /* 0x0000002300237308 */ /* 0x000f620000000800 */
[----:B------:R-:W-:Y:S01]  /*6680*/  FMUL.FTZ R166, R67, UR6 ;  /* 0x0000000643a67c20 */ /* 0x000fe20008410000 */
[----:B------:R-:W-:Y:S01]  /*6690*/  FSEL R164, R213, RZ, P0 ;  /* 0x000000ffd5a47208 */ /* 0x000fe20000000000 */
[-C--:B--2---:R-:W-:Y:S01]  /*66a0*/  FMUL.FTZ R156, R156, R41.reuse ;  /* 0x000000299c9c7220 */ /* 0x084fe20000410000 */
[----:B------:R-:W-:Y:S01]  /*66b0*/  FSEL R55, R55, RZ, P0 ;  /* 0x000000ff37377208 */ /* 0x000fe20000000000 */
[----:B------:R-:W-:Y:S01]  /*66c0*/  MUFU.EX2 R36, R36 ;  /* 0x0000002400247308 */ /* 0x000fe20000000800 */
[-C--:B------:R-:W-:Y:S01]  /*66d0*/  FMUL.FTZ R157, R157, R41.reuse ;  /* 0x000000299d9d7220 */ /* 0x080fe20000410000 */
[----:B------:R-:W-:Y:S01]  /*66e0*/  FADD.FTZ R164, R167, -R164 ;  /* 0x800000a4a7a47221 */ /* 0x000fe20000010000 */
[-C--:B------:R-:W-:Y:S01]  /*66f0*/  FMUL.FTZ R152, R152, R41.reuse ;  /* 0x0000002998987220 */ /* 0x080fe20000410000 */
[----:B-1----:R-:W1:Y:S01]  /*6700*/  LDSM.16.MT88.4 R4, [R52+0x2000] ;  /* 0x002000003404783b */ /* 0x002e620000004200 */
[----:B------:R-:W2:Y:S01]  /*6710*/  MUFU.EX2 R33, R33 ;  /* 0x0000002100217308 */ /* 0x000ea20000000800 */
[--C-:B------:R-:W-:Y:S01]  /*6720*/  FFMA.FTZ R59, R194, UR6, -R55.reuse ;  /* 0x00000006c23b7c23 */ /* 0x100fe20008010837 */
[--C-:B------:R-:W-:Y:S01]  /*6730*/  FFMA.FTZ R62, R62, UR6, -R55.reuse ;  /* 0x000000063e3e7c23 */ /* 0x100fe20008010837 */
[----:B------:R-:W-:Y:S01]  /*6740*/  FMUL.FTZ R165, R164, UR6 ;  /* 0x00000006a4a57c20 */ /* 0x000fe20008410000 */
[----:B------:R-:W-:Y:S01]  /*6750*/  MUFU.EX2 R34, R34 ;  /* 0x0000002200227308 */ /* 0x000fe20000000800 */
[--C-:B------:R-:W-:Y:S01]  /*6760*/  FFMA.FTZ R211, R211, UR6, -R55.reuse ;  /* 0x00000006d3d37c23 */ /* 0x100fe20008010837 */
[----:B-----5:R-:W-:Y:S01]  /*6770*/  F2FP.BF16.F32.PACK_AB R28, R35, R38 ;  /* 0x00000026231c723e */ /* 0x020fe200000010ff */
[-C--:B------:R-:W-:Y:S01]  /*6780*/  FMUL.FTZ R153, R153, R41.reuse ;  /* 0x0000002999997220 */ /* 0x080fe20000410000 */
[----:B------:R-:W5:Y:S01]  /*6790*/  MUFU.EX2 R32, R32 ;  /* 0x0000002000207308 */ /* 0x000f620000000800 */
[-C--:B------:R-:W-:Y:S01]  /*67a0*/  FMUL.FTZ R72, R72, R41.reuse ;  /* 0x0000002948487220 */ /* 0x080fe20000410000 */
[-C--:B------:R-:W-:Y:S01]  /*67b0*/  FMUL.FTZ R73, R73, R41.reuse ;  /* 0x0000002949497220 */ /* 0x080fe20000410000 */
[-C--:B------:R-:W-:Y:S01]  /*67c0*/  FMUL.FTZ R76, R76, R41.reuse ;  /* 0x000000294c4c7220 */ /* 0x080fe20000410000 */
[----:B------:R-:W-:Y:S01]  /*67d0*/  MUFU.EX2 R37, R37 ;  /* 0x0000002500257308 */ /* 0x000fe20000000800 */
[-C--:B------:R-:W-:Y:S01]  /*67e0*/  FMUL.FTZ R77, R77, R41.reuse ;  /* 0x000000294d4d7220 */ /* 0x080fe20000410000 */
[----:B--2---:R-:W-:Y:S01]  /*67f0*/  F2FP.BF16.F32.PACK_AB R30, R33, R36 ;  /* 0x00000024211e723e */ /* 0x004fe200000010ff */
[-C--:B------:R-:W-:Y:S01]  /*6800*/  FMUL.FTZ R88, R88, R41.reuse ;  /* 0x0000002958587220 */ /* 0x080fe20000410000 */
[----:B------:R-:W2:Y:S01]  /*6810*/  MUFU.EX2 R40, R40 ;  /* 0x0000002800287308 */ /* 0x000ea20000000800 */
[-C--:B------:R-:W-:Y:S01]  /*6820*/  FMUL.FTZ R89, R89, R41.reuse ;  /* 0x0000002959597220 */ /* 0x080fe20000410000 */
[-C--:B------:R-:W-:Y:S01]  /*6830*/  FMUL.FTZ R92, R92, R41.reuse ;  /* 0x000000295c5c7220 */ /* 0x080fe20000410000 */
[-C--:B------:R-:W-:Y:S01]  /*6840*/  FMUL.FTZ R93, R93, R41.reuse ;  /* 0x000000295d5d7220 */ /* 0x080fe20000410000 */
[----:B------:R-:W3:Y:S01]  /*6850*/  MUFU.EX2 R39, R39 ;  /* 0x0000002700277308 */ /* 0x000ee20000000800 */
[-C--:B------:R-:W-:Y:S01]  /*6860*/  FMUL.FTZ R104, R104, R41.reuse ;  /* 0x0000002968687220 */ /* 0x080fe20000410000 */
[----:B-----5:R-:W-:Y:S01]  /*6870*/  F2FP.BF16.F32.PACK_AB R29, R32, R34 ;  /* 0x00000022201d723e */ /* 0x020fe200000010ff */
[-C--:B------:R-:W-:Y:S01]  /*6880*/  FMUL.FTZ R105, R105, R41.reuse ;  /* 0x0000002969697220 */ /* 0x080fe20000410000 */
[----:B------:R5:W-:Y:S01]  /*6890*/  MUFU.EX2 R54, R64 ;  /* 0x0000004000367308 */ /* 0x000be20000000800 */
[-C--:B------:R-:W-:Y:S01]  /*68a0*/  FMUL.FTZ R108, R108, R41.reuse ;  /* 0x000000296c6c7220 */ /* 0x080fe20000410000 */
[-C--:B------:R-:W-:Y:S01]  /*68b0*/  FMUL.FTZ R109, R109, R41.reuse ;  /* 0x000000296d6d7220 */ /* 0x080fe20000410000 */
[-C--:B------:R-:W-:Y:S01]  /*68c0*/  FMUL.FTZ R120, R120, R41.reuse ;  /* 0x0000002978787220 */ /* 0x080fe20000410000 */
[----:B------:R-:W-:Y:S01]  /*68d0*/  MUFU.EX2 R50, R50 ;  /* 0x0000003200327308 */ /* 0x000fe20000000800 */
[----:B------:R-:W-:Y:S01]  /*68e0*/  FMUL.FTZ R121, R121, R41 ;  /* 0x0000002979797220 */ /* 0x000fe20000410000 */
[----:B--2---:R-:W-:Y:S01]  /*68f0*/  F2FP.BF16.F32.PACK_AB R31, R40, R37 ;  /* 0x00000025281f723e */ /* 0x004fe200000010ff */
[-C--:B------:R-:W-:Y:S01]  /*6900*/  FMUL.FTZ R124, R124, R41.reuse ;  /* 0x000000297c7c7220 */ /* 0x080fe20000410000 */
[----:B------:R-:W-:Y:S01]  /*6910*/  MUFU.EX2 R57, R57 ;  /* 0x0000003900397308 */ /* 0x000fe20000000800 */
[----:B------:R-:W-:Y:S01]  /*6920*/  FMUL.FTZ R125, R125, R41 ;  /* 0x000000297d7d7220 */ /* 0x000fe20000410000 */
[-C--:B---3--:R-:W-:Y:S01]  /*6930*/  FMUL.FTZ R158, R158, R39.reuse ;  /* 0x000000279e9e7220 */ /* 0x088fe20000410000 */
[-C--:B------:R-:W-:Y:S01]  /*6940*/  FMUL.FTZ R159, R159, R39.reuse ;  /* 0x000000279f9f7220 */ /* 0x080fe20000410000 */
[----:B------:R-:W-:Y:S01]  /*6950*/  MUFU.EX2 R59, R59 ;  /* 0x0000003b003b7308 */ /* 0x000fe20000000800 */
[-C--:B------:R-:W-:Y:S01]  /*6960*/  FMUL.FTZ R154, R154, R39.reuse ;  /* 0x000000279a9a7220 */ /* 0x080fe20000410000 */
[----:B-----5:R-:W-:Y:S01]  /*6970*/  FFMA.FTZ R64, R209, UR6, -R55 ;  /* 0x00000006d1407c23 */ /* 0x020fe20008010837 */
        /* <DEDUP_REMOVED lines=13> */
[----:B------:R-:W2:Y:S01]  /*6a50*/  MUFU.EX2 R164, R166 ;  /* 0x000000a600a47308 */ /* 0x000ea20000000800 */
[-C--:B------:R-:W-:Y:S01]  /*6a60*/  FMUL.FTZ R107, R107, R39.reuse ;  /* 0x000000276b6b7220 */ /* 0x080fe20000410000 */
[-C--:B------:R-:W-:Y:S01]  /*6a70*/  FMUL.FTZ R110, R110, R39.reuse ;  /* 0x000000276e6e7220 */ /* 0x080fe20000410000 */
[-C--:B------:R-:W-:Y:S01]  /*6a80*/  FMUL.FTZ R111, R111, R39.reuse ;  /* 0x000000276f6f7220 */ /* 0x080fe20000410000 */
[----:B------:R-:W3:Y:S01]  /*6a90*/  MUFU.EX2 R165, R165 ;  /* 0x000000a500a57308 */ /* 0x000ee20000000800 */
[-C--:B------:R-:W-:Y:S01]  /*6aa0*/  FMUL.FTZ R122, R122, R39.reuse ;  /* 0x000000277a7a7220 */ /* 0x080fe20000410000 */
[-C--:B------:R-:W-:Y:S01]  /*6ab0*/  FMUL.FTZ R123, R123, R39.reuse ;  /* 0x000000277b7b7220 */ /* 0x080fe20000410000 */
        /* <DEDUP_REMOVED lines=11> */
[-C--:B--2---:R-:W-:Y:S01]  /*6b70*/  FMUL.FTZ R160, R160, R164.reuse ;  /* 0x000000a4a0a07220 */ /* 0x084fe20000410000 */
        /* <DEDUP_REMOVED lines=55> */
[--C-:B------:R-:W-:Y:S01]  /*6ef0*/  FFMA.FTZ R173, R199, UR6, -R66.reuse ;  /* 0x00000006c7ad7c23 */ /* 0x100fe20008010842 */
[--C-:B------:R-:W-:Y:S01]  /*6f00*/  FFMA.FTZ R168, R203, UR6, -R66.reuse ;  /* 0x00000006cba87c23 */ /* 0x100fe20008010842 */
[--C-:B------:R-:W-:Y:S01]  /*6f10*/  FFMA.FTZ R167, R201, UR6, -R66.reuse ;  /* 0x00000006c9a77c23 */ /* 0x100fe20008010842 */
[--C-:B------:R-:W-:Y:S01]  /*6f20*/  FFMA.FTZ R192, R187, UR6, -R65.reuse ;  /* 0x00000006bbc07c23 */ /* 0x100fe20008010841 */
[--C-:B------:R-:W-:Y:S01]  /*6f30*/  FFMA.FTZ R177, R252, UR6, -R65.reuse ;  /* 0x00000006fcb17c23 */ /* 0x100fe20008010841 */
[--C-:B------:R-:W-:Y:S01]  /*6f40*/  FFMA.FTZ R175, R200, UR6, -R65.reuse ;  /* 0x00000006c8af7c23 */ /* 0x100fe20008010841 */
[----:B------:R-:W-:Y:S01]  /*6f50*/  FFMA.FTZ R194, R189, UR6, -R65 ;  /* 0x00000006bdc27c23 */ /* 0x000fe20008010841 */
[C---:B----4-:R-:W-:Y:S01]  /*6f60*/  HMMA.16816.F32.BF16 R120, R28.reuse, R8, R120 ;  /* 0x000000081c78723c */ /* 0x050fe20000041878 */
[----:B------:R-:W-:Y:S01]  /*6f70*/  MUFU.EX2 R166, R166 ;  /* 0x000000a600a67308 */ /* 0x000fe20000000800 */
[--C-:B------:R-:W-:Y:S01]  /*6f80*/  FFMA.FTZ R200, R242, UR6, -R51.reuse ;  /* 0x00000006f2c87c23 */ /* 0x100fe20008010833 */
[--C-:B------:R-:W-:Y:S01]  /*6f90*/  FFMA.FTZ R187, R244, UR6, -R51.reuse ;  /* 0x00000006f4bb7c23 */ /* 0x100fe20008010833 */
[--C-:B------:R-:W-:Y:S01]  /*6fa0*/  FFMA.FTZ R189, R248, UR6, -R51.reuse ;  /* 0x00000006f8bd7c23 */ /* 0x100fe20008010833 */
[----:B------:R-:W2:Y:S01]  /*6fb0*/  MUFU.EX2 R173, R173 ;  /* 0x000000ad00ad7308 */ /* 0x000ea20000000800 */
[----:B------:R-:W-:Y:S01]  /*6fc0*/  FFMA.FTZ R202, R202, UR6, -R51 ;  /* 0x00000006caca7c23 */ /* 0x000fe20008010833 */
[--C-:B------:R-:W-:Y:S01]  /*6fd0*/  FFMA.FTZ R191, R208, UR6, -R55.reuse ;  /* 0x00000006d0bf7c23 */ /* 0x100fe20008010837 */
[C---:B------:R-:W-:Y:S01]  /*6fe0*/  HMMA.16816.F32.BF16 R124, R28.reuse, R10, R124 ;  /* 0x0000000a1c7c723c */ /* 0x040fe2000004187c */
[----:B------:R-:W-:Y:S01]  /*6ff0*/  MUFU.EX2 R168, R168 ;  /* 0x000000a800a87308 */ /* 0x000fe20000000800 */
[--C-:B------:R-:W-:Y:S01]  /*7000*/  FFMA.FTZ R204, R210, UR6, -R55.reuse ;  /* 0x00000006d2cc7c23 */ /* 0x100fe20008010837 */
[--C-:B------:R-:W-:Y:S01]  /*7010*/  FFMA.FTZ R193, R246, UR6, -R55.reuse ;  /* 0x00000006f6c17c23 */ /* 0x100fe20008010837 */
[----:B------:R-:W-:Y:S01]  /*7020*/  FFMA.FTZ R206, R250, UR6, -R55 ;  /* 0x00000006face7c23 */ /* 0x000fe20008010837 */
[----:B------:R-:W3:Y:S01]  /*7030*/  MUFU.EX2 R167, R167 ;  /* 0x000000a700a77308 */ /* 0x000ee20000000800 */
[--C-:B------:R-:W-:Y:S01]  /*7040*/  FFMA.FTZ R208, R185, UR6, -R66.reuse ;  /* 0x00000006b9d07c23 */ /* 0x100fe20008010842 */
[----:B------:R-:W-:Y:S01]  /*7050*/  FFMA.FTZ R185, R190, UR6, -R65 ;  /* 0x00000006beb97c23 */ /* 0x000fe20008010841 */
[C---:B-1----:R-:W-:Y:S01]  /*7060*/  HMMA.16816.F32.BF16 R132, R28.reuse, R4, R132 ;  /* 0x000000041c84723c */ /* 0x042fe20000041884 */
[----:B------:R-:W-:Y:S01]  /*7070*/  MUFU.EX2 R192, R192 ;  /* 0x000000c000c07308 */ /* 0x000fe20000000800 */
[----:B------:R-:W-:Y:S01]  /*7080*/  FFMA.FTZ R181, R181, UR6, -R66 ;  /* 0x00000006b5b57c23 */ /* 0x000fe20008010842 */
[--C-:B------:R-:W-:Y:S01]  /*7090*/  FFMA.FTZ R180, R180, UR6, -R51.reuse ;  /* 0x00000006b4b47c23 */ /* 0x100fe20008010833 */
[--C-:B------:R-:W-:Y:S01]  /*70a0*/  FFMA.FTZ R195, R182, UR6, -R51.reuse ;  /* 0x00000006b6c37c23 */ /* 0x100fe20008010833 */
[----:B------:R-:W1:Y:S01]  /*70b0*/  MUFU.EX2 R177, R177 ;  /* 0x000000b100b17308 */ /* 0x000e620000000800 */
[--C-:B------:R-:W-:Y:S01]  /*70c0*/  FFMA.FTZ R172, R172, UR6, -R51.reuse ;  /* 0x00000006acac7c23 */ /* 0x100fe20008010833 */
[----:B------:R-:W-:Y:S01]  /*70d0*/  FFMA.FTZ R197, R186, UR6, -R51 ;  /* 0x00000006bac57c23 */ /* 0x000fe20008010833 */
[----:B------:R-:W-:Y:S01]  /*70e0*/  HMMA.16816.F32.BF16 R140, R28, R6, R140 ;  /* 0x000000061c8c723c */ /* 0x000fe2000004188c */
[----:B------:R-:W-:Y:S01]  /*70f0*/  F2FP.BF16.F32.PACK_AB R28, R53, R50 ;  /* 0x00000032351c723e */ /* 0x000fe200000010ff */
[----:B------:R-:W-:Y:S01]  /*7100*/  MUFU.EX2 R175, R175 ;  /* 0x000000af00af7308 */ /* 0x000fe20000000800 */
[----:B------:R-:W-:Y:S01]  /*7110*/  F2FP.BF16.F32.PACK_AB R29, R62, R59 ;  /* 0x0000003b3e1d723e */ /* 0x000fe200000010ff */
[--C-:B------:R-:W-:Y:S01]  /*7120*/  FFMA.FTZ R199, R176, UR6, -R55.reuse ;  /* 0x00000006b0c77c23 */ /* 0x100fe20008010837 */
[----:B------:R-:W-:Y:S01]  /*7130*/  F2FP.BF16.F32.PACK_AB R30, R57, R54 ;  /* 0x00000036391e723e */ /* 0x000fe200000010ff */
[----:B------:R-:W4:Y:S01]  /*7140*/  MUFU.EX2 R194, R194 ;  /* 0x000000c200c27308 */ /* 0x000f220000000800 */
[----:B------:R-:W-:Y:S01]  /*7150*/  F2FP.BF16.F32.PACK_AB R31, R67, R64 ;  /* 0x00000040431f723e */ /* 0x000fe200000010ff */
[--C-:B------:R-:W-:Y:S01]  /*7160*/  FFMA.FTZ R174, R174, UR6, -R55.reuse ;  /* 0x00000006aeae7c23 */ /* 0x100fe20008010837 */
[--C-:B------:R-:W-:Y:S01]  /*7170*/  FFMA.FTZ R201, R184, UR6, -R55.reuse ;  /* 0x00000006b8c97c23 */ /* 0x100fe20008010837 */
[----:B------:R-:W-:Y:S01]  /*7180*/  MUFU.EX2 R200, R200 ;  /* 0x000000c800c87308 */ /* 0x000fe20000000800 */
[----:B------:R-:W-:Y:S01]  /*7190*/  FFMA.FTZ R178, R178, UR6, -R55 ;  /* 0x00000006b2b27c23 */ /* 0x000fe20008010837 */
[----:B------:R-:W-:Y:S01]  /*71a0*/  FFMA.FTZ R50, R237, R164, R50 ;  /* 0x000000a4ed327223 */ /* 0x000fe20000010032 */
[----:B------:R-:W-:Y:S01]  /*71b0*/  FFMA.FTZ R59, R236, R165, R59 ;  /* 0x000000a5ec3b7223 */ /* 0x000fe2000001003b */
[C---:B------:R-:W-:Y:S01]  /*71c0*/  HMMA.16816.F32.BF16 R160, R28.reuse, R24, R160 ;  /* 0x000000181ca0723c */ /* 0x040fe200000418a0 */
[----:B------:R-:W5:Y:S01]  /*71d0*/  MUFU.EX2 R187, R187 ;  /* 0x000000bb00bb7308 */ /* 0x000f620000000800 */
[----:B------:R-:W-:Y:S01]  /*71e0*/  FFMA.FTZ R38, R235, R41, R38 ;  /* 0x00000029eb267223 */ /* 0x000fe20000010026 */
[----:B------:R-:W-:Y:S01]  /*71f0*/  FFMA.FTZ R39, R233, R39, R34 ;  /* 0x00000027e9277223 */ /* 0x000fe20000010022 */
[----:B------:R-:W-:Y:S01]  /*7200*/  FFMA.FTZ R170, R170, UR6, -R66 ;  /* 0x00000006aaaa7c23 */ /* 0x000fe20008010842 */
[----:B------:R-:W-:Y:S01]  /*7210*/  MUFU.EX2 R189, R189 ;  /* 0x000000bd00bd7308 */ /* 0x000fe20000000800 */
[----:B------:R-:W-:Y:S01]  /*7220*/  FADD.FTZ R53, R53, R50 ;  /* 0x0000003235357221 */ /* 0x000fe20000010000 */
[----:B------:R-:W-:Y:S01]  /*7230*/  FADD.FTZ R59, R62, R59 ;  /* 0x0000003b3e3b7221 */ /* 0x000fe20000010000 */
[C---:B------:R-:W-:Y:S01]  /*7240*/  HMMA.16816.F32.BF16 R148, R28.reuse, R26, R148 ;  /* 0x0000001a1c94723c */ /* 0x040fe20000041894 */
[----:B------:R-:W5:Y:S01]  /*7250*/  LDSM.16.MT88.4 R24, [R218+0x9400] ;  /* 0x00940000da18783b */ /* 0x000f620000004200 */
[----:B------:R-:W-:Y:S01]  /*7260*/  MUFU.EX2 R202, R202 ;  /* 0x000000ca00ca7308 */ /* 0x000fe20000000800 */
[----:B------:R-:W-:Y:S01]  /*7270*/  FADD.FTZ R35, R35, R38 ;  /* 0x0000002623237221 */ /* 0x000fe20000010000 */
[----:B------:R-:W-:Y:S01]  /*7280*/  FADD.FTZ R32, R32, R39 ;  /* 0x0000002720207221 */ /* 0x000fe20000010000 */
[----:B------:R-:W-:Y:S01]  /*7290*/  FADD.FTZ R54, R54, R53 ;  /* 0x0000003536367221 */ /* 0x000fe20000010000 */
[----:B------:R-:W-:Y:S01]  /*72a0*/  MUFU.EX2 R191, R191 ;  /* 0x000000bf00bf7308 */ /* 0x000fe20000000800 */
[----:B------:R-:W-:Y:S01]  /*72b0*/  FADD.FTZ R64, R64, R59 ;  /* 0x0000003b40407221 */ /* 0x000fe20000010000 */
[C---:B------:R-:W-:Y:S01]  /*72c0*/  HMMA.16816.F32.BF16 R68, R28.reuse, R20, R68 ;  /* 0x000000141c44723c */ /* 0x040fe20000041844 */
[----:B------:R-:W-:Y:S01]  /*72d0*/  FADD.FTZ R36, R36, R35 ;  /* 0x0000002324247221 */ /* 0x000fe20000010000 */
[----:B------:R-:W5:Y:S01]  /*72e0*/  MUFU.EX2 R204, R204 ;  /* 0x000000cc00cc7308 */ /* 0x000f620000000800 */
[----:B------:R-:W-:Y:S01]  /*72f0*/  FADD.FTZ R37, R37, R32 ;  /* 0x0000002025257221 */ /* 0x000fe20000010000 */
[----:B------:R-:W-:Y:S01]  /*7300*/  FADD.FTZ R57, R57, R54 ;  /* 0x0000003639397221 */ /* 0x000fe20000010000 */
[----:B------:R-:W-:Y:S01]  /*7310*/  FADD.FTZ R64, R67, R64 ;  /* 0x0000004043407221 */ /* 0x000fe20000010000 */
[----:B------:R-:W-:Y:S01]  /*7320*/  MUFU.EX2 R193, R193 ;  /* 0x000000c100c17308 */ /* 0x000fe20000000800 */
[----:B------:R-:W-:Y:S01]  /*7330*/  FADD.FTZ R33, R33, R36 ;  /* 0x0000002421217221 */ /* 0x000fe20000010000 */
[C---:B------:R-:W-:Y:S01]  /*7340*/  HMMA.16816.F32.BF16 R80, R28.reuse, R22, R80 ;  /* 0x000000161c50723c */ /* 0x040fe20000041850 */
[----:B------:R-:W5:Y:S01]  /*7350*/  LDSM.16.MT88.4 R20, [R52+0x400] ;  /* 0x000400003414783b */ /* 0x000f620000004200 */
[----:B------:R-:W5:Y:S01]  /*7360*/  MUFU.EX2 R206, R206 ;  /* 0x000000ce00ce7308 */ /* 0x000f620000000800 */
[----:B------:R-:W-:Y:S01]  /*7370*/  FADD.FTZ R37, R40, R37 ;  /* 0x0000002528257221 */ /* 0x000fe20000010000 */
[--C-:B------:R-:W-:Y:S01]  /*7380*/  FFMA.FTZ R56, R56, UR6, -R65.reuse ;  /* 0x0000000638387c23 */ /* 0x100fe20008010841 */
[----:B------:R-:W-:Y:S01]  /*7390*/  FFMA.FTZ R61, R61, UR6, -R65 ;  /* 0x000000063d3d7c23 */ /* 0x000fe20008010841 */
[----:B------:R-:W-:Y:S01]  /*73a0*/  MUFU.EX2 R181, R181 ;  /* 0x000000b500b57308 */ /* 0x000fe20000000800 */
[--C-:B------:R-:W-:Y:S01]  /*73b0*/  FFMA.FTZ R182, R49, UR6, -R51.reuse ;  /* 0x0000000631b67c23 */ /* 0x100fe20008010833 */
[----:B------:R-:W-:Y:S01]  /*73c0*/  HMMA.16816.F32.BF16 R84, R28, R16, R84 ;  /* 0x000000101c54723c */ /* 0x000fe20000041854 */
[----:B------:R-:W-:Y:S01]  /*73d0*/  FFMA.FTZ R49, R47, UR6, -R51 ;  /* 0x000000062f317c23 */ /* 0x000fe20008010833 */
[----:B------:R-:W5:Y:S01]  /*73e0*/  MUFU.EX2 R208, R208 ;  /* 0x000000d000d07308 */ /* 0x000f620000000800 */
[----:B------:R-:W-:-:S03]  /*73f0*/  MOV R165, R0 ;  /* 0x0000000000a57202 */ /* 0x000fc60000000f00 */
[----:B------:R-:W-:Y:S02]  /*7400*/  MUFU.EX2 R185, R185 ;  /* 0x000000b900b97308 */ /* 0x000fe40000000800 */
[C---:B------:R-:W-:Y:S01]  /*7410*/  HMMA.16816.F32.BF16 R96, R28.reuse, R18, R96 ;  /* 0x000000121c60723c */ /* 0x040fe20000041860 */
[----:B------:R-:W5:Y:S01]  /*7420*/  LDSM.16.MT88.4 R16, [R218+0xa400] ;  /* 0x00a40000da10783b */ /* 0x000f620000004200 */
[----:B------:R-:W-:Y:S04]  /*7430*/  MUFU.EX2 R180, R180 ;  /* 0x000000b400b47308 */ /* 0x000fe80000000800 */
[----:B------:R-:W-:Y:S02]  /*7440*/  MUFU.EX2 R195, R195 ;  /* 0x000000c300c37308 */ /* 0x000fe40000000800 */
[C---:B------:R-:W-:Y:S02]  /*7450*/  HMMA.16816.F32.BF16 R100, R28.reuse, R12, R100 ;  /* 0x0000000c1c64723c */ /* 0x040fe40000041864 */
[----:B------:R-:W-:Y:S04]  /*7460*/  MUFU.EX2 R172, R172 ;  /* 0x000000ac00ac7308 */ /* 0x000fe80000000800 */
[----:B------:R-:W-:Y:S02]  /*7470*/  MUFU.EX2 R197, R197 ;  /* 0x000000c500c57308 */ /* 0x000fe40000000800 */
[C---:B------:R-:W-:Y:S01]  /*7480*/  HMMA.16816.F32.BF16 R112, R28.reuse, R14, R112 ;  /* 0x0000000e1c70723c */ /* 0x040fe20000041870 */
[----:B------:R-:W5:Y:S01]  /*7490*/  LDSM.16.MT88.4 R12, [R52+0x1400] ;  /* 0x00140000340c783b */ /* 0x000f620000004200 */
[----:B------:R2:W-:Y:S04]  /*74a0*/  MUFU.EX2 R176, R178 ;  /* 0x000000b200b07308 */ /* 0x0005e80000000800 */
[----:B------:R-:W-:Y:S02]  /*74b0*/  MUFU.EX2 R199, R199 ;  /* 0x000000c700c77308 */ /* 0x000fe40000000800 */
[C---:B------:R-:W-:Y:S02]  /*74c0*/  HMMA.16816.F32.BF16 R116, R28.reuse, R8, R116 ;  /* 0x000000081c74723c */ /* 0x040fe40000041874 */
[----:B------:R-:W-:Y:S04]  /*74d0*/  MUFU.EX2 R174, R174 ;  /* 0x000000ae00ae7308 */ /* 0x000fe80000000800 */
[----:B------:R-:W-:Y:S02]  /*74e0*/  MUFU.EX2 R201, R201 ;  /* 0x000000c900c97308 */ /* 0x000fe40000000800 */
[----:B------:R-:W-:Y:S01]  /*74f0*/  HMMA.16816.F32.BF16 R128, R28, R10, R128 ;  /* 0x0000000a1c80723c */ /* 0x000fe20000041880 */
[----:B------:R-:W5:Y:S01]  /*7500*/  LDSM.16.MT88.4 R8, [R218+0xb400] ;  /* 0x00b40000da08783b */ /* 0x000f620000004200 */
[----:B------:R-:W-:Y:S01]  /*7510*/  MUFU.EX2 R170, R170 ;  /* 0x000000aa00aa7308 */ /* 0x000fe20000000800 */
[----:B--2---:R-:W-:-:S03]  /*7520*/  FFMA.FTZ R178, R48, UR6, -R51 ;  /* 0x0000000630b27c23 */ /* 0x004fc60008010833 */
[----:B------:R-:W-:Y:S02]  /*7530*/  MUFU.EX2 R56, R56 ;  /* 0x0000003800387308 */ /* 0x000fe40000000800 */
[C---:B------:R-:W-:Y:S02]  /*7540*/  HMMA.16816.F32.BF16 R144, R28.reuse, R4, R144 ;  /* 0x000000041c90723c */ /* 0x040fe40000041890 */
[----:B------:R-:W-:Y:S04]  /*7550*/  MUFU.EX2 R61, R61 ;  /* 0x0000003d003d7308 */ /* 0x000fe80000000800 */
[----:B------:R-:W-:Y:S02]  /*7560*/  MUFU.EX2 R48, R182 ;  /* 0x000000b600307308 */ /* 0x000fe40000000800 */
[----:B------:R-:W-:Y:S01]  /*7570*/  HMMA.16816.F32.BF16 R136, R28, R6, R136 ;  /* 0x000000061c88723c */ /* 0x000fe20000041888 */
[----:B------:R-:W2:Y:S01]  /*7580*/  LDSM.16.MT88.4 R4, [R52+0x2400] ;  /* 0x002400003404783b */ /* 0x000ea20000004200 */
[----:B------:R-:W-:Y:S01]  /*7590*/  F2FP.BF16.F32.PACK_AB R28, R173, R166 ;  /* 0x000000a6ad1c723e */ /* 0x000fe200000010ff */
[----:B------:R-:W-:Y:S01]  /*75a0*/  FADD.FTZ R166, R166, R33 ;  /* 0x00000021a6a67221 */ /* 0x000fe20000010000 */
[----:B---3--:R-:W-:Y:S01]  /*75b0*/  F2FP.BF16.F32.PACK_AB R30, R167, R168 ;  /* 0x000000a8a71e723e */ /* 0x008fe200000010ff */
[----:B------:R-:W-:Y:S01]  /*75c0*/  MUFU.EX2 R47, R178 ;  /* 0x000000b2002f7308 */ /* 0x000fe20000000800 */
[----:B-1----:R-:W-:Y:S01]  /*75d0*/  F2FP.BF16.F32.PACK_AB R29, R177, R192 ;  /* 0x000000c0b11d723e */ /* 0x002fe200000010ff */
[----:B------:R-:W-:Y:S01]  /*75e0*/  FADD.FTZ R192, R192, R37 ;  /* 0x00000025c0c07221 */ /* 0x000fe20000010000 */
[----:B----4-:R-:W-:Y:S01]  /*75f0*/  F2FP.BF16.F32.PACK_AB R31, R194, R175 ;  /* 0x000000afc21f723e */ /* 0x010fe200000010ff */
[----:B------:R-:W-:Y:S01]  /*7600*/  FADD.FTZ R173, R173, R166 ;  /* 0x000000a6adad7221 */ /* 0x000fe20000010000 */
[----:B------:R-:W-:Y:S01]  /*7610*/  MOV R166, R212 ;  /* 0x000000d400a67202 */ /* 0x000fe20000000f00 */
[----:B------:R-:W-:-:S02]  /*7620*/  FADD.FTZ R192, R177, R192 ;  /* 0x000000c0b1c07221 */ /* 0x000fc40000010000 */
[----:B------:R-:W-:Y:S02]  /*7630*/  FADD.FTZ R168, R168, R173 ;  /* 0x000000ada8a87221 */ /* 0x000fe40000010000 */
[----:B-----5:R-:W-:Y:S01]  /*7640*/  HMMA.16816.F32.BF16 R156, R28, R24, R156 ;  /* 0x000000181c9c723c */ /* 0x020fe2000004189c */
[----:B------:R-:W-:Y:S01]  /*7650*/  FADD.FTZ R175, R175, R192 ;  /* 0x000000c0afaf7221 */ /* 0x000fe20000010000 */
[----:B------:R-:W-:Y:S01]  /*7660*/  FADD.FTZ R168, R167, R168 ;  /* 0x000000a8a7a87221 */ /* 0x000fe20000010000 */
[----:B------:R-:W-:Y:S02]  /*7670*/  MOV R167, R213 ;  /* 0x000000d500a77202 */ /* 0x000fe40000000f00 */
[----:B------:R-:W-:-:S03]  /*7680*/  FADD.FTZ R194, R194, R175 ;  /* 0x000000afc2c27221 */ /* 0x000fc60000010000 */
        /* <DEDUP_REMOVED lines=9> */
[C---:B--2---:R-:W-:Y:S08]  /*7720*/  HMMA.16816.F32.BF16 R132, R28.reuse, R4, R132 ;  /* 0x000000041c84723c */ /* 0x044ff00000041884 */
        /* <DEDUP_REMOVED lines=12> */
[--C-:B------:R-:W-:Y:S01]  /*77f0*/  FFMA.FTZ R13, R183, UR6, -R66.reuse ;  /* 0x00000006b70d7c23 */ /* 0x100fe20008010842 */
[----:B------:R-:W-:Y:S01]  /*7800*/  FFMA.FTZ R12, R179, UR6, -R66 ;  /* 0x00000006b30c7c23 */ /* 0x000fe20008010842 */
[----:B------:R-:W-:Y:S01]  /*7810*/  FFMA.FTZ R183, R188, UR6, -R65 ;  /* 0x00000006bcb77c23 */ /* 0x000fe20008010841 */
[----:B------:R-:W-:Y:S01]  /*7820*/  FADD.FTZ R189, R202, R189 ;  /* 0x000000bdcabd7221 */ /* 0x000fe20000010000 */
[----:B------:R-:W-:Y:S01]  /*7830*/  MUFU.EX2 R179, R13 ;  /* 0x0000000d00b37308 */ /* 0x000fe20000000800 */
[----:B------:R-:W-:-:S02]  /*7840*/  FADD.FTZ R193, R206, R193 ;  /* 0x000000c1cec17221 */ /* 0x000fc40000010000 */
[----:B------:R-:W-:Y:S01]  /*7850*/  HMMA.16816.F32.BF16 R116, R28, R8, R116 ;  /* 0x000000081c74723c */ /* 0x000fe20000041874 */
[--C-:B------:R-:W-:Y:S01]  /*7860*/  FFMA.FTZ R8, R196, UR6, -R65.reuse ;  /* 0x00000006c4087c23 */ /* 0x100fe20008010841 */
[----:B------:R1:W2:Y:S01]  /*7870*/  MUFU.EX2 R188, R12 ;  /* 0x0000000c00bc7308 */ /* 0x0002a20000000800 */
[----:B------:R-:W-:-:S03]  /*7880*/  FFMA.FTZ R196, R198, UR6, -R65 ;  /* 0x00000006c6c47c23 */ /* 0x000fc60008010841 */
[----:B------:R3:W-:Y:S02]  /*7890*/  MUFU.EX2 R190, R8 ;  /* 0x0000000800be7308 */ /* 0x0007e40000000800 */
[C---:B------:R-:W-:Y:S02]  /*78a0*/  HMMA.16816.F32.BF16 R160, R28.reuse, R24, R160 ;  /* 0x000000181ca0723c */ /* 0x040fe400000418a0 */
[----:B------:R-:W4:Y:S04]  /*78b0*/  MUFU.EX2 R183, R183 ;  /* 0x000000b700b77308 */ /* 0x000f280000000800 */
[----:B------:R-:W5:Y:S02]  /*78c0*/  MUFU.EX2 R196, R196 ;  /* 0x000000c400c47308 */ /* 0x000f640000000800 */
[C---:B------:R-:W-:Y:S01]  /*78d0*/  HMMA.16816.F32.BF16 R148, R28.reuse, R26, R148 ;  /* 0x0000001a1c94723c */ /* 0x040fe20000041894 */
[----:B------:R-:W5:Y:S07]  /*78e0*/  LDSM.16.MT88.4 R24, [R218+0x9800] ;  /* 0x00980000da18783b */ /* 0x000f6e0000004200 */
[C---:B------:R-:W-:Y:S08]  /*78f0*/  HMMA.16816.F32.BF16 R68, R28.reuse, R20, R68 ;  /* 0x000000141c44723c */ /* 0x040ff00000041844 */
[C---:B------:R-:W-:Y:S01]  /*7900*/  HMMA.16816.F32.BF16 R80, R28.reuse, R22, R80 ;  /* 0x000000161c50723c */ /* 0x040fe20000041850 */
[----:B------:R-:W5:Y:S07]  /*7910*/  LDSM.16.MT88.4 R20, [R52+0x800] ;  /* 0x000800003414783b */ /* 0x000f6e0000004200 */
[C---:B------:R-:W-:Y:S08]  /*7920*/  HMMA.16816.F32.BF16 R84, R28.reuse, R16, R84 ;  /* 0x000000101c54723c */ /* 0x040ff00000041854 */
[C---:B------:R-:W-:Y:S01]  /*7930*/  HMMA.16816.F32.BF16 R96, R28.reuse, R18, R96 ;  /* 0x000000121c60723c */ /* 0x040fe20000041860 */
[----:B------:R-:W5:Y:S07]  /*7940*/  LDSM.16.MT88.4 R16, [R218+0xa800] ;  /* 0x00a80000da10783b */ /* 0x000f6e0000004200 */
[C---:B------:R-:W-:Y:S01]  /*7950*/  HMMA.16816.F32.BF16 R112, R28.reuse, R14, R112 ;  /* 0x0000000e1c70723c */ /* 0x040fe20000041870 */
[----:B-1----:R-:W1:Y:S07]  /*7960*/  LDSM.16.MT88.4 R12, [R52+0x1800] ;  /* 0x00180000340c783b */ /* 0x002e6e0000004200 */
[C---:B------:R-:W-:Y:S01]  /*7970*/  HMMA.16816.F32.BF16 R128, R28.reuse, R10, R128 ;  /* 0x0000000a1c80723c */ /* 0x040fe20000041880 */
[----:B---3--:R-:W3:Y:S07]  /*7980*/  LDSM.16.MT88.4 R8, [R218+0xb800] ;  /* 0x00b80000da08783b */ /* 0x008eee0000004200 */
[C---:B------:R-:W-:Y:S08]  /*7990*/  HMMA.16816.F32.BF16 R144, R28.reuse, R4, R144 ;  /* 0x000000041c90723c */ /* 0x040ff00000041890 */
[----:B------:R-:W-:Y:S01]  /*79a0*/  HMMA.16816.F32.BF16 R136, R28, R6, R136 ;  /* 0x000000061c88723c */ /* 0x000fe20000041888 */
[----:B------:R-:W3:Y:S01]  /*79b0*/  LDSM.16.MT88.4 R4, [R52+0x2800] ;  /* 0x002800003404783b */ /* 0x000ee20000004200 */
[----:B------:R-:W-:Y:S01]  /*79c0*/  F2FP.BF16.F32.PACK_AB R28, R208, R181 ;  /* 0x000000b5d01c723e */ /* 0x000fe200000010ff */
[----:B------:R-:W-:Y:S01]  /*79d0*/  FADD.FTZ R181, R181, R168 ;  /* 0x000000a8b5b57221 */ /* 0x000fe20000010000 */
[----:B--2---:R-:W-:-:S02]  /*79e0*/  F2FP.BF16.F32.PACK_AB R30, R188, R179 ;  /* 0x000000b3bc1e723e */ /* 0x004fc400000010ff */
[----:B----4-:R-:W-:Y:S01]  /*79f0*/  F2FP.BF16.F32.PACK_AB R29, R190, R183 ;  /* 0x000000b7be1d723e */ /* 0x010fe200000010ff */
[----:B------:R-:W-:Y:S01]  /*7a00*/  FADD.FTZ R183, R183, R194 ;  /* 0x000000c2b7b77221 */ /* 0x000fe20000010000 */
[----:B-----5:R-:W-:Y:S01]  /*7a10*/  F2FP.BF16.F32.PACK_AB R31, R196, R185 ;  /* 0x000000b9c41f723e */ /* 0x020fe200000010ff */
[----:B------:R-:W-:Y:S01]  /*7a20*/  FADD.FTZ R208, R208, R181 ;  /* 0x000000b5d0d07221 */ /* 0x000fe20000010000 */
[----:B------:R-:W-:Y:S01]  /*7a30*/  MOV R168, R214 ;  /* 0x000000d600a87202 */ /* 0x000fe20000000f00 */
[----:B------:R-:W-:Y:S02]  /*7a40*/  FADD.FTZ R190, R190, R183 ;  /* 0x000000b7bebe7221 */ /* 0x000fe40000010000 */
[----:B------:R-:W-:Y:S02]  /*7a50*/  FADD.FTZ R179, R179, R208 ;  /* 0x000000d0b3b37221 */ /* 0x000fe40000010000 */
[----:B------:R-:W-:Y:S01]  /*7a60*/  HMMA.16816.F32.BF16 R156, R28, R24, R156 ;  /* 0x000000181c9c723c */ /* 0x000fe2000004189c */
[----:B------:R-:W-:Y:S01]  /*7a70*/  FADD.FTZ R185, R185, R190 ;  /* 0x000000beb9b97221 */ /* 0x000fe20000010000 */
[----:B------:R-:W-:-:S03]  /*7a80*/  FADD.FTZ R179, R188, R179 ;  /* 0x000000b3bcb37221 */ /* 0x000fc60000010000 */
[----:B------:R-:W-:-:S03]  /*7a90*/  FADD.FTZ R185, R196, R185 ;  /* 0x000000b9c4b97221 */ /* 0x000fc60000010000 */
[C---:B------:R-:W-:Y:S08]  /*7aa0*/  HMMA.16816.F32.BF16 R152, R28.reuse, R26, R152 ;  /* 0x0000001a1c98723c */ /* 0x040ff00000041898 */
[C---:B------:R-:W-:Y:S08]  /*7ab0*/  HMMA.16816.F32.BF16 R72, R28.reuse, R20, R72 ;  /* 0x000000141c48723c */ /* 0x040ff00000041848 */
[C---:B------:R-:W-:Y:S08]  /*7ac0*/  HMMA.16816.F32.BF16 R76, R28.reuse, R22, R76 ;  /* 0x000000161c4c723c */ /* 0x040ff0000004184c */
[C---:B------:R-:W-:Y:S08]  /*7ad0*/  HMMA.16816.F32.BF16 R88, R28.reuse, R16, R88 ;  /* 0x000000101c58723c */ /* 0x040ff00000041858 */
[C---:B------:R-:W-:Y:S08]  /*7ae0*/  HMMA.16816.F32.BF16 R92, R28.reuse, R18, R92 ;  /* 0x000000121c5c723c */ /* 0x040ff0000004185c */
[C---:B-1----:R-:W-:Y:S08]  /*7af0*/  HMMA.16816.F32.BF16 R104, R28.reuse, R12, R104 ;  /* 0x0000000c1c68723c */ /* 0x042ff00000041868 */
[C---:B------:R-:W-:Y:S08]  /*7b00*/  HMMA.16816.F32.BF16 R108, R28.reuse, R14, R108 ;  /* 0x0000000e1c6c723c */ /* 0x040ff0000004186c */
[C---:B---3--:R-:W-:Y:S08]  /*7b10*/  HMMA.16816.F32.BF16 R120, R28.reuse, R8, R120 ;  /* 0x000000081c78723c */ /* 0x048ff00000041878 */
        /* <DEDUP_REMOVED lines=18> */
[----:B------:R-:W1:Y:S01]  /*7c40*/  MUFU.EX2 R169, R12 ;  /* 0x0000000c00a97308 */ /* 0x000e620000000800 */
[----:B------:R-:W-:-:S02]  /*7c50*/  FADD.FTZ R201, R201, R174 ;  /* 0x000000aec9c97221 */ /* 0x000fc40000010000 */
[----:B------:R-:W-:Y:S01]  /*7c60*/  HMMA.16816.F32.BF16 R112, R28, R14, R112 ;  /* 0x0000000e1c70723c */ /* 0x000fe20000041870 */
[----:B------:R-:W-:Y:S01]  /*7c70*/  FFMA.FTZ R14, R60, UR6, -R66 ;  /* 0x000000063c0e7c23 */ /* 0x000fe20008010842 */
[----:B------:R-:W-:Y:S01]  /*7c80*/  FFMA.FTZ R66, R63, UR6, -R65 ;  /* 0x000000063f427c23 */ /* 0x000fe20008010841 */
[----:B------:R-:W-:Y:S01]  /*7c90*/  MUFU.EX2 R60, R13 ;  /* 0x0000000d003c7308 */ /* 0x000fe20000000800 */
[----:B------:R-:W-:-:S03]  /*7ca0*/  FFMA.FTZ R65, R45, UR6, -R55 ;  /* 0x000000062d417c23 */ /* 0x000fc60008010837 */
[----:B------:R2:W3:Y:S01]  /*7cb0*/  MUFU.EX2 R63, R14 ;  /* 0x0000000e003f7308 */ /* 0x0004e20000000800 */
[C---:B------:R-:W-:Y:S03]  /*7cc0*/  HMMA.16816.F32.BF16 R160, R28.reuse, R24, R160 ;  /* 0x000000181ca0723c */ /* 0x040fe600000418a0 */
[----:B------:R4:W-:Y:S04]  /*7cd0*/  MUFU.EX2 R58, R66 ;  /* 0x00000042003a7308 */ /* 0x0009e80000000800 */
[----:B------:R-:W5:Y:S01]  /*7ce0*/  MUFU.EX2 R171, R171 ;  /* 0x000000ab00ab7308 */ /* 0x000f620000000800 */
[C---:B------:R-:W-:Y:S01]  /*7cf0*/  HMMA.16816.F32.BF16 R148, R28.reuse, R26, R148 ;  /* 0x0000001a1c94723c */ /* 0x040fe20000041894 */
[----:B------:R-:W5:Y:S04]  /*7d00*/  LDSM.16.MT88.4 R24, [R218+0x9c00] ;  /* 0x009c0000da18783b */ /* 0x000f680000004200 */
[----:B--2---:R-:W-:Y:S03]  /*7d10*/  LDSM.16.MT88.4 R12, [R52+0x1c00] ;  /* 0x001c0000340c783b */ /* 0x004fe60000004200 */
[C---:B------:R-:W-:Y:S01]  /*7d20*/  HMMA.16816.F32.BF16 R68, R28.reuse, R20, R68 ;  /* 0x000000141c44723c */ /* 0x040fe20000041844 */
[----:B----4-:R-:W-:Y:S01]  /*7d30*/  FFMA.FTZ R66, R46, UR6, -R51 ;  /* 0x000000062e427c23 */ /* 0x010fe20008010833 */
[----:B------:R-:W-:Y:S01]  /*7d40*/  FFMA.FTZ R51, R44, UR6, -R55 ;  /* 0x000000062c337c23 */ /* 0x000fe20008010837 */
[----:B------:R-:W-:Y:S04]  /*7d50*/  MUFU.EX2 R46, R49 ;  /* 0x00000031002e7308 */ /* 0x000fe80000000800 */
[----:B------:R-:W-:Y:S01]  /*7d60*/  MUFU.EX2 R44, R65 ;  /* 0x00000041002c7308 */ /* 0x000fe20000000800 */
[C---:B------:R-:W-:Y:S01]  /*7d70*/  HMMA.16816.F32.BF16 R80, R28.reuse, R22, R80 ;  /* 0x000000161c50723c */ /* 0x040fe20000041850 */
[----:B------:R-:W2:Y:S02]  /*7d80*/  LDSM.16.MT88.4 R20, [R52+0xc00] ;  /* 0x000c00003414783b */ /* 0x000ea40000004200 */
[----:B------:R-:W-:Y:S05]  /*7d90*/  MUFU.EX2 R45, R66 ;  /* 0x00000042002d7308 */ /* 0x000fea0000000800 */
[C---:B------:R-:W-:Y:S08]  /*7da0*/  HMMA.16816.F32.BF16 R84, R28.reuse, R16, R84 ;  /* 0x000000101c54723c */ /* 0x040ff00000041854 */
[C---:B------:R-:W-:Y:S01]  /*7db0*/  HMMA.16816.F32.BF16 R96, R28.reuse, R18, R96 ;  /* 0x000000121c60723c */ /* 0x040fe20000041860 */
[----:B------:R-:W4:Y:S07]  /*7dc0*/  LDSM.16.MT88.4 R16, [R218+0xac00] ;  /* 0x00ac0000da10783b */ /* 0x000f2e0000004200 */
[C---:B------:R-:W-:Y:S08]  /*7dd0*/  HMMA.16816.F32.BF16 R116, R28.reuse, R8, R116 ;  /* 0x000000081c74723c */ /* 0x040ff00000041874 */
[C---:B------:R-:W-:Y:S01]  /*7de0*/  HMMA.16816.F32.BF16 R128, R28.reuse, R10, R128 ;  /* 0x0000000a1c80723c */ /* 0x040fe20000041880 */
[----:B------:R-:W4:Y:S07]  /*7df0*/  LDSM.16.MT88.4 R8, [R218+0xbc00] ;  /* 0x00bc0000da08783b */ /* 0x000f2e0000004200 */
[C---:B------:R-:W-:Y:S08]  /*7e00*/  HMMA.16816.F32.BF16 R144, R28.reuse, R4, R144 ;  /* 0x000000041c90723c */ /* 0x040ff00000041890 */
[----:B------:R-:W-:Y:S01]  /*7e10*/  HMMA.16816.F32.BF16 R136, R28, R6, R136 ;  /* 0x000000061c88723c */ /* 0x000fe20000041888 */
[----:B------:R2:W4:Y:S01]  /*7e20*/  LDSM.16.MT88.4 R4, [R52+0x2c00] ;  /* 0x002c00003404783b */ /* 0x0005220000004200 */
[----:B-1----:R-:W-:Y:S01]  /*7e30*/  F2FP.BF16.F32.PACK_AB R28, R169, R170 ;  /* 0x000000aaa91c723e */ /* 0x002fe200000010ff */
[----:B------:R-:W-:Y:S01]  /*7e40*/  FADD.FTZ R170, R170, R179 ;  /* 0x000000b3aaaa7221 */ /* 0x000fe20000010000 */
[----:B---3--:R-:W-:-:S02]  /*7e50*/  F2FP.BF16.F32.PACK_AB R30, R63, R60 ;  /* 0x0000003c3f1e723e */ /* 0x008fc400000010ff */
[----:B-----5:R-:W-:Y:S01]  /*7e60*/  F2FP.BF16.F32.PACK_AB R29, R171, R58 ;  /* 0x0000003aab1d723e */ /* 0x020fe200000010ff */
[----:B------:R-:W-:Y:S01]  /*7e70*/  FADD.FTZ R58, R58, R185 ;  /* 0x000000b93a3a7221 */ /* 0x000fe20000010000 */
[----:B------:R-:W-:Y:S01]  /*7e80*/  F2FP.BF16.F32.PACK_AB R31, R61, R56 ;  /* 0x000000383d1f723e */ /* 0x000fe200000010ff */
[----:B------:R-:W-:Y:S02]  /*7e90*/  FADD.FTZ R169, R169, R170 ;  /* 0x000000aaa9a97221 */ /* 0x000fe40000010000 */
[----:B------:R-:W-:Y:S02]  /*7ea0*/  FADD.FTZ R171, R171, R58 ;  /* 0x0000003aabab7221 */ /* 0x000fe40000010000 */
[----:B------:R-:W-:Y:S02]  /*7eb0*/  FADD.FTZ R60, R60, R169 ;  /* 0x000000a93c3c7221 */ /* 0x000fe40000010000 */
[----:B------:R-:W-:Y:S01]  /*7ec0*/  HMMA.16816.F32.BF16 R156, R28, R24, R156 ;  /* 0x000000181c9c723c */ /* 0x000fe2000004189c */
[----:B------:R-:W-:Y:S01]  /*7ed0*/  FADD.FTZ R56, R56, R171 ;  /* 0x000000ab38387221 */ /* 0x000fe20000010000 */
[----:B------:R-:W-:-:S03]  /*7ee0*/  FADD.FTZ R235, R63, R60 ;  /* 0x0000003c3feb7221 */ /* 0x000fc60000010000 */
[----:B------:R-:W-:-:S03]  /*7ef0*/  FADD.FTZ R233, R61, R56 ;  /* 0x000000383de97221 */ /* 0x000fc60000010000 */
[C---:B------:R-:W-:Y:S01]  /*7f00*/  HMMA.16816.F32.BF16 R152, R28.reuse, R26, R152 ;  /* 0x0000001a1c98723c */ /* 0x040fe20000041898 */
[--C-:B--2---:R-:W-:Y:S01]  /*7f10*/  FFMA.FTZ R52, R43, UR6, -R55.reuse ;  /* 0x000000062b347c23 */ /* 0x104fe20008010837 */
[----:B------:R-:W-:Y:S01]  /*7f20*/  FFMA.FTZ R55, R42, UR6, -R55 ;  /* 0x000000062a377c23 */ /* 0x000fe20008010837 */
[----:B------:R-:W1:Y:S04]  /*7f30*/  MUFU.EX2 R43, R51 ;  /* 0x00000033002b7308 */ /* 0x000e680000000800 */
[----:B------:R-:W-:Y:S01]  /*7f40*/  MUFU.EX2 R42, R52 ;  /* 0x00000034002a7308 */ /* 0x000fe20000000800 */
[C---:B------:R-:W-:Y:S03]  /*7f50*/  HMMA.16816.F32.BF16 R72, R28.reuse, R20, R72 ;  /* 0x000000141c48723c */ /* 0x040fe60000041848 */
[----:B------:R-:W2:Y:S05]  /*7f60*/  MUFU.EX2 R49, R55 ;  /* 0x0000003700317308 */ /* 0x000eaa0000000800 */
        /* <DEDUP_REMOVED lines=11> */
[----:B-1----:R-:W-:Y:S01]  /*8020*/  F2FP.BF16.F32.PACK_AB R29, R43, R44 ;  /* 0x0000002c2b1d723e */ /* 0x002fe200000010ff */
        /* <DEDUP_REMOVED lines=23> */
[----:B------:R-:W1:Y:S01]  /*81a0*/  LDC.64 R4, c[0x0][0x3c0] ;  /* 0x0000f000ff047b82 */ /* 0x000e620000000a00 */
[----:B------:R-:W-:-:S04]  /*81b0*/  DEPBAR.LE SB0, 0x0 ;  /* 0x000080000000791a */ /* 0x000fc80000000000 */
[----:B------:R-:W-:-:S04]  /*81c0*/  VIADD R7, R217, 0xfffffffd ;  /* 0xfffffffdd9077836 */ /* 0x000fc80000000000 */
[----:B-1----:R-:W-:-:S04]  /*81d0*/  IMAD.WIDE.U32 R10, R7, R4, RZ ;  /* 0x00000004070a7225 */ /* 0x002fc800078e00ff */
        /* <DEDUP_REMOVED lines=8> */
[----:B------:R-:W-:-:S04]  /*8260*/  LEA R4, P0, R8, R225, 0x1 ;  /* 0x000000e108047211 */ /* 0x000fc800078008ff */
[----:B------:R-:W-:Y:S01]  /*8270*/  LEA.HI.X R5, R8, R224, R5, 0x1, P0 ;  /* 0x000000e008057211 */ /* 0x000fe200000f0c05 */
        /* <DEDUP_REMOVED lines=10> */
[----:B------:R-:W3:Y:S04]  /*8320*/  LDSM.16.M88.4 R180, [R219+0x6000] ;  /* 0x00600000dbb4783b */ /* 0x000ee80000000200 */
[----:B------:R-:W4:Y:S04]  /*8330*/  LDSM.16.M88.4 R60, [R220+0x1000] ;  /* 0x00100000dc3c783b */ /* 0x000f280000000200 */
[----:B------:R-:W5:Y:S04]  /*8340*/  LDSM.16.M88.4 R172, [R219+0x6400] ;  /* 0x00640000dbac783b */ /* 0x000f680000000200 */
[----:B------:R-:W1:Y:S04]  /*8350*/  LDSM.16.M88.4 R164, [R219+0x6800] ;  /* 0x00680000dba4783b */ /* 0x000e680000000200 */
[----:B------:R-:W2:Y:S04]  /*8360*/  LDSM.16.M88.4 R188, [R219+0x6c00] ;  /* 0x006c0000dbbc783b */ /* 0x000ea80000000200 */
[----:B------:R-:W-:Y:S04]  /*8370*/  LDSM.16.M88.4 R48, [R239+0x6000] ;  /* 0x00600000ef30783b */ /* 0x000fe80000000200 */
[----:B------:R-:W2:Y:S04]  /*8380*/  LDSM.16.M88.4 R52, [R240+0x1000] ;  /* 0x00100000f034783b */ /* 0x000ea80000000200 */
[----:B------:R-:W2:Y:S04]  /*8390*/  LDSM.16.M88.4 R44, [R239+0x6400] ;  /* 0x00640000ef2c783b */ /* 0x000ea80000000200 */
        /* <DEDUP_REMOVED lines=10> */
[----:B------:R-:W-:Y:S04]  /*8440*/  LDSM.16.M88.4 R208, [R220+0x2000] ;  /* 0x00200000dcd0783b */ /* 0x000fe80000000200 */
[----:B------:R-:W0:Y:S01]  /*8450*/  LDGDEPBAR ;  /* 0x00000000000079af */ /* 0x000e220000000000 */
[C---:B-----5:R-:W-:Y:S08]  /*8460*/  HMMA.16816.F32.BF16 R20, R60.reuse, R172, RZ ;  /* 0x000000ac3c14723c */ /* 0x060ff000000418ff */
[C---:B-1----:R-:W-:Y:S08]  /*8470*/  HMMA.16816.F32.BF16 R12, R60.reuse, R164, RZ ;  /* 0x000000a43c0c723c */ /* 0x042ff000000418ff */
[C---:B------:R-:W-:Y:S08]  /*8480*/  HMMA.16816.F32.BF16 R16, R60.reuse, R174, RZ ;  /* 0x000000ae3c10723c */ /* 0x040ff000000418ff */
[----:B------:R-:W-:Y:S08]  /*8490*/  HMMA.16816.F32.BF16 R8, R60, R166, RZ ;  /* 0x000000a63c08723c */ /* 0x000ff000000418ff */
[C---:B------:R-:W-:Y:S08]  /*84a0*/  HMMA.16816.F32.BF16 R176, R56.reuse, R172, RZ ;  /* 0x000000ac38b0723c */ /* 0x040ff000000418ff */
[C---:B------:R-:W-:Y:S08]  /*84b0*/  HMMA.16816.F32.BF16 R168, R56.reuse, R164, RZ ;  /* 0x000000a438a8723c */ /* 0x040ff000000418ff */
[----:B------:R-:W-:Y:S08]  /*84c0*/  HMMA.16816.F32.BF16 R180, R56, R182, RZ ;  /* 0x000000b638b4723c */ /* 0x000ff000000418ff */
[----:B--2---:R-:W-:Y:S08]  /*84d0*/  HMMA.16816.F32.BF16 R4, R60, R188, RZ ;  /* 0x000000bc3c04723c */ /* 0x004ff000000418ff */
        /* <DEDUP_REMOVED lines=16> */
[C---:B------:R-:W-:Y:S08]  /*85e0*/  HMMA.16816.F32.BF16 R176, R32.reuse, R44, R176 ;  /* 0x0000002c20b0723c */ /* 0x040ff000000418b0 */
[C---:B------:R-:W-:Y:S08]  /*85f0*/  HMMA.16816.F32.BF16 R168, R32.reuse, R40, R168 ;  /* 0x0000002820a8723c */ /* 0x040ff000000418a8 */
[C---:B------:R-:W-:Y:S08]  /*8600*/  HMMA.16816.F32.BF16 R64, R32.reuse, R36, R64 ;  /* 0x000000242040723c */ /* 0x040ff00000041840 */
[C---:B------:R-:W-:Y:S01]  /*8610*/  HMMA.16816.F32.BF16 R180, R32.reuse, R50, R180 ;  /* 0x0000003220b4723c */ /* 0x040fe200000418b4 */
[----:B------:R-:W-:Y:S07]  /*8620*/  LDSM.16.M88.4 R48, [R240+0x3000] ;  /* 0x00300000f030783b */ /* 0x000fee0000000200 */
[C---:B------:R-:W-:Y:S01]  /*8630*/  HMMA.16816.F32.BF16 R172, R32.reuse, R46, R172 ;  /* 0x0000002e20ac723c */ /* 0x040fe200000418ac */
[----:B------:R-:W2:Y:S07]  /*8640*/  LDSM.16.M88.4 R44, [R239+0x7000] ;  /* 0x00700000ef2c783b */ /* 0x000eae0000000200 */
[C---:B------:R-:W-:Y:S01]  /*8650*/  HMMA.16816.F32.BF16 R164, R32.reuse, R42, R164 ;  /* 0x0000002a20a4723c */ /* 0x040fe200000418a4 */
[----:B------:R-:W5:Y:S07]  /*8660*/  LDSM.16.M88.4 R40, [R239+0x7400] ;  /* 0x00740000ef28783b */ /* 0x000f6e0000000200 */
[----:B------:R-:W-:Y:S01]  /*8670*/  HMMA.16816.F32.BF16 R56, R32, R38, R56 ;  /* 0x000000262038723c */ /* 0x000fe20000041838 */
[----:B------:R-:W5:Y:S04]  /*8680*/  LDSM.16.M88.4 R36, [R239+0x7800] ;  /* 0x00780000ef24783b */ /* 0x000f680000000200 */
[----:B------:R-:W5:Y:S03]  /*8690*/  LDSM.16.M88.4 R32, [R239+0x7c00] ;  /* 0x007c0000ef20783b */ /* 0x000f660000000200 */
[C---:B---3--:R-:W-:Y:S08]  /*86a0*/  HMMA.16816.F32.BF16 R28, R204.reuse, R200, R28 ;  /* 0x000000c8cc1c723c */ /* 0x048ff0000004181c */
[C---:B----4-:R-:W-:Y:S08]  /*86b0*/  HMMA.16816.F32.BF16 R20, R204.reuse, R196, R20 ;  /* 0x000000c4cc14723c */ /* 0x050ff00000041814 */
[C---:B------:R-:W-:Y:S08]  /*86c0*/  HMMA.16816.F32.BF16 R12, R204.reuse, R192, R12 ;  /* 0x000000c0cc0c723c */ /* 0x040ff0000004180c */
[C---:B-1----:R-:W-:Y:S08]  /*86d0*/  HMMA.16816.F32.BF16 R4, R204.reuse, R188, R4 ;  /* 0x000000bccc04723c */ /* 0x042ff00000041804 */
[C---:B------:R-:W-:Y:S08]  /*86e0*/  HMMA.16816.F32.BF16 R24, R204.reuse, R202, R24 ;  /* 0x000000cacc18723c */ /* 0x040ff00000041818 */
[C---:B------:R-:W-:Y:S08]  /*86f0*/  HMMA.16816.F32.BF16 R16, R204.reuse, R198, R16 ;  /* 0x000000c6cc10723c */ /* 0x040ff00000041810 */
[C---:B------:R-:W-:Y:S08]  /*8700*/  HMMA.16816.F32.BF16 R8, R204.reuse, R194, R8 ;  /* 0x000000c2cc08723c */ /* 0x040ff00000041808 */
[----:B------:R-:W-:Y:S08]  /*8710*/  HMMA.16816.F32.BF16 R60, R204, R190, R60 ;  /* 0x000000becc3c723c */ /* 0x000ff0000004183c */
[C---:B------:R-:W-:Y:S08]  /*8720*/  HMMA.16816.F32.BF16 R176, R208.reuse, R196, R176 ;  /* 0x000000c4d0b0723c */ /* 0x040ff000000418b0 */
        /* <DEDUP_REMOVED lines=10> */
[----:B------:R-:W-:Y:S07]  /*87d0*/  LDSM.16.M88.4 R188, [R220+0x4000] ;  /* 0x00400000dcbc783b */ /* 0x000fee0000000200 */
[C---:B--2---:R-:W-:Y:S08]  /*87e0*/  HMMA.16816.F32.BF16 R28, R48.reuse, R44, R28 ;  /* 0x0000002c301c723c */ /* 0x044ff0000004181c */
[C---:B------:R-:W-:Y:S08]  /*87f0*/  HMMA.16816.F32.BF16 R24, R48.reuse, R46, R24 ;  /* 0x0000002e3018723c */ /* 0x040ff00000041818 */
[C---:B-----5:R-:W-:Y:S08]  /*8800*/  HMMA.16816.F32.BF16 R20, R48.reuse, R40, R20 ;  /* 0x000000283014723c */ /* 0x060ff00000041814 */
        /* <DEDUP_REMOVED lines=14> */
[----:B------:R-:W3:Y:S07]  /*88f0*/  LDSM.16.M88.4 R36, [R219+0x8c00] ;  /* 0x008c0000db24783b */ /* 0x000eee0000000200 */
[C---:B------:R-:W-:Y:S01]  /*8900*/  HMMA.16816.F32.BF16 R204, R52.reuse, R32, R64 ;  /* 0x0000002034cc723c */ /* 0x040fe20000041840 */
[----:B------:R-:W-:Y:S07]  /*8910*/  LDSM.16.M88.4 R64, [R239+0x8000] ;  /* 0x00800000ef40783b */ /* 0x000fee0000000200 */
[----:B------:R-:W-:Y:S01]  /*8920*/  HMMA.16816.F32.BF16 R56, R52, R34, R56 ;  /* 0x000000223438723c */ /* 0x000fe20000041838 */
[----:B------:R-:W4:Y:S07]  /*8930*/  LDSM.16.M88.4 R32, [R239+0x8400] ;  /* 0x00840000ef20783b */ /* 0x000f2e0000000200 */
[-C--:B-1----:R-:W-:Y:S08]  /*8940*/  HMMA.16816.F32.BF16 R176, R188, R40.reuse, R176 ;  /* 0x00000028bcb0723c */ /* 0x082ff000000418b0 */
[C---:B------:R-:W-:Y:S08]  /*8950*/  HMMA.16816.F32.BF16 R20, R48.reuse, R40, R20 ;  /* 0x000000283014723c */ /* 0x040ff00000041814 */
[-C--:B------:R-:W-:Y:S08]  /*8960*/  HMMA.16816.F32.BF16 R16, R48, R42.reuse, R16 ;  /* 0x0000002a3010723c */ /* 0x080ff00000041810 */
[C---:B------:R-:W-:Y:S08]  /*8970*/  HMMA.16816.F32.BF16 R172, R188.reuse, R42, R172 ;  /* 0x0000002abcac723c */ /* 0x040ff000000418ac */
[C---:B--2---:R-:W-:Y:S08]  /*8980*/  HMMA.16816.F32.BF16 R184, R188.reuse, R44, R184 ;  /* 0x0000002cbcb8723c */ /* 0x044ff000000418b8 */
[----:B------:R-:W-:Y:S08]  /*8990*/  HMMA.16816.F32.BF16 R180, R188, R46, R180 ;  /* 0x0000002ebcb4723c */ /* 0x000ff000000418b4 */
[C---:B------:R-:W-:Y:S08]  /*89a0*/  HMMA.16816.F32.BF16 R28, R48.reuse, R44, R28 ;  /* 0x0000002c301c723c */ /* 0x040ff0000004181c */
[C---:B------:R-:W-:Y:S01]  /*89b0*/  HMMA.16816.F32.BF16 R24, R48.reuse, R46, R24 ;  /* 0x0000002e3018723c */ /* 0x040fe20000041818 */
[----:B------:R-:W1:Y:S07]  /*89c0*/  LDSM.16.M88.4 R44, [R239+0x8800] ;  /* 0x00880000ef2c783b */ /* 0x000e6e0000000200 */
[-C--:B---3--:R-:W-:Y:S08]  /*89d0*/  HMMA.16816.F32.BF16 R4, R48, R36.reuse, R4 ;  /* 0x000000243004723c */ /* 0x088ff00000041804 */
[----:B------:R-:W-:Y:S01]  /*89e0*/  HMMA.16816.F32.BF16 R204, R188, R36, R204 ;  /* 0x00000024bccc723c */ /* 0x000fe200000418cc */
[----:B------:R-:W-:-:S05]  /*89f0*/  IMAD.SHL.U32 R36, R216, 0x2, RZ ;  /* 0x00000002d8247824 */ /* 0x000fca00078e00ff */
[----:B------:R-:W-:Y:S02]  /*8a00*/  LOP3.LUT R36, R36, 0x6, RZ, 0xc0, !PT ;  /* 0x0000000624247812 */ /* 0x000fe400078ec0ff */
[----:B----4-:R-:W-:Y:S03]  /*8a10*/  HMMA.16816.F32.BF16 R176, R200, R32, R176 ;  /* 0x00000020c8b0723c */ /* 0x010fe600000418b0 */
[----:B------:R-:W-:-:S04]  /*8a20*/  IMAD R36, R217, 0x40, R36 ;  /* 0x00000040d9247824 */ /* 0x000fc800078e0224 */
[C---:B------:R-:W-:Y:S01]  /*8a30*/  VIADD R37, R36.reuse, 0xffffff40 ;  /* 0xffffff4024257836 */ /* 0x040fe20000000000 */
[C---:B------:R-:W-:Y:S01]  /*8a40*/  HMMA.16816.F32.BF16 R20, R196.reuse, R32, R20 ;  /* 0x00000020c414723c */ /* 0x040fe20000041814 */
[C---:B------:R-:W-:Y:S02]  /*8a50*/  VIADD R40, R36.reuse, 0xffffff49 ;  /* 0xffffff4924287836 */ /* 0x040fe40000000000 */
[C---:B------:R-:W-:Y:S01]  /*8a60*/  VIADD R41, R36.reuse, 0xffffff41 ;  /* 0xffffff4124297836 */ /* 0x040fe20000000000 */
[C---:B------:R-:W-:Y:S01]  /*8a70*/  ISETP.GE.AND P2, PT, R37.reuse, R238, PT ;  /* 0x000000ee2500720c */ /* 0x040fe20003f46270 */
[----:B------:R-:W-:Y:S01]  /*8a80*/  VIADD R42, R36, 0xffffff50 ;  /* 0xffffff50242a7836 */ /* 0x000fe20000000000 */
[C---:B------:R-:W-:Y:S02]  /*8a90*/  ISETP.GE.AND P3, PT, R37.reuse, R231, PT ;  /* 0x000000e72500720c */ /* 0x040fe40003f66270 */
[----:B------:R-:W-:Y:S01]  /*8aa0*/  HMMA.16816.F32.BF16 R16, R196, R34, R16 ;  /* 0x00000022c410723c */ /* 0x000fe20000041810 */
[----:B------:R-:W-:-:S02]  /*8ab0*/  ISETP.GE.AND P5, PT, R37, R223, PT ;  /* 0x000000df2500720c */ /* 0x000fc40003fa6270 */
[----:B------:R-:W-:Y:S01]  /*8ac0*/  ISETP.GE.AND P0, PT, R37, R222, PT ;  /* 0x000000de2500720c */ /* 0x000fe20003f06270 */
[----:B------:R-:W-:Y:S01]  /*8ad0*/  VIADD R37, R36, 0xffffff48 ;  /* 0xffffff4824257836 */ /* 0x000fe20000000000 */
[----:B------:R-:W-:-:S03]  /*8ae0*/  ISETP.GE.AND P1, PT, R41, R238, PT ;  /* 0x000000ee2900720c */ /* 0x000fc60003f26270 */
[----:B------:R-:W-:Y:S01]  /*8af0*/  HMMA.16816.F32.BF16 R172, R200, R34, R172 ;  /* 0x00000022c8ac723c */ /* 0x000fe200000418ac */
[----:B------:R-:W2:Y:S01]  /*8b00*/  LDSM.16.M88.4 R32, [R239+0x8c00] ;  /* 0x008c0000ef20783b */ /* 0x000ea20000000200 */
[----:B------:R-:W-:Y:S01]  /*8b10*/  ISETP.GE.AND P4, PT, R37, R238, PT ;  /* 0x000000ee2500720c */ /* 0x000fe20003f86270 */
[----:B------:R-:W-:-:S05]  /*8b20*/  DEPBAR.LE SB0, 0x0 ;  /* 0x000080000000791a */ /* 0x000fca0000000000 */
[C---:B------:R-:W-:Y:S08]  /*8b30*/  HMMA.16816.F32.BF16 R184, R200.reuse, R64, R184 ;  /* 0x00000040c8b8723c */ /* 0x040ff000000418b8 */
[----:B------:R-:W-:Y:S08]  /*8b40*/  HMMA.16816.F32.BF16 R180, R200, R66, R180 ;  /* 0x00000042c8b4723c */ /* 0x000ff000000418b4 */
[----:B------:R-:W-:Y:S03]  /*8b50*/  HMMA.16816.F32.BF16 R8, R48, R194, R8 ;  /* 0x000000c23008723c */ /* 0x000fe60000041808 */
[----:B------:R-:W-:-:S02]  /*8b60*/  FSEL R246, R184, -INF , !P2 ;  /* 0xff800000b8f67808 */ /* 0x000fc40005000000 */
[----:B------:R-:W-:Y:S02]  /*8b70*/  ISETP.GE.AND P2, PT, R40, R238, PT ;  /* 0x000000ee2800720c */ /* 0x000fe40003f46270 */
[----:B------:R-:W-:Y:S01]  /*8b80*/  FSEL R242, R186, -INF , !P3 ;  /* 0xff800000baf27808 */ /* 0x000fe20005800000 */
[----:B------:R-:W-:Y:S01]  /*8b90*/  HMMA.16816.F32.BF16 R164, R188, R194, R164 ;  /* 0x000000c2bca4723c */ /* 0x000fe200000418a4 */
[----:B------:R-:W-:Y:S02]  /*8ba0*/  ISETP.GE.AND P3, PT, R41, R222, PT ;  /* 0x000000de2900720c */ /* 0x000fe40003f66270 */
[----:B------:R-:W-:Y:S02]  /*8bb0*/  FSEL R54, R181, -INF , !P2 ;  /* 0xff800000b5367808 */ /* 0x000fe40005000000 */
[----:B------:R-:W-:Y:S02]  /*8bc0*/  ISETP.GE.AND P2, PT, R41, R223, PT ;  /* 0x000000df2900720c */ /* 0x000fe40003f46270 */
[----:B------:R-:W-:Y:S01]  /*8bd0*/  FSEL R244, R180, -INF , !P4 ;  /* 0xff800000b4f47808 */ /* 0x000fe20006000000 */
[----:B------:R-:W-:Y:S01]  /*8be0*/  HMMA.16816.F32.BF16 R28, R196, R64, R28 ;  /* 0x00000040c41c723c */ /* 0x000fe2000004181c */
[----:B------:R-:W-:-:S04]  /*8bf0*/  ISETP.GE.AND P4, PT, R37, R231, PT ;  /* 0x000000e72500720c */ /* 0x000fc80003f86270 */
[----:B------:R-:W-:Y:S02]  /*8c00*/  FSEL R64, R182, -INF , !P4 ;  /* 0xff800000b6407808 */ /* 0x000fe40006000000 */
[----:B------:R-:W-:Y:S01]  /*8c10*/  ISETP.GE.AND P4, PT, R37, R222, PT ;  /* 0x000000de2500720c */ /* 0x000fe20003f86270 */
[----:B------:R-:W-:Y:S08]  /*8c20*/  HMMA.16816.F32.BF16 R24, R196, R66, R24 ;  /* 0x00000042c418723c */ /* 0x000ff00000041818 */
[----:B------:R-:W-:Y:S03]  /*8c30*/  HMMA.16816.F32.BF16 R168, R188, R192, R168 ;  /* 0x000000c0bca8723c */ /* 0x000fe600000418a8 */
[----:B------:R-:W-:-:S02]  /*8c40*/  FSEL R31, R31, -INF , !P3 ;  /* 0xff8000001f1f7808 */ /* 0x000fc40005800000 */
[----:B------:R-:W-:-:S03]  /*8c50*/  ISETP.GE.AND P3, PT, R42, R238, PT ;  /* 0x000000ee2a00720c */ /* 0x000fc60003f66270 */
[----:B------:R-:W-:Y:S01]  /*8c60*/  HMMA.16816.F32.BF16 R12, R48, R192, R12 ;  /* 0x000000c0300c723c */ /* 0x000fe2000004180c */
[----:B------:R-:W-:-:S07]  /*8c70*/  FSEL R194, R176, -INF , !P3 ;  /* 0xff800000b0c27808 */ /* 0x000fce0005800000 */
[----:B------:R-:W-:Y:S01]  /*8c80*/  HMMA.16816.F32.BF16 R60, R48, R38, R60 ;  /* 0x00000026303c723c */ /* 0x000fe2000004183c */
[----:B------:R-:W-:Y:S02]  /*8c90*/  FSEL R48, R185, -INF , !P1 ;  /* 0xff800000b9307808 */ /* 0x000fe40004800000 */
[----:B------:R-:W-:Y:S02]  /*8ca0*/  ISETP.GE.AND P1, PT, R41, R231, PT ;  /* 0x000000e72900720c */ /* 0x000fe40003f26270 */
[----:B------:R-:W-:Y:S02]  /*8cb0*/  FSEL R41, R28, -INF , !P5 ;  /* 0xff8000001c297808 */ /* 0x000fe40006800000 */
[----:B------:R-:W-:Y:S01]  /*8cc0*/  FSEL R186, R187, -INF , !P1 ;  /* 0xff800000bbba7808 */ /* 0x000fe20004800000 */
[----:B-1----:R-:W-:Y:S01]  /*8cd0*/  HMMA.16816.F32.BF16 R8, R196, R46, R8 ;  /* 0x0000002ec408723c */ /* 0x002fe20000041808 */
[----:B------:R-:W-:Y:S02]  /*8ce0*/  ISETP.GE.AND P1, PT, R37, R223, PT ;  /* 0x000000df2500720c */ /* 0x000fe40003f26270 */
[----:B------:R-:W-:-:S02]  /*8cf0*/  FSEL R37, R30, -INF , !P0 ;  /* 0xff8000001e257808 */ /* 0x000fc40004000000 */
[C---:B------:R-:W-:Y:S02]  /*8d00*/  ISETP.GE.AND P0, PT, R40.reuse, R223, PT ;  /* 0x000000df2800720c */ /* 0x040fe40003f06270 */
[C---:B------:R-:W-:Y:S01]  /*8d10*/  ISETP.GE.AND P5, PT, R40.reuse, R231, PT ;  /* 0x000000e72800720c */ /* 0x040fe20003fa6270 */
[C---:B------:R-:W-:Y:S01]  /*8d20*/  HMMA.16816.F32.BF16 R164, R200.reuse, R46, R164 ;  /* 0x0000002ec8a4723c */ /* 0x040fe200000418a4 */
[----:B------:R-:W-:Y:S02]  /*8d30*/  FSEL R47, R29, -INF , !P2 ;  /* 0xff8000001d2f7808 */ /* 0x000fe40005000000 */
[----:B------:R-:W-:Y:S02]  /*8d40*/  ISETP.GE.AND P2, PT, R40, R222, PT ;  /* 0x000000de2800720c */ /* 0x000fe40003f46270 */
[----:B------:R-:W-:Y:S01]  /*8d50*/  FSEL R29, R26, -INF , !P4 ;  /* 0xff8000001a1d7808 */ /* 0x000fe20006000000 */
[C---:B------:R-:W-:Y:S01]  /*8d60*/  VIADD R26, R36.reuse, 0xffffff58 ;  /* 0xffffff58241a7836 */ /* 0x040fe20000000000 */
[----:B------:R-:W-:Y:S01]  /*8d70*/  FSEL R51, R27, -INF , !P2 ;  /* 0xff8000001b337808 */ /* 0x000fe20005000000 */
[----:B------:R-:W-:Y:S01]  /*8d80*/  VIADD R27, R36, 0xffffff51 ;  /* 0xffffff51241b7836 */ /* 0x000fe20000000000 */
[----:B------:R-:W-:Y:S01]  /*8d90*/  HMMA.16816.F32.BF16 R168, R200, R44, R168 ;  /* 0x0000002cc8a8723c */ /* 0x000fe200000418a8 */
[----:B------:R-:W-:-:S02]  /*8da0*/  ISETP.GE.AND P4, PT, R42, R223, PT ;  /* 0x000000df2a00720c */ /* 0x000fc40003f86270 */
[----:B------:R-:W-:Y:S01]  /*8db0*/  FSEL R67, R24, -INF , !P1 ;  /* 0xff80000018437808 */ /* 0x000fe20004800000 */
[----:B------:R-:W-:Y:S01]  /*8dc0*/  VIADD R24, R36, 0xffffff59 ;  /* 0xffffff5924187836 */ /* 0x000fe20000000000 */
[----:B------:R-:W-:Y:S02]  /*8dd0*/  FSEL R25, R25, -INF , !P0 ;  /* 0xff80000019197808 */ /* 0x000fe40004000000 */
[-C--:B------:R-:W-:Y:S01]  /*8de0*/  ISETP.GE.AND P0, PT, R42, R222.reuse, PT ;  /* 0x000000de2a00720c */ /* 0x080fe20003f06270 */
[----:B------:R-:W-:Y:S01]  /*8df0*/  HMMA.16816.F32.BF16 R12, R196, R44, R12 ;  /* 0x0000002cc40c723c */ /* 0x000fe2000004180c */
[----:B------:R-:W-:Y:S02]  /*8e00*/  FSEL R192, R183, -INF , !P5 ;  /* 0xff800000b7c07808 */ /* 0x000fe40006800000 */
[C---:B------:R-:W-:Y:S02]  /*8e10*/  ISETP.GE.AND P2, PT, R27.reuse, R222, PT ;  /* 0x000000de1b00720c */ /* 0x040fe40003f46270 */
[----:B------:R-:W-:-:S02]  /*8e20*/  ISETP.GE.AND P5, PT, R27, R223, PT ;  /* 0x000000df1b00720c */ /* 0x000fc40003fa6270 */
[----:B------:R-:W-:Y:S01]  /*8e30*/  FSEL R245, R20, -INF , !P4 ;  /* 0xff80000014f57808 */ /* 0x000fe20006000000 */
[-C--:B--2---:R-:W-:Y:S01]  /*8e40*/  HMMA.16816.F32.BF16 R204, R200, R32.reuse, R204 ;  /* 0x00000020c8cc723c */ /* 0x084fe200000418cc */
[----:B------:R-:W-:Y:S01]  /*8e50*/  ISETP.GE.AND P1, PT, R42, R231, PT ;  /* 0x000000e72a00720c */ /* 0x000fe20003f26270 */
[----:B------:R-:W-:Y:S01]  /*8e60*/  VIADD R20, R36, 0xffffff68 ;  /* 0xffffff6824147836 */ /* 0x000fe20000000000 */
[----:B------:R-:W-:Y:S01]  /*8e70*/  FSEL R239, R22, -INF , !P0 ;  /* 0xff80000016ef7808 */ /* 0x000fe20004000000 */
[C---:B------:R-:W-:Y:S01]  /*8e80*/  VIADD R22, R36.reuse, 0xffffff60 ;  /* 0xffffff6024167836 */ /* 0x040fe20000000000 */
[----:B------:R-:W-:Y:S02]  /*8e90*/  FSEL R211, R23, -INF , !P2 ;  /* 0xff80000017d37808 */ /* 0x000fe40005000000 */
[----:B------:R-:W-:Y:S01]  /*8ea0*/  FSEL R247, R21, -INF , !P5 ;  /* 0xff80000015f77808 */ /* 0x000fe20006800000 */
[----:B------:R-:W-:Y:S01]  /*8eb0*/  VIADD R21, R36, 0xffffff61 ;  /* 0xffffff6124157836 */ /* 0x000fe20000000000 */
[-C--:B------:R-:W-:Y:S01]  /*8ec0*/  ISETP.GE.AND P2, PT, R26, R222.reuse, PT ;  /* 0x000000de1a00720c */ /* 0x080fe20003f46270 */
[----:B------:R-:W-:Y:S01]  /*8ed0*/  HMMA.16816.F32.BF16 R4, R196, R32, R4 ;  /* 0x00000020c404723c */ /* 0x000fe20000041804 */
[----:B------:R-:W-:-:S02]  /*8ee0*/  ISETP.GE.AND P0, PT, R24, R222, PT ;  /* 0x000000de1800720c */ /* 0x000fc40003f06270 */
[----:B------:R-:W-:Y:S02]  /*8ef0*/  FSEL R208, R178, -INF , !P1 ;  /* 0xff800000b2d07808 */ /* 0x000fe40004800000 */
[-C--:B------:R-:W-:Y:S02]  /*8f00*/  ISETP.GE.AND P1, PT, R20, R238.reuse, PT ;  /* 0x000000ee1400720c */ /* 0x080fe40003f26270 */
[----:B------:R-:W-:Y:S01]  /*8f10*/  FSEL R187, R18, -INF , !P2 ;  /* 0xff80000012bb7808 */ /* 0x000fe20005000000 */
[C---:B------:R-:W-:Y:S01]  /*8f20*/  VIADD R18, R36.reuse, 0xffffff70 ;  /* 0xffffff7024127836 */ /* 0x040fe20000000000 */
[----:B------:R-:W-:Y:S01]  /*8f30*/  FSEL R209, R19, -INF , !P0 ;  /* 0xff80000013d17808 */ /* 0x000fe20004000000 */
[----:B------:R-:W-:Y:S01]  /*8f40*/  VIADD R19, R36, 0xffffff69 ;  /* 0xffffff6924137836 */ /* 0x000fe20000000000 */
[----:B------:R-:W-:Y:S01]  /*8f50*/  ISETP.GE.AND P0, PT, R24, R238, PT ;  /* 0x000000ee1800720c */ /* 0x000fe20003f06270 */
[----:B------:R-:W-:Y:S01]  /*8f60*/  HMMA.16816.F32.BF16 R60, R196, R34, R60 ;  /* 0x00000022c43c723c */ /* 0x000fe2000004183c */
[----:B------:R-:W-:Y:S01]  /*8f70*/  BAR.SYNC.DEFER_BLOCKING 0x0 ;  /* 0x0000000000007b1d */ /* 0x000fe20000010000 */
[----:B------:R-:W-:-:S02]  /*8f80*/  ISETP.GE.AND P5, PT, R26, R223, PT ;  /* 0x000000df1a00720c */ /* 0x000fc40003fa6270 */
[----:B------:R-:W-:Y:S02]  /*8f90*/  ISETP.GE.AND P3, PT, R21, R238, PT ;  /* 0x000000ee1500720c */ /* 0x000fe40003f66270 */
[----:B------:R-:W-:Y:S02]  /*8fa0*/  FSEL R178, R164, -INF , !P1 ;  /* 0xff800000a4b27808 */ /* 0x000fe40004800000 */
[----:B------:R-:W-:Y:S01]  /*8fb0*/  ISETP.GE.AND P1, PT, R22, R222, PT ;  /* 0x000000de1600720c */ /* 0x000fe20003f26270 */
[----:B------:R-:W-:Y:S01]  /*8fc0*/  HMMA.16816.F32.BF16 R188, R188, R38, R56 ;  /* 0x00000026bcbc723c */ /* 0x000fe20000041838 */
[----:B------:R-:W-:Y:S02]  /*8fd0*/  FSEL R210, R173, -INF , !P0 ;  /* 0xff800000add27808 */ /* 0x000fe40004000000 */
[----:B------:R-:W-:Y:S01]  /*8fe0*/  FSEL R243, R16, -INF , !P5 ;  /* 0xff80000010f37808 */ /* 0x000fe20006800000 */
[----:B------:R-:W-:Y:S01]  /*8ff0*/  VIADD R16, R36, 0xffffff78 ;  /* 0xffffff7824107836 */ /* 0x000fe20000000000 */
[----:B------:R-:W-:-:S02]  /*9000*/  ISETP.GE.AND P0, PT, R18, R238, PT ;  /* 0x000000ee1200720c */ /* 0x000fc40003f06270 */
[----:B------:R-:W-:Y:S02]  /*9010*/  FSEL R176, R169, -INF , !P3 ;  /* 0xff800000a9b07808 */ /* 0x000fe40005800000 */
[----:B------:R-:W-:Y:S02]  /*9020*/  ISETP.GE.AND P5, PT, R27, R238, PT ;  /* 0x000000ee1b00720c */ /* 0x000fe40003fa6270 */
[----:B------:R-:W-:Y:S02]  /*9030*/  FSEL R169, R14, -INF , !P1 ;  /* 0xff8000000ea97808 */ /* 0x000fe40004800000 */
[----:B------:R-:W-:Y:S02]  /*9040*/  ISETP.GE.AND P1, PT, R21, R222, PT ;  /* 0x000000de1500720c */ /* 0x000fe40003f26270 */
[----:B------:R-:W-:Y:S02]  /*9050*/  FSEL R32, R204, -INF , !P0 ;  /* 0xff800000cc207808 */ /* 0x000fe40004000000 */
[----:B------:R-:W-:-:S02]  /*9060*/  ISETP.GE.AND P4, PT, R24, R223, PT ;  /* 0x000000df1800720c */ /* 0x000fc40003f86270 */
[----:B------:R-:W-:Y:S01]  /*9070*/  FSEL R232, R177, -INF , !P5 ;  /* 0xff800000b1e87808 */ /* 0x000fe20006800000 */
[----:B------:R-:W-:Y:S01]  /*9080*/  HMMA.16816.F32.BF16 R188, R200, R34, R188 ;  /* 0x00000022c8bc723c */ /* 0x000fe200000418bc */
[C---:B------:R-:W-:Y:S02]  /*9090*/  ISETP.GE.AND P0, PT, R20.reuse, R222, PT ;  /* 0x000000de1400720c */ /* 0x040fe40003f06270 */
[----:B------:R-:W-:Y:S02]  /*90a0*/  FSEL R177, R15, -INF , !P1 ;  /* 0xff8000000fb17808 */ /* 0x000fe40004800000 */
[-C--:B------:R-:W-:Y:S02]  /*90b0*/  ISETP.GE.AND P1, PT, R20, R223.reuse, PT ;  /* 0x000000df1400720c */ /* 0x080fe40003f26270 */
[----:B------:R-:W-:Y:S01]  /*90c0*/  FSEL R241, R17, -INF , !P4 ;  /* 0xff80000011f17808 */ /* 0x000fe20006000000 */
[----:B------:R-:W-:Y:S01]  /*90d0*/  VIADD R17, R36, 0xffffff71 ;  /* 0xffffff7124117836 */ /* 0x000fe20000000000 */
[----:B------:R-:W-:Y:S01]  /*90e0*/  FSEL R173, R10, -INF , !P0 ;  /* 0xff8000000aad7808 */ /* 0x000fe20004000000 */
[----:B------:R-:W-:Y:S01]  /*90f0*/  VIADD R36, R36, 0xffffff79 ;  /* 0xffffff7924247836 */ /* 0x000fe20000000000 */
[----:B------:R-:W-:-:S02]  /*9100*/  ISETP.GE.AND P0, PT, R18, R223, PT ;  /* 0x000000df1200720c */ /* 0x000fc40003f06270 */
[----:B------:R-:W-:Y:S02]  /*9110*/  FSEL R195, R8, -INF , !P1 ;  /* 0xff80000008c37808 */ /* 0x000fe40004800000 */
[-C--:B------:R-:W-:Y:S02]  /*9120*/  ISETP.GE.AND P1, PT, R19, R222.reuse, PT ;  /* 0x000000de1300720c */ /* 0x080fe40003f26270 */
[----:B------:R-:W-:Y:S02]  /*9130*/  FSEL R52, R4, -INF , !P0 ;  /* 0xff80000004347808 */ /* 0x000fe40004000000 */
[----:B------:R-:W-:Y:S02]  /*9140*/  ISETP.GE.AND P0, PT, R17, R223, PT ;  /* 0x000000df1100720c */ /* 0x000fe40003f06270 */
[----:B------:R-:W-:Y:S02]  /*9150*/  FSEL R181, R11, -INF , !P1 ;  /* 0xff8000000bb57808 */ /* 0x000fe40004800000 */
[----:B------:R-:W-:-:S02]  /*9160*/  ISETP.GE.AND P1, PT, R18, R222, PT ;  /* 0x000000de1200720c */ /* 0x000fc40003f26270 */
[----:B------:R-:W-:Y:S02]  /*9170*/  FSEL R65, R5, -INF , !P0 ;  /* 0xff80000005417808 */ /* 0x000fe40004000000 */
[----:B------:R-:W-:Y:S02]  /*9180*/  ISETP.GE.AND P0, PT, R17, R222, PT ;  /* 0x000000de1100720c */ /* 0x000fe40003f06270 */
[----:B------:R-:W-:Y:S02]  /*9190*/  FSEL R53, R6, -INF , !P1 ;  /* 0xff80000006357808 */ /* 0x000fe40004800000 */
[----:B------:R-:W-:Y:S02]  /*91a0*/  FMNMX3.FTZ R6, R212, R41, R47, !PT ;  /* 0x00000029d4067276 */ /* 0x000fe4000781002f */
[----:B------:R-:W-:Y:S02]  /*91b0*/  ISETP.GE.AND P2, PT, R26, R238, PT ;  /* 0x000000ee1a00720c */ /* 0x000fe40003f46270 */
[----:B------:R-:W-:-:S02]  /*91c0*/  FSEL R50, R7, -INF , !P0 ;  /* 0xff80000007327808 */ /* 0x000fc40004000000 */
[----:B------:R-:W-:Y:S02]  /*91d0*/  ISETP.GE.AND P4, PT, R22, R238, PT ;  /* 0x000000ee1600720c */ /* 0x000fe40003f86270 */
[----:B------:R-:W-:Y:S02]  /*91e0*/  ISETP.GE.AND P0, PT, R16, R222, PT ;  /* 0x000000de1000720c */ /* 0x000fe40003f06270 */
[----:B------:R-:W-:Y:S02]  /*91f0*/  FMNMX3.FTZ R6, R6, R67, R25, !PT ;  /* 0x0000004306067276 */ /* 0x000fe40007810019 */
[----:B------:R-:W-:Y:S02]  /*9200*/  FSEL R240, R172, -INF , !P2 ;  /* 0xff800000acf07808 */ /* 0x000fe40005000000 */
[----:B------:R-:W-:Y:S02]  /*9210*/  ISETP.GE.AND P2, PT, R19, R238, PT ;  /* 0x000000ee1300720c */ /* 0x000fe40003f46270 */
[----:B------:R-:W-:-:S02]  /*9220*/  FSEL R172, R168, -INF , !P4 ;  /* 0xff800000a8ac7808 */ /* 0x000fc40006000000 */
[----:B------:R-:W-:Y:S02]  /*9230*/  FMNMX3.FTZ R4, R0, R37, R31, !PT ;  /* 0x0000002500047276 */ /* 0x000fe4000781001f */
[----:B------:R-:W-:Y:S02]  /*9240*/  FSEL R49, R62, -INF , !P0 ;  /* 0xff8000003e317808 */ /* 0x000fe40004000000 */
[-C--:B------:R-:W-:Y:S02]  /*9250*/  ISETP.GE.AND P4, PT, R22, R223.reuse, PT ;  /* 0x000000df1600720c */ /* 0x080fe40003f86270 */
[----:B------:R-:W-:Y:S02]  /*9260*/  ISETP.GE.AND P3, PT, R21, R223, PT ;  /* 0x000000df1500720c */ /* 0x000fe40003f66270 */
[----:B------:R-:W-:Y:S02]  /*9270*/  FMNMX3.FTZ R6, R6, R245, R247, !PT ;  /* 0x000000f506067276 */ /* 0x000fe400078100f7 */
[----:B------:R-:W-:-:S02]  /*9280*/  ISETP.GE.AND P0, PT, R36, R222, PT ;  /* 0x000000de2400720c */ /* 0x000fc40003f06270 */
[----:B------:R-:W-:Y:S02]  /*9290*/  FSEL R180, R165, -INF , !P2 ;  /* 0xff800000a5b47808 */ /* 0x000fe40005000000 */
[----:B------:R-:W-:Y:S02]  /*92a0*/  FMNMX3.FTZ R4, R4, R29, R51, !PT ;  /* 0x0000001d04047276 */ /* 0x000fe40007810033 */
[----:B------:R-:W-:Y:S02]  /*92b0*/  FSEL R183, R12, -INF , !P4 ;  /* 0xff8000000cb77808 */ /* 0x000fe40006000000 */
[----:B------:R-:W-:Y:S02]  /*92c0*/  FSEL R185, R13, -INF , !P3 ;  /* 0xff8000000db97808 */ /* 0x000fe40005800000 */
[----:B------:R-:W-:Y:S02]  /*92d0*/  ISETP.GE.AND P2, PT, R19, R223, PT ;  /* 0x000000df1300720c */ /* 0x000fe40003f46270 */
[----:B------:R-:W-:-:S02]  /*92e0*/  FMNMX3.FTZ R6, R6, R243, R241, !PT ;  /* 0x000000f306067276 */ /* 0x000fc400078100f1 */
[----:B------:R-:W-:Y:S02]  /*92f0*/  FSEL R56, R63, -INF , !P0 ;  /* 0xff8000003f387808 */ /* 0x000fe40004000000 */
[----:B------:R-:W-:Y:S02]  /*9300*/  ISETP.NE.AND P0, PT, R217, 0x3, PT ;  /* 0x00000003d900780c */ /* 0x000fe40003f05270 */
[----:B------:R-:W-:Y:S02]  /*9310*/  ISETP.GE.AND P1, PT, R16, R223, PT ;  /* 0x000000df1000720c */ /* 0x000fe40003f26270 */
[----:B------:R-:W-:Y:S02]  /*9320*/  FMNMX3.FTZ R4, R4, R239, R211, !PT ;  /* 0x000000ef04047276 */ /* 0x000fe400078100d3 */
[----:B------:R-:W-:Y:S02]  /*9330*/  FSEL R193, R9, -INF , !P2 ;  /* 0xff80000009c17808 */ /* 0x000fe40005000000 */
[----:B------:R-:W-:-:S02]  /*9340*/  FMNMX3.FTZ R6, R6, R183, R185, !PT ;  /* 0x000000b706067276 */ /* 0x000fc400078100b9 */
[----:B------:R-:W-:Y:S02]  /*9350*/  FSEL R58, R60, -INF , !P1 ;  /* 0xff8000003c3a7808 */ /* 0x000fe40004800000 */
[----:B------:R-:W-:Y:S02]  /*9360*/  FMNMX3.FTZ R4, R4, R187, R209, !PT ;  /* 0x000000bb04047276 */ /* 0x000fe400078100d1 */
[----:B------:R-:W-:Y:S02]  /*9370*/  ISETP.GE.AND P1, PT, R36, R223, PT ;  /* 0x000000df2400720c */ /* 0x000fe40003f26270 */
[----:B------:R-:W-:Y:S02]  /*9380*/  FMNMX3.FTZ R6, R6, R195, R193, !PT ;  /* 0x000000c306067276 */ /* 0x000fe400078100c1 */
[----:B------:R-:W-:Y:S02]  /*9390*/  FMNMX3.FTZ R4, R4, R169, R177, !PT ;  /* 0x000000a904047276 */ /* 0x000fe400078100b1 */
[----:B------:R-:W-:-:S02]  /*93a0*/  FSEL R55, R61, -INF , !P1 ;  /* 0xff8000003d377808 */ /* 0x000fc40004800000 */
[----:B------:R-:W-:Y:S02]  /*93b0*/  FMNMX3.FTZ R6, R6, R52, R65, !PT ;  /* 0x0000003406067276 */ /* 0x000fe40007810041 */
[----:B------:R-:W-:Y:S02]  /*93c0*/  FMNMX3.FTZ R8, R4, R173, R181, !PT ;  /* 0x000000ad04087276 */ /* 0x000fe400078100b5 */
[-C--:B------:R-:W-:Y:S02]  /*93d0*/  ISETP.GE.AND P5, PT, R17, R238.reuse, PT ;  /* 0x000000ee1100720c */ /* 0x080fe40003fa6270 */
[-C--:B------:R-:W-:Y:S02]  /*93e0*/  ISETP.GE.AND P4, PT, R16, R238.reuse, PT ;  /* 0x000000ee1000720c */ /* 0x080fe40003f86270 */
[----:B------:R-:W-:Y:S02]  /*93f0*/  ISETP.GE.AND P3, PT, R36, R238, PT ;  /* 0x000000ee2400720c */ /* 0x000fe40003f66270 */
[----:B------:R-:W-:-:S02]  /*9400*/  ISETP.GE.AND P2, PT, R27, R231, PT ;  /* 0x000000e71b00720c */ /* 0x000fc40003f46270 */
[----:B------:R-:W-:Y:S02]  /*9410*/  ISETP.GE.AND P1, PT, R26, R231, PT ;  /* 0x000000e71a00720c */ /* 0x000fe40003f26270 */
[----:B------:R-:W-:Y:S01]  /*9420*/  FMNMX3.FTZ R4, R6, R58, R55, !PT ;  /* 0x0000003a06047276 */ /* 0x000fe20007810037 */
[----:B------:R-:W-:Y:S10]  /*9430*/  @!P0 BRA `(.L_x_43) ;  /* 0x0000000000548947 */ /* 0x000ff40003800000 */
        /* <DEDUP_REMOVED lines=21> */
.L_x_43:
[----:B-1----:R-:W-:Y:S01]  /*9590*/  FMNMX3.FTZ R2, R8, R53, R50, !PT ;  /* 0x0000003508027276 */ /* 0x002fe20007810032 */
[----:B------:R-:W-:Y:S01]  /*95a0*/  SHFL.BFLY PT, R5, R4, 0x2, 0x1f ;  /* 0x0c401f0004057f89 */ /* 0x000fe200000e0000 */
[----:B------:R-:W-:Y:S02]  /*95b0*/  FMNMX3.FTZ R9, R214, R246, R48, !PT ;  /* 0x000000f6d6097276 */ /* 0x000fe40007810030 */
[----:B------:R-:W-:Y:S02]  /*95c0*/  FMNMX3.FTZ R2, R2, R49, R56, !PT ;  /* 0x0000003102027276 */ /* 0x000fe40007810038 */
[----:B------:R-:W-:Y:S02]  /*95d0*/  FMNMX3.FTZ R11, R9, R244, R54, !PT ;  /* 0x000000f4090b7276 */ /* 0x000fe40007810036 */
[----:B------:R-:W-:Y:S01]  /*95e0*/  FMNMX3.FTZ R9, R213, R242, R186, !PT ;  /* 0x000000f2d5097276 */ /* 0x000fe200078100ba */
[----:B------:R-:W1:Y:S01]  /*95f0*/  SHFL.BFLY PT, R7, R2, 0x2, 0x1f ;  /* 0x0c401f0002077f89 */ /* 0x000e6200000e0000 */
[----:B------:R-:W-:-:S02]  /*9600*/  FSEL R3, R205, -INF , !P5 ;  /* 0xff800000cd037808 */ /* 0x000fc40006800000 */
[----:B------:R-:W-:Y:S02]  /*9610*/  FMNMX3.FTZ R11, R11, R194, R232, !PT ;  /* 0x000000c20b0b7276 */ /* 0x000fe400078100e8 */
[-C--:B------:R-:W-:Y:S02]  /*9620*/  ISETP.GE.AND P5, PT, R24, R231.reuse, PT ;  /* 0x000000e71800720c */ /* 0x080fe40003fa6270 */
[----:B------:R-:W-:Y:S02]  /*9630*/  FSEL R202, R179, -INF , !P2 ;  /* 0xff800000b3ca7808 */ /* 0x000fe40005000000 */
[----:B------:R-:W-:Y:S02]  /*9640*/  FMNMX3.FTZ R9, R9, R64, R192, !PT ;  /* 0x0000004009097276 */ /* 0x000fe400078100c0 */
[----:B------:R-:W-:Y:S02]  /*9650*/  FMNMX3.FTZ R13, R11, R240, R210, !PT ;  /* 0x000000f00b0d7276 */ /* 0x000fe400078100d2 */
[----:B------:R-:W-:-:S02]  /*9660*/  ISETP.GE.AND P0, PT, R22, R231, PT ;  /* 0x000000e71600720c */ /* 0x000fc40003f06270 */
[-C--:B------:R-:W-:Y:S02]  /*9670*/  ISETP.GE.AND P2, PT, R21, R231.reuse, PT ;  /* 0x000000e71500720c */ /* 0x080fe40003f46270 */
[----:B------:R-:W-:Y:S02]  /*9680*/  FSEL R200, R174, -INF , !P1 ;  /* 0xff800000aec87808 */ /* 0x000fe40004800000 */
[----:B------:R-:W-:Y:S02]  /*9690*/  FSEL R198, R175, -INF , !P5 ;  /* 0xff800000afc67808 */ /* 0x000fe40006800000 */
[----:B------:R-:W-:Y:S02]  /*96a0*/  FMNMX3.FTZ R11, R9, R208, R202, !PT ;  /* 0x000000d0090b7276 */ /* 0x000fe400078100ca */
[-C--:B------:R-:W-:Y:S02]  /*96b0*/  ISETP.GE.AND P1, PT, R20, R231.reuse, PT ;  /* 0x000000e71400720c */ /* 0x080fe40003f26270 */
[----:B------:R-:W-:-:S02]  /*96c0*/  ISETP.GE.AND P5, PT, R19, R231, PT ;  /* 0x000000e71300720c */ /* 0x000fc40003fa6270 */
[----:B------:R-:W-:Y:S02]  /*96d0*/  FSEL R182, R170, -INF , !P0 ;  /* 0xff800000aab67808 */ /* 0x000fe40004000000 */
[----:B------:R-:W-:Y:S02]  /*96e0*/  FSEL R184, R171, -INF , !P2 ;  /* 0xff800000abb87808 */ /* 0x000fe40005000000 */
[----:B------:R-:W-:Y:S02]  /*96f0*/  FMNMX3.FTZ R11, R11, R200, R198, !PT ;  /* 0x000000c80b0b7276 */ /* 0x000fe400078100c6 */
[-C--:B------:R-:W-:Y:S02]  /*9700*/  ISETP.GE.AND P0, PT, R18, R231.reuse, PT ;  /* 0x000000e71200720c */ /* 0x080fe40003f06270 */
[----:B------:R-:W-:Y:S02]  /*9710*/  ISETP.GE.AND P2, PT, R17, R231, PT ;  /* 0x000000e71100720c */ /* 0x000fe40003f46270 */
[----:B------:R-:W-:-:S02]  /*9720*/  FSEL R170, R166, -INF , !P1 ;  /* 0xff800000a6aa7808 */ /* 0x000fc40004800000 */
[----:B------:R-:W-:Y:S02]  /*9730*/  FSEL R174, R167, -INF , !P5 ;  /* 0xff800000a7ae7808 */ /* 0x000fe40006800000 */
[----:B------:R-:W-:Y:S02]  /*9740*/  FMNMX3.FTZ R11, R11, R182, R184, !PT ;  /* 0x000000b60b0b7276 */ /* 0x000fe400078100b8 */
[----:B------:R-:W-:Y:S02]  /*9750*/  FMNMX3.FTZ R9, R13, R172, R176, !PT ;  /* 0x000000ac0d097276 */ /* 0x000fe400078100b0 */
[----:B-1----:R-:W-:Y:S02]  /*9760*/  FMNMX.FTZ R7, R2, R7, !PT ;  /* 0x0000000702077209 */ /* 0x002fe40007810000 */
[-C--:B------:R-:W-:Y:S02]  /*9770*/  ISETP.GE.AND P1, PT, R16, R231.reuse, PT ;  /* 0x000000e71000720c */ /* 0x080fe40003f26270 */
[----:B------:R-:W-:Y:S01]  /*9780*/  ISETP.GE.AND P5, PT, R36, R231, PT ;  /* 0x000000e72400720c */ /* 0x000fe20003fa6270 */
[----:B------:R-:W-:Y:S01]  /*9790*/  LDSM.16.MT88.4 R16, [R218+0xa000] ;  /* 0x00a00000da10783b */ /* 0x000fe20000004200 */
[----:B------:R-:W-:-:S02]  /*97a0*/  FSEL R39, R206, -INF , !P0 ;  /* 0xff800000ce277808 */ /* 0x000fc40004000000 */
[----:B------:R-:W-:Y:S02]  /*97b0*/  FSEL R44, R207, -INF , !P2 ;  /* 0xff800000cf2c7808 */ /* 0x000fe40005000000 */
[----:B------:R-:W-:Y:S02]  /*97c0*/  FMNMX3.FTZ R2, R11, R170, R174, !PT ;  /* 0x000000aa0b027276 */ /* 0x000fe400078100ae */
[----:B------:R-:W-:Y:S02]  /*97d0*/  FMNMX3.FTZ R9, R9, R178, R180, !PT ;  /* 0x000000b209097276 */ /* 0x000fe400078100b4 */
[----:B------:R-:W-:Y:S02]  /*97e0*/  FSEL R43, R190, -INF , !P1 ;  /* 0xff800000be2b7808 */ /* 0x000fe40004800000 */
[----:B------:R-:W-:Y:S02]  /*97f0*/  FSEL R42, R191, -INF , !P5 ;  /* 0xff800000bf2a7808 */ /* 0x000fe40006800000 */
[----:B------:R-:W-:-:S02]  /*9800*/  FMNMX3.FTZ R2, R2, R39, R44, !PT ;  /* 0x0000002702027276 */ /* 0x000fc4000781002c */
[----:B------:R-:W-:Y:S02]  /*9810*/  FSEL R46, R188, -INF , !P4 ;  /* 0xff800000bc2e7808 */ /* 0x000fe40006000000 */
[----:B------:R-:W-:Y:S02]  /*9820*/  FSEL R45, R189, -INF , !P3 ;  /* 0xff800000bd2d7808 */ /* 0x000fe40005800000 */
[----:B------:R-:W-:Y:S02]  /*9830*/  FMNMX3.FTZ R9, R9, R32, R3, !PT ;  /* 0x0000002009097276 */ /* 0x000fe40007810003 */
[----:B------:R-:W-:Y:S02]  /*9840*/  FMNMX3.FTZ R2, R2, R43, R42, !PT ;  /* 0x0000002b02027276 */ /* 0x000fe4000781002a */
[----:B------:R-:W-:Y:S02]  /*9850*/  FMNMX3.FTZ R9, R9, R46, R45, !PT ;  /* 0x0000002e09097276 */ /* 0x000fe4000781002d */
[----:B------:R-:W-:Y:S01]  /*9860*/  FMNMX.FTZ R5, R4, R5, !PT ;  /* 0x0000000504057209 */ /* 0x000fe20007810000 */
[----:B------:R-:W1:Y:S01]  /*9870*/  SHFL.BFLY PT, R167, R2, 0x2, 0x1f ;  /* 0x0c401f0002a77f89 */ /* 0x000e6200000e0000 */
[----:B------:R-:W-:-:S03]  /*9880*/  @P6 IADD3 R215, PT, PT, R234, -0x20, RZ ;  /* 0xffffffe0ead76810 */ /* 0x000fc60007ffe0ff */
[----:B------:R-:W2:Y:S04]  /*9890*/  SHFL.BFLY PT, R168, R9, 0x2, 0x1f ;  /* 0x0c401f0009a87f89 */ /* 0x000ea800000e0000 */
[----:B------:R-:W3:Y:S04]  /*98a0*/  SHFL.BFLY PT, R4, R7, 0x1, 0x1f ;  /* 0x0c201f0007047f89 */ /* 0x000ee800000e0000 */
[----:B------:R-:W4:Y:S04]  /*98b0*/  SHFL.BFLY PT, R166, R5, 0x1, 0x1f ;  /* 0x0c201f0005a67f89 */ /* 0x000f2800000e0000 */
[----:B------:R-:W-:Y:S04]  /*98c0*/  LDSM.16.MT88.4 R20, [R215] ;  /* 0x00000000d714783b */ /* 0x000fe80000004200 */
[----:B------:R-:W-:Y:S01]  /*98d0*/  LDSM.16.MT88.4 R12, [R215+0x1000] ;  /* 0x00100000d70c783b */ /* 0x000fe20000004200 */
[----:B-1----:R-:W-:-:S02]  /*98e0*/  FMNMX.FTZ R167, R2, R167, !PT ;  /* 0x000000a702a77209 */ /* 0x002fc40007810000 */
[----:B--2---:R-:W-:Y:S02]  /*98f0*/  FMNMX.FTZ R168, R9, R168, !PT ;  /* 0x000000a809a87209 */ /* 0x004fe40007810000 */
[----:B---3--:R-:W-:Y:S02]  /*9900*/  FMNMX.FTZ R165, R7, R4, !PT ;  /* 0x0000000407a57209 */ /* 0x008fe40007810000 */
[----:B------:R-:W1:Y:S01]  /*9910*/  SHFL.BFLY PT, R4, R167, 0x1, 0x1f ;  /* 0x0c201f00a7047f89 */ /* 0x000e6200000e0000 */
[----:B----4-:R-:W-:Y:S02]  /*9920*/  FMNMX.FTZ R166, R5, R166, !PT ;  /* 0x000000a605a67209 */ /* 0x010fe40007810000 */
[C---:B------:R-:W-:Y:S01]  /*9930*/  FMUL.FTZ R62, R165.reuse, UR6 ;  /* 0x00000006a53e7c20 */ /* 0x040fe20008410000 */
[----:B------:R-:W2:Y:S01]  /*9940*/  SHFL.BFLY PT, R5, R168, 0x1, 0x1f ;  /* 0x0c201f00a8057f89 */ /* 0x000ea200000e0000 */
[C---:B------:R-:W-:Y:S02]  /*9950*/  FSETP.NEU.FTZ.AND P0, PT, R165.reuse, -INF , PT ;  /* 0xff800000a500780b */ /* 0x040fe40003f1d000 */
[C---:B------:R-:W-:Y:S01]  /*9960*/  FSETP.NEU.FTZ.AND P1, PT, R166.reuse, -INF , PT ;  /* 0xff800000a600780b */ /* 0x040fe20003f3d000 */
[----:B------:R-:W-:Y:S01]  /*9970*/  FMUL.FTZ R66, R166, UR6 ;  /* 0x00000006a6427c20 */ /* 0x000fe20008410000 */
[----:B------:R-:W-:-:S02]  /*9980*/  FSEL R7, R165, RZ, P0 ;  /* 0x000000ffa5077208 */ /* 0x000fc40000000000 */
[----:B------:R-:W-:Y:S02]  /*9990*/  FSEL R9, R166, RZ, P1 ;  /* 0x000000ffa6097208 */ /* 0x000fe40000800000 */
[----:B------:R-:W-:Y:S01]  /*99a0*/  FSEL R66, R66, RZ, P1 ;  /* 0x000000ff42427208 */ /* 0x000fe20000800000 */
[----:B------:R-:W-:Y:S01]  /*99b0*/  FADD.FTZ R7, R0, -R7 ;  /* 0x8000000700077221 */ /* 0x000fe20000010000 */
[----:B------:R-:W-:Y:S01]  /*99c0*/  FSEL R62, R62, RZ, P0 ;  /* 0x000000ff3e3e7208 */ /* 0x000fe20000000000 */
[----:B------:R-:W-:Y:S02]  /*99d0*/  FADD.FTZ R6, R212, -R9 ;  /* 0x80000009d4067221 */ /* 0x000fe40000010000 */
[--C-:B------:R-:W-:Y:S01]  /*99e0*/  FFMA.FTZ R38, R41, UR6, -R66.reuse ;  /* 0x0000000629267c23 */ /* 0x100fe20008010842 */
[--C-:B------:R-:W-:Y:S01]  /*99f0*/  FFMA.FTZ R33, R25, UR6, -R66.reuse ;  /* 0x0000000619217c23 */ /* 0x100fe20008010842 */
[----:B------:R-:W-:Y:S01]  /*9a00*/  FMUL.FTZ R6, R6, UR6 ;  /* 0x0000000606067c20 */ /* 0x000fe20008410000 */
[----:B------:R-:W-:Y:S01]  /*9a10*/  FMUL.FTZ R40, R7, UR6 ;  /* 0x0000000607287c20 */ /* 0x000fe20008410000 */
[----:B------:R-:W3:Y:S01]  /*9a20*/  LDSM.16.MT88.4 R24, [R218+0x9000] ;  /* 0x00900000da18783b */ /* 0x000ee20000004200 */
[--C-:B------:R-:W-:Y:S01]  /*9a30*/  FFMA.FTZ R35, R47, UR6, -R66.reuse ;  /* 0x000000062f237c23 */ /* 0x100fe20008010842 */
[----:B-1----:R-:W-:Y:S01]  /*9a40*/  FMNMX.FTZ R167, R167, R4, !PT ;  /* 0x00000004a7a77209 */ /* 0x002fe20007810000 */
[----:B------:R1:W4:Y:S01]  /*9a50*/  MUFU.EX2 R41, R6 ;  /* 0x0000000600297308 */ /* 0x0003220000000800 */
[----:B------:R-:W5:Y:S01]  /*9a60*/  LDSM.16.MT88.4 R8, [R218+0xb000] ;  /* 0x00b00000da08783b */ /* 0x000f620000004200 */
[----:B------:R-:W-:Y:S01]  /*9a70*/  FFMA.FTZ R36, R67, UR6, -R66 ;  /* 0x0000000643247c23 */ /* 0x000fe20008010842 */
[----:B--2---:R-:W-:Y:S01]  /*9a80*/  FMNMX.FTZ R168, R168, R5, !PT ;  /* 0x00000005a8a87209 */ /* 0x004fe20007810000 */
[C---:B------:R-:W-:Y:S01]  /*9a90*/  FMUL.FTZ R57, R167.reuse, UR6 ;  /* 0x00000006a7397c20 */ /* 0x040fe20008410000 */
[----:B------:R-:W-:Y:S01]  /*9aa0*/  FSETP.NEU.FTZ.AND P0, PT, R167, -INF , PT ;  /* 0xff800000a700780b */ /* 0x000fe20003f1d000 */
[--C-:B------:R-:W-:Y:S01]  /*9ab0*/  FFMA.FTZ R34, R37, UR6, -R62.reuse ;  /* 0x0000000625227c23 */ /* 0x100fe2000801083e */
[C---:B------:R-:W-:Y:S01]  /*9ac0*/  FSETP.NEU.FTZ.AND P1, PT, R168.reuse, -INF , PT ;  /* 0xff800000a800780b */ /* 0x040fe20003f3d000 */
[C---:B------:R-:W-:Y:S01]  /*9ad0*/  FMUL.FTZ R47, R168.reuse, UR6 ;  /* 0x00000006a82f7c20 */ /* 0x040fe20008410000 */
[----:B------:R-:W-:Y:S01]  /*9ae0*/  FSEL R57, R57, RZ, P0 ;  /* 0x000000ff39397208 */ /* 0x000fe20000000000 */
[--C-:B------:R-:W-:Y:S01]  /*9af0*/  FFMA.FTZ R2, R31, UR6, -R62.reuse ;  /* 0x000000061f027c23 */ /* 0x100fe2000801083e */
[----:B------:R-:W-:Y:S01]  /*9b00*/  FSEL R67, R168, RZ, P1 ;  /* 0x000000ffa8437208 */ /* 0x000fe20000800000 */
[--C-:B------:R-:W-:Y:S01]  /*9b10*/  FFMA.FTZ R37, R29, UR6, -R62.reuse ;  /* 0x000000061d257c23 */ /* 0x100fe2000801083e */
[----:B------:R-:W-:Y:S01]  /*9b20*/  FFMA.FTZ R51, R51, UR6, -R62 ;  /* 0x0000000633337c23 */ /* 0x000fe2000801083e */
[----:B-1----:R-:W1:Y:S01]  /*9b30*/  LDSM.16.MT88.4 R4, [R215+0x2000] ;  /* 0x00200000d704783b */ /* 0x002e620000004200 */
[----:B------:R-:W-:Y:S01]  /*9b40*/  FFMA.FTZ R63, R64, UR6, -R57 ;  /* 0x00000006403f7c23 */ /* 0x000fe20008010839 */
[----:B------:R-:W-:Y:S01]  /*9b50*/  FSEL R64, R167, RZ, P0 ;  /* 0x000000ffa7407208 */ /* 0x000fe20000000000 */
[----:B------:R-:W-:Y:S01]  /*9b60*/  FADD.FTZ R67, R214, -R67 ;  /* 0x80000043d6437221 */ /* 0x000fe20000010000 */
[----:B------:R-:W-:Y:S01]  /*9b70*/  FSEL R47, R47, RZ, P1 ;  /* 0x000000ff2f2f7208 */ /* 0x000fe20000800000 */
[----:B------:R-:W-:Y:S01]  /*9b80*/  MUFU.EX2 R38, R38 ;  /* 0x0000002600267308 */ /* 0x000fe20000000800 */
[--C-:B------:R-:W-:Y:S01]  /*9b90*/  FFMA.FTZ R61, R242, UR6, -R57.reuse ;  /* 0x00000006f23d7c23 */ /* 0x100fe20008010839 */
[----:B------:R-:W-:Y:S01]  /*9ba0*/  FADD.FTZ R164, R213, -R64 ;  /* 0x80000040d5a47221 */ /* 0x000fe20000010000 */
[----:B------:R-:W-:Y:S01]  /*9bb0*/  FFMA.FTZ R60, R186, UR6, -R57 ;  /* 0x00000006ba3c7c23 */ /* 0x000fe20008010839 */
[----:B------:R-:W2:Y:S01]  /*9bc0*/  MUFU.EX2 R35, R35 ;  /* 0x0000002300237308 */ /* 0x000ea20000000800 */
[--C-:B------:R-:W-:Y:S01]  /*9bd0*/  FFMA.FTZ R59, R54, UR6, -R47.reuse ;  /* 0x00000006363b7c23 */ /* 0x100fe2000801082f */
[----:B------:R-:W-:Y:S01]  /*9be0*/  FMUL.FTZ R67, R67, UR6 ;  /* 0x0000000643437c20 */ /* 0x000fe20008410000 */
[----:B------:R-:W-:Y:S01]  /*9bf0*/  FMUL.FTZ R164, R164, UR6 ;  /* 0x00000006a4a47c20 */ /* 0x000fe20008410000 */
[----:B------:R-:W-:Y:S01]  /*9c00*/  MUFU.EX2 R36, R36 ;  /* 0x0000002400247308 */ /* 0x000fe20000000800 */
[--C-:B------:R-:W-:Y:S01]  /*9c10*/  FFMA.FTZ R246, R246, UR6, -R47.reuse ;  /* 0x00000006f6f67c23 */ /* 0x100fe2000801082f */
[----:B------:R-:W-:Y:S01]  /*9c20*/  FFMA.FTZ R244, R244, UR6, -R47 ;  /* 0x00000006f4f47c23 */ /* 0x000fe2000801082f */
[----:B------:R-:W-:Y:S01]  /*9c30*/  FFMA.FTZ R192, R192, UR6, -R57 ;  /* 0x00000006c0c07c23 */ /* 0x000fe20008010839 */
[----:B------:R-:W3:Y:S01]  /*9c40*/  MUFU.EX2 R33, R33 ;  /* 0x0000002100217308 */ /* 0x000ee20000000800 */
[-C--:B----4-:R-:W-:Y:S01]  /*9c50*/  FMUL.FTZ R156, R156, R41.reuse ;  /* 0x000000299c9c7220 */ /* 0x090fe20000410000 */
        /* <DEDUP_REMOVED lines=10> */
[----:B------:R-:W-:Y:S01]  /*9d00*/  MUFU.EX2 R37, R37 ;  /* 0x0000002500257308 */ /* 0x000fe20000000800 */
[-C--:B------:R-:W-:Y:S01]  /*9d10*/  FMUL.FTZ R88, R88, R41.reuse ;  /* 0x0000002958587220 */ /* 0x080fe20000410000 */
[----:B---3--:R-:W-:Y:S01]  /*9d20*/  F2FP.BF16.F32.PACK_AB R30, R33, R36 ;  /* 0x00000024211e723e */ /* 0x008fe200000010ff */
[-C--:B------:R-:W-:Y:S01]  /*9d30*/  FMUL.FTZ R89, R89, R41.reuse ;  /* 0x0000002959597220 */ /* 0x080fe20000410000 */
[----:B------:R3:W4:Y:S01]  /*9d40*/  MUFU.EX2 R0, R51 ;  /* 0x0000003300007308 */ /* 0x0007220000000800 */
[-C--:B------:R-:W-:Y:S01]  /*9d50*/  FMUL.FTZ R92, R92, R41.reuse ;  /* 0x000000295c5c7220 */ /* 0x080fe20000410000 */
[-C--:B------:R-:W-:Y:S01]  /*9d60*/  FMUL.FTZ R93, R93, R41.reuse ;  /* 0x000000295d5d7220 */ /* 0x080fe20000410000 */
[-C--:B------:R-:W-:Y:S01]  /*9d70*/  FMUL.FTZ R104, R104, R41.reuse ;  /* 0x0000002968687220 */ /* 0x080fe20000410000 */
[----:B------:R-:W5:Y:S01]  /*9d80*/  MUFU.EX2 R40, R40 ;  /* 0x0000002800287308 */ /* 0x000f620000000800 */
[-C--:B------:R-:W-:Y:S01]  /*9d90*/  FMUL.FTZ R105, R105, R41.reuse ;  /* 0x0000002969697220 */ /* 0x080fe20000410000 */
[----:B--2---:R-:W-:Y:S01]  /*9da0*/  F2FP.BF16.F32.PACK_AB R29, R2, R34 ;  /* 0x00000022021d723e */ /* 0x004fe200000010ff */
[-C--:B------:R-:W-:Y:S01]  /*9db0*/  FMUL.FTZ R108, R108, R41.reuse ;  /* 0x000000296c6c7220 */ /* 0x080fe20000410000 */
[----:B------:R-:W-:Y:S01]  /*9dc0*/  MUFU.EX2 R54, R244 ;  /* 0x000000f400367308 */ /* 0x000fe20000000800 */
[-C--:B------:R-:W-:Y:S01]  /*9dd0*/  FMUL.FTZ R109, R109, R41.reuse ;  /* 0x000000296d6d7220 */ /* 0x080fe20000410000 */
[-C--:B------:R-:W-:Y:S01]  /*9de0*/  FMUL.FTZ R120, R120, R41.reuse ;  /* 0x0000002978787220 */ /* 0x080fe20000410000 */
[-C--:B------:R-:W-:Y:S01]  /*9df0*/  FMUL.FTZ R121, R121, R41.reuse ;  /* 0x0000002979797220 */ /* 0x080fe20000410000 */
[----:B------:R-:W-:Y:S01]  /*9e00*/  MUFU.EX2 R59, R59 ;  /* 0x0000003b003b7308 */ /* 0x000fe20000000800 */
[----:B------:R-:W-:Y:S01]  /*9e10*/  FMUL.FTZ R124, R124, R41 ;  /* 0x000000297c7c7220 */ /* 0x000fe20000410000 */
[--C-:B---3--:R-:W-:Y:S01]  /*9e20*/  FFMA.FTZ R51, R48, UR6, -R47.reuse ;  /* 0x0000000630337c23 */ /* 0x108fe2000801082f */
[----:B----4-:R-:W-:Y:S01]  /*9e30*/  F2FP.BF16.F32.PACK_AB R31, R0, R37 ;  /* 0x00000025001f723e */ /* 0x010fe200000010ff */
[----:B------:R-:W-:Y:S01]  /*9e40*/  MUFU.EX2 R48, R246 ;  /* 0x000000f600307308 */ /* 0x000fe20000000800 */
[-C--:B------:R-:W-:Y:S01]  /*9e50*/  FMUL.FTZ R125, R125, R41.reuse ;  /* 0x000000297d7d7220 */ /* 0x080fe20000410000 */
[-C--:B-----5:R-:W-:Y:S01]  /*9e60*/  FMUL.FTZ R158, R158, R40.reuse ;  /* 0x000000289e9e7220 */ /* 0x0a0fe20000410000 */
        /* <DEDUP_REMOVED lines=29> */
[-C--:B------:R-:W-:Y:S01]  /*a040*/  FMUL.FTZ R135, R135, R40.reuse ;  /* 0x0000002887877220 */ /* 0x080fe20000410000 */
[-C--:B------:R-:W-:Y:S01]  /*a050*/  FMUL.FTZ R140, R140, R41.reuse ;  /* 0x000000298c8c7220 */ /* 0x080fe20000410000 */
[----:B------:R-:W-:Y:S01]  /*a060*/  FMUL.FTZ R141, R141, R41 ;  /* 0x000000298d8d7220 */ /* 0x000fe20000410000 */
[-C--:B------:R-:W-:Y:S01]  /*a070*/  FMUL.FTZ R142, R142, R40.reuse ;  /* 0x000000288e8e7220 */ /* 0x080fe20000410000 */
[----:B------:R-:W-:Y:S01]  /*a080*/  FMUL.FTZ R143, R143, R40 ;  /* 0x000000288f8f7220 */ /* 0x000fe20000410000 */
[C---:B------:R-:W-:Y:S01]  /*a090*/  HMMA.16816.F32.BF16 R156, R28.reuse, R24, R156 ;  /* 0x000000181c9c723c */ /* 0x040fe2000004189c */
[-C--:B--2---:R-:W-:Y:S01]  /*a0a0*/  FMUL.FTZ R160, R160, R67.reuse ;  /* 0x00000043a0a07220 */ /* 0x084fe20000410000 */
[-C--:B------:R-:W-:Y:S01]  /*a0b0*/  FMUL.FTZ R161, R161, R67.reuse ;  /* 0x00000043a1a17220 */ /* 0x080fe20000410000 */
[-C--:B------:R-:W-:Y:S01]  /*a0c0*/  FMUL.FTZ R148, R148, R67.reuse ;  /* 0x0000004394947220 */ /* 0x080fe20000410000 */
[-C--:B------:R-:W-:Y:S01]  /*a0d0*/  FMUL.FTZ R149, R149, R67.reuse ;  /* 0x0000004395957220 */ /* 0x080fe20000410000 */
[-C--:B---3--:R-:W-:Y:S01]  /*a0e0*/  FMUL.FTZ R162, R162, R164.reuse ;  /* 0x000000a4a2a27220 */ /* 0x088fe20000410000 */
        /* <DEDUP_REMOVED lines=53> */
[----:B------:R-:W-:Y:S01]  /*a440*/  FFMA.FTZ R175, R241, UR6, -R66 ;  /* 0x00000006f1af7c23 */ /* 0x000fe20008010842 */
[--C-:B------:R-:W-:Y:S01]  /*a450*/  FFMA.FTZ R190, R239, UR6, -R62.reuse ;  /* 0x00000006efbe7c23 */ /* 0x100fe2000801083e */
[--C-:B------:R-:W-:Y:S01]  /*a460*/  FFMA.FTZ R179, R187, UR6, -R62.reuse ;  /* 0x00000006bbb37c23 */ /* 0x100fe2000801083e */
[--C-:B------:R-:W-:Y:S01]  /*a470*/  FFMA.FTZ R192, R209, UR6, -R62.reuse ;  /* 0x00000006d1c07c23 */ /* 0x100fe2000801083e */
[----:B------:R-:W-:Y:S01]  /*a480*/  FFMA.FTZ R211, R211, UR6, -R62 ;  /* 0x00000006d3d37c23 */ /* 0x000fe2000801083e */
[C---:B------:R-:W-:Y:S01]  /*a490*/  HMMA.16816.F32.BF16 R120, R28.reuse, R8, R120 ;  /* 0x000000081c78723c */ /* 0x040fe20000041878 */
        /* <DEDUP_REMOVED lines=12> */
[----:B------:R-:W-:Y:S01]  /*a560*/  MUFU.EX2 R175, R175 ;  /* 0x000000af00af7308 */ /* 0x000fe20000000800 */
[--C-:B------:R-:W-:Y:S01]  /*a570*/  FFMA.FTZ R183, R183, UR6, -R66.reuse ;  /* 0x00000006b7b77c23 */ /* 0x100fe20008010842 */
[----:B------:R-:W-:Y:S01]  /*a580*/  FFMA.FTZ R204, R193, UR6, -R66 ;  /* 0x00000006c1cc7c23 */ /* 0x000fe20008010842 */
[C---:B-1----:R-:W-:Y:S01]  /*a590*/  HMMA.16816.F32.BF16 R132, R28.reuse, R4, R132 ;  /* 0x000000041c84723c */ /* 0x042fe20000041884 */
[----:B------:R-:W-:Y:S01]  /*a5a0*/  MUFU.EX2 R190, R190 ;  /* 0x000000be00be7308 */ /* 0x000fe20000000800 */
[--C-:B------:R-:W-:Y:S01]  /*a5b0*/  FFMA.FTZ R169, R169, UR6, -R62.reuse ;  /* 0x00000006a9a97c23 */ /* 0x100fe2000801083e */
[--C-:B------:R-:W-:Y:S01]  /*a5c0*/  FFMA.FTZ R206, R177, UR6, -R62.reuse ;  /* 0x00000006b1ce7c23 */ /* 0x100fe2000801083e */
[--C-:B------:R-:W-:Y:S01]  /*a5d0*/  FFMA.FTZ R173, R173, UR6, -R62.reuse ;  /* 0x00000006adad7c23 */ /* 0x100fe2000801083e */
[----:B------:R-:W1:Y:S01]  /*a5e0*/  MUFU.EX2 R187, R211 ;  /* 0x000000d300bb7308 */ /* 0x000e620000000800 */
[----:B------:R-:W-:Y:S01]  /*a5f0*/  FFMA.FTZ R208, R181, UR6, -R62 ;  /* 0x00000006b5d07c23 */ /* 0x000fe2000801083e */
[--C-:B------:R-:W-:Y:S01]  /*a600*/  FFMA.FTZ R177, R176, UR6, -R47.reuse ;  /* 0x00000006b0b17c23 */ /* 0x100fe2000801082f */
[----:B------:R-:W-:Y:S01]  /*a610*/  HMMA.16816.F32.BF16 R140, R28, R6, R140 ;  /* 0x000000061c8c723c */ /* 0x000fe2000004188c */
[----:B------:R-:W-:Y:S01]  /*a620*/  F2FP.BF16.F32.PACK_AB R28, R51, R48 ;  /* 0x00000030331c723e */ /* 0x000fe200000010ff */
[----:B------:R-:W-:Y:S01]  /*a630*/  MUFU.EX2 R179, R179 ;  /* 0x000000b300b37308 */ /* 0x000fe20000000800 */
[----:B------:R-:W-:Y:S01]  /*a640*/  F2FP.BF16.F32.PACK_AB R29, R60, R61 ;  /* 0x0000003d3c1d723e */ /* 0x000fe200000010ff */
[--C-:B------:R-:W-:Y:S01]  /*a650*/  FFMA.FTZ R176, R178, UR6, -R47.reuse ;  /* 0x00000006b2b07c23 */ /* 0x100fe2000801082f */
[----:B------:R-:W-:Y:S01]  /*a660*/  F2FP.BF16.F32.PACK_AB R30, R59, R54 ;  /* 0x000000363b1e723e */ /* 0x000fe200000010ff */
[----:B------:R-:W3:Y:S01]  /*a670*/  MUFU.EX2 R192, R192 ;  /* 0x000000c000c07308 */ /* 0x000ee20000000800 */
[----:B------:R-:W-:Y:S01]  /*a680*/  F2FP.BF16.F32.PACK_AB R31, R64, R63 ;  /* 0x0000003f401f723e */ /* 0x000fe200000010ff */
[--C-:B------:R-:W-:Y:S01]  /*a690*/  FFMA.FTZ R172, R172, UR6, -R47.reuse ;  /* 0x00000006acac7c23 */ /* 0x100fe2000801082f */
[----:B------:R-:W-:Y:S01]  /*a6a0*/  FFMA.FTZ R181, R180, UR6, -R47 ;  /* 0x00000006b4b57c23 */ /* 0x000fe2000801082f */
[----:B------:R-:W-:Y:S01]  /*a6b0*/  MUFU.EX2 R194, R194 ;  /* 0x000000c200c27308 */ /* 0x000fe20000000800 */
[--C-:B------:R-:W-:Y:S01]  /*a6c0*/  FFMA.FTZ R178, R182, UR6, -R57.reuse ;  /* 0x00000006b6b27c23 */ /* 0x100fe20008010839 */
[--C-:B------:R-:W-:Y:S01]  /*a6d0*/  FFMA.FTZ R193, R184, UR6, -R57.reuse ;  /* 0x00000006b8c17c23 */ /* 0x100fe20008010839 */
[----:B------:R-:W-:Y:S01]  /*a6e0*/  FFMA.FTZ R170, R170, UR6, -R57 ;  /* 0x00000006aaaa7c23 */ /* 0x000fe20008010839 */
[C---:B------:R-:W-:Y:S01]  /*a6f0*/  HMMA.16816.F32.BF16 R160, R28.reuse, R24, R160 ;  /* 0x000000181ca0723c */ /* 0x040fe200000418a0 */
[----:B------:R-:W4:Y:S01]  /*a700*/  MUFU.EX2 R189, R189 ;  /* 0x000000bd00bd7308 */ /* 0x000f220000000800 */
[--C-:B------:R-:W-:Y:S01]  /*a710*/  FFMA.FTZ R52, R52, UR6, -R66.reuse ;  /* 0x0000000634347c23 */ /* 0x100fe20008010842 */
[----:B------:R-:W-:Y:S01]  /*a720*/  FFMA.FTZ R65, R65, UR6, -R66 ;  /* 0x0000000641417c23 */ /* 0x000fe20008010842 */
[----:B------:R-:W-:Y:S01]  /*a730*/  FFMA.FTZ R48, R237, R67, R48 ;  /* 0x00000043ed307223 */ /* 0x000fe20000010030 */
[----:B------:R-:W-:Y:S01]  /*a740*/  MUFU.EX2 R197, R197 ;  /* 0x000000c500c57308 */ /* 0x000fe20000000800 */
[----:B------:R-:W-:Y:S01]  /*a750*/  FFMA.FTZ R61, R236, R164, R61 ;  /* 0x000000a4ec3d7223 */ /* 0x000fe2000001003d */
[----:B------:R-:W-:Y:S01]  /*a760*/  FFMA.FTZ R38, R235, R41, R38 ;  /* 0x00000029eb267223 */ /* 0x000fe20000010026 */
[C---:B------:R-:W-:Y:S01]  /*a770*/  HMMA.16816.F32.BF16 R148, R28.reuse, R26, R148 ;  /* 0x0000001a1c94723c */ /* 0x040fe20000041894 */
[----:B------:R-:W5:Y:S01]  /*a780*/  LDSM.16.MT88.4 R24, [R218+0x9400] ;  /* 0x00940000da18783b */ /* 0x000f620000004200 */
[----:B------:R-:W-:Y:S01]  /*a790*/  MUFU.EX2 R196, R196 ;  /* 0x000000c400c47308 */ /* 0x000fe20000000800 */
[----:B------:R-:W-:Y:S01]  /*a7a0*/  FFMA.FTZ R233, R233, R40, R34 ;  /* 0x00000028e9e97223 */ /* 0x000fe20000010022 */
[----:B------:R-:W-:Y:S01]  /*a7b0*/  FADD.FTZ R51, R51, R48 ;  /* 0x0000003033337221 */ /* 0x000fe20000010000 */
[----:B------:R-:W-:Y:S01]  /*a7c0*/  FADD.FTZ R60, R60, R61 ;  /* 0x0000003d3c3c7221 */ /* 0x000fe20000010000 */
[----:B------:R-:W-:Y:S01]  /*a7d0*/  MUFU.EX2 R191, R191 ;  /* 0x000000bf00bf7308 */ /* 0x000fe20000000800 */
[----:B------:R-:W-:Y:S01]  /*a7e0*/  FADD.FTZ R35, R35, R38 ;  /* 0x0000002623237221 */ /* 0x000fe20000010000 */
[C---:B------:R-:W-:Y:S01]  /*a7f0*/  HMMA.16816.F32.BF16 R68, R28.reuse, R20, R68 ;  /* 0x000000141c44723c */ /* 0x040fe20000041844 */
[----:B------:R-:W-:Y:S01]  /*a800*/  FADD.FTZ R2, R2, R233 ;  /* 0x000000e902027221 */ /* 0x000fe20000010000 */
[----:B------:R2:W4:Y:S01]  /*a810*/  MUFU.EX2 R200, R202 ;  /* 0x000000ca00c87308 */ /* 0x0005220000000800 */
[----:B------:R-:W-:Y:S01]  /*a820*/  FFMA.FTZ R56, R56, UR6, -R62 ;  /* 0x0000000638387c23 */ /* 0x000fe2000801083e */
[----:B------:R-:W-:Y:S01]  /*a830*/  FADD.FTZ R54, R54, R51 ;  /* 0x0000003336367221 */ /* 0x000fe20000010000 */
[----:B------:R-:W-:Y:S01]  /*a840*/  FADD.FTZ R63, R63, R60 ;  /* 0x0000003c3f3f7221 */ /* 0x000fe20000010000 */
[----:B------:R-:W-:Y:S01]  /*a850*/  MUFU.EX2 R198, R201 ;  /* 0x000000c900c67308 */ /* 0x000fe20000000800 */
[----:B------:R-:W-:Y:S01]  /*a860*/  FADD.FTZ R36, R36, R35 ;  /* 0x0000002324247221 */ /* 0x000fe20000010000 */
[C---:B------:R-:W-:Y:S01]  /*a870*/  HMMA.16816.F32.BF16 R80, R28.reuse, R22, R80 ;  /* 0x000000161c50723c */ /* 0x040fe20000041850 */
[----:B------:R-:W4:Y:S01]  /*a880*/  LDSM.16.MT88.4 R20, [R215+0x400] ;  /* 0x00040000d714783b */ /* 0x000f220000004200 */
[----:B------:R-:W4:Y:S01]  /*a890*/  MUFU.EX2 R199, R199 ;  /* 0x000000c700c77308 */ /* 0x000f220000000800 */
[----:B------:R-:W-:Y:S01]  /*a8a0*/  FADD.FTZ R37, R37, R2 ;  /* 0x0000000225257221 */ /* 0x000fe20000010000 */
[----:B------:R-:W-:Y:S01]  /*a8b0*/  FADD.FTZ R59, R59, R54 ;  /* 0x000000363b3b7221 */ /* 0x000fe20000010000 */
[----:B------:R-:W-:Y:S01]  /*a8c0*/  FADD.FTZ R64, R64, R63 ;  /* 0x0000003f40407221 */ /* 0x000fe20000010000 */
[----:B------:R-:W-:Y:S01]  /*a8d0*/  MUFU.EX2 R183, R183 ;  /* 0x000000b700b77308 */ /* 0x000fe20000000800 */
[----:B------:R-:W-:Y:S01]  /*a8e0*/  FADD.FTZ R36, R33, R36 ;  /* 0x0000002421247221 */ /* 0x000fe20000010000 */
[C---:B------:R-:W-:Y:S01]  /*a8f0*/  HMMA.16816.F32.BF16 R84, R28.reuse, R16, R84 ;  /* 0x000000101c54723c */ /* 0x040fe20000041854 */
[--C-:B--2---:R-:W-:Y:S01]  /*a900*/  FFMA.FTZ R202, R185, UR6, -R66.reuse ;  /* 0x00000006b9ca7c23 */ /* 0x104fe20008010842 */
[----:B------:R-:W-:Y:S01]  /*a910*/  FFMA.FTZ R185, R195, UR6, -R66 ;  /* 0x00000006c3b97c23 */ /* 0x000fe20008010842 */
[----:B------:R-:W-:Y:S01]  /*a920*/  MUFU.EX2 R204, R204 ;  /* 0x000000cc00cc7308 */ /* 0x000fe20000000800 */
[----:B------:R-:W-:Y:S01]  /*a930*/  FFMA.FTZ R195, R174, UR6, -R57 ;  /* 0x00000006aec37c23 */ /* 0x000fe20008010839 */
[----:B------:R-:W-:Y:S01]  /*a940*/  FADD.FTZ R37, R0, R37 ;  /* 0x0000002500257221 */ /* 0x000fe20000010000 */
[--C-:B------:R-:W-:Y:S01]  /*a950*/  FFMA.FTZ R39, R39, UR6, -R57.reuse ;  /* 0x0000000627277c23 */ /* 0x100fe20008010839 */
[----:B------:R-:W2:Y:S01]  /*a960*/  MUFU.EX2 R202, R202 ;  /* 0x000000ca00ca7308 */ /* 0x000ea20000000800 */
[----:B------:R-:W-:Y:S01]  /*a970*/  HMMA.16816.F32.BF16 R96, R28, R18, R96 ;  /* 0x000000121c60723c */ /* 0x000fe20000041860 */
[----:B------:R-:W2:Y:S01]  /*a980*/  LDSM.16.MT88.4 R16, [R218+0xa400] ;  /* 0x00a40000da10783b */ /* 0x000ea20000004200 */
[----:B------:R-:W-:Y:S01]  /*a990*/  FFMA.FTZ R44, R44, UR6, -R57 ;  /* 0x000000062c2c7c23 */ /* 0x000fe20008010839 */
[----:B------:R-:W-:Y:S01]  /*a9a0*/  MUFU.EX2 R185, R185 ;  /* 0x000000b900b97308 */ /* 0x000fe20000000800 */
[----:B------:R-:W-:-:S03]  /*a9b0*/  IADD3 R232, PT, PT, R217, -0x4, RZ ;  /* 0xfffffffcd9e87810 */ /* 0x000fc60007ffe0ff */
[----:B------:R-:W-:Y:S01]  /*a9c0*/  MUFU.EX2 R169, R169 ;  /* 0x000000a900a97308 */ /* 0x000fe20000000800 */
[C---:B------:R-:W-:Y:S03]  /*a9d0*/  HMMA.16816.F32.BF16 R100, R28.reuse, R12, R100 ;  /* 0x0000000c1c64723c */ /* 0x040fe60000041864 */
[----:B------:R-:W2:Y:S04]  /*a9e0*/  MUFU.EX2 R206, R206 ;  /* 0x000000ce00ce7308 */ /* 0x000ea80000000800 */
[----:B------:R-:W-:Y:S01]  /*a9f0*/  MUFU.EX2 R173, R173 ;  /* 0x000000ad00ad7308 */ /* 0x000fe20000000800 */
[C---:B------:R-:W-:Y:S01]  /*aa00*/  HMMA.16816.F32.BF16 R112, R28.reuse, R14, R112 ;  /* 0x0000000e1c70723c */ /* 0x040fe20000041870 */
[----:B------:R-:W2:Y:S02]  /*aa10*/  LDSM.16.MT88.4 R12, [R215+0x1400] ;  /* 0x00140000d70c783b */ /* 0x000ea40000004200 */
[----:B------:R-:W2:Y:S04]  /*aa20*/  MUFU.EX2 R208, R208 ;  /* 0x000000d000d07308 */ /* 0x000ea80000000800 */
[----:B------:R-:W-:Y:S01]  /*aa30*/  MUFU.EX2 R172, R172 ;  /* 0x000000ac00ac7308 */ /* 0x000fe20000000800 */
[C---:B------:R-:W-:Y:S03]  /*aa40*/  HMMA.16816.F32.BF16 R116, R28.reuse, R8, R116 ;  /* 0x000000081c74723c */ /* 0x040fe60000041874 */
[----:B------:R-:W2:Y:S04]  /*aa50*/  MUFU.EX2 R177, R177 ;  /* 0x000000b100b17308 */ /* 0x000ea80000000800 */
[----:B------:R-:W-:Y:S01]  /*aa60*/  MUFU.EX2 R176, R176 ;  /* 0x000000b000b07308 */ /* 0x000fe20000000800 */
[C---:B------:R-:W-:Y:S01]  /*aa70*/  HMMA.16816.F32.BF16 R128, R28.reuse, R10, R128 ;  /* 0x0000000a1c80723c */ /* 0x040fe20000041880 */
[----:B------:R-:W2:Y:S02]  /*aa80*/  LDSM.16.MT88.4 R8, [R218+0xb400] ;  /* 0x00b40000da08783b */ /* 0x000ea40000004200 */
[----:B------:R-:W-:Y:S04]  /*aa90*/  MUFU.EX2 R181, R181 ;  /* 0x000000b500b57308 */ /* 0x000fe80000000800 */
[----:B------:R-:W-:Y:S01]  /*aaa0*/  MUFU.EX2 R178, R178 ;  /* 0x000000b200b27308 */ /* 0x000fe20000000800 */
[C---:B------:R-:W-:Y:S03]  /*aab0*/  HMMA.16816.F32.BF16 R144, R28.reuse, R4, R144 ;  /* 0x000000041c90723c */ /* 0x040fe60000041890 */
[----:B------:R-:W2:Y:S04]  /*aac0*/  MUFU.EX2 R193, R193 ;  /* 0x000000c100c17308 */ /* 0x000ea80000000800 */
[----:B------:R-:W-:Y:S01]  /*aad0*/  MUFU.EX2 R170, R170 ;  /* 0x000000aa00aa7308 */ /* 0x000fe20000000800 */
[----:B------:R-:W-:Y:S01]  /*aae0*/  HMMA.16816.F32.BF16 R136, R28, R6, R136 ;  /* 0x000000061c88723c */ /* 0x000fe20000041888 */
[----:B------:R-:W2:Y:S01]  /*aaf0*/  LDSM.16.MT88.4 R4, [R215+0x2400] ;  /* 0x00240000d704783b */ /* 0x000ea20000004200 */
[----:B------:R-:W-:Y:S01]  /*ab00*/  F2FP.BF16.F32.PACK_AB R28, R188, R171 ;  /* 0x000000abbc1c723e */ /* 0x000fe200000010ff */
[----:B------:R-:W2:Y:S01]  /*ab10*/  MUFU.EX2 R195, R195 ;  /* 0x000000c300c37308 */ /* 0x000ea20000000800 */
[----:B-1----:R-:W-:Y:S01]  /*ab20*/  F2FP.BF16.F32.PACK_AB R29, R187, R190 ;  /* 0x000000bebb1d723e */ /* 0x002fe200000010ff */
[----:B------:R-:W-:Y:S01]  /*ab30*/  FADD.FTZ R171, R171, R36 ;  /* 0x00000024abab7221 */ /* 0x000fe20000010000 */
[----:B------:R-:W-:Y:S01]  /*ab40*/  F2FP.BF16.F32.PACK_AB R30, R175, R186 ;  /* 0x000000baaf1e723e */ /* 0x000fe200000010ff */
[----:B------:R-:W-:Y:S01]  /*ab50*/  MUFU.EX2 R52, R52 ;  /* 0x0000003400347308 */ /* 0x000fe20000000800 */
[----:B---3--:R-:W-:Y:S01]  /*ab60*/  F2FP.BF16.F32.PACK_AB R31, R192, R179 ;  /* 0x000000b3c01f723e */ /* 0x008fe200000010ff */
[----:B------:R-:W-:Y:S01]  /*ab70*/  FADD.FTZ R190, R190, R37 ;  /* 0x00000025bebe7221 */ /* 0x000fe20000010000 */
[----:B------:R-:W-:Y:S01]  /*ab80*/  FADD.FTZ R171, R188, R171 ;  /* 0x000000abbcab7221 */ /* 0x000fe20000010000 */
[----:B------:R-:W1:Y:S02]  /*ab90*/  MUFU.EX2 R65, R65 ;  /* 0x0000004100417308 */ /* 0x000e640000000800 */
[----:B------:R-:W-:Y:S01]  /*aba0*/  FADD.FTZ R190, R187, R190 ;  /* 0x000000bebbbe7221 */ /* 0x000fe20000010000 */
[----:B------:R-:W-:Y:S01]  /*abb0*/  FADD.FTZ R186, R186, R171 ;  /* 0x000000abbaba7221 */ /* 0x000fe20000010000 */
[----:B-----5:R-:W-:Y:S01]  /*abc0*/  HMMA.16816.F32.BF16 R156, R28, R24, R156 ;  /* 0x000000181c9c723c */ /* 0x020fe2000004189c */
[----:B------:R-:W-:Y:S01]  /*abd0*/  MUFU.EX2 R56, R56 ;  /* 0x0000003800387308 */ /* 0x000fe20000000800 */
[----:B------:R-:W-:Y:S01]  /*abe0*/  FADD.FTZ R179, R179, R190 ;  /* 0x000000beb3b37221 */ /* 0x000fe20000010000 */
[----:B------:R-:W-:-:S02]  /*abf0*/  FADD.FTZ R186, R175, R186 ;  /* 0x000000baafba7221 */ /* 0x000fc40000010000 */
[----:B------:R-:W-:Y:S01]  /*ac00*/  MUFU.EX2 R39, R39 ;  /* 0x0000002700277308 */ /* 0x000fe20000000800 */
[----:B------:R-:W-:Y:S02]  /*ac10*/  FADD.FTZ R192, R192, R179 ;  /* 0x000000b3c0c07221 */ /* 0x000fe40000010000 */
[C---:B------:R-:W-:Y:S01]  /*ac20*/  HMMA.16816.F32.BF16 R152, R28.reuse, R26, R152 ;  /* 0x0000001a1c98723c */ /* 0x040fe20000041898 */
[----:B------:R-:W-:Y:S07]  /*ac30*/  MUFU.EX2 R44, R44 ;  /* 0x0000002c002c7308 */ /* 0x000fee0000000800 */
[C---:B----4-:R-:W-:Y:S08]  /*ac40*/  HMMA.16816.F32.BF16 R72, R28.reuse, R20, R72 ;  /* 0x000000141c48723c */ /* 0x050ff00000041848 */
[C---:B------:R-:W-:Y:S08]  /*ac50*/  HMMA.16816.F32.BF16 R76, R28.reuse, R22, R76 ;  /* 0x000000161c4c723c */ /* 0x040ff0000004184c */
[C---:B--2---:R-:W-:Y:S08]  /*ac60*/  HMMA.16816.F32.BF16 R88, R28.reuse, R16, R88 ;  /* 0x000000101c58723c */ /* 0x044ff00000041858 */
        /* <DEDUP_REMOVED lines=32> */
[C---:B------:R-:W-:Y:S01]  /*ae70*/  HMMA.16816.F32.BF16 R128, R28.reuse, R10, R128 ;  /* 0x0000000a1c80723c */ /* 0x040fe20000041880 */
[----:B------:R-:W1:Y:S07]  /*ae80*/  LDSM.16.MT88.4 R8, [R218+0xb800] ;  /* 0x00b80000da08783b */ /* 0x000e6e0000004200 */
[C---:B------:R-:W-:Y:S08]  /*ae90*/  HMMA.16816.F32.BF16 R144, R28.reuse, R4, R144 ;  /* 0x000000041c90723c */ /* 0x040ff00000041890 */
[----:B------:R-:W-:Y:S01]  /*aea0*/  HMMA.16816.F32.BF16 R136, R28, R6, R136 ;  /* 0x000000061c88723c */ /* 0x000fe20000041888 */
[----:B------:R-:W1:Y:S01]  /*aeb0*/  LDSM.16.MT88.4 R4, [R215+0x2800] ;  /* 0x00280000d704783b */ /* 0x000e620000004200 */
        /* <DEDUP_REMOVED lines=10> */
[----:B--2---:R-:W-:Y:S01]  /*af60*/  HMMA.16816.F32.BF16 R156, R28, R24, R156 ;  /* 0x000000181c9c723c */ /* 0x004fe2000004189c */
[----:B------:R-:W-:Y:S01]  /*af70*/  FADD.FTZ R185, R204, R185 ;  /* 0x000000b9ccb97221 */ /* 0x000fe20000010000 */
[----:B------:R-:W-:-:S06]  /*af80*/  FADD.FTZ R173, R208, R173 ;  /* 0x000000add0ad7221 */ /* 0x000fcc0000010000 */
[C---:B------:R-:W-:Y:S08]  /*af90*/  HMMA.16816.F32.BF16 R152, R28.reuse, R26, R152 ;  /* 0x0000001a1c98723c */ /* 0x040ff00000041898 */
[C---:B---3--:R-:W-:Y:S08]  /*afa0*/  HMMA.16816.F32.BF16 R72, R28.reuse, R20, R72 ;  /* 0x000000141c48723c */ /* 0x048ff00000041848 */
[C---:B------:R-:W-:Y:S08]  /*afb0*/  HMMA.16816.F32.BF16 R76, R28.reuse, R22, R76 ;  /* 0x000000161c4c723c */ /* 0x040ff0000004184c */
[C---:B----4-:R-:W-:Y:S08]  /*afc0*/  HMMA.16816.F32.BF16 R88, R28.reuse, R16, R88 ;  /* 0x000000101c58723c */ /* 0x050ff00000041858 */
[C---:B------:R-:W-:Y:S08]  /*afd0*/  HMMA.16816.F32.BF16 R92, R28.reuse, R18, R92 ;  /* 0x000000121c5c723c */ /* 0x040ff0000004185c */
[C---:B-----5:R-:W-:Y:S08]  /*afe0*/  HMMA.16816.F32.BF16 R104, R28.reuse, R12, R104 ;  /* 0x0000000c1c68723c */ /* 0x060ff00000041868 */
[C---:B------:R-:W-:Y:S08]  /*aff0*/  HMMA.16816.F32.BF16 R108, R28.reuse, R14, R108 ;  /* 0x0000000e1c6c723c */ /* 0x040ff0000004186c */
[C---:B-1----:R-:W-:Y:S08]  /*b000*/  HMMA.16816.F32.BF16 R120, R28.reuse, R8, R120 ;  /* 0x000000081c78723c */ /* 0x042ff00000041878 */
        /* <DEDUP_REMOVED lines=16> */
[--C-:B------:R-:W-:Y:S01]  /*b110*/  FFMA.FTZ R66, R53, UR6, -R62.reuse ;  /* 0x0000000635427c23 */ /* 0x100fe2000801083e */
[----:B------:R-:W-:Y:S01]  /*b120*/  FFMA.FTZ R53, R49, UR6, -R62 ;  /* 0x0000000631357c23 */ /* 0x000fe2000801083e */
[----:B------:R-:W-:Y:S01]  /*b130*/  MUFU.EX2 R55, R12 ;  /* 0x0000000c00377308 */ /* 0x000fe20000000800 */
[----:B------:R-:W-:Y:S01]  /*b140*/  FADD.FTZ R176, R181, R176 ;  /* 0x000000b0b5b07221 */ /* 0x000fe20000010000 */
[----:B------:R-:W-:Y:S01]  /*b150*/  FADD.FTZ R170, R195, R170 ;  /* 0x000000aac3aa7221 */ /* 0x000fe20000010000 */
[----:B------:R-:W-:Y:S01]  /*b160*/  HMMA.16816.F32.BF16 R116, R28, R8, R116 ;  /* 0x000000081c74723c */ /* 0x000fe20000041874 */
[----:B------:R-:W-:Y:S01]  /*b170*/  FFMA.FTZ R8, R50, UR6, -R62 ;  /* 0x0000000632087c23 */ /* 0x000fe2000801083e */
[--C-:B------:R-:W-:Y:S01]  /*b180*/  FFMA.FTZ R62, R46, UR6, -R47.reuse ;  /* 0x000000062e3e7c23 */ /* 0x100fe2000801082f */
[----:B------:R1:W-:Y:S01]  /*b190*/  MUFU.EX2 R50, R66 ;  /* 0x0000004200327308 */ /* 0x0003e20000000800 */
[----:B------:R-:W-:-:S03]  /*b1a0*/  FFMA.FTZ R46, R45, UR6, -R47 ;  /* 0x000000062d2e7c23 */ /* 0x000fc6000801082f */
[----:B------:R2:W3:Y:S01]  /*b1b0*/  MUFU.EX2 R49, R8 ;  /* 0x0000000800317308 */ /* 0x0004e20000000800 */
[C---:B------:R-:W-:Y:S03]  /*b1c0*/  HMMA.16816.F32.BF16 R160, R28.reuse, R24, R160 ;  /* 0x000000181ca0723c */ /* 0x040fe600000418a0 */
[----:B------:R-:W4:Y:S04]  /*b1d0*/  MUFU.EX2 R58, R58 ;  /* 0x0000003a003a7308 */ /* 0x000f280000000800 */
[----:B------:R-:W5:Y:S01]  /*b1e0*/  MUFU.EX2 R53, R53 ;  /* 0x0000003500357308 */ /* 0x000f620000000800 */
[C---:B------:R-:W-:Y:S01]  /*b1f0*/  HMMA.16816.F32.BF16 R148, R28.reuse, R26, R148 ;  /* 0x0000001a1c94723c */ /* 0x040fe20000041894 */
[----:B------:R-:W5:Y:S01]  /*b200*/  LDSM.16.MT88.4 R24, [R218+0x9c00] ;  /* 0x009c0000da18783b */ /* 0x000f620000004200 */
[--C-:B-1----:R-:W-:Y:S01]  /*b210*/  FFMA.FTZ R66, R32, UR6, -R47.reuse ;  /* 0x0000000620427c23 */ /* 0x102fe2000801082f */
[----:B------:R-:W-:Y:S01]  /*b220*/  FFMA.FTZ R32, R3, UR6, -R47 ;  /* 0x0000000603207c23 */ /* 0x000fe2000801082f */
[--C-:B------:R-:W-:Y:S01]  /*b230*/  FFMA.FTZ R47, R43, UR6, -R57.reuse ;  /* 0x000000062b2f7c23 */ /* 0x100fe20008010839 */
[----:B------:R-:W-:Y:S01]  /*b240*/  FFMA.FTZ R43, R42, UR6, -R57 ;  /* 0x000000062a2b7c23 */ /* 0x000fe20008010839 */
[----:B------:R-:W-:Y:S02]  /*b250*/  MUFU.EX2 R3, R66 ;  /* 0x0000004200037308 */ /* 0x000fe40000000800 */
[C---:B------:R-:W-:Y:S02]  /*b260*/  HMMA.16816.F32.BF16 R68, R28.reuse, R20, R68 ;  /* 0x000000141c44723c */ /* 0x040fe40000041844 */
[----:B------:R-:W1:Y:S04]  /*b270*/  MUFU.EX2 R32, R32 ;  /* 0x0000002000207308 */ /* 0x000e680000000800 */
[----:B------:R-:W-:Y:S02]  /*b280*/  MUFU.EX2 R45, R62 ;  /* 0x0000003e002d7308 */ /* 0x000fe40000000800 */
[C---:B------:R-:W-:Y:S01]  /*b290*/  HMMA.16816.F32.BF16 R80, R28.reuse, R22, R80 ;  /* 0x000000161c50723c */ /* 0x040fe20000041850 */
[----:B------:R-:W1:Y:S01]  /*b2a0*/  LDSM.16.MT88.4 R20, [R215+0xc00] ;  /* 0x000c0000d714783b */ /* 0x000e620000004200 */
[----:B------:R-:W1:Y:S04]  /*b2b0*/  MUFU.EX2 R46, R46 ;  /* 0x0000002e002e7308 */ /* 0x000e680000000800 */
[----:B------:R-:W-:Y:S02]  /*b2c0*/  MUFU.EX2 R42, R47 ;  /* 0x0000002f002a7308 */ /* 0x000fe40000000800 */
[C---:B------:R-:W-:Y:S02]  /*b2d0*/  HMMA.16816.F32.BF16 R84, R28.reuse, R16, R84 ;  /* 0x000000101c54723c */ /* 0x040fe40000041854 */
[----:B------:R-:W1:Y:S06]  /*b2e0*/  MUFU.EX2 R43, R43 ;  /* 0x0000002b002b7308 */ /* 0x000e6c0000000800 */
[C---:B------:R-:W-:Y:S01]  /*b2f0*/  HMMA.16816.F32.BF16 R96, R28.reuse, R18, R96 ;  /* 0x000000121c60723c */ /* 0x040fe20000041860 */
[----:B------:R-:W1:Y:S07]  /*b300*/  LDSM.16.MT88.4 R16, [R218+0xac00] ;  /* 0x00ac0000da10783b */ /* 0x000e6e0000004200 */
        /* <DEDUP_REMOVED lines=9> */
[----:B---3--:R-:W-:Y:S01]  /*b3a0*/  F2FP.BF16.F32.PACK_AB R29, R49, R50 ;  /* 0x00000032311d723e */ /* 0x008fe200000010ff */
[----:B------:R-:W-:Y:S01]  /*b3b0*/  FADD.FTZ R50, R50, R173 ;  /* 0x000000ad32327221 */ /* 0x000fe20000010000 */
[----:B----4-:R-:W-:Y:S01]  /*b3c0*/  F2FP.BF16.F32.PACK_AB R30, R58, R55 ;  /* 0x000000373a1e723e */ /* 0x010fe200000010ff */
[----:B------:R-:W-:Y:S01]  /*b3d0*/  FADD.FTZ R52, R65, R52 ;  /* 0x0000003441347221 */ /* 0x000fe20000010000 */
[----:B-----5:R-:W-:Y:S01]  /*b3e0*/  F2FP.BF16.F32.PACK_AB R31, R56, R53 ;  /* 0x00000035381f723e */ /* 0x020fe200000010ff */
[----:B------:R-:W-:-:S02]  /*b3f0*/  FADD.FTZ R50, R49, R50 ;  /* 0x0000003231327221 */ /* 0x000fc40000010000 */
[----:B------:R-:W-:Y:S02]  /*b400*/  FADD.FTZ R55, R55, R52 ;  /* 0x0000003437377221 */ /* 0x000fe40000010000 */
[----:B------:R-:W-:Y:S02]  /*b410*/  FADD.FTZ R53, R53, R50 ;  /* 0x0000003235357221 */ /* 0x000fe40000010000 */
[----:B------:R-:W-:Y:S01]  /*b420*/  HMMA.16816.F32.BF16 R156, R28, R24, R156 ;  /* 0x000000181c9c723c */ /* 0x000fe2000004189c */
[----:B------:R-:W-:Y:S01]  /*b430*/  FADD.FTZ R235, R58, R55 ;  /* 0x000000373aeb7221 */ /* 0x000fe20000010000 */
[----:B------:R-:W-:-:S06]  /*b440*/  FADD.FTZ R233, R56, R53 ;  /* 0x0000003538e97221 */ /* 0x000fcc0000010000 */
        /* <DEDUP_REMOVED lines=36> */
.L_x_41:
[----:B------:R-:W-:-:S13]  /*b690*/  ISETP.GE.AND P0, PT, R232, RZ, PT ;  /* 0x000000ffe800720c */ /* 0x000fda0003f06270 */
[----:B------:R-:W-:Y:S05]  /*b6a0*/  @!P0 BRA `(.L_x_44) ;  /* 0x0000002c00308947 */ /* 0x000fea0003800000 */
[----:B------:R-:W1:Y:S01]  /*b6b0*/  LDC.64 R222, c[0x0][0x3c0] ;  /* 0x0000f000ffde7b82 */ /* 0x000e620000000a00 */
[----:B------:R-:W-:Y:S01]  /*b6c0*/  LOP3.LUT P0, RZ, R216, 0x4, RZ, 0xc0, !PT ;  /* 0x00000004d8ff7812 */ /* 0x000fe2000780c0ff */
[----:B------:R-:W-:Y:S01]  /*b6d0*/  IMAD.MOV.U32 R216, RZ, RZ, 0x20 ;  /* 0x00000020ffd87424 */ /* 0x000fe200078e00ff */
[----:B------:R-:W-:Y:S01]  /*b6e0*/  MOV R169, R166 ;  /* 0x000000a600a97202 */ /* 0x000fe20000000f00 */
[----:B------:R-:W-:Y:S01]  /*b6f0*/  IMAD.MOV.U32 R2, RZ, RZ, R165 ;  /* 0x000000ffff027224 */ /* 0x000fe200078e00a5 */
[----:B------:R-:W-:Y:S01]  /*b700*/  MOV R3, R168 ;  /* 0x000000a800037202 */ /* 0x000fe20000000f00 */
[----:B------:R-:W-:Y:S01]  /*b710*/  IMAD.MOV.U32 R0, RZ, RZ, R167 ;  /* 0x000000ffff007224 */ /* 0x000fe200078e00a7 */
[----:B------:R-:W-:Y:S01]  /*b720*/  SEL R216, R216, 0xffffffe0, !P0 ;  /* 0xffffffe0d8d87807 */ /* 0x000fe20004000000 */
[----:B------:R-:W-:Y:S01]  /*b730*/  VIADD R231, R218, 0x9020 ;  /* 0x00009020dae77836 */ /* 0x000fe20000000000 */
[----:B------:R-:W2:Y:S02]  /*b740*/  LDCU UR4, c[0x0][0x45c] ;  /* 0x00008b80ff0477ac */ /* 0x000ea40008000800 */
[----:B------:R-:W-:Y:S01]  /*b750*/  IADD3 R217, PT, PT, R219, R216, RZ ;  /* 0x000000d8dbd97210 */ /* 0x000fe20007ffe0ff */
[----:B------:R-:W-:Y:S01]  /*b760*/  IMAD.IADD R216, R220, 0x1, R216 ;  /* 0x00000001dcd87824 */ /* 0x000fe200078e02d8 */
[----:B------:R-:W-:Y:S06]  /*b770*/  BRA `(.L_x_45) ;  /* 0x00000000005c7947 */ /* 0x000fec0003800000 */
.L_x_47:
[----:B------:R-:W1:Y:S01]  /*b780*/  LDC.64 R164, c[0x0][0x3b8] ;  /* 0x0000ee00ffa47b82 */ /* 0x000e620000000a00 */
[----:B------:R-:W-:Y:S04]  /*b790*/  VIADD R173, R232, 0xffffffff ;  /* 0xffffffffe8ad7836 */ /* 0x000fe80000000000 */
[C---:B-1----:R-:W-:Y:S04]  /*b7a0*/  IMAD.WIDE.U32 R166, R173.reuse, R164, RZ ;  /* 0x000000a4ada67225 */ /* 0x042fe800078e00ff */
[----:B------:R-:W-:Y:S01]  /*b7b0*/  IMAD R167, R173, R165, R167 ;  /* 0x000000a5ada77224 */ /* 0x000fe200078e02a7 */
[C---:B------:R-:W-:Y:S01]  /*b7c0*/  LEA R174, P2, R166.reuse, R227, 0x7 ;  /* 0x000000e3a6ae7211 */ /* 0x040fe200078438ff */
[C---:B------:R-:W-:Y:S03]  /*b7d0*/  IMAD.SHL.U32 R173, R166.reuse, 0x40, RZ ;  /* 0x00000040a6ad7824 */ /* 0x040fe600078e00ff */
[--C-:B------:R-:W-:Y:S02]  /*b7e0*/  LEA.HI.X R175, R166, R226, R167.reuse, 0x7, P2 ;  /* 0x000000e2a6af7211 */ /* 0x100fe400010f3ca7 */
[----:B------:R-:W-:Y:S02]  /*b7f0*/  LEA R172, P1, R164, R173, 0x5 ;  /* 0x000000ada4ac7211 */ /* 0x000fe400078228ff */
[----:B------:R-:W-:Y:S01]  /*b800*/  SHF.L.U64.HI R170, R166, 0x6, R167 ;  /* 0x00000006a6aa7819 */ /* 0x000fe200000102a7 */
[----:B------:R-:W-:Y:S01]  /*b810*/  @!PT LDS RZ, [RZ] ;  /* 0x00000000fffff984 */ /* 0x000fe20000000800 */
[----:B------:R-:W-:Y:S01]  /*b820*/  @!PT LDS RZ, [RZ] ;  /* 0x00000000fffff984 */ /* 0x000fe20000000800 */
[----:B------:R-:W-:Y:S01]  /*b830*/  @!PT LDS RZ, [RZ] ;  /* 0x00000000fffff984 */ /* 0x000fe20000000800 */
[----:B------:R1:W-:Y:S03]  /*b840*/  LDGSTS.E.BYPASS.LTC128B.128 [R230+0x6000], desc[UR12][R174.64] ;  /* 0x06000000aee67fae */ /* 0x0003e6000b981a0c */
[----:B------:R-:W-:Y:S01]  /*b850*/  LEA.HI.X R165, R164, R170, R165, 0x5, P1 ;  /* 0x000000aaa4a57211 */ /* 0x000fe200008f2ca5 */
[----:B------:R1:W-:Y:S01]  /*b860*/  LDGSTS.E.BYPASS.LTC128B.128 [R230+0x7000], desc[UR12][R174.64+0x40] ;  /* 0x07000040aee67fae */ /* 0x0003e2000b981a0c */
[C---:B------:R-:W-:Y:S03]  /*b870*/  LEA R176, P1, R172.reuse, R227, 0x1 ;  /* 0x000000e3acb07211 */ /* 0x040fe600078208ff */
[----:B------:R1:W-:Y:S01]  /*b880*/  LDGSTS.E.BYPASS.LTC128B.128 [R230+0x8000], desc[UR12][R174.64+0x80] ;  /* 0x08000080aee67fae */ /* 0x0003e2000b981a0c */
[----:B------:R-:W-:Y:S05]  /*b890*/  LEA.HI.X R177, R172, R226, R165, 0x1, P1 ;  /* 0x000000e2acb17211 */ /* 0x000fea00008f0ca5 */
[----:B------:R1:W-:Y:S04]  /*b8a0*/  LDGSTS.E.BYPASS.LTC128B.128 [R230+0x6800], desc[UR12][R176.64] ;  /* 0x06800000b0e67fae */ /* 0x0003e8000b981a0c */
[----:B------:R1:W-:Y:S04]  /*b8b0*/  LDGSTS.E.BYPASS.LTC128B.128 [R230+0x7800], desc[UR12][R176.64+0x40] ;  /* 0x07800040b0e67fae */ /* 0x0003e8000b981a0c */
[----:B------:R1:W-:Y:S04]  /*b8c0*/  LDGSTS.E.BYPASS.LTC128B.128 [R230+0x8800], desc[UR12][R176.64+0x80] ;  /* 0x08800080b0e67fae */ /* 0x0003e8000b981a0c */
[----:B------:R-:W0:Y:S01]  /*b8d0*/  LDGDEPBAR ;  /* 0x00000000000079af */ /* 0x000e220000000000 */
[----:B------:R-:W-:Y:S05]  /*b8e0*/  BRA `(.L_x_46) ;  /* 0x0000000800f87947 */ /* 0x000fea0003800000 */
.L_x_45:
[----:B------:R-:W-:Y:S04]  /*b8f0*/  DEPBAR.LE SB0, 0x0 ;  /* 0x000080000000791a */ /* 0x000fe80000000000 */
[----:B------:R-:W-:Y:S01]  /*b900*/  BAR.SYNC.DEFER_BLOCKING 0x0 ;  /* 0x0000000000007b1d */ /* 0x000fe20000010000 */
[C---:B-1----:R-:W-:Y:S04]  /*b910*/  IMAD.WIDE.U32 R170, R232.reuse, R222, RZ ;  /* 0x000000dee8aa7225 */ /* 0x042fe800078e00ff */
[----:B------:R-:W-:Y:S01]  /*b920*/  IMAD R171, R232, R223, R171 ;  /* 0x000000dfe8ab7224 */ /* 0x000fe200078e02ab */
[C---:B------:R-:W-:Y:S01]  /*b930*/  LEA R214, P2, R170.reuse, R225, 0x7 ;  /* 0x000000e1aad67211 */ /* 0x040fe200078438ff */
[C---:B------:R-:W-:Y:S03]  /*b940*/  IMAD.SHL.U32 R213, R170.reuse, 0x40, RZ ;  /* 0x00000040aad57824 */ /* 0x040fe600078e00ff */
[--C-:B------:R-:W-:Y:S02]  /*b950*/  LEA.HI.X R215, R170, R224, R171.reuse, 0x7, P2 ;  /* 0x000000e0aad77211 */ /* 0x100fe400010f3cab */
[----:B------:R-:W-:Y:S02]  /*b960*/  LEA R212, P1, R222, R213, 0x5 ;  /* 0x000000d5ded47211 */ /* 0x000fe400078228ff */
[----:B------:R-:W-:Y:S04]  /*b970*/  SHF.L.U64.HI R168, R170, 0x6, R171 ;  /* 0x00000006aaa87819 */ /* 0x000fe800000102ab */
[----:B------:R-:W-:Y:S02]  /*b980*/  LEA.HI.X R213, R222, R168, R223, 0x5, P1 ;  /* 0x000000a8ded57211 */ /* 0x000fe400008f2cdf */
[C---:B------:R-:W-:Y:S01]  /*b990*/  LEA R238, P1, R212.reuse, R225, 0x1 ;  /* 0x000000e1d4ee7211 */ /* 0x040fe200078208ff */
[----:B------:R-:W-:Y:S01]  /*b9a0*/  @!PT LDS RZ, [RZ] ;  /* 0x00000000fffff984 */ /* 0x000fe20000000800 */
[----:B------:R-:W-:Y:S01]  /*b9b0*/  @!PT LDS RZ, [RZ] ;  /* 0x00000000fffff984 */ /* 0x000fe20000000800 */
[----:B------:R-:W-:Y:S01]  /*b9c0*/  @!PT LDS RZ, [RZ] ;  /* 0x00000000fffff984 */ /* 0x000fe20000000800 */
[----:B------:R-:W-:Y:S03]  /*b9d0*/  LDGSTS.E.BYPASS.LTC128B.128 [R230+0x9000], desc[UR12][R214.64] ;  /* 0x09000000d6e67fae */ /* 0x000fe6000b981a0c */
[----:B------:R-:W-:Y:S02]  /*b9e0*/  LEA.HI.X R239, R212, R224, R213, 0x1, P1 ;  /* 0x000000e0d4ef7211 */ /* 0x000fe400008f0cd5 */
[----:B------:R-:W-:Y:S03]  /*b9f0*/  ISETP.NE.AND P1, PT, R232, RZ, PT ;  /* 0x000000ffe800720c */ /* 0x000fe60003f25270 */
[----:B------:R-:W-:Y:S08]  /*ba00*/  LDGSTS.E.BYPASS.LTC128B.128 [R230+0xa000], desc[UR12][R214.64+0x40] ;  /* 0x0a000040d6e67fae */ /* 0x000ff0000b981a0c */
[----:B------:R1:W-:Y:S08]  /*ba10*/  LDGSTS.E.BYPASS.LTC128B.128 [R230+0xb000], desc[UR12][R214.64+0x80] ;  /* 0x0b000080d6e67fae */ /* 0x0003f0000b981a0c */
[----:B------:R3:W-:Y:S08]  /*ba20*/  LDGSTS.E.BYPASS.LTC128B.128 [R230+0x9800], desc[UR12][R238.64] ;  /* 0x09800000eee67fae */ /* 0x0007f0000b981a0c */
[----:B------:R3:W-:Y:S08]  /*ba30*/  LDGSTS.E.BYPASS.LTC128B.128 [R230+0xa800], desc[UR12][R238.64+0x40] ;  /* 0x0a800040eee67fae */ /* 0x0007f0000b981a0c */
[----:B------:R3:W-:Y:S08]  /*ba40*/  LDGSTS.E.BYPASS.LTC128B.128 [R230+0xb800], desc[UR12][R238.64+0x80] ;  /* 0x0b800080eee67fae */ /* 0x0007f0000b981a0c */
[----:B------:R-:W-:Y:S08]  /*ba50*/  LDSM.16.M88.4 R164, [R220] ;  /* 0x00000000dca4783b */ /* 0x000ff00000000200 */
[----:B------:R-:W4:Y:S08]  /*ba60*/  LDSM.16.M88.4 R172, [R219+0x6000] ;  /* 0x00600000dbac783b */ /* 0x000f300000000200 */
[----:B------:R-:W5:Y:S08]  /*ba70*/  LDSM.16.M88.4 R176, [R220+0x1000] ;  /* 0x00100000dcb0783b */ /* 0x000f700000000200 */
[----:B------:R-:W2:Y:S08]  /*ba80*/  LDSM.16.M88.4 R180, [R219+0x6400] ;  /* 0x00640000dbb4783b */ /* 0x000eb00000000200 */
[----:B------:R-:W0:Y:S08]  /*ba90*/  LDGDEPBAR ;  /* 0x00000000000079af */ /* 0x000e300000000000 */
[----:B------:R-:W3:Y:S08]  /*baa0*/  LDSM.16.M88.4 R184, [R219+0x6800] ;  /* 0x00680000dbb8783b */ /* 0x000ef00000000200 */
[----:B------:R-:W3:Y:S01]  /*bab0*/  LDSM.16.M88.4 R188, [R219+0x6c00] ;  /* 0x006c0000dbbc783b */ /* 0x000ee20000000200 */
[-C--:B----4-:R-:W-:Y:S07]  /*bac0*/  HMMA.16816.F32.BF16 R4, R164, R172.reuse, RZ ;  /* 0x000000aca404723c */ /* 0x090fee00000418ff */
[----:B------:R-:W-:Y:S01]  /*bad0*/  LDSM.16.M88.4 R192, [R216] ;  /* 0x00000000d8c0783b */ /* 0x000fe20000000200 */
[C---:B-----5:R-:W-:Y:S07]  /*bae0*/  HMMA.16816.F32.BF16 R8, R176.reuse, R172, RZ ;  /* 0x000000acb008723c */ /* 0x060fee00000418ff */
[----:B------:R-:W4:Y:S01]  /*baf0*/  LDSM.16.M88.4 R196, [R217+0x6000] ;  /* 0x00600000d9c4783b */ /* 0x000f220000000200 */
[-C--:B------:R-:W-:Y:S07]  /*bb00*/  HMMA.16816.F32.BF16 R12, R176, R174.reuse, RZ ;  /* 0x000000aeb00c723c */ /* 0x080fee00000418ff */
[----:B------:R-:W5:Y:S01]  /*bb10*/  LDSM.16.M88.4 R200, [R216+0x1000] ;  /* 0x00100000d8c8783b */ /* 0x000f620000000200 */
[C---:B------:R-:W-:Y:S07]  /*bb20*/  HMMA.16816.F32.BF16 R16, R164.reuse, R174, RZ ;  /* 0x000000aea410723c */ /* 0x040fee00000418ff */
[----:B------:R-:W5:Y:S01]  /*bb30*/  LDSM.16.M88.4 R204, [R217+0x6400] ;  /* 0x00640000d9cc783b */ /* 0x000f620000000200 */
[-C--:B--2---:R-:W-:Y:S07]  /*bb40*/  HMMA.16816.F32.BF16 R20, R164, R180.reuse, RZ ;  /* 0x000000b4a414723c */ /* 0x084fee00000418ff */
[----:B------:R-:W2:Y:S01]  /*bb50*/  LDSM.16.M88.4 R208, [R217+0x6800] ;  /* 0x00680000d9d0783b */ /* 0x000ea20000000200 */
[C---:B------:R-:W-:Y:S07]  /*bb60*/  HMMA.16816.F32.BF16 R24, R176.reuse, R180, RZ ;  /* 0x000000b4b018723c */ /* 0x040fee00000418ff */
[----:B------:R-:W2:Y:S01]  /*bb70*/  LDSM.16.M88.4 R172, [R217+0x6c00] ;  /* 0x006c0000d9ac783b */ /* 0x000ea20000000200 */
[-C--:B------:R-:W-:Y:S07]  /*bb80*/  HMMA.16816.F32.BF16 R28, R176, R182.reuse, RZ ;  /* 0x000000b6b01c723c */ /* 0x080fee00000418ff */
[----:B-1----:R-:W-:Y:S01]  /*bb90*/  LDSM.16.M88.4 R212, [R217+0x7400] ;  /* 0x00740000d9d4783b */ /* 0x002fe20000000200 */
[C---:B------:R-:W-:Y:S07]  /*bba0*/  HMMA.16816.F32.BF16 R32, R164.reuse, R182, RZ ;  /* 0x000000b6a420723c */ /* 0x040fee00000418ff */
[----:B------:R-:W-:Y:S01]  /*bbb0*/  LDSM.16.M88.4 R180, [R220+0x3000] ;  /* 0x00300000dcb4783b */ /* 0x000fe20000000200 */
[-C--:B---3--:R-:W-:Y:S08]  /*bbc0*/  HMMA.16816.F32.BF16 R36, R164, R184.reuse, RZ ;  /* 0x000000b8a424723c */ /* 0x088ff000000418ff */
[C---:B------:R-:W-:Y:S08]  /*bbd0*/  HMMA.16816.F32.BF16 R40, R176.reuse, R184, RZ ;  /* 0x000000b8b028723c */ /* 0x040ff000000418ff */
[-C--:B------:R-:W-:Y:S08]  /*bbe0*/  HMMA.16816.F32.BF16 R44, R176, R186.reuse, RZ ;  /* 0x000000bab02c723c */ /* 0x080ff000000418ff */
[C---:B------:R-:W-:Y:S01]  /*bbf0*/  HMMA.16816.F32.BF16 R48, R164.reuse, R186, RZ ;  /* 0x000000baa430723c */ /* 0x040fe200000418ff */
[----:B------:R-:W-:Y:S07]  /*bc00*/  LDSM.16.M88.4 R184, [R219+0x7400] ;  /* 0x00740000dbb8783b */ /* 0x000fee0000000200 */
[-C--:B------:R-:W-:Y:S08]  /*bc10*/  HMMA.16816.F32.BF16 R52, R164, R188.reuse, RZ ;  /* 0x000000bca434723c */ /* 0x080ff000000418ff */
[C---:B------:R-:W-:Y:S08]  /*bc20*/  HMMA.16816.F32.BF16 R56, R176.reuse, R188, RZ ;  /* 0x000000bcb038723c */ /* 0x040ff000000418ff */
[-C--:B------:R-:W-:Y:S01]  /*bc30*/  HMMA.16816.F32.BF16 R60, R176, R190.reuse, RZ ;  /* 0x000000beb03c723c */ /* 0x080fe200000418ff */
[----:B------:R-:W-:Y:S07]  /*bc40*/  LDSM.16.M88.4 R176, [R219+0x7000] ;  /* 0x00700000dbb0783b */ /* 0x000fee0000000200 */
[----:B------:R-:W-:Y:S01]  /*bc50*/  HMMA.16816.F32.BF16 R64, R164, R190, RZ ;  /* 0x000000bea440723c */ /* 0x000fe200000418ff */
[----:B------:R-:W1:Y:S07]  /*bc60*/  LDSM.16.M88.4 R164, [R220+0x2000] ;  /* 0x00200000dca4783b */ /* 0x000e6e0000000200 */
[-C--:B----4-:R-:W-:Y:S01]  /*bc70*/  HMMA.16816.F32.BF16 R4, R192, R196.reuse, R4 ;  /* 0x000000c4c004723c */ /* 0x090fe20000041804 */
[----:B------:R-:W3:Y:S07]  /*bc80*/  LDSM.16.M88.4 R188, [R219+0x7800] ;  /* 0x00780000dbbc783b */ /* 0x000eee0000000200 */
[C---:B-----5:R-:W-:Y:S08]  /*bc90*/  HMMA.16816.F32.BF16 R8, R200.reuse, R196, R8 ;  /* 0x000000c4c808723c */ /* 0x060ff00000041808 */
[-C--:B------:R-:W-:Y:S08]  /*bca0*/  HMMA.16816.F32.BF16 R12, R200, R198.reuse, R12 ;  /* 0x000000c6c80c723c */ /* 0x080ff0000004180c */
[C---:B------:R-:W-:Y:S01]  /*bcb0*/  HMMA.16816.F32.BF16 R16, R192.reuse, R198, R16 ;  /* 0x000000c6c010723c */ /* 0x040fe20000041810 */
[----:B------:R-:W4:Y:S07]  /*bcc0*/  LDSM.16.M88.4 R196, [R219+0x7c00] ;  /* 0x007c0000dbc4783b */ /* 0x000f2e0000000200 */
        /* <DEDUP_REMOVED lines=10> */
[-C--:B------:R-:W-:Y:S08]  /*bd70*/  HMMA.16816.F32.BF16 R52, R192, R172.reuse, R52 ;  /* 0x000000acc034723c */ /* 0x080ff00000041834 */
[C---:B------:R-:W-:Y:S08]  /*bd80*/  HMMA.16816.F32.BF16 R56, R200.reuse, R172, R56 ;  /* 0x000000acc838723c */ /* 0x040ff00000041838 */
[-C--:B------:R-:W-:Y:S01]  /*bd90*/  HMMA.16816.F32.BF16 R60, R200, R174.reuse, R60 ;  /* 0x000000aec83c723c */ /* 0x080fe2000004183c */
[----:B------:R-:W2:Y:S07]  /*bda0*/  LDSM.16.M88.4 R200, [R216+0x2000] ;  /* 0x00200000d8c8783b */ /* 0x000eae0000000200 */
        /* <DEDUP_REMOVED lines=13> */
[-C--:B---3--:R-:W-:Y:S08]  /*be80*/  HMMA.16816.F32.BF16 R36, R164, R188.reuse, R36 ;  /* 0x000000bca424723c */ /* 0x088ff00000041824 */
[C---:B------:R-:W-:Y:S08]  /*be90*/  HMMA.16816.F32.BF16 R40, R180.reuse, R188, R40 ;  /* 0x000000bcb428723c */ /* 0x040ff00000041828 */
[-C--:B------:R-:W-:Y:S08]  /*bea0*/  HMMA.16816.F32.BF16 R44, R180, R190.reuse, R44 ;  /* 0x000000beb42c723c */ /* 0x080ff0000004182c */
[C---:B------:R-:W-:Y:S01]  /*beb0*/  HMMA.16816.F32.BF16 R48, R164.reuse, R190, R48 ;  /* 0x000000bea430723c */ /* 0x040fe20000041830 */
[----:B------:R-:W-:Y:S07]  /*bec0*/  LDSM.16.M88.4 R188, [R219+0x8800] ;  /* 0x00880000dbbc783b */ /* 0x000fee0000000200 */
[-C--:B----4-:R-:W-:Y:S08]  /*bed0*/  HMMA.16816.F32.BF16 R52, R164, R196.reuse, R52 ;  /* 0x000000c4a434723c */ /* 0x090ff00000041834 */
[C---:B------:R-:W-:Y:S08]  /*bee0*/  HMMA.16816.F32.BF16 R56, R180.reuse, R196, R56 ;  /* 0x000000c4b438723c */ /* 0x040ff00000041838 */
[-C--:B------:R-:W-:Y:S01]  /*bef0*/  HMMA.16816.F32.BF16 R60, R180, R198.reuse, R60 ;  /* 0x000000c6b43c723c */ /* 0x080fe2000004183c */
[----:B------:R-:W-:Y:S07]  /*bf00*/  LDSM.16.M88.4 R180, [R219+0x8000] ;  /* 0x00800000dbb4783b */ /* 0x000fee0000000200 */
[----:B------:R-:W-:Y:S01]  /*bf10*/  HMMA.16816.F32.BF16 R64, R164, R198, R64 ;  /* 0x000000c6a440723c */ /* 0x000fe20000041840 */
[----:B------:R-:W3:Y:S07]  /*bf20*/  LDSM.16.M88.4 R164, [R220+0x4000] ;  /* 0x00400000dca4783b */ /* 0x000eee0000000200 */
[-C--:B--2---:R-:W-:Y:S01]  /*bf30*/  HMMA.16816.F32.BF16 R4, R200, R204.reuse, R4 ;  /* 0x000000ccc804723c */ /* 0x084fe20000041804 */
        /* <DEDUP_REMOVED lines=14> */
[----:B------:R-:W2:Y:S07]  /*c020*/  LDSM.16.M88.4 R172, [R219+0x8400] ;  /* 0x00840000dbac783b */ /* 0x000eae0000000200 */
[-C--:B-1----:R-:W-:Y:S08]  /*c030*/  HMMA.16816.F32.BF16 R52, R200, R176.reuse, R52 ;  /* 0x000000b0c834723c */ /* 0x082ff00000041834 */
[C---:B------:R-:W-:Y:S08]  /*c040*/  HMMA.16816.F32.BF16 R56, R208.reuse, R176, R56 ;  /* 0x000000b0d038723c */ /* 0x040ff00000041838 */
[-C--:B------:R-:W-:Y:S01]  /*c050*/  HMMA.16816.F32.BF16 R60, R208, R178.reuse, R60 ;  /* 0x000000b2d03c723c */ /* 0x080fe2000004183c */
[----:B------:R-:W1:Y:S07]  /*c060*/  LDSM.16.M88.4 R208, [R216+0x5000] ;  /* 0x00500000d8d0783b */ /* 0x000e6e0000000200 */
[----:B------:R-:W-:Y:S01]  /*c070*/  HMMA.16816.F32.BF16 R64, R200, R178, R64 ;  /* 0x000000b2c840723c */ /* 0x000fe20000041840 */
[----:B------:R-:W4:Y:S07]  /*c080*/  LDSM.16.M88.4 R176, [R217+0x8400] ;  /* 0x00840000d9b0783b */ /* 0x000f2e0000000200 */
[-C--:B---3--:R-:W-:Y:S01]  /*c090*/  HMMA.16816.F32.BF16 R4, R164, R180.reuse, R4 ;  /* 0x000000b4a404723c */ /* 0x088fe20000041804 */
[----:B------:R-:W3:Y:S01]  /*c0a0*/  LDSM.16.M88.4 R200, [R217+0x8800] ;  /* 0x00880000d9c8783b */ /* 0x000ee20000000200 */
[----:B------:R-:W-:Y:S06]  /*c0b0*/  DEPBAR.LE SB0, 0x0 ;  /* 0x000080000000791a */ /* 0x000fec0000000000 */
[C---:B------:R-:W-:Y:S01]  /*c0c0*/  HMMA.16816.F32.BF16 R8, R184.reuse, R180, R8 ;  /* 0x000000b4b808723c */ /* 0x040fe20000041808 */
[----:B------:R-:W-:Y:S07]  /*c0d0*/  BAR.SYNC.DEFER_BLOCKING 0x0 ;  /* 0x0000000000007b1d */ /* 0x000fee0000010000 */
[-C--:B------:R-:W-:Y:S08]  /*c0e0*/  HMMA.16816.F32.BF16 R12, R184, R182.reuse, R12 ;  /* 0x000000b6b80c723c */ /* 0x080ff0000004180c */
[C---:B------:R-:W-:Y:S08]  /*c0f0*/  HMMA.16816.F32.BF16 R16, R164.reuse, R182, R16 ;  /* 0x000000b6a410723c */ /* 0x040ff00000041810 */
[-C--:B--2---:R-:W-:Y:S08]  /*c100*/  HMMA.16816.F32.BF16 R20, R164, R172.reuse, R20 ;  /* 0x000000aca414723c */ /* 0x084ff00000041814 */
        /* <DEDUP_REMOVED lines=13> */
[-C--:B------:R-:W-:Y:S03]  /*c1e0*/  HMMA.16816.F32.BF16 R12, R208, R206.reuse, R12 ;  /* 0x000000ced00c723c */ /* 0x080fe6000004180c */
[----:B------:R-:W-:Y:S05]  /*c1f0*/  FMNMX3.FTZ R168, R0, R6, R7, !PT ;  /* 0x0000000600a87276 */ /* 0x000fea0007810007 */
[C---:B------:R-:W-:Y:S04]  /*c200*/  HMMA.16816.F32.BF16 R16, R196.reuse, R206, R16 ;  /* 0x000000cec410723c */ /* 0x040fe80000041810 */
[----:B------:R-:W-:Y:S04]  /*c210*/  FMNMX3.FTZ R171, R2, R10, R11, !PT ;  /* 0x0000000a02ab7276 */ /* 0x000fe8000781000b */
[-C--:B----4-:R-:W-:Y:S03]  /*c220*/  HMMA.16816.F32.BF16 R20, R196, R176.reuse, R20 ;  /* 0x000000b0c414723c */ /* 0x090fe60000041814 */
[----:B------:R-:W-:Y:S05]  /*c230*/  FMNMX3.FTZ R171, R171, R14, R15, !PT ;  /* 0x0000000eabab7276 */ /* 0x000fea000781000f */
[C---:B------:R-:W-:Y:S04]  /*c240*/  HMMA.16816.F32.BF16 R24, R208.reuse, R176, R24 ;  /* 0x000000b0d018723c */ /* 0x040fe80000041818 */
[----:B------:R-:W-:Y:S04]  /*c250*/  FMNMX3.FTZ R168, R168, R18, R19, !PT ;  /* 0x00000012a8a87276 */ /* 0x000fe80007810013 */
[-C--:B------:R-:W-:Y:S03]  /*c260*/  HMMA.16816.F32.BF16 R28, R208, R178.reuse, R28 ;  /* 0x000000b2d01c723c */ /* 0x080fe6000004181c */
[----:B------:R-:W-:Y:S05]  /*c270*/  FMNMX3.FTZ R168, R168, R22, R23, !PT ;  /* 0x00000016a8a87276 */ /* 0x000fea0007810017 */
[C---:B------:R-:W-:Y:S04]  /*c280*/  HMMA.16816.F32.BF16 R32, R196.reuse, R178, R32 ;  /* 0x000000b2c420723c */ /* 0x040fe80000041820 */
[----:B------:R-:W-:Y:S04]  /*c290*/  FMNMX3.FTZ R171, R171, R26, R27, !PT ;  /* 0x0000001aabab7276 */ /* 0x000fe8000781001b */
[-C--:B---3--:R-:W-:Y:S03]  /*c2a0*/  HMMA.16816.F32.BF16 R36, R196, R200.reuse, R36 ;  /* 0x000000c8c424723c */ /* 0x088fe60000041824 */
[----:B------:R-:W-:Y:S05]  /*c2b0*/  FMNMX3.FTZ R171, R171, R30, R31, !PT ;  /* 0x0000001eabab7276 */ /* 0x000fea000781001f */
[C---:B------:R-:W-:Y:S04]  /*c2c0*/  HMMA.16816.F32.BF16 R40, R208.reuse, R200, R40 ;  /* 0x000000c8d028723c */ /* 0x040fe80000041828 */
[----:B------:R-:W-:Y:S04]  /*c2d0*/  FMNMX3.FTZ R168, R168, R34, R35, !PT ;  /* 0x00000022a8a87276 */ /* 0x000fe80007810023 */
[-C--:B------:R-:W-:Y:S03]  /*c2e0*/  HMMA.16816.F32.BF16 R44, R208, R202.reuse, R44 ;  /* 0x000000cad02c723c */ /* 0x080fe6000004182c */
[----:B------:R-:W-:Y:S05]  /*c2f0*/  FMNMX3.FTZ R168, R168, R38, R39, !PT ;  /* 0x00000026a8a87276 */ /* 0x000fea0007810027 */
        /* <DEDUP_REMOVED lines=29> */
.L_x_46:
[----:B------:R-:W-:Y:S08]  /*c4d0*/  SHFL.BFLY PT, R166, R213, 0x2, 0x1f ;  /* 0x0c401f00d5a67f89 */ /* 0x000ff000000e0000 */
[----:B------:R-:W-:Y:S08]  /*c4e0*/  SHFL.BFLY PT, R167, R168, 0x2, 0x1f ;  /* 0x0c401f00a8a77f89 */ /* 0x000ff000000e0000 */
[----:B------:R-:W-:Y:S08]  /*c4f0*/  SHFL.BFLY PT, R165, R212, 0x2, 0x1f ;  /* 0x0c401f00d4a57f89 */ /* 0x000ff000000e0000 */
[----:B------:R-:W2:Y:S02]  /*c500*/  SHFL.BFLY PT, R164, R171, 0x2, 0x1f ;  /* 0x0c401f00aba47f89 */ /* 0x000ea400000e0000 */
[----:B--2---:R-:W-:Y:S02]  /*c510*/  FMNMX.FTZ R170, R171, R164, !PT ;  /* 0x000000a4abaa7209 */ /* 0x004fe40007810000 */
[----:B-1----:R-:W-:Y:S02]  /*c520*/  FMNMX.FTZ R174, R213, R166, !PT ;  /* 0x000000a6d5ae7209 */ /* 0x002fe40007810000 */
[----:B------:R-:W-:Y:S02]  /*c530*/  FMNMX.FTZ R173, R168, R167, !PT ;  /* 0x000000a7a8ad7209 */ /* 0x000fe40007810000 */
[----:B------:R-:W-:Y:S01]  /*c540*/  FMNMX.FTZ R172, R212, R165, !PT ;  /* 0x000000a5d4ac7209 */ /* 0x000fe20007810000 */
[----:B------:R-:W1:Y:S08]  /*c550*/  SHFL.BFLY PT, R167, R174, 0x1, 0x1f ;  /* 0x0c201f00aea77f89 */ /* 0x000e7000000e0000 */
[----:B------:R-:W2:Y:S08]  /*c560*/  SHFL.BFLY PT, R164, R173, 0x1, 0x1f ;  /* 0x0c201f00ada47f89 */ /* 0x000eb000000e0000 */
[----:B------:R-:W3:Y:S08]  /*c570*/  SHFL.BFLY PT, R175, R172, 0x1, 0x1f ;  /* 0x0c201f00acaf7f89 */ /* 0x000ef000000e0000 */
[----:B------:R-:W4:Y:S01]  /*c580*/  SHFL.BFLY PT, R165, R170, 0x1, 0x1f ;  /* 0x0c201f00aaa57f89 */ /* 0x000f2200000e0000 */
[----:B-1----:R-:W-:Y:S02]  /*c590*/  FMNMX.FTZ R168, R174, R167, !PT ;  /* 0x000000a7aea87209 */ /* 0x002fe40007810000 */
[----:B--2---:R-:W-:Y:S03]  /*c5a0*/  FMNMX.FTZ R167, R173, R164, !PT ;  /* 0x000000a4ada77209 */ /* 0x004fe60007810000 */
[C---:B------:R-:W-:Y:S01]  /*c5b0*/  FMUL.FTZ R196, R168.reuse, UR4 ;  /* 0x00000004a8c47c20 */ /* 0x040fe20008410000 */
[C---:B------:R-:W-:Y:S01]  /*c5c0*/  FSETP.NEU.FTZ.AND P2, PT, R168.reuse, -INF , PT ;  /* 0xff800000a800780b */ /* 0x040fe20003f5d000 */
[----:B------:R-:W-:Y:S01]  /*c5d0*/  FADD.FTZ R3, -R168, R3 ;  /* 0x00000003a8037221 */ /* 0x000fe20000010100 */
[----:B---3--:R-:W-:Y:S01]  /*c5e0*/  FMNMX.FTZ R166, R172, R175, !PT ;  /* 0x000000afaca67209 */ /* 0x008fe20007810000 */
[C---:B------:R-:W-:Y:S01]  /*c5f0*/  FMUL.FTZ R197, R167.reuse, UR4 ;  /* 0x00000004a7c57c20 */ /* 0x040fe20008410000 */
[----:B------:R-:W1:Y:S01]  /*c600*/  LDSM.16.MT88.4 R172, [R218+0x9000] ;  /* 0x00900000daac783b */ /* 0x000e620000004200 */
[C---:B------:R-:W-:Y:S01]  /*c610*/  FSETP.NEU.FTZ.AND P1, PT, R167.reuse, -INF , PT ;  /* 0xff800000a700780b */ /* 0x040fe20003f3d000 */
[----:B------:R-:W-:Y:S01]  /*c620*/  FADD.FTZ R164, -R167, R0 ;  /* 0x00000000a7a47221 */ /* 0x000fe20000010100 */
[----:B----4-:R-:W-:Y:S01]  /*c630*/  FMNMX.FTZ R165, R170, R165, !PT ;  /* 0x000000a5aaa57209 */ /* 0x010fe20007810000 */
[----:B------:R-:W-:Y:S01]  /*c640*/  FADD.FTZ R0, -R166, R169 ;  /* 0x000000a9a6007221 */ /* 0x000fe20000010100 */
[----:B------:R-:W-:Y:S01]  /*c650*/  FSEL R196, R196, RZ, P2 ;  /* 0x000000ffc4c47208 */ /* 0x000fe20001000000 */
[----:B------:R-:W-:Y:S01]  /*c660*/  FMUL.FTZ R169, R3, UR4 ;  /* 0x0000000403a97c20 */ /* 0x000fe20008410000 */
[----:B------:R-:W-:Y:S01]  /*c670*/  FSEL R197, R197, RZ, P1 ;  /* 0x000000ffc5c57208 */ /* 0x000fe20000800000 */
[----:B------:R-:W-:Y:S01]  /*c680*/  FMUL.FTZ R3, R164, UR4 ;  /* 0x00000004a4037c20 */ /* 0x000fe20008410000 */
[C---:B------:R-:W-:Y:S01]  /*c690*/  FADD.FTZ R2, -R165.reuse, R2 ;  /* 0x00000002a5027221 */ /* 0x040fe20000010100 */
[----:B------:R-:W-:Y:S01]  /*c6a0*/  FMUL.FTZ R195, R166, UR4 ;  /* 0x00000004a6c37c20 */ /* 0x000fe20008410000 */
[C---:B------:R-:W-:Y:S01]  /*c6b0*/  FMUL.FTZ R194, R165.reuse, UR4 ;  /* 0x00000004a5c27c20 */ /* 0x040fe20008410000 */
[----:B------:R-:W2:Y:S01]  /*c6c0*/  MUFU.EX2 R164, R169 ;  /* 0x000000a900a47308 */ /* 0x000ea20000000800 */
        /* <DEDUP_REMOVED lines=9> */
[--C-:B------:R-:W-:Y:S01]  /*c760*/  FFMA.FTZ R184, R6, UR4, -R197.reuse ;  /* 0x0000000406b87c23 */ /* 0x100fe200080108c5 */
[----:B------:R-:W-:Y:S01]  /*c770*/  FFMA.FTZ R7, R7, UR4, -R197 ;  /* 0x0000000407077c23 */ /* 0x000fe200080108c5 */
[----:B------:R-:W-:Y:S01]  /*c780*/  FMUL.FTZ R0, R2, UR4 ;  /* 0x0000000402007c20 */ /* 0x000fe20008410000 */
[----:B------:R-:W-:Y:S01]  /*c790*/  FSEL R195, R195, RZ, P2 ;  /* 0x000000ffc3c37208 */ /* 0x000fe20001000000 */
[----:B------:R-:W-:Y:S01]  /*c7a0*/  MUFU.EX2 R2, R170 ;  /* 0x000000aa00027308 */ /* 0x000fe20000000800 */
[----:B------:R-:W-:Y:S01]  /*c7b0*/  FSEL R194, R194, RZ, P1 ;  /* 0x000000ffc2c27208 */ /* 0x000fe20000800000 */
[----:B--2---:R-:W-:Y:S01]  /*c7c0*/  FMUL.FTZ R4, R164, R160 ;  /* 0x000000a0a4047220 */ /* 0x004fe20000410000 */
[----:B------:R-:W-:Y:S07]  /*c7d0*/  MOV R169, R231 ;  /* 0x000000e700a97202 */ /* 0x000fee0000000f00 */
[----:B------:R-:W2:Y:S01]  /*c7e0*/  MUFU.EX2 R3, R3 ;  /* 0x0000000300037308 */ /* 0x000ea20000000800 */
        /* <DEDUP_REMOVED lines=10> */
[----:B------:R-:W-:Y:S07]  /*c890*/  @P0 IADD3 R169, PT, PT, R234, -0x20, RZ ;  /* 0xffffffe0eaa90810 */ /* 0x000fee0007ffe0ff */
[----:B------:R-:W4:Y:S01]  /*c8a0*/  MUFU.EX2 R171, R171 ;  /* 0x000000ab00ab7308 */ /* 0x000f220000000800 */
[----:B------:R-:W-:Y:S01]  /*c8b0*/  FMUL.FTZ R5, R164, R161 ;  /* 0x000000a1a4057220 */ /* 0x000fe20000410000 */
[C---:B--2---:R-:W-:Y:S01]  /*c8c0*/  FMUL.FTZ R6, R3.reuse, R162 ;  /* 0x000000a203067220 */ /* 0x044fe20000410000 */
[C---:B------:R-:W-:Y:S07]  /*c8d0*/  FMUL.FTZ R8, R2.reuse, R156 ;  /* 0x0000009c02087220 */ /* 0x040fee0000410000 */
[----:B------:R-:W2:Y:S01]  /*c8e0*/  MUFU.EX2 R184, R184 ;  /* 0x000000b800b87308 */ /* 0x000ea20000000800 */
[----:B------:R-:W5:Y:S01]  /*c8f0*/  LDSM.16.MT88.4 R176, [R169] ;  /* 0x00000000a9b0783b */ /* 0x000f620000004200 */
[----:B---3--:R-:W-:Y:S01]  /*c900*/  FMUL.FTZ R7, R3, R163 ;  /* 0x000000a303077220 */ /* 0x008fe20000410000 */
[C---:B------:R-:W-:Y:S07]  /*c910*/  FMUL.FTZ R9, R2.reuse, R157 ;  /* 0x0000009d02097220 */ /* 0x040fee0000410000 */
[----:B------:R-:W-:Y:S01]  /*c920*/  MUFU.EX2 R180, R180 ;  /* 0x000000b400b47308 */ /* 0x000fe20000000800 */
[C---:B------:R-:W-:Y:S01]  /*c930*/  FMUL.FTZ R12, R2.reuse, R152 ;  /* 0x00000098020c7220 */ /* 0x040fe20000410000 */
[----:B------:R-:W-:Y:S01]  /*c940*/  FMUL.FTZ R13, R2, R153 ;  /* 0x00000099020d7220 */ /* 0x000fe20000410000 */
[C---:B------:R-:W-:Y:S07]  /*c950*/  FMUL.FTZ R16, R164.reuse, R148 ;  /* 0x00000094a4107220 */ /* 0x040fee0000410000 */
[----:B------:R-:W3:Y:S01]  /*c960*/  MUFU.EX2 R183, R183 ;  /* 0x000000b700b77308 */ /* 0x000ee20000000800 */
[----:B------:R-:W-:Y:S01]  /*c970*/  FMUL.FTZ R17, R164, R149 ;  /* 0x00000095a4117220 */ /* 0x000fe20000410000 */
[----:B----4-:R-:W-:Y:S01]  /*c980*/  F2FP.BF16.F32.PACK_AB R160, R171, R181 ;  /* 0x000000b5aba0723e */ /* 0x010fe200000010ff */
[C---:B------:R-:W-:Y:S07]  /*c990*/  FMUL.FTZ R18, R3.reuse, R150 ;  /* 0x0000009603127220 */ /* 0x040fee0000410000 */
[----:B------:R-:W-:Y:S01]  /*c9a0*/  MUFU.EX2 R182, R182 ;  /* 0x000000b600b67308 */ /* 0x000fe20000000800 */
[----:B------:R-:W-:Y:S01]  /*c9b0*/  FMUL.FTZ R19, R3, R151 ;  /* 0x0000009703137220 */ /* 0x000fe20000410000 */
[----:B--2---:R-:W-:Y:S01]  /*c9c0*/  F2FP.BF16.F32.PACK_AB R161, R170, R184 ;  /* 0x000000b8aaa1723e */ /* 0x004fe200000010ff */
[----:B------:R-:W2:Y:S07]  /*c9d0*/  LDSM.16.MT88.4 R148, [R218+0xa000] ;  /* 0x00a00000da94783b */ /* 0x000eae0000004200 */
[----:B------:R-:W4:Y:S01]  /*c9e0*/  MUFU.EX2 R185, R185 ;  /* 0x000000b900b97308 */ /* 0x000f220000000800 */
[--C-:B------:R-:W-:Y:S01]  /*c9f0*/  FFMA.FTZ R206, R36, UR4, -R196.reuse ;  /* 0x0000000424ce7c23 */ /* 0x100fe200080108c4 */
[--C-:B------:R-:W-:Y:S01]  /*ca00*/  FFMA.FTZ R209, R37, UR4, -R196.reuse ;  /* 0x0000000425d17c23 */ /* 0x100fe200080108c4 */
[--C-:B------:R-:W-:Y:S07]  /*ca10*/  FFMA.FTZ R208, R38, UR4, -R197.reuse ;  /* 0x0000000426d07c23 */ /* 0x100fee00080108c5 */
[----:B------:R-:W1:Y:S01]  /*ca20*/  MUFU.EX2 R0, R0 ;  /* 0x0000000000007308 */ /* 0x000e620000000800 */
[--C-:B------:R-:W-:Y:S01]  /*ca30*/  FFMA.FTZ R211, R39, UR4, -R197.reuse ;  /* 0x0000000427d37c23 */ /* 0x100fe200080108c5 */
[----:B---3--:R-:W-:Y:S01]  /*ca40*/  F2FP.BF16.F32.PACK_AB R162, R183, R180 ;  /* 0x000000b4b7a2723e */ /* 0x008fe200000010ff */
[----:B------:R-:W-:Y:S07]  /*ca50*/  LDSM.16.MT88.4 R36, [R218+0x9800] ;  /* 0x00980000da24783b */ /* 0x000fee0000004200 */
[----:B------:R-:W-:Y:S01]  /*ca60*/  MUFU.EX2 R187, R187 ;  /* 0x000000bb00bb7308 */ /* 0x000fe20000000800 */
[--C-:B------:R-:W-:Y:S01]  /*ca70*/  FFMA.FTZ R210, R48, UR4, -R196.reuse ;  /* 0x0000000430d27c23 */ /* 0x100fe200080108c4 */
[----:B------:R-:W-:Y:S01]  /*ca80*/  FFMA.FTZ R207, R49, UR4, -R196 ;  /* 0x0000000431cf7c23 */ /* 0x000fe200080108c4 */
[--C-:B------:R-:W-:Y:S07]  /*ca90*/  FFMA.FTZ R213, R50, UR4, -R197.reuse ;  /* 0x0000000432d57c23 */ /* 0x100fee00080108c5 */
[----:B------:R-:W3:Y:S01]  /*caa0*/  MUFU.EX2 R186, R186 ;  /* 0x000000ba00ba7308 */ /* 0x000ee20000000800 */
[----:B------:R-:W-:Y:S01]  /*cab0*/  FFMA.FTZ R212, R51, UR4, -R197 ;  /* 0x0000000433d47c23 */ /* 0x000fe200080108c5 */
[----:B----4-:R-:W-:Y:S01]  /*cac0*/  F2FP.BF16.F32.PACK_AB R163, R185, R182 ;  /* 0x000000b6b9a3723e */ /* 0x010fe200000010ff */
[----:B------:R-:W-:Y:S07]  /*cad0*/  LDSM.16.MT88.4 R48, [R169+0x800] ;  /* 0x00080000a930783b */ /* 0x000fee0000004200 */
[----:B------:R-:W-:Y:S01]  /*cae0*/  MUFU.EX2 R189, R189 ;  /* 0x000000bd00bd7308 */ /* 0x000fe20000000800 */
[--C-:B------:R-:W-:Y:S01]  /*caf0*/  FFMA.FTZ R239, R44, UR4, -R195.reuse ;  /* 0x000000042cef7c23 */ /* 0x100fe200080108c3 */
[C---:B-1----:R-:W-:Y:S01]  /*cb00*/  FMUL.FTZ R14, R0.reuse, R154 ;  /* 0x0000009a000e7220 */ /* 0x042fe20000410000 */
[C---:B------:R-:W-:Y:S07]  /*cb10*/  FMUL.FTZ R15, R0.reuse, R155 ;  /* 0x0000009b000f7220 */ /* 0x040fee0000410000 */
[----:B------:R-:W1:Y:S01]  /*cb20*/  MUFU.EX2 R188, R188 ;  /* 0x000000bc00bc7308 */ /* 0x000e620000000800 */
[-C--:B------:R-:W-:Y:S01]  /*cb30*/  HMMA.16816.F32.BF16 R4, R160, R172.reuse, R4 ;  /* 0x000000aca004723c */ /* 0x080fe20000041804 */
[----:B------:R-:W4:Y:S08]  /*cb40*/  LDSM.16.MT88.4 R152, [R169+0x1000] ;  /* 0x00100000a998783b */ /* 0x000f300000004200 */
[----:B------:R-:W-:Y:S01]  /*cb50*/  MUFU.EX2 R190, R190 ;  /* 0x000000be00be7308 */ /* 0x000fe20000000800 */
[C---:B------:R-:W-:Y:S01]  /*cb60*/  FMUL.FTZ R10, R0.reuse, R158 ;  /* 0x0000009e000a7220 */ /* 0x040fe20000410000 */
[----:B------:R-:W-:Y:S08]  /*cb70*/  FMUL.FTZ R11, R0, R159 ;  /* 0x0000009f000b7220 */ /* 0x000ff00000410000 */
[----:B------:R-:W5:Y:S01]  /*cb80*/  MUFU.EX2 R191, R191 ;  /* 0x000000bf00bf7308 */ /* 0x000f620000000800 */
[----:B---3--:R-:W-:Y:S01]  /*cb90*/  F2FP.BF16.F32.PACK_AB R156, R186, R187 ;  /* 0x000000bbba9c723e */ /* 0x008fe200000010ff */
[C---:B------:R-:W-:Y:S01]  /*cba0*/  FMUL.FTZ R68, R164.reuse, R68 ;  /* 0x00000044a4447220 */ /* 0x040fe20000410000 */
[----:B------:R-:W-:Y:S07]  /*cbb0*/  FMUL.FTZ R69, R164, R69 ;  /* 0x00000045a4457220 */ /* 0x000fee0000410000 */
[----:B------:R-:W-:Y:S01]  /*cbc0*/  MUFU.EX2 R193, R193 ;  /* 0x000000c100c17308 */ /* 0x000fe20000000800 */
[C---:B------:R-:W-:Y:S01]  /*cbd0*/  FMUL.FTZ R70, R3.reuse, R70 ;  /* 0x0000004603467220 */ /* 0x040fe20000410000 */
[----:B-1----:R-:W-:Y:S01]  /*cbe0*/  F2FP.BF16.F32.PACK_AB R157, R188, R189 ;  /* 0x000000bdbc9d723e */ /* 0x002fe200000010ff */
[----:B------:R-:W-:Y:S07]  /*cbf0*/  FMUL.FTZ R71, R3, R71 ;  /* 0x0000004703477220 */ /* 0x000fee0000410000 */
[----:B------:R-:W1:Y:S01]  /*cc00*/  MUFU.EX2 R192, R192 ;  /* 0x000000c000c07308 */ /* 0x000e620000000800 */
[----:B------:R-:W-:Y:S01]  /*cc10*/  FFMA.FTZ R240, R45, UR4, -R195 ;  /* 0x000000042df07c23 */ /* 0x000fe200080108c3 */
[--C-:B------:R-:W-:Y:S01]  /*cc20*/  FFMA.FTZ R243, R46, UR4, -R194.reuse ;  /* 0x000000042ef37c23 */ /* 0x100fe200080108c2 */
[----:B------:R-:W-:Y:S01]  /*cc30*/  FFMA.FTZ R242, R47, UR4, -R194 ;  /* 0x000000042ff27c23 */ /* 0x000fe200080108c2 */
[--C-:B------:R-:W-:Y:S01]  /*cc40*/  FFMA.FTZ R244, R52, UR4, -R196.reuse ;  /* 0x0000000434f47c23 */ /* 0x100fe200080108c4 */
[----:B------:R-:W-:Y:S01]  /*cc50*/  LDSM.16.MT88.4 R44, [R169+0x1800] ;  /* 0x00180000a92c783b */ /* 0x000fe20000004200 */
[----:B-----5:R-:W-:Y:S01]  /*cc60*/  F2FP.BF16.F32.PACK_AB R158, R191, R190 ;  /* 0x000000bebf9e723e */ /* 0x020fe200000010ff */
[--C-:B------:R-:W-:Y:S01]  /*cc70*/  FFMA.FTZ R245, R53, UR4, -R196.reuse ;  /* 0x0000000435f57c23 */ /* 0x100fe200080108c4 */
[--C-:B------:R-:W-:Y:S01]  /*cc80*/  FFMA.FTZ R247, R54, UR4, -R197.reuse ;  /* 0x0000000436f77c23 */ /* 0x100fe200080108c5 */
[--C-:B------:R-:W-:Y:S01]  /*cc90*/  FFMA.FTZ R55, R55, UR4, -R197.reuse ;  /* 0x0000000437377c23 */ /* 0x100fe200080108c5 */
[C---:B------:R-:W-:Y:S01]  /*cca0*/  FMUL.FTZ R72, R2.reuse, R72 ;  /* 0x0000004802487220 */ /* 0x040fe20000410000 */
[----:B------:R-:W-:Y:S01]  /*ccb0*/  FMUL.FTZ R73, R2, R73 ;  /* 0x0000004902497220 */ /* 0x000fe20000410000 */
[C---:B------:R-:W-:Y:S01]  /*ccc0*/  FMUL.FTZ R74, R0.reuse, R74 ;  /* 0x0000004a004a7220 */ /* 0x040fe20000410000 */
[----:B------:R-:W-:Y:S01]  /*ccd0*/  FMUL.FTZ R75, R0, R75 ;  /* 0x0000004b004b7220 */ /* 0x000fe20000410000 */
[----:B-1----:R-:W-:Y:S01]  /*cce0*/  F2FP.BF16.F32.PACK_AB R159, R192, R193 ;  /* 0x000000c1c09f723e */ /* 0x002fe200000010ff */
[C---:B------:R-:W-:Y:S01]  /*ccf0*/  FMUL.FTZ R76, R2.reuse, R76 ;  /* 0x0000004c024c7220 */ /* 0x040fe20000410000 */
[----:B------:R-:W-:Y:S01]  /*cd00*/  FMUL.FTZ R77, R2, R77 ;  /* 0x0000004d024d7220 */ /* 0x000fe20000410000 */
[C---:B------:R-:W-:Y:S01]  /*cd10*/  FMUL.FTZ R78, R0.reuse, R78 ;  /* 0x0000004e004e7220 */ /* 0x040fe20000410000 */
[----:B------:R-:W-:Y:S01]  /*cd20*/  FMUL.FTZ R79, R0, R79 ;  /* 0x0000004f004f7220 */ /* 0x000fe20000410000 */
[C---:B------:R-:W-:Y:S01]  /*cd30*/  FMUL.FTZ R84, R164.reuse, R84 ;  /* 0x00000054a4547220 */ /* 0x040fe20000410000 */
[----:B------:R-:W-:Y:S01]  /*cd40*/  FMUL.FTZ R85, R164, R85 ;  /* 0x00000055a4557220 */ /* 0x000fe20000410000 */
[C---:B------:R-:W-:Y:S01]  /*cd50*/  HMMA.16816.F32.BF16 R8, R156.reuse, R172, R8 ;  /* 0x000000ac9c08723c */ /* 0x040fe20000041808 */
[----:B------:R-:W-:Y:S03]  /*cd60*/  MUFU.EX2 R206, R206 ;  /* 0x000000ce00ce7308 */ /* 0x000fe60000000800 */
[C---:B------:R-:W-:Y:S01]  /*cd70*/  FMUL.FTZ R86, R3.reuse, R86 ;  /* 0x0000005603567220 */ /* 0x040fe20000410000 */
[C---:B------:R-:W-:Y:S01]  /*cd80*/  FMUL.FTZ R87, R3.reuse, R87 ;  /* 0x0000005703577220 */ /* 0x040fe20000410000 */
        /* <DEDUP_REMOVED lines=13> */
[C---:B------:R-:W-:Y:S01]  /*ce60*/  FMUL.FTZ R97, R164.reuse, R97 ;  /* 0x00000061a4617220 */ /* 0x040fe20000410000 */
[C---:B------:R-:W-:Y:S01]  /*ce70*/  FMUL.FTZ R98, R3.reuse, R98 ;  /* 0x0000006203627220 */ /* 0x040fe20000410000 */
[-C--:B------:R-:W-:Y:S05]  /*ce80*/  HMMA.16816.F32.BF16 R68, R160, R176.reuse, R68 ;  /* 0x000000b0a044723c */ /* 0x080fea0000041844 */
[----:B------:R-:W-:Y:S01]  /*ce90*/  MUFU.EX2 R211, R211 ;  /* 0x000000d300d37308 */ /* 0x000fe20000000800 */
[C---:B------:R-:W-:Y:S01]  /*cea0*/  FMUL.FTZ R99, R3.reuse, R99 ;  /* 0x0000006303637220 */ /* 0x040fe20000410000 */
[C---:B------:R-:W-:Y:S01]  /*ceb0*/  FMUL.FTZ R100, R164.reuse, R100 ;  /* 0x00000064a4647220 */ /* 0x040fe20000410000 */
[----:B------:R-:W-:Y:S01]  /*cec0*/  FMUL.FTZ R101, R164, R101 ;  /* 0x00000065a4657220 */ /* 0x000fe20000410000 */
[C---:B------:R-:W-:Y:S01]  /*ced0*/  FMUL.FTZ R102, R3.reuse, R102 ;  /* 0x0000006603667220 */ /* 0x040fe20000410000 */
[C---:B------:R-:W-:Y:S01]  /*cee0*/  FMUL.FTZ R103, R3.reuse, R103 ;  /* 0x0000006703677220 */ /* 0x040fe20000410000 */
        /* <DEDUP_REMOVED lines=21> */
[C---:B------:R-:W-:Y:S01]  /*d040*/  FMUL.FTZ R115, R3.reuse, R115 ;  /* 0x0000007303737220 */ /* 0x040fe20000410000 */
[C---:B------:R-:W-:Y:S01]  /*d050*/  FMUL.FTZ R116, R164.reuse, R116 ;  /* 0x00000074a4747220 */ /* 0x040fe20000410000 */
[----:B------:R-:W-:Y:S01]  /*d060*/  FMUL.FTZ R117, R164, R117 ;  /* 0x00000075a4757220 */ /* 0x000fe20000410000 */
[-C--:B--2---:R-:W-:Y:S03]  /*d070*/  HMMA.16816.F32.BF16 R84, R160, R148.reuse, R84 ;  /* 0x00000094a054723c */ /* 0x084fe60000041854 */
[----:B------:R-:W-:Y:S01]  /*d080*/  MUFU.EX2 R212, R212 ;  /* 0x000000d400d47308 */ /* 0x000fe20000000800 */
[C---:B------:R-:W-:Y:S01]  /*d090*/  FMUL.FTZ R118, R3.reuse, R118 ;  /* 0x0000007603767220 */ /* 0x040fe20000410000 */
[C---:B------:R-:W-:Y:S01]  /*d0a0*/  FMUL.FTZ R119, R3.reuse, R119 ;  /* 0x0000007703777220 */ /* 0x040fe20000410000 */
        /* <DEDUP_REMOVED lines=14> */
[C---:B------:R-:W-:Y:S01]  /*d190*/  FMUL.FTZ R130, R3.reuse, R130 ;  /* 0x0000008203827220 */ /* 0x040fe20000410000 */
[----:B------:R-:W-:Y:S01]  /*d1a0*/  FMUL.FTZ R131, R3, R131 ;  /* 0x0000008303837220 */ /* 0x000fe20000410000 */
[C---:B------:R-:W-:Y:S01]  /*d1b0*/  HMMA.16816.F32.BF16 R96, R160.reuse, R150, R96 ;  /* 0x00000096a060723c */ /* 0x040fe20000041860 */
[----:B------:R-:W1:Y:S03]  /*d1c0*/  LDSM.16.MT88.4 R148, [R218+0xb000] ;  /* 0x00b00000da94783b */ /* 0x000e660000004200 */
[----:B------:R-:W-:Y:S01]  /*d1d0*/  MUFU.EX2 R243, R243 ;  /* 0x000000f300f37308 */ /* 0x000fe20000000800 */
[--C-:B------:R-:W-:Y:S01]  /*d1e0*/  FFMA.FTZ R172, R20, UR4, -R196.reuse ;  /* 0x0000000414ac7c23 */ /* 0x100fe200080108c4 */
[C---:B------:R-:W-:Y:S01]  /*d1f0*/  FMUL.FTZ R20, R164.reuse, R144 ;  /* 0x00000090a4147220 */ /* 0x040fe20000410000 */
[--C-:B------:R-:W-:Y:S01]  /*d200*/  FFMA.FTZ R173, R21, UR4, -R196.reuse ;  /* 0x0000000415ad7c23 */ /* 0x100fe200080108c4 */
[----:B------:R-:W-:Y:S01]  /*d210*/  FMUL.FTZ R21, R164, R145 ;  /* 0x00000091a4157220 */ /* 0x000fe20000410000 */
[-C--:B----4-:R-:W-:Y:S05]  /*d220*/  HMMA.16816.F32.BF16 R100, R160, R152.reuse, R100 ;  /* 0x00000098a064723c */ /* 0x090fea0000041864 */
[----:B------:R-:W-:Y:S01]  /*d230*/  MUFU.EX2 R242, R242 ;  /* 0x000000f200f27308 */ /* 0x000fe20000000800 */
[--C-:B------:R-:W-:Y:S01]  /*d240*/  FFMA.FTZ R174, R22, UR4, -R197.reuse ;  /* 0x0000000416ae7c23 */ /* 0x100fe200080108c5 */
[----:B------:R-:W-:Y:S01]  /*d250*/  FMUL.FTZ R22, R3, R146 ;  /* 0x0000009203167220 */ /* 0x000fe20000410000 */
[--C-:B------:R-:W-:Y:S01]  /*d260*/  FFMA.FTZ R175, R23, UR4, -R197.reuse ;  /* 0x0000000417af7c23 */ /* 0x100fe200080108c5 */
[----:B------:R-:W-:Y:S01]  /*d270*/  FMUL.FTZ R23, R3, R147 ;  /* 0x0000009303177220 */ /* 0x000fe20000410000 */
[C---:B------:R-:W-:Y:S01]  /*d280*/  FMUL.FTZ R132, R2.reuse, R132 ;  /* 0x0000008402847220 */ /* 0x040fe20000410000 */
[C---:B------:R-:W-:Y:S01]  /*d290*/  HMMA.16816.F32.BF16 R104, R156.reuse, R152, R104 ;  /* 0x000000989c68723c */ /* 0x040fe20000041868 */
[----:B------:R-:W-:Y:S03]  /*d2a0*/  LDSM.16.MT88.4 R144, [R218+0x9400] ;  /* 0x00940000da90783b */ /* 0x000fe60000004200 */
[----:B------:R-:W-:Y:S01]  /*d2b0*/  MUFU.EX2 R172, R172 ;  /* 0x000000ac00ac7308 */ /* 0x000fe20000000800 */
[----:B------:R-:W-:Y:S01]  /*d2c0*/  FMUL.FTZ R133, R2, R133 ;  /* 0x0000008502857220 */ /* 0x000fe20000410000 */
[C---:B------:R-:W-:Y:S01]  /*d2d0*/  FMUL.FTZ R134, R0.reuse, R134 ;  /* 0x0000008600867220 */ /* 0x040fe20000410000 */
[----:B------:R-:W-:Y:S01]  /*d2e0*/  FMUL.FTZ R135, R0, R135 ;  /* 0x0000008700877220 */ /* 0x000fe20000410000 */
[--C-:B------:R-:W-:Y:S01]  /*d2f0*/  FFMA.FTZ R176, R32, UR4, -R196.reuse ;  /* 0x0000000420b07c23 */ /* 0x100fe200080108c4 */
[-C--:B------:R-:W-:Y:S05]  /*d300*/  HMMA.16816.F32.BF16 R108, R156, R154.reuse, R108 ;  /* 0x0000009a9c6c723c */ /* 0x080fea000004186c */
[----:B------:R-:W2:Y:S01]  /*d310*/  MUFU.EX2 R173, R173 ;  /* 0x000000ad00ad7308 */ /* 0x000ea20000000800 */
[C---:B------:R-:W-:Y:S01]  /*d320*/  FMUL.FTZ R32, R2.reuse, R140 ;  /* 0x0000008c02207220 */ /* 0x040fe20000410000 */
[----:B------:R-:W-:Y:S01]  /*d330*/  FFMA.FTZ R177, R33, UR4, -R196 ;  /* 0x0000000421b17c23 */ /* 0x000fe200080108c4 */
[----:B------:R-:W-:Y:S01]  /*d340*/  FMUL.FTZ R33, R2, R141 ;  /* 0x0000008d02217220 */ /* 0x000fe20000410000 */
[--C-:B------:R-:W-:Y:S01]  /*d350*/  FFMA.FTZ R178, R34, UR4, -R197.reuse ;  /* 0x0000000422b27c23 */ /* 0x100fe200080108c5 */
[C---:B------:R-:W-:Y:S01]  /*d360*/  FMUL.FTZ R34, R0.reuse, R142 ;  /* 0x0000008e00227220 */ /* 0x040fe20000410000 */
[C---:B------:R-:W-:Y:S01]  /*d370*/  HMMA.16816.F32.BF16 R112, R160.reuse, R154, R112 ;  /* 0x0000009aa070723c */ /* 0x040fe20000041870 */
[----:B------:R-:W3:Y:S03]  /*d380*/  LDSM.16.MT88.4 R152, [R169+0x2000] ;  /* 0x00200000a998783b */ /* 0x000ee60000004200 */
[----:B------:R-:W-:Y:S01]  /*d390*/  MUFU.EX2 R174, R174 ;  /* 0x000000ae00ae7308 */ /* 0x000fe20000000800 */
[----:B------:R-:W-:Y:S01]  /*d3a0*/  FFMA.FTZ R179, R35, UR4, -R197 ;  /* 0x0000000423b37c23 */ /* 0x000fe200080108c5 */
[----:B------:R-:W-:Y:S08]  /*d3b0*/  FMUL.FTZ R35, R0, R143 ;  /* 0x0000008f00237220 */ /* 0x000ff00000410000 */
[----:B------:R-:W4:Y:S01]  /*d3c0*/  MUFU.EX2 R175, R175 ;  /* 0x000000af00af7308 */ /* 0x000f220000000800 */
[--C-:B------:R-:W-:Y:S01]  /*d3d0*/  FFMA.FTZ R198, R24, UR4, -R195.reuse ;  /* 0x0000000418c67c23 */ /* 0x100fe200080108c3 */
[C---:B------:R-:W-:Y:S01]  /*d3e0*/  FMUL.FTZ R24, R164.reuse, R136 ;  /* 0x00000088a4187220 */ /* 0x040fe20000410000 */
[-C--:B-1----:R-:W-:Y:S01]  /*d3f0*/  HMMA.16816.F32.BF16 R116, R160, R148.reuse, R116 ;  /* 0x00000094a074723c */ /* 0x082fe20000041874 */
[----:B------:R-:W1:Y:S06]  /*d400*/  LDSM.16.MT88.4 R140, [R169+0x400] ;  /* 0x00040000a98c783b */ /* 0x000e6c0000004200 */
[----:B------:R-:W-:Y:S01]  /*d410*/  MUFU.EX2 R176, R176 ;  /* 0x000000b000b07308 */ /* 0x000fe20000000800 */
[--C-:B------:R-:W-:Y:S01]  /*d420*/  FFMA.FTZ R199, R25, UR4, -R195.reuse ;  /* 0x0000000419c77c23 */ /* 0x100fe200080108c3 */
[----:B------:R-:W-:Y:S01]  /*d430*/  FMUL.FTZ R25, R164, R137 ;  /* 0x00000089a4197220 */ /* 0x000fe20000410000 */
[--C-:B------:R-:W-:Y:S01]  /*d440*/  FFMA.FTZ R203, R26, UR4, -R194.reuse ;  /* 0x000000041acb7c23 */ /* 0x100fe200080108c2 */
[----:B------:R-:W-:Y:S06]  /*d450*/  FMUL.FTZ R26, R3, R138 ;  /* 0x0000008a031a7220 */ /* 0x000fec0000410000 */
[----:B------:R-:W-:Y:S01]  /*d460*/  MUFU.EX2 R198, R198 ;  /* 0x000000c600c67308 */ /* 0x000fe20000000800 */
[C---:B------:R-:W-:Y:S09]  /*d470*/  HMMA.16816.F32.BF16 R120, R156.reuse, R148, R120 ;  /* 0x000000949c78723c */ /* 0x040ff20000041878 */
[----:B------:R-:W5:Y:S01]  /*d480*/  MUFU.EX2 R199, R199 ;  /* 0x000000c700c77308 */ /* 0x000f620000000800 */
[--C-:B------:R-:W-:Y:S01]  /*d490*/  FFMA.FTZ R200, R27, UR4, -R194.reuse ;  /* 0x000000041bc87c23 */ /* 0x100fe200080108c2 */
[----:B------:R-:W-:Y:S01]  /*d4a0*/  FMUL.FTZ R27, R3, R139 ;  /* 0x0000008b031b7220 */ /* 0x000fe20000410000 */
[--C-:B------:R-:W-:Y:S07]  /*d4b0*/  FFMA.FTZ R204, R28, UR4, -R195.reuse ;  /* 0x000000041ccc7c23 */ /* 0x100fee00080108c3 */
[----:B------:R-:W-:Y:S01]  /*d4c0*/  MUFU.EX2 R203, R203 ;  /* 0x000000cb00cb7308 */ /* 0x000fe20000000800 */
[-C--:B------:R-:W-:Y:S09]  /*d4d0*/  HMMA.16816.F32.BF16 R124, R156, R150.reuse, R124 ;  /* 0x000000969c7c723c */ /* 0x080ff2000004187c */
[----:B------:R-:W1:Y:S01]  /*d4e0*/  MUFU.EX2 R200, R200 ;  /* 0x000000c800c87308 */ /* 0x000e620000000800 */
[----:B--2---:R-:W-:Y:S01]  /*d4f0*/  F2FP.BF16.F32.PACK_AB R28, R173, R172 ;  /* 0x000000acad1c723e */ /* 0x004fe200000010ff */
[--C-:B------:R-:W-:Y:S01]  /*d500*/  FFMA.FTZ R201, R29, UR4, -R195.reuse ;  /* 0x000000041dc97c23 */ /* 0x100fe200080108c3 */
[----:B----4-:R-:W-:Y:S07]  /*d510*/  F2FP.BF16.F32.PACK_AB R29, R175, R174 ;  /* 0x000000aeaf1d723e */ /* 0x010fee00000010ff */
[----:B------:R-:W-:Y:S01]  /*d520*/  MUFU.EX2 R204, R204 ;  /* 0x000000cc00cc7308 */ /* 0x000fe20000000800 */
[C---:B------:R-:W-:Y:S01]  /*d530*/  HMMA.16816.F32.BF16 R128, R160.reuse, R150, R128 ;  /* 0x00000096a080723c */ /* 0x040fe20000041880 */
[----:B------:R-:W2:Y:S08]  /*d540*/  LDSM.16.MT88.4 R148, [R218+0xa400] ;  /* 0x00a40000da94783b */ /* 0x000eb00000004200 */
[----:B------:R-:W4:Y:S01]  /*d550*/  MUFU.EX2 R201, R201 ;  /* 0x000000c900c97308 */ /* 0x000f220000000800 */
[----:B-----5:R-:W-:Y:S01]  /*d560*/  F2FP.BF16.F32.PACK_AB R136, R199, R198 ;  /* 0x000000c6c788723e */ /* 0x020fe200000010ff */
[--C-:B------:R-:W-:Y:S01]  /*d570*/  FFMA.FTZ R205, R30, UR4, -R194.reuse ;  /* 0x000000041ecd7c23 */ /* 0x100fe200080108c2 */
[--C-:B------:R-:W-:Y:S07]  /*d580*/  FFMA.FTZ R202, R31, UR4, -R194.reuse ;  /* 0x000000041fca7c23 */ /* 0x100fee00080108c2 */
[----:B------:R-:W5:Y:S01]  /*d590*/  MUFU.EX2 R177, R177 ;  /* 0x000000b100b17308 */ /* 0x000f620000000800 */
[-C--:B---3--:R-:W-:Y:S03]  /*d5a0*/  HMMA.16816.F32.BF16 R20, R160, R152.reuse, R20 ;  /* 0x00000098a014723c */ /* 0x088fe60000041814 */
[----:B-1----:R-:W-:Y:S06]  /*d5b0*/  F2FP.BF16.F32.PACK_AB R137, R200, R203 ;  /* 0x000000cbc889723e */ /* 0x002fec00000010ff */
[----:B------:R-:W-:Y:S01]  /*d5c0*/  MUFU.EX2 R205, R205 ;  /* 0x000000cd00cd7308 */ /* 0x000fe20000000800 */
[--C-:B------:R-:W-:Y:S01]  /*d5d0*/  FFMA.FTZ R215, R40, UR4, -R195.reuse ;  /* 0x0000000428d77c23 */ /* 0x100fe200080108c3 */
[----:B------:R-:W-:Y:S01]  /*d5e0*/  FFMA.FTZ R214, R41, UR4, -R195 ;  /* 0x0000000429d67c23 */ /* 0x000fe200080108c3 */
[--C-:B------:R-:W-:Y:S01]  /*d5f0*/  FFMA.FTZ R241, R42, UR4, -R194.reuse ;  /* 0x000000042af17c23 */ /* 0x100fe200080108c2 */
[C---:B------:R-:W-:Y:S06]  /*d600*/  HMMA.16816.F32.BF16 R132, R156.reuse, R152, R132 ;  /* 0x000000989c84723c */ /* 0x040fec0000041884 */
[----:B------:R-:W-:Y:S01]  /*d610*/  MUFU.EX2 R178, R178 ;  /* 0x000000b200b27308 */ /* 0x000fe20000000800 */
[----:B----4-:R-:W-:Y:S09]  /*d620*/  F2FP.BF16.F32.PACK_AB R138, R201, R204 ;  /* 0x000000ccc98a723e */ /* 0x010ff200000010ff */
[----:B------:R-:W1:Y:S01]  /*d630*/  MUFU.EX2 R179, R179 ;  /* 0x000000b300b37308 */ /* 0x000e620000000800 */
[----:B-----5:R-:W-:Y:S01]  /*d640*/  F2FP.BF16.F32.PACK_AB R30, R177, R176 ;  /* 0x000000b0b11e723e */ /* 0x020fe200000010ff */
[--C-:B------:R-:W-:Y:S01]  /*d650*/  FFMA.FTZ R238, R43, UR4, -R194.reuse ;  /* 0x000000042bee7c23 */ /* 0x100fe200080108c2 */
[-C--:B------:R-:W-:Y:S07]  /*d660*/  HMMA.16816.F32.BF16 R32, R156, R154.reuse, R32 ;  /* 0x0000009a9c20723c */ /* 0x080fee0000041820 */
[----:B------:R-:W3:Y:S01]  /*d670*/  MUFU.EX2 R202, R202 ;  /* 0x000000ca00ca7308 */ /* 0x000ee20000000800 */
[----:B------:R-:W4:Y:S01]  /*d680*/  LDSM.16.MT88.4 R156, [R169+0x1400] ;  /* 0x00140000a99c783b */ /* 0x000f220000004200 */
[----:B------:R-:W-:Y:S01]  /*d690*/  F2FP.BF16.F32.PACK_AB R42, R240, R239 ;  /* 0x000000eff02a723e */ /* 0x000fe200000010ff */
[--C-:B------:R-:W-:Y:S01]  /*d6a0*/  FFMA.FTZ R66, R66, UR4, -R197.reuse ;  /* 0x0000000442427c23 */ /* 0x100fe200080108c5 */
[----:B------:R-:W-:Y:S06]  /*d6b0*/  F2FP.BF16.F32.PACK_AB R43, R242, R243 ;  /* 0x000000f3f22b723e */ /* 0x000fec00000010ff */
[----:B------:R-:W-:Y:S01]  /*d6c0*/  MUFU.EX2 R215, R215 ;  /* 0x000000d700d77308 */ /* 0x000fe20000000800 */
[----:B------:R-:W-:Y:S01]  /*d6d0*/  FFMA.FTZ R197, R67, UR4, -R197 ;  /* 0x0000000443c57c23 */ /* 0x000fe200080108c5 */
[----:B------:R-:W-:Y:S01]  /*d6e0*/  HMMA.16816.F32.BF16 R24, R160, R154, R24 ;  /* 0x0000009aa018723c */ /* 0x000fe20000041818 */
[----:B------:R-:W5:Y:S07]  /*d6f0*/  LDSM.16.MT88.4 R152, [R218+0xb400] ;  /* 0x00b40000da98783b */ /* 0x000f6e0000004200 */
[----:B------:R-:W2:Y:S01]  /*d700*/  MUFU.EX2 R214, R214 ;  /* 0x000000d600d67308 */ /* 0x000ea20000000800 */
[----:B-1----:R-:W-:Y:S01]  /*d710*/  F2FP.BF16.F32.PACK_AB R31, R179, R178 ;  /* 0x000000b2b31f723e */ /* 0x002fe200000010ff */
[--C-:B------:R-:W-:Y:S01]  /*d720*/  FFMA.FTZ R56, R56, UR4, -R195.reuse ;  /* 0x0000000438387c23 */ /* 0x100fe200080108c3 */
[----:B------:R-:W-:Y:S07]  /*d730*/  ISETP.NE.AND P1, PT, R232, RZ, PT ;  /* 0x000000ffe800720c */ /* 0x000fee0003f25270 */
[----:B------:R-:W-:Y:S01]  /*d740*/  MUFU.EX2 R241, R241 ;  /* 0x000000f100f17308 */ /* 0x000fe20000000800 */
[----:B---3--:R-:W-:Y:S01]  /*d750*/  F2FP.BF16.F32.PACK_AB R139, R202, R205 ;  /* 0x000000cdca8b723e */ /* 0x008fe200000010ff */
[----:B------:R-:W-:Y:S01]  /*d760*/  FFMA.FTZ R57, R57, UR4, -R195 ;  /* 0x0000000439397c23 */ /* 0x000fe200080108c3 */
[----:B------:R-:W-:Y:S01]  /*d770*/  IADD3 R232, PT, PT, R232, -0x1, RZ ;  /* 0xffffffffe8e87810 */ /* 0x000fe20007ffe0ff */
[-C--:B------:R-:W-:Y:S06]  /*d780*/  HMMA.16816.F32.BF16 R4, R28, R144.reuse, R4 ;  /* 0x000000901c04723c */ /* 0x080fec0000041804 */
[----:B------:R-:W1:Y:S10]  /*d790*/  MUFU.EX2 R238, R238 ;  /* 0x000000ee00ee7308 */ /* 0x000e740000000800 */
[----:B------:R-:W-:Y:S01]  /*d7a0*/  MUFU.EX2 R244, R244 ;  /* 0x000000f400f47308 */ /* 0x000fe20000000800 */
[----:B--2---:R-:W-:Y:S01]  /*d7b0*/  F2FP.BF16.F32.PACK_AB R40, R214, R215 ;  /* 0x000000d7d628723e */ /* 0x004fe200000010ff */
[--C-:B------:R-:W-:Y:S01]  /*d7c0*/  FFMA.FTZ R58, R58, UR4, -R194.reuse ;  /* 0x000000043a3a7c23 */ /* 0x100fe200080108c2 */
[C---:B------:R-:W-:Y:S07]  /*d7d0*/  HMMA.16816.F32.BF16 R8, R136.reuse, R144, R8 ;  /* 0x000000908808723c */ /* 0x040fee0000041808 */
[----:B------:R-:W-:Y:S01]  /*d7e0*/  MUFU.EX2 R245, R245 ;  /* 0x000000f500f57308 */ /* 0x000fe20000000800 */
[----:B------:R-:W-:Y:S09]  /*d7f0*/  FFMA.FTZ R59, R59, UR4, -R194 ;  /* 0x000000043b3b7c23 */ /* 0x000ff200080108c2 */
[----:B------:R-:W-:Y:S01]  /*d800*/  MUFU.EX2 R247, R247 ;  /* 0x000000f700f77308 */ /* 0x000fe20000000800 */
[----:B------:R-:W-:Y:S01]  /*d810*/  FFMA.FTZ R181, R164, R237, R181 ;  /* 0x000000eda4b57223 */ /* 0x000fe200000100b5 */
[----:B-1----:R-:W-:Y:S01]  /*d820*/  F2FP.BF16.F32.PACK_AB R41, R238, R241 ;  /* 0x000000f1ee29723e */ /* 0x002fe200000010ff */
[-C--:B------:R-:W-:Y:S07]  /*d830*/  HMMA.16816.F32.BF16 R12, R136, R146.reuse, R12 ;  /* 0x00000092880c723c */ /* 0x080fee000004180c */
[----:B------:R-:W-:Y:S01]  /*d840*/  MUFU.EX2 R66, R66 ;  /* 0x0000004200427308 */ /* 0x000fe20000000800 */
[----:B------:R-:W-:Y:S01]  /*d850*/  FFMA.FTZ R184, R3, R236, R184 ;  /* 0x000000ec03b87223 */ /* 0x000fe200000100b8 */
[----:B------:R-:W-:Y:S08]  /*d860*/  FFMA.FTZ R187, R2, R235, R187 ;  /* 0x000000eb02bb7223 */ /* 0x000ff000000100bb */
[----:B------:R-:W-:Y:S01]  /*d870*/  MUFU.EX2 R197, R197 ;  /* 0x000000c500c57308 */ /* 0x000fe20000000800 */
[----:B------:R-:W-:Y:S01]  /*d880*/  MOV R2, R165 ;  /* 0x000000a500027202 */ /* 0x000fe20000000f00 */
[----:B------:R-:W-:Y:S01]  /*d890*/  FFMA.FTZ R189, R0, R233, R189 ;  /* 0x000000e900bd7223 */ /* 0x000fe200000100bd */
[C---:B------:R-:W-:Y:S01]  /*d8a0*/  HMMA.16816.F32.BF16 R16, R28.reuse, R146, R16 ;  /* 0x000000921c10723c */ /* 0x040fe20000041810 */
[----:B------:R-:W-:Y:S06]  /*d8b0*/  LDSM.16.MT88.4 R144, [R218+0xa800] ;  /* 0x00a80000da90783b */ /* 0x000fec0000004200 */
[----:B------:R-:W-:Y:S01]  /*d8c0*/  MUFU.EX2 R56, R56 ;  /* 0x0000003800387308 */ /* 0x000fe20000000800 */
[----:B------:R-:W-:Y:S01]  /*d8d0*/  FADD.FTZ R181, R171, R181 ;  /* 0x000000b5abb57221 */ /* 0x000fe20000010000 */
[----:B------:R-:W-:Y:S08]  /*d8e0*/  FADD.FTZ R3, R170, R184 ;  /* 0x000000b8aa037221 */ /* 0x000ff00000010000 */
[----:B------:R-:W1:Y:S01]  /*d8f0*/  MUFU.EX2 R57, R57 ;  /* 0x0000003900397308 */ /* 0x000e620000000800 */
[----:B------:R-:W-:Y:S01]  /*d900*/  FADD.FTZ R187, R186, R187 ;  /* 0x000000bbbabb7221 */ /* 0x000fe20000010000 */
[-C--:B------:R-:W-:Y:S08]  /*d910*/  HMMA.16816.F32.BF16 R68, R28, R140.reuse, R68 ;  /* 0x0000008c1c44723c */ /* 0x080ff00000041844 */
[----:B------:R-:W-:Y:S01]  /*d920*/  MUFU.EX2 R58, R58 ;  /* 0x0000003a003a7308 */ /* 0x000fe20000000800 */
        /* <DEDUP_REMOVED lines=17> */
[----:B------:R-:W2:Y:S03]  /*da40*/  LDSM.16.MT88.4 R140, [R169+0x2400] ;  /* 0x00240000a98c783b */ /* 0x000ea60000004200 */
        /* <DEDUP_REMOVED lines=13> */
[----:B------:R-:W-:Y:S02]  /*db20*/  MOV R0, R167 ;  /* 0x000000a700007202 */ /* 0x000fe40000000f00 */
        /* <DEDUP_REMOVED lines=8> */
[----:B------:R-:W-:Y:S03]  /*dbb0*/  FADD.FTZ R239, R239, R214 ;  /* 0x000000d6efef7221 */ /* 0x000fe60000010000 */
[-C--:B----4-:R-:W-:Y:S03]  /*dbc0*/  HMMA.16816.F32.BF16 R100, R28, R156.reuse, R100 ;  /* 0x0000009c1c64723c */ /* 0x090fe60000041864 */
[----:B------:R-:W-:Y:S01]  /*dbd0*/  FADD.FTZ R243, R243, R238 ;  /* 0x000000eef3f37221 */ /* 0x000fe20000010000 */
[----:B------:R-:W-:Y:S03]  /*dbe0*/  FADD.FTZ R239, R240, R239 ;  /* 0x000000eff0ef7221 */ /* 0x000fe60000010000 */
[----:B------:R-:W-:Y:S01]  /*dbf0*/  FADD.FTZ R243, R242, R243 ;  /* 0x000000f3f2f37221 */ /* 0x000fe20000010000 */
[C---:B------:R-:W-:Y:S08]  /*dc00*/  HMMA.16816.F32.BF16 R104, R136.reuse, R156, R104 ;  /* 0x0000009c8868723c */ /* 0x040ff00000041868 */
[-C--:B------:R-:W-:Y:S08]  /*dc10*/  HMMA.16816.F32.BF16 R108, R136, R158.reuse, R108 ;  /* 0x0000009e886c723c */ /* 0x080ff0000004186c */
[C---:B------:R-:W-:Y:S08]  /*dc20*/  HMMA.16816.F32.BF16 R112, R28.reuse, R158, R112 ;  /* 0x0000009e1c70723c */ /* 0x040ff00000041870 */
[-C--:B-----5:R-:W-:Y:S08]  /*dc30*/  HMMA.16816.F32.BF16 R116, R28, R152.reuse, R116 ;  /* 0x000000981c74723c */ /* 0x0a0ff00000041874 */
[C---:B------:R-:W-:Y:S08]  /*dc40*/  HMMA.16816.F32.BF16 R120, R136.reuse, R152, R120 ;  /* 0x000000988878723c */ /* 0x040ff00000041878 */
[-C--:B------:R-:W-:Y:S08]  /*dc50*/  HMMA.16816.F32.BF16 R124, R136, R154.reuse, R124 ;  /* 0x0000009a887c723c */ /* 0x080ff0000004187c */
[C---:B------:R-:W-:Y:S08]  /*dc60*/  HMMA.16816.F32.BF16 R128, R28.reuse, R154, R128 ;  /* 0x0000009a1c80723c */ /* 0x040ff00000041880 */
[-C--:B--2---:R-:W-:Y:S08]  /*dc70*/  HMMA.16816.F32.BF16 R20, R28, R140.reuse, R20 ;  /* 0x0000008c1c14723c */ /* 0x084ff00000041814 */
        /* <DEDUP_REMOVED lines=34> */
[C---:B------:R-:W-:Y:S04]  /*dea0*/  HMMA.16816.F32.BF16 R104, R40.reuse, R44, R104 ;  /* 0x0000002c2868723c */ /* 0x040fe80000041868 */
[--C-:B------:R-:W-:Y:S01]  /*deb0*/  FFMA.FTZ R44, R64, UR4, -R196.reuse ;  /* 0x00000004402c7c23 */ /* 0x100fe200080108c4 */
[----:B------:R-:W-:Y:S01]  /*dec0*/  FFMA.FTZ R196, R65, UR4, -R196 ;  /* 0x0000000441c47c23 */ /* 0x000fe200080108c4 */
[----:B------:R3:W4:Y:S02]  /*ded0*/  MUFU.EX2 R64, R55 ;  /* 0x0000003700407308 */ /* 0x0007240000000800 */
[-C--:B------:R-:W-:Y:S08]  /*dee0*/  HMMA.16816.F32.BF16 R108, R40, R46.reuse, R108 ;  /* 0x0000002e286c723c */ /* 0x080ff0000004186c */
[----:B------:R5:W-:Y:S10]  /*def0*/  MUFU.EX2 R65, R44 ;  /* 0x0000002c00417308 */ /* 0x000bf40000000800 */
[----:B------:R-:W2:Y:S01]  /*df00*/  MUFU.EX2 R196, R196 ;  /* 0x000000c400c47308 */ /* 0x000ea20000000800 */
[C---:B------:R-:W-:Y:S01]  /*df10*/  HMMA.16816.F32.BF16 R112, R28.reuse, R46, R112 ;  /* 0x0000002e1c70723c */ /* 0x040fe20000041870 */
[----:B---3--:R-:W-:Y:S07]  /*df20*/  LDSM.16.MT88.4 R52, [R169+0x1c00] ;  /* 0x001c0000a934783b */ /* 0x008fee0000004200 */
[-C--:B-1----:R-:W-:Y:S01]  /*df30*/  HMMA.16816.F32.BF16 R116, R28, R136.reuse, R116 ;  /* 0x000000881c74723c */ /* 0x082fe20000041874 */
[----:B-----5:R-:W1:Y:S07]  /*df40*/  LDSM.16.MT88.4 R44, [R169+0xc00] ;  /* 0x000c0000a92c783b */ /* 0x020e6e0000004200 */
[C---:B------:R-:W-:Y:S04]  /*df50*/  HMMA.16816.F32.BF16 R120, R40.reuse, R136, R120 ;  /* 0x000000882878723c */ /* 0x040fe80000041878 */
[----:B------:R-:W-:Y:S01]  /*df60*/  F2FP.BF16.F32.PACK_AB R136, R245, R244 ;  /* 0x000000f4f588723e */ /* 0x000fe200000010ff */
[----:B------:R-:W-:Y:S01]  /*df70*/  FADD.FTZ R244, R244, R207 ;  /* 0x000000cff4f47221 */ /* 0x000fe20000010000 */
[C---:B----4-:R-:W-:Y:S01]  /*df80*/  F2FP.BF16.F32.PACK_AB R137, R64.reuse, R247 ;  /* 0x000000f74089723e */ /* 0x050fe200000010ff */
[----:B------:R-:W-:Y:S01]  /*df90*/  FADD.FTZ R247, R247, R212 ;  /* 0x000000d4f7f77221 */ /* 0x000fe20000010000 */
[-C--:B------:R-:W-:Y:S03]  /*dfa0*/  HMMA.16816.F32.BF16 R124, R40, R138.reuse, R124 ;  /* 0x0000008a287c723c */ /* 0x080fe6000004187c */
[----:B------:R-:W-:Y:S01]  /*dfb0*/  FADD.FTZ R244, R245, R244 ;  /* 0x000000f4f5f47221 */ /* 0x000fe20000010000 */
[----:B------:R-:W-:Y:S04]  /*dfc0*/  FADD.FTZ R247, R64, R247 ;  /* 0x000000f740f77221 */ /* 0x000fe80000010000 */
[C---:B------:R-:W-:Y:S04]  /*dfd0*/  HMMA.16816.F32.BF16 R128, R28.reuse, R138, R128 ;  /* 0x0000008a1c80723c */ /* 0x040fe80000041880 */
[----:B--2---:R-:W-:Y:S01]  /*dfe0*/  F2FP.BF16.F32.PACK_AB R138, R196, R65 ;  /* 0x00000041c48a723e */ /* 0x004fe200000010ff */
[----:B------:R-:W-:Y:S01]  /*dff0*/  FADD.FTZ R65, R65, R244 ;  /* 0x000000f441417221 */ /* 0x000fe20000010000 */
[C---:B------:R-:W-:Y:S01]  /*e000*/  F2FP.BF16.F32.PACK_AB R139, R197.reuse, R66 ;  /* 0x00000042c58b723e */ /* 0x040fe200000010ff */
[----:B------:R-:W-:Y:S01]  /*e010*/  FADD.FTZ R66, R66, R247 ;  /* 0x000000f742427221 */ /* 0x000fe20000010000 */
[-C--:B------:R-:W-:Y:S03]  /*e020*/  HMMA.16816.F32.BF16 R20, R28, R36.reuse, R20 ;  /* 0x000000241c14723c */ /* 0x080fe60000041814 */
[----:B------:R-:W-:Y:S01]  /*e030*/  FADD.FTZ R237, R196, R65 ;  /* 0x00000041c4ed7221 */ /* 0x000fe20000010000 */
[----:B------:R-:W-:Y:S04]  /*e040*/  FADD.FTZ R236, R197, R66 ;  /* 0x00000042c5ec7221 */ /* 0x000fe80000010000 */
[C---:B------:R-:W-:Y:S01]  /*e050*/  HMMA.16816.F32.BF16 R132, R40.reuse, R36, R132 ;  /* 0x000000242884723c */ /* 0x040fe20000041884 */
[----:B------:R-:W2:Y:S03]  /*e060*/  MUFU.EX2 R37, R59 ;  /* 0x0000003b00257308 */ /* 0x000ea60000000800 */
[--C-:B------:R-:W-:Y:S01]  /*e070*/  FFMA.FTZ R36, R60, UR4, -R195.reuse ;  /* 0x000000043c247c23 */ /* 0x100fe200080108c3 */
[----:B------:R-:W-:Y:S03]  /*e080*/  FFMA.FTZ R195, R61, UR4, -R195 ;  /* 0x000000043dc37c23 */ /* 0x000fe600080108c3 */
[-C--:B------:R-:W-:Y:S03]  /*e090*/  HMMA.16816.F32.BF16 R32, R40, R38.reuse, R32 ;  /* 0x000000262820723c */ /* 0x080fe60000041820 */
[----:B------:R-:W-:Y:S01]  /*e0a0*/  MUFU.EX2 R36, R36 ;  /* 0x0000002400247308 */ /* 0x000fe20000000800 */
[--C-:B------:R-:W-:Y:S01]  /*e0b0*/  FFMA.FTZ R41, R62, UR4, -R194.reuse ;  /* 0x000000043e297c23 */ /* 0x100fe200080108c2 */
[----:B------:R-:W-:Y:S08]  /*e0c0*/  FFMA.FTZ R194, R63, UR4, -R194 ;  /* 0x000000043fc27c23 */ /* 0x000ff000080108c2 */
[----:B------:R-:W3:Y:S01]  /*e0d0*/  MUFU.EX2 R195, R195 ;  /* 0x000000c300c37308 */ /* 0x000ee20000000800 */
[----:B--2---:R-:W-:Y:S01]  /*e0e0*/  F2FP.BF16.F32.PACK_AB R141, R37, R58 ;  /* 0x0000003a258d723e */ /* 0x004fe200000010ff */
[----:B------:R-:W-:Y:S01]  /*e0f0*/  HMMA.16816.F32.BF16 R24, R28, R38, R24 ;  /* 0x000000261c18723c */ /* 0x000fe20000041818 */
[----:B------:R-:W2:Y:S07]  /*e100*/  LDSM.16.MT88.4 R28, [R218+0xbc00] ;  /* 0x00bc0000da1c783b */ /* 0x000eae0000004200 */
[----:B------:R-:W-:Y:S01]  /*e110*/  MUFU.EX2 R41, R41 ;  /* 0x0000002900297308 */ /* 0x000fe20000000800 */
[----:B------:R-:W-:Y:S09]  /*e120*/  FADD.FTZ R58, R58, R243 ;  /* 0x000000f33a3a7221 */ /* 0x000ff20000010000 */
[----:B------:R-:W4:Y:S01]  /*e130*/  MUFU.EX2 R194, R194 ;  /* 0x000000c200c27308 */ /* 0x000f220000000800 */
[-C--:B------:R-:W-:Y:S01]  /*e140*/  HMMA.16816.F32.BF16 R160, R136, R148.reuse, R4 ;  /* 0x0000009488a0723c */ /* 0x080fe20000041804 */
[----:B------:R5:W2:Y:S04]  /*e150*/  LDSM.16.MT88.4 R4, [R169+0x2c00] ;  /* 0x002c0000a904783b */ /* 0x000aa80000004200 */
[----:B---3--:R-:W-:Y:S01]  /*e160*/  F2FP.BF16.F32.PACK_AB R142, R195, R36 ;  /* 0x00000024c38e723e */ /* 0x008fe200000010ff */
[----:B------:R-:W-:Y:S01]  /*e170*/  FADD.FTZ R58, R37, R58 ;  /* 0x0000003a253a7221 */ /* 0x000fe20000010000 */
[----:B------:R-:W-:Y:S04]  /*e180*/  FADD.FTZ R36, R36, R57 ;  /* 0x0000003924247221 */ /* 0x000fe80000010000 */
[----:B------:R-:W-:Y:S01]  /*e190*/  FADD.FTZ R235, R195, R36 ;  /* 0x00000024c3eb7221 */ /* 0x000fe20000010000 */
[C---:B----4-:R-:W-:Y:S01]  /*e1a0*/  F2FP.BF16.F32.PACK_AB R143, R194.reuse, R41 ;  /* 0x00000029c28f723e */ /* 0x050fe200000010ff */
[----:B------:R-:W-:Y:S04]  /*e1b0*/  FADD.FTZ R41, R41, R58 ;  /* 0x0000003a29297221 */ /* 0x000fe80000010000 */
[----:B------:R-:W-:Y:S02]  /*e1c0*/  FADD.FTZ R233, R194, R41 ;  /* 0x00000029c2e97221 */ /* 0x000fe40000010000 */
[C---:B------:R-:W-:Y:S04]  /*e1d0*/  HMMA.16816.F32.BF16 R156, R140.reuse, R148, R8 ;  /* 0x000000948c9c723c */ /* 0x040fe80000041808 */
[----:B-----5:R-:W-:Y:S04]  /*e1e0*/  MOV R169, R166 ;  /* 0x000000a600a97202 */ /* 0x020fe80000000f00 */
[-C--:B------:R-:W-:Y:S08]  /*e1f0*/  HMMA.16816.F32.BF16 R152, R140, R150.reuse, R12 ;  /* 0x000000968c98723c */ /* 0x080ff0000004180c */
[C---:B------:R-:W-:Y:S08]  /*e200*/  HMMA.16816.F32.BF16 R148, R136.reuse, R150, R16 ;  /* 0x000000968894723c */ /* 0x040ff00000041810 */
[-C--:B-1----:R-:W-:Y:S08]  /*e210*/  HMMA.16816.F32.BF16 R68, R136, R44.reuse, R68 ;  /* 0x0000002c8844723c */ /* 0x082ff00000041844 */
        /* <DEDUP_REMOVED lines=18> */
[----:B------:R-:W-:Y:S01]  /*e340*/  HMMA.16816.F32.BF16 R136, R136, R6, R24 ;  /* 0x000000068888723c */ /* 0x000fe20000041818 */
[----:B------:R-:W-:Y:S08]  /*e350*/  @!UPT UIADD3 URZ, UPT, UPT, URZ, URZ, URZ ;  /* 0x000000fffffff290 */ /* 0x000ff0000fffe0ff */
[----:B------:R-:W-:Y:S11]  /*e360*/  @P1 BRA `(.L_x_45) ;  /* 0xffffffd400601947 */ /* 0x000ff6000383ffff */
.L_x_44:
[----:B------:R-:W1:Y:S01]  /*e370*/  SHFL.BFLY PT, R4, R237, 0x2, 0x1f ;  /* 0x0c401f00ed047f89 */ /* 0x000e6200000e0000 */
[----:B------:R-:W2:Y:S01]  /*e380*/  S2UR UR4, SR_CgaCtaId ;  /* 0x00000000000479c3 */ /* 0x000ea20000008800 */
[----:B------:R-:W-:Y:S01]  /*e390*/  UMOV UR5, 0x400 ;  /* 0x0000040000057882 */ /* 0x000fe20000000000 */
[----:B------:R-:W-:Y:S01]  /*e3a0*/  ISETP.NE.AND P2, PT, R228, -0x1, PT ;  /* 0xffffffffe400780c */ /* 0x000fe20003f45270 */
[----:B------:R-:W3:Y:S04]  /*e3b0*/  SHFL.BFLY PT, R3, R236, 0x2, 0x1f ;  /* 0x0c401f00ec037f89 */ /* 0x000ee800000e0000 */
[----:B------:R-:W4:Y:S01]  /*e3c0*/  SHFL.BFLY PT, R2, R235, 0x2, 0x1f ;  /* 0x0c401f00eb027f89 */ /* 0x000f2200000e0000 */
[----:B------:R-:W5:Y:S03]  /*e3d0*/  LDC R23, c[0x0][0x434] ;  /* 0x00010d00ff177b82 */ /* 0x000f660000000800 */
[----:B------:R-:W4:Y:S01]  /*e3e0*/  SHFL.BFLY PT, R12, R233, 0x2, 0x1f ;  /* 0x0c401f00e90c7f89 */ /* 0x000f2200000e0000 */
[----:B------:R-:W5:Y:S04]  /*e3f0*/  S2R R0, SR_TID.X ;  /* 0x0000000000007919 */ /* 0x000f680000002100 */
[----:B------:R-:W5:Y:S01]  /*e400*/  LDC.U8 R16, c[0x0][0x548] ;  /* 0x00015200ff107b82 */ /* 0x000f620000000000 */
[----:B------:R-:W5:Y:S01]  /*e410*/  S2R R20, SR_CTAID.Z ;  /* 0x0000000000147919 */ /* 0x000f620000002700 */
[----:B-1----:R-:W-:Y:S01]  /*e420*/  FADD.FTZ R4, R4, R237 ;  /* 0x000000ed04047221 */ /* 0x002fe20000010000 */
[----:B--2---:R-:W-:Y:S01]  /*e430*/  ULEA UR4, UR4, UR5, 0x18 ;  /* 0x0000000504047291 */ /* 0x004fe2000f8ec0ff */
[----:B---3--:R-:W-:-:S03]  /*e440*/  FADD.FTZ R14, R3, R236 ;  /* 0x000000ec030e7221 */ /* 0x008fc60000010000 */
[----:B------:R-:W1:Y:S01]  /*e450*/  SHFL.BFLY PT, R7, R4, 0x1, 0x1f ;  /* 0x0c201f0004077f89 */ /* 0x000e6200000e0000 */
[----:B----4-:R-:W-:-:S03]  /*e460*/  FADD.FTZ R2, R2, R235 ;  /* 0x000000eb02027221 */ /* 0x010fc60000010000 */
[----:B------:R-:W2:Y:S01]  /*e470*/  SHFL.BFLY PT, R5, R14, 0x1, 0x1f ;  /* 0x0c201f000e057f89 */ /* 0x000ea200000e0000 */
[----:B------:R-:W-:-:S03]  /*e480*/  FADD.FTZ R12, R12, R233 ;  /* 0x000000e90c0c7221 */ /* 0x000fc60000010000 */
[----:B------:R-:W3:Y:S04]  /*e490*/  SHFL.BFLY PT, R13, R2, 0x1, 0x1f ;  /* 0x0c201f00020d7f89 */ /* 0x000ee800000e0000 */
[----:B------:R-:W4:Y:S01]  /*e4a0*/  SHFL.BFLY PT, R11, R12, 0x1, 0x1f ;  /* 0x0c201f000c0b7f89 */ /* 0x000f2200000e0000 */
[C---:B-----5:R-:W-:Y:S02]  /*e4b0*/  SHF.L.U32 R6, R0.reuse, 0x1, RZ ;  /* 0x0000000100067819 */ /* 0x060fe400000006ff */
[----:B------:R-:W-:Y:S02]  /*e4c0*/  SHF.L.U32 R3, R0, 0x4, RZ ;  /* 0x0000000400037819 */ /* 0x000fe400000006ff */
[----:B------:R-:W-:Y:S01]  /*e4d0*/  LOP3.LUT R6, R6, 0x6, RZ, 0xc0, !PT ;  /* 0x0000000606067812 */ /* 0x000fe200078ec0ff */
[----:B-1----:R-:W-:Y:S01]  /*e4e0*/  FADD.FTZ R7, R4, R7 ;  /* 0x0000000704077221 */ /* 0x002fe20000010000 */
[----:B------:R-:W-:-:S02]  /*e4f0*/  SHF.L.U32 R4, R0, 0x3, RZ ;  /* 0x0000000300047819 */ /* 0x000fc400000006ff */
[----:B------:R-:W-:Y:S01]  /*e500*/  LOP3.LUT R3, R6, 0x3e00, R3, 0xf8, !PT ;  /* 0x00003e0006037812 */ /* 0x000fe200078ef803 */
[----:B--2---:R-:W-:Y:S01]  /*e510*/  FADD.FTZ R5, R14, R5 ;  /* 0x000000050e057221 */ /* 0x004fe20000010000 */
[----:B------:R-:W-:Y:S01]  /*e520*/  LOP3.LUT R9, R4, 0xc0, RZ, 0xc0, !PT ;  /* 0x000000c004097812 */ /* 0x000fe200078ec0ff */
[----:B------:R-:W1:Y:S01]  /*e530*/  MUFU.RCP R10, R7 ;  /* 0x00000007000a7308 */ /* 0x000e620000001000 */
[----:B------:R-:W-:Y:S01]  /*e540*/  LOP3.LUT R6, R3, 0x20, R4, 0xf8, !PT ;  /* 0x0000002003067812 */ /* 0x000fe200078ef804 */
[----:B---3--:R-:W-:Y:S01]  /*e550*/  FADD.FTZ R13, R2, R13 ;  /* 0x0000000d020d7221 */ /* 0x008fe20000010000 */
[----:B------:R-:W-:Y:S02]  /*e560*/  LOP3.LUT R9, R9, 0x18, R0, 0xf8, !PT ;  /* 0x0000001809097812 */ /* 0x000fe400078ef800 */
[----:B------:R-:W-:Y:S01]  /*e570*/  FSETP.NE.FTZ.AND P5, PT, R5, RZ, PT ;  /* 0x000000ff0500720b */ /* 0x000fe20003fb5000 */
[----:B----4-:R-:W-:Y:S01]  /*e580*/  FADD.FTZ R2, R12, R11 ;  /* 0x0000000b0c027221 */ /* 0x010fe20000010000 */
[----:B------:R-:W-:Y:S01]  /*e590*/  LOP3.LUT R6, R6, R9, RZ, 0xfc, !PT ;  /* 0x0000000906067212 */ /* 0x000fe200078efcff */
[----:B------:R-:W2:Y:S01]  /*e5a0*/  MUFU.RCP R8, R5 ;  /* 0x0000000500087308 */ /* 0x000ea20000001000 */
[----:B------:R-:W-:-:S02]  /*e5b0*/  FSETP.NE.FTZ.AND P6, PT, R7, RZ, PT ;  /* 0x000000ff0700720b */ /* 0x000fc40003fd5000 */
[----:B------:R-:W-:Y:S02]  /*e5c0*/  LEA R11, R6, UR4, 0x1 ;  /* 0x00000004060b7c11 */ /* 0x000fe4000f8e08ff */
[----:B------:R-:W3:Y:S01]  /*e5d0*/  LDC.U8 R6, c[0x0][0x549] ;  /* 0x00015240ff067b82 */ /* 0x000ee20000000000 */
[----:B------:R-:W-:Y:S02]  /*e5e0*/  FSETP.NE.FTZ.AND P4, PT, R13, RZ, PT ;  /* 0x000000ff0d00720b */ /* 0x000fe40003f95000 */
[----:B------:R-:W4:Y:S01]  /*e5f0*/  MUFU.RCP R3, R13 ;  /* 0x0000000d00037308 */ /* 0x000f220000001000 */
[----:B------:R-:W-:Y:S02]  /*e600*/  FSETP.NE.FTZ.AND P3, PT, R2, RZ, PT ;  /* 0x000000ff0200720b */ /* 0x000fe40003f75000 */
[----:B-1----:R-:W-:Y:S02]  /*e610*/  FSEL R10, R10, 1, P6 ;  /* 0x3f8000000a0a7808 */ /* 0x002fe40003000000 */
[----:B------:R-:W1:Y:S01]  /*e620*/  @P5 LDC R12, c[0x0][0x458] ;  /* 0x00011600ff0c5b82 */ /* 0x000e620000000800 */
[----:B------:R-:W-:-:S02]  /*e630*/  LOP3.LUT R27, R4, 0xd8, RZ, 0xc0, !PT ;  /* 0x000000d8041b7812 */ /* 0x000fc400078ec0ff */
[----:B------:R-:W5:Y:S01]  /*e640*/  MUFU.RCP R9, R2 ;  /* 0x0000000200097308 */ /* 0x000f620000001000 */
[----:B------:R-:W-:Y:S01]  /*e650*/  FMUL.FTZ R160, R10, R160 ;  /* 0x000000a00aa07220 */ /* 0x000fe20000410000 */
[----:B--2---:R-:W-:Y:S01]  /*e660*/  FSEL R8, R8, 1, P5 ;  /* 0x3f80000008087808 */ /* 0x004fe20002800000 */
        /* <DEDUP_REMOVED lines=28> */
[----:B------:R-:W-:Y:S01]  /*e830*/  SHF.L.U32 R8, R0, 0x2, RZ ;  /* 0x0000000200087819 */ /* 0x000fe200000006ff */
[----:B------:R-:W-:Y:S01]  /*e840*/  FMUL.FTZ R69, R10, R69 ;  /* 0x000000450a457220 */ /* 0x000fe20000410000 */
[----:B---3--:R-:W-:Y:S01]  /*e850*/  ISETP.NE.AND P1, PT, R6, RZ, PT ;  /* 0x000000ff0600720c */ /* 0x008fe20003f25270 */
[C---:B------:R-:W-:Y:S01]  /*e860*/  FMUL.FTZ R80, R10.reuse, R80 ;  /* 0x000000500a507220 */ /* 0x040fe20000410000 */
[----:B----4-:R-:W-:Y:S01]  /*e870*/  FSEL R3, R3, 1, P4 ;  /* 0x3f80000003037808 */ /* 0x010fe20002000000 */
[C---:B------:R-:W-:Y:S01]  /*e880*/  FMUL.FTZ R81, R10.reuse, R81 ;  /* 0x000000510a517220 */ /* 0x040fe20000410000 */
[----:B-----5:R-:W-:Y:S01]  /*e890*/  FSEL R9, R9, 1, P3 ;  /* 0x3f80000009097808 */ /* 0x020fe20001800000 */
        /* <DEDUP_REMOVED lines=16> */
[C---:B------:R-:W-:Y:S01]  /*e9a0*/  LOP3.LUT R10, R8.reuse, 0x20, RZ, 0xc0, !PT ;  /* 0x00000020080a7812 */ /* 0x040fe200078ec0ff */
[C---:B------:R-:W-:Y:S01]  /*e9b0*/  FMUL.FTZ R156, R3.reuse, R156 ;  /* 0x0000009c039c7220 */ /* 0x040fe20000410000 */
[----:B------:R-:W-:Y:S01]  /*e9c0*/  FMUL.FTZ R157, R3, R157 ;  /* 0x0000009d039d7220 */ /* 0x000fe20000410000 */
[C---:B------:R-:W-:Y:S01]  /*e9d0*/  FMUL.FTZ R158, R9.reuse, R158 ;  /* 0x0000009e099e7220 */ /* 0x040fe20000410000 */
[----:B------:R-:W-:Y:S01]  /*e9e0*/  FMUL.FTZ R159, R9, R159 ;  /* 0x0000009f099f7220 */ /* 0x000fe20000410000 */
[----:B------:R-:W-:Y:S01]  /*e9f0*/  LOP3.LUT R8, R8, 0x40, RZ, 0xc0, !PT ;  /* 0x0000004008087812 */ /* 0x000fe200078ec0ff */
[C---:B------:R-:W-:Y:S01]  /*ea00*/  FMUL.FTZ R152, R3.reuse, R152 ;  /* 0x0000009803987220 */ /* 0x040fe20000410000 */
[----:B------:R-:W-:Y:S01]  /*ea10*/  FMUL.FTZ R153, R3, R153 ;  /* 0x0000009903997220 */ /* 0x000fe20000410000 */
[C---:B------:R-:W-:Y:S01]  /*ea20*/  FMUL.FTZ R154, R9.reuse, R154 ;  /* 0x0000009a099a7220 */ /* 0x040fe20000410000 */
[----:B------:R-:W-:Y:S01]  /*ea30*/  FMUL.FTZ R155, R9, R155 ;  /* 0x0000009b099b7220 */ /* 0x000fe20000410000 */
[----:B------:R-:W-:Y:S01]  /*ea40*/  IADD3 R15, PT, PT, R11, -R10, RZ ;  /* 0x8000000a0b0f7210 */ /* 0x000fe20007ffe0ff */
[----:B------:R-:W-:Y:S01]  /*ea50*/  FMUL.FTZ R72, R3, R72 ;  /* 0x0000004803487220 */ /* 0x000fe20000410000 */
[----:B------:R-:W-:Y:S01]  /*ea60*/  F2FP.BF16.F32.PACK_AB R160, R161, R160 ;  /* 0x000000a0a1a0723e */ /* 0x000fe200000010ff */
[----:B------:R-:W-:Y:S01]  /*ea70*/  FMUL.FTZ R73, R3, R73 ;  /* 0x0000004903497220 */ /* 0x000fe20000410000 */
[----:B------:R-:W-:Y:S01]  /*ea80*/  F2FP.BF16.F32.PACK_AB R162, R163, R162 ;  /* 0x000000a2a3a2723e */ /* 0x000fe200000010ff */
[C---:B------:R-:W-:Y:S01]  /*ea90*/  FMUL.FTZ R74, R9.reuse, R74 ;  /* 0x0000004a094a7220 */ /* 0x040fe20000410000 */
[----:B------:R-:W-:Y:S01]  /*eaa0*/  FMUL.FTZ R75, R9, R75 ;  /* 0x0000004b094b7220 */ /* 0x000fe20000410000 */
[----:B------:R-:W-:Y:S01]  /*eab0*/  F2FP.BF16.F32.PACK_AB R148, R149, R148 ;  /* 0x000000949594723e */ /* 0x000fe200000010ff */
[----:B------:R-:W-:Y:S01]  /*eac0*/  FMUL.FTZ R76, R3, R76 ;  /* 0x0000004c034c7220 */ /* 0x000fe20000410000 */
[----:B------:R-:W-:Y:S01]  /*ead0*/  F2FP.BF16.F32.PACK_AB R150, R151, R150 ;  /* 0x000000969796723e */ /* 0x000fe200000010ff */
[----:B------:R-:W-:Y:S01]  /*eae0*/  FMUL.FTZ R77, R3, R77 ;  /* 0x0000004d034d7220 */ /* 0x000fe20000410000 */
[C---:B------:R-:W-:Y:S01]  /*eaf0*/  FMUL.FTZ R78, R9.reuse, R78 ;  /* 0x0000004e094e7220 */ /* 0x040fe20000410000 */
[----:B------:R-:W-:Y:S01]  /*eb00*/  FMUL.FTZ R79, R9, R79 ;  /* 0x0000004f094f7220 */ /* 0x000fe20000410000 */
[----:B------:R-:W-:Y:S01]  /*eb10*/  F2FP.BF16.F32.PACK_AB R156, R157, R156 ;  /* 0x0000009c9d9c723e */ /* 0x000fe200000010ff */
[----:B------:R-:W2:Y:S01]  /*eb20*/  @P1 LDC R21, c[0x0][0x430] ;  /* 0x00010c00ff151b82 */ /* 0x000ea20000000800 */
[----:B------:R-:W-:Y:S01]  /*eb30*/  F2FP.BF16.F32.PACK_AB R158, R159, R158 ;  /* 0x0000009e9f9e723e */ /* 0x000fe200000010ff */
[----:B------:R-:W-:Y:S01]  /*eb40*/  FMUL.FTZ R88, R3, R88 ;  /* 0x0000005803587220 */ /* 0x000fe20000410000 */
[-C--:B------:R-:W-:Y:S01]  /*eb50*/  IADD3 R17, PT, PT, R11, -R8.reuse, RZ ;  /* 0x800000080b117210 */ /* 0x080fe20007ffe0ff */
[----:B------:R-:W-:Y:S01]  /*eb60*/  FMUL.FTZ R89, R3, R89 ;  /* 0x0000005903597220 */ /* 0x000fe20000410000 */
[----:B------:R-:W-:Y:S01]  /*eb70*/  IADD3 R19, PT, PT, R15, -R8, RZ ;  /* 0x800000080f137210 */ /* 0x000fe20007ffe0ff */
[----:B------:R-:W-:Y:S01]  /*eb80*/  FMUL.FTZ R90, R9, R90 ;  /* 0x0000005a095a7220 */ /* 0x000fe20000410000 */
[----:B------:R-:W-:Y:S01]  /*eb90*/  F2FP.BF16.F32.PACK_AB R152, R153, R152 ;  /* 0x000000989998723e */ /* 0x000fe200000010ff */
[----:B------:R-:W2:Y:S01]  /*eba0*/  LDC R8, c[0x0][0x434] ;  /* 0x00010d00ff087b82 */ /* 0x000ea20000000800 */
[----:B------:R-:W-:Y:S01]  /*ebb0*/  F2FP.BF16.F32.PACK_AB R154, R155, R154 ;  /* 0x0000009a9b9a723e */ /* 0x000fe200000010ff */
[----:B------:R-:W-:Y:S01]  /*ebc0*/  FMUL.FTZ R91, R9, R91 ;  /* 0x0000005b095b7220 */ /* 0x000fe20000410000 */
[----:B------:R-:W-:Y:S01]  /*ebd0*/  F2FP.BF16.F32.PACK_AB R68, R69, R68 ;  /* 0x000000444544723e */ /* 0x000fe200000010ff */
[----:B------:R-:W-:Y:S01]  /*ebe0*/  STS [R11], R160 ;  /* 0x000000a00b007388 */ /* 0x000fe20000000800 */
[----:B------:R-:W-:Y:S01]  /*ebf0*/  F2FP.BF16.F32.PACK_AB R70, R71, R70 ;  /* 0x000000464746723e */ /* 0x000fe200000010ff */
[----:B------:R-:W-:Y:S01]  /*ec00*/  FMUL.FTZ R92, R3, R92 ;  /* 0x0000005c035c7220 */ /* 0x000fe20000410000 */
[----:B------:R-:W-:Y:S01]  /*ec10*/  F2FP.BF16.F32.PACK_AB R80, R81, R80 ;  /* 0x000000505150723e */ /* 0x000fe200000010ff */
[----:B------:R-:W-:Y:S01]  /*ec20*/  STS [R11+0x200], R162 ;  /* 0x000200a20b007388 */ /* 0x000fe20000000800 */
[----:B------:R-:W-:Y:S01]  /*ec30*/  F2FP.BF16.F32.PACK_AB R82, R83, R82 ;  /* 0x000000525352723e */ /* 0x000fe200000010ff */
[----:B------:R-:W-:Y:S01]  /*ec40*/  FMUL.FTZ R93, R3, R93 ;  /* 0x0000005d035d7220 */ /* 0x000fe20000410000 */
[C---:B------:R-:W-:Y:S01]  /*ec50*/  FMUL.FTZ R94, R9.reuse, R94 ;  /* 0x0000005e095e7220 */ /* 0x040fe20000410000 */
        /* <DEDUP_REMOVED lines=64> */
[----:B--2---:R-:W-:Y:S01]  /*f060*/  @P1 IMAD R23, R21, R8, RZ ;  /* 0x0000000815171224 */ /* 0x004fe200078e02ff */
[----:B------:R-:W-:Y:S01]  /*f070*/  F2FP.BF16.F32.PACK_AB R122, R123, R122 ;  /* 0x0000007a7b7a723e */ /* 0x000fe200000010ff */
[----:B------:R-:W-:Y:S01]  /*f080*/  STS [R15+0x2010], R96 ;  /* 0x002010600f007388 */ /* 0x000fe20000000800 */
[----:B------:R-:W-:Y:S01]  /*f090*/  F2FP.BF16.F32.PACK_AB R124, R125, R124 ;  /* 0x0000007c7d7c723e */ /* 0x000fe200000010ff */
[----:B------:R-:W2:Y:S01]  /*f0a0*/  @P6 LDC R25, c[0x0][0x458] ;  /* 0x00011600ff196b82 */ /* 0x000ea20000000800 */
[----:B------:R-:W-:Y:S01]  /*f0b0*/  F2FP.BF16.F32.PACK_AB R126, R127, R126 ;  /* 0x0000007e7f7e723e */ /* 0x000fe200000010ff */
[----:B------:R-:W-:Y:S01]  /*f0c0*/  STS [R15+0x2210], R98 ;  /* 0x002210620f007388 */ /* 0x000fe20000000800 */
[----:B------:R-:W-:Y:S01]  /*f0d0*/  F2FP.BF16.F32.PACK_AB R144, R145, R144 ;  /* 0x000000909190723e */ /* 0x000fe200000010ff */
[----:B------:R-:W-:Y:S01]  /*f0e0*/  FMUL.FTZ R140, R3, R140 ;  /* 0x0000008c038c7220 */ /* 0x000fe20000410000 */
[----:B------:R-:W-:Y:S01]  /*f0f0*/  F2FP.BF16.F32.PACK_AB R146, R147, R146 ;  /* 0x000000929392723e */ /* 0x000fe200000010ff */
[----:B------:R-:W-:Y:S01]  /*f100*/  STS [R11+0x3000], R88 ;  /* 0x003000580b007388 */ /* 0x000fe20000000800 */
[----:B------:R-:W-:Y:S01]  /*f110*/  F2FP.BF16.F32.PACK_AB R136, R137, R136 ;  /* 0x000000888988723e */ /* 0x000fe200000010ff */
[----:B------:R-:W3:Y:S01]  /*f120*/  @P1 LDC R21, c[0x0][0x430] ;  /* 0x00010c00ff151b82 */ /* 0x000ee20000000800 */
[----:B------:R-:W-:Y:S01]  /*f130*/  F2FP.BF16.F32.PACK_AB R138, R139, R138 ;  /* 0x0000008a8b8a723e */ /* 0x000fe200000010ff */
[----:B------:R-:W-:Y:S01]  /*f140*/  STS [R11+0x3200], R90 ;  /* 0x0032005a0b007388 */ /* 0x000fe20000000800 */
[----:B------:R-:W-:Y:S01]  /*f150*/  F2FP.BF16.F32.PACK_AB R132, R133, R132 ;  /* 0x000000848584723e */ /* 0x000fe200000010ff */
[----:B------:R-:W-:Y:S01]  /*f160*/  FMUL.FTZ R3, R3, R141 ;  /* 0x0000008d03037220 */ /* 0x000fe20000410000 */
[----:B------:R-:W-:Y:S01]  /*f170*/  F2FP.BF16.F32.PACK_AB R134, R135, R134 ;  /* 0x000000868786723e */ /* 0x000fe200000010ff */
[----:B------:R-:W-:Y:S01]  /*f180*/  STS [R15+0x3010], R92 ;  /* 0x0030105c0f007388 */ /* 0x000fe20000000800 */
[----:B------:R-:W-:Y:S01]  /*f190*/  F2FP.BF16.F32.PACK_AB R9, R9, R142 ;  /* 0x0000008e0909723e */ /* 0x000fe200000010ff */
[----:B------:R4:W1:Y:S01]  /*f1a0*/  @P6 MUFU.LG2 R26, R7 ;  /* 0x00000007001a6308 */ /* 0x0008620000000c00 */
[----:B------:R-:W-:Y:S01]  /*f1b0*/  F2FP.BF16.F32.PACK_AB R3, R3, R140 ;  /* 0x0000008c0303723e */ /* 0x000fe200000010ff */
[----:B------:R-:W-:Y:S01]  /*f1c0*/  STS [R15+0x3210], R94 ;  /* 0x0032105e0f007388 */ /* 0x000fe20000000800 */
[----:B------:R-:W-:-:S03]  /*f1d0*/  @P1 MOV R22, 0x1 ;  /* 0x0000000100161802 */ /* 0x000fc60000000f00 */
[----:B------:R-:W-:Y:S02]  /*f1e0*/  STS [R17+0x2020], R100 ;  /* 0x0020206411007388 */ /* 0x000fe40000000800 */
[----:B------:R4:W1:Y:S02]  /*f1f0*/  @P5 MUFU.LG2 R24, R5 ;  /* 0x0000000500185308 */ /* 0x0008640000000c00 */
        /* <DEDUP_REMOVED lines=19> */
[----:B-----5:R-:W2:Y:S03]  /*f330*/  @P2 LDC.64 R10, c[0x0][0x408] ;  /* 0x00010200ff0a2b82 */ /* 0x020ea60000000a00 */
[----:B------:R-:W-:Y:S04]  /*f340*/  STS [R17+0x5020], R132 ;  /* 0x0050208411007388 */ /* 0x000fe80000000800 */
[----:B------:R-:W-:Y:S01]  /*f350*/  STS [R17+0x5220], R134 ;  /* 0x0052208611007388 */ /* 0x000fe20000000800 */
[----:B-1----:R-:W1:Y:S01]  /*f360*/  @!P2 LDC.64 R14, c[0x0][0x400] ;  /* 0x00010000ff0eab82 */ /* 0x002e620000000a00 */
[----:B------:R-:W1:Y:S02]  /*f370*/  S2R R6, SR_CTAID.X ;  /* 0x0000000000067919 */ /* 0x000e640000002500 */
[----:B------:R-:W-:Y:S04]  /*f380*/  STS [R19+0x5230], R9 ;  /* 0x0052300913007388 */ /* 0x000fe80000000800 */
[----:B------:R5:W-:Y:S02]  /*f390*/  STS [R19+0x5030], R3 ;  /* 0x0050300313007388 */ /* 0x000be40000000800 */
[----:B-----5:R-:W-:-:S04]  /*f3a0*/  LOP3.LUT R3, R27, 0x18, R0, 0x78, !PT ;  /* 0x000000181b037812 */ /* 0x020fc800078e7800 */
[----:B------:R-:W-:Y:S01]  /*f3b0*/  LOP3.LUT R3, R3, 0x1f20, R4, 0xf8, !PT ;  /* 0x00001f2003037812 */ /* 0x000fe200078ef804 */
[----:B---34-:R-:W-:Y:S06]  /*f3c0*/  @P1 BRA `(.L_x_48) ;  /* 0x0000000000201947 */ /* 0x018fec0003800000 */
[----:B------:R-:W-:Y:S01]  /*f3d0*/  ISETP.NE.AND P0, PT, R16, RZ, PT ;  /* 0x000000ff1000720c */ /* 0x000fe20003f05270 */
[----:B------:R-:W3:-:S12]  /*f3e0*/  LDC R5, c[0x0][0x3e0] ;  /* 0x0000f800ff057b82 */ /* 0x000ed80000000800 */
[----:B------:R-:W3:Y:S01]  /*f3f0*/  @P0 LDC R22, c[0x0][0x454] ;  /* 0x00011500ff160b82 */ /* 0x000ee20000000800 */
[----:B------:R-:W-:Y:S02]  /*f400*/  @P0 MOV R21, 0x1 ;  /* 0x0000000100150802 */ /* 0x000fe40000000f00 */
[----:B------:R-:W-:-:S05]  /*f410*/  @!P0 MOV R21, 0x1 ;  /* 0x0000000100158802 */ /* 0x000fca0000000f00 */
[----:B------:R-:W4:Y:S01]  /*f420*/  @P0 LDC R23, c[0x0][0x454] ;  /* 0x00011500ff170b82 */ /* 0x000f220000000800 */
[-C--:B---3--:R-:W-:Y:S02]  /*f430*/  @P0 IMAD R22, R22, R5.reuse, RZ ;  /* 0x0000000516160224 */ /* 0x088fe400078e02ff */
[----:B------:R-:W-:-:S07]  /*f440*/  @!P0 IMAD R22, R8, R5, RZ ;  /* 0x0000000508168224 */ /* 0x000fce00078e02ff */
.L_x_48:
[----:B------:R-:W-:Y:S01]  /*f450*/  BAR.SYNC.DEFER_BLOCKING 0x0 ;  /* 0x0000000000007b1d */ /* 0x000fe20000010000 */
[----:B------:R-:W-:Y:S01]  /*f460*/  LEA R5, R3, UR4, 0x1 ;  /* 0x0000000403057c11 */ /* 0x000fe2000f8e08ff */
[----:B-1----:R-:W-:Y:S01]  /*f470*/  @!P2 IMAD.WIDE.U32 R30, R229, R14, RZ ;  /* 0x0000000ee51ea225 */ /* 0x002fe200078e00ff */
[----:B------:R-:W-:-:S03]  /*f480*/  ISETP.NE.AND P1, PT, R16, RZ, !P1 ;  /* 0x000000ff1000720c */ /* 0x000fc60004f25270 */
[----:B------:R-:W-:Y:S01]  /*f490*/  @P6 FMUL.FTZ R9, R26, 0.69314718246459960938 ;  /* 0x3f3172181a096820 */ /* 0x000fe20000410000 */
[C---:B------:R-:W-:Y:S01]  /*f4a0*/  ISETP.NE.AND P0, PT, R228.reuse, -0x1, PT ;  /* 0xffffffffe400780c */ /* 0x040fe20003f05270 */
[----:B------:R-:W1:Y:S01]  /*f4b0*/  @P4 LDC R3, c[0x0][0x458] ;  /* 0x00011600ff034b82 */ /* 0x000e620000000800 */
[----:B------:R-:W3:Y:S01]  /*f4c0*/  @P4 MUFU.LG2 R13, R13 ;  /* 0x0000000d000d4308 */ /* 0x000ee20000000c00 */
[----:B--2---:R-:W-:Y:S01]  /*f4d0*/  @P2 IMAD.WIDE.U32 R26, R228, R10, RZ ;  /* 0x0000000ae41a2225 */ /* 0x004fe200078e00ff */
[----:B------:R-:W-:-:S03]  /*f4e0*/  MOV R7, 0x7f800000 ;  /* 0x7f80000000077802 */ /* 0x000fc60000000f00 */
[----:B------:R-:W-:Y:S01]  /*f4f0*/  @P6 FFMA.FTZ R7, R168, R25, R9 ;  /* 0x00000019a8076223 */ /* 0x000fe20000010009 */
[----:B------:R-:W-:Y:S01]  /*f500*/  @P5 FMUL.FTZ R24, R24, 0.69314718246459960938 ;  /* 0x3f31721818185820 */ /* 0x000fe20000410000 */
[----:B------:R-:W-:Y:S01]  /*f510*/  @!P2 IMAD R15, R229, R15, R31 ;  /* 0x0000000fe50fa224 */ /* 0x000fe200078e021f */
[----:B------:R-:W-:Y:S01]  /*f520*/  MOV R14, 0x7f800000 ;  /* 0x7f800000000e7802 */ /* 0x000fe20000000f00 */
[----:B------:R-:W2:Y:S01]  /*f530*/  @P3 LDC R28, c[0x0][0x458] ;  /* 0x00011600ff1c3b82 */ /* 0x000ea20000000800 */
[----:B------:R-:W5:Y:S01]  /*f540*/  @P3 MUFU.LG2 R2, R2 ;  /* 0x0000000200023308 */ /* 0x000f620000000c00 */
[----:B------:R-:W-:Y:S02]  /*f550*/  @P2 IMAD R15, R228, R11, R27 ;  /* 0x0000000be40f2224 */ /* 0x000fe400078e021b */
[----:B------:R-:W-:Y:S01]  /*f560*/  @P5 FFMA.FTZ R14, R167, R12, R24 ;  /* 0x0000000ca70e5223 */ /* 0x000fe20000010018 */
[C---:B------:R-:W-:Y:S01]  /*f570*/  @!P0 IMAD R228, R229.reuse, R8, RZ ;  /* 0x00000008e5e48224 */ /* 0x040fe200078e02ff */
[----:B------:R-:W-:Y:S01]  /*f580*/  LOP3.LUT P0, RZ, R0, 0x3, RZ, 0xc0, !PT ;  /* 0x0000000300ff7812 */ /* 0x000fe2000780c0ff */
[----:B----4-:R-:W-:Y:S01]  /*f590*/  IMAD R9, R20, R23, RZ ;  /* 0x0000001714097224 */ /* 0x010fe200078e02ff */
[----:B------:R-:W-:Y:S01]  /*f5a0*/  BSSY.RECONVERGENT B0, `(.L_x_49) ;  /* 0x000003a000007945 */ /* 0x000fe20003800200 */
[----:B------:R-:W-:Y:S01]  /*f5b0*/  IMAD R10, R6, R21, RZ ;  /* 0x00000015060a7224 */ /* 0x000fe200078e02ff */
[----:B------:R-:W-:Y:S01]  /*f5c0*/  SHF.R.S32.HI R8, RZ, 0x1f, R228 ;  /* 0x0000001fff087819 */ /* 0x000fe200000114e4 */
[----:B------:R4:W4:Y:S01]  /*f5d0*/  LDS.128 R16, [R5+0x1800] ;  /* 0x0018000005107984 */ /* 0x0009220000000c00 */
[----:B------:R-:W-:Y:S01]  /*f5e0*/  @!P1 IMAD R9, R229, R22, R9 ;  /* 0x00000016e5099224 */ /* 0x000fe200078e0209 */
[----:B------:R-:W-:Y:S01]  /*f5f0*/  SEL R24, R228, RZ, P1 ;  /* 0x000000ffe4187207 */ /* 0x000fe20000800000 */
[----:B---3--:R-:W-:Y:S01]  /*f600*/  @P4 FMUL.FTZ R13, R13, 0.69314718246459960938 ;  /* 0x3f3172180d0d4820 */ /* 0x008fe20000410000 */
[----:B------:R-:W-:-:S02]  /*f610*/  SHF.L.U32 R10, R10, 0x7, RZ ;  /* 0x000000070a0a7819 */ /* 0x000fc400000006ff */
[----:B------:R-:W-:Y:S02]  /*f620*/  SEL R8, R8, RZ, P1 ;  /* 0x000000ff08087207 */ /* 0x000fe40000800000 */
[--C-:B------:R-:W-:Y:S01]  /*f630*/  IADD3 R24, P5, P1, R10, R24, R9.reuse ;  /* 0x000000180a187210 */ /* 0x100fe200079be009 */
[----:B-----5:R-:W-:Y:S01]  /*f640*/  @P3 FMUL.FTZ R2, R2, 0.69314718246459960938 ;  /* 0x3f31721802023820 */ /* 0x020fe20000410000 */
[----:B------:R-:W-:Y:S02]  /*f650*/  SHF.R.S32.HI R25, RZ, 0x1f, R9 ;  /* 0x0000001fff197819 */ /* 0x000fe40000011409 */
[----:B------:R-:W-:Y:S02]  /*f660*/  SHF.R.S32.HI R10, RZ, 0x1f, R10 ;  /* 0x0000001fff0a7819 */ /* 0x000fe4000001140a */
[----:B------:R-:W-:Y:S01]  /*f670*/  MOV R23, 0x7f800000 ;  /* 0x7f80000000177802 */ /* 0x000fe20000000f00 */
[----:B-1----:R-:W-:Y:S01]  /*f680*/  @P4 FFMA.FTZ R23, R166, R3, R13 ;  /* 0x00000003a6174223 */ /* 0x002fe2000001000d */
[----:B------:R-:W-:Y:S01]  /*f690*/  MOV R22, 0x7f800000 ;  /* 0x7f80000000167802 */ /* 0x000fe20000000f00 */
[----:B--2---:R-:W-:Y:S01]  /*f6a0*/  @P3 FFMA.FTZ R22, R165, R28, R2 ;  /* 0x0000001ca5163223 */ /* 0x004fe20000010002 */
[----:B------:R-:W-:-:S02]  /*f6b0*/  IADD3.X R25, PT, PT, R10, R8, R25, P5, P1 ;  /* 0x000000080a197210 */ /* 0x000fc40002fe2419 */
[----:B------:R-:W-:Y:S01]  /*f6c0*/  SHF.R.U32.HI R34, RZ, 0x2, R0 ;  /* 0x00000002ff227819 */ /* 0x000fe20000011600 */
[----:B----4-:R-:W-:Y:S06]  /*f6d0*/  @P0 BRA `(.L_x_50) ;  /* 0x0000000000980947 */ /* 0x010fec0003800000 */
[----:B------:R-:W-:-:S04]  /*f6e0*/  SHF.R.U32.HI R0, RZ, 0x1, R0 ;  /* 0x00000001ff007819 */ /* 0x000fc80000011600 */
[----:B------:R-:W-:-:S04]  /*f6f0*/  LOP3.LUT R3, R0, 0x30, RZ, 0xc0, !PT ;  /* 0x0000003000037812 */ /* 0x000fc800078ec0ff */
[----:B------:R-:W-:-:S04]  /*f700*/  LOP3.LUT R0, R3, 0x7, R34, 0xf8, !PT ;  /* 0x0000000703007812 */ /* 0x000fc800078ef822 */
[C---:B------:R-:W-:Y:S01]  /*f710*/  ISETP.GE.AND P6, PT, R0.reuse, R221, PT ;  /* 0x000000dd0000720c */ /* 0x040fe20003fc6270 */
[C---:B------:R-:W-:Y:S01]  /*f720*/  VIADD R36, R0.reuse, 0x8 ;  /* 0x0000000800247836 */ /* 0x040fe20000000000 */
[C---:B------:R-:W-:Y:S01]  /*f730*/  LOP3.LUT R32, R0.reuse, 0x40, RZ, 0xfc, !PT ;  /* 0x0000004000207812 */ /* 0x040fe200078efcff */
[----:B------:R-:W-:-:S03]  /*f740*/  VIADD R28, R0, 0x48 ;  /* 0x00000048001c7836 */ /* 0x000fc60000000000 */
[-C--:B------:R-:W-:Y:S02]  /*f750*/  ISETP.GE.AND P5, PT, R36, R221.reuse, PT ;  /* 0x000000dd2400720c */ /* 0x080fe40003fa6270 */
[-C--:B------:R-:W-:Y:S02]  /*f760*/  ISETP.GE.AND P4, PT, R32, R221.reuse, PT ;  /* 0x000000dd2000720c */ /* 0x080fe40003f86270 */
[----:B------:R-:W-:-:S03]  /*f770*/  ISETP.GE.AND P3, PT, R28, R221, PT ;  /* 0x000000dd1c00720c */ /* 0x000fc60003f66270 */
[----:B------:R-:W1:Y:S01]  /*f780*/  @!P6 LDC.64 R12, c[0x0][0x420] ;  /* 0x00010800ff0ceb82 */ /* 0x000e620000000a00 */
[----:B------:R-:W-:-:S05]  /*f790*/  @!P6 IMAD R0, R0, R21, RZ ;  /* 0x000000150000e224 */ /* 0x000fca00078e02ff */
[----:B------:R-:W-:Y:S01]  /*f7a0*/  @!P6 IADD3 R29, P0, PT, R0, R24, RZ ;  /* 0x00000018001de210 */ /* 0x000fe20007f1e0ff */
[-C--:B------:R-:W-:Y:S01]  /*f7b0*/  @!P5 IMAD R31, R36, R21.reuse, RZ ;  /* 0x00000015241fd224 */ /* 0x080fe200078e02ff */
[----:B------:R-:W2:Y:S01]  /*f7c0*/  @!P5 LDC.64 R10, c[0x0][0x420] ;  /* 0x00010800ff0adb82 */ /* 0x000ea20000000a00 */
[----:B------:R-:W-:Y:S01]  /*f7d0*/  @!P4 IMAD R32, R32, R21, RZ ;  /* 0x000000152020c224 */ /* 0x000fe200078e02ff */
[----:B------:R-:W-:Y:S01]  /*f7e0*/  @!P6 LEA.HI.X.SX32 R0, R0, R25, 0x1, P0 ;  /* 0x000000190000e211 */ /* 0x000fe200000f0eff */
[----:B------:R-:W-:-:S05]  /*f7f0*/  @!P3 IMAD R21, R28, R21, RZ ;  /* 0x000000151c15b224 */ /* 0x000fca00078e02ff */
[----:B------:R-:W3:Y:S08]  /*f800*/  @!P4 LDC.64 R8, c[0x0][0x420] ;  /* 0x00010800ff08cb82 */ /* 0x000ef00000000a00 */
[----:B------:R-:W4:Y:S01]  /*f810*/  @!P3 LDC.64 R2, c[0x0][0x420] ;  /* 0x00010800ff02bb82 */ /* 0x000f220000000a00 */
[----:B-1----:R-:W-:Y:S02]  /*f820*/  @!P6 LEA R36, P1, R29, R12, 0x2 ;  /* 0x0000000c1d24e211 */ /* 0x002fe400078210ff */
[----:B------:R-:W-:-:S02]  /*f830*/  @!P5 IADD3 R12, P0, PT, R31, R24, RZ ;  /* 0x000000181f0cd210 */ /* 0x000fc40007f1e0ff */
[----:B------:R-:W-:Y:S02]  /*f840*/  @!P6 LEA.HI.X R37, R29, R13, R0, 0x2, P1 ;  /* 0x0000000d1d25e211 */ /* 0x000fe400008f1400 */
[----:B------:R-:W-:Y:S02]  /*f850*/  @!P5 LEA.HI.X.SX32 R31, R31, R25, 0x1, P0 ;  /* 0x000000191f1fd211 */ /* 0x000fe400000f0eff */
[----:B--2---:R-:W-:Y:S01]  /*f860*/  @!P5 LEA R10, P0, R12, R10, 0x2 ;  /* 0x0000000a0c0ad211 */ /* 0x004fe200078010ff */
[----:B------:R1:W-:Y:S01]  /*f870*/  @!P6 STG.E desc[UR12][R36.64], R7 ;  /* 0x000000072400e986 */ /* 0x0003e2000c10190c */
[-C--:B------:R-:W-:Y:S02]  /*f880*/  @!P4 IADD3 R0, P1, PT, R32, R24.reuse, RZ ;  /* 0x000000182000c210 */ /* 0x080fe40007f3e0ff */
[----:B------:R-:W-:Y:S02]  /*f890*/  @!P5 LEA.HI.X R11, R12, R11, R31, 0x2, P0 ;  /* 0x0000000b0c0bd211 */ /* 0x000fe400000f141f */
[----:B------:R-:W-:-:S02]  /*f8a0*/  @!P3 IADD3 R24, P0, PT, R21, R24, RZ ;  /* 0x000000181518b210 */ /* 0x000fc40007f1e0ff */
[-C--:B------:R-:W-:Y:S01]  /*f8b0*/  @!P4 LEA.HI.X.SX32 R32, R32, R25.reuse, 0x1, P1 ;  /* 0x000000192020c211 */ /* 0x080fe200008f0eff */
[----:B------:R1:W-:Y:S01]  /*f8c0*/  @!P5 STG.E desc[UR12][R10.64], R14 ;  /* 0x0000000e0a00d986 */ /* 0x0003e2000c10190c */
[C---:B---3--:R-:W-:Y:S02]  /*f8d0*/  @!P4 LEA R8, P1, R0.reuse, R8, 0x2 ;  /* 0x000000080008c211 */ /* 0x048fe400078210ff */
[----:B------:R-:W-:Y:S02]  /*f8e0*/  @!P3 LEA.HI.X.SX32 R21, R21, R25, 0x1, P0 ;  /* 0x000000191515b211 */ /* 0x000fe400000f0eff */
[----:B------:R-:W-:Y:S02]  /*f8f0*/  @!P4 LEA.HI.X R9, R0, R9, R32, 0x2, P1 ;  /* 0x000000090009c211 */ /* 0x000fe400008f1420 */
[----:B----4-:R-:W-:-:S03]  /*f900*/  @!P3 LEA R2, P0, R24, R2, 0x2 ;  /* 0x000000021802b211 */ /* 0x010fc600078010ff */
[----:B------:R1:W-:Y:S01]  /*f910*/  @!P4 STG.E desc[UR12][R8.64], R23 ;  /* 0x000000170800c986 */ /* 0x0003e2000c10190c */
[----:B------:R-:W-:-:S05]  /*f920*/  @!P3 LEA.HI.X R3, R24, R3, R21, 0x2, P0 ;  /* 0x000000031803b211 */ /* 0x000fca00000f1415 */
[----:B------:R1:W-:Y:S04]  /*f930*/  @!P3 STG.E desc[UR12][R2.64], R22 ;  /* 0x000000160200b986 */ /* 0x0003e8000c10190c */
.L_x_50:
[----:B------:R-:W-:Y:S05]  /*f940*/  BSYNC.RECONVERGENT B0 ;  /* 0x0000000000007941 */ /* 0x000fea0003800200 */
.L_x_49:
[----:B------:R-:W2:Y:S01]  /*f950*/  LDCU.64 UR4, c[0x0][0x410] ;  /* 0x00008200ff0477ac */ /* 0x000ea20008000a00 */
[----:B------:R-:W-:Y:S01]  /*f960*/  @P2 IMAD.MOV.U32 R30, RZ, RZ, R26 ;  /* 0x000000ffff1e2224 */ /* 0x000fe200078e001a */
[----:B-1----:R-:W-:Y:S01]  /*f970*/  LOP3.LUT R3, R4, 0x18, RZ, 0xc0, !PT ;  /* 0x0000001804037812 */ /* 0x002fe200078ec0ff */
[----:B------:R1:W3:Y:S01]  /*f980*/  LDS.128 R8, [R5+0x4000] ;  /* 0x0040000005087984 */ /* 0x0002e20000000c00 */
[C---:B------:R-:W-:Y:S01]  /*f990*/  ISETP.GE.AND P3, PT, R34.reuse, R221, PT ;  /* 0x000000dd2200720c */ /* 0x040fe20003f66270 */
[C---:B------:R-:W-:Y:S01]  /*f9a0*/  VIADD R4, R34.reuse, 0x20 ;  /* 0x0000002022047836 */ /* 0x040fe20000000000 */
[----:B------:R-:W-:Y:S01]  /*f9b0*/  IADD3 R24, P0, PT, R3, R30, RZ ;  /* 0x0000001e03187210 */ /* 0x000fe20007f1e0ff */
[C---:B------:R-:W-:Y:S01]  /*f9c0*/  VIADD R0, R34.reuse, 0x60 ;  /* 0x0000006022007836 */ /* 0x040fe20000000000 */
[----:B------:R-:W-:Y:S01]  /*f9d0*/  IADD3 R2, PT, PT, R34, 0x40, RZ ;  /* 0x0000004022027810 */ /* 0x000fe20007ffe0ff */
[----:B------:R-:W-:Y:S01]  /*f9e0*/  IMAD.MOV.U32 R35, RZ, RZ, RZ ;  /* 0x000000ffff237224 */ /* 0x000fe200078e00ff */
[----:B------:R-:W-:Y:S01]  /*f9f0*/  IADD3.X R25, PT, PT, RZ, R15, RZ, P0, !PT ;  /* 0x0000000fff197210 */ /* 0x000fe200007fe4ff */
[----:B------:R-:W-:Y:S01]  /*fa00*/  BSSY.RECONVERGENT B0, `(.L_x_51) ;  /* 0x0000016000007945 */ /* 0x000fe20003800200 */
[----:B------:R1:W4:Y:S01]  /*fa10*/  LDS.128 R12, [R5+0x2000] ;  /* 0x00200000050c7984 */ /* 0x0003220000000c00 */
[-C--:B------:R-:W-:Y:S01]  /*fa20*/  ISETP.GE.AND P2, PT, R4, R221.reuse, PT ;  /* 0x000000dd0400720c */ /* 0x080fe20003f46270 */
[----:B------:R-:W-:Y:S01]  /*fa30*/  IMAD.WIDE.U32 R6, R6, 0x80, R34 ;  /* 0x0000008006067825 */ /* 0x000fe200078e0022 */
[----:B------:R-:W-:-:S02]  /*fa40*/  ISETP.GE.AND P1, PT, R2, R221, PT ;  /* 0x000000dd0200720c */ /* 0x000fc40003f26270 */
[----:B------:R-:W-:Y:S01]  /*fa50*/  ISETP.GE.AND P0, PT, R0, R221, PT ;  /* 0x000000dd0000720c */ /* 0x000fe20003f06270 */
[----:B--2---:R-:W-:-:S04]  /*fa60*/  IMAD.WIDE.U32 R24, R20, UR4, R24 ;  /* 0x0000000414187c25 */ /* 0x004fc8000f8e0018 */
[----:B------:R-:W-:Y:S02]  /*fa70*/  IMAD R27, R20, UR5, R25 ;  /* 0x00000005141b7c24 */ /* 0x000fe4000f8e0219 */
[----:B------:R1:W2:Y:S01]  /*fa80*/  LDS.128 R20, [R5] ;  /* 0x0000000005147984 */ /* 0x0002a20000000c00 */
[----:B------:R-:W-:Y:S05]  /*fa90*/  @P3 BRA `(.L_x_52) ;  /* 0x0000000000303947 */ /* 0x000fea0003800000 */
[----:B------:R-:W5:Y:S01]  /*faa0*/  LDCU.64 UR6, c[0x0][0x408] ;  /* 0x00008100ff0677ac */ /* 0x000f620008000a00 */
[----:B------:R-:W-:Y:S01]  /*fab0*/  MOV R26, R24 ;  /* 0x00000018001a7202 */ /* 0x000fe20000000f00 */
[----:B------:R-:W3:Y:S01]  /*fac0*/  LDCU.64 UR4, c[0x0][0x3f0] ;  /* 0x00007e00ff0477ac */ /* 0x000ee20008000a00 */
[----:B-----5:R-:W-:-:S03]  /*fad0*/  IMAD R3, R7, UR6, RZ ;  /* 0x0000000607037c24 */ /* 0x020fc6000f8e02ff */
[----:B------:R-:W-:-:S04]  /*fae0*/  IMAD.WIDE.U32 R28, R6, UR6, R26 ;  /* 0x00000006061c7c25 */ /* 0x000fc8000f8e001a */
[----:B------:R-:W-:Y:S01]  /*faf0*/  IMAD R0, R6, UR7, R3 ;  /* 0x0000000706007c24 */ /* 0x000fe2000f8e0203 */
[----:B---3--:R-:W-:-:S04]  /*fb00*/  LEA R2, P3, R28, UR4, 0x1 ;  /* 0x000000041c027c11 */ /* 0x008fc8000f8608ff */
[----:B------:R-:W-:-:S04]  /*fb10*/  IADD3 R0, PT, PT, R0, R29, RZ ;  /* 0x0000001d00007210 */ /* 0x000fc80007ffe0ff */
[----:B------:R-:W-:-:S05]  /*fb20*/  LEA.HI.X R3, R28, UR5, R0, 0x1, P3 ;  /* 0x000000051c037c11 */ /* 0x000fca00098f0c00 */
[----:B--2---:R2:W-:Y:S04]  /*fb30*/  STG.E.128 desc[UR12][R2.64], R20 ;  /* 0x0000001402007986 */ /* 0x0045e8000c101d0c */
[----:B----4-:R2:W-:Y:S04]  /*fb40*/  STG.E.128 desc[UR12][R2.64+0x40], R12 ;  /* 0x0000400c02007986 */ /* 0x0105e8000c101d0c */
[----:B------:R2:W-:Y:S02]  /*fb50*/  STG.E.128 desc[UR12][R2.64+0x80], R8 ;  /* 0x0000800802007986 */ /* 0x0005e4000c101d0c */
.L_x_52:
[----:B------:R-:W-:Y:S05]  /*fb60*/  BSYNC.RECONVERGENT B0 ;  /* 0x0000000000007941 */ /* 0x000fea0003800200 */
.L_x_51:
[----:B--2---:R2:W1:Y:S01]  /*fb70*/  LDS.128 R20, [R5+0x800] ;  /* 0x0008000005147984 */ /* 0x0044620000000c00 */
[----:B------:R-:W-:Y:S03]  /*fb80*/  BSSY.RECONVERGENT B0, `(.L_x_53) ;  /* 0x0000013000007945 */ /* 0x000fe60003800200 */
[----:B----4-:R2:W4:Y:S04]  /*fb90*/  LDS.128 R12, [R5+0x2800] ;  /* 0x00280000050c7984 */ /* 0x0105280000000c00 */
[----:B---3--:R2:W3:Y:S01]  /*fba0*/  LDS.128 R8, [R5+0x4800] ;  /* 0x0048000005087984 */ /* 0x0084e20000000c00 */
[----:B------:R-:W-:Y:S05]  /*fbb0*/  @P2 BRA `(.L_x_54) ;  /* 0x00000000003c2947 */ /* 0x000fea0003800000 */
[----:B------:R-:W5:Y:S01]  /*fbc0*/  LDCU.64 UR6, c[0x0][0x408] ;  /* 0x00008100ff0677ac */ /* 0x000f620008000a00 */
[----:B------:R-:W-:Y:S01]  /*fbd0*/  IADD3 R3, P2, PT, R6, 0x20, RZ ;  /* 0x0000002006037810 */ /* 0x000fe20007f5e0ff */
[----:B------:R-:W-:Y:S01]  /*fbe0*/  IMAD.MOV.U32 R28, RZ, RZ, R24 ;  /* 0x000000ffff1c7224 */ /* 0x000fe200078e0018 */
[----:B------:R-:W-:Y:S01]  /*fbf0*/  MOV R29, R27 ;  /* 0x0000001b001d7202 */ /* 0x000fe20000000f00 */
[----:B------:R-:W2:Y:S02]  /*fc00*/  LDCU.64 UR4, c[0x0][0x3f0] ;  /* 0x00007e00ff0477ac */ /* 0x000ea40008000a00 */
[----:B------:R-:W-:-:S04]  /*fc10*/  IMAD.X R0, RZ, RZ, R7, P2 ;  /* 0x000000ffff007224 */ /* 0x000fc800010e0607 */
[----:B-----5:R-:W-:Y:S02]  /*fc20*/  IMAD R0, R0, UR6, RZ ;  /* 0x0000000600007c24 */ /* 0x020fe4000f8e02ff */
[----:B------:R-:W-:-:S04]  /*fc30*/  IMAD.WIDE.U32 R28, R3, UR6, R28 ;  /* 0x00000006031c7c25 */ /* 0x000fc8000f8e001c */
[----:B------:R-:W-:Y:S01]  /*fc40*/  IMAD R0, R3, UR7, R0 ;  /* 0x0000000703007c24 */ /* 0x000fe2000f8e0200 */
[----:B--2---:R-:W-:-:S04]  /*fc50*/  LEA R2, P2, R28, UR4, 0x1 ;  /* 0x000000041c027c11 */ /* 0x004fc8000f8408ff */
[----:B------:R-:W-:-:S04]  /*fc60*/  IADD3 R0, PT, PT, R0, R29, RZ ;  /* 0x0000001d00007210 */ /* 0x000fc80007ffe0ff */
[----:B------:R-:W-:-:S05]  /*fc70*/  LEA.HI.X R3, R28, UR5, R0, 0x1, P2 ;  /* 0x000000051c037c11 */ /* 0x000fca00090f0c00 */
[----:B-1----:R1:W-:Y:S04]  /*fc80*/  STG.E.128 desc[UR12][R2.64], R20 ;  /* 0x0000001402007986 */ /* 0x0023e8000c101d0c */
[----:B----4-:R1:W-:Y:S04]  /*fc90*/  STG.E.128 desc[UR12][R2.64+0x40], R12 ;  /* 0x0000400c02007986 */ /* 0x0103e8000c101d0c */
[----:B---3--:R1:W-:Y:S02]  /*fca0*/  STG.E.128 desc[UR12][R2.64+0x80], R8 ;  /* 0x0000800802007986 */ /* 0x0083e4000c101d0c */
.L_x_54:
[----:B------:R-:W-:Y:S05]  /*fcb0*/  BSYNC.RECONVERGENT B0 ;  /* 0x0000000000007941 */ /* 0x000fea0003800200 */
.L_x_53:
[----:B-1----:R1:W1:Y:S01]  /*fcc0*/  LDS.128 R20, [R5+0x1000] ;  /* 0x0010000005147984 */ /* 0x0022620000000c00 */
[----:B------:R-:W-:Y:S03]  /*fcd0*/  BSSY.RECONVERGENT B0, `(.L_x_55) ;  /* 0x0000013000007945 */ /* 0x000fe60003800200 */
[----:B----4-:R4:W1:Y:S04]  /*fce0*/  LDS.128 R12, [R5+0x3000] ;  /* 0x00300000050c7984 */ /* 0x0108680000000c00 */
        /* <DEDUP_REMOVED lines=15> */
[----:B------:R1:W-:Y:S04]  /*fde0*/  STG.E.128 desc[UR12][R2.64+0x40], R12 ;  /* 0x0000400c02007986 */ /* 0x0003e8000c101d0c */
[----:B---3--:R1:W-:Y:S02]  /*fdf0*/  STG.E.128 desc[UR12][R2.64+0x80], R8 ;  /* 0x0000800802007986 */ /* 0x0083e4000c101d0c */
.L_x_56:
[----:B------:R-:W-:Y:S05]  /*fe00*/  BSYNC.RECONVERGENT B0 ;  /* 0x0000000000007941 */ /* 0x000fea0003800200 */
.L_x_55:
[----:B-1-3--:R1:W3:Y:S04]  /*fe10*/  LDS.128 R8, [R5+0x3800] ;  /* 0x0038000005087984 */ /* 0x00a2e80000000c00 */
[----:B------:R1:W1:Y:S01]  /*fe20*/  LDS.128 R12, [R5+0x5800] ;  /* 0x00580000050c7984 */ /* 0x0002620000000c00 */
[----:B------:R-:W-:Y:S05]  /*fe30*/  @P0 EXIT ;  /* 0x000000000000094d */ /* 0x000fea0003800000 */
[----:B------:R-:W5:Y:S01]  /*fe40*/  LDCU.64 UR6, c[0x0][0x408] ;  /* 0x00008100ff0677ac */ /* 0x000f620008000a00 */
[----:B------:R-:W-:Y:S01]  /*fe50*/  IADD3 R0, P0, PT, R6, 0x60, RZ ;  /* 0x0000006006007810 */ /* 0x000fe20007f1e0ff */
[----:B------:R-:W-:Y:S01]  /*fe60*/  IMAD.MOV.U32 R4, RZ, RZ, R24 ;  /* 0x000000ffff047224 */ /* 0x000fe200078e0018 */
[----:B-12-4-:R-:W-:Y:S01]  /*fe70*/  MOV R5, R27 ;  /* 0x0000001b00057202 */ /* 0x016fe20000000f00 */
[----:B------:R-:W1:Y:S02]  /*fe80*/  LDCU.64 UR4, c[0x0][0x3f0] ;  /* 0x00007e00ff0477ac */ /* 0x000e640008000a00 */
[----:B------:R-:W-:-:S04]  /*fe90*/  IMAD.X R3, RZ, RZ, R7, P0 ;  /* 0x000000ffff037224 */ /* 0x000fc800000e0607 */
[----:B-----5:R-:W-:Y:S02]  /*fea0*/  IMAD R3, R3, UR6, RZ ;  /* 0x0000000603037c24 */ /* 0x020fe4000f8e02ff */
[----:B------:R-:W-:-:S04]  /*feb0*/  IMAD.WIDE.U32 R4, R0, UR6, R4 ;  /* 0x0000000600047c25 */ /* 0x000fc8000f8e0004 */
[----:B------:R-:W-:Y:S01]  /*fec0*/  IMAD R3, R0, UR7, R3 ;  /* 0x0000000700037c24 */ /* 0x000fe2000f8e0203 */
[----:B-1----:R-:W-:-:S04]  /*fed0*/  LEA R2, P0, R4, UR4, 0x1 ;  /* 0x0000000404027c11 */ /* 0x002fc8000f8008ff */
[----:B------:R-:W-:-:S04]  /*fee0*/  IADD3 R3, PT, PT, R3, R5, RZ ;  /* 0x0000000503037210 */ /* 0x000fc80007ffe0ff */
[----:B------:R-:W-:-:S05]  /*fef0*/  LEA.HI.X R3, R4, UR5, R3, 0x1, P0 ;  /* 0x0000000504037c11 */ /* 0x000fca00080f0c03 */
[----:B------:R-:W-:Y:S04]  /*ff00*/  STG.E.128 desc[UR12][R2.64], R16 ;  /* 0x0000001002007986 */ /* 0x000fe8000c101d0c */
[----:B---3--:R-:W-:Y:S04]  /*ff10*/  STG.E.128 desc[UR12][R2.64+0x40], R8 ;  /* 0x0000400802007986 */ /* 0x008fe8000c101d0c */
[----:B------:R-:W-:Y:S01]  /*ff20*/  STG.E.128 desc[UR12][R2.64+0x80], R12 ;  /* 0x0000800c02007986 */ /* 0x000fe2000c101d0c */
[----:B------:R-:W-:Y:S05]  /*ff30*/  EXIT ;  /* 0x000000000000794d */ /* 0x000fea0003800000 */
.L_x_57:
        /* <DEDUP_REMOVED lines=12> */
.L_x_1260:


//--------------------- .text._ZN5flash16flash_fwd_kernelI23Flash_fwd_kernel_traitsILi96ELi128ELi64ELi4ELb0ELb0EN7cutlass10bfloat16_tE19Flash_kernel_traitsILi96ELi128ELi64ELi4ES3_EELb0ELb1ELb0ELb0ELb0ELb0ELb0ELb0EEEvNS_16Flash_fwd_paramsE --------------------------
	.section	.text._ZN5flash16flash_fwd_kernelI23Flash_fwd_kernel_traitsILi96ELi128ELi64ELi4ELb0ELb0EN7cutlass10bfloat16_tE19Flash_kernel_traitsILi96ELi128ELi64ELi4ES3_EELb0ELb1ELb0ELb0ELb0ELb0ELb0ELb0EEEvNS_16Flash_fwd_paramsE,"ax",@progbits
	.align	128
        .global         _ZN5flash16flash_fwd_kernelI23Flash_fwd_kernel_traitsILi96ELi128ELi64ELi4ELb0ELb0EN7cutlass10bfloat16_tE19Flash_kernel_traitsILi96ELi128ELi64ELi4ES3_EELb0ELb1ELb0ELb0ELb0ELb0ELb0ELb0EEEvNS_16Flash_fwd_paramsE
        .type           _ZN5flash16flash_fwd_kernelI23Flash_fwd_kernel_traitsILi96ELi128ELi64ELi4ELb0ELb0EN7cutlass10bfloat16_tE19Flash_kernel_traitsILi96ELi128ELi64ELi4ES3_EELb0ELb1ELb0ELb0ELb0ELb0ELb0ELb0EEEvNS_16Flash_fwd_paramsE,@function
        .size           _ZN5flash16flash_fwd_kernelI23Flash_fwd_kernel_traitsILi96ELi128ELi64ELi4ELb0ELb0EN7cutlass10bfloat16_tE19Flash_kernel_traitsILi96ELi128ELi64ELi4ES3_EELb0ELb1ELb0ELb0ELb0ELb0ELb0ELb0EEEvNS_16Flash_fwd_paramsE,(.L_x_1261 - _ZN5flash16flash_fwd_kernelI23Flash_fwd_kernel_traitsILi96ELi128ELi64ELi4ELb0ELb0EN7cutlass10bfloat16_tE19Flash_kernel_traitsILi96ELi128ELi64ELi4ES3_EELb0ELb1ELb0ELb0ELb0ELb0ELb0ELb0EEEvNS_16Flash_fwd_paramsE)
        .other          _ZN5flash16flash_fwd_kernelI23Flash_fwd_kernel_traitsILi96ELi128ELi64ELi4ELb0ELb0EN7cutlass10bfloat16_tE19Flash_kernel_traitsILi96ELi128ELi64ELi4ES3_EELb0ELb1ELb0ELb0ELb0ELb0ELb0ELb0EEEvNS_16Flash_fwd_paramsE,@"STO_CUDA_ENTRY STV_DEFAULT"
_ZN5flash16flash_fwd_kernelI23Flash_fwd_kernel_traitsILi96ELi128ELi64ELi4ELb0ELb0EN7cutlass10bfloat16_tE19Flash_kernel_traitsILi96ELi128ELi64ELi4ES3_EELb0ELb1ELb0ELb0ELb0ELb0ELb0ELb0EEEvNS_16Flash_fwd_paramsE:
.text._ZN5flash16flash_fwd_kernelI23Flash_fwd_kernel_traitsILi96ELi128ELi64ELi4ELb0ELb0EN7cutlass10bfloat16_tE19Flash_kernel_traitsILi96ELi128ELi64ELi4ES3_EELb0ELb1ELb0ELb0ELb0ELb0ELb0ELb0EEEvNS_16Flash_fwd_paramsE:
[----:B------:R-:W-:Y:S01]  /*0000*/  LDC R1, c[0x0][0x37c] ;  /* 0x0000df00ff017b82 */ /* 0x000fe20000000800 */
[----:B------:R-:W1:Y:S07]  /*0010*/  LDCU.64 UR10, c[0x0][0x460] ;  /* 0x00008c00ff0a77ac */ /* 0x000e6e0008000a00 */
[----:B------:R-:W2:Y:S01]  /*0020*/  S2UR UR19, SR_CTAID.Y ;  /* 0x00000000001379c3 */ /* 0x000ea20000002600 */
[----:B------:R-:W3:Y:S01]  /*0030*/  LDCU.64 UR8, c[0x0][0x470] ;  /* 0x00008e00ff0877ac */ /* 0x000ee20008000a00 */
[----:B------:R-:W2:Y:S01]  /*0040*/  LDCU.64 UR14, c[0x0][0x460] ;  /* 0x00008c00ff0e77ac */ /* 0x000ea20008000a00 */
[----:B------:R-:W4:Y:S01]  /*0050*/  LDCU.U8 UR12, c[0x0][0x532] ;  /* 0x0000a640ff0c77ac */ /* 0x000f220008000000 */
[----:B------:R-:W4:Y:S01]  /*0060*/  LDCU.64 UR6, c[0x0][0x468] ;  /* 0x00008d00ff0677ac */ /* 0x000f220008000a00 */
[----:B-1----:R-:W-:Y:S01]  /*0070*/  ISETP.NE.U32.AND P4, PT, RZ, UR10, PT ;  /* 0x0000000aff007c0c */ /* 0x002fe2000bf85070 */
[----:B------:R-:W-:Y:S01]  /*0080*/  UISETP.NE.U32.AND UP4, UPT, UR10, URZ, UPT ;  /* 0x000000ff0a00728c */ /* 0x000fe2000bf85070 */
[----:B------:R-:W1:Y:S02]  /*0090*/  LDCU.64 UR4, c[0x0][0x478] ;  /* 0x00008f00ff0477ac */ /* 0x000e640008000a00 */
[----:B------:R-:W-:Y:S01]  /*00a0*/  ISETP.NE.AND.EX P4, PT, RZ, UR11, PT, P4 ;  /* 0x0000000bff007c0c */ /* 0x000fe2000bf85340 */
[----:B---3--:R-:W-:-:S02]  /*00b0*/  UISETP.NE.U32.AND UP3, UPT, UR8, URZ, UPT ;  /* 0x000000ff0800728c */ /* 0x008fc4000bf65070 */
[----:B------:R-:W-:Y:S01]  /*00c0*/  UISETP.NE.AND.EX UP4, UPT, UR11, URZ, UPT, UP4 ;  /* 0x000000ff0b00728c */ /* 0x000fe2000bf85340 */
[----:B------:R-:W3:Y:S01]  /*00d0*/  LDCU.64 UR26, c[0x0][0x358] ;  /* 0x00006b00ff1a77ac */ /* 0x000ee20008000a00 */
[----:B------:R-:W-:-:S04]  /*00e0*/  UISETP.NE.AND.EX UP3, UPT, UR9, URZ, UPT, UP3 ;  /* 0x000000ff0900728c */ /* 0x000fc8000bf65330 */
[----:B------:R-:W-:Y:S01]  /*00f0*/  PLOP3.LUT P2, PT, PT, PT, UP4, 0x80, 0x8 ;  /* 0x000000000008781c */ /* 0x000fe20003f4f048 */
[----:B--2---:R-:W-:Y:S02]  /*0100*/  UIMAD.WIDE.U32 UR14, UR19, 0x4, UR14 ;  /* 0x00000004130e78a5 */ /* 0x004fe4000f8e000e */
[----:B------:R-:W-:Y:S02]  /*0110*/  USHF.L.U32 UR11, UR19, 0x2, URZ ;  /* 0x00000002130b7899 */ /* 0x000fe400080006ff */
[----:B----4-:R-:W-:Y:S02]  /*0120*/  UISETP.NE.AND UP5, UPT, UR12, URZ, UPT ;  /* 0x000000ff0c00728c */ /* 0x010fe4000bfa5270 */
[----:B------:R-:W-:Y:S01]  /*0130*/  UISETP.EQ.U32.AND UP2, UPT, UR6, URZ, UPT ;  /* 0x000000ff0600728c */ /* 0x000fe2000bf42070 */
[----:B------:R-:W-:Y:S01]  /*0140*/  IMAD.U32 R6, RZ, RZ, UR14 ;  /* 0x0000000eff067e24 */ /* 0x000fe2000f8e00ff */
[----:B------:R-:W-:Y:S01]  /*0150*/  USHF.R.U32.HI UR10, URZ, 0x1e, UR19 ;  /* 0x0000001eff0a7899 */ /* 0x000fe20008011613 */
[----:B------:R-:W-:Y:S01]  /*0160*/  IMAD.U32 R7, RZ, RZ, UR15 ;  /* 0x0000000fff077e24 */ /* 0x000fe2000f8e00ff */
[----:B------:R-:W-:-:S02]  /*0170*/  @UP3 UIADD3 UR12, UP1, UPT, UR11, UR8, URZ ;  /* 0x000000080b0c3290 */ /* 0x000fc4000ff3e0ff */
[----:B------:R-:W-:Y:S02]  /*0180*/  UISETP.EQ.OR.EX UP2, UPT, UR7, URZ, !UP5, UP2 ;  /* 0x000000ff0700728c */ /* 0x000fe4000ef42720 */
[----:B-1----:R-:W-:Y:S01]  /*0190*/  UISETP.NE.U32.AND UP0, UPT, UR4, URZ, UPT ;  /* 0x000000ff0400728c */ /* 0x002fe2000bf05070 */
[----:B---3--:R-:W2:Y:S01]  /*01a0*/  @P4 LDG.E R5, desc[UR26][R6.64] ;  /* 0x0000001a06054981 */ /* 0x008ea2000c1e1900 */
[----:B------:R-:W-:Y:S02]  /*01b0*/  @UP3 UIADD3.X UR13, UPT, UPT, UR10, UR9, URZ, UP1, !UPT ;  /* 0x000000090a0d3290 */ /* 0x000fe40008ffe4ff */
[----:B------:R-:W-:Y:S01]  /*01c0*/  UIADD3 UR8, UP1, UPT, UR11, UR6, URZ ;  /* 0x000000060b087290 */ /* 0x000fe2000ff3e0ff */
[----:B------:R1:W3:Y:S01]  /*01d0*/  @P2 LDG.E R2, desc[UR26][R6.64+0x4] ;  /* 0x0000041a06022981 */ /* 0x0002e2000c1e1900 */
[----:B------:R-:W-:Y:S01]  /*01e0*/  UISETP.NE.AND.EX UP0, UPT, UR5, URZ, UPT, UP0 ;  /* 0x000000ff0500728c */ /* 0x000fe2000bf05300 */
[----:B------:R-:W-:Y:S01]  /*01f0*/  PLOP3.LUT P3, PT, PT, PT, UP2, 0x80, 0x8 ;  /* 0x000000000008781c */ /* 0x000fe20003f6f028 */
[----:B------:R-:W-:Y:S01]  /*0200*/  UIADD3.X UR9, UPT, UPT, UR10, UR7, URZ, UP1, !UPT ;  /* 0x000000070a097290 */ /* 0x000fe20008ffe4ff */
[----:B------:R-:W-:Y:S01]  /*0210*/  PLOP3.LUT P1, PT, PT, PT, UP3, 0x80, 0x8 ;  /* 0x000000000008781c */ /* 0x000fe20003f2f038 */
[----:B------:R-:W-:-:S02]  /*0220*/  IMAD.U32 R10, RZ, RZ, UR12 ;  /* 0x0000000cff0a7e24 */ /* 0x000fc4000f8e00ff */
[----:B------:R-:W-:Y:S01]  /*0230*/  PLOP3.LUT P0, PT, PT, PT, UP0, 0x80, 0x8 ;  /* 0x000000000008781c */ /* 0x000fe20003f0f008 */
[----:B------:R-:W-:-:S04]  /*0240*/  IMAD.U32 R11, RZ, RZ, UR13 ;  /* 0x0000000dff0b7e24 */ /* 0x000fc8000f8e00ff */
[----:B------:R-:W-:-:S04]  /*0250*/  @UP0 UIADD3 UR4, UP1, UPT, UR11, UR4, URZ ;  /* 0x000000040b040290 */ /* 0x000fc8000ff3e0ff */
[----:B------:R-:W-:Y:S01]  /*0260*/  @UP0 UIADD3.X UR5, UPT, UPT, UR10, UR5, URZ, UP1, !UPT ;  /* 0x000000050a050290 */ /* 0x000fe20008ffe4ff */
[----:B------:R-:W4:Y:S01]  /*0270*/  @P1 LDG.E R3, desc[UR26][R10.64] ;  /* 0x0000001a0a031981 */ /* 0x000f22000c1e1900 */
[----:B-1----:R-:W-:Y:S02]  /*0280*/  IMAD.U32 R6, RZ, RZ, UR8 ;  /* 0x00000008ff067e24 */ /* 0x002fe4000f8e00ff */
[----:B------:R-:W-:-:S05]  /*0290*/  IMAD.U32 R7, RZ, RZ, UR9 ;  /* 0x00000009ff077e24 */ /* 0x000fca000f8e00ff */
[----:B------:R-:W4:Y:S01]  /*02a0*/  @!P3 LDG.E R4, desc[UR26][R6.64] ;  /* 0x0000001a0604b981 */ /* 0x000f22000c1e1900 */
[----:B------:R-:W-:Y:S02]  /*02b0*/  IMAD.U32 R8, RZ, RZ, UR4 ;  /* 0x00000004ff087e24 */ /* 0x000fe4000f8e00ff */
[----:B------:R-:W-:Y:S01]  /*02c0*/  IMAD.U32 R9, RZ, RZ, UR5 ;  /* 0x00000005ff097e24 */ /* 0x000fe2000f8e00ff */
[----:B------:R-:W1:Y:S01]  /*02d0*/  S2UR UR8, SR_CTAID.X ;  /* 0x00000000000879c3 */ /* 0x000e620000002500 */
[----:B------:R-:W3:Y:S03]  /*02e0*/  @!UP4 LDCU UR24, c[0x0][0x434] ;  /* 0x00008680ff18c7ac */ /* 0x000ee60008000800 */
[----:B------:R2:W5:Y:S01]  /*02f0*/  @P0 LDG.E R0, desc[UR26][R8.64] ;  /* 0x0000001a08000981 */ /* 0x000562000c1e1900 */
[----:B------:R-:W-:Y:S01]  /*0300*/  UMOV UR18, 0xffffffff ;  /* 0xffffffff00127882 */ /* 0x000fe20000000000 */
[----:B------:R-:W4:Y:S01]  /*0310*/  @!UP0 LDCU.64 UR4, c[0x0][0x488] ;  /* 0x00009100ff0487ac */ /* 0x000f220008000a00 */
[----:B------:R-:W-:Y:S01]  /*0320*/  UISETP.NE.U32.AND UP1, UPT, UR6, URZ, UPT ;  /* 0x000000ff0600728c */ /* 0x000fe2000bf25070 */
[----:B------:R-:W-:Y:S01]  /*0330*/  UMOV UR14, 0xffffffff ;  /* 0xffffffff000e7882 */ /* 0x000fe20000000000 */
[----:B------:R-:W-:-:S02]  /*0340*/  UMOV UR12, URZ ;  /* 0x000000ff000c7c82 */ /* 0x000fc40008000000 */
[----:B------:R-:W-:Y:S01]  /*0350*/  UISETP.NE.AND.EX UP1, UPT, UR7, URZ, UPT, UP1 ;  /* 0x000000ff0700728c */ /* 0x000fe2000bf25310 */
[----:B------:R-:W2:Y:S01]  /*0360*/  @!UP0 LDCU UR6, c[0x0][0x43c] ;  /* 0x00008780ff0687ac */ /* 0x000ea20008000800 */
[----:B-1----:R-:W-:Y:S01]  /*0370*/  USHF.L.U32 UR22, UR8, 0x7, URZ ;  /* 0x0000000708167899 */ /* 0x002fe200080006ff */
[----:B--2---:R-:W-:Y:S02]  /*0380*/  @P4 R2UR UR18, R5 ;  /* 0x00000000051242ca */ /* 0x004fe400000e0000 */
[----:B---3--:R-:W-:-:S13]  /*0390*/  @P2 R2UR UR9, R2 ;  /* 0x00000000020922ca */ /* 0x008fda00000e0000 */
[----:B------:R-:W-:-:S04]  /*03a0*/  @UP4 UIADD3 UR24, UPT, UPT, UR9, -UR18, URZ ;  /* 0x8000001209184290 */ /* 0x000fc8000fffe0ff */
[----:B------:R-:W-:Y:S01]  /*03b0*/  UISETP.GT.AND UP2, UPT, UR24, UR22, UPT ;  /* 0x000000161800728c */ /* 0x000fe2000bf44270 */
[----:B----4-:R-:W-:-:S05]  /*03c0*/  @P1 R2UR UR12, R3 ;  /* 0x00000000030c12ca */ /* 0x010fca00000e0000 */
[----:B------:R-:W-:Y:S01]  /*03d0*/  PLOP3.LUT P1, PT, PT, PT, UP2, 0x80, 0x8 ;  /* 0x000000000008781c */ /* 0x000fe20003f2f028 */
[----:B------:R-:W-:Y:S01]  /*03e0*/  @!UP0 UISETP.NE.U32.AND UP2, UPT, UR4, URZ, UPT ;  /* 0x000000ff0400828c */ /* 0x000fe2000bf45070 */
[----:B------:R-:W1:Y:S01]  /*03f0*/  @!UP1 LDCU UR4, c[0x0][0x438] ;  /* 0x00008700ff0497ac */ /* 0x000e620008000800 */
[----:B------:R-:W-:Y:S01]  /*0400*/  @!P3 R2UR UR14, R4 ;  /* 0x00000000040eb2ca */ /* 0x000fe200000e0000 */
[----:B------:R-:W-:-:S14]  /*0410*/  BRA.U !UP1, `(.L_x_58) ;  /* 0x0000000109187547 */ /* 0x000fdc000b800000 */
[----:B------:R-:W-:-:S13]  /*0420*/  PLOP3.LUT P2, PT, PT, PT, UP5, 0x80, 0x8 ;  /* 0x000000000008781c */ /* 0x000fda0003f4f058 */
[----:B------:R-:W1:Y:S04]  /*0430*/  @P2 LDG.E R2, desc[UR26][R6.64+0x4] ;  /* 0x0000041a06022981 */ /* 0x000e68000c1e1900 */
[----:B------:R-:W2:Y:S01]  /*0440*/  @!P2 LDG.E R3, desc[UR26][R6.64] ;  /* 0x0000001a0603a981 */ /* 0x000ea2000c1e1900 */
[----:B-1----:R-:W-:-:S13]  /*0450*/  @P2 R2UR UR4, R2 ;  /* 0x00000000020422ca */ /* 0x002fda00000e0000 */
[----:B------:R-:W-:-:S07]  /*0460*/  @UP5 UIADD3 UR4, UPT, UPT, UR4, -UR14, URZ ;  /* 0x8000000e04045290 */ /* 0x000fce000fffe0ff */
[----:B--2---:R-:W-:Y:S02]  /*0470*/  @!P2 R2UR UR4, R3 ;  /* 0x000000000304a2ca */ /* 0x004fe400000e0000 */
.L_x_58:
[----:B-----5:R-:W-:Y:S01]  /*0480*/  @P0 R2UR UR23, R0 ;  /* 0x00000000001702ca */ /* 0x020fe200000e0000 */
[----:B------:R-:W-:Y:S01]  /*0490*/  @!UP0 UISETP.NE.AND.EX UP2, UPT, UR5, URZ, UPT, UP2 ;  /* 0x000000ff0500828c */ /* 0x000fe2000bf45320 */
[----:B-1----:R-:W-:-:S13]  /*04a0*/  @!P1 EXIT ;  /* 0x000000000000994d */ /* 0x002fda0003800000 */
[----:B------:R-:W1:Y:S01]  /*04b0*/  LDCU UR21, c[0x0][0x508] ;  /* 0x0000a100ff1577ac */ /* 0x000e620008000800 */
[----:B------:R-:W2:Y:S01]  /*04c0*/  S2R R217, SR_TID.X ;  /* 0x0000000000d97919 */ /* 0x000ea20000002100 */
[----:B------:R-:W3:Y:S01]  /*04d0*/  S2UR UR25, SR_CTAID.Z ;  /* 0x00000000001979c3 */ /* 0x000ee20000002700 */
[----:B------:R-:W-:Y:S02]  /*04e0*/  @!UP0 USEL UR6, UR6, URZ, UP2 ;  /* 0x000000ff06068287 */ /* 0x000fe40009000000 */
[----:B------:R-:W-:Y:S02]  /*04f0*/  @UP0 UIADD3 UR23, UPT, UPT, UR23, -UR12, URZ ;  /* 0x8000000c17170290 */ /* 0x000fe4000fffe0ff */
[----:B------:R-:W-:Y:S02]  /*0500*/  @!UP0 UIADD3 UR23, UPT, UPT, UR6, UR4, -UR12 ;  /* 0x0000000406178290 */ /* 0x000fe4000fffe80c */
[----:B------:R-:W-:Y:S02]  /*0510*/  UIADD3 UR5, UPT, UPT, UR8, 0x1, URZ ;  /* 0x0000000108057890 */ /* 0x000fe4000fffe0ff */
[----:B------:R-:W-:-:S02]  /*0520*/  UIADD3 UR7, UPT, UPT, UR23, 0x3f, URZ ;  /* 0x0000003f17077890 */ /* 0x000fc4000fffe0ff */
[----:B------:R-:W-:Y:S02]  /*0530*/  ULEA UR5, UR5, -UR24, 0x7 ;  /* 0x8000001805057291 */ /* 0x000fe4000f8e38ff */
[----:B------:R-:W-:Y:S02]  /*0540*/  USHF.R.S32.HI UR6, URZ, 0x1f, UR7 ;  /* 0x0000001fff067899 */ /* 0x000fe40008011407 */
[----:B-1----:R-:W-:Y:S02]  /*0550*/  UIADD3 UR5, UPT, UPT, UR7, UR21, UR5 ;  /* 0x0000001507057290 */ /* 0x002fe4000fffe005 */
[----:B------:R-:W-:Y:S02]  /*0560*/  ULEA.HI UR6, UR6, UR7, URZ, 0x6 ;  /* 0x0000000706067291 */ /* 0x000fe4000f8f30ff */
[----:B------:R-:W-:Y:S02]  /*0570*/  USHF.R.S32.HI UR4, URZ, 0x1f, UR5 ;  /* 0x0000001fff047899 */ /* 0x000fe40008011405 */
[----:B------:R-:W-:-:S02]  /*0580*/  USHF.R.S32.HI UR6, URZ, 0x6, UR6 ;  /* 0x00000006ff067899 */ /* 0x000fc40008011406 */
[----:B------:R-:W-:-:S04]  /*0590*/  ULEA.HI UR4, UR4, UR5, URZ, 0x6 ;  /* 0x0000000504047291 */ /* 0x000fc8000f8f30ff */
[----:B------:R-:W-:-:S04]  /*05a0*/  USHF.R.S32.HI UR4, URZ, 0x6, UR4 ;  /* 0x00000006ff047899 */ /* 0x000fc80008011404 */
[----:B------:R-:W-:-:S04]  /*05b0*/  UISETP.LT.AND UP0, UPT, UR6, UR4, UPT ;  /* 0x000000040600728c */ /* 0x000fc8000bf01270 */
[----:B------:R-:W-:-:S04]  /*05c0*/  USEL UR20, UR6, UR4, UP0 ;  /* 0x0000000406147287 */ /* 0x000fc80008000000 */
[----:B------:R-:W-:-:S09]  /*05d0*/  UISETP.GT.AND UP0, UPT, UR20, URZ, UPT ;  /* 0x000000ff1400728c */ /* 0x000fd2000bf04270 */
[----:B--23--:R-:W-:Y:S05]  /*05e0*/  BRA.U UP0, `(.L_x_59) ;  /* 0x0000000d00107547 */ /* 0x00cfea000b800000 */
[----:B------:R-:W1:Y:S01]  /*05f0*/  LDCU.U8 UR4, c[0x0][0x549] ;  /* 0x0000a920ff0477ac */ /* 0x000e620008000000 */
[----:B------:R-:W2:Y:S01]  /*0600*/  S2R R17, SR_CTAID.X ;  /* 0x0000000000117919 */ /* 0x000ea20000002500 */
[----:B------:R-:W-:Y:S01]  /*0610*/  UISETP.NE.AND UP0, UPT, UR18, -0x1, UPT ;  /* 0xffffffff1200788c */ /* 0x000fe2000bf05270 */
[----:B------:R-:W3:Y:S10]  /*0620*/  LDCU.U8 UR10, c[0x0][0x548] ;  /* 0x0000a900ff0a77ac */ /* 0x000ef40008000000 */
[----:B------:R-:W4:Y:S01]  /*0630*/  @!UP0 LDCU.64 UR8, c[0x0][0x400] ;  /* 0x00008000ff0887ac */ /* 0x000f220008000a00 */
[----:B-1----:R-:W-:Y:S01]  /*0640*/  UISETP.NE.AND UP1, UPT, UR4, URZ, UPT ;  /* 0x000000ff0400728c */ /* 0x002fe2000bf25270 */
[----:B------:R-:W1:Y:S10]  /*0650*/  @UP0 LDCU.64 UR6, c[0x0][0x408] ;  /* 0x00008100ff0607ac */ /* 0x000e740008000a00 */
[----:B------:R-:W5:Y:S01]  /*0660*/  @UP1 LDCU.64 UR4, c[0x0][0x430] ;  /* 0x00008600ff0417ac */ /* 0x000f620008000a00 */
[----:B----4-:R-:W-:Y:S01]  /*0670*/  @!UP0 UIMAD.WIDE.U32 UR12, UR19, UR8, URZ ;  /* 0x00000008130c82a5 */ /* 0x010fe2000f8e00ff */
[----:B------:R-:W-:-:S03]  /*0680*/  @UP1 UMOV UR11, 0x1 ;  /* 0x00000001000b1882 */ /* 0x000fc60000000000 */
[----:B------:R-:W-:Y:S02]  /*0690*/  @!UP0 UIMAD UR9, UR19, UR9, UR13 ;  /* 0x00000009130982a4 */ /* 0x000fe4000f8e020d */
[----:B-1----:R-:W-:Y:S01]  /*06a0*/  @UP0 UIMAD.WIDE.U32 UR14, UR18, UR6, URZ ;  /* 0x00000006120e02a5 */ /* 0x002fe2000f8e00ff */
[----:B------:R-:W1:Y:S03]  /*06b0*/  @UP1 LDCU UR6, c[0x0][0x430] ;  /* 0x00008600ff0617ac */ /* 0x000e660008000800 */
[----:B------:R-:W-:Y:S02]  /*06c0*/  @UP0 UIMAD UR9, UR18, UR7, UR15 ;  /* 0x00000007120902a4 */ /* 0x000fe4000f8e020f */
[----:B-----5:R-:W-:Y:S01]  /*06d0*/  @UP1 UIMAD UR8, UR4, UR5, URZ ;  /* 0x00000005040812a4 */ /* 0x020fe2000f8e02ff */
[----:B------:R-:W-:Y:S01]  /*06e0*/  @UP0 UMOV UR12, UR14 ;  /* 0x0000000e000c0c82 */ /* 0x000fe20008000000 */
[----:B--23--:R-:W-:Y:S10]  /*06f0*/  BRA.U UP1, `(.L_x_60) ;  /* 0x0000000101287547 */ /* 0x00cff4000b800000 */
[----:B------:R-:W-:Y:S01]  /*0700*/  UISETP.NE.AND UP0, UPT, UR10, URZ, UPT ;  /* 0x000000ff0a00728c */ /* 0x000fe2000bf05270 */
[----:B------:R-:W2:Y:S10]  /*0710*/  LDCU UR5, c[0x0][0x3e0] ;  /* 0x00007c00ff0577ac */ /* 0x000eb40008000800 */
[----:B------:R-:W2:Y:S01]  /*0720*/  @UP0 LDCU UR11, c[0x0][0x454] ;  /* 0x00008a80ff0b07ac */ /* 0x000ea20008000800 */
[----:B------:R-:W3:Y:S01]  /*0730*/  @!UP0 LDCU UR4, c[0x0][0x434] ;  /* 0x00008680ff0487ac */ /* 0x000ee20008000800 */
[----:B------:R-:W4:Y:S01]  /*0740*/  @UP0 LDCU UR8, c[0x0][0x454] ;  /* 0x00008a80ff0807ac */ /* 0x000f220008000800 */
[----:B-1----:R-:W-:Y:S01]  /*0750*/  @UP0 UMOV UR6, 0x1 ;  /* 0x0000000100060882 */ /* 0x002fe20000000000 */
[----:B----4-:R-:W4:Y:S01]  /*0760*/  @!UP0 LDCU UR8, c[0x0][0x434] ;  /* 0x00008680ff0887ac */ /* 0x010f220008000800 */
[----:B------:R-:W-:Y:S01]  /*0770*/  @!UP0 UMOV UR6, 0x1 ;  /* 0x0000000100068882 */ /* 0x000fe20000000000 */
[----:B--2---:R-:W-:-:S02]  /*0780*/  @UP0 UIMAD UR11, UR11, UR5, URZ ;  /* 0x000000050b0b02a4 */ /* 0x004fc4000f8e02ff */
[----:B---3--:R-:W-:-:S12]  /*0790*/  @!UP0 UIMAD UR11, UR4, UR5, URZ ;  /* 0x00000005040b82a4 */ /* 0x008fd8000f8e02ff */
.L_x_60:
[----:B------:R-:W2:Y:S01]  /*07a0*/  LDCU UR7, c[0x0][0x434] ;  /* 0x00008680ff0777ac */ /* 0x000ea20008000800 */
[----:B------:R-:W-:Y:S01]  /*07b0*/  IMAD.SHL.U32 R10, R217, 0x8, RZ ;  /* 0x00000008d90a7824 */ /* 0x000fe200078e00ff */
[----:B------:R-:W-:Y:S01]  /*07c0*/  SHF.R.U32.HI R8, RZ, 0x2, R217 ;  /* 0x00000002ff087819 */ /* 0x000fe200000116d9 */
[----:B------:R-:W-:Y:S01]  /*07d0*/  IMAD.MOV.U32 R9, RZ, RZ, RZ ;  /* 0x000000ffff097224 */ /* 0x000fe200078e00ff */
[----:B------:R-:W3:Y:S01]  /*07e0*/  LDCU.64 UR4, c[0x0][0x410] ;  /* 0x00008200ff0477ac */ /* 0x000ee20008000a00 */
[----:B------:R-:W-:Y:S01]  /*07f0*/  BSSY.RECONVERGENT B0, `(.L_x_61) ;  /* 0x0000032000007945 */ /* 0x000fe20003800200 */
[----:B------:R-:W-:Y:S01]  /*0800*/  LOP3.LUT R10, R10, 0x18, RZ, 0xc0, !PT ;  /* 0x000000180a0a7812 */ /* 0x000fe200078ec0ff */
[C---:B------:R-:W-:Y:S01]  /*0810*/  VIADD R4, R8.reuse, 0x40 ;  /* 0x0000004008047836 */ /* 0x040fe20000000000 */
[----:B------:R-:W-:Y:S01]  /*0820*/  UISETP.NE.AND UP1, UPT, UR10, URZ, !UP1 ;  /* 0x000000ff0a00728c */ /* 0x000fe2000cf25270 */
[----:B------:R-:W-:Y:S01]  /*0830*/  VIADD R2, R8, 0x60 ;  /* 0x0000006008027836 */ /* 0x000fe20000000000 */
[----:B------:R-:W-:Y:S01]  /*0840*/  UIADD3 UR24, UPT, UPT, -UR22, UR24, URZ ;  /* 0x0000001816187290 */ /* 0x000fe2000fffe1ff */
[----:B------:R-:W-:Y:S01]  /*0850*/  IADD3 R6, P0, PT, R10, UR12, RZ ;  /* 0x0000000c0a067c10 */ /* 0x000fe2000ff1e0ff */
[----:B------:R-:W-:Y:S01]  /*0860*/  UISETP.NE.AND UP0, UPT, UR18, -0x1, UPT ;  /* 0xffffffff1200788c */ /* 0x000fe2000bf05270 */
[C---:B------:R-:W-:Y:S01]  /*0870*/  IADD3 R5, PT, PT, R8.reuse, 0x20, RZ ;  /* 0x0000002008057810 */ /* 0x040fe20007ffe0ff */
[----:B----4-:R-:W-:Y:S01]  /*0880*/  UIMAD UR8, UR25, UR8, URZ ;  /* 0x00000008190872a4 */ /* 0x010fe2000f8e02ff */
[----:B------:R-:W-:Y:S01]  /*0890*/  IADD3.X R7, PT, PT, RZ, UR9, RZ, P0, !PT ;  /* 0x00000009ff077c10 */ /* 0x000fe200087fe4ff */
[----:B-1----:R-:W-:Y:S01]  /*08a0*/  UIMAD UR22, UR22, UR6, URZ ;  /* 0x00000006161672a4 */ /* 0x002fe2000f8e02ff */
[----:B------:R-:W-:Y:S01]  /*08b0*/  ISETP.GE.AND P3, PT, R8, UR24, PT ;  /* 0x0000001808007c0c */ /* 0x000fe2000bf66270 */
[----:B--2---:R-:W-:Y:S01]  /*08c0*/  UIMAD UR7, UR19, UR7, URZ ;  /* 0x00000007130772a4 */ /* 0x004fe2000f8e02ff */
[----:B------:R-:W-:Y:S01]  /*08d0*/  IMAD.WIDE.U32 R16, R17, 0x80, R8 ;  /* 0x0000008011107825 */ /* 0x000fe200078e0008 */
[----:B------:R-:W-:Y:S01]  /*08e0*/  @!UP1 UIMAD UR8, UR19, UR11, UR8 ;  /* 0x0000000b130892a4 */ /* 0x000fe2000f8e0208 */
[----:B------:R-:W-:Y:S01]  /*08f0*/  ISETP.GE.AND P2, PT, R5, UR24, PT ;  /* 0x0000001805007c0c */ /* 0x000fe2000bf46270 */
[----:B------:R-:W-:Y:S01]  /*0900*/  USEL UR7, UR7, UR18, !UP0 ;  /* 0x0000001207077287 */ /* 0x000fe2000c000000 */
[----:B---3--:R-:W-:Y:S01]  /*0910*/  IMAD.U32 R12, RZ, RZ, UR4 ;  /* 0x00000004ff0c7e24 */ /* 0x008fe2000f8e00ff */
[----:B------:R-:W-:Y:S01]  /*0920*/  USHF.R.S32.HI UR10, URZ, 0x1f, UR22 ;  /* 0x0000001fff0a7899 */ /* 0x000fe20008011416 */
[----:B------:R-:W-:Y:S01]  /*0930*/  IMAD.U32 R15, RZ, RZ, UR5 ;  /* 0x00000005ff0f7e24 */ /* 0x000fe2000f8e00ff */
[----:B------:R-:W-:Y:S01]  /*0940*/  USHF.R.S32.HI UR4, URZ, 0x1f, UR7 ;  /* 0x0000001fff047899 */ /* 0x000fe20008011407 */
[----:B------:R-:W-:Y:S01]  /*0950*/  IMAD.WIDE.U32 R12, R12, UR25, R6 ;  /* 0x000000190c0c7c25 */ /* 0x000fe2000f8e0006 */
[----:B------:R-:W-:Y:S01]  /*0960*/  USEL UR7, UR7, URZ, UP1 ;  /* 0x000000ff07077287 */ /* 0x000fe20008800000 */
[----:B------:R-:W-:Y:S01]  /*0970*/  ISETP.GE.AND P1, PT, R4, UR24, PT ;  /* 0x0000001804007c0c */ /* 0x000fe2000bf26270 */
[----:B------:R-:W-:Y:S01]  /*0980*/  USEL UR4, UR4, URZ, UP1 ;  /* 0x000000ff04047287 */ /* 0x000fe20008800000 */
[----:B------:R-:W-:Y:S01]  /*0990*/  IMAD R15, R15, UR25, R13 ;  /* 0x000000190f0f7c24 */ /* 0x000fe2000f8e020d */
[----:B------:R-:W-:Y:S01]  /*09a0*/  USHF.R.S32.HI UR5, URZ, 0x1f, UR8 ;  /* 0x0000001fff057899 */ /* 0x000fe20008011408 */
[----:B------:R-:W-:Y:S01]  /*09b0*/  ISETP.GE.AND P0, PT, R2, UR24, PT ;  /* 0x0000001802007c0c */ /* 0x000fe2000bf06270 */
[----:B------:R-:W-:Y:S01]  /*09c0*/  UIADD3 UR7, UP1, UP0, UR22, UR7, UR8 ;  /* 0x0000000716077290 */ /* 0x000fe2000f83e008 */
[----:B------:R-:W-:-:S02]  /*09d0*/  LOP3.LUT R7, R10, 0x20, RZ, 0xfc, !PT ;  /* 0x000000200a077812 */ /* 0x000fc400078efcff */
[----:B------:R-:W-:Y:S01]  /*09e0*/  LOP3.LUT R6, R10, 0x40, RZ, 0xfc, !PT ;  /* 0x000000400a067812 */ /* 0x000fe200078efcff */
[----:B------:R-:W-:Y:S01]  /*09f0*/  UIADD3.X UR10, UPT, UPT, UR10, UR4, UR5, UP1, UP0 ;  /* 0x000000040a0a7290 */ /* 0x000fe20008fe0405 */
[----:B------:R-:W-:Y:S11]  /*0a00*/  @P3 BRA `(.L_x_62) ;  /* 0x0000000000403947 */ /* 0x000ff60003800000 */
[----:B------:R-:W1:Y:S01]  /*0a10*/  LDCU.64 UR4, c[0x0][0x408] ;  /* 0x00008100ff0477ac */ /* 0x000e620008000a00 */
[----:B------:R-:W-:Y:S01]  /*0a20*/  IMAD.MOV.U32 R14, RZ, RZ, R12 ;  /* 0x000000ffff0e7224 */ /* 0x000fe200078e000c */
[----:B------:R-:W2:Y:S01]  /*0a30*/  LDCU UR11, c[0x0][0x440] ;  /* 0x00008800ff0b77ac */ /* 0x000ea20008000800 */
[----:B------:R-:W3:Y:S01]  /*0a40*/  LDCU.64 UR8, c[0x0][0x3f0] ;  /* 0x00007e00ff0877ac */ /* 0x000ee20008000a00 */
[----:B-1----:R-:W-:Y:S02]  /*0a50*/  IMAD R3, R17, UR4, RZ ;  /* 0x0000000411037c24 */ /* 0x002fe4000f8e02ff */
[----:B------:R-:W-:Y:S01]  /*0a60*/  IMAD.WIDE.U32 R18, R16, UR4, R14 ;  /* 0x0000000410127c25 */ /* 0x000fe2000f8e000e */
[----:B--2---:R-:W-:-:S03]  /*0a70*/  ISETP.GE.AND P6, PT, R10, UR11, PT ;  /* 0x0000000b0a007c0c */ /* 0x004fc6000bfc6270 */
[----:B------:R-:W-:Y:S01]  /*0a80*/  IMAD R0, R16, UR5, R3 ;  /* 0x0000000510007c24 */ /* 0x000fe2000f8e0203 */
[----:B------:R-:W-:Y:S02]  /*0a90*/  ISETP.GE.AND P5, PT, R7, UR11, PT ;  /* 0x0000000b07007c0c */ /* 0x000fe4000bfa6270 */
[----:B------:R-:W-:Y:S01]  /*0aa0*/  ISETP.GE.AND P4, PT, R6, UR11, PT ;  /* 0x0000000b06007c0c */ /* 0x000fe2000bf86270 */
[----:B------:R-:W-:Y:S01]  /*0ab0*/  IMAD.IADD R0, R19, 0x1, R0 ;  /* 0x0000000113007824 */ /* 0x000fe200078e0200 */
[----:B---3--:R-:W-:-:S04]  /*0ac0*/  LEA R20, P3, R18, UR8, 0x1 ;  /* 0x0000000812147c11 */ /* 0x008fc8000f8608ff */
[----:B------:R-:W-:-:S05]  /*0ad0*/  LEA.HI.X R21, R18, UR9, R0, 0x1, P3 ;  /* 0x0000000912157c11 */ /* 0x000fca00098f0c00 */
[----:B------:R1:W-:Y:S04]  /*0ae0*/  @!P6 STG.E.128 desc[UR26][R20.64], RZ ;  /* 0x000000ff1400e986 */ /* 0x0003e8000c101d1a */
[----:B------:R1:W-:Y:S04]  /*0af0*/  @!P5 STG.E.128 desc[UR26][R20.64+0x40], RZ ;  /* 0x000040ff1400d986 */ /* 0x0003e8000c101d1a */
[----:B------:R1:W-:Y:S02]  /*0b00*/  @!P4 STG.E.128 desc[UR26][R20.64+0x80], RZ ;  /* 0x000080ff1400c986 */ /* 0x0003e4000c101d1a */
.L_x_62:
[----:B------:R-:W-:Y:S05]  /*0b10*/  BSYNC.RECONVERGENT B0 ;  /* 0x0000000000007941 */ /* 0x000fea0003800200 */
.L_x_61:
[----:B------:R-:W-:Y:S01]  /*0b20*/  BSSY.RECONVERGENT B0, `(.L_x_63) ;  /* 0x0000016000007945 */ /* 0x000fe20003800200 */
[----:B------:R-:W-:-:S03]  /*0b30*/  ISETP.NE.AND P3, PT, R10, RZ, PT ;  /* 0x000000ff0a00720c */ /* 0x000fc60003f65270 */
[----:B------:R-:W-:Y:S10]  /*0b40*/  @P2 BRA `(.L_x_64) ;  /* 0x00000000004c2947 */ /* 0x000ff40003800000 */
[----:B------:R-:W2:Y:S01]  /*0b50*/  LDCU.64 UR8, c[0x0][0x408] ;  /* 0x00008100ff0877ac */ /* 0x000ea20008000a00 */
[----:B------:R-:W-:Y:S01]  /*0b60*/  IADD3 R3, P2, PT, R16, 0x20, RZ ;  /* 0x0000002010037810 */ /* 0x000fe20007f5e0ff */
[----:B------:R-:W-:Y:S01]  /*0b70*/  IMAD.MOV.U32 R18, RZ, RZ, R12 ;  /* 0x000000ffff127224 */ /* 0x000fe200078e000c */
[----:B------:R-:W-:Y:S01]  /*0b80*/  MOV R19, R15 ;  /* 0x0000000f00137202 */ /* 0x000fe20000000f00 */
[----:B------:R-:W3:Y:S02]  /*0b90*/  LDCU UR11, c[0x0][0x440] ;  /* 0x00008800ff0b77ac */ /* 0x000ee40008000800 */
[----:B------:R-:W-:Y:S01]  /*0ba0*/  IMAD.X R0, RZ, RZ, R17, P2 ;  /* 0x000000ffff007224 */ /* 0x000fe200010e0611 */
[----:B------:R-:W1:Y:S03]  /*0bb0*/  LDCU.64 UR4, c[0x0][0x3f0] ;  /* 0x00007e00ff0477ac */ /* 0x000e660008000a00 */
[----:B--2---:R-:W-:-:S02]  /*0bc0*/  IMAD R0, R0, UR8, RZ ;  /* 0x0000000800007c24 */ /* 0x004fc4000f8e02ff */
[----:B------:R-:W-:Y:S01]  /*0bd0*/  IMAD.WIDE.U32 R18, R3, UR8, R18 ;  /* 0x0000000803127c25 */ /* 0x000fe2000f8e0012 */
[----:B---3--:R-:W-:-:S03]  /*0be0*/  ISETP.GE.AND P5, PT, R10, UR11, PT ;  /* 0x0000000b0a007c0c */ /* 0x008fc6000bfa6270 */
[----:B------:R-:W-:Y:S01]  /*0bf0*/  IMAD R0, R3, UR9, R0 ;  /* 0x0000000903007c24 */ /* 0x000fe2000f8e0200 */
[----:B------:R-:W-:Y:S02]  /*0c00*/  ISETP.GE.AND P4, PT, R7, UR11, PT ;  /* 0x0000000b07007c0c */ /* 0x000fe4000bf86270 */
[----:B------:R-:W-:Y:S01]  /*0c10*/  ISETP.GE.AND P2, PT, R6, UR11, PT ;  /* 0x0000000b06007c0c */ /* 0x000fe2000bf46270 */
[----:B------:R-:W-:Y:S01]  /*0c20*/  IMAD.IADD R0, R19, 0x1, R0 ;  /* 0x0000000113007824 */ /* 0x000fe200078e0200 */
[----:B-1----:R-:W-:-:S04]  /*0c30*/  LEA R20, P6, R18, UR4, 0x1 ;  /* 0x0000000412147c11 */ /* 0x002fc8000f8c08ff */
[----:B------:R-:W-:-:S05]  /*0c40*/  LEA.HI.X R21, R18, UR5, R0, 0x1, P6 ;  /* 0x0000000512157c11 */ /* 0x000fca000b0f0c00 */
[----:B------:R2:W-:Y:S04]  /*0c50*/  @!P5 STG.E.128 desc[UR26][R20.64], RZ ;  /* 0x000000ff1400d986 */ /* 0x0005e8000c101d1a */
[----:B------:R2:W-:Y:S04]  /*0c60*/  @!P4 STG.E.128 desc[UR26][R20.64+0x40], RZ ;  /* 0x000040ff1400c986 */ /* 0x0005e8000c101d1a */
[----:B------:R2:W-:Y:S02]  /*0c70*/  @!P2 STG.E.128 desc[UR26][R20.64+0x80], RZ ;  /* 0x000080ff1400a986 */ /* 0x0005e4000c101d1a */
.L_x_64:
[----:B------:R-:W-:Y:S05]  /*0c80*/  BSYNC.RECONVERGENT B0 ;  /* 0x0000000000007941 */ /* 0x000fea0003800200 */
.L_x_63:
[----:B------:R-:W-:Y:S01]  /*0c90*/  BSSY.RECONVERGENT B0, `(.L_x_65) ;  /* 0x0000016000007945 */ /* 0x000fe20003800200 */
[----:B------:R-:W-:-:S03]  /*0ca0*/  ISETP.GE.OR P6, PT, R8, UR24, P3 ;  /* 0x0000001808007c0c */ /* 0x000fc60009fc6670 */
[----:B------:R-:W-:Y:S10]  /*0cb0*/  @P1 BRA `(.L_x_66) ;  /* 0x00000000004c1947 */ /* 0x000ff40003800000 */
[----:B------:R-:W3:Y:S01]  /*0cc0*/  LDCU.64 UR8, c[0x0][0x408] ;  /* 0x00008100ff0877ac */ /* 0x000ee20008000a00 */
[----:B------:R-:W-:Y:S01]  /*0cd0*/  IADD3 R3, P1, PT, R16, 0x40, RZ ;  /* 0x0000004010037810 */ /* 0x000fe20007f3e0ff */
[----:B------:R-:W-:Y:S01]  /*0ce0*/  IMAD.MOV.U32 R18, RZ, RZ, R12 ;  /* 0x000000ffff127224 */ /* 0x000fe200078e000c */
[----:B------:R-:W-:Y:S01]  /*0cf0*/  MOV R19, R15 ;  /* 0x0000000f00137202 */ /* 0x000fe20000000f00 */
[----:B------:R-:W4:Y:S02]  /*0d00*/  LDCU UR11, c[0x0][0x440] ;  /* 0x00008800ff0b77ac */ /* 0x000f240008000800 */
[----:B------:R-:W-:Y:S01]  /*0d10*/  IMAD.X R0, RZ, RZ, R17, P1 ;  /* 0x000000ffff007224 */ /* 0x000fe200008e0611 */
[----:B------:R-:W1:Y:S03]  /*0d20*/  LDCU.64 UR4, c[0x0][0x3f0] ;  /* 0x00007e00ff0477ac */ /* 0x000e660008000a00 */
[----:B---3--:R-:W-:-:S02]  /*0d30*/  IMAD R0, R0, UR8, RZ ;  /* 0x0000000800007c24 */ /* 0x008fc4000f8e02ff */
[----:B------:R-:W-:Y:S01]  /*0d40*/  IMAD.WIDE.U32 R18, R3, UR8, R18 ;  /* 0x0000000803127c25 */ /* 0x000fe2000f8e0012 */
[----:B----4-:R-:W-:-:S03]  /*0d50*/  ISETP.GE.AND P4, PT, R10, UR11, PT ;  /* 0x0000000b0a007c0c */ /* 0x010fc6000bf86270 */
[----:B------:R-:W-:Y:S01]  /*0d60*/  IMAD R0, R3, UR9, R0 ;  /* 0x0000000903007c24 */ /* 0x000fe2000f8e0200 */
[----:B------:R-:W-:Y:S02]  /*0d70*/  ISETP.GE.AND P2, PT, R7, UR11, PT ;  /* 0x0000000b07007c0c */ /* 0x000fe4000bf46270 */
[----:B------:R-:W-:Y:S01]  /*0d80*/  ISETP.GE.AND P1, PT, R6, UR11, PT ;  /* 0x0000000b06007c0c */ /* 0x000fe2000bf26270 */
[----:B------:R-:W-:Y:S01]  /*0d90*/  IMAD.IADD R0, R19, 0x1, R0 ;  /* 0x0000000113007824 */ /* 0x000fe200078e0200 */
[----:B-12---:R-:W-:-:S04]  /*0da0*/  LEA R20, P5, R18, UR4, 0x1 ;  /* 0x0000000412147c11 */ /* 0x006fc8000f8a08ff */
[----:B------:R-:W-:-:S05]  /*0db0*/  LEA.HI.X R21, R18, UR5, R0, 0x1, P5 ;  /* 0x0000000512157c11 */ /* 0x000fca000a8f0c00 */
[----:B------:R3:W-:Y:S04]  /*0dc0*/  @!P4 STG.E.128 desc[UR26][R20.64], RZ ;  /* 0x000000ff1400c986 */ /* 0x0007e8000c101d1a */
[----:B------:R3:W-:Y:S04]  /*0dd0*/  @!P2 STG.E.128 desc[UR26][R20.64+0x40], RZ ;  /* 0x000040ff1400a986 */ /* 0x0007e8000c101d1a */
[----:B------:R3:W-:Y:S02]  /*0de0*/  @!P1 STG.E.128 desc[UR26][R20.64+0x80], RZ ;  /* 0x000080ff14009986 */ /* 0x0007e4000c101d1a */
.L_x_66:
[----:B------:R-:W-:Y:S05]  /*0df0*/  BSYNC.RECONVERGENT B0 ;  /* 0x0000000000007941 */ /* 0x000fea0003800200 */
.L_x_65:
[----:B------:R-:W-:Y:S01]  /*0e00*/  BSSY.RECONVERGENT B0, `(.L_x_67) ;  /* 0x0000017000007945 */ /* 0x000fe20003800200 */
[----:B------:R-:W-:Y:S02]  /*0e10*/  ISETP.GE.OR P5, PT, R5, UR24, P3 ;  /* 0x0000001805007c0c */ /* 0x000fe40009fa6670 */
[----:B------:R-:W-:Y:S02]  /*0e20*/  ISETP.GE.OR P4, PT, R4, UR24, P3 ;  /* 0x0000001804007c0c */ /* 0x000fe40009f86670 */
[----:B------:R-:W-:Y:S01]  /*0e30*/  ISETP.GE.OR P3, PT, R2, UR24, P3 ;  /* 0x0000001802007c0c */ /* 0x000fe20009f66670 */
[----:B------:R-:W-:-:S12]  /*0e40*/  @P0 BRA `(.L_x_68) ;  /* 0x0000000000480947 */ /* 0x000fd80003800000 */
[----:B------:R-:W4:Y:S01]  /*0e50*/  LDCU.64 UR8, c[0x0][0x408] ;  /* 0x00008100ff0877ac */ /* 0x000f220008000a00 */
[----:B------:R-:W-:Y:S01]  /*0e60*/  IADD3 R0, P0, PT, R16, 0x60, RZ ;  /* 0x0000006010007810 */ /* 0x000fe20007f1e0ff */
[----:B------:R-:W-:Y:S01]  /*0e70*/  IMAD.MOV.U32 R13, RZ, RZ, R15 ;  /* 0x000000ffff0d7224 */ /* 0x000fe200078e000f */
[----:B------:R-:W5:Y:S03]  /*0e80*/  LDCU.64 UR4, c[0x0][0x3f0] ;  /* 0x00007e00ff0477ac */ /* 0x000f660008000a00 */
[----:B------:R-:W-:Y:S01]  /*0e90*/  IMAD.X R3, RZ, RZ, R17, P0 ;  /* 0x000000ffff037224 */ /* 0x000fe200000e0611 */
[----:B------:R-:W1:Y:S03]  /*0ea0*/  LDCU UR11, c[0x0][0x440] ;  /* 0x00008800ff0b77ac */ /* 0x000e660008000800 */
[----:B----4-:R-:W-:-:S02]  /*0eb0*/  IMAD R3, R3, UR8, RZ ;  /* 0x0000000803037c24 */ /* 0x010fc4000f8e02ff */
[----:B------:R-:W-:-:S04]  /*0ec0*/  IMAD.WIDE.U32 R12, R0, UR8, R12 ;  /* 0x00000008000c7c25 */ /* 0x000fc8000f8e000c */
[----:B------:R-:W-:Y:S01]  /*0ed0*/  IMAD R3, R0, UR9, R3 ;  /* 0x0000000900037c24 */ /* 0x000fe2000f8e0203 */
[----:B-----5:R-:W-:Y:S02]  /*0ee0*/  LEA R14, P0, R12, UR4, 0x1 ;  /* 0x000000040c0e7c11 */ /* 0x020fe4000f8008ff */
[----:B-1----:R-:W-:Y:S01]  /*0ef0*/  ISETP.GE.AND P2, PT, R10, UR11, PT ;  /* 0x0000000b0a007c0c */ /* 0x002fe2000bf46270 */
[----:B------:R-:W-:Y:S01]  /*0f00*/  IMAD.IADD R3, R13, 0x1, R3 ;  /* 0x000000010d037824 */ /* 0x000fe200078e0203 */
[----:B------:R-:W-:-:S04]  /*0f10*/  ISETP.GE.AND P1, PT, R7, UR11, PT ;  /* 0x0000000b07007c0c */ /* 0x000fc8000bf26270 */
[----:B------:R-:W-:Y:S02]  /*0f20*/  LEA.HI.X R15, R12, UR5, R3, 0x1, P0 ;  /* 0x000000050c0f7c11 */ /* 0x000fe400080f0c03 */
[----:B------:R-:W-:-:S05]  /*0f30*/  ISETP.GE.AND P0, PT, R6, UR11, PT ;  /* 0x0000000b06007c0c */ /* 0x000fca000bf06270 */
[----:B------:R4:W-:Y:S04]  /*0f40*/  @!P2 STG.E.128 desc[UR26][R14.64], RZ ;  /* 0x000000ff0e00a986 */ /* 0x0009e8000c101d1a */
[----:B------:R4:W-:Y:S04]  /*0f50*/  @!P1 STG.E.128 desc[UR26][R14.64+0x40], RZ ;  /* 0x000040ff0e009986 */ /* 0x0009e8000c101d1a */
[----:B------:R4:W-:Y:S02]  /*0f60*/  @!P0 STG.E.128 desc[UR26][R14.64+0x80], RZ ;  /* 0x000080ff0e008986 */ /* 0x0009e4000c101d1a */
.L_x_68:
[----:B------:R-:W-:Y:S05]  /*0f70*/  BSYNC.RECONVERGENT B0 ;  /* 0x0000000000007941 */ /* 0x000fea0003800200 */
.L_x_67:
[----:B------:R-:W-:Y:S04]  /*0f80*/  BSSY.RECONVERGENT B0, `(.L_x_69) ;  /* 0x000000a000007945 */ /* 0x000fe80003800200 */
[----:B------:R-:W-:Y:S05]  /*0f90*/  @P6 BRA `(.L_x_70) ;  /* 0x0000000000206947 */ /* 0x000fea0003800000 */
[----:B------:R-:W5:Y:S01]  /*0fa0*/  LDCU.64 UR4, c[0x0][0x420] ;  /* 0x00008400ff0477ac */ /* 0x000f620008000a00 */
[----:B------:R-:W-:-:S05]  /*0fb0*/  IMAD R0, R8, UR6, RZ ;  /* 0x0000000608007c24 */ /* 0x000fca000f8e02ff */
[----:B------:R-:W-:-:S04]  /*0fc0*/  IADD3 R3, P0, PT, R0, UR7, RZ ;  /* 0x0000000700037c10 */ /* 0x000fc8000ff1e0ff */
[----:B------:R-:W-:Y:S02]  /*0fd0*/  LEA.HI.X.SX32 R0, R0, UR10, 0x1, P0 ;  /* 0x0000000a00007c11 */ /* 0x000fe400080f0eff */
[----:B-----5:R-:W-:-:S04]  /*0fe0*/  LEA R6, P0, R3, UR4, 0x2 ;  /* 0x0000000403067c11 */ /* 0x020fc8000f8010ff */
[----:B------:R-:W-:Y:S01]  /*0ff0*/  LEA.HI.X R7, R3, UR5, R0, 0x2, P0 ;  /* 0x0000000503077c11 */ /* 0x000fe200080f1400 */
[----:B------:R-:W-:-:S05]  /*1000*/  IMAD.MOV.U32 R3, RZ, RZ, 0x7f800000 ;  /* 0x7f800000ff037424 */ /* 0x000fca00078e00ff */
[----:B------:R1:W-:Y:S03]  /*1010*/  STG.E desc[UR26][R6.64], R3 ;  /* 0x0000000306007986 */ /* 0x0003e6000c10191a */
.L_x_70:
[----:B------:R-:W-:Y:S05]  /*1020*/  BSYNC.RECONVERGENT B0 ;  /* 0x0000000000007941 */ /* 0x000fea0003800200 */
.L_x_69:
[----:B------:R-:W-:Y:S04]  /*1030*/  BSSY.RECONVERGENT B0, `(.L_x_71) ;  /* 0x000000a000007945 */ /* 0x000fe80003800200 */
[----:B------:R-:W-:Y:S05]  /*1040*/  @P5 BRA `(.L_x_72) ;  /* 0x0000000000205947 */ /* 0x000fea0003800000 */
[----:B------:R-:W5:Y:S01]  /*1050*/  LDCU.64 UR4, c[0x0][0x420] ;  /* 0x00008400ff0477ac */ /* 0x000f620008000a00 */
[----:B------:R-:W-:-:S05]  /*1060*/  IMAD R0, R5, UR6, RZ ;  /* 0x0000000605007c24 */ /* 0x000fca000f8e02ff */
[----:B-1----:R-:W-:-:S04]  /*1070*/  IADD3 R3, P0, PT, R0, UR7, RZ ;  /* 0x0000000700037c10 */ /* 0x002fc8000ff1e0ff */
[----:B------:R-:W-:Y:S02]  /*1080*/  LEA.HI.X.SX32 R0, R0, UR10, 0x1, P0 ;  /* 0x0000000a00007c11 */ /* 0x000fe400080f0eff */
[----:B-----5:R-:W-:-:S04]  /*1090*/  LEA R6, P0, R3, UR4, 0x2 ;  /* 0x0000000403067c11 */ /* 0x020fc8000f8010ff */
[----:B------:R-:W-:Y:S01]  /*10a0*/  LEA.HI.X R7, R3, UR5, R0, 0x2, P0 ;  /* 0x0000000503077c11 */ /* 0x000fe200080f1400 */
[----:B------:R-:W-:-:S05]  /*10b0*/  IMAD.MOV.U32 R3, RZ, RZ, 0x7f800000 ;  /* 0x7f800000ff037424 */ /* 0x000fca00078e00ff */
[----:B------:R1:W-:Y:S03]  /*10c0*/  STG.E desc[UR26][R6.64], R3 ;  /* 0x0000000306007986 */ /* 0x0003e6000c10191a */
.L_x_72:
[----:B------:R-:W-:Y:S05]  /*10d0*/  BSYNC.RECONVERGENT B0 ;  /* 0x0000000000007941 */ /* 0x000fea0003800200 */
.L_x_71:
        /* <DEDUP_REMOVED lines=10> */
.L_x_74:
[----:B------:R-:W-:Y:S05]  /*1180*/  BSYNC.RECONVERGENT B0 ;  /* 0x0000000000007941 */ /* 0x000fea0003800200 */
.L_x_73:
[----:B------:R-:W-:Y:S05]  /*1190*/  @P3 EXIT ;  /* 0x000000000000394d */ /* 0x000fea0003800000 */
[----:B------:R-:W5:Y:S01]  /*11a0*/  LDCU.64 UR4, c[0x0][0x420] ;  /* 0x00008400ff0477ac */ /* 0x000f620008000a00 */
[----:B------:R-:W-:Y:S02]  /*11b0*/  IMAD R0, R2, UR6, RZ ;  /* 0x0000000602007c24 */ /* 0x000fe4000f8e02ff */
[----:B-1----:R-:W-:-:S03]  /*11c0*/  IMAD.MOV.U32 R5, RZ, RZ, 0x7f800000 ;  /* 0x7f800000ff057424 */ /* 0x002fc600078e00ff */
[----:B------:R-:W-:-:S04]  /*11d0*/  IADD3 R3, P0, PT, R0, UR7, RZ ;  /* 0x0000000700037c10 */ /* 0x000fc8000ff1e0ff */
[----:B------:R-:W-:Y:S02]  /*11e0*/  LEA.HI.X.SX32 R0, R0, UR10, 0x1, P0 ;  /* 0x0000000a00007c11 */ /* 0x000fe400080f0eff */
[----:B-----5:R-:W-:-:S04]  /*11f0*/  LEA R2, P0, R3, UR4, 0x2 ;  /* 0x0000000403027c11 */ /* 0x020fc8000f8010ff */
[----:B------:R-:W-:-:S05]  /*1200*/  LEA.HI.X R3, R3, UR5, R0, 0x2, P0 ;  /* 0x0000000503037c11 */ /* 0x000fca00080f1400 */
[----:B------:R-:W-:Y:S01]  /*1210*/  STG.E desc[UR26][R2.64], R5 ;  /* 0x0000000502007986 */ /* 0x000fe2000c10191a */
[----:B------:R-:W-:Y:S05]  /*1220*/  EXIT ;  /* 0x000000000000794d */ /* 0x000fea0003800000 */
.L_x_59:
[----:B------:R-:W-:Y:S02]  /*1230*/  UISETP.NE.AND UP0, UPT, UR18, -0x1, UPT ;  /* 0xffffffff1200788c */ /* 0x000fe4000bf05270 */
[----:B------:R-:W-:-:S09]  /*1240*/  UISETP.NE.AND UP1, UPT, UR14, -0x1, UPT ;  /* 0xffffffff0e00788c */ /* 0x000fd2000bf25270 */
[----:B------:R-:W1:Y:S01]  /*1250*/  @!UP0 LDCU.64 UR6, c[0x0][0x398] ;  /* 0x00007300ff0687ac */ /* 0x000e620008000a00 */
[----:B------:R-:W2:Y:S01]  /*1260*/  @UP0 LDCU.64 UR4, c[0x0][0x3b0] ;  /* 0x00007600ff0407ac */ /* 0x000ea20008000a00 */
[----:B-1----:R-:W-:Y:S02]  /*1270*/  @!UP0 UIMAD.WIDE.U32 UR30, UR19, UR6, URZ ;  /* 0x00000006131e82a5 */ /* 0x002fe4000f8e00ff */
[----:B--2---:R-:W-:Y:S02]  /*1280*/  @UP0 UIMAD.WIDE.U32 UR8, UR18, UR4, URZ ;  /* 0x00000004120802a5 */ /* 0x004fe4000f8e00ff */
[----:B------:R-:W-:Y:S02]  /*1290*/  @!UP0 UIMAD UR28, UR19, UR7, UR31 ;  /* 0x00000007131c82a4 */ /* 0x000fe4000f8e021f */
[----:B------:R-:W-:-:S03]  /*12a0*/  @UP0 UIMAD UR28, UR18, UR5, UR9 ;  /* 0x00000005121c02a4 */ /* 0x000fc6000f8e0209 */
[----:B------:R-:W-:Y:S01]  /*12b0*/  @UP0 UMOV UR30, UR8 ;  /* 0x00000008001e0c82 */ /* 0x000fe20008000000 */
[----:B------:R-:W-:Y:S08]  /*12c0*/  BRA.U UP1, `(.L_x_75) ;  /* 0x00000001012c7547 */ /* 0x000ff0000b800000 */
[----:B------:R-:W1:Y:S01]  /*12d0*/  LDCU.64 UR10, c[0x0][0x3b8] ;  /* 0x00007700ff0a77ac */ /* 0x000e620008000a00 */
[----:B------:R-:W2:Y:S01]  /*12e0*/  LDCU.64 UR4, c[0x0][0x3a0] ;  /* 0x00007400ff0477ac */ /* 0x000ea20008000a00 */
[----:B------:R-:W-:-:S04]  /*12f0*/  USHF.R.S32.HI UR6, URZ, 0x1f, UR12 ;  /* 0x0000001fff067899 */ /* 0x000fc8000801140c */
[----:B-1----:R-:W-:Y:S02]  /*1300*/  UIMAD UR6, UR6, UR10, URZ ;  /* 0x0000000a060672a4 */ /* 0x002fe4000f8e02ff */
[----:B------:R-:W-:Y:S02]  /*1310*/  UIMAD.WIDE.U32 UR8, UR12, UR10, URZ ;  /* 0x0000000a0c0872a5 */ /* 0x000fe4000f8e00ff */
[----:B------:R-:W-:-:S04]  /*1320*/  UIMAD UR6, UR12, UR11, UR6 ;  /* 0x0000000b0c0672a4 */ /* 0x000fc8000f8e0206 */
[----:B------:R-:W-:-:S03]  /*1330*/  UIADD3 UR7, UPT, UPT, UR9, UR6, URZ ;  /* 0x0000000609077290 */ /* 0x000fc6000fffe0ff */
[----:B------:R-:W-:Y:S02]  /*1340*/  UMOV UR6, UR8 ;  /* 0x0000000800067c82 */ /* 0x000fe40008000000 */
[----:B--2---:R-:W-:-:S04]  /*1350*/  UIMAD.WIDE.U32 UR6, UR19, UR4, UR6 ;  /* 0x00000004130672a5 */ /* 0x004fc8000f8e0006 */
[----:B------:R-:W-:Y:S01]  /*1360*/  UIMAD UR13, UR19, UR5, UR7 ;  /* 0x00000005130d72a4 */ /* 0x000fe2000f8e0207 */
[----:B------:R-:W-:Y:S05]  /*1370*/  BRA `(.L_x_76) ;  /* 0x0000000000147947 */ /* 0x000fea0003800000 */
.L_x_75:
[----:B------:R-:W1:Y:S01]  /*1380*/  LDCU.64 UR10, c[0x0][0x3b8] ;  /* 0x00007700ff0a77ac */ /* 0x000e620008000a00 */
[----:B------:R-:W-:-:S04]  /*1390*/  UIADD3 UR13, UPT, UPT, UR12, UR14, URZ ;  /* 0x0000000e0c0d7290 */ /* 0x000fc8000fffe0ff */
[----:B-1----:R-:W-:Y:S02]  /*13a0*/  UIMAD.WIDE.U32 UR6, UR13, UR10, URZ ;  /* 0x0000000a0d0672a5 */ /* 0x002fe4000f8e00ff */
[----:B------:R-:W-:-:S04]  /*13b0*/  UIMAD UR13, UR13, UR11, URZ ;  /* 0x0000000b0d0d72a4 */ /* 0x000fc8000f8e02ff */
[----:B------:R-:W-:Y:S02]  /*13c0*/  UIADD3 UR13, UPT, UPT, UR7, UR13, URZ ;  /* 0x0000000d070d7290 */ /* 0x000fe4000fffe0ff */
.L_x_76:
[----:B------:R-:W1:Y:S01]  /*13d0*/  LDC R0, c[0x0][0x3e8] ;  /* 0x0000fa00ff007b82 */ /* 0x000e620000000800 */
[----:B------:R-:W2:Y:S01]  /*13e0*/  S2R R2, SR_CTAID.Z ;  /* 0x0000000000027919 */ /* 0x000ea20000002700 */
[----:B-1----:R-:W-:-:S04]  /*13f0*/  IABS R4, R0 ;  /* 0x0000000000047213 */ /* 0x002fc80000000000 */
[----:B------:R-:W1:Y:S01]  /*1400*/  I2F.RP R5, R4 ;  /* 0x0000000400057306 */ /* 0x000e620000209400 */
[----:B--2---:R-:W-:-:S07]  /*1410*/  IABS R2, R2 ;  /* 0x0000000200027213 */ /* 0x004fce0000000000 */
[----:B-1----:R-:W1:Y:S02]  /*1420*/  MUFU.RCP R6, R5 ;  /* 0x0000000500067308 */ /* 0x002e640000001000 */
[----:B-1----:R-:W-:-:S06]  /*1430*/  VIADD R6, R6, 0xffffffe ;  /* 0x0ffffffe06067836 */ /* 0x002fcc0000000000 */
[----:B------:R-:W1:Y:S02]  /*1440*/  F2I.FTZ.U32.TRUNC.NTZ R7, R6 ;  /* 0x0000000600077305 */ /* 0x000e64000021f000 */
[----:B-1----:R-:W-:Y:S01]  /*1450*/  IMAD.MOV R3, RZ, RZ, -R7 ;  /* 0x000000ffff037224 */ /* 0x002fe200078e0a07 */
[----:B------:R-:W-:-:S03]  /*1460*/  MOV R6, RZ ;  /* 0x000000ff00067202 */ /* 0x000fc60000000f00 */
[----:B------:R-:W-:-:S04]  /*1470*/  IMAD R3, R3, R4, RZ ;  /* 0x0000000403037224 */ /* 0x000fc800078e02ff */
[----:B------:R-:W-:-:S06]  /*1480*/  IMAD.HI.U32 R3, R7, R3, R6 ;  /* 0x0000000307037227 */ /* 0x000fcc00078e0006 */
[----:B------:R-:W-:-:S04]  /*1490*/  IMAD.HI.U32 R5, R3, R2, RZ ;  /* 0x0000000203057227 */ /* 0x000fc800078e00ff */
[----:B------:R-:W-:-:S04]  /*14a0*/  IMAD.MOV R3, RZ, RZ, -R5 ;  /* 0x000000ffff037224 */ /* 0x000fc800078e0a05 */
[----:B------:R-:W-:Y:S01]  /*14b0*/  IMAD R3, R4, R3, R2 ;  /* 0x0000000304037224 */ /* 0x000fe200078e0202 */
[----:B------:R-:W-:-:S04]  /*14c0*/  LOP3.LUT R2, R0, UR25, RZ, 0x3c, !PT ;  /* 0x0000001900027c12 */ /* 0x000fc8000f8e3cff */
[----:B------:R-:W-:Y:S02]  /*14d0*/  ISETP.GT.U32.AND P1, PT, R4, R3, PT ;  /* 0x000000030400720c */ /* 0x000fe40003f24070 */
[----:B------:R-:W-:-:S11]  /*14e0*/  ISETP.GE.AND P0, PT, R2, RZ, PT ;  /* 0x000000ff0200720c */ /* 0x000fd60003f06270 */
[-C--:B------:R-:W-:Y:S01]  /*14f0*/  @!P1 IADD3 R3, PT, PT, R3, -R4.reuse, RZ ;  /* 0x8000000403039210 */ /* 0x080fe20007ffe0ff */
[----:B------:R-:W-:Y:S01]  /*1500*/  @!P1 VIADD R5, R5, 0x1 ;  /* 0x0000000105059836 */ /* 0x000fe20000000000 */
[----:B------:R-:W-:Y:S02]  /*1510*/  ISETP.NE.AND P1, PT, R0, RZ, PT ;  /* 0x000000ff0000720c */ /* 0x000fe40003f25270 */
[----:B------:R-:W-:-:S13]  /*1520*/  ISETP.GE.U32.AND P2, PT, R3, R4, PT ;  /* 0x000000040300720c */ /* 0x000fda0003f46070 */
[----:B------:R-:W-:-:S05]  /*1530*/  @P2 IADD3 R5, PT, PT, R5, 0x1, RZ ;  /* 0x0000000105052810 */ /* 0x000fca0007ffe0ff */
[----:B------:R-:W-:-:S05]  /*1540*/  IMAD.MOV.U32 R2, RZ, RZ, R5 ;  /* 0x000000ffff027224 */ /* 0x000fca00078e0005 */
[----:B------:R-:W-:Y:S02]  /*1550*/  @!P0 IADD3 R2, PT, PT, -R2, RZ, RZ ;  /* 0x000000ff02028210 */ /* 0x000fe40007ffe1ff */
[----:B------:R-:W-:Y:S01]  /*1560*/  @!P1 LOP3.LUT R2, RZ, R0, RZ, 0x33, !PT ;  /* 0x00000000ff029212 */ /* 0x000fe200078e33ff */
[----:B------:R-:W-:Y:S05]  /*1570*/  BRA.U UP1, `(.L_x_77) ;  /* 0x00000001012c7547 */ /* 0x000fea000b800000 */
[----:B------:R-:W1:Y:S01]  /*1580*/  LDCU.64 UR8, c[0x0][0x3c0] ;  /* 0x00007800ff0877ac */ /* 0x000e620008000a00 */
[----:B------:R-:W2:Y:S01]  /*1590*/  LDCU.64 UR4, c[0x0][0x3a8] ;  /* 0x00007500ff0477ac */ /* 0x000ea20008000a00 */
[----:B------:R-:W-:-:S04]  /*15a0*/  USHF.R.S32.HI UR7, URZ, 0x1f, UR12 ;  /* 0x0000001fff077899 */ /* 0x000fc8000801140c */
[----:B-1----:R-:W-:Y:S02]  /*15b0*/  UIMAD UR7, UR7, UR8, URZ ;  /* 0x00000008070772a4 */ /* 0x002fe4000f8e02ff */
[----:B------:R-:W-:Y:S02]  /*15c0*/  UIMAD.WIDE.U32 UR14, UR12, UR8, URZ ;  /* 0x000000080c0e72a5 */ /* 0x000fe4000f8e00ff */
[----:B------:R-:W-:-:S04]  /*15d0*/  UIMAD UR7, UR12, UR9, UR7 ;  /* 0x000000090c0772a4 */ /* 0x000fc8000f8e0207 */
[----:B------:R-:W-:-:S04]  /*15e0*/  UIADD3 UR15, UPT, UPT, UR15, UR7, URZ ;  /* 0x000000070f0f7290 */ /* 0x000fc8000fffe0ff */
[----:B--2---:R-:W-:-:S04]  /*15f0*/  UIMAD.WIDE.U32 UR14, UR19, UR4, UR14 ;  /* 0x00000004130e72a5 */ /* 0x004fc8000f8e000e */
[----:B------:R-:W-:-:S03]  /*1600*/  UIMAD UR12, UR19, UR5, UR15 ;  /* 0x00000005130c72a4 */ /* 0x000fc6000f8e020f */
[----:B------:R-:W-:Y:S01]  /*1610*/  UMOV UR4, UR14 ;  /* 0x0000000e00047c82 */ /* 0x000fe20008000000 */
[----:B------:R-:W-:Y:S08]  /*1620*/  BRA `(.L_x_78) ;  /* 0x0000000000147947 */ /* 0x000ff00003800000 */
.L_x_77:
[----:B------:R-:W1:Y:S01]  /*1630*/  LDCU.64 UR8, c[0x0][0x3c0] ;  /* 0x00007800ff0877ac */ /* 0x000e620008000a00 */
[----:B------:R-:W-:-:S04]  /*1640*/  UIADD3 UR12, UPT, UPT, UR12, UR14, URZ ;  /* 0x0000000e0c0c7290 */ /* 0x000fc8000fffe0ff */
[----:B-1----:R-:W-:Y:S02]  /*1650*/  UIMAD.WIDE.U32 UR4, UR12, UR8, URZ ;  /* 0x000000080c0472a5 */ /* 0x002fe4000f8e00ff */
[----:B------:R-:W-:-:S04]  /*1660*/  UIMAD UR12, UR12, UR9, URZ ;  /* 0x000000090c0c72a4 */ /* 0x000fc8000f8e02ff */
[----:B------:R-:W-:-:S12]  /*1670*/  UIADD3 UR12, UPT, UPT, UR5, UR12, URZ ;  /* 0x0000000c050c7290 */ /* 0x000fd8000fffe0ff */
.L_x_78:
[----:B------:R-:W-:Y:S01]  /*1680*/  IMAD.SHL.U32 R230, R217, 0x8, RZ ;  /* 0x00000008d9e67824 */ /* 0x000fe200078e00ff */
[--C-:B------:R-:W-:Y:S01]  /*1690*/  SHF.R.U32.HI R8, RZ, 0x2, R217.reuse ;  /* 0x00000002ff087819 */ /* 0x100fe200000116d9 */
[----:B------:R-:W1:Y:S01]  /*16a0*/  LDCU.64 UR14, c[0x0][0x390] ;  /* 0x00007200ff0e77ac */ /* 0x000e620008000a00 */
[----:B------:R-:W-:Y:S01]  /*16b0*/  SHF.R.S32.HI R5, RZ, 0x1f, R2 ;  /* 0x0000001fff057819 */ /* 0x000fe20000011402 */
[----:B------:R-:W2:Y:S01]  /*16c0*/  S2R R7, SR_CTAID.X ;  /* 0x0000000000077919 */ /* 0x000ea20000002500 */
[C---:B------:R-:W-:Y:S01]  /*16d0*/  LOP3.LUT R225, R230.reuse, 0x18, RZ, 0xc0, !PT ;  /* 0x00000018e6e17812 */ /* 0x040fe200078ec0ff */
[----:B------:R-:W3:Y:S01]  /*16e0*/  S2UR UR29, SR_CgaCtaId ;  /* 0x00000000001d79c3 */ /* 0x000ee20000008800 */
[----:B------:R-:W-:Y:S01]  /*16f0*/  LOP3.LUT R0, R230, 0xd8, RZ, 0xc0, !PT ;  /* 0x000000d8e6007812 */ /* 0x000fe200078ec0ff */
[----:B------:R-:W4:Y:S01]  /*1700*/  LDCU.64 UR16, c[0x0][0x388] ;  /* 0x00007100ff1077ac */ /* 0x000f220008000a00 */
[----:B------:R-:W-:Y:S01]  /*1710*/  IADD3 R12, P1, PT, R225, UR6, RZ ;  /* 0x00000006e10c7c10 */ /* 0x000fe2000ff3e0ff */
[----:B------:R-:W-:Y:S01]  /*1720*/  IMAD.SHL.U32 R51, R217, 0x20, RZ ;  /* 0x00000020d9337824 */ /* 0x000fe200078e00ff */
[----:B------:R-:W-:Y:S01]  /*1730*/  IADD3 R16, P0, PT, R225, UR4, RZ ;  /* 0x00000004e1107c10 */ /* 0x000fe2000ff1e0ff */
[----:B------:R-:W5:Y:S01]  /*1740*/  LDCU.128 UR4, c[0x0][0x3d0] ;  /* 0x00007a00ff0477ac */ /* 0x000f620008000c00 */
[----:B------:R-:W-:Y:S01]  /*1750*/  LOP3.LUT R15, R0, 0x18, R217, 0x78, !PT ;  /* 0x00000018000f7812 */ /* 0x000fe200078e78d9 */
[----:B------:R-:W-:Y:S01]  /*1760*/  IMAD.X R13, RZ, RZ, UR13, P1 ;  /* 0x0000000dff0d7e24 */ /* 0x000fe200088e06ff */
[----:B------:R-:W-:Y:S01]  /*1770*/  SHF.L.U32 R220, R217, 0x2, RZ ;  /* 0x00000002d9dc7819 */ /* 0x000fe200000006ff */
[----:B------:R-:W-:Y:S01]  /*1780*/  IMAD.X R17, RZ, RZ, UR12, P0 ;  /* 0x0000000cff117e24 */ /* 0x000fe200080e06ff */
[----:B------:R-:W2:Y:S01]  /*1790*/  LDCU.64 UR12, c[0x0][0x3c8] ;  /* 0x00007900ff0c77ac */ /* 0x000ea20008000a00 */
[C---:B------:R-:W-:Y:S01]  /*17a0*/  IMAD.WIDE.U32 R12, R8.reuse, UR10, R12 ;  /* 0x0000000a080c7c25 */ /* 0x040fe2000f8e000c */
[----:B------:R-:W-:Y:S01]  /*17b0*/  IADD3 R14, P0, PT, R225, UR30, RZ ;  /* 0x0000001ee10e7c10 */ /* 0x000fe2000ff1e0ff */
[----:B------:R-:W-:Y:S01]  /*17c0*/  BSSY.RECONVERGENT B0, `(.L_x_79) ;  /* 0x0000042000007945 */ /* 0x000fe20003800200 */
[----:B------:R-:W-:Y:S01]  /*17d0*/  LOP3.LUT R230, R15, 0x1f20, R230, 0xf8, !PT ;  /* 0x00001f200fe67812 */ /* 0x000fe200078ef8e6 */
[----:B------:R-:W-:Y:S01]  /*17e0*/  IMAD.WIDE.U32 R16, R8, UR8, R16 ;  /* 0x0000000808107c25 */ /* 0x000fe2000f8e0010 */
[----:B------:R-:W-:-:S02]  /*17f0*/  MOV R9, RZ ;  /* 0x000000ff00097202 */ /* 0x000fc40000000f00 */
[----:B------:R-:W-:Y:S01]  /*1800*/  LOP3.LUT R50, R220, 0x18, RZ, 0xc0, !PT ;  /* 0x00000018dc327812 */ /* 0x000fe200078ec0ff */
[C---:B------:R-:W-:Y:S01]  /*1810*/  IMAD R13, R8.reuse, UR11, R13 ;  /* 0x0000000b080d7c24 */ /* 0x040fe2000f8e020d */
[----:B------:R-:W-:Y:S01]  /*1820*/  SHF.L.U32 R221, R217, 0x4, RZ ;  /* 0x00000004d9dd7819 */ /* 0x000fe200000006ff */
[----:B------:R-:W-:Y:S01]  /*1830*/  IMAD R17, R8, UR9, R17 ;  /* 0x0000000908117c24 */ /* 0x000fe2000f8e0211 */
[----:B------:R-:W-:Y:S01]  /*1840*/  LOP3.LUT R50, R50, 0xc0, R51, 0xf8, !PT ;  /* 0x000000c032327812 */ /* 0x000fe200078ef833 */
[----:B-----5:R-:W-:Y:S01]  /*1850*/  IMAD R11, R5, UR4, RZ ;  /* 0x00000004050b7c24 */ /* 0x020fe2000f8e02ff */
[----:B------:R-:W-:Y:S01]  /*1860*/  LOP3.LUT R224, R225, 0x20, RZ, 0xfc, !PT ;  /* 0x00000020e1e07812 */ /* 0x000fe200078efcff */
[----:B------:R-:W-:Y:S01]  /*1870*/  IMAD R5, R5, UR6, RZ ;  /* 0x0000000605057c24 */ /* 0x000fe2000f8e02ff */
[----:B------:R-:W-:Y:S01]  /*1880*/  LOP3.LUT R223, R225, 0x40, RZ, 0xfc, !PT ;  /* 0x00000040e1df7812 */ /* 0x000fe200078efcff */
[C---:B------:R-:W-:Y:S01]  /*1890*/  IMAD R11, R2.reuse, UR5, R11 ;  /* 0x00000005020b7c24 */ /* 0x040fe2000f8e020b */
[----:B------:R-:W-:Y:S01]  /*18a0*/  UMOV UR5, 0x400 ;  /* 0x0000040000057882 */ /* 0x000fe20000000000 */
[C---:B------:R-:W-:Y:S01]  /*18b0*/  IMAD R5, R2.reuse, UR7, R5 ;  /* 0x0000000702057c24 */ /* 0x040fe2000f8e0205 */
[----:B---3--:R-:W-:Y:S01]  /*18c0*/  ULEA UR5, UR29, UR5, 0x18 ;  /* 0x000000051d057291 */ /* 0x008fe2000f8ec0ff */
[----:B------:R-:W-:-:S04]  /*18d0*/  IMAD.WIDE.U32 R12, R2, UR4, R12 ;  /* 0x00000004020c7c25 */ /* 0x000fc8000f8e000c */
[----:B------:R-:W-:Y:S01]  /*18e0*/  IMAD.WIDE.U32 R2, R2, UR6, R16 ;  /* 0x0000000602027c25 */ /* 0x000fe2000f8e0010 */
[----:B------:R-:W-:Y:S02]  /*18f0*/  IADD3 R228, PT, PT, R13, R11, RZ ;  /* 0x0000000b0de47210 */ /* 0x000fe40007ffe0ff */
[----:B----4-:R-:W-:Y:S01]  /*1900*/  LEA R229, P1, R12, UR16, 0x1 ;  /* 0x000000100ce57c11 */ /* 0x010fe2000f8208ff */
[----:B------:R-:W-:Y:S01]  /*1910*/  IMAD.X R15, RZ, RZ, UR28, P0 ;  /* 0x0000001cff0f7e24 */ /* 0x000fe200080e06ff */
[----:B-1----:R-:W-:Y:S01]  /*1920*/  LEA R227, P0, R2, UR14, 0x1 ;  /* 0x0000000e02e37c11 */ /* 0x002fe2000f8008ff */
[----:B------:R-:W-:Y:S01]  /*1930*/  IMAD.IADD R226, R3, 0x1, R5 ;  /* 0x0000000103e27824 */ /* 0x000fe200078e0205 */
[----:B------:R-:W-:Y:S01]  /*1940*/  UIADD3 UR14, UPT, UPT, -UR22, UR24, URZ ;  /* 0x00000018160e7290 */ /* 0x000fe2000fffe1ff */
[----:B--2---:R-:W-:Y:S01]  /*1950*/  IMAD.U32 R10, RZ, RZ, UR12 ;  /* 0x0000000cff0a7e24 */ /* 0x004fe2000f8e00ff */
[----:B------:R-:W-:Y:S01]  /*1960*/  LEA.HI.X R228, R12, UR17, R228, 0x1, P1 ;  /* 0x000000110ce47c11 */ /* 0x000fe200088f0ce4 */
[----:B------:R-:W-:Y:S01]  /*1970*/  IMAD.U32 R13, RZ, RZ, UR13 ;  /* 0x0000000dff0d7e24 */ /* 0x000fe2000f8e00ff */
[----:B------:R-:W-:Y:S01]  /*1980*/  LEA.HI.X R226, R2, UR15, R226, 0x1, P0 ;  /* 0x0000000f02e27c11 */ /* 0x000fe200080f0ce2 */
[----:B------:R-:W-:Y:S01]  /*1990*/  IMAD.WIDE.U32 R10, R10, UR25, R14 ;  /* 0x000000190a0a7c25 */ /* 0x000fe2000f8e000e */
[----:B------:R-:W-:-:S02]  /*19a0*/  ISETP.GE.AND P0, PT, R8, UR14, PT ;  /* 0x0000000e08007c0c */ /* 0x000fc4000bf06270 */
[----:B------:R-:W-:Y:S01]  /*19b0*/  SHF.R.U32.HI R3, RZ, 0x1, R217 ;  /* 0x00000001ff037819 */ /* 0x000fe200000116d9 */
[----:B------:R-:W-:Y:S01]  /*19c0*/  IMAD R13, R13, UR25, R11 ;  /* 0x000000190d0d7c24 */ /* 0x000fe2000f8e020b */
[----:B------:R-:W-:Y:S01]  /*19d0*/  LEA R230, R230, UR5, 0x1 ;  /* 0x00000005e6e67c11 */ /* 0x000fe2000f8e08ff */
[----:B------:R-:W-:-:S08]  /*19e0*/  IMAD.WIDE.U32 R6, R7, 0x80, R8 ;  /* 0x0000008007067825 */ /* 0x000fd000078e0008 */
[----:B------:R-:W-:Y:S05]  /*19f0*/  @P0 BRA `(.L_x_80) ;  /* 0x0000000000780947 */ /* 0x000fea0003800000 */
        /* <DEDUP_REMOVED lines=9> */
[----:B---3--:R-:W-:Y:S01]  /*1a90*/  LEA R4, P2, R14, UR12, 0x1 ;  /* 0x0000000c0e047c11 */ /* 0x008fe2000f8408ff */
[----:B------:R-:W-:-:S05]  /*1aa0*/  IMAD.IADD R0, R15, 0x1, R0 ;  /* 0x000000010f007824 */ /* 0x000fca00078e0200 */
[----:B------:R-:W-:-:S05]  /*1ab0*/  LEA.HI.X R5, R14, UR13, R0, 0x1, P2 ;  /* 0x0000000d0e057c11 */ /* 0x000fca00090f0c00 */
[----:B------:R-:W-:Y:S01]  /*1ac0*/  @!PT LDS RZ, [RZ] ;  /* 0x00000000fffff984 */ /* 0x000fe20000000800 */
[----:B------:R-:W-:Y:S01]  /*1ad0*/  @!PT LDS RZ, [RZ] ;  /* 0x00000000fffff984 */ /* 0x000fe20000000800 */
[----:B------:R-:W-:Y:S01]  /*1ae0*/  @!PT LDS RZ, [RZ] ;  /* 0x00000000fffff984 */ /* 0x000fe20000000800 */
[----:B------:R1:W-:Y:S04]  /*1af0*/  @!P1 LDGSTS.E.BYPASS.LTC128B.128 [R230], desc[UR26][R4.64] ;  /* 0x0000000004e69fae */ /* 0x0003e8000b981a1a */
[----:B------:R1:W-:Y:S04]  /*1b00*/  @P1 STS.128 [R230], RZ ;  /* 0x000000ffe6001388 */ /* 0x0003e80000000c00 */
[----:B------:R-:W-:Y:S01]  /*1b10*/  @!PT LDS RZ, [RZ] ;  /* 0x00000000fffff984 */ /* 0x000fe20000000800 */
[----:B------:R-:W-:Y:S01]  /*1b20*/  @!PT LDS RZ, [RZ] ;  /* 0x00000000fffff984 */ /* 0x000fe20000000800 */
[----:B------:R-:W-:Y:S01]  /*1b30*/  @!PT LDS RZ, [RZ] ;  /* 0x00000000fffff984 */ /* 0x000fe20000000800 */
[----:B------:R1:W-:Y:S04]  /*1b40*/  @!P0 LDGSTS.E.BYPASS.LTC128B.128 [R230+0x2000], desc[UR26][R4.64+0x40] ;  /* 0x0200004004e68fae */ /* 0x0003e8000b981a1a */
[----:B------:R1:W-:Y:S01]  /*1b50*/  @P0 STS.128 [R230+0x2000], RZ ;  /* 0x002000ffe6000388 */ /* 0x0003e20000000c00 */
[----:B------:R-:W-:-:S13]  /*1b60*/  ISETP.GE.AND P0, PT, R223, UR4, PT ;  /* 0x00000004df007c0c */ /* 0x000fda000bf06270 */
[----:B------:R-:W-:Y:S05]  /*1b70*/  @P0 BRA `(.L_x_81) ;  /* 0x0000000000140947 */ /* 0x000fea0003800000 */
[----:B------:R-:W-:Y:S01]  /*1b80*/  @!PT LDS RZ, [RZ] ;  /* 0x00000000fffff984 */ /* 0x000fe20000000800 */
[----:B------:R-:W-:Y:S01]  /*1b90*/  @!PT LDS RZ, [RZ] ;  /* 0x00000000fffff984 */ /* 0x000fe20000000800 */
[----:B------:R-:W-:Y:S01]  /*1ba0*/  @!PT LDS RZ, [RZ] ;  /* 0x00000000fffff984 */ /* 0x000fe20000000800 */
[----:B------:R3:W-:Y:S01]  /*1bb0*/  LDGSTS.E.BYPASS.LTC128B.128 [R230+0x4000], desc[UR26][R4.64+0x80] ;  /* 0x0400008004e67fae */ /* 0x0007e2000b981a1a */
[----:B------:R-:W-:Y:S05]  /*1bc0*/  BRA `(.L_x_80) ;  /* 0x0000000000047947 */ /* 0x000fea0003800000 */
.L_x_81:
[----:B------:R2:W-:Y:S02]  /*1bd0*/  STS.128 [R230+0x4000], RZ ;  /* 0x004000ffe6007388 */ /* 0x0005e40000000c00 */
.L_x_80:
[----:B------:R-:W-:Y:S05]  /*1be0*/  BSYNC.RECONVERGENT B0 ;  /* 0x0000000000007941 */ /* 0x000fea0003800200 */
.L_x_79:
[----:B------:R-:W-:Y:S01]  /*1bf0*/  IADD3 R0, PT, PT, R8, 0x20, RZ ;  /* 0x0000002008007810 */ /* 0x000fe20007ffe0ff */
[----:B------:R-:W-:Y:S03]  /*1c00*/  BSSY.RECONVERGENT B0, `(.L_x_82) ;  /* 0x0000024000007945 */ /* 0x000fe60003800200 */
[----:B------:R-:W-:-:S13]  /*1c10*/  ISETP.GE.AND P0, PT, R0, UR14, PT ;  /* 0x0000000e00007c0c */ /* 0x000fda000bf06270 */
[----:B------:R-:W-:Y:S05]  /*1c20*/  @P0 BRA `(.L_x_83) ;  /* 0x0000000000840947 */ /* 0x000fea0003800000 */
[----:B------:R-:W4:Y:S01]  /*1c30*/  LDCU.64 UR12, c[0x0][0x3b0] ;  /* 0x00007600ff0c77ac */ /* 0x000f220008000a00 */
[----:B-1-3--:R-:W-:Y:S01]  /*1c40*/  IADD3 R4, P0, PT, R6, 0x20, RZ ;  /* 0x0000002006047810 */ /* 0x00afe20007f1e0ff */
[----:B------:R-:W-:Y:S01]  /*1c50*/  IMAD.MOV.U32 R14, RZ, RZ, R10 ;  /* 0x000000ffff0e7224 */ /* 0x000fe200078e000a */
[----:B------:R-:W-:Y:S01]  /*1c60*/  MOV R15, R13 ;  /* 0x0000000d000f7202 */ /* 0x000fe20000000f00 */
[----:B------:R-:W1:Y:S02]  /*1c70*/  LDCU UR4, c[0x0][0x440] ;  /* 0x00008800ff0477ac */ /* 0x000e640008000800 */
[----:B------:R-:W-:Y:S01]  /*1c80*/  IMAD.X R2, RZ, RZ, R7, P0 ;  /* 0x000000ffff027224 */ /* 0x000fe200000e0607 */
[----:B------:R-:W3:Y:S03]  /*1c90*/  LDCU.64 UR6, c[0x0][0x380] ;  /* 0x00007000ff0677ac */ /* 0x000ee60008000a00 */
[----:B----4-:R-:W-:-:S02]  /*1ca0*/  IMAD R5, R2, UR12, RZ ;  /* 0x0000000c02057c24 */ /* 0x010fc4000f8e02ff */
[----:B------:R-:W-:Y:S01]  /*1cb0*/  IMAD.WIDE.U32 R14, R4, UR12, R14 ;  /* 0x0000000c040e7c25 */ /* 0x000fe2000f8e000e */
[----:B-1----:R-:W-:-:S03]  /*1cc0*/  ISETP.GE.AND P1, PT, R225, UR4, PT ;  /* 0x00000004e1007c0c */ /* 0x002fc6000bf26270 */
        /* <DEDUP_REMOVED lines=8> */
[----:B------:R1:W-:Y:S04]  /*1d50*/  @!P1 LDGSTS.E.BYPASS.LTC128B.128 [R230+0x800], desc[UR26][R4.64] ;  /* 0x0080000004e69fae */ /* 0x0003e8000b981a1a */
[----:B------:R1:W-:Y:S04]  /*1d60*/  @P1 STS.128 [R230+0x800], RZ ;  /* 0x000800ffe6001388 */ /* 0x0003e80000000c00 */
        /* <DEDUP_REMOVED lines=12> */
.L_x_84:
[----:B------:R3:W-:Y:S02]  /*1e30*/  STS.128 [R230+0x4800], RZ ;  /* 0x004800ffe6007388 */ /* 0x0007e40000000c00 */
.L_x_83:
[----:B------:R-:W-:Y:S05]  /*1e40*/  BSYNC.RECONVERGENT B0 ;  /* 0x0000000000007941 */ /* 0x000fea0003800200 */
.L_x_82:
[----:B------:R-:W-:Y:S01]  /*1e50*/  IADD3 R2, PT, PT, R8, 0x40, RZ ;  /* 0x0000004008027810 */ /* 0x000fe20007ffe0ff */
[----:B------:R-:W-:Y:S03]  /*1e60*/  BSSY.RECONVERGENT B0, `(.L_x_85) ;  /* 0x0000024000007945 */ /* 0x000fe60003800200 */
[----:B------:R-:W-:-:S13]  /*1e70*/  ISETP.GE.AND P0, PT, R2, UR14, PT ;  /* 0x0000000e02007c0c */ /* 0x000fda000bf06270 */
[----:B------:R-:W-:Y:S05]  /*1e80*/  @P0 BRA `(.L_x_86) ;  /* 0x0000000000840947 */ /* 0x000fea0003800000 */
[----:B------:R-:W5:Y:S01]  /*1e90*/  LDCU.64 UR12, c[0x0][0x3b0] ;  /* 0x00007600ff0c77ac */ /* 0x000f620008000a00 */
[----:B-1-34-:R-:W-:Y:S01]  /*1ea0*/  IADD3 R4, P0, PT, R6, 0x40, RZ ;  /* 0x0000004006047810 */ /* 0x01afe20007f1e0ff */
[----:B------:R-:W-:Y:S01]  /*1eb0*/  IMAD.MOV.U32 R14, RZ, RZ, R10 ;  /* 0x000000ffff0e7224 */ /* 0x000fe200078e000a */
[----:B------:R-:W-:Y:S01]  /*1ec0*/  MOV R15, R13 ;  /* 0x0000000d000f7202 */ /* 0x000fe20000000f00 */
[----:B------:R-:W1:Y:S02]  /*1ed0*/  LDCU UR4, c[0x0][0x440] ;  /* 0x00008800ff0477ac */ /* 0x000e640008000800 */
[----:B------:R-:W-:Y:S01]  /*1ee0*/  IMAD.X R2, RZ, RZ, R7, P0 ;  /* 0x000000ffff027224 */ /* 0x000fe200000e0607 */
[----:B------:R-:W3:Y:S03]  /*1ef0*/  LDCU.64 UR6, c[0x0][0x380] ;  /* 0x00007000ff0677ac */ /* 0x000ee60008000a00 */
[----:B-----5:R-:W-:-:S02]  /*1f00*/  IMAD R5, R2, UR12, RZ ;  /* 0x0000000c02057c24 */ /* 0x020fc4000f8e02ff */
        /* <DEDUP_REMOVED lines=24> */
.L_x_87:
[----:B------:R3:W-:Y:S02]  /*2090*/  STS.128 [R230+0x5000], RZ ;  /* 0x005000ffe6007388 */ /* 0x0007e40000000c00 */
.L_x_86:
[----:B------:R-:W-:Y:S05]  /*20a0*/  BSYNC.RECONVERGENT B0 ;  /* 0x0000000000007941 */ /* 0x000fea0003800200 */
.L_x_85:
[----:B------:R-:W-:Y:S01]  /*20b0*/  IADD3 R2, PT, PT, R8, 0x60, RZ ;  /* 0x0000006008027810 */ /* 0x000fe20007ffe0ff */
[----:B------:R-:W-:Y:S01]  /*20c0*/  USHF.L.U64.HI UR4, UR10, 0x6, UR11 ;  /* 0x000000060a047899 */ /* 0x000fe2000801020b */
[----:B------:R-:W-:Y:S01]  /*20d0*/  BSSY.RECONVERGENT B0, `(.L_x_88) ;  /* 0x0000025000007945 */ /* 0x000fe20003800200 */
[----:B------:R-:W-:Y:S01]  /*20e0*/  USHF.L.U32 UR15, UR10, 0x6, URZ ;  /* 0x000000060a0f7899 */ /* 0x000fe200080006ff */
[----:B------:R-:W-:-:S13]  /*20f0*/  ISETP.GE.AND P0, PT, R2, UR14, PT ;  /* 0x0000000e02007c0c */ /* 0x000fda000bf06270 */
[----:B------:R-:W-:Y:S05]  /*2100*/  @P0 BRA `(.L_x_89) ;  /* 0x0000000000840947 */ /* 0x000fea0003800000 */
[----:B------:R-:W1:Y:S01]  /*2110*/  LDCU.64 UR12, c[0x0][0x3b0] ;  /* 0x00007600ff0c77ac */ /* 0x000e620008000a00 */
[----:B------:R-:W-:Y:S01]  /*2120*/  IADD3 R2, P0, PT, R6, 0x60, RZ ;  /* 0x0000006006027810 */ /* 0x000fe20007f1e0ff */
[----:B------:R-:W5:Y:S04]  /*2130*/  LDCU UR16, c[0x0][0x440] ;  /* 0x00008800ff1077ac */ /* 0x000f680008000800 */
[----:B------:R-:W-:Y:S01]  /*2140*/  IMAD.X R6, RZ, RZ, R7, P0 ;  /* 0x000000ffff067224 */ /* 0x000fe200000e0607 */
[----:B------:R-:W-:Y:S01]  /*2150*/  MOV R7, R13 ;  /* 0x0000000d00077202 */ /* 0x000fe20000000f00 */
[----:B------:R-:W2:Y:S02]  /*2160*/  LDCU.64 UR6, c[0x0][0x380] ;  /* 0x00007000ff0677ac */ /* 0x000ea40008000a00 */
[----:B-1-34-:R-:W-:-:S02]  /*2170*/  IMAD R5, R6, UR12, RZ ;  /* 0x0000000c06057c24 */ /* 0x01afc4000f8e02ff */
[----:B------:R-:W-:Y:S02]  /*2180*/  IMAD.MOV.U32 R6, RZ, RZ, R10 ;  /* 0x000000ffff067224 */ /* 0x000fe400078e000a */
[C---:B------:R-:W-:Y:S01]  /*2190*/  IMAD R5, R2.reuse, UR13, R5 ;  /* 0x0000000d02057c24 */ /* 0x040fe2000f8e0205 */
[----:B-----5:R-:W-:Y:S01]  /*21a0*/  ISETP.GE.AND P1, PT, R225, UR16, PT ;  /* 0x00000010e1007c0c */ /* 0x020fe2000bf26270 */
[----:B------:R-:W-:Y:S01]  /*21b0*/  IMAD.WIDE.U32 R6, R2, UR12, R6 ;  /* 0x0000000c02067c25 */ /* 0x000fe2000f8e0006 */
[----:B------:R-:W-:-:S03]  /*21c0*/  ISETP.GE.AND P0, PT, R224, UR16, PT ;  /* 0x00000010e0007c0c */ /* 0x000fc6000bf06270 */
[----:B------:R-:W-:Y:S01]  /*21d0*/  IMAD.IADD R5, R7, 0x1, R5 ;  /* 0x0000000107057824 */ /* 0x000fe200078e0205 */
[----:B--2---:R-:W-:-:S04]  /*21e0*/  LEA R4, P2, R6, UR6, 0x1 ;  /* 0x0000000606047c11 */ /* 0x004fc8000f8408ff */
        /* <DEDUP_REMOVED lines=18> */
.L_x_90:
[----:B------:R2:W-:Y:S02]  /*2310*/  STS.128 [R230+0x5800], RZ ;  /* 0x005800ffe6007388 */ /* 0x0005e40000000c00 */
.L_x_89:
[----:B------:R-:W-:Y:S05]  /*2320*/  BSYNC.RECONVERGENT B0 ;  /* 0x0000000000007941 */ /* 0x000fea0003800200 */
.L_x_88:
[----:B------:R-:W-:Y:S01]  /*2330*/  UIADD3 UR13, UPT, UPT, UR20, -0x1, URZ ;  /* 0xffffffff140d7890 */ /* 0x000fe2000fffe0ff */
[----:B------:R-:W-:Y:S03]  /*2340*/  BSSY.RECONVERGENT B0, `(.L_x_91) ;  /* 0x0000021000007945 */ /* 0x000fe60003800200 */
[----:B------:R-:W-:Y:S02]  /*2350*/  UIMAD UR7, UR13, -0x40, UR23 ;  /* 0xffffffc00d0778a4 */ /* 0x000fe4000f8e0217 */
[----:B------:R-:W-:Y:S02]  /*2360*/  UIMAD.WIDE.U32 UR32, UR15, UR13, URZ ;  /* 0x0000000d0f2072a5 */ /* 0x000fe4000f8e00ff */
[----:B------:R-:W-:Y:S02]  /*2370*/  UIMAD UR12, UR4, UR13, URZ ;  /* 0x0000000d040c72a4 */ /* 0x000fe4000f8e02ff */
[----:B------:R-:W-:-:S02]  /*2380*/  ISETP.GE.AND P3, PT, R8, UR7, PT ;  /* 0x0000000708007c0c */ /* 0x000fc4000bf66270 */
[----:B------:R-:W-:-:S11]  /*2390*/  UIADD3 UR12, UPT, UPT, UR33, UR12, URZ ;  /* 0x0000000c210c7290 */ /* 0x000fd6000fffe0ff */
[----:B------:R-:W-:Y:S05]  /*23a0*/  @P3 BRA `(.L_x_92) ;  /* 0x0000000000683947 */ /* 0x000fea0003800000 */
[----:B------:R-:W5:Y:S01]  /*23b0*/  LDCU UR6, c[0x0][0x440] ;  /* 0x00008800ff0677ac */ /* 0x000f620008000800 */
[----:B-1234-:R-:W-:Y:S02]  /*23c0*/  IMAD.U32 R4, RZ, RZ, UR32 ;  /* 0x00000020ff047e24 */ /* 0x01efe4000f8e00ff */
[----:B------:R-:W-:Y:S02]  /*23d0*/  IMAD.U32 R5, RZ, RZ, UR33 ;  /* 0x00000021ff057e24 */ /* 0x000fe4000f8e00ff */
[----:B------:R-:W-:Y:S01]  /*23e0*/  IMAD.U32 R5, RZ, RZ, UR12 ;  /* 0x0000000cff057e24 */ /* 0x000fe2000f8e00ff */
[----:B------:R-:W-:-:S04]  /*23f0*/  LEA R6, P2, R4, R229, 0x1 ;  /* 0x000000e504067211 */ /* 0x000fc800078408ff */
[----:B------:R-:W-:Y:S02]  /*2400*/  LEA.HI.X R7, R4, R228, R5, 0x1, P2 ;  /* 0x000000e404077211 */ /* 0x000fe400010f0c05 */
[----:B-----5:R-:W-:Y:S02]  /*2410*/  ISETP.GE.AND P1, PT, R225, UR6, PT ;  /* 0x00000006e1007c0c */ /* 0x020fe4000bf26270 */
[----:B------:R-:W-:-:S11]  /*2420*/  ISETP.GE.AND P0, PT, R224, UR6, PT ;  /* 0x00000006e0007c0c */ /* 0x000fd6000bf06270 */
        /* <DEDUP_REMOVED lines=17> */
.L_x_93:
[----:B------:R2:W-:Y:S02]  /*2540*/  STS.128 [R230+0x8000], RZ ;  /* 0x008000ffe6007388 */ /* 0x0005e40000000c00 */
.L_x_92:
[----:B------:R-:W-:Y:S05]  /*2550*/  BSYNC.RECONVERGENT B0 ;  /* 0x0000000000007941 */ /* 0x000fea0003800200 */
.L_x_91:
[----:B------:R-:W-:Y:S01]  /*2560*/  ISETP.GE.AND P0, PT, R0, UR7, PT ;  /* 0x0000000700007c0c */ /* 0x000fe2000bf06270 */
[----:B------:R-:W-:Y:S01]  /*2570*/  USHF.L.U64.HI UR25, UR10, 0x5, UR11 ;  /* 0x000000050a197899 */ /* 0x000fe2000801020b */
[----:B------:R-:W-:Y:S01]  /*2580*/  BSSY.RECONVERGENT B0, `(.L_x_94) ;  /* 0x0000020000007945 */ /* 0x000fe20003800200 */
[----:B------:R-:W-:Y:S02]  /*2590*/  USHF.L.U32 UR28, UR10, 0x5, URZ ;  /* 0x000000050a1c7899 */ /* 0x000fe400080006ff */
[----:B------:R-:W-:Y:S02]  /*25a0*/  USHF.L.U64.HI UR29, UR8, 0x6, UR9 ;  /* 0x00000006081d7899 */ /* 0x000fe40008010209 */
[----:B------:R-:W-:-:S06]  /*25b0*/  USHF.L.U32 UR30, UR8, 0x6, URZ ;  /* 0x00000006081e7899 */ /* 0x000fcc00080006ff */
[----:B------:R-:W-:Y:S06]  /*25c0*/  @P0 BRA `(.L_x_95) ;  /* 0x00000000006c0947 */ /* 0x000fec0003800000 */
[----:B------:R-:W5:Y:S01]  /*25d0*/  LDCU UR6, c[0x0][0x440] ;  /* 0x00008800ff0677ac */ /* 0x000f620008000800 */
[----:B------:R-:W-:-:S04]  /*25e0*/  UIADD3 UR17, UP0, UPT, UR28, UR32, URZ ;  /* 0x000000201c117290 */ /* 0x000fc8000ff1e0ff */
[----:B------:R-:W-:Y:S02]  /*25f0*/  UIADD3.X UR16, UPT, UPT, UR25, UR12, URZ, UP0, !UPT ;  /* 0x0000000c19107290 */ /* 0x000fe400087fe4ff */
[----:B------:R-:W-:-:S04]  /*2600*/  IMAD.U32 R2, RZ, RZ, UR17 ;  /* 0x00000011ff027e24 */ /* 0x000fc8000f8e00ff */
[----:B-1234-:R-:W-:Y:S01]  /*2610*/  IMAD.U32 R5, RZ, RZ, UR16 ;  /* 0x00000010ff057e24 */ /* 0x01efe2000f8e00ff */
[----:B------:R-:W-:Y:S02]  /*2620*/  LEA R4, P2, R2, R229, 0x1 ;  /* 0x000000e502047211 */ /* 0x000fe400078408ff */
[----:B-----5:R-:W-:Y:S02]  /*2630*/  ISETP.GE.AND P1, PT, R225, UR6, PT ;  /* 0x00000006e1007c0c */ /* 0x020fe4000bf26270 */
[----:B------:R-:W-:Y:S02]  /*2640*/  ISETP.GE.AND P0, PT, R224, UR6, PT ;  /* 0x00000006e0007c0c */ /* 0x000fe4000bf06270 */
[----:B------:R-:W-:-:S09]  /*2650*/  LEA.HI.X R5, R2, R228, R5, 0x1, P2 ;  /* 0x000000e402057211 */ /* 0x000fd200010f0c05 */
        /* <DEDUP_REMOVED lines=17> */
.L_x_96:
[----:B------:R2:W-:Y:S02]  /*2770*/  STS.128 [R230+0x8800], RZ ;  /* 0x008800ffe6007388 */ /* 0x0005e40000000c00 */
.L_x_95:
[----:B------:R-:W-:Y:S05]  /*2780*/  BSYNC.RECONVERGENT B0 ;  /* 0x0000000000007941 */ /* 0x000fea0003800200 */
.L_x_94:
[----:B------:R-:W0:Y:S01]  /*2790*/  LDGDEPBAR ;  /* 0x00000000000079af */ /* 0x000e220000000000 */
[----:B------:R-:W-:Y:S01]  /*27a0*/  IMAD.U32 R2, RZ, RZ, UR22 ;  /* 0x00000016ff027e24 */ /* 0x000fe2000f8e00ff */
[----:B-1234-:R-:W-:Y:S01]  /*27b0*/  LOP3.LUT R5, R3, 0x1f0, RZ, 0xc0, !PT ;  /* 0x000001f003057812 */ /* 0x01efe200078ec0ff */
[----:B------:R-:W-:Y:S01]  /*27c0*/  UIMAD.WIDE.U32 UR16, UR30, UR13, URZ ;  /* 0x0000000d1e1072a5 */ /* 0x000fe2000f8e00ff */
[----:B------:R-:W-:Y:S01]  /*27d0*/  IMAD.U32 R128, RZ, RZ, UR23 ;  /* 0x00000017ff807e24 */ /* 0x000fe2000f8e00ff */
[----:B------:R-:W-:Y:S01]  /*27e0*/  UIMAD UR6, UR29, UR13, URZ ;  /* 0x0000000d1d0672a4 */ /* 0x000fe2000f8e02ff */
[----:B------:R-:W-:Y:S01]  /*27f0*/  IADD3 R2, PT, PT, R5, 0x1, R2 ;  /* 0x0000000105027810 */ /* 0x000fe20007ffe002 */
[----:B------:R-:W-:Y:S01]  /*2800*/  BSSY.RECONVERGENT B0, `(.L_x_97) ;  /* 0x0000026000007945 */ /* 0x000fe20003800200 */
[----:B------:R-:W-:Y:S01]  /*2810*/  LOP3.LUT R5, R8, 0x7, RZ, 0xc0, !PT ;  /* 0x0000000708057812 */ /* 0x000fe200078ec0ff */
[----:B------:R-:W-:-:S03]  /*2820*/  UIADD3 UR6, UPT, UPT, UR17, UR6, URZ ;  /* 0x0000000611067290 */ /* 0x000fc6000fffe0ff */
[----:B------:R-:W-:-:S04]  /*2830*/  IADD3 R5, PT, PT, R2, -UR24, R5 ;  /* 0x8000001802057c10 */ /* 0x000fc8000fffe005 */
[----:B------:R-:W-:Y:S01]  /*2840*/  IADD3 R128, PT, PT, R5, UR21, R128 ;  /* 0x0000001505807c10 */ /* 0x000fe2000fffe080 */
[----:B------:R-:W-:-:S04]  /*2850*/  DEPBAR.LE SB0, 0x0 ;  /* 0x000080000000791a */ /* 0x000fc80000000000 */
[----:B------:R-:W-:Y:S06]  /*2860*/  BAR.SYNC.DEFER_BLOCKING 0x0 ;  /* 0x0000000000007b1d */ /* 0x000fec0000010000 */
[----:B------:R-:W-:Y:S05]  /*2870*/  @P3 BRA `(.L_x_98) ;  /* 0x00000000006c3947 */ /* 0x000fea0003800000 */
[----:B------:R-:W1:Y:S01]  /*2880*/  LDCU UR12, c[0x0][0x440] ;  /* 0x00008800ff0c77ac */ /* 0x000e620008000800 */
[----:B------:R-:W-:Y:S02]  /*2890*/  IMAD.U32 R4, RZ, RZ, UR16 ;  /* 0x00000010ff047e24 */ /* 0x000fe4000f8e00ff */
[----:B------:R-:W-:Y:S02]  /*28a0*/  IMAD.U32 R5, RZ, RZ, UR17 ;  /* 0x00000011ff057e24 */ /* 0x000fe4000f8e00ff */
[----:B------:R-:W-:Y:S01]  /*28b0*/  IMAD.U32 R5, RZ, RZ, UR6 ;  /* 0x00000006ff057e24 */ /* 0x000fe2000f8e00ff */
[----:B------:R-:W-:-:S04]  /*28c0*/  LEA R6, P2, R4, R227, 0x1 ;  /* 0x000000e304067211 */ /* 0x000fc800078408ff */
[----:B------:R-:W-:Y:S02]  /*28d0*/  LEA.HI.X R7, R4, R226, R5, 0x1, P2 ;  /* 0x000000e204077211 */ /* 0x000fe400010f0c05 */
[----:B-1----:R-:W-:Y:S02]  /*28e0*/  ISETP.GE.AND P1, PT, R225, UR12, PT ;  /* 0x0000000ce1007c0c */ /* 0x002fe4000bf26270 */
        /* <DEDUP_REMOVED lines=18> */
.L_x_99:
[----:B------:R3:W-:Y:S01]  /*2a10*/  STS.128 [R230+0xb000], RZ ;  /* 0x00b000ffe6007388 */ /* 0x0007e20000000c00 */
[----:B------:R-:W-:Y:S05]  /*2a20*/  BRA `(.L_x_100) ;  /* 0x00000000000c7947 */ /* 0x000fea0003800000 */
.L_x_98:
[----:B------:R4:W-:Y:S04]  /*2a30*/  STS.128 [R230+0x9000], RZ ;  /* 0x009000ffe6007388 */ /* 0x0009e80000000c00 */
[----:B------:R4:W-:Y:S04]  /*2a40*/  STS.128 [R230+0xa000], RZ ;  /* 0x00a000ffe6007388 */ /* 0x0009e80000000c00 */
[----:B------:R4:W-:Y:S02]  /*2a50*/  STS.128 [R230+0xb000], RZ ;  /* 0x00b000ffe6007388 */ /* 0x0009e40000000c00 */
.L_x_100:
[----:B------:R-:W-:Y:S05]  /*2a60*/  BSYNC.RECONVERGENT B0 ;  /* 0x0000000000007941 */ /* 0x000fea0003800200 */
.L_x_97:
[----:B------:R-:W-:Y:S01]  /*2a70*/  ISETP.GE.AND P0, PT, R0, UR7, PT ;  /* 0x0000000700007c0c */ /* 0x000fe2000bf06270 */
[----:B------:R-:W-:Y:S01]  /*2a80*/  USHF.L.U64.HI UR7, UR8, 0x5, UR9 ;  /* 0x0000000508077899 */ /* 0x000fe20008010209 */
[----:B------:R-:W-:Y:S01]  /*2a90*/  BSSY.RECONVERGENT B0, `(.L_x_101) ;  /* 0x0000025000007945 */ /* 0x000fe20003800200 */
[----:B------:R-:W-:Y:S01]  /*2aa0*/  USHF.L.U32 UR12, UR8, 0x5, URZ ;  /* 0x00000005080c7899 */ /* 0x000fe200080006ff */
[----:B------:R-:W-:Y:S02]  /*2ab0*/  LOP3.LUT R0, R50, 0x8, R3, 0x78, !PT ;  /* 0x0000000832007812 */ /* 0x000fe400078e7803 */
[----:B------:R-:W-:Y:S02]  /*2ac0*/  LOP3.LUT R5, R217, 0x8, RZ, 0xc0, !PT ;  /* 0x00000008d9057812 */ /* 0x000fe400078ec0ff */
[----:B------:R-:W-:Y:S02]  /*2ad0*/  LOP3.LUT R2, R221, 0x3e00, RZ, 0xc0, !PT ;  /* 0x00003e00dd027812 */ /* 0x000fe400078ec0ff */
[----:B------:R-:W-:-:S03]  /*2ae0*/  LOP3.LUT R219, R51, 0x120, RZ, 0xc0, !PT ;  /* 0x0000012033db7812 */ /* 0x000fc600078ec0ff */
[----:B------:R1:W-:Y:S04]  /*2af0*/  @P0 STS.128 [R230+0x9800], RZ ;  /* 0x009800ffe6000388 */ /* 0x0003e80000000c00 */
[----:B------:R1:W-:Y:S04]  /*2b00*/  @P0 STS.128 [R230+0xa800], RZ ;  /* 0x00a800ffe6000388 */ /* 0x0003e80000000c00 */
[----:B------:R1:W-:Y:S01]  /*2b10*/  @P0 STS.128 [R230+0xb800], RZ ;  /* 0x00b800ffe6000388 */ /* 0x0003e20000000c00 */
[----:B------:R-:W-:Y:S05]  /*2b20*/  @P0 BRA `(.L_x_102) ;  /* 0x00000000006c0947 */ /* 0x000fea0003800000 */
[----:B------:R-:W5:Y:S01]  /*2b30*/  LDCU UR13, c[0x0][0x440] ;  /* 0x00008800ff0d77ac */ /* 0x000f620008000800 */
[----:B------:R-:W-:-:S04]  /*2b40*/  UIADD3 UR22, UP0, UPT, UR12, UR16, URZ ;  /* 0x000000100c167290 */ /* 0x000fc8000ff1e0ff */
[----:B------:R-:W-:Y:S02]  /*2b50*/  UIADD3.X UR21, UPT, UPT, UR7, UR6, URZ, UP0, !UPT ;  /* 0x0000000607157290 */ /* 0x000fe400087fe4ff */
[----:B------:R-:W-:-:S04]  /*2b60*/  IMAD.U32 R4, RZ, RZ, UR22 ;  /* 0x00000016ff047e24 */ /* 0x000fc8000f8e00ff */
[----:B------:R-:W-:Y:S01]  /*2b70*/  IMAD.U32 R3, RZ, RZ, UR21 ;  /* 0x00000015ff037e24 */ /* 0x000fe2000f8e00ff */
[----:B-12---:R-:W-:Y:S02]  /*2b80*/  LEA R6, P2, R4, R227, 0x1 ;  /* 0x000000e304067211 */ /* 0x006fe400078408ff */
        /* <DEDUP_REMOVED lines=20> */
.L_x_103:
[----:B------:R2:W-:Y:S02]  /*2cd0*/  STS.128 [R230+0xb800], RZ ;  /* 0x00b800ffe6007388 */ /* 0x0005e40000000c00 */
.L_x_102:
[----:B------:R-:W-:Y:S05]  /*2ce0*/  BSYNC.RECONVERGENT B0 ;  /* 0x0000000000007941 */ /* 0x000fea0003800200 */
.L_x_101:
[----:B-12---:R-:W-:Y:S01]  /*2cf0*/  LOP3.LUT R6, R221, 0x100, RZ, 0xc0, !PT ;  /* 0x00000100dd067812 */ /* 0x006fe200078ec0ff */
[----:B------:R-:W-:Y:S01]  /*2d00*/  IMAD.MOV.U32 R48, RZ, RZ, 0x20 ;  /* 0x00000020ff307424 */ /* 0x000fe200078e00ff */
[----:B------:R-:W-:Y:S01]  /*2d10*/  LOP3.LUT R4, R50, R5, RZ, 0x3c, !PT ;  /* 0x0000000532047212 */ /* 0x000fe200078e3cff */
[----:B------:R-:W0:Y:S01]  /*2d20*/  LDGDEPBAR ;  /* 0x00000000000079af */ /* 0x000e220000000000 */
[----:B------:R-:W-:Y:S01]  /*2d30*/  LOP3.LUT R49, R6, 0x20, R51, 0xf8, !PT ;  /* 0x0000002006317812 */ /* 0x000fe200078ef833 */
[----:B------:R-:W-:Y:S01]  /*2d40*/  UISETP.NE.AND UP1, UPT, UR20, 0x1, UPT ;  /* 0x000000011400788c */ /* 0x000fe2000bf25270 */
[----:B------:R-:W-:Y:S02]  /*2d50*/  IADD3 R219, PT, PT, R0, R219, R2 ;  /* 0x000000db00db7210 */ /* 0x000fe40007ffe002 */
[----:B------:R-:W-:Y:S01]  /*2d60*/  LOP3.LUT P6, RZ, R217, 0x4, RZ, 0xc0, !PT ;  /* 0x00000004d9ff7812 */ /* 0x000fe200078cc0ff */
[----:B------:R-:W-:Y:S01]  /*2d70*/  IMAD.IADD R4, R4, 0x1, R49 ;  /* 0x0000000104047824 */ /* 0x000fe200078e0231 */
[----:B------:R-:W-:-:S02]  /*2d80*/  LEA R219, R219, UR5, 0x1 ;  /* 0x00000005dbdb7c11 */ /* 0x000fc4000f8e08ff */
[----:B------:R-:W-:Y:S02]  /*2d90*/  SEL R48, R48, 0xffffffe0, !P6 ;  /* 0xffffffe030307807 */ /* 0x000fe40007000000 */
[----:B------:R-:W-:Y:S01]  /*2da0*/  LEA R129, R4, UR5, 0x1 ;  /* 0x0000000504817c11 */ /* 0x000fe2000f8e08ff */
[----:B------:R-:W-:Y:S01]  /*2db0*/  LDSM.16.M88.4 R116, [R219] ;  /* 0x00000000db74783b */ /* 0x000fe20000000200 */
[----:B------:R-:W-:Y:S01]  /*2dc0*/  VIMNMX R222, PT, PT, R128, UR23, PT ;  /* 0x0000001780de7c48 */ /* 0x000fe2000bfe0100 */
[--C-:B------:R-:W-:Y:S02]  /*2dd0*/  IMAD.IADD R2, R219, 0x1, R48.reuse ;  /* 0x00000001db027824 */ /* 0x100fe400078e0230 */
[----:B------:R-:W1:Y:S01]  /*2de0*/  LDSM.16.M88.4 R76, [R129+0x6000] ;  /* 0x00600000814c783b */ /* 0x000e620000000200 */
[----:B------:R-:W-:-:S03]  /*2df0*/  IMAD.IADD R3, R129, 0x1, R48 ;  /* 0x0000000181037824 */ /* 0x000fc600078e0230 */
[----:B------:R-:W2:Y:S04]  /*2e00*/  LDSM.16.M88.4 R28, [R219+0x1000] ;  /* 0x00100000db1c783b */ /* 0x000ea80000000200 */
[----:B------:R-:W5:Y:S04]  /*2e10*/  LDSM.16.M88.4 R60, [R129+0x6400] ;  /* 0x00640000813c783b */ /* 0x000f680000000200 */
[----:B------:R-:W3:Y:S04]  /*2e20*/  LDSM.16.M88.4 R40, [R129+0x6800] ;  /* 0x006800008128783b */ /* 0x000ee80000000200 */
[----:B------:R-:W4:Y:S04]  /*2e30*/  LDSM.16.M88.4 R16, [R129+0x6c00] ;  /* 0x006c00008110783b */ /* 0x000f280000000200 */
[----:B------:R-:W-:Y:S04]  /*2e40*/  LDSM.16.M88.4 R12, [R2+0x1000] ;  /* 0x00100000020c783b */ /* 0x000fe80000000200 */
[----:B------:R-:W4:Y:S04]  /*2e50*/  LDSM.16.M88.4 R8, [R3+0x6000] ;  /* 0x006000000308783b */ /* 0x000f280000000200 */
[----:B------:R-:W4:Y:S04]  /*2e60*/  LDSM.16.M88.4 R4, [R3+0x6400] ;  /* 0x006400000304783b */ /* 0x000f280000000200 */
[----:B------:R-:W4:Y:S04]  /*2e70*/  LDSM.16.M88.4 R24, [R3+0x6800] ;  /* 0x006800000318783b */ /* 0x000f280000000200 */
[----:B------:R-:W4:Y:S04]  /*2e80*/  LDSM.16.M88.4 R124, [R3+0x6c00] ;  /* 0x006c0000037c783b */ /* 0x000f280000000200 */
[----:B------:R-:W4:Y:S01]  /*2e90*/  LDSM.16.M88.4 R120, [R2] ;  /* 0x000000000278783b */ /* 0x000f220000000200 */
[-C--:B-1----:R-:W-:Y:S03]  /*2ea0*/  HMMA.16816.F32.BF16 R88, R116, R76.reuse, RZ ;  /* 0x0000004c7458723c */ /* 0x082fe600000418ff */
[----:B------:R-:W-:Y:S04]  /*2eb0*/  LDSM.16.M88.4 R108, [R219+0x3000] ;  /* 0x00300000db6c783b */ /* 0x000fe80000000200 */
[----:B------:R-:W1:Y:S01]  /*2ec0*/  LDSM.16.M88.4 R104, [R129+0x7000] ;  /* 0x007000008168783b */ /* 0x000e620000000200 */
[C---:B--2---:R-:W-:Y:S03]  /*2ed0*/  HMMA.16816.F32.BF16 R84, R28.reuse, R76, RZ ;  /* 0x0000004c1c54723c */ /* 0x044fe600000418ff */
[----:B------:R-:W2:Y:S04]  /*2ee0*/  LDSM.16.M88.4 R100, [R129+0x7400] ;  /* 0x007400008164783b */ /* 0x000ea80000000200 */
[----:B------:R-:W2:Y:S01]  /*2ef0*/  LDSM.16.M88.4 R96, [R129+0x7800] ;  /* 0x007800008160783b */ /* 0x000ea20000000200 */
[C---:B------:R-:W-:Y:S03]  /*2f00*/  HMMA.16816.F32.BF16 R80, R28.reuse, R78, RZ ;  /* 0x0000004e1c50723c */ /* 0x040fe600000418ff */
[----:B------:R-:W2:Y:S04]  /*2f10*/  LDSM.16.M88.4 R92, [R129+0x7c00] ;  /* 0x007c0000815c783b */ /* 0x000ea80000000200 */
[----:B------:R-:W2:Y:S01]  /*2f20*/  LDSM.16.M88.4 R112, [R219+0x2000] ;  /* 0x00200000db70783b */ /* 0x000ea20000000200 */
[C---:B-----5:R-:W-:Y:S03]  /*2f30*/  HMMA.16816.F32.BF16 R68, R28.reuse, R60, RZ ;  /* 0x0000003c1c44723c */ /* 0x060fe600000418ff */
[----:B------:R-:W-:Y:S05]  /*2f40*/  LDSM.16.M88.4 R20, [R2+0x3000] ;  /* 0x003000000214783b */ /* 0x000fea0000000200 */
[C---:B---3--:R-:W-:Y:S08]  /*2f50*/  HMMA.16816.F32.BF16 R52, R28.reuse, R40, RZ ;  /* 0x000000281c34723c */ /* 0x048ff000000418ff */
[C---:B----4-:R-:W-:Y:S08]  /*2f60*/  HMMA.16816.F32.BF16 R32, R28.reuse, R16, RZ ;  /* 0x000000101c20723c */ /* 0x050ff000000418ff */
        /* <DEDUP_REMOVED lines=8> */
[C---:B------:R-:W-:Y:S08]  /*2ff0*/  HMMA.16816.F32.BF16 R36, R116.reuse, R16, RZ ;  /* 0x000000107424723c */ /* 0x040ff000000418ff */
[----:B------:R-:W-:Y:S01]  /*3000*/  HMMA.16816.F32.BF16 R116, R116, R18, RZ ;  /* 0x000000127474723c */ /* 0x000fe200000418ff */
[----:B------:R-:W3:Y:S07]  /*3010*/  LDSM.16.M88.4 R16, [R3+0x7000] ;  /* 0x007000000310783b */ /* 0x000eee0000000200 */
        /* <DEDUP_REMOVED lines=12> */
[C---:B------:R-:W-:Y:S01]  /*30e0*/  HMMA.16816.F32.BF16 R76, R120.reuse, R10, R76 ;  /* 0x0000000a784c723c */ /* 0x040fe2000004184c */
[----:B------:R-:W5:Y:S07]  /*30f0*/  LDSM.16.M88.4 R8, [R3+0x7800] ;  /* 0x007800000308783b */ /* 0x000f6e0000000200 */
[C---:B------:R-:W-:Y:S01]  /*3100*/  HMMA.16816.F32.BF16 R60, R120.reuse, R6, R60 ;  /* 0x00000006783c723c */ /* 0x040fe2000004183c */
[----:B------:R-:W5:Y:S07]  /*3110*/  LDSM.16.M88.4 R4, [R3+0x7c00] ;  /* 0x007c00000304783b */ /* 0x000f6e0000000200 */
[C---:B------:R-:W-:Y:S01]  /*3120*/  HMMA.16816.F32.BF16 R40, R120.reuse, R26, R40 ;  /* 0x0000001a7828723c */ /* 0x040fe20000041828 */
[----:B------:R-:W5:Y:S07]  /*3130*/  LDSM.16.M88.4 R24, [R2+0x2000] ;  /* 0x002000000218783b */ /* 0x000f6e0000000200 */
[C---:B------:R-:W-:Y:S08]  /*3140*/  HMMA.16816.F32.BF16 R36, R120.reuse, R124, R36 ;  /* 0x0000007c7824723c */ /* 0x040ff00000041824 */
[----:B------:R-:W-:Y:S08]  /*3150*/  HMMA.16816.F32.BF16 R116, R120, R126, R116 ;  /* 0x0000007e7874723c */ /* 0x000ff00000041874 */
        /* <DEDUP_REMOVED lines=37> */
[----:B------:R-:W-:Y:S04]  /*33b0*/  LDSM.16.M88.4 R40, [R2+0x5000] ;  /* 0x005000000228783b */ /* 0x000fe80000000200 */
[----:B------:R-:W3:Y:S03]  /*33c0*/  LDSM.16.M88.4 R8, [R3+0x8000] ;  /* 0x008000000308783b */ /* 0x000ee60000000200 */
[C---:B------:R-:W-:Y:S01]  /*33d0*/  HMMA.16816.F32.BF16 R112, R24.reuse, R4, R36 ;  /* 0x000000041870723c */ /* 0x040fe20000041824 */
[----:B------:R-:W4:Y:S07]  /*33e0*/  LDSM.16.M88.4 R36, [R3+0x8800] ;  /* 0x008800000324783b */ /* 0x000f2e0000000200 */
[----:B------:R-:W-:Y:S01]  /*33f0*/  HMMA.16816.F32.BF16 R116, R24, R6, R116 ;  /* 0x000000061874723c */ /* 0x000fe20000041874 */
[----:B------:R-:W5:Y:S04]  /*3400*/  LDSM.16.M88.4 R4, [R3+0x8c00] ;  /* 0x008c00000304783b */ /* 0x000f680000000200 */
[----:B------:R-:W5:Y:S01]  /*3410*/  LDSM.16.M88.4 R24, [R2+0x4000] ;  /* 0x004000000218783b */ /* 0x000f620000000200 */
[----:B------:R-:W-:-:S04]  /*3420*/  DEPBAR.LE SB0, 0x0 ;  /* 0x000080000000791a */ /* 0x000fc80000000000 */
[C---:B-1----:R-:W-:Y:S08]  /*3430*/  HMMA.16816.F32.BF16 R84, R20.reuse, R16, R84 ;  /* 0x000000101454723c */ /* 0x042ff00000041854 */
[C---:B------:R-:W-:Y:S08]  /*3440*/  HMMA.16816.F32.BF16 R80, R20.reuse, R18, R80 ;  /* 0x000000121450723c */ /* 0x040ff00000041850 */
[C---:B------:R-:W-:Y:S08]  /*3450*/  HMMA.16816.F32.BF16 R68, R20.reuse, R92, R68 ;  /* 0x0000005c1444723c */ /* 0x040ff00000041844 */
[C---:B------:R-:W-:Y:S08]  /*3460*/  HMMA.16816.F32.BF16 R64, R20.reuse, R94, R64 ;  /* 0x0000005e1440723c */ /* 0x040ff00000041840 */
[C---:B--2---:R-:W-:Y:S08]  /*3470*/  HMMA.16816.F32.BF16 R52, R20.reuse, R12, R52 ;  /* 0x0000000c1434723c */ /* 0x044ff00000041834 */
[C---:B------:R-:W-:Y:S08]  /*3480*/  HMMA.16816.F32.BF16 R44, R20.reuse, R14, R44 ;  /* 0x0000000e142c723c */ /* 0x040ff0000004182c */
[----:B------:R-:W-:Y:S08]  /*3490*/  HMMA.16816.F32.BF16 R28, R20, R98, R28 ;  /* 0x00000062141c723c */ /* 0x000ff0000004181c */
[C---:B------:R-:W-:Y:S08]  /*34a0*/  HMMA.16816.F32.BF16 R88, R100.reuse, R16, R88 ;  /* 0x000000106458723c */ /* 0x040ff00000041858 */
[C---:B------:R-:W-:Y:S08]  /*34b0*/  HMMA.16816.F32.BF16 R76, R100.reuse, R18, R76 ;  /* 0x00000012644c723c */ /* 0x040ff0000004184c */
[C---:B------:R-:W-:Y:S08]  /*34c0*/  HMMA.16816.F32.BF16 R72, R100.reuse, R92, R72 ;  /* 0x0000005c6448723c */ /* 0x040ff00000041848 */
[C---:B------:R-:W-:Y:S08]  /*34d0*/  HMMA.16816.F32.BF16 R60, R100.reuse, R94, R60 ;  /* 0x0000005e643c723c */ /* 0x040ff0000004183c */
[C---:B------:R-:W-:Y:S08]  /*34e0*/  HMMA.16816.F32.BF16 R56, R100.reuse, R12, R56 ;  /* 0x0000000c6438723c */ /* 0x040ff00000041838 */
[C---:B------:R-:W-:Y:S08]  /*34f0*/  HMMA.16816.F32.BF16 R104, R100.reuse, R14, R104 ;  /* 0x0000000e6468723c */ /* 0x040ff00000041868 */
[----:B------:R-:W-:Y:S08]  /*3500*/  HMMA.16816.F32.BF16 R116, R100, R98, R116 ;  /* 0x000000626474723c */ /* 0x000ff00000041874 */
[-C--:B------:R-:W-:Y:S08]  /*3510*/  HMMA.16816.F32.BF16 R32, R20, R96.reuse, R32 ;  /* 0x000000601420723c */ /* 0x080ff00000041820 */
[----:B------:R-:W-:Y:S08]  /*3520*/  HMMA.16816.F32.BF16 R112, R100, R96, R112 ;  /* 0x000000606470723c */ /* 0x000ff00000041870 */
[C---:B---3--:R-:W-:Y:S08]  /*3530*/  HMMA.16816.F32.BF16 R84, R40.reuse, R8, R84 ;  /* 0x000000082854723c */ /* 0x048ff00000041854 */
[C---:B------:R-:W-:Y:S08]  /*3540*/  HMMA.16816.F32.BF16 R80, R40.reuse, R10, R80 ;  /* 0x0000000a2850723c */ /* 0x040ff00000041850 */
[C---:B------:R-:W-:Y:S08]  /*3550*/  HMMA.16816.F32.BF16 R68, R40.reuse, R108, R68 ;  /* 0x0000006c2844723c */ /* 0x040ff00000041844 */
[C---:B------:R-:W-:Y:S08]  /*3560*/  HMMA.16816.F32.BF16 R64, R40.reuse, R110, R64 ;  /* 0x0000006e2840723c */ /* 0x040ff00000041840 */
[C---:B----4-:R-:W-:Y:S08]  /*3570*/  HMMA.16816.F32.BF16 R52, R40.reuse, R36, R52 ;  /* 0x000000242834723c */ /* 0x050ff00000041834 */
[C---:B------:R-:W-:Y:S08]  /*3580*/  HMMA.16816.F32.BF16 R44, R40.reuse, R38, R44 ;  /* 0x00000026282c723c */ /* 0x040ff0000004182c */
[----:B-----5:R-:W-:Y:S08]  /*3590*/  HMMA.16816.F32.BF16 R28, R40, R6, R28 ;  /* 0x00000006281c723c */ /* 0x020ff0000004181c */
        /* <DEDUP_REMOVED lines=8> */
[----:B------:R-:W-:Y:S01]  /*3620*/  HMMA.16816.F32.BF16 R112, R24, R4, R112 ;  /* 0x000000041870723c */ /* 0x000fe20000041870 */
[----:B------:R-:W-:-:S05]  /*3630*/  IMAD.U32 R5, RZ, RZ, UR23 ;  /* 0x00000017ff057e24 */ /* 0x000fca000f8e00ff */
[C-C-:B------:R-:W-:Y:S02]  /*3640*/  VIADDMNMX R216, R128.reuse, 0x8, R5.reuse, PT ;  /* 0x0000000880d87846 */ /* 0x140fe40003800105 */
[C-C-:B------:R-:W-:Y:S02]  /*3650*/  VIADDMNMX R3, R128.reuse, 0x40, R5.reuse, PT ;  /* 0x0000004080037846 */ /* 0x140fe40003800105 */
[----:B------:R-:W-:Y:S01]  /*3660*/  VIADDMNMX R2, R128, 0x48, R5, PT ;  /* 0x0000004880027846 */ /* 0x000fe20003800105 */
[----:B------:R-:W-:Y:S06]  /*3670*/  BAR.SYNC.DEFER_BLOCKING 0x0 ;  /* 0x0000000000007b1d */ /* 0x000fec0000010000 */
[----:B------:R-:W-:Y:S05]  /*3680*/  BRA.U !UP1, `(.L_x_104) ;  /* 0x0000000109d87547 */ /* 0x000fea000b800000 */
[----:B------:R-:W1:Y:S01]  /*3690*/  LDCU UR6, c[0x0][0x440] ;  /* 0x00008800ff0677ac */ /* 0x000e620008000800 */
[----:B------:R-:W-:Y:S01]  /*36a0*/  BSSY.RECONVERGENT B0, `(.L_x_105) ;  /* 0x0000033000007945 */ /* 0x000fe20003800200 */
[----:B------:R-:W-:-:S04]  /*36b0*/  UIADD3 UR13, UPT, UPT, UR20, -0x2, URZ ;  /* 0xfffffffe140d7890 */ /* 0x000fc8000fffe0ff */
[----:B------:R-:W-:Y:S02]  /*36c0*/  UIMAD.WIDE.U32 UR16, UR15, UR13, URZ ;  /* 0x0000000d0f1072a5 */ /* 0x000fe4000f8e00ff */
[----:B------:R-:W-:Y:S02]  /*36d0*/  UIMAD UR4, UR4, UR13, URZ ;  /* 0x0000000d040472a4 */ /* 0x000fe4000f8e02ff */
[----:B------:R-:W-:Y:S02]  /*36e0*/  UIADD3 UR28, UP0, UPT, UR28, UR16, URZ ;  /* 0x000000101c1c7290 */ /* 0x000fe4000ff1e0ff */
[----:B------:R-:W-:Y:S01]  /*36f0*/  UIADD3 UR4, UPT, UPT, UR17, UR4, URZ ;  /* 0x0000000411047290 */ /* 0x000fe2000fffe0ff */
[----:B------:R-:W-:Y:S02]  /*3700*/  IMAD.U32 R6, RZ, RZ, UR16 ;  /* 0x00000010ff067e24 */ /* 0x000fe4000f8e00ff */
[----:B------:R-:W-:Y:S01]  /*3710*/  IMAD.U32 R7, RZ, RZ, UR17 ;  /* 0x00000011ff077e24 */ /* 0x000fe2000f8e00ff */
[----:B-1----:R-:W-:Y:S01]  /*3720*/  ISETP.GE.AND P2, PT, R225, UR6, PT ;  /* 0x00000006e1007c0c */ /* 0x002fe2000bf46270 */
[----:B------:R-:W-:Y:S01]  /*3730*/  UIADD3.X UR25, UPT, UPT, UR25, UR4, URZ, UP0, !UPT ;  /* 0x0000000419197290 */ /* 0x000fe200087fe4ff */
[----:B------:R-:W-:Y:S01]  /*3740*/  ISETP.GE.AND P1, PT, R224, UR6, PT ;  /* 0x00000006e0007c0c */ /* 0x000fe2000bf26270 */
[----:B------:R-:W-:Y:S01]  /*3750*/  IMAD.U32 R7, RZ, RZ, UR4 ;  /* 0x00000004ff077e24 */ /* 0x000fe2000f8e00ff */
[----:B------:R-:W-:Y:S01]  /*3760*/  ISETP.GE.AND P0, PT, R223, UR6, PT ;  /* 0x00000006df007c0c */ /* 0x000fe2000bf06270 */
[----:B------:R-:W-:Y:S01]  /*3770*/  IMAD.U32 R4, RZ, RZ, UR28 ;  /* 0x0000001cff047e24 */ /* 0x000fe2000f8e00ff */
[----:B------:R-:W-:Y:S01]  /*3780*/  LEA R10, P4, R6, R229, 0x1 ;  /* 0x000000e5060a7211 */ /* 0x000fe200078808ff */
[----:B------:R-:W-:-:S03]  /*3790*/  IMAD.U32 R5, RZ, RZ, UR25 ;  /* 0x00000019ff057e24 */ /* 0x000fc6000f8e00ff */
[----:B------:R-:W-:Y:S02]  /*37a0*/  LEA.HI.X R11, R6, R228, R7, 0x1, P4 ;  /* 0x000000e4060b7211 */ /* 0x000fe400020f0c07 */
[----:B------:R-:W-:-:S03]  /*37b0*/  LEA R8, P3, R4, R229, 0x1 ;  /* 0x000000e504087211 */ /* 0x000fc600078608ff */
[----:B------:R-:W-:Y:S01]  /*37c0*/  @!PT LDS RZ, [RZ] ;  /* 0x00000000fffff984 */ /* 0x000fe20000000800 */
[----:B------:R-:W-:Y:S01]  /*37d0*/  @!PT LDS RZ, [RZ] ;  /* 0x00000000fffff984 */ /* 0x000fe20000000800 */
[----:B------:R-:W-:Y:S01]  /*37e0*/  @!PT LDS RZ, [RZ] ;  /* 0x00000000fffff984 */ /* 0x000fe20000000800 */
[----:B------:R1:W-:Y:S01]  /*37f0*/  @!P2 LDGSTS.E.BYPASS.LTC128B.128 [R230+0x6000], desc[UR26][R10.64] ;  /* 0x060000000ae6afae */ /* 0x0003e2000b981a1a */
[----:B------:R-:W-:-:S03]  /*3800*/  LEA.HI.X R9, R4, R228, R5, 0x1, P3 ;  /* 0x000000e404097211 */ /* 0x000fc600018f0c05 */
[----:B------:R1:W-:Y:S04]  /*3810*/  @P2 STS.128 [R230+0x6000], RZ ;  /* 0x006000ffe6002388 */ /* 0x0003e80000000c00 */
        /* <DEDUP_REMOVED lines=20> */
[----:B------:R-:W-:Y:S05]  /*3960*/  @P0 BRA `(.L_x_106) ;  /* 0x0000000000140947 */ /* 0x000fea0003800000 */
[----:B------:R-:W-:Y:S01]  /*3970*/  @!PT LDS RZ, [RZ] ;  /* 0x00000000fffff984 */ /* 0x000fe20000000800 */
[----:B------:R-:W-:Y:S01]  /*3980*/  @!PT LDS RZ, [RZ] ;  /* 0x00000000fffff984 */ /* 0x000fe20000000800 */
[----:B------:R-:W-:Y:S01]  /*3990*/  @!PT LDS RZ, [RZ] ;  /* 0x00000000fffff984 */ /* 0x000fe20000000800 */
[----:B------:R2:W-:Y:S01]  /*39a0*/  LDGSTS.E.BYPASS.LTC128B.128 [R230+0x8800], desc[UR26][R8.64+0x80] ;  /* 0x0880008008e67fae */ /* 0x0005e2000b981a1a */
[----:B------:R-:W-:Y:S05]  /*39b0*/  BRA `(.L_x_107) ;  /* 0x0000000000047947 */ /* 0x000fea0003800000 */
.L_x_106:
[----:B------:R3:W-:Y:S02]  /*39c0*/  STS.128 [R230+0x8800], RZ ;  /* 0x008800ffe6007388 */ /* 0x0007e40000000c00 */
.L_x_107:
[----:B------:R-:W-:Y:S05]  /*39d0*/  BSYNC.RECONVERGENT B0 ;  /* 0x0000000000007941 */ /* 0x000fea0003800200 */
.L_x_105:
[----:B------:R-:W0:Y:S02]  /*39e0*/  LDGDEPBAR ;  /* 0x00000000000079af */ /* 0x000e240000000000 */
.L_x_104:
[----:B------:R-:W-:Y:S01]  /*39f0*/  IMAD.SHL.U32 R4, R217, 0x2, RZ ;  /* 0x00000002d9047824 */ /* 0x000fe200078e00ff */
[----:B------:R-:W-:Y:S01]  /*3a00*/  LOP3.LUT R0, R0, 0x120, R51, 0xf8, !PT ;  /* 0x0000012000007812 */ /* 0x000fe200078ef833 */
[----:B------:R-:W-:Y:S01]  /*3a10*/  IMAD.U32 R169, RZ, RZ, UR20 ;  /* 0x00000014ffa97e24 */ /* 0x000fe2000f8e00ff */
[----:B------:R-:W4:Y:S02]  /*3a20*/  LDCU UR4, c[0x0][0x45c] ;  /* 0x00008b80ff0477ac */ /* 0x000f240008000800 */
[----:B------:R-:W-:Y:S02]  /*3a30*/  LOP3.LUT R4, R4, 0x6, RZ, 0xc0, !PT ;  /* 0x0000000604047812 */ /* 0x000fe400078ec0ff */
[----:B------:R-:W-:Y:S01]  /*3a40*/  LEA R218, R0, UR5, 0x1 ;  /* 0x0000000500da7c11 */ /* 0x000fe2000f8e08ff */
[----:B------:R-:W-:Y:S02]  /*3a50*/  UMOV UR6, 0xffffffff ;  /* 0xffffffff00067882 */ /* 0x000fe40000000000 */
[----:B------:R-:W-:-:S02]  /*3a60*/  IMAD R169, R169, 0x40, R4 ;  /* 0x00000040a9a97824 */ /* 0x000fc400078e0204 */
[----:B------:R-:W-:Y:S01]  /*3a70*/  IMAD.IADD R192, R48, 0x1, R218 ;  /* 0x0000000130c07824 */ /* 0x000fe200078e02da */
[----:B------:R-:W-:Y:S01]  /*3a80*/  LDSM.16.MT88.4 R148, [R218+0x9000] ;  /* 0x00900000da94783b */ /* 0x000fe20000004200 */
[C---:B-1----:R-:W-:Y:S02]  /*3a90*/  VIADD R11, R169.reuse, 0xffffffc1 ;  /* 0xffffffc1a90b7836 */ /* 0x042fe40000000000 */
[C---:B------:R-:W-:Y:S01]  /*3aa0*/  VIADD R41, R169.reuse, 0xffffffc9 ;  /* 0xffffffc9a9297836 */ /* 0x040fe20000000000 */
[----:B------:R-:W-:Y:S01]  /*3ab0*/  LDSM.16.MT88.4 R96, [R218+0xa000] ;  /* 0x00a00000da60783b */ /* 0x000fe20000004200 */
[----:B------:R-:W-:Y:S01]  /*3ac0*/  VIADD R43, R169, 0xffffffd1 ;  /* 0xffffffd1a92b7836 */ /* 0x000fe20000000000 */
[-C--:B------:R-:W-:Y:S01]  /*3ad0*/  ISETP.GE.AND P4, PT, R11, R3.reuse, PT ;  /* 0x000000030b00720c */ /* 0x080fe20003f86270 */
[----:B------:R-:W-:Y:S01]  /*3ae0*/  VIADD R5, R169, 0xffffffc0 ;  /* 0xffffffc0a9057836 */ /* 0x000fe20000000000 */
[-C--:B------:R-:W-:Y:S01]  /*3af0*/  ISETP.GE.AND P1, PT, R11, R2.reuse, PT ;  /* 0x000000020b00720c */ /* 0x080fe20003f26270 */
[----:B--2---:R-:W-:Y:S01]  /*3b00*/  VIADD R9, R169, 0xffffffc8 ;  /* 0xffffffc8a9097836 */ /* 0x004fe20000000000 */
[----:B------:R-:W-:Y:S01]  /*3b10*/  FSEL R6, R85, -INF , !P4 ;  /* 0xff80000055067808 */ /* 0x000fe20006000000 */
[----:B------:R-:W-:Y:S01]  /*3b20*/  VIADD R37, R169, 0xffffffd0 ;  /* 0xffffffd0a9257836 */ /* 0x000fe20000000000 */
[----:B------:R-:W-:Y:S01]  /*3b30*/  ISETP.GE.AND P4, PT, R41, R3, PT ;  /* 0x000000032900720c */ /* 0x000fe20003f86270 */
[----:B------:R-:W-:Y:S01]  /*3b40*/  VIADD R39, R169, 0xffffffd8 ;  /* 0xffffffd8a9277836 */ /* 0x000fe20000000000 */
[----:B------:R-:W-:Y:S01]  /*3b50*/  FSEL R87, R87, -INF , !P1 ;  /* 0xff80000057577808 */ /* 0x000fe20004800000 */
[----:B------:R-:W-:Y:S01]  /*3b60*/  VIADD R51, R169, 0xffffffe0 ;  /* 0xffffffe0a9337836 */ /* 0x000fe20000000000 */
[----:B------:R-:W-:Y:S01]  /*3b70*/  FSEL R4, R81, -INF , !P4 ;  /* 0xff80000051047808 */ /* 0x000fe20006000000 */
[----:B------:R-:W-:Y:S01]  /*3b80*/  LDSM.16.MT88.4 R128, [R218+0xb000] ;  /* 0x00b00000da80783b */ /* 0x000fe20000004200 */
[----:B------:R-:W-:-:S02]  /*3b90*/  ISETP.GE.AND P1, PT, R41, R2, PT ;  /* 0x000000022900720c */ /* 0x000fc40003f26270 */
[-C--:B------:R-:W-:Y:S02]  /*3ba0*/  ISETP.GE.AND P4, PT, R43, R3.reuse, PT ;  /* 0x000000032b00720c */ /* 0x080fe40003f86270 */
[----:B------:R-:W-:Y:S02]  /*3bb0*/  FSEL R7, R83, -INF , !P1 ;  /* 0xff80000053077808 */ /* 0x000fe40004800000 */
[----:B------:R-:W-:Y:S01]  /*3bc0*/  FSEL R8, R69, -INF , !P4 ;  /* 0xff80000045087808 */ /* 0x000fe20006000000 */
[----:B------:R-:W-:Y:S01]  /*3bd0*/  VIADD R69, R169, 0xffffffd9 ;  /* 0xffffffd9a9457836 */ /* 0x000fe20000000000 */
[----:B------:R-:W-:Y:S02]  /*3be0*/  ISETP.GE.AND P1, PT, R43, R2, PT ;  /* 0x000000022b00720c */ /* 0x000fe40003f26270 */
[----:B------:R-:W-:Y:S02]  /*3bf0*/  ISETP.GE.AND P5, PT, R5, R3, PT ;  /* 0x000000030500720c */ /* 0x000fe40003fa6270 */
[----:B------:R-:W-:-:S02]  /*3c00*/  FSEL R103, R71, -INF , !P1 ;  /* 0xff80000047677808 */ /* 0x000fc40004800000 */
[-C--:B------:R-:W-:Y:S02]  /*3c10*/  ISETP.GE.AND P1, PT, R69, R2.reuse, PT ;  /* 0x000000024500720c */ /* 0x080fe40003f26270 */
[----:B------:R-:W-:Y:S02]  /*3c20*/  ISETP.GE.AND P2, PT, R5, R2, PT ;  /* 0x000000020500720c */ /* 0x000fe40003f46270 */
[----:B------:R-:W-:Y:S01]  /*3c30*/  FSEL R27, R67, -INF , !P1 ;  /* 0xff800000431b7808 */ /* 0x000fe20004800000 */
[----:B------:R-:W-:Y:S01]  /*3c40*/  VIADD R67, R169, 0xffffffe1 ;  /* 0xffffffe1a9437836 */ /* 0x000fe20000000000 */
[----:B------:R-:W-:Y:S02]  /*3c50*/  FSEL R84, R84, -INF , !P5 ;  /* 0xff80000054547808 */ /* 0x000fe40006800000 */
[----:B------:R-:W-:Y:S02]  /*3c60*/  FSEL R15, R86, -INF , !P2 ;  /* 0xff800000560f7808 */ /* 0x000fe40005000000 */
[----:B------:R-:W-:-:S02]  /*3c70*/  ISETP.GE.AND P5, PT, R9, R3, PT ;  /* 0x000000030900720c */ /* 0x000fc40003fa6270 */
[-C--:B------:R-:W-:Y:S02]  /*3c80*/  ISETP.GE.AND P2, PT, R9, R2.reuse, PT ;  /* 0x000000020900720c */ /* 0x080fe40003f46270 */
[----:B------:R-:W-:Y:S02]  /*3c90*/  ISETP.GE.AND P4, PT, R69, R3, PT ;  /* 0x000000034500720c */ /* 0x000fe40003f86270 */
[----:B------:R-:W-:Y:S02]  /*3ca0*/  ISETP.GE.AND P1, PT, R67, R2, PT ;  /* 0x000000024300720c */ /* 0x000fe40003f26270 */
[C---:B------:R-:W-:Y:S02]  /*3cb0*/  ISETP.GE.AND P0, PT, R5.reuse, R222, PT ;  /* 0x000000de0500720c */ /* 0x040fe40003f06270 */
[----:B------:R-:W-:Y:S02]  /*3cc0*/  ISETP.GE.AND P3, PT, R5, R216, PT ;  /* 0x000000d80500720c */ /* 0x000fe40003f66270 */
[----:B------:R-:W-:-:S02]  /*3cd0*/  FSEL R80, R80, -INF , !P5 ;  /* 0xff80000050507808 */ /* 0x000fc40006800000 */
[----:B------:R-:W-:Y:S02]  /*3ce0*/  FSEL R5, R82, -INF , !P2 ;  /* 0xff80000052057808 */ /* 0x000fe40005000000 */
[CC--:B------:R-:W-:Y:S02]  /*3cf0*/  ISETP.GE.AND P5, PT, R37.reuse, R3.reuse, PT ;  /* 0x000000032500720c */ /* 0x0c0fe40003fa6270 */
[----:B------:R-:W-:Y:S02]  /*3d00*/  ISETP.GE.AND P2, PT, R37, R2, PT ;  /* 0x000000022500720c */ /* 0x000fe40003f46270 */
[----:B------:R-:W-:Y:S01]  /*3d10*/  FSEL R100, R65, -INF , !P4 ;  /* 0xff80000041647808 */ /* 0x000fe20006000000 */
[----:B------:R-:W-:Y:S01]  /*3d20*/  VIADD R65, R169, 0xffffffe8 ;  /* 0xffffffe8a9417836 */ /* 0x000fe20000000000 */
[----:B------:R-:W-:Y:S01]  /*3d30*/  FSEL R215, R55, -INF , !P1 ;  /* 0xff80000037d77808 */ /* 0x000fe20004800000 */
[----:B------:R-:W-:Y:S01]  /*3d40*/  VIADD R55, R169, 0xffffffe9 ;  /* 0xffffffe9a9377836 */ /* 0x000fe20000000000 */
[----:B------:R-:W-:-:S02]  /*3d50*/  ISETP.GE.AND P4, PT, R67, R3, PT ;  /* 0x000000034300720c */ /* 0x000fc40003f86270 */
[----:B------:R-:W-:Y:S02]  /*3d60*/  FSEL R10, R68, -INF , !P5 ;  /* 0xff800000440a7808 */ /* 0x000fe40006800000 */
[----:B------:R-:W-:Y:S02]  /*3d70*/  FSEL R101, R70, -INF , !P2 ;  /* 0xff80000046657808 */ /* 0x000fe40005000000 */
[C---:B------:R-:W-:Y:S02]  /*3d80*/  ISETP.GE.AND P5, PT, R39.reuse, R3, PT ;  /* 0x000000032700720c */ /* 0x040fe40003fa6270 */
[-C--:B------:R-:W-:Y:S02]  /*3d90*/  ISETP.GE.AND P2, PT, R39, R2.reuse, PT ;  /* 0x000000022700720c */ /* 0x080fe40003f46270 */
[----:B------:R-:W-:Y:S01]  /*3da0*/  FSEL R18, R53, -INF , !P4 ;  /* 0xff80000035127808 */ /* 0x000fe20006000000 */
[----:B------:R-:W-:Y:S01]  /*3db0*/  VIADD R53, R169, 0xfffffff0 ;  /* 0xfffffff0a9357836 */ /* 0x000fe20000000000 */
[----:B------:R-:W-:-:S02]  /*3dc0*/  ISETP.GE.AND P1, PT, R55, R2, PT ;  /* 0x000000023700720c */ /* 0x000fc40003f26270 */
[----:B------:R-:W-:Y:S02]  /*3dd0*/  FMNMX3.FTZ R13, R84, R6, R80, !PT ;  /* 0x00000006540d7276 */ /* 0x000fe40007810050 */
[----:B------:R-:W-:Y:S02]  /*3de0*/  FSEL R40, R64, -INF , !P5 ;  /* 0xff80000040287808 */ /* 0x000fe40006800000 */
[----:B------:R-:W-:Y:S02]  /*3df0*/  FSEL R25, R66, -INF , !P2 ;  /* 0xff80000042197808 */ /* 0x000fe40005000000 */
[C---:B------:R-:W-:Y:S02]  /*3e00*/  ISETP.GE.AND P5, PT, R51.reuse, R3, PT ;  /* 0x000000033300720c */ /* 0x040fe40003fa6270 */
[----:B------:R-:W-:Y:S02]  /*3e10*/  ISETP.GE.AND P2, PT, R51, R2, PT ;  /* 0x000000023300720c */ /* 0x000fe40003f46270 */
[----:B------:R-:W-:Y:S01]  /*3e20*/  FSEL R213, R47, -INF , !P1 ;  /* 0xff8000002fd57808 */ /* 0x000fe20004800000 */
[----:B------:R-:W-:Y:S01]  /*3e30*/  VIADD R47, R169, 0xfffffff1 ;  /* 0xfffffff1a92f7836 */ /* 0x000fe20000000000 */
[----:B------:R-:W-:-:S02]  /*3e40*/  FMNMX3.FTZ R17, R13, R4, R10, !PT ;  /* 0x000000040d117276 */ /* 0x000fc4000781000a */
[-C--:B------:R-:W-:Y:S02]  /*3e50*/  ISETP.GE.AND P4, PT, R55, R3.reuse, PT ;  /* 0x000000033700720c */ /* 0x080fe40003f86270 */
[----:B------:R-:W-:Y:S02]  /*3e60*/  ISETP.GE.AND P1, PT, R53, R3, PT ;  /* 0x000000033500720c */ /* 0x000fe40003f26270 */
[----:B------:R-:W-:Y:S02]  /*3e70*/  FMNMX3.FTZ R12, R15, R87, R5, !PT ;  /* 0x000000570f0c7276 */ /* 0x000fe40007810005 */
[----:B------:R-:W-:Y:S02]  /*3e80*/  FSEL R20, R52, -INF , !P5 ;  /* 0xff80000034147808 */ /* 0x000fe40006800000 */
[----:B------:R-:W-:Y:S02]  /*3e90*/  FSEL R231, R54, -INF , !P2 ;  /* 0xff80000036e77808 */ /* 0x000fe40005000000 */
[----:B------:R-:W-:-:S02]  /*3ea0*/  ISETP.GE.AND P5, PT, R65, R3, PT ;  /* 0x000000034100720c */ /* 0x000fc40003fa6270 */
[----:B------:R-:W-:Y:S02]  /*3eb0*/  FMNMX3.FTZ R17, R17, R8, R40, !PT ;  /* 0x0000000811117276 */ /* 0x000fe40007810028 */
[-C--:B------:R-:W-:Y:S02]  /*3ec0*/  ISETP.GE.AND P2, PT, R65, R2.reuse, PT ;  /* 0x000000024100720c */ /* 0x080fe40003f46270 */
[----:B------:R-:W-:Y:S01]  /*3ed0*/  FSEL R214, R45, -INF , !P4 ;  /* 0xff8000002dd67808 */ /* 0x000fe20006000000 */
[----:B------:R-:W-:Y:S01]  /*3ee0*/  VIADD R45, R169, 0xfffffff8 ;  /* 0xfffffff8a92d7836 */ /* 0x000fe20000000000 */
[----:B------:R-:W-:Y:S02]  /*3ef0*/  FSEL R204, R32, -INF , !P1 ;  /* 0xff80000020cc7808 */ /* 0x000fe40004800000 */
[C---:B------:R-:W-:Y:S02]  /*3f00*/  ISETP.GE.AND P4, PT, R47.reuse, R3, PT ;  /* 0x000000032f00720c */ /* 0x040fe40003f86270 */
[----:B------:R-:W-:-:S02]  /*3f10*/  ISETP.GE.AND P1, PT, R47, R2, PT ;  /* 0x000000022f00720c */ /* 0x000fc40003f26270 */
[----:B------:R-:W-:Y:S02]  /*3f20*/  FMNMX3.FTZ R12, R12, R7, R101, !PT ;  /* 0x000000070c0c7276 */ /* 0x000fe40007810065 */
[----:B------:R-:W-:Y:S02]  /*3f30*/  FSEL R16, R44, -INF , !P5 ;  /* 0xff8000002c107808 */ /* 0x000fe40006800000 */
[----:B------:R-:W-:Y:S02]  /*3f40*/  FMNMX3.FTZ R17, R17, R100, R20, !PT ;  /* 0x0000006411117276 */ /* 0x000fe40007810014 */
[----:B------:R-:W-:Y:S02]  /*3f50*/  FSEL R211, R46, -INF , !P2 ;  /* 0xff8000002ed37808 */ /* 0x000fe40005000000 */
[----:B------:R-:W-:Y:S02]  /*3f60*/  ISETP.GE.AND P2, PT, R53, R2, PT ;  /* 0x000000023500720c */ /* 0x000fe40003f46270 */
[----:B------:R-:W-:Y:S01]  /*3f70*/  FSEL R202, R33, -INF , !P4 ;  /* 0xff80000021ca7808 */ /* 0x000fe20006000000 */
[----:B------:R-:W-:Y:S01]  /*3f80*/  VIADD R33, R169, 0xfffffff9 ;  /* 0xfffffff9a9217836 */ /* 0x000fe20000000000 */
[----:B------:R-:W-:-:S02]  /*3f90*/  FSEL R197, R35, -INF , !P1 ;  /* 0xff80000023c57808 */ /* 0x000fc40004800000 */
[----:B------:R-:W-:Y:S02]  /*3fa0*/  FMNMX3.FTZ R12, R12, R103, R25, !PT ;  /* 0x000000670c0c7276 */ /* 0x000fe40007810019 */
[----:B------:R-:W-:Y:S02]  /*3fb0*/  ISETP.GE.AND P1, PT, R45, R3, PT ;  /* 0x000000032d00720c */ /* 0x000fe40003f26270 */
[----:B------:R-:W-:Y:S02]  /*3fc0*/  FMNMX3.FTZ R17, R17, R18, R16, !PT ;  /* 0x0000001211117276 */ /* 0x000fe40007810010 */
[----:B------:R-:W-:Y:S02]  /*3fd0*/  FSEL R199, R34, -INF , !P2 ;  /* 0xff80000022c77808 */ /* 0x000fe40005000000 */
[----:B------:R-:W-:Y:S02]  /*3fe0*/  FMNMX3.FTZ R12, R12, R27, R231, !PT ;  /* 0x0000001b0c0c7276 */ /* 0x000fe400078100e7 */
[----:B------:R-:W-:-:S02]  /*3ff0*/  ISETP.GE.AND P5, PT, R11, R222, PT ;  /* 0x000000de0b00720c */ /* 0x000fc40003fa6270 */
[----:B------:R-:W-:Y:S02]  /*4000*/  ISETP.GE.AND P2, PT, R11, R216, PT ;  /* 0x000000d80b00720c */ /* 0x000fe40003f46270 */
[----:B------:R-:W-:Y:S02]  /*4010*/  FSEL R200, R28, -INF , !P1 ;  /* 0xff8000001cc87808 */ /* 0x000fe40004800000 */
[----:B------:R-:W-:Y:S02]  /*4020*/  FSEL R11, R88, -INF , !P0 ;  /* 0xff800000580b7808 */ /* 0x000fe40004000000 */
[----:B------:R-:W-:Y:S02]  /*4030*/  ISETP.GE.AND P1, PT, R33, R3, PT ;  /* 0x000000032100720c */ /* 0x000fe40003f26270 */
[----:B------:R-:W-:Y:S02]  /*4040*/  FMNMX3.FTZ R17, R17, R214, R204, !PT ;  /* 0x000000d611117276 */ /* 0x000fe400078100cc */
[----:B------:R-:W-:-:S02]  /*4050*/  ISETP.GE.AND P0, PT, R45, R2, PT ;  /* 0x000000022d00720c */ /* 0x000fc40003f06270 */
[----:B------:R-:W-:Y:S02]  /*4060*/  FMNMX3.FTZ R12, R12, R215, R211, !PT ;  /* 0x000000d70c0c7276 */ /* 0x000fe400078100d3 */
[----:B------:R-:W-:Y:S02]  /*4070*/  FSEL R198, R29, -INF , !P1 ;  /* 0xff8000001dc67808 */ /* 0x000fe40004800000 */
[----:B------:R-:W-:Y:S02]  /*4080*/  FMNMX3.FTZ R17, R17, R202, R200, !PT ;  /* 0x000000ca11117276 */ /* 0x000fe400078100c8 */
[----:B------:R-:W-:Y:S02]  /*4090*/  FSEL R195, R30, -INF , !P0 ;  /* 0xff8000001ec37808 */ /* 0x000fe40004000000 */
[----:B------:R-:W-:Y:S02]  /*40a0*/  ISETP.GE.AND P0, PT, R33, R2, PT ;  /* 0x000000022100720c */ /* 0x000fe40003f06270 */
[----:B------:R-:W-:-:S02]  /*40b0*/  FMNMX3.FTZ R12, R12, R213, R199, !PT ;  /* 0x000000d50c0c7276 */ /* 0x000fc400078100c7 */
[----:B------:R-:W-:Y:S02]  /*40c0*/  FMNMX.FTZ R22, R198, R17, !PT ;  /* 0x00000011c6167209 */ /* 0x000fe40007810000 */
[----:B------:R-:W-:Y:S02]  /*40d0*/  FSEL R194, R31, -INF , !P0 ;  /* 0xff8000001fc27808 */ /* 0x000fe40004000000 */
[----:B------:R-:W-:Y:S01]  /*40e0*/  FMNMX3.FTZ R29, R12, R197, R195, !PT ;  /* 0x000000c50c1d7276 */ /* 0x000fe200078100c3 */
[----:B------:R-:W1:Y:S01]  /*40f0*/  SHFL.BFLY PT, R31, R22, 0x2, 0x1f ;  /* 0x0c401f00161f7f89 */ /* 0x000e6200000e0000 */
[C---:B------:R-:W-:Y:S02]  /*4100*/  ISETP.GE.AND P4, PT, R9.reuse, R222, PT ;  /* 0x000000de0900720c */ /* 0x040fe40003f86270 */
[----:B------:R-:W-:Y:S02]  /*4110*/  FMNMX.FTZ R29, R194, R29, !PT ;  /* 0x0000001dc21d7209 */ /* 0x000fe40007810000 */
[----:B------:R-:W-:-:S02]  /*4120*/  ISETP.GE.AND P1, PT, R9, R216, PT ;  /* 0x000000d80900720c */ /* 0x000fc40003f26270 */
[----:B------:R-:W-:Y:S01]  /*4130*/  FSEL R9, R76, -INF , !P4 ;  /* 0xff8000004c097808 */ /* 0x000fe20006000000 */
[----:B------:R-:W2:Y:S01]  /*4140*/  SHFL.BFLY PT, R32, R29, 0x2, 0x1f ;  /* 0x0c401f001d207f89 */ /* 0x000ea200000e0000 */
[-C--:B------:R-:W-:Y:S02]  /*4150*/  ISETP.GE.AND P0, PT, R37, R222.reuse, PT ;  /* 0x000000de2500720c */ /* 0x080fe40003f06270 */
[-C--:B------:R-:W-:Y:S02]  /*4160*/  ISETP.GE.AND P4, PT, R43, R222.reuse, PT ;  /* 0x000000de2b00720c */ /* 0x080fe40003f86270 */
[----:B------:R-:W-:Y:S02]  /*4170*/  FSEL R19, R72, -INF , !P0 ;  /* 0xff80000048137808 */ /* 0x000fe40004000000 */
[----:B------:R-:W-:Y:S02]  /*4180*/  ISETP.GE.AND P0, PT, R39, R222, PT ;  /* 0x000000de2700720c */ /* 0x000fe40003f06270 */
[----:B------:R-:W-:-:S02]  /*4190*/  FSEL R23, R73, -INF , !P4 ;  /* 0xff80000049177808 */ /* 0x000fc40006000000 */
[-C--:B------:R-:W-:Y:S02]  /*41a0*/  ISETP.GE.AND P4, PT, R69, R222.reuse, PT ;  /* 0x000000de4500720c */ /* 0x080fe40003f86270 */
[----:B------:R-:W-:Y:S02]  /*41b0*/  FSEL R21, R60, -INF , !P0 ;  /* 0xff8000003c157808 */ /* 0x000fe40004000000 */
[-C--:B------:R-:W-:Y:S02]  /*41c0*/  ISETP.GE.AND P0, PT, R51, R222.reuse, PT ;  /* 0x000000de3300720c */ /* 0x080fe40003f06270 */
[----:B------:R-:W-:Y:S02]  /*41d0*/  FSEL R17, R61, -INF , !P4 ;  /* 0xff8000003d117808 */ /* 0x000fe40006000000 */
[----:B------:R-:W-:Y:S02]  /*41e0*/  ISETP.GE.AND P4, PT, R67, R222, PT ;  /* 0x000000de4300720c */ /* 0x000fe40003f86270 */
[----:B------:R-:W-:-:S02]  /*41f0*/  FSEL R205, R56, -INF , !P0 ;  /* 0xff80000038cd7808 */ /* 0x000fc40004000000 */
[----:B------:R-:W-:Y:S02]  /*4200*/  FSEL R13, R89, -INF , !P5 ;  /* 0xff800000590d7808 */ /* 0x000fe40006800000 */
[-C--:B------:R-:W-:Y:S02]  /*4210*/  ISETP.GE.AND P0, PT, R65, R222.reuse, PT ;  /* 0x000000de4100720c */ /* 0x080fe40003f06270 */
[----:B------:R-:W-:Y:S02]  /*4220*/  FSEL R209, R57, -INF , !P4 ;  /* 0xff80000039d17808 */ /* 0x000fe40006000000 */
[-C--:B------:R-:W-:Y:S02]  /*4230*/  ISETP.GE.AND P5, PT, R41, R222.reuse, PT ;  /* 0x000000de2900720c */ /* 0x080fe40003fa6270 */
[----:B------:R-:W-:Y:S02]  /*4240*/  ISETP.GE.AND P4, PT, R55, R222, PT ;  /* 0x000000de3700720c */ /* 0x000fe40003f86270 */
[----:B-1----:R-:W-:-:S02]  /*4250*/  FMNMX.FTZ R31, R22, R31, !PT ;  /* 0x0000001f161f7209 */ /* 0x002fc40007810000 */
[----:B------:R-:W-:Y:S02]  /*4260*/  FSEL R207, R104, -INF , !P0 ;  /* 0xff80000068cf7808 */ /* 0x000fe40004000000 */
[----:B------:R-:W-:Y:S01]  /*4270*/  FSEL R77, R77, -INF , !P5 ;  /* 0xff8000004d4d7808 */ /* 0x000fe20006800000 */
[----:B------:R-:W1:Y:S01]  /*4280*/  SHFL.BFLY PT, R166, R31, 0x1, 0x1f ;  /* 0x0c201f001fa67f89 */ /* 0x000e6200000e0000 */
[----:B------:R-:W-:Y:S02]  /*4290*/  ISETP.GE.AND P0, PT, R53, R222, PT ;  /* 0x000000de3500720c */ /* 0x000fe40003f06270 */
[----:B------:R-:W-:Y:S02]  /*42a0*/  FSEL R203, R105, -INF , !P4 ;  /* 0xff80000069cb7808 */ /* 0x000fe40006000000 */
[----:B------:R-:W-:Y:S02]  /*42b0*/  FMNMX3.FTZ R34, R11, R13, R9, !PT ;  /* 0x0000000d0b227276 */ /* 0x000fe40007810009 */
[----:B------:R-:W-:-:S02]  /*42c0*/  ISETP.GE.AND P5, PT, R41, R216, PT ;  /* 0x000000d82900720c */ /* 0x000fc40003fa6270 */
[----:B------:R-:W-:Y:S02]  /*42d0*/  ISETP.GE.AND P4, PT, R37, R216, PT ;  /* 0x000000d82500720c */ /* 0x000fe40003f86270 */
[----:B------:R-:W-:Y:S02]  /*42e0*/  FSEL R30, R90, -INF , !P3 ;  /* 0xff8000005a1e7808 */ /* 0x000fe40005800000 */
[----:B------:R-:W-:Y:S02]  /*42f0*/  FSEL R14, R91, -INF , !P2 ;  /* 0xff8000005b0e7808 */ /* 0x000fe40005000000 */
[----:B------:R-:W-:Y:S02]  /*4300*/  FSEL R78, R78, -INF , !P1 ;  /* 0xff8000004e4e7808 */ /* 0x000fe40004800000 */
[----:B------:R-:W-:Y:S02]  /*4310*/  FSEL R193, R112, -INF , !P0 ;  /* 0xff80000070c17808 */ /* 0x000fe40004000000 */
[----:B--2---:R-:W-:-:S02]  /*4320*/  FMNMX.FTZ R32, R29, R32, !PT ;  /* 0x000000201d207209 */ /* 0x004fc40007810000 */
[----:B------:R-:W-:Y:S02]  /*4330*/  FMNMX3.FTZ R34, R34, R77, R19, !PT ;  /* 0x0000004d22227276 */ /* 0x000fe40007810013 */
[-C--:B------:R-:W-:Y:S01]  /*4340*/  ISETP.GE.AND P0, PT, R43, R216.reuse, PT ;  /* 0x000000d82b00720c */ /* 0x080fe20003f06270 */
[----:B------:R-:W2:Y:S01]  /*4350*/  SHFL.BFLY PT, R165, R32, 0x1, 0x1f ;  /* 0x0c201f0020a57f89 */ /* 0x000ea200000e0000 */
[----:B------:R-:W-:Y:S02]  /*4360*/  ISETP.GE.AND P3, PT, R39, R216, PT ;  /* 0x000000d82700720c */ /* 0x000fe40003f66270 */
[----:B------:R-:W-:Y:S01]  /*4370*/  FSEL R12, R79, -INF , !P5 ;  /* 0xff8000004f0c7808 */ /* 0x000fe20006800000 */
[----:B------:R-:W-:Y:S01]  /*4380*/  LDSM.16.MT88.4 R36, [R218+0xb400] ;  /* 0x00b40000da24783b */ /* 0x000fe20000004200 */
[----:B------:R-:W-:Y:S02]  /*4390*/  FSEL R28, R74, -INF , !P4 ;  /* 0xff8000004a1c7808 */ /* 0x000fe40006000000 */
[----:B------:R-:W-:-:S02]  /*43a0*/  FMNMX3.FTZ R29, R30, R14, R78, !PT ;  /* 0x0000000e1e1d7276 */ /* 0x000fc4000781004e */
[----:B------:R-:W-:Y:S02]  /*43b0*/  FMNMX3.FTZ R34, R34, R23, R21, !PT ;  /* 0x0000001722227276 */ /* 0x000fe40007810015 */
[-C--:B------:R-:W-:Y:S02]  /*43c0*/  ISETP.GE.AND P2, PT, R69, R216.reuse, PT ;  /* 0x000000d84500720c */ /* 0x080fe40003f46270 */
[----:B------:R-:W-:Y:S02]  /*43d0*/  ISETP.GE.AND P1, PT, R51, R216, PT ;  /* 0x000000d83300720c */ /* 0x000fe40003f26270 */
[----:B------:R-:W-:Y:S02]  /*43e0*/  FSEL R26, R75, -INF , !P0 ;  /* 0xff8000004b1a7808 */ /* 0x000fe40004000000 */
[----:B------:R-:W-:Y:S02]  /*43f0*/  FSEL R24, R62, -INF , !P3 ;  /* 0xff8000003e187808 */ /* 0x000fe40005800000 */
[----:B------:R-:W-:-:S02]  /*4400*/  FMNMX3.FTZ R29, R29, R12, R28, !PT ;  /* 0x0000000c1d1d7276 */ /* 0x000fc4000781001c */
[-C--:B------:R-:W-:Y:S02]  /*4410*/  ISETP.GE.AND P5, PT, R67, R216.reuse, PT ;  /* 0x000000d84300720c */ /* 0x080fe40003fa6270 */
[----:B------:R-:W-:Y:S02]  /*4420*/  FMNMX3.FTZ R34, R34, R17, R205, !PT ;  /* 0x0000001122227276 */ /* 0x000fe400078100cd */
[----:B------:R-:W-:Y:S02]  /*4430*/  ISETP.GE.AND P4, PT, R65, R216, PT ;  /* 0x000000d84100720c */ /* 0x000fe40003f86270 */
[----:B------:R-:W-:Y:S02]  /*4440*/  FSEL R22, R63, -INF , !P2 ;  /* 0xff8000003f167808 */ /* 0x000fe40005000000 */
[----:B------:R-:W-:Y:S02]  /*4450*/  FSEL R212, R58, -INF , !P1 ;  /* 0xff8000003ad47808 */ /* 0x000fe40004800000 */
[----:B------:R-:W-:-:S02]  /*4460*/  FMNMX3.FTZ R29, R29, R26, R24, !PT ;  /* 0x0000001a1d1d7276 */ /* 0x000fc40007810018 */
[-C--:B------:R-:W-:Y:S02]  /*4470*/  ISETP.GE.AND P2, PT, R47, R222.reuse, PT ;  /* 0x000000de2f00720c */ /* 0x080fe40003f46270 */
[----:B------:R-:W-:Y:S02]  /*4480*/  FSEL R210, R59, -INF , !P5 ;  /* 0xff8000003bd27808 */ /* 0x000fe40006800000 */
[----:B------:R-:W-:Y:S02]  /*4490*/  ISETP.GE.AND P5, PT, R45, R222, PT ;  /* 0x000000de2d00720c */ /* 0x000fe40003fa6270 */
[----:B------:R-:W-:Y:S02]  /*44a0*/  FMNMX3.FTZ R34, R34, R209, R207, !PT ;  /* 0x000000d122227276 */ /* 0x000fe400078100cf */
[-C--:B------:R-:W-:Y:S02]  /*44b0*/  ISETP.GE.AND P0, PT, R55, R216.reuse, PT ;  /* 0x000000d83700720c */ /* 0x080fe40003f06270 */
[----:B------:R-:W-:-:S02]  /*44c0*/  ISETP.GE.AND P3, PT, R53, R216, PT ;  /* 0x000000d83500720c */ /* 0x000fc40003f66270 */
[----:B------:R-:W-:Y:S02]  /*44d0*/  FSEL R206, R106, -INF , !P4 ;  /* 0xff8000006ace7808 */ /* 0x000fe40006000000 */
[----:B------:R-:W-:Y:S02]  /*44e0*/  FMNMX3.FTZ R29, R29, R22, R212, !PT ;  /* 0x000000161d1d7276 */ /* 0x000fe400078100d4 */
[----:B------:R-:W-:Y:S02]  /*44f0*/  FSEL R191, R113, -INF , !P2 ;  /* 0xff80000071bf7808 */ /* 0x000fe40005000000 */
[----:B------:R-:W-:Y:S02]  /*4500*/  ISETP.GE.AND P2, PT, R33, R222, PT ;  /* 0x000000de2100720c */ /* 0x000fe40003f46270 */
[----:B------:R-:W-:Y:S02]  /*4510*/  FSEL R189, R116, -INF , !P5 ;  /* 0xff80000074bd7808 */ /* 0x000fe40006800000 */
[----:B------:R-:W-:-:S02]  /*4520*/  FMNMX3.FTZ R34, R34, R203, R193, !PT ;  /* 0x000000cb22227276 */ /* 0x000fc400078100c1 */
[-C--:B------:R-:W-:Y:S02]  /*4530*/  ISETP.GE.AND P1, PT, R47, R216.reuse, PT ;  /* 0x000000d82f00720c */ /* 0x080fe40003f26270 */
[----:B------:R-:W-:Y:S02]  /*4540*/  ISETP.GE.AND P4, PT, R45, R216, PT ;  /* 0x000000d82d00720c */ /* 0x000fe40003f86270 */
[----:B------:R-:W-:Y:S01]  /*4550*/  FSEL R208, R107, -INF , !P0 ;  /* 0xff8000006bd07808 */ /* 0x000fe20004000000 */
[----:B------:R-:W-:Y:S01]  /*4560*/  LDSM.16.MT88.4 R44, [R218+0xa400] ;  /* 0x00a40000da2c783b */ /* 0x000fe20000004200 */
[----:B------:R-:W-:Y:S02]  /*4570*/  FSEL R188, R114, -INF , !P3 ;  /* 0xff80000072bc7808 */ /* 0x000fe40005800000 */
[----:B------:R-:W-:Y:S02]  /*4580*/  FMNMX3.FTZ R29, R29, R210, R206, !PT ;  /* 0x000000d21d1d7276 */ /* 0x000fe400078100ce */
[----:B------:R-:W-:-:S02]  /*4590*/  FSEL R187, R117, -INF , !P2 ;  /* 0xff80000075bb7808 */ /* 0x000fc40005000000 */
[----:B------:R-:W-:Y:S02]  /*45a0*/  FMNMX3.FTZ R34, R34, R191, R189, !PT ;  /* 0x000000bf22227276 */ /* 0x000fe400078100bd */
[----:B------:R-:W-:Y:S02]  /*45b0*/  ISETP.GE.AND P0, PT, R33, R216, PT ;  /* 0x000000d82100720c */ /* 0x000fe40003f06270 */
[----:B------:R-:W-:Y:S02]  /*45c0*/  FSEL R186, R115, -INF , !P1 ;  /* 0xff80000073ba7808 */ /* 0x000fe40004800000 */
[----:B------:R-:W-:Y:S01]  /*45d0*/  FSEL R184, R118, -INF , !P4 ;  /* 0xff80000076b87808 */ /* 0x000fe20006000000 */
[----:B------:R-:W-:Y:S01]  /*45e0*/  LDSM.16.MT88.4 R112, [R192+0xa000] ;  /* 0x00a00000c070783b */ /* 0x000fe20000004200 */
[----:B------:R-:W-:Y:S02]  /*45f0*/  FMNMX3.FTZ R29, R29, R208, R188, !PT ;  /* 0x000000d01d1d7276 */ /* 0x000fe400078100bc */
[----:B-1----:R-:W-:-:S02]  /*4600*/  FMNMX.FTZ R166, R31, R166, !PT ;  /* 0x000000a61fa67209 */ /* 0x002fc40007810000 */
[----:B------:R-:W-:Y:S02]  /*4610*/  FMNMX.FTZ R31, R187, R34, !PT ;  /* 0x00000022bb1f7209 */ /* 0x000fe40007810000 */
[----:B------:R-:W-:Y:S01]  /*4620*/  FSEL R182, R119, -INF , !P0 ;  /* 0xff80000077b67808 */ /* 0x000fe20004000000 */
[----:B----4-:R-:W-:Y:S01]  /*4630*/  FMUL.FTZ R201, R166, UR4 ;  /* 0x00000004a6c97c20 */ /* 0x010fe20008410000 */
[----:B------:R-:W-:Y:S01]  /*4640*/  FMNMX3.FTZ R29, R29, R186, R184, !PT ;  /* 0x000000ba1d1d7276 */ /* 0x000fe200078100b8 */
[----:B------:R-:W1:Y:S01]  /*4650*/  SHFL.BFLY PT, R168, R31, 0x2, 0x1f ;  /* 0x0c401f001fa87f89 */ /* 0x000e6200000e0000 */
[----:B--2---:R-:W-:Y:S02]  /*4660*/  FMNMX.FTZ R165, R32, R165, !PT ;  /* 0x000000a520a57209 */ /* 0x004fe40007810000 */
[----:B------:R-:W-:Y:S01]  /*4670*/  FMNMX.FTZ R0, R182, R29, !PT ;  /* 0x0000001db6007209 */ /* 0x000fe20007810000 */
[----:B------:R-:W-:Y:S01]  /*4680*/  LDSM.16.MT88.4 R32, [R192+0xb400] ;  /* 0x00b40000c020783b */ /* 0x000fe20000004200 */
[----:B------:R-:W-:Y:S01]  /*4690*/  FSETP.NEU.FTZ.AND P0, PT, R166, -INF , PT ;  /* 0xff800000a600780b */ /* 0x000fe20003f1d000 */
[----:B------:R-:W-:-:S02]  /*46a0*/  FMUL.FTZ R196, R165, UR4 ;  /* 0x00000004a5c47c20 */ /* 0x000fc40008410000 */
[----:B------:R-:W2:Y:S01]  /*46b0*/  SHFL.BFLY PT, R29, R0, 0x2, 0x1f ;  /* 0x0c401f00001d7f89 */ /* 0x000ea200000e0000 */
[----:B------:R-:W-:Y:S02]  /*46c0*/  FSEL R201, R201, RZ, P0 ;  /* 0x000000ffc9c97208 */ /* 0x000fe40000000000 */
[----:B------:R-:W-:-:S03]  /*46d0*/  FSETP.NEU.FTZ.AND P0, PT, R165, -INF , PT ;  /* 0xff800000a500780b */ /* 0x000fc60003f1d000 */
[--C-:B------:R-:W-:Y:S01]  /*46e0*/  FFMA.FTZ R65, R6, UR4, -R201.reuse ;  /* 0x0000000406417c23 */ /* 0x100fe200080108c9 */
[----:B------:R-:W-:Y:S01]  /*46f0*/  FSEL R196, R196, RZ, P0 ;  /* 0x000000ffc4c47208 */ /* 0x000fe20000000000 */
[--C-:B------:R-:W-:Y:S01]  /*4700*/  FFMA.FTZ R63, R80, UR4, -R201.reuse ;  /* 0x00000004503f7c23 */ /* 0x100fe200080108c9 */
[--C-:B------:R-:W-:Y:S01]  /*4710*/  FFMA.FTZ R58, R4, UR4, -R201.reuse ;  /* 0x00000004043a7c23 */ /* 0x100fe200080108c9 */
        /* <DEDUP_REMOVED lines=8> */
[----:B------:R-:W-:Y:S01]  /*47a0*/  MUFU.EX2 R66, R66 ;  /* 0x0000004200427308 */ /* 0x000fe20000000800 */
[--C-:B------:R-:W-:Y:S01]  /*47b0*/  FFMA.FTZ R59, R10, UR4, -R201.reuse ;  /* 0x000000040a3b7c23 */ /* 0x100fe200080108c9 */
[--C-:B------:R-:W-:Y:S01]  /*47c0*/  FFMA.FTZ R52, R8, UR4, -R201.reuse ;  /* 0x0000000408347c23 */ /* 0x100fe200080108c9 */
[----:B------:R-:W1:Y:S01]  /*47d0*/  SHFL.BFLY PT, R15, R168, 0x1, 0x1f ;  /* 0x0c201f00a80f7f89 */ /* 0x000e6200000e0000 */
[----:B------:R-:W4:Y:S01]  /*47e0*/  MUFU.EX2 R65, R65 ;  /* 0x0000004100417308 */ /* 0x000f220000000800 */
[--C-:B------:R-:W-:Y:S01]  /*47f0*/  FFMA.FTZ R51, R40, UR4, -R201.reuse ;  /* 0x0000000428337c23 */ /* 0x100fe200080108c9 */
[----:B--2---:R-:W-:Y:S01]  /*4800*/  FMNMX.FTZ R0, R0, R29, !PT ;  /* 0x0000001d00007209 */ /* 0x004fe20007810000 */
[----:B------:R-:W-:Y:S01]  /*4810*/  LDSM.16.MT88.4 R40, [R192+0xa400] ;  /* 0x00a40000c028783b */ /* 0x000fe20000004200 */
[----:B------:R-:W-:Y:S01]  /*4820*/  MUFU.EX2 R63, R63 ;  /* 0x0000003f003f7308 */ /* 0x000fe20000000800 */
[--C-:B------:R-:W-:Y:S01]  /*4830*/  FFMA.FTZ R55, R101, UR4, -R196.reuse ;  /* 0x0000000465377c23 */ /* 0x100fe200080108c4 */
[--C-:B------:R-:W-:Y:S01]  /*4840*/  FFMA.FTZ R54, R103, UR4, -R196.reuse ;  /* 0x0000000467367c23 */ /* 0x100fe200080108c4 */
[----:B------:R-:W2:Y:S01]  /*4850*/  SHFL.BFLY PT, R167, R0, 0x1, 0x1f ;  /* 0x0c201f0000a77f89 */ /* 0x000ea200000e0000 */
[----:B------:R-:W5:Y:S01]  /*4860*/  MUFU.EX2 R58, R58 ;  /* 0x0000003a003a7308 */ /* 0x000f620000000800 */
[--C-:B------:R-:W-:Y:S01]  /*4870*/  FFMA.FTZ R53, R25, UR4, -R196.reuse ;  /* 0x0000000419357c23 */ /* 0x100fe200080108c4 */
[--C-:B------:R-:W-:Y:S01]  /*4880*/  FFMA.FTZ R56, R27, UR4, -R196.reuse ;  /* 0x000000041b387c23 */ /* 0x100fe200080108c4 */
[----:B------:R-:W-:Y:S01]  /*4890*/  FFMA.FTZ R235, R198, UR4, -R201 ;  /* 0x00000004c6eb7c23 */ /* 0x000fe200080108c9 */
[----:B------:R-:W-:Y:S01]  /*48a0*/  MUFU.EX2 R64, R64 ;  /* 0x0000004000407308 */ /* 0x000fe20000000800 */
[--C-:B------:R-:W-:Y:S01]  /*48b0*/  FFMA.FTZ R199, R199, UR4, -R196.reuse ;  /* 0x00000004c7c77c23 */ /* 0x100fe200080108c4 */
[----:B----4-:R-:W-:Y:S01]  /*48c0*/  F2FP.BF16.F32.PACK_AB R140, R65, R66 ;  /* 0x00000042418c723e */ /* 0x010fe200000010ff */
[----:B------:R-:W-:Y:S01]  /*48d0*/  FADD.FTZ R66, R66, R65 ;  /* 0x0000004142427221 */ /* 0x000fe20000010000 */
[----:B------:R-:W4:Y:S01]  /*48e0*/  MUFU.EX2 R61, R61 ;  /* 0x0000003d003d7308 */ /* 0x000f220000000800 */
[--C-:B------:R-:W-:Y:S01]  /*48f0*/  FFMA.FTZ R233, R194, UR4, -R196.reuse ;  /* 0x00000004c2e97c23 */ /* 0x100fe200080108c4 */
[----:B------:R-:W-:Y:S01]  /*4900*/  FFMA.FTZ R195, R195, UR4, -R196 ;  /* 0x00000004c3c37c23 */ /* 0x000fe200080108c4 */
[----:B------:R-:W-:Y:S01]  /*4910*/  FFMA.FTZ R204, R204, UR4, -R201 ;  /* 0x00000004cccc7c23 */ /* 0x000fe200080108c9 */
[----:B------:R-:W-:Y:S01]  /*4920*/  MUFU.EX2 R62, R62 ;  /* 0x0000003e003e7308 */ /* 0x000fe20000000800 */
[----:B-----5:R-:W-:Y:S01]  /*4930*/  F2FP.BF16.F32.PACK_AB R142, R58, R63 ;  /* 0x0000003f3a8e723e */ /* 0x020fe200000010ff */
[----:B------:R-:W-:Y:S01]  /*4940*/  FADD.FTZ R63, R63, R66 ;  /* 0x000000423f3f7221 */ /* 0x000fe20000010000 */
[----:B-1----:R-:W-:Y:S01]  /*4950*/  FMNMX.FTZ R168, R168, R15, !PT ;  /* 0x0000000fa8a87209 */ /* 0x002fe20007810000 */
[----:B------:R-:W1:Y:S02]  /*4960*/  MUFU.EX2 R57, R57 ;  /* 0x0000003900397308 */ /* 0x000e640000000800 */
[----:B------:R-:W-:Y:S01]  /*4970*/  FADD.FTZ R58, R58, R63 ;  /* 0x0000003f3a3a7221 */ /* 0x000fe20000010000 */
[C---:B------:R-:W-:Y:S01]  /*4980*/  FSETP.NEU.FTZ.AND P0, PT, R168.reuse, -INF , PT ;  /* 0xff800000a800780b */ /* 0x040fe20003f1d000 */
[----:B------:R-:W-:Y:S01]  /*4990*/  FMUL.FTZ R190, R168, UR4 ;  /* 0x00000004a8be7c20 */ /* 0x000fe20008410000 */
[----:B----4-:R-:W-:Y:S01]  /*49a0*/  F2FP.BF16.F32.PACK_AB R141, R61, R64 ;  /* 0x000000403d8d723e */ /* 0x010fe200000010ff */
[----:B------:R-:W-:Y:S01]  /*49b0*/  MUFU.EX2 R59, R59 ;  /* 0x0000003b003b7308 */ /* 0x000fe20000000800 */
[----:B--2---:R-:W-:Y:S01]  /*49c0*/  FMNMX.FTZ R167, R0, R167, !PT ;  /* 0x000000a700a77209 */ /* 0x004fe20007810000 */
[----:B------:R-:W-:Y:S01]  /*49d0*/  FFMA.FTZ R0, R100, UR4, -R201 ;  /* 0x0000000464007c23 */ /* 0x000fe200080108c9 */
[----:B------:R-:W-:Y:S01]  /*49e0*/  FSEL R190, R190, RZ, P0 ;  /* 0x000000ffbebe7208 */ /* 0x000fe20000000000 */
[----:B------:R-:W-:Y:S01]  /*49f0*/  MUFU.EX2 R52, R52 ;  /* 0x0000003400347308 */ /* 0x000fe20000000800 */
[C---:B------:R-:W-:Y:S01]  /*4a00*/  FSETP.NEU.FTZ.AND P0, PT, R167.reuse, -INF , PT ;  /* 0xff800000a700780b */ /* 0x040fe20003f1d000 */
[----:B------:R-:W-:Y:S01]  /*4a10*/  FMUL.FTZ R185, R167, UR4 ;  /* 0x00000004a7b97c20 */ /* 0x000fe20008410000 */
[----:B------:R-:W-:Y:S01]  /*4a20*/  FADD.FTZ R61, R64, R61 ;  /* 0x0000003d403d7221 */ /* 0x000fe20000010000 */
[--C-:B------:R-:W-:Y:S01]  /*4a30*/  FFMA.FTZ R175, R11, UR4, -R190.reuse ;  /* 0x000000040baf7c23 */ /* 0x100fe200080108be */
[--C-:B------:R-:W-:Y:S01]  /*4a40*/  FFMA.FTZ R172, R13, UR4, -R190.reuse ;  /* 0x000000040dac7c23 */ /* 0x100fe200080108be */
[--C-:B------:R-:W-:Y:S01]  /*4a50*/  FFMA.FTZ R171, R9, UR4, -R190.reuse ;  /* 0x0000000409ab7c23 */ /* 0x100fe200080108be */
[----:B------:R-:W-:Y:S01]  /*4a60*/  FSEL R185, R185, RZ, P0 ;  /* 0x000000ffb9b97208 */ /* 0x000fe20000000000 */
[----:B------:R-:W-:Y:S01]  /*4a70*/  LDSM.16.MT88.4 R8, [R192+0x9400] ;  /* 0x00940000c008783b */ /* 0x000fe20000004200 */
[--C-:B------:R-:W-:Y:S01]  /*4a80*/  FFMA.FTZ R164, R77, UR4, -R190.reuse ;  /* 0x000000044da47c23 */ /* 0x100fe200080108be */
[----:B------:R-:W-:Y:S01]  /*4a90*/  MUFU.EX2 R175, R175 ;  /* 0x000000af00af7308 */ /* 0x000fe20000000800 */
[----:B-1----:R-:W-:Y:S01]  /*4aa0*/  F2FP.BF16.F32.PACK_AB R143, R57, R62 ;  /* 0x0000003e398f723e */ /* 0x002fe200000010ff */
[--C-:B------:R-:W-:Y:S01]  /*4ab0*/  FFMA.FTZ R170, R14, UR4, -R185.reuse ;  /* 0x000000040eaa7c23 */ /* 0x100fe200080108b9 */
[--C-:B------:R-:W-:Y:S01]  /*4ac0*/  FFMA.FTZ R60, R12, UR4, -R185.reuse ;  /* 0x000000040c3c7c23 */ /* 0x100fe200080108b9 */
[--C-:B------:R-:W-:Y:S01]  /*4ad0*/  FFMA.FTZ R173, R30, UR4, -R185.reuse ;  /* 0x000000041ead7c23 */ /* 0x100fe200080108b9 */
[----:B------:R-:W1:Y:S01]  /*4ae0*/  LDSM.16.MT88.4 R12, [R218+0x9400] ;  /* 0x00940000da0c783b */ /* 0x000e620000004200 */
[--C-:B------:R-:W-:Y:S01]  /*4af0*/  FFMA.FTZ R67, R78, UR4, -R185.reuse ;  /* 0x000000044e437c23 */ /* 0x100fe200080108b9 */
[----:B------:R-:W2:Y:S01]  /*4b00*/  MUFU.EX2 R172, R172 ;  /* 0x000000ac00ac7308 */ /* 0x000ea20000000800 */
[C---:B------:R-:W-:Y:S01]  /*4b10*/  HMMA.16816.F32.BF16 R156, R140.reuse, R148, RZ ;  /* 0x000000948c9c723c */ /* 0x040fe200000418ff */
[--C-:B------:R-:W-:Y:S01]  /*4b20*/  FFMA.FTZ R179, R19, UR4, -R190.reuse ;  /* 0x0000000413b37c23 */ /* 0x100fe200080108be */
[--C-:B------:R-:W-:Y:S01]  /*4b30*/  FFMA.FTZ R174, R23, UR4, -R190.reuse ;  /* 0x0000000417ae7c23 */ /* 0x100fe200080108be */
[----:B------:R-:W-:Y:S01]  /*4b40*/  MUFU.EX2 R171, R171 ;  /* 0x000000ab00ab7308 */ /* 0x000fe20000000800 */
[--C-:B------:R-:W-:Y:S01]  /*4b50*/  FFMA.FTZ R177, R21, UR4, -R190.reuse ;  /* 0x0000000415b17c23 */ /* 0x100fe200080108be */
[----:B------:R-:W-:Y:S01]  /*4b60*/  FFMA.FTZ R176, R17, UR4, -R190 ;  /* 0x0000000411b07c23 */ /* 0x000fe200080108be */
[--C-:B------:R-:W-:Y:S01]  /*4b70*/  FFMA.FTZ R181, R28, UR4, -R185.reuse ;  /* 0x000000041cb57c23 */ /* 0x100fe200080108b9 */
[----:B------:R-:W4:Y:S01]  /*4b80*/  MUFU.EX2 R164, R164 ;  /* 0x000000a400a47308 */ /* 0x000f220000000800 */
[C---:B------:R-:W-:Y:S01]  /*4b90*/  HMMA.16816.F32.BF16 R72, R140.reuse, R80, RZ ;  /* 0x000000508c48723c */ /* 0x040fe200000418ff */
[--C-:B------:R-:W-:Y:S01]  /*4ba0*/  FFMA.FTZ R180, R26, UR4, -R185.reuse ;  /* 0x000000041ab47c23 */ /* 0x100fe200080108b9 */
[--C-:B------:R-:W-:Y:S01]  /*4bb0*/  FFMA.FTZ R178, R24, UR4, -R185.reuse ;  /* 0x0000000418b27c23 */ /* 0x100fe200080108b9 */
[----:B------:R-:W-:Y:S01]  /*4bc0*/  MUFU.EX2 R173, R173 ;  /* 0x000000ad00ad7308 */ /* 0x000fe20000000800 */
[----:B------:R-:W-:Y:S01]  /*4bd0*/  FFMA.FTZ R183, R22, UR4, -R185 ;  /* 0x0000000416b77c23 */ /* 0x000fe200080108b9 */
[----:B--2---:R-:W-:Y:S01]  /*4be0*/  F2FP.BF16.F32.PACK_AB R136, R172, R175 ;  /* 0x000000afac88723e */ /* 0x004fe200000010ff */
[----:B------:R-:W2:Y:S01]  /*4bf0*/  LDSM.16.MT88.4 R28, [R218+0x9800] ;  /* 0x00980000da1c783b */ /* 0x000ea20000004200 */
[----:B------:R-:W5:Y:S01]  /*4c00*/  MUFU.EX2 R170, R170 ;  /* 0x000000aa00aa7308 */ /* 0x000f620000000800 */
[C---:B------:R-:W-:Y:S01]  /*4c10*/  HMMA.16816.F32.BF16 R88, R140.reuse, R96, RZ ;  /* 0x000000608c58723c */ /* 0x040fe200000418ff */
[----:B------:R-:W-:Y:S01]  /*4c20*/  FADD.FTZ R172, R175, R172 ;  /* 0x000000acafac7221 */ /* 0x000fe20000010000 */
[----:B------:R-:W3:Y:S01]  /*4c30*/  LDSM.16.MT88.4 R24, [R192+0x9800] ;  /* 0x00980000c018783b */ /* 0x000ee20000004200 */
[----:B------:R-:W-:Y:S01]  /*4c40*/  MUFU.EX2 R67, R67 ;  /* 0x0000004300437308 */ /* 0x000fe20000000800 */
[----:B------:R-:W-:Y:S01]  /*4c50*/  FADD.FTZ R62, R62, R61 ;  /* 0x0000003d3e3e7221 */ /* 0x000fe20000010000 */
[C---:B----4-:R-:W-:Y:S01]  /*4c60*/  F2FP.BF16.F32.PACK_AB R138, R164.reuse, R171 ;  /* 0x000000aba48a723e */ /* 0x050fe200000010ff */
[----:B------:R-:W-:Y:S01]  /*4c70*/  FADD.FTZ R171, R171, R172 ;  /* 0x000000acabab7221 */ /* 0x000fe20000010000 */
[----:B------:R-:W4:Y:S01]  /*4c80*/  MUFU.EX2 R60, R60 ;  /* 0x0000003c003c7308 */ /* 0x000f220000000800 */
[C---:B------:R-:W-:Y:S01]  /*4c90*/  HMMA.16816.F32.BF16 R104, R140.reuse, R112, RZ ;  /* 0x000000708c68723c */ /* 0x040fe200000418ff */
[----:B------:R-:W-:Y:S01]  /*4ca0*/  FADD.FTZ R62, R57, R62 ;  /* 0x0000003e393e7221 */ /* 0x000fe20000010000 */
[----:B------:R-:W-:Y:S01]  /*4cb0*/  FADD.FTZ R164, R164, R171 ;  /* 0x000000aba4a47221 */ /* 0x000fe20000010000 */
[----:B------:R-:W-:Y:S01]  /*4cc0*/  MUFU.EX2 R51, R51 ;  /* 0x0000003300337308 */ /* 0x000fe20000000800 */
[----:B------:R-:W-:Y:S01]  /*4cd0*/  FFMA.FTZ R184, R184, UR4, -R185 ;  /* 0x00000004b8b87c23 */ /* 0x000fe200080108b9 */
[----:B-----5:R-:W-:Y:S01]  /*4ce0*/  F2FP.BF16.F32.PACK_AB R137, R170, R173 ;  /* 0x000000adaa89723e */ /* 0x020fe200000010ff */
[----:B------:R-:W-:Y:S01]  /*4cf0*/  FADD.FTZ R170, R173, R170 ;  /* 0x000000aaadaa7221 */ /* 0x000fe20000010000 */
[----:B------:R-:W-:Y:S01]  /*4d00*/  MUFU.EX2 R0, R0 ;  /* 0x0000000000007308 */ /* 0x000fe20000000800 */
[----:B------:R-:W-:Y:S03]  /*4d10*/  HMMA.16816.F32.BF16 R120, R140, R128, RZ ;  /* 0x000000808c78723c */ /* 0x000fe600000418ff */
[----:B------:R-:W-:Y:S01]  /*4d20*/  MUFU.EX2 R55, R55 ;  /* 0x0000003700377308 */ /* 0x000fe20000000800 */
[----:B----4-:R-:W-:Y:S01]  /*4d30*/  F2FP.BF16.F32.PACK_AB R139, R60, R67 ;  /* 0x000000433c8b723e */ /* 0x010fe200000010ff */
[----:B------:R-:W-:-:S02]  /*4d40*/  FADD.FTZ R67, R67, R170 ;  /* 0x000000aa43437221 */ /* 0x000fc40000010000 */
[----:B------:R-:W4:Y:S01]  /*4d50*/  MUFU.EX2 R54, R54 ;  /* 0x0000003600367308 */ /* 0x000f220000000800 */
[C---:B------:R-:W-:Y:S01]  /*4d60*/  HMMA.16816.F32.BF16 R132, R140.reuse, R4, RZ ;  /* 0x000000048c84723c */ /* 0x040fe200000418ff */
[----:B------:R-:W-:Y:S02]  /*4d70*/  FADD.FTZ R60, R60, R67 ;  /* 0x000000433c3c7221 */ /* 0x000fe40000010000 */
[----:B------:R-:W-:Y:S04]  /*4d80*/  MUFU.EX2 R53, R53 ;  /* 0x0000003500357308 */ /* 0x000fe80000000800 */
[----:B------:R-:W5:Y:S01]  /*4d90*/  MUFU.EX2 R56, R56 ;  /* 0x0000003800387308 */ /* 0x000f620000000800 */
[C---:B------:R-:W-:Y:S03]  /*4da0*/  HMMA.16816.F32.BF16 R152, R140.reuse, R150, RZ ;  /* 0x000000968c98723c */ /* 0x040fe600000418ff */
[----:B------:R-:W-:Y:S04]  /*4db0*/  MUFU.EX2 R179, R179 ;  /* 0x000000b300b37308 */ /* 0x000fe80000000800 */
[----:B------:R-:W2:Y:S01]  /*4dc0*/  MUFU.EX2 R174, R174 ;  /* 0x000000ae00ae7308 */ /* 0x000ea20000000800 */
[C---:B------:R-:W-:Y:S03]  /*4dd0*/  HMMA.16816.F32.BF16 R76, R140.reuse, R82, RZ ;  /* 0x000000528c4c723c */ /* 0x040fe600000418ff */
[----:B------:R-:W-:Y:S04]  /*4de0*/  MUFU.EX2 R177, R177 ;  /* 0x000000b100b17308 */ /* 0x000fe80000000800 */
[----:B------:R-:W-:Y:S01]  /*4df0*/  MUFU.EX2 R176, R176 ;  /* 0x000000b000b07308 */ /* 0x000fe20000000800 */
[C---:B------:R-:W-:Y:S03]  /*4e00*/  HMMA.16816.F32.BF16 R92, R140.reuse, R98, RZ ;  /* 0x000000628c5c723c */ /* 0x040fe600000418ff */
[----:B------:R-:W-:Y:S04]  /*4e10*/  MUFU.EX2 R181, R181 ;  /* 0x000000b500b57308 */ /* 0x000fe80000000800 */
[----:B------:R-:W3:Y:S01]  /*4e20*/  MUFU.EX2 R180, R180 ;  /* 0x000000b400b47308 */ /* 0x000ee20000000800 */
[C---:B------:R-:W-:Y:S03]  /*4e30*/  HMMA.16816.F32.BF16 R108, R140.reuse, R114, RZ ;  /* 0x000000728c6c723c */ /* 0x040fe600000418ff */
[----:B------:R-:W-:Y:S04]  /*4e40*/  MUFU.EX2 R178, R178 ;  /* 0x000000b200b27308 */ /* 0x000fe80000000800 */
[----:B------:R-:W3:Y:S01]  /*4e50*/  MUFU.EX2 R183, R183 ;  /* 0x000000b700b77308 */ /* 0x000ee20000000800 */
[C---:B------:R-:W-:Y:S03]  /*4e60*/  HMMA.16816.F32.BF16 R124, R140.reuse, R130, RZ ;  /* 0x000000828c7c723c */ /* 0x040fe600000418ff */
[----:B------:R1:W-:Y:S04]  /*4e70*/  MUFU.EX2 R194, R195 ;  /* 0x000000c300c27308 */ /* 0x0003e80000000800 */
[----:B------:R-:W-:Y:S01]  /*4e80*/  MUFU.EX2 R235, R235 ;  /* 0x000000eb00eb7308 */ /* 0x000fe20000000800 */
[----:B------:R-:W-:Y:S03]  /*4e90*/  HMMA.16816.F32.BF16 R140, R140, R6, RZ ;  /* 0x000000068c8c723c */ /* 0x000fe600000418ff */
[----:B------:R-:W-:Y:S05]  /*4ea0*/  MUFU.EX2 R233, R233 ;  /* 0x000000e900e97308 */ /* 0x000fea0000000800 */
[----:B------:R-:W-:Y:S01]  /*4eb0*/  HMMA.16816.F32.BF16 R160, R136, R148, RZ ;  /* 0x0000009488a0723c */ /* 0x000fe200000418ff */
[----:B-1----:R-:W-:-:S07]  /*4ec0*/  FFMA.FTZ R195, R187, UR4, -R190 ;  /* 0x00000004bbc37c23 */ /* 0x002fce00080108be */
[C---:B------:R-:W-:Y:S08]  /*4ed0*/  HMMA.16816.F32.BF16 R68, R136.reuse, R80, RZ ;  /* 0x000000508844723c */ /* 0x040ff000000418ff */
[C---:B------:R-:W-:Y:S08]  /*4ee0*/  HMMA.16816.F32.BF16 R116, R136.reuse, R128, RZ ;  /* 0x000000808874723c */ /* 0x040ff000000418ff */
[----:B------:R-:W-:Y:S01]  /*4ef0*/  HMMA.16816.F32.BF16 R144, R136, R4, RZ ;  /* 0x000000048890723c */ /* 0x000fe200000418ff */
[----:B------:R-:W-:Y:S01]  /*4f00*/  F2FP.BF16.F32.PACK_AB R4, R52, R59 ;  /* 0x0000003b3404723e */ /* 0x000fe200000010ff */
[----:B------:R-:W-:Y:S01]  /*4f10*/  FADD.FTZ R59, R59, R58 ;  /* 0x0000003a3b3b7221 */ /* 0x000fe20000010000 */
[----:B----4-:R-:W-:Y:S01]  /*4f20*/  F2FP.BF16.F32.PACK_AB R5, R54, R55 ;  /* 0x000000373605723e */ /* 0x010fe200000010ff */
[----:B------:R-:W-:-:S02]  /*4f30*/  FADD.FTZ R55, R55, R62 ;  /* 0x0000003e37377221 */ /* 0x000fc40000010000 */
[----:B------:R-:W-:Y:S02]  /*4f40*/  FADD.FTZ R52, R52, R59 ;  /* 0x0000003b34347221 */ /* 0x000fe40000010000 */
[----:B------:R-:W-:Y:S01]  /*4f50*/  HMMA.16816.F32.BF16 R148, R136, R150, RZ ;  /* 0x000000968894723c */ /* 0x000fe200000418ff */
[----:B------:R-:W-:-:S07]  /*4f60*/  FADD.FTZ R54, R54, R55 ;  /* 0x0000003736367221 */ /* 0x000fce0000010000 */
        /* <DEDUP_REMOVED lines=9> */
[----:B-----5:R-:W-:Y:S01]  /*5000*/  F2FP.BF16.F32.PACK_AB R7, R56, R53 ;  /* 0x000000353807723e */ /* 0x020fe200000010ff */
[----:B------:R-:W-:-:S02]  /*5010*/  FADD.FTZ R53, R53, R54 ;  /* 0x0000003635357221 */ /* 0x000fc40000010000 */
[----:B------:R-:W-:Y:S02]  /*5020*/  FADD.FTZ R0, R0, R51 ;  /* 0x0000003300007221 */ /* 0x000fe40000010000 */
[----:B------:R-:W-:Y:S02]  /*5030*/  FADD.FTZ R53, R56, R53 ;  /* 0x0000003538357221 */ /* 0x000fe40000010000 */
        /* <DEDUP_REMOVED lines=25> */
[----:B------:R-:W1:Y:S01]  /*51d0*/  LDSM.16.MT88.4 R20, [R218+0xa800] ;  /* 0x00a80000da14783b */ /* 0x000e620000004200 */
[----:B------:R-:W-:Y:S01]  /*51e0*/  FADD.FTZ R176, R176, R177 ;  /* 0x000000b1b0b07221 */ /* 0x000fe20000010000 */
[----:B------:R-:W-:Y:S02]  /*51f0*/  FADD.FTZ R183, R183, R178 ;  /* 0x000000b2b7b77221 */ /* 0x000fe40000010000 */
[----:B------:R-:W-:Y:S01]  /*5200*/  MUFU.EX2 R37, R37 ;  /* 0x0000002500257308 */ /* 0x000fe20000000800 */
[C---:B------:R-:W-:Y:S01]  /*5210*/  HMMA.16816.F32.BF16 R144, R4.reuse, R32, R144 ;  /* 0x000000200490723c */ /* 0x040fe20000041890 */
[--C-:B------:R-:W-:Y:S01]  /*5220*/  FFMA.FTZ R33, R16, UR4, -R201.reuse ;  /* 0x0000000410217c23 */ /* 0x100fe200080108c9 */
[----:B------:R-:W-:Y:S01]  /*5230*/  FFMA.FTZ R32, R214, UR4, -R201 ;  /* 0x00000004d6207c23 */ /* 0x000fe200080108c9 */
[----:B------:R-:W2:Y:S01]  /*5240*/  LDSM.16.MT88.4 R16, [R192+0xa800] ;  /* 0x00a80000c010783b */ /* 0x000ea20000004200 */
[----:B------:R-:W3:Y:S04]  /*5250*/  MUFU.EX2 R36, R36 ;  /* 0x0000002400247308 */ /* 0x000ee80000000800 */
[C---:B------:R-:W-:Y:S01]  /*5260*/  HMMA.16816.F32.BF16 R160, R4.reuse, R12, R160 ;  /* 0x0000000c04a0723c */ /* 0x040fe200000418a0 */
[----:B------:R-:W-:Y:S04]  /*5270*/  MUFU.EX2 R33, R33 ;  /* 0x0000002100217308 */ /* 0x000fe80000000800 */
[----:B------:R-:W4:Y:S03]  /*5280*/  MUFU.EX2 R32, R32 ;  /* 0x0000002000207308 */ /* 0x000f260000000800 */
[C---:B------:R-:W-:Y:S08]  /*5290*/  HMMA.16816.F32.BF16 R68, R4.reuse, R8, R68 ;  /* 0x000000080444723c */ /* 0x040ff00000041844 */
[C---:B------:R-:W-:Y:S01]  /*52a0*/  HMMA.16816.F32.BF16 R148, R4.reuse, R14, R148 ;  /* 0x0000000e0494723c */ /* 0x040fe20000041894 */
[----:B------:R-:W5:Y:S07]  /*52b0*/  LDSM.16.MT88.4 R12, [R218+0xb800] ;  /* 0x00b80000da0c783b */ /* 0x000f6e0000004200 */
[C---:B------:R-:W-:Y:S01]  /*52c0*/  HMMA.16816.F32.BF16 R80, R4.reuse, R10, R80 ;  /* 0x0000000a0450723c */ /* 0x040fe20000041850 */
[----:B------:R-:W5:Y:S07]  /*52d0*/  LDSM.16.MT88.4 R8, [R192+0xb800] ;  /* 0x00b80000c008783b */ /* 0x000f6e0000004200 */
[----:B------:R-:W-:Y:S01]  /*52e0*/  HMMA.16816.F32.BF16 R84, R4, R44, R84 ;  /* 0x0000002c0454723c */ /* 0x000fe20000041854 */
[--C-:B------:R-:W-:Y:S01]  /*52f0*/  FFMA.FTZ R44, R231, UR4, -R196.reuse ;  /* 0x00000004e72c7c23 */ /* 0x100fe200080108c4 */
[----:B------:R-:W-:-:S05]  /*5300*/  FFMA.FTZ R45, R213, UR4, -R196 ;  /* 0x00000004d52d7c23 */ /* 0x000fca00080108c4 */
[----:B------:R-:W-:Y:S01]  /*5310*/  MUFU.EX2 R44, R44 ;  /* 0x0000002c002c7308 */ /* 0x000fe20000000800 */
[C---:B------:R-:W-:Y:S01]  /*5320*/  HMMA.16816.F32.BF16 R100, R4.reuse, R40, R100 ;  /* 0x000000280464723c */ /* 0x040fe20000041864 */
[--C-:B------:R-:W-:Y:S01]  /*5330*/  FFMA.FTZ R41, R215, UR4, -R196.reuse ;  /* 0x00000004d7297c23 */ /* 0x100fe200080108c4 */
[----:B------:R-:W-:Y:S01]  /*5340*/  FFMA.FTZ R40, R211, UR4, -R196 ;  /* 0x00000004d3287c23 */ /* 0x000fe200080108c4 */
[----:B------:R-:W-:Y:S04]  /*5350*/  MUFU.EX2 R45, R45 ;  /* 0x0000002d002d7308 */ /* 0x000fe80000000800 */
[----:B------:R-:W1:Y:S01]  /*5360*/  MUFU.EX2 R41, R41 ;  /* 0x0000002900297308 */ /* 0x000e620000000800 */
[C---:B------:R-:W-:Y:S01]  /*5370*/  HMMA.16816.F32.BF16 R96, R4.reuse, R46, R96 ;  /* 0x0000002e0460723c */ /* 0x040fe20000041860 */
[--C-:B------:R-:W-:Y:S01]  /*5380*/  FFMA.FTZ R46, R206, UR4, -R185.reuse ;  /* 0x00000004ce2e7c23 */ /* 0x100fe200080108b9 */
[--C-:B------:R-:W-:Y:S01]  /*5390*/  FFMA.FTZ R47, R208, UR4, -R185.reuse ;  /* 0x00000004d02f7c23 */ /* 0x100fe200080108b9 */
[----:B------:R-:W2:Y:S04]  /*53a0*/  MUFU.EX2 R40, R40 ;  /* 0x0000002800287308 */ /* 0x000ea80000000800 */
[----:B------:R-:W-:Y:S01]  /*53b0*/  MUFU.EX2 R46, R46 ;  /* 0x0000002e002e7308 */ /* 0x000fe20000000800 */
[C---:B------:R-:W-:Y:S01]  /*53c0*/  HMMA.16816.F32.BF16 R112, R4.reuse, R42, R112 ;  /* 0x0000002a0470723c */ /* 0x040fe20000041870 */
[--C-:B------:R-:W-:Y:S01]  /*53d0*/  FFMA.FTZ R42, R207, UR4, -R190.reuse ;  /* 0x00000004cf2a7c23 */ /* 0x100fe200080108be */
[--C-:B------:R-:W-:Y:S01]  /*53e0*/  FFMA.FTZ R43, R210, UR4, -R185.reuse ;  /* 0x00000004d22b7c23 */ /* 0x100fe200080108b9 */
[----:B------:R-:W-:Y:S04]  /*53f0*/  MUFU.EX2 R47, R47 ;  /* 0x0000002f002f7308 */ /* 0x000fe80000000800 */
[----:B------:R-:W-:Y:S01]  /*5400*/  MUFU.EX2 R42, R42 ;  /* 0x0000002a002a7308 */ /* 0x000fe20000000800 */
[----:B------:R-:W-:Y:S01]  /*5410*/  HMMA.16816.F32.BF16 R128, R4, R38, R128 ;  /* 0x000000260480723c */ /* 0x000fe20000041880 */
[----:B------:R-:W-:Y:S01]  /*5420*/  FFMA.FTZ R39, R203, UR4, -R190 ;  /* 0x00000004cb277c23 */ /* 0x000fe200080108be */
[----:B------:R-:W-:Y:S01]  /*5430*/  FFMA.FTZ R38, R212, UR4, -R185 ;  /* 0x00000004d4267c23 */ /* 0x000fe200080108b9 */
[----:B------:R-:W-:Y:S01]  /*5440*/  MUFU.EX2 R43, R43 ;  /* 0x0000002b002b7308 */ /* 0x000fe20000000800 */
[----:B------:R-:W-:-:S03]  /*5450*/  FFMA.FTZ R203, R202, UR4, -R201 ;  /* 0x00000004cacb7c23 */ /* 0x000fc600080108c9 */
[----:B------:R-:W-:Y:S01]  /*5460*/  MUFU.EX2 R39, R39 ;  /* 0x0000002700277308 */ /* 0x000fe20000000800 */
[----:B------:R-:W-:Y:S01]  /*5470*/  HMMA.16816.F32.BF16 R136, R4, R34, R136 ;  /* 0x000000220488723c */ /* 0x000fe20000041888 */
[--C-:B------:R-:W-:Y:S01]  /*5480*/  FFMA.FTZ R35, R205, UR4, -R190.reuse ;  /* 0x00000004cd237c23 */ /* 0x100fe200080108be */
[----:B------:R-:W-:Y:S01]  /*5490*/  FFMA.FTZ R34, R209, UR4, -R190 ;  /* 0x00000004d1227c23 */ /* 0x000fe200080108be */
[----:B------:R-:W-:Y:S01]  /*54a0*/  MUFU.EX2 R38, R38 ;  /* 0x0000002600267308 */ /* 0x000fe20000000800 */
[----:B---3--:R-:W-:Y:S01]  /*54b0*/  F2FP.BF16.F32.PACK_AB R4, R36, R37 ;  /* 0x000000252404723e */ /* 0x008fe200000010ff */
[----:B------:R-:W-:Y:S01]  /*54c0*/  FADD.FTZ R37, R37, R0 ;  /* 0x0000000025257221 */ /* 0x000fe20000010000 */
[----:B----4-:R-:W-:Y:S01]  /*54d0*/  F2FP.BF16.F32.PACK_AB R6, R32, R33 ;  /* 0x000000212006723e */ /* 0x010fe200000010ff */
[----:B------:R-:W-:Y:S01]  /*54e0*/  MUFU.EX2 R35, R35 ;  /* 0x0000002300237308 */ /* 0x000fe20000000800 */
[----:B-1----:R-:W-:Y:S01]  /*54f0*/  F2FP.BF16.F32.PACK_AB R5, R41, R44 ;  /* 0x0000002c2905723e */ /* 0x002fe200000010ff */
[----:B------:R-:W-:Y:S01]  /*5500*/  FADD.FTZ R44, R44, R53 ;  /* 0x000000352c2c7221 */ /* 0x000fe20000010000 */
[----:B--2---:R-:W-:Y:S01]  /*5510*/  F2FP.BF16.F32.PACK_AB R7, R45, R40 ;  /* 0x000000282d07723e */ /* 0x004fe200000010ff */
[----:B------:R-:W1:Y:S01]  /*5520*/  MUFU.EX2 R34, R34 ;  /* 0x0000002200227308 */ /* 0x000e620000000800 */
[----:B------:R-:W-:Y:S01]  /*5530*/  FADD.FTZ R36, R36, R37 ;  /* 0x0000002524247221 */ /* 0x000fe20000010000 */
[----:B------:R-:W-:-:S02]  /*5540*/  FADD.FTZ R41, R41, R44 ;  /* 0x0000002c29297221 */ /* 0x000fc40000010000 */
[----:B------:R-:W-:Y:S01]  /*5550*/  MUFU.EX2 R202, R204 ;  /* 0x000000cc00ca7308 */ /* 0x000fe20000000800 */
[----:B------:R-:W-:Y:S01]  /*5560*/  FADD.FTZ R33, R33, R36 ;  /* 0x0000002421217221 */ /* 0x000fe20000010000 */
[----:B------:R-:W-:Y:S01]  /*5570*/  HMMA.16816.F32.BF16 R156, R4, R28, R156 ;  /* 0x0000001c049c723c */ /* 0x000fe2000004189c */
[----:B------:R-:W-:Y:S01]  /*5580*/  FADD.FTZ R40, R40, R41 ;  /* 0x0000002928287221 */ /* 0x000fe20000010000 */
[----:B------:R-:W2:Y:S01]  /*5590*/  MUFU.EX2 R203, R203 ;  /* 0x000000cb00cb7308 */ /* 0x000ea20000000800 */
[----:B------:R-:W-:Y:S02]  /*55a0*/  FADD.FTZ R33, R32, R33 ;  /* 0x0000002120217221 */ /* 0x000fe40000010000 */
[----:B------:R-:W-:-:S03]  /*55b0*/  FADD.FTZ R40, R45, R40 ;  /* 0x000000282d287221 */ /* 0x000fc60000010000 */
        /* <DEDUP_REMOVED lines=24> */
[----:B------:R-:W-:Y:S01]  /*5740*/  FFMA.FTZ R196, R191, UR4, -R190 ;  /* 0x00000004bfc47c23 */ /* 0x000fe200080108be */
[----:B------:R1:W-:Y:S01]  /*5750*/  MUFU.EX2 R197, R199 ;  /* 0x000000c700c57308 */ /* 0x0003e20000000800 */
[----:B------:R-:W-:Y:S01]  /*5760*/  FADD.FTZ R42, R39, R42 ;  /* 0x0000002a272a7221 */ /* 0x000fe20000010000 */
[----:B------:R-:W-:-:S02]  /*5770*/  FADD.FTZ R47, R47, R46 ;  /* 0x0000002e2f2f7221 */ /* 0x000fc40000010000 */
[C---:B------:R-:W-:Y:S01]  /*5780*/  HMMA.16816.F32.BF16 R160, R4.reuse, R28, R160 ;  /* 0x0000001c04a0723c */ /* 0x040fe200000418a0 */
[----:B------:R3:W4:Y:S04]  /*5790*/  MUFU.EX2 R198, R16 ;  /* 0x0000001000c67308 */ /* 0x0007280000000800 */
[----:B------:R-:W5:Y:S03]  /*57a0*/  MUFU.EX2 R200, R200 ;  /* 0x000000c800c87308 */ /* 0x000f660000000800 */
[C---:B------:R-:W-:Y:S01]  /*57b0*/  HMMA.16816.F32.BF16 R148, R4.reuse, R30, R148 ;  /* 0x0000001e0494723c */ /* 0x040fe20000041894 */
[----:B------:R-:W5:Y:S01]  /*57c0*/  LDSM.16.MT88.4 R28, [R218+0x9c00] ;  /* 0x009c0000da1c783b */ /* 0x000f620000004200 */
[--C-:B-1----:R-:W-:Y:S01]  /*57d0*/  FFMA.FTZ R199, R193, UR4, -R190.reuse ;  /* 0x00000004c1c77c23 */ /* 0x102fe200080108be */
[----:B------:R-:W-:Y:S01]  /*57e0*/  FFMA.FTZ R193, R189, UR4, -R190 ;  /* 0x00000004bdc17c23 */ /* 0x000fe200080108be */
[--C-:B------:R-:W-:Y:S01]  /*57f0*/  FFMA.FTZ R190, R188, UR4, -R185.reuse ;  /* 0x00000004bcbe7c23 */ /* 0x100fe200080108b9 */
[--C-:B------:R-:W-:Y:S01]  /*5800*/  FFMA.FTZ R189, R186, UR4, -R185.reuse ;  /* 0x00000004babd7c23 */ /* 0x100fe200080108b9 */
[----:B------:R-:W-:Y:S01]  /*5810*/  FFMA.FTZ R185, R182, UR4, -R185 ;  /* 0x00000004b6b97c23 */ /* 0x000fe200080108b9 */
[----:B------:R-:W-:Y:S01]  /*5820*/  MUFU.EX2 R191, R199 ;  /* 0x000000c700bf7308 */ /* 0x000fe20000000800 */
[C---:B------:R-:W-:Y:S03]  /*5830*/  HMMA.16816.F32.BF16 R68, R4.reuse, R24, R68 ;  /* 0x000000180444723c */ /* 0x040fe60000041844 */
[----:B------:R-:W1:Y:S04]  /*5840*/  MUFU.EX2 R196, R196 ;  /* 0x000000c400c47308 */ /* 0x000e680000000800 */
[----:B------:R-:W-:Y:S01]  /*5850*/  MUFU.EX2 R187, R193 ;  /* 0x000000c100bb7308 */ /* 0x000fe20000000800 */
[C---:B------:R-:W-:Y:S01]  /*5860*/  HMMA.16816.F32.BF16 R80, R4.reuse, R26, R80 ;  /* 0x0000001a0450723c */ /* 0x040fe20000041850 */
[----:B------:R-:W1:Y:S02]  /*5870*/  LDSM.16.MT88.4 R24, [R192+0x9c00] ;  /* 0x009c0000c018783b */ /* 0x000e640000004200 */
[----:B------:R-:W-:Y:S04]  /*5880*/  MUFU.EX2 R188, R195 ;  /* 0x000000c300bc7308 */ /* 0x000fe80000000800 */
[----:B------:R-:W-:Y:S01]  /*5890*/  MUFU.EX2 R186, R190 ;  /* 0x000000be00ba7308 */ /* 0x000fe20000000800 */
[C---:B------:R-:W-:Y:S03]  /*58a0*/  HMMA.16816.F32.BF16 R84, R4.reuse, R20, R84 ;  /* 0x000000140454723c */ /* 0x040fe60000041854 */
[----:B------:R-:W1:Y:S04]  /*58b0*/  MUFU.EX2 R189, R189 ;  /* 0x000000bd00bd7308 */ /* 0x000e680000000800 */
[----:B------:R-:W-:Y:S01]  /*58c0*/  MUFU.EX2 R182, R184 ;  /* 0x000000b800b67308 */ /* 0x000fe20000000800 */
[C---:B------:R-:W-:Y:S01]  /*58d0*/  HMMA.16816.F32.BF16 R96, R4.reuse, R22, R96 ;  /* 0x000000160460723c */ /* 0x040fe20000041860 */
[----:B------:R-:W1:Y:S02]  /*58e0*/  LDSM.16.MT88.4 R20, [R218+0xac00] ;  /* 0x00ac0000da14783b */ /* 0x000e640000004200 */
[----:B------:R-:W1:Y:S05]  /*58f0*/  MUFU.EX2 R185, R185 ;  /* 0x000000b900b97308 */ /* 0x000e6a0000000800 */
[C---:B------:R-:W-:Y:S01]  /*5900*/  HMMA.16816.F32.BF16 R112, R4.reuse, R18, R112 ;  /* 0x000000120470723c */ /* 0x040fe20000041870 */
[----:B---3--:R-:W3:Y:S07]  /*5910*/  LDSM.16.MT88.4 R16, [R192+0xac00] ;  /* 0x00ac0000c010783b */ /* 0x008eee0000004200 */
[C---:B------:R-:W-:Y:S08]  /*5920*/  HMMA.16816.F32.BF16 R116, R4.reuse, R12, R116 ;  /* 0x0000000c0474723c */ /* 0x040ff00000041874 */
[C---:B------:R-:W-:Y:S01]  /*5930*/  HMMA.16816.F32.BF16 R128, R4.reuse, R14, R128 ;  /* 0x0000000e0480723c */ /* 0x040fe20000041880 */
[----:B------:R-:W3:Y:S07]  /*5940*/  LDSM.16.MT88.4 R12, [R218+0xbc00] ;  /* 0x00bc0000da0c783b */ /* 0x000eee0000004200 */
[C---:B------:R-:W-:Y:S08]  /*5950*/  HMMA.16816.F32.BF16 R144, R4.reuse, R8, R144 ;  /* 0x000000080490723c */ /* 0x040ff00000041890 */
[----:B------:R-:W-:Y:S01]  /*5960*/  HMMA.16816.F32.BF16 R136, R4, R10, R136 ;  /* 0x0000000a0488723c */ /* 0x000fe20000041888 */
[----:B------:R-:W3:Y:S01]  /*5970*/  LDSM.16.MT88.4 R8, [R192+0xbc00] ;  /* 0x00bc0000c008783b */ /* 0x000ee20000004200 */
[----:B--2---:R-:W-:Y:S01]  /*5980*/  F2FP.BF16.F32.PACK_AB R4, R203, R202 ;  /* 0x000000cacb04723e */ /* 0x004fe200000010ff */
[----:B------:R-:W-:Y:S01]  /*5990*/  FADD.FTZ R202, R202, R33 ;  /* 0x00000021caca7221 */ /* 0x000fe20000010000 */
[----:B----4-:R-:W-:-:S02]  /*59a0*/  F2FP.BF16.F32.PACK_AB R6, R235, R198 ;  /* 0x000000c6eb06723e */ /* 0x010fc400000010ff */
[C---:B-----5:R-:W-:Y:S01]  /*59b0*/  F2FP.BF16.F32.PACK_AB R5, R200.reuse, R197 ;  /* 0x000000c5c805723e */ /* 0x060fe200000010ff */
        /* <DEDUP_REMOVED lines=14> */
[C---:B---3--:R-:W-:Y:S08]  /*5aa0*/  HMMA.16816.F32.BF16 R104, R4.reuse, R16, R104 ;  /* 0x000000100468723c */ /* 0x048ff00000041868 */
        /* <DEDUP_REMOVED lines=30> */
[----:B------:R-:W-:-:S15]  /*5c90*/  BRA.U !UP1, `(.L_x_108) ;  /* 0x0000007509087547 */ /* 0x000fde000b800000 */
[----:B------:R-:W1:Y:S01]  /*5ca0*/  LDCU UR15, c[0x0][0x440] ;  /* 0x00008800ff0f77ac */ /* 0x000e620008000800 */
[----:B------:R-:W-:-:S04]  /*5cb0*/  DEPBAR.LE SB0, 0x0 ;  /* 0x000080000000791a */ /* 0x000fc80000000000 */
[----:B------:R-:W-:Y:S01]  /*5cc0*/  UIADD3 UR13, UPT, UPT, UR20, -0x2, URZ ;  /* 0xfffffffe140d7890 */ /* 0x000fe2000fffe0ff */
[----:B------:R-:W2:Y:S01]  /*5cd0*/  S2UR UR5, SR_CgaCtaId ;  /* 0x00000000000579c3 */ /* 0x000ea20000008800 */
[----:B------:R-:W-:Y:S01]  /*5ce0*/  LOP3.LUT R164, R50, 0x8, R217, 0x78, !PT ;  /* 0x0000000832a47812 */ /* 0x000fe200078e78d9 */
[----:B------:R-:W-:Y:S01]  /*5cf0*/  IMAD.MOV.U32 R170, RZ, RZ, 0x20 ;  /* 0x00000020ffaa7424 */ /* 0x000fe200078e00ff */
[----:B------:R-:W-:Y:S01]  /*5d00*/  UIMAD.WIDE.U32 UR30, UR30, UR13, URZ ;  /* 0x0000000d1e1e72a5 */ /* 0x000fe2000f8e00ff */
[----:B------:R-:W-:Y:S01]  /*5d10*/  MOV R231, 0x20 ;  /* 0x0000002000e77802 */ /* 0x000fe20000000f00 */
[----:B------:R-:W-:Y:S01]  /*5d20*/  UIMAD UR13, UR29, UR13, URZ ;  /* 0x0000000d1d0d72a4 */ /* 0x000fe2000f8e02ff */
[----:B------:R-:W-:Y:S01]  /*5d30*/  LOP3.LUT R164, R49, R164, RZ, 0xfc, !PT ;  /* 0x000000a431a47212 */ /* 0x000fe200078efcff */
[----:B------:R-:W-:Y:S01]  /*5d40*/  UIADD3 UR16, UP0, UPT, UR12, UR30, URZ ;  /* 0x0000001e0c107290 */ /* 0x000fe2000ff1e0ff */
[----:B------:R-:W-:Y:S01]  /*5d50*/  SEL R170, R170, 0xffffffe0, !P6 ;  /* 0xffffffe0aaaa7807 */ /* 0x000fe20007000000 */
[----:B------:R-:W-:Y:S01]  /*5d60*/  UIADD3 UR13, UPT, UPT, UR31, UR13, URZ ;  /* 0x0000000d1f0d7290 */ /* 0x000fe2000fffe0ff */
[----:B------:R-:W-:Y:S01]  /*5d70*/  IMAD.U32 R4, RZ, RZ, UR30 ;  /* 0x0000001eff047e24 */ /* 0x000fe2000f8e00ff */
[----:B------:R-:W-:Y:S01]  /*5d80*/  UISETP.GE.U32.AND UP1, UPT, UR20, 0x3, UPT ;  /* 0x000000031400788c */ /* 0x000fe2000bf26070 */
[----:B-1----:R-:W-:Y:S01]  /*5d90*/  ISETP.GE.AND P4, PT, R225, UR15, PT ;  /* 0x0000000fe1007c0c */ /* 0x002fe2000bf86270 */
[----:B------:R-:W-:Y:S01]  /*5da0*/  UIADD3.X UR17, UPT, UPT, UR7, UR13, URZ, UP0, !UPT ;  /* 0x0000000d07117290 */ /* 0x000fe200087fe4ff */
[----:B------:R-:W-:Y:S01]  /*5db0*/  BAR.SYNC.DEFER_BLOCKING 0x0 ;  /* 0x0000000000007b1d */ /* 0x000fe20000010000 */
[----:B------:R-:W-:Y:S01]  /*5dc0*/  ISETP.GE.AND P3, PT, R224, UR15, PT ;  /* 0x0000000fe0007c0c */ /* 0x000fe2000bf66270 */
[----:B------:R-:W-:Y:S01]  /*5dd0*/  IMAD.U32 R7, RZ, RZ, UR13 ;  /* 0x0000000dff077e24 */ /* 0x000fe2000f8e00ff */
[CC--:B------:R-:W-:Y:S01]  /*5de0*/  LEA R8, P1, R4.reuse, R227.reuse, 0x1 ;  /* 0x000000e304087211 */ /* 0x0c0fe200078208ff */
[----:B------:R-:W-:Y:S01]  /*5df0*/  IMAD.U32 R0, RZ, RZ, UR16 ;  /* 0x00000010ff007e24 */ /* 0x000fe2000f8e00ff */
[----:B------:R-:W-:Y:S01]  /*5e00*/  ISETP.GE.AND P2, PT, R223, UR15, PT ;  /* 0x0000000fdf007c0c */ /* 0x000fe2000bf46270 */
[----:B------:R-:W-:Y:S01]  /*5e10*/  IMAD.U32 R5, RZ, RZ, UR31 ;  /* 0x0000001fff057e24 */ /* 0x000fe2000f8e00ff */
[-C--:B------:R-:W-:Y:S01]  /*5e20*/  LEA.HI.X R9, R4, R226.reuse, R7, 0x1, P1 ;  /* 0x000000e204097211 */ /* 0x080fe200008f0c07 */
[----:B------:R-:W-:Y:S01]  /*5e30*/  IMAD.U32 R5, RZ, RZ, UR17 ;  /* 0x00000011ff057e24 */ /* 0x000fe2000f8e00ff */
[C---:B------:R-:W-:Y:S01]  /*5e40*/  LEA R6, P0, R0.reuse, R227, 0x1 ;  /* 0x000000e300067211 */ /* 0x040fe200078008ff */
[----:B------:R-:W-:Y:S01]  /*5e50*/  UMOV UR13, 0x400 ;  /* 0x00000400000d7882 */ /* 0x000fe20000000000 */
[----:B------:R-:W1:Y:S02]  /*5e60*/  LDCU.64 UR16, c[0x0][0x358] ;  /* 0x00006b00ff1077ac */ /* 0x000e640008000a00 */
[----:B------:R-:W-:Y:S01]  /*5e70*/  LEA.HI.X R7, R0, R226, R5, 0x1, P0 ;  /* 0x000000e200077211 */ /* 0x000fe200000f0c05 */
[----:B--2---:R-:W-:Y:S01]  /*5e80*/  ULEA UR5, UR5, UR13, 0x18 ;  /* 0x0000000d05057291 */ /* 0x004fe2000f8ec0ff */
[----:B------:R-:W-:-:S05]  /*5e90*/  IADD3 R0, PT, PT, R219, R48, RZ ;  /* 0x00000030db007210 */ /* 0x000fca0007ffe0ff */
[----:B------:R-:W-:Y:S01]  /*5ea0*/  LEA R171, R164, UR5, 0x1 ;  /* 0x00000005a4ab7c11 */ /* 0x000fe2000f8e08ff */
[----:B------:R-:W-:Y:S01]  /*5eb0*/  @!PT LDS RZ, [RZ] ;  /* 0x00000000fffff984 */ /* 0x000fe20000000800 */
[----:B------:R-:W-:Y:S01]  /*5ec0*/  @!PT LDS RZ, [RZ] ;  /* 0x00000000fffff984 */ /* 0x000fe20000000800 */
[----:B------:R-:W-:Y:S01]  /*5ed0*/  @!PT LDS RZ, [RZ] ;  /* 0x00000000fffff984 */ /* 0x000fe20000000800 */
[----:B------:R-:W-:Y:S04]  /*5ee0*/  @!P4 LDGSTS.E.BYPASS.LTC128B.128 [R230+0x9000], desc[UR26][R8.64] ;  /* 0x0900000008e6cfae */ /* 0x000fe8000b981a1a */
[----:B------:R-:W-:Y:S01]  /*5ef0*/  IMAD.IADD R64, R48, 0x1, R171 ;  /* 0x0000000130407824 */ /* 0x000fe200078e02ab */
[----:B------:R-:W-:Y:S04]  /*5f00*/  @P4 STS.128 [R230+0x9000], RZ ;  /* 0x009000ffe6004388 */ /* 0x000fe80000000c00 */
[----:B------:R-:W-:Y:S01]  /*5f10*/  @!PT LDS RZ, [RZ] ;  /* 0x00000000fffff984 */ /* 0x000fe20000000800 */
[----:B------:R-:W-:Y:S01]  /*5f20*/  @!PT LDS RZ, [RZ] ;  /* 0x00000000fffff984 */ /* 0x000fe20000000800 */
[----:B------:R-:W-:Y:S01]  /*5f30*/  @!PT LDS RZ, [RZ] ;  /* 0x00000000fffff984 */ /* 0x000fe20000000800 */
[----:B------:R-:W-:Y:S04]  /*5f40*/  @!P3 LDGSTS.E.BYPASS.LTC128B.128 [R230+0xa000], desc[UR26][R8.64+0x40] ;  /* 0x0a00004008e6bfae */ /* 0x000fe8000b981a1a */
[----:B------:R-:W-:Y:S04]  /*5f50*/  @P3 STS.128 [R230+0xa000], RZ ;  /* 0x00a000ffe6003388 */ /* 0x000fe80000000c00 */
[----:B------:R-:W-:Y:S01]  /*5f60*/  @!PT LDS RZ, [RZ] ;  /* 0x00000000fffff984 */ /* 0x000fe20000000800 */
[----:B------:R-:W-:Y:S01]  /*5f70*/  @!PT LDS RZ, [RZ] ;  /* 0x00000000fffff984 */ /* 0x000fe20000000800 */
[----:B------:R-:W-:Y:S01]  /*5f80*/  @!PT LDS RZ, [RZ] ;  /* 0x00000000fffff984 */ /* 0x000fe20000000800 */
[----:B------:R2:W-:Y:S04]  /*5f90*/  @!P2 LDGSTS.E.BYPASS.LTC128B.128 [R230+0xb000], desc[UR26][R8.64+0x80] ;  /* 0x0b00008008e6afae */ /* 0x0005e8000b981a1a */
        /* <DEDUP_REMOVED lines=16> */
[----:B------:R-:W-:Y:S04]  /*60a0*/  LDSM.16.M88.4 R56, [R219] ;  /* 0x00000000db38783b */ /* 0x000fe80000000200 */
[----:B------:R-:W4:Y:S04]  /*60b0*/  LDSM.16.M88.4 R188, [R171+0x6000] ;  /* 0x00600000abbc783b */ /* 0x000f280000000200 */
[----:B------:R-:W5:Y:S04]  /*60c0*/  LDSM.16.M88.4 R60, [R219+0x1000] ;  /* 0x00100000db3c783b */ /* 0x000f680000000200 */
[----:B------:R-:W1:Y:S04]  /*60d0*/  LDSM.16.M88.4 R180, [R171+0x6400] ;  /* 0x00640000abb4783b */ /* 0x000e680000000200 */
[----:B------:R-:W2:Y:S04]  /*60e0*/  LDSM.16.M88.4 R172, [R171+0x6800] ;  /* 0x00680000abac783b */ /* 0x000ea80000000200 */
[----:B------:R-:W3:Y:S04]  /*60f0*/  LDSM.16.M88.4 R196, [R171+0x6c00] ;  /* 0x006c0000abc4783b */ /* 0x000ee80000000200 */
[----:B------:R-:W-:Y:S04]  /*6100*/  LDSM.16.M88.4 R48, [R64+0x6000] ;  /* 0x006000004030783b */ /* 0x000fe80000000200 */
[----:B------:R-:W3:Y:S04]  /*6110*/  LDSM.16.M88.4 R52, [R0+0x1000] ;  /* 0x001000000034783b */ /* 0x000ee80000000200 */
[----:B------:R-:W3:Y:S04]  /*6120*/  LDSM.16.M88.4 R44, [R64+0x6400] ;  /* 0x00640000402c783b */ /* 0x000ee80000000200 */
[----:B------:R-:W3:Y:S04]  /*6130*/  LDSM.16.M88.4 R40, [R64+0x6800] ;  /* 0x006800004028783b */ /* 0x000ee80000000200 */
[----:B------:R-:W3:Y:S04]  /*6140*/  LDSM.16.M88.4 R36, [R64+0x6c00] ;  /* 0x006c00004024783b */ /* 0x000ee80000000200 */
[----:B------:R1:W3:Y:S01]  /*6150*/  LDSM.16.M88.4 R32, [R0] ;  /* 0x000000000020783b */ /* 0x0002e20000000200 */
[-C--:B----4-:R-:W-:Y:S03]  /*6160*/  HMMA.16816.F32.BF16 R192, R56, R188.reuse, RZ ;  /* 0x000000bc38c0723c */ /* 0x090fe600000418ff */
[----:B------:R-:W-:Y:S04]  /*6170*/  LDSM.16.M88.4 R240, [R219+0x3000] ;  /* 0x00300000dbf0783b */ /* 0x000fe80000000200 */
[----:B------:R-:W4:Y:S01]  /*6180*/  LDSM.16.M88.4 R212, [R171+0x7000] ;  /* 0x00700000abd4783b */ /* 0x000f220000000200 */
[C---:B-----5:R-:W-:Y:S03]  /*6190*/  HMMA.16816.F32.BF16 R28, R60.reuse, R188, RZ ;  /* 0x000000bc3c1c723c */ /* 0x060fe600000418ff */
[----:B------:R-:W5:Y:S04]  /*61a0*/  LDSM.16.M88.4 R208, [R171+0x7400] ;  /* 0x00740000abd0783b */ /* 0x000f680000000200 */
[----:B------:R-:W5:Y:S01]  /*61b0*/  LDSM.16.M88.4 R204, [R171+0x7800] ;  /* 0x00780000abcc783b */ /* 0x000f620000000200 */
[----:B------:R-:W-:Y:S03]  /*61c0*/  HMMA.16816.F32.BF16 R24, R60, R190, RZ ;  /* 0x000000be3c18723c */ /* 0x000fe600000418ff */
[----:B------:R-:W5:Y:S01]  /*61d0*/  LDSM.16.M88.4 R200, [R171+0x7c00] ;  /* 0x007c0000abc8783b */ /* 0x000f620000000200 */
[----:B-1----:R-:W-:-:S03]  /*61e0*/  IMAD.IADD R0, R219, 0x1, R170 ;  /* 0x00000001db007824 */ /* 0x002fc600078e02aa */
[----:B------:R-:W0:Y:S01]  /*61f0*/  LDGDEPBAR ;  /* 0x00000000000079af */ /* 0x000e220000000000 */
[----:B------:R-:W-:Y:S01]  /*6200*/  HMMA.16816.F32.BF16 R20, R60, R180, RZ ;  /* 0x000000b43c14723c */ /* 0x000fe200000418ff */
[----:B------:R-:W-:-:S07]  /*6210*/  IMAD.IADD R170, R170, 0x1, R171 ;  /* 0x00000001aaaa7824 */ /* 0x000fce00078e02ab */
[C---:B--2---:R-:W-:Y:S08]  /*6220*/  HMMA.16816.F32.BF16 R12, R60.reuse, R172, RZ ;  /* 0x000000ac3c0c723c */ /* 0x044ff000000418ff */
[C---:B------:R-:W-:Y:S08]  /*6230*/  HMMA.16816.F32.BF16 R16, R60.reuse, R182, RZ ;  /* 0x000000b63c10723c */ /* 0x040ff000000418ff */
[----:B------:R-:W-:Y:S08]  /*6240*/  HMMA.16816.F32.BF16 R8, R60, R174, RZ ;  /* 0x000000ae3c08723c */ /* 0x000ff000000418ff */
[C---:B------:R-:W-:Y:S08]  /*6250*/  HMMA.16816.F32.BF16 R184, R56.reuse, R180, RZ ;  /* 0x000000b438b8723c */ /* 0x040ff000000418ff */
[C---:B------:R-:W-:Y:S08]  /*6260*/  HMMA.16816.F32.BF16 R176, R56.reuse, R172, RZ ;  /* 0x000000ac38b0723c */ /* 0x040ff000000418ff */
[----:B------:R-:W-:Y:S08]  /*6270*/  HMMA.16816.F32.BF16 R188, R56, R190, RZ ;  /* 0x000000be38bc723c */ /* 0x000ff000000418ff */
[----:B---3--:R-:W-:Y:S08]  /*6280*/  HMMA.16816.F32.BF16 R4, R60, R196, RZ ;  /* 0x000000c43c04723c */ /* 0x008ff000000418ff */
        /* <DEDUP_REMOVED lines=20> */
[----:B------:R-:W2:Y:S07]  /*63d0*/  LDSM.16.M88.4 R48, [R170+0x7000] ;  /* 0x00700000aa30783b */ /* 0x000eae0000000200 */
[C---:B------:R-:W-:Y:S01]  /*63e0*/  HMMA.16816.F32.BF16 R180, R32.reuse, R46, R180 ;  /* 0x0000002e20b4723c */ /* 0x040fe200000418b4 */
[----:B------:R-:W3:Y:S07]  /*63f0*/  LDSM.16.M88.4 R44, [R170+0x7400] ;  /* 0x00740000aa2c783b */ /* 0x000eee0000000200 */
[C---:B------:R-:W-:Y:S01]  /*6400*/  HMMA.16816.F32.BF16 R172, R32.reuse, R42, R172 ;  /* 0x0000002a20ac723c */ /* 0x040fe200000418ac */
[----:B------:R-:W3:Y:S07]  /*6410*/  LDSM.16.M88.4 R40, [R170+0x7800] ;  /* 0x00780000aa28783b */ /* 0x000eee0000000200 */
[----:B------:R-:W-:Y:S01]  /*6420*/  HMMA.16816.F32.BF16 R56, R32, R38, R56 ;  /* 0x000000262038723c */ /* 0x000fe20000041838 */
[----:B------:R1:W3:Y:S04]  /*6430*/  LDSM.16.M88.4 R36, [R170+0x7c00] ;  /* 0x007c0000aa24783b */ /* 0x0002e80000000200 */
[----:B------:R2:W3:Y:S03]  /*6440*/  LDSM.16.M88.4 R32, [R0+0x2000] ;  /* 0x002000000020783b */ /* 0x0004e60000000200 */
[C---:B----4-:R-:W-:Y:S08]  /*6450*/  HMMA.16816.F32.BF16 R28, R240.reuse, R212, R28 ;  /* 0x000000d4f01c723c */ /* 0x050ff0000004181c */
[C---:B-----5:R-:W-:Y:S08]  /*6460*/  HMMA.16816.F32.BF16 R20, R240.reuse, R208, R20 ;  /* 0x000000d0f014723c */ /* 0x060ff00000041814 */
[----:B------:R-:W-:Y:S01]  /*6470*/  HMMA.16816.F32.BF16 R12, R240, R204, R12 ;  /* 0x000000ccf00c723c */ /* 0x000fe2000004180c */
[----:B-1----:R-:W-:-:S05]  /*6480*/  SEL R170, R231, 0xffffffe0, !P6 ;  /* 0xffffffe0e7aa7807 */ /* 0x002fca0007000000 */
[----:B--2---:R-:W-:Y:S02]  /*6490*/  IMAD.IADD R0, R219, 0x1, R170 ;  /* 0x00000001db007824 */ /* 0x004fe400078e02aa */
[----:B------:R-:W-:Y:S01]  /*64a0*/  HMMA.16816.F32.BF16 R4, R240, R200, R4 ;  /* 0x000000c8f004723c */ /* 0x000fe20000041804 */
[----:B------:R-:W-:-:S07]  /*64b0*/  IMAD.IADD R170, R170, 0x1, R171 ;  /* 0x00000001aaaa7824 */ /* 0x000fce00078e02ab */
[C---:B------:R-:W-:Y:S08]  /*64c0*/  HMMA.16816.F32.BF16 R24, R240.reuse, R214, R24 ;  /* 0x000000d6f018723c */ /* 0x040ff00000041818 */
[C---:B------:R-:W-:Y:S08]  /*64d0*/  HMMA.16816.F32.BF16 R16, R240.reuse, R210, R16 ;  /* 0x000000d2f010723c */ /* 0x040ff00000041810 */
[C---:B------:R-:W-:Y:S08]  /*64e0*/  HMMA.16816.F32.BF16 R8, R240.reuse, R206, R8 ;  /* 0x000000cef008723c */ /* 0x040ff00000041808 */
[----:B------:R-:W-:Y:S01]  /*64f0*/  HMMA.16816.F32.BF16 R60, R240, R202, R60 ;  /* 0x000000caf03c723c */ /* 0x000fe2000004183c */
[----:B------:R-:W-:Y:S07]  /*6500*/  LDSM.16.M88.4 R240, [R219+0x4000] ;  /* 0x00400000dbf0783b */ /* 0x000fee0000000200 */
[C---:B------:R-:W-:Y:S08]  /*6510*/  HMMA.16816.F32.BF16 R192, R196.reuse, R212, R192 ;  /* 0x000000d4c4c0723c */ /* 0x040ff000000418c0 */
[C---:B------:R-:W-:Y:S01]  /*6520*/  HMMA.16816.F32.BF16 R188, R196.reuse, R214, R188 ;  /* 0x000000d6c4bc723c */ /* 0x040fe200000418bc */
        /* <DEDUP_REMOVED lines=8> */
[----:B------:R-:W-:Y:S01]  /*65b0*/  HMMA.16816.F32.BF16 R56, R196, R202, R56 ;  /* 0x000000cac438723c */ /* 0x000fe20000041838 */
[----:B------:R-:W4:Y:S04]  /*65c0*/  LDSM.16.M88.4 R200, [R171+0x8800] ;  /* 0x00880000abc8783b */ /* 0x000f280000000200 */
[----:B------:R-:W5:Y:S03]  /*65d0*/  LDSM.16.M88.4 R196, [R171+0x8c00] ;  /* 0x008c0000abc4783b */ /* 0x000f660000000200 */
        /* <DEDUP_REMOVED lines=14> */
[----:B------:R-:W3:Y:S07]  /*66c0*/  LDSM.16.M88.4 R44, [R170+0x8000] ;  /* 0x00800000aa2c783b */ /* 0x000eee0000000200 */
[C---:B------:R-:W-:Y:S08]  /*66d0*/  HMMA.16816.F32.BF16 R176, R32.reuse, R40, R176 ;  /* 0x0000002820b0723c */ /* 0x040ff000000418b0 */
[C---:B------:R-:W-:Y:S01]  /*66e0*/  HMMA.16816.F32.BF16 R172, R32.reuse, R42, R172 ;  /* 0x0000002a20ac723c */ /* 0x040fe200000418ac */
[----:B------:R-:W3:Y:S07]  /*66f0*/  LDSM.16.M88.4 R40, [R170+0x8400] ;  /* 0x00840000aa28783b */ /* 0x000eee0000000200 */
[C---:B------:R-:W-:Y:S08]  /*6700*/  HMMA.16816.F32.BF16 R64, R32.reuse, R36, R64 ;  /* 0x000000242040723c */ /* 0x040ff00000041840 */
[----:B------:R-:W-:Y:S01]  /*6710*/  HMMA.16816.F32.BF16 R56, R32, R38, R56 ;  /* 0x000000262038723c */ /* 0x000fe20000041838 */
[----:B------:R-:W3:Y:S04]  /*6720*/  LDSM.16.M88.4 R36, [R170+0x8800] ;  /* 0x00880000aa24783b */ /* 0x000ee80000000200 */
[----:B------:R-:W3:Y:S01]  /*6730*/  LDSM.16.M88.4 R32, [R170+0x8c00] ;  /* 0x008c0000aa20783b */ /* 0x000ee20000000200 */
[----:B------:R-:W-:-:S04]  /*6740*/  DEPBAR.LE SB0, 0x0 ;  /* 0x000080000000791a */ /* 0x000fc80000000000 */
[C---:B-1----:R-:W-:Y:S08]  /*6750*/  HMMA.16816.F32.BF16 R28, R212.reuse, R208, R28 ;  /* 0x000000d0d41c723c */ /* 0x042ff0000004181c */
[C---:B------:R-:W-:Y:S08]  /*6760*/  HMMA.16816.F32.BF16 R24, R212.reuse, R210, R24 ;  /* 0x000000d2d418723c */ /* 0x040ff00000041818 */
[C---:B--2---:R-:W-:Y:S08]  /*6770*/  HMMA.16816.F32.BF16 R20, R212.reuse, R204, R20 ;  /* 0x000000ccd414723c */ /* 0x044ff00000041814 */
[C---:B------:R-:W-:Y:S08]  /*6780*/  HMMA.16816.F32.BF16 R16, R212.reuse, R206, R16 ;  /* 0x000000ced410723c */ /* 0x040ff00000041810 */
[C---:B----4-:R-:W-:Y:S08]  /*6790*/  HMMA.16816.F32.BF16 R12, R212.reuse, R200, R12 ;  /* 0x000000c8d40c723c */ /* 0x050ff0000004180c */
[C---:B------:R-:W-:Y:S08]  /*67a0*/  HMMA.16816.F32.BF16 R8, R212.reuse, R202, R8 ;  /* 0x000000cad408723c */ /* 0x040ff00000041808 */
[C---:B-----5:R-:W-:Y:S08]  /*67b0*/  HMMA.16816.F32.BF16 R4, R212.reuse, R196, R4 ;  /* 0x000000c4d404723c */ /* 0x060ff00000041804 */
[----:B------:R-:W-:Y:S08]  /*67c0*/  HMMA.16816.F32.BF16 R60, R212, R198, R60 ;  /* 0x000000c6d43c723c */ /* 0x000ff0000004183c */
[C---:B------:R-:W-:Y:S08]  /*67d0*/  HMMA.16816.F32.BF16 R192, R240.reuse, R208, R192 ;  /* 0x000000d0f0c0723c */ /* 0x040ff000000418c0 */
[C---:B------:R-:W-:Y:S08]  /*67e0*/  HMMA.16816.F32.BF16 R188, R240.reuse, R210, R188 ;  /* 0x000000d2f0bc723c */ /* 0x040ff000000418bc */
[C---:B------:R-:W-:Y:S08]  /*67f0*/  HMMA.16816.F32.BF16 R184, R240.reuse, R204, R184 ;  /* 0x000000ccf0b8723c */ /* 0x040ff000000418b8 */
[C---:B------:R-:W-:Y:S08]  /*6800*/  HMMA.16816.F32.BF16 R180, R240.reuse, R206, R180 ;  /* 0x000000cef0b4723c */ /* 0x040ff000000418b4 */
[C---:B------:R-:W-:Y:S08]  /*6810*/  HMMA.16816.F32.BF16 R176, R240.reuse, R200, R176 ;  /* 0x000000c8f0b0723c */ /* 0x040ff000000418b0 */
[C---:B------:R-:W-:Y:S08]  /*6820*/  HMMA.16816.F32.BF16 R172, R240.reuse, R202, R172 ;  /* 0x000000caf0ac723c */ /* 0x040ff000000418ac */
[C---:B------:R-:W-:Y:S08]  /*6830*/  HMMA.16816.F32.BF16 R64, R240.reuse, R196, R64 ;  /* 0x000000c4f040723c */ /* 0x040ff00000041840 */
[----:B------:R-:W-:Y:S08]  /*6840*/  HMMA.16816.F32.BF16 R56, R240, R198, R56 ;  /* 0x000000c6f038723c */ /* 0x000ff00000041838 */
[C---:B---3--:R-:W-:Y:S08]  /*6850*/  HMMA.16816.F32.BF16 R28, R48.reuse, R44, R28 ;  /* 0x0000002c301c723c */ /* 0x048ff0000004181c */
[C---:B------:R-:W-:Y:S08]  /*6860*/  HMMA.16816.F32.BF16 R24, R48.reuse, R46, R24 ;  /* 0x0000002e3018723c */ /* 0x040ff00000041818 */
[C---:B------:R-:W-:Y:S08]  /*6870*/  HMMA.16816.F32.BF16 R20, R48.reuse, R40, R20 ;  /* 0x000000283014723c */ /* 0x040ff00000041814 */
[C---:B------:R-:W-:Y:S08]  /*6880*/  HMMA.16816.F32.BF16 R16, R48.reuse, R42, R16 ;  /* 0x0000002a3010723c */ /* 0x040ff00000041810 */
[C---:B------:R-:W-:Y:S08]  /*6890*/  HMMA.16816.F32.BF16 R12, R48.reuse, R36, R12 ;  /* 0x00000024300c723c */ /* 0x040ff0000004180c */
[C---:B------:R-:W-:Y:S08]  /*68a0*/  HMMA.16816.F32.BF16 R8, R48.reuse, R38, R8 ;  /* 0x000000263008723c */ /* 0x040ff00000041808 */
        /* <DEDUP_REMOVED lines=10> */
[----:B------:R-:W-:Y:S06]  /*6950*/  BAR.SYNC.DEFER_BLOCKING 0x0 ;  /* 0x0000000000007b1d */ /* 0x000fec0000010000 */
[----:B------:R-:W-:-:S13]  /*6960*/  BRA.U !UP1, `(.L_x_109) ;  /* 0x0000000109f87547 */ /* 0x000fda000b800000 */
[----:B------:R-:W-:Y:S01]  /*6970*/  UIADD3 UR15, UPT, UPT, UR20, -0x3, URZ ;  /* 0xfffffffd140f7890 */ /* 0x000fe2000fffe0ff */
[----:B------:R-:W-:Y:S03]  /*6980*/  BSSY.RECONVERGENT B0, `(.L_x_110) ;  /* 0x000003b000007945 */ /* 0x000fe60003800200 */
[----:B------:R-:W-:-:S04]  /*6990*/  UIMAD.WIDE.U32 UR22, UR15, UR10, URZ ;  /* 0x0000000a0f1672a5 */ /* 0x000fc8000f8e00ff */
[----:B------:R-:W-:Y:S02]  /*69a0*/  USHF.L.U32 UR13, UR22, 0x6, URZ ;  /* 0x00000006160d7899 */ /* 0x000fe400080006ff */
[----:B------:R-:W-:Y:S02]  /*69b0*/  UIMAD UR15, UR15, UR11, UR23 ;  /* 0x0000000b0f0f72a4 */ /* 0x000fe4000f8e0217 */
[----:B------:R-:W-:Y:S02]  /*69c0*/  ULEA UR21, UP0, UR10, UR13, 0x5 ;  /* 0x0000000d0a157291 */ /* 0x000fe4000f8028ff */
[----:B------:R-:W-:Y:S01]  /*69d0*/  USHF.L.U64.HI UR15, UR22, 0x6, UR15 ;  /* 0x00000006160f7899 */ /* 0x000fe2000801020f */
[----:B------:R-:W-:Y:S01]  /*69e0*/  IMAD.U32 R42, RZ, RZ, UR13 ;  /* 0x0000000dff2a7e24 */ /* 0x000fe2000f8e00ff */
[----:B------:R-:W-:Y:S01]  /*69f0*/  MOV R38, UR13 ;  /* 0x0000000d00267c02 */ /* 0x000fe20008000f00 */
[----:B------:R-:W-:Y:S01]  /*6a00*/  IMAD.U32 R40, RZ, RZ, UR13 ;  /* 0x0000000dff287e24 */ /* 0x000fe2000f8e00ff */
[----:B------:R-:W-:Y:S01]  /*6a10*/  MOV R36, UR21 ;  /* 0x0000001500247c02 */ /* 0x000fe20008000f00 */
[----:B------:R-:W-:Y:S01]  /*6a20*/  IMAD.U32 R0, RZ, RZ, UR13 ;  /* 0x0000000dff007e24 */ /* 0x000fe2000f8e00ff */
[-C--:B------:R-:W-:Y:S01]  /*6a30*/  @!P4 LEA R42, P0, R42, R229.reuse, 0x1 ;  /* 0x000000e52a2ac211 */ /* 0x080fe200078008ff */
[----:B------:R-:W-:Y:S01]  /*6a40*/  IMAD.U32 R33, RZ, RZ, UR15 ;  /* 0x0000000fff217e24 */ /* 0x000fe2000f8e00ff */
[-C--:B------:R-:W-:Y:S01]  /*6a50*/  @!P3 LEA R40, P1, R40, R229.reuse, 0x1 ;  /* 0x000000e52828b211 */ /* 0x080fe200078208ff */
[----:B------:R-:W-:Y:S01]  /*6a60*/  IMAD.U32 R34, RZ, RZ, UR13 ;  /* 0x0000000dff227e24 */ /* 0x000fe2000f8e00ff */
[-C--:B------:R-:W-:Y:S01]  /*6a70*/  LEA R36, P5, R36, R229.reuse, 0x1 ;  /* 0x000000e524247211 */ /* 0x080fe200078a08ff */
[----:B------:R-:W-:Y:S01]  /*6a80*/  IMAD.U32 R32, RZ, RZ, UR13 ;  /* 0x0000000dff207e24 */ /* 0x000fe2000f8e00ff */
[----:B------:R-:W-:Y:S01]  /*6a90*/  ULEA.HI.X UR13, UR10, UR15, UR11, 0x5, UP0 ;  /* 0x0000000f0a0d7291 */ /* 0x000fe200080f2c0b */
[----:B------:R-:W-:Y:S01]  /*6aa0*/  IMAD.U32 R37, RZ, RZ, UR15 ;  /* 0x0000000fff257e24 */ /* 0x000fe2000f8e00ff */
[----:B------:R-:W-:Y:S01]  /*6ab0*/  @!P4 LEA.HI.X R43, R0, R228, R33, 0x1, P0 ;  /* 0x000000e4002bc211 */ /* 0x000fe200000f0c21 */
[----:B------:R-:W-:Y:S01]  /*6ac0*/  IMAD.U32 R35, RZ, RZ, UR15 ;  /* 0x0000000fff237e24 */ /* 0x000fe2000f8e00ff */
[----:B------:R-:W-:-:S02]  /*6ad0*/  @!P2 LEA R38, P0, R38, R229, 0x1 ;  /* 0x000000e52626a211 */ /* 0x000fc400078008ff */
[----:B------:R-:W-:Y:S01]  /*6ae0*/  IMAD.U32 R33, RZ, RZ, UR13 ;  /* 0x0000000dff217e24 */ /* 0x000fe2000f8e00ff */
[----:B------:R-:W-:Y:S01]  /*6af0*/  MOV R0, UR21 ;  /* 0x0000001500007c02 */ /* 0x000fe20008000f00 */
[----:B------:R-:W-:Y:S01]  /*6b00*/  @!PT LDS RZ, [RZ] ;  /* 0x00000000fffff984 */ /* 0x000fe20000000800 */
[----:B------:R-:W-:Y:S01]  /*6b10*/  @!PT LDS RZ, [RZ] ;  /* 0x00000000fffff984 */ /* 0x000fe20000000800 */
[----:B------:R-:W-:Y:S01]  /*6b20*/  @!PT LDS RZ, [RZ] ;  /* 0x00000000fffff984 */ /* 0x000fe20000000800 */
[----:B------:R1:W-:Y:S01]  /*6b30*/  @!P4 LDGSTS.E.BYPASS.LTC128B.128 [R230+0x6000], desc[UR16][R42.64] ;  /* 0x060000002ae6cfae */ /* 0x0003e2000b981a10 */
[-C--:B------:R-:W-:Y:S02]  /*6b40*/  @!P3 LEA.HI.X R41, R34, R228.reuse, R37, 0x1, P1 ;  /* 0x000000e42229b211 */ /* 0x080fe400008f0c25 */
[-C--:B------:R-:W-:Y:S01]  /*6b50*/  @!P2 LEA.HI.X R39, R32, R228.reuse, R35, 0x1, P0 ;  /* 0x000000e42027a211 */ /* 0x080fe200000f0c23 */
[----:B------:R1:W-:Y:S01]  /*6b60*/  @P4 STS.128 [R230+0x6000], RZ ;  /* 0x006000ffe6004388 */ /* 0x0003e20000000c00 */
[----:B------:R-:W-:-:S03]  /*6b70*/  LEA.HI.X R37, R0, R228, R33, 0x1, P5 ;  /* 0x000000e400257211 */ /* 0x000fc600028f0c21 */
        /* <DEDUP_REMOVED lines=26> */
.L_x_111:
[----:B------:R2:W-:Y:S02]  /*6d20*/  STS.128 [R230+0x8800], RZ ;  /* 0x008800ffe6007388 */ /* 0x0005e40000000c00 */
.L_x_112:
[----:B------:R-:W-:Y:S05]  /*6d30*/  BSYNC.RECONVERGENT B0 ;  /* 0x0000000000007941 */ /* 0x000fea0003800200 */
.L_x_110:
[----:B------:R-:W0:Y:S02]  /*6d40*/  LDGDEPBAR ;  /* 0x00000000000079af */ /* 0x000e240000000000 */
.L_x_109:
[C---:B------:R-:W-:Y:S02]  /*6d50*/  IADD3 R35, PT, PT, R169.reuse, -0x80, RZ ;  /* 0xffffff80a9237810 */ /* 0x040fe40007ffe0ff */
[----:B------:R-:W-:Y:S02]  /*6d60*/  IADD3 R33, PT, PT, R169, -0x7f, RZ ;  /* 0xffffff81a9217810 */ /* 0x000fe40007ffe0ff */
[C---:B------:R-:W-:Y:S02]  /*6d70*/  ISETP.GE.AND P1, PT, R35.reuse, R222, PT ;  /* 0x000000de2300720c */ /* 0x040fe40003f26270 */
[----:B------:R-:W-:Y:S02]  /*6d80*/  ISETP.GE.AND P0, PT, R35, R216, PT ;  /* 0x000000d82300720c */ /* 0x000fe40003f06270 */
[----:B------:R-:W-:Y:S02]  /*6d90*/  FSEL R210, R192, -INF , !P1 ;  /* 0xff800000c0d27808 */ /* 0x000fe40004800000 */
[----:B------:R-:W-:-:S02]  /*6da0*/  FSEL R239, R194, -INF , !P0 ;  /* 0xff800000c2ef7808 */ /* 0x000fc40004000000 */
[----:B------:R-:W-:Y:S02]  /*6db0*/  ISETP.GE.AND P1, PT, R35, R2, PT ;  /* 0x000000022300720c */ /* 0x000fe40003f26270 */
[----:B------:R-:W-:Y:S02]  /*6dc0*/  ISETP.GE.AND P0, PT, R33, R222, PT ;  /* 0x000000de2100720c */ /* 0x000fe40003f06270 */
[-C--:B------:R-:W-:Y:S02]  /*6dd0*/  ISETP.GE.AND P5, PT, R35, R3.reuse, PT ;  /* 0x000000032300720c */ /* 0x080fe40003fa6270 */
[----:B------:R-:W-:Y:S02]  /*6de0*/  FSEL R30, R30, -INF , !P1 ;  /* 0xff8000001e1e7808 */ /* 0x000fe40004800000 */
[----:B------:R-:W-:Y:S02]  /*6df0*/  FSEL R52, R193, -INF , !P0 ;  /* 0xff800000c1347808 */ /* 0x000fe40004000000 */
[----:B------:R-:W-:-:S02]  /*6e00*/  ISETP.GE.AND P1, PT, R33, R3, PT ;  /* 0x000000032100720c */ /* 0x000fc40003f26270 */
[----:B------:R-:W-:Y:S02]  /*6e10*/  ISETP.GE.AND P0, PT, R33, R2, PT ;  /* 0x000000022100720c */ /* 0x000fe40003f06270 */
[----:B-1-3--:R-:W-:Y:S02]  /*6e20*/  IADD3 R37, PT, PT, R169, -0x78, RZ ;  /* 0xffffff88a9257810 */ /* 0x00afe40007ffe0ff */
[----:B------:R-:W-:Y:S02]  /*6e30*/  FSEL R35, R28, -INF , !P5 ;  /* 0xff8000001c237808 */ /* 0x000fe40006800000 */
[----:B------:R-:W-:Y:S02]  /*6e40*/  FSEL R29, R29, -INF , !P1 ;  /* 0xff8000001d1d7808 */ /* 0x000fe40004800000 */
[----:B------:R-:W-:Y:S02]  /*6e50*/  FSEL R28, R31, -INF , !P0 ;  /* 0xff8000001f1c7808 */ /* 0x000fe40004000000 */
[----:B------:R-:W-:-:S02]  /*6e60*/  ISETP.GE.AND P5, PT, R33, R216, PT ;  /* 0x000000d82100720c */ /* 0x000fc40003fa6270 */
[C---:B------:R-:W-:Y:S02]  /*6e70*/  ISETP.GE.AND P1, PT, R37.reuse, R222, PT ;  /* 0x000000de2500720c */ /* 0x040fe40003f26270 */
[----:B------:R-:W-:Y:S02]  /*6e80*/  ISETP.GE.AND P0, PT, R37, R216, PT ;  /* 0x000000d82500720c */ /* 0x000fe40003f06270 */
[----:B------:R-:W-:Y:S02]  /*6e90*/  IADD3 R33, PT, PT, R169, -0x77, RZ ;  /* 0xffffff89a9217810 */ /* 0x000fe40007ffe0ff */
[----:B------:R-:W-:Y:S02]  /*6ea0*/  FSEL R211, R195, -INF , !P5 ;  /* 0xff800000c3d37808 */ /* 0x000fe40006800000 */
[----:B------:R-:W-:Y:S02]  /*6eb0*/  FSEL R208, R188, -INF , !P1 ;  /* 0xff800000bcd07808 */ /* 0x000fe40004800000 */
[----:B------:R-:W-:-:S02]  /*6ec0*/  FSEL R209, R190, -INF , !P0 ;  /* 0xff800000bed17808 */ /* 0x000fc40004000000 */
[C---:B------:R-:W-:Y:S02]  /*6ed0*/  ISETP.GE.AND P5, PT, R37.reuse, R3, PT ;  /* 0x000000032500720c */ /* 0x040fe40003fa6270 */
[----:B------:R-:W-:Y:S02]  /*6ee0*/  ISETP.GE.AND P1, PT, R37, R2, PT ;  /* 0x000000022500720c */ /* 0x000fe40003f26270 */
[----:B------:R-:W-:Y:S02]  /*6ef0*/  ISETP.GE.AND P0, PT, R33, R222, PT ;  /* 0x000000de2100720c */ /* 0x000fe40003f06270 */
[----:B------:R-:W-:Y:S02]  /*6f00*/  FSEL R31, R24, -INF , !P5 ;  /* 0xff800000181f7808 */ /* 0x000fe40006800000 */
[----:B------:R-:W-:Y:S02]  /*6f10*/  FSEL R0, R26, -INF , !P1 ;  /* 0xff8000001a007808 */ /* 0x000fe40004800000 */
[----:B------:R-:W-:-:S02]  /*6f20*/  FSEL R54, R189, -INF , !P0 ;  /* 0xff800000bd367808 */ /* 0x000fc40004000000 */
[C---:B------:R-:W-:Y:S02]  /*6f30*/  ISETP.GE.AND P5, PT, R33.reuse, R216, PT ;  /* 0x000000d82100720c */ /* 0x040fe40003fa6270 */
[C---:B------:R-:W-:Y:S02]  /*6f40*/  ISETP.GE.AND P1, PT, R33.reuse, R3, PT ;  /* 0x000000032100720c */ /* 0x040fe40003f26270 */
[----:B------:R-:W-:Y:S02]  /*6f50*/  ISETP.GE.AND P0, PT, R33, R2, PT ;  /* 0x000000022100720c */ /* 0x000fe40003f06270 */
[----:B------:R-:W-:Y:S02]  /*6f60*/  IADD3 R33, PT, PT, R169, -0x70, RZ ;  /* 0xffffff90a9217810 */ /* 0x000fe40007ffe0ff */
[----:B------:R-:W-:Y:S02]  /*6f70*/  FSEL R25, R25, -INF , !P1 ;  /* 0xff80000019197808 */ /* 0x000fe40004800000 */
[----:B------:R-:W-:-:S02]  /*6f80*/  FSEL R40, R27, -INF , !P0 ;  /* 0xff8000001b287808 */ /* 0x000fc40004000000 */
        /* <DEDUP_REMOVED lines=18> */
[----:B------:R-:W-:Y:S02]  /*70b0*/  ISETP.GE.AND P0, PT, R27, R216, PT ;  /* 0x000000d81b00720c */ /* 0x000fe40003f06270 */
[----:B------:R-:W-:Y:S02]  /*70c0*/  IADD3 R21, PT, PT, R169, -0x67, RZ ;  /* 0xffffff99a9157810 */ /* 0x000fe40007ffe0ff */
[----:B------:R-:W-:Y:S02]  /*70d0*/  FSEL R199, R182, -INF , !P0 ;  /* 0xff800000b6c77808 */ /* 0x000fe40004000000 */
[-C--:B------:R-:W-:Y:S02]  /*70e0*/  ISETP.GE.AND P0, PT, R21, R222.reuse, PT ;  /* 0x000000de1500720c */ /* 0x080fe40003f06270 */
[----:B------:R-:W-:Y:S02]  /*70f0*/  ISETP.GE.AND P1, PT, R27, R222, PT ;  /* 0x000000de1b00720c */ /* 0x000fe40003f26270 */
[----:B------:R-:W-:-:S02]  /*7100*/  FSEL R200, R181, -INF , !P0 ;  /* 0xff800000b5c87808 */ /* 0x000fc40004000000 */
[----:B------:R-:W-:Y:S02]  /*7110*/  FSEL R201, R187, -INF , !P5 ;  /* 0xff800000bbc97808 */ /* 0x000fe40006800000 */
[----:B------:R-:W-:Y:S02]  /*7120*/  FSEL R202, R180, -INF , !P1 ;  /* 0xff800000b4ca7808 */ /* 0x000fe40004800000 */
[-C--:B------:R-:W-:Y:S02]  /*7130*/  ISETP.GE.AND P0, PT, R21, R2.reuse, PT ;  /* 0x000000021500720c */ /* 0x080fe40003f06270 */
[C---:B------:R-:W-:Y:S02]  /*7140*/  ISETP.GE.AND P5, PT, R27.reuse, R3, PT ;  /* 0x000000031b00720c */ /* 0x040fe40003fa6270 */
[----:B------:R-:W-:Y:S02]  /*7150*/  ISETP.GE.AND P1, PT, R27, R2, PT ;  /* 0x000000021b00720c */ /* 0x000fe40003f26270 */
[----:B------:R-:W-:-:S02]  /*7160*/  IADD3 R23, PT, PT, R169, -0x60, RZ ;  /* 0xffffffa0a9177810 */ /* 0x000fc40007ffe0ff */
[----:B------:R-:W-:Y:S02]  /*7170*/  FSEL R204, R19, -INF , !P0 ;  /* 0xff80000013cc7808 */ /* 0x000fe40004000000 */
[----:B------:R-:W-:Y:S02]  /*7180*/  FSEL R197, R16, -INF , !P5 ;  /* 0xff80000010c57808 */ /* 0x000fe40006800000 */
[----:B------:R-:W-:Y:S02]  /*7190*/  FSEL R186, R18, -INF , !P1 ;  /* 0xff80000012ba7808 */ /* 0x000fe40004800000 */
[----:B------:R-:W-:Y:S02]  /*71a0*/  ISETP.GE.AND P0, PT, R23, R2, PT ;  /* 0x000000021700720c */ /* 0x000fe40003f06270 */
[C---:B------:R-:W-:Y:S02]  /*71b0*/  ISETP.GE.AND P5, PT, R21.reuse, R216, PT ;  /* 0x000000d81500720c */ /* 0x040fe40003fa6270 */
[----:B------:R-:W-:-:S02]  /*71c0*/  ISETP.GE.AND P1, PT, R21, R3, PT ;  /* 0x000000031500720c */ /* 0x000fc40003f26270 */
[C---:B------:R-:W-:Y:S02]  /*71d0*/  IADD3 R19, PT, PT, R169.reuse, -0x58, RZ ;  /* 0xffffffa8a9137810 */ /* 0x040fe40007ffe0ff */
[----:B------:R-:W-:Y:S02]  /*71e0*/  IADD3 R21, PT, PT, R169, -0x5f, RZ ;  /* 0xffffffa1a9157810 */ /* 0x000fe40007ffe0ff */
[----:B------:R-:W-:Y:S02]  /*71f0*/  FSEL R194, R14, -INF , !P0 ;  /* 0xff8000000ec27808 */ /* 0x000fe40004000000 */
[----:B------:R-:W-:Y:S02]  /*7200*/  FSEL R203, R183, -INF , !P5 ;  /* 0xff800000b7cb7808 */ /* 0x000fe40006800000 */
[----:B------:R-:W-:Y:S02]  /*7210*/  FSEL R181, R17, -INF , !P1 ;  /* 0xff80000011b57808 */ /* 0x000fe40004800000 */
[----:B------:R-:W-:-:S02]  /*7220*/  ISETP.GE.AND P0, PT, R19, R3, PT ;  /* 0x000000031300720c */ /* 0x000fc40003f06270 */
[----:B------:R-:W-:Y:S02]  /*7230*/  IADD3 R17, PT, PT, R169, -0x57, RZ ;  /* 0xffffffa9a9117810 */ /* 0x000fe40007ffe0ff */
[----:B------:R-:W-:Y:S02]  /*7240*/  ISETP.GE.AND P5, PT, R21, R3, PT ;  /* 0x000000031500720c */ /* 0x000fe40003fa6270 */
[----:B------:R-:W-:Y:S02]  /*7250*/  FSEL R187, R8, -INF , !P0 ;  /* 0xff80000008bb7808 */ /* 0x000fe40004000000 */
[----:B------:R-:W-:Y:S02]  /*7260*/  FSEL R191, R13, -INF , !P5 ;  /* 0xff8000000dbf7808 */ /* 0x000fe40006800000 */
[----:B------:R-:W-:Y:S02]  /*7270*/  ISETP.GE.AND P0, PT, R17, R2, PT ;  /* 0x000000021100720c */ /* 0x000fe40003f06270 */
[----:B------:R-:W-:-:S02]  /*7280*/  IADD3 R13, PT, PT, R169, -0x50, RZ ;  /* 0xffffffb0a90d7810 */ /* 0x000fc40007ffe0ff */
[----:B------:R-:W-:Y:S02]  /*7290*/  ISETP.GE.AND P1, PT, R23, R3, PT ;  /* 0x000000031700720c */ /* 0x000fe40003f26270 */
[----:B------:R-:W-:Y:S02]  /*72a0*/  FMNMX3.FTZ R8, R166, R35, R29, !PT ;  /* 0x00000023a6087276 */ /* 0x000fe4000781001d */
[-C--:B------:R-:W-:Y:S02]  /*72b0*/  ISETP.GE.AND P5, PT, R17, R3.reuse, PT ;  /* 0x000000031100720c */ /* 0x080fe40003fa6270 */
[----:B------:R-:W-:Y:S02]  /*72c0*/  FSEL R190, R11, -INF , !P0 ;  /* 0xff8000000bbe7808 */ /* 0x000fe40004000000 */
[----:B------:R-:W-:Y:S02]  /*72d0*/  ISETP.GE.AND P0, PT, R13, R3, PT ;  /* 0x000000030d00720c */ /* 0x000fe40003f06270 */
[----:B------:R-:W-:-:S02]  /*72e0*/  FSEL R189, R12, -INF , !P1 ;  /* 0xff8000000cbd7808 */ /* 0x000fc40004800000 */
[----:B------:R-:W-:Y:S02]  /*72f0*/  FMNMX3.FTZ R8, R8, R31, R25, !PT ;  /* 0x0000001f08087276 */ /* 0x000fe40007810019 */
[----:B------:R-:W-:Y:S02]  /*7300*/  ISETP.GE.AND P1, PT, R21, R2, PT ;  /* 0x000000021500720c */ /* 0x000fe40003f26270 */
[----:B------:R-:W-:Y:S02]  /*7310*/  FSEL R185, R9, -INF , !P5 ;  /* 0xff80000009b97808 */ /* 0x000fe40006800000 */
[----:B------:R-:W-:Y:S02]  /*7320*/  IADD3 R9, PT, PT, R169, -0x4f, RZ ;  /* 0xffffffb1a9097810 */ /* 0x000fe40007ffe0ff */
[----:B------:R-:W-:Y:S02]  /*7330*/  FSEL R171, R4, -INF , !P0 ;  /* 0xff80000004ab7808 */ /* 0x000fe40004000000 */
[----:B------:R-:W-:-:S02]  /*7340*/  FMNMX3.FTZ R4, R8, R193, R205, !PT ;  /* 0x000000c108047276 */ /* 0x000fc400078100cd */
[----:B------:R-:W-:Y:S02]  /*7350*/  FSEL R192, R15, -INF , !P1 ;  /* 0xff8000000fc07808 */ /* 0x000fe40004800000 */
[-C--:B------:R-:W-:Y:S02]  /*7360*/  ISETP.GE.AND P1, PT, R19, R2.reuse, PT ;  /* 0x000000021300720c */ /* 0x080fe40003f26270 */
[C---:B------:R-:W-:Y:S02]  /*7370*/  ISETP.GE.AND P5, PT, R9.reuse, R3, PT ;  /* 0x000000030900720c */ /* 0x040fe40003fa6270 */
[----:B------:R-:W-:Y:S02]  /*7380*/  ISETP.GE.AND P0, PT, R9, R2, PT ;  /* 0x000000020900720c */ /* 0x000fe40003f06270 */
[----:B------:R-:W-:Y:S02]  /*7390*/  FMNMX3.FTZ R4, R4, R197, R181, !PT ;  /* 0x000000c504047276 */ /* 0x000fe400078100b5 */
[----:B------:R-:W-:-:S02]  /*73a0*/  FMNMX3.FTZ R11, R165, R30, R28, !PT ;  /* 0x0000001ea50b7276 */ /* 0x000fc4000781001c */
[----:B------:R-:W-:Y:S02]  /*73b0*/  FSEL R188, R10, -INF , !P1 ;  /* 0xff8000000abc7808 */ /* 0x000fe40004800000 */
[----:B------:R-:W-:Y:S02]  /*73c0*/  ISETP.GE.AND P1, PT, R13, R2, PT ;  /* 0x000000020d00720c */ /* 0x000fe40003f26270 */
[----:B------:R-:W-:Y:S02]  /*73d0*/  FSEL R180, R5, -INF , !P5 ;  /* 0xff80000005b47808 */ /* 0x000fe40006800000 */
[----:B------:R-:W-:Y:S02]  /*73e0*/  FSEL R55, R7, -INF , !P0 ;  /* 0xff80000007377808 */ /* 0x000fe40004000000 */
[C---:B------:R-:W-:Y:S02]  /*73f0*/  IADD3 R5, PT, PT, R169.reuse, -0x48, RZ ;  /* 0xffffffb8a9057810 */ /* 0x040fe40007ffe0ff */
[----:B------:R-:W-:-:S02]  /*7400*/  IADD3 R7, PT, PT, R169, -0x47, RZ ;  /* 0xffffffb9a9077810 */ /* 0x000fc40007ffe0ff */
[----:B------:R-:W-:Y:S02]  /*7410*/  FMNMX3.FTZ R4, R4, R189, R191, !PT ;  /* 0x000000bd04047276 */ /* 0x000fe400078100bf */
[----:B------:R-:W-:Y:S02]  /*7420*/  FMNMX3.FTZ R11, R11, R0, R40, !PT ;  /* 0x000000000b0b7276 */ /* 0x000fe40007810028 */
[----:B------:R-:W-:Y:S02]  /*7430*/  FSEL R170, R6, -INF , !P1 ;  /* 0xff80000006aa7808 */ /* 0x000fe40004800000 */
[-C--:B------:R-:W-:Y:S02]  /*7440*/  ISETP.GE.AND P1, PT, R5, R3.reuse, PT ;  /* 0x000000030500720c */ /* 0x080fe40003f26270 */
[----:B------:R-:W-:Y:S02]  /*7450*/  ISETP.GE.AND P0, PT, R7, R3, PT ;  /* 0x000000030700720c */ /* 0x000fe40003f06270 */
[----:B------:R-:W-:-:S02]  /*7460*/  FMNMX3.FTZ R4, R4, R187, R185, !PT ;  /* 0x000000bb04047276 */ /* 0x000fc400078100b9 */
[----:B------:R-:W-:Y:S02]  /*7470*/  FMNMX3.FTZ R11, R11, R206, R184, !PT ;  /* 0x000000ce0b0b7276 */ /* 0x000fe400078100b8 */
[----:B------:R-:W-:Y:S02]  /*7480*/  FSEL R60, R60, -INF , !P1 ;  /* 0xff8000003c3c7808 */ /* 0x000fe40004800000 */
[----:B------:R-:W-:Y:S02]  /*7490*/  FSEL R61, R61, -INF , !P0 ;  /* 0xff8000003d3d7808 */ /* 0x000fe40004000000 */
[----:B------:R-:W-:Y:S02]  /*74a0*/  FMNMX3.FTZ R4, R4, R171, R180, !PT ;  /* 0x000000ab04047276 */ /* 0x000fe400078100b4 */
[----:B------:R-:W-:Y:S02]  /*74b0*/  FMNMX3.FTZ R11, R11, R186, R204, !PT ;  /* 0x000000ba0b0b7276 */ /* 0x000fe400078100cc */
[----:B------:R-:W-:-:S02]  /*74c0*/  ISETP.GE.AND P1, PT, R23, R222, PT ;  /* 0x000000de1700720c */ /* 0x000fc40003f26270 */
[----:B------:R-:W-:Y:S02]  /*74d0*/  ISETP.GE.AND P0, PT, R23, R216, PT ;  /* 0x000000d81700720c */ /* 0x000fe40003f06270 */
[----:B------:R-:W-:Y:S02]  /*74e0*/  FMNMX3.FTZ R4, R4, R60, R61, !PT ;  /* 0x0000003c04047276 */ /* 0x000fe4000781003d */
[----:B------:R-:W-:Y:S02]  /*74f0*/  FMNMX3.FTZ R15, R11, R194, R192, !PT ;  /* 0x000000c20b0f7276 */ /* 0x000fe400078100c0 */
[----:B------:R-:W-:Y:S01]  /*7500*/  FSEL R176, R176, -INF , !P1 ;  /* 0xff800000b0b07808 */ /* 0x000fe20004800000 */
[----:B------:R-:W1:Y:S01]  /*7510*/  SHFL.BFLY PT, R11, R4, 0x2, 0x1f ;  /* 0x0c401f00040b7f89 */ /* 0x000e6200000e0000 */
[----:B------:R-:W-:Y:S02]  /*7520*/  FSEL R169, R178, -INF , !P0 ;  /* 0xff800000b2a97808 */ /* 0x000fe40004000000 */
[----:B------:R-:W-:-:S02]  /*7530*/  ISETP.GE.AND P1, PT, R5, R2, PT ;  /* 0x000000020500720c */ /* 0x000fc40003f26270 */
[----:B------:R-:W-:Y:S02]  /*7540*/  ISETP.GE.AND P0, PT, R7, R2, PT ;  /* 0x000000020700720c */ /* 0x000fe40003f06270 */
[----:B------:R-:W-:Y:S02]  /*7550*/  FMNMX3.FTZ R6, R15, R188, R190, !PT ;  /* 0x000000bc0f067276 */ /* 0x000fe400078100be */
[----:B------:R-:W-:Y:S02]  /*7560*/  FSEL R62, R62, -INF , !P1 ;  /* 0xff8000003e3e7808 */ /* 0x000fe40004800000 */
[----:B------:R-:W-:Y:S02]  /*7570*/  FSEL R63, R63, -INF , !P0 ;  /* 0xff8000003f3f7808 */ /* 0x000fe40004000000 */
[----:B------:R-:W-:Y:S02]  /*7580*/  FMNMX3.FTZ R6, R6, R170, R55, !PT ;  /* 0x000000aa06067276 */ /* 0x000fe40007810037 */
[----:B------:R-:W-:-:S02]  /*7590*/  ISETP.GE.AND P5, PT, R21, R222, PT ;  /* 0x000000de1500720c */ /* 0x000fc40003fa6270 */
[----:B------:R-:W-:Y:S02]  /*75a0*/  FMNMX3.FTZ R6, R6, R62, R63, !PT ;  /* 0x0000003e06067276 */ /* 0x000fe4000781003f */
[----:B------:R-:W-:Y:S02]  /*75b0*/  FSEL R178, R177, -INF , !P5 ;  /* 0xff800000b1b27808 */ /* 0x000fe40006800000 */
[----:B------:R-:W-:Y:S01]  /*75c0*/  ISETP.GE.AND P1, PT, R21, R216, PT ;  /* 0x000000d81500720c */ /* 0x000fe20003f26270 */
[----:B------:R-:W3:Y:S01]  /*75d0*/  SHFL.BFLY PT, R15, R6, 0x2, 0x1f ;  /* 0x0c401f00060f7f89 */ /* 0x000ee200000e0000 */
[----:B------:R-:W-:Y:S02]  /*75e0*/  ISETP.GE.AND P5, PT, R19, R222, PT ;  /* 0x000000de1300720c */ /* 0x000fe40003fa6270 */
[----:B------:R-:W-:Y:S02]  /*75f0*/  FSEL R179, R179, -INF , !P1 ;  /* 0xff800000b3b37808 */ /* 0x000fe40004800000 */
[----:B------:R-:W-:-:S02]  /*7600*/  FSEL R182, R172, -INF , !P5 ;  /* 0xff800000acb67808 */ /* 0x000fc40006800000 */
[C---:B------:R-:W-:Y:S02]  /*7610*/  ISETP.GE.AND P1, PT, R17.reuse, R222, PT ;  /* 0x000000de1100720c */ /* 0x040fe40003f26270 */
[-C--:B------:R-:W-:Y:S02]  /*7620*/  ISETP.GE.AND P5, PT, R17, R216.reuse, PT ;  /* 0x000000d81100720c */ /* 0x080fe40003fa6270 */
[----:B-1----:R-:W-:Y:S02]  /*7630*/  FMNMX.FTZ R11, R4, R11, !PT ;  /* 0x0000000b040b7209 */ /* 0x002fe40007810000 */
[----:B------:R-:W-:Y:S02]  /*7640*/  ISETP.GE.AND P0, PT, R19, R216, PT ;  /* 0x000000d81300720c */ /* 0x000fe40003f06270 */
[----:B------:R-:W-:Y:S02]  /*7650*/  FMNMX3.FTZ R17, R168, R210, R52, !PT ;  /* 0x000000d2a8117276 */ /* 0x000fe40007810034 */
[----:B------:R-:W-:-:S02]  /*7660*/  FMNMX3.FTZ R4, R167, R239, R211, !PT ;  /* 0x000000efa7047276 */ /* 0x000fc400078100d3 */
[----:B------:R-:W-:Y:S02]  /*7670*/  FSEL R177, R174, -INF , !P0 ;  /* 0xff800000aeb17808 */ /* 0x000fe40004000000 */
[----:B------:R-:W-:Y:S02]  /*7680*/  FMNMX3.FTZ R17, R17, R208, R54, !PT ;  /* 0x000000d011117276 */ /* 0x000fe40007810036 */
[----:B------:R-:W-:Y:S02]  /*7690*/  FMNMX3.FTZ R8, R4, R209, R207, !PT ;  /* 0x000000d104087276 */ /* 0x000fe400078100cf */
[----:B------:R-:W-:Y:S01]  /*76a0*/  ISETP.GE.AND P0, PT, R13, R222, PT ;  /* 0x000000de0d00720c */ /* 0x000fe20003f06270 */
[----:B------:R-:W1:Y:S01]  /*76b0*/  SHFL.BFLY PT, R4, R11, 0x1, 0x1f ;  /* 0x0c201f000b047f89 */ /* 0x000e6200000e0000 */
[----:B------:R-:W-:Y:S02]  /*76c0*/  FSEL R172, R173, -INF , !P1 ;  /* 0xff800000adac7808 */ /* 0x000fe40004800000 */
[----:B------:R-:W-:-:S02]  /*76d0*/  ISETP.GE.AND P1, PT, R13, R216, PT ;  /* 0x000000d80d00720c */ /* 0x000fc40003f26270 */
[----:B------:R-:W-:Y:S02]  /*76e0*/  FMNMX3.FTZ R13, R17, R196, R198, !PT ;  /* 0x000000c4110d7276 */ /* 0x000fe400078100c6 */
[----:B------:R-:W-:Y:S01]  /*76f0*/  FMNMX3.FTZ R8, R8, R195, R201, !PT ;  /* 0x000000c308087276 */ /* 0x000fe200078100c9 */
[----:B------:R-:W-:Y:S01]  /*7700*/  LDSM.16.MT88.4 R16, [R218+0xa000] ;  /* 0x00a00000da10783b */ /* 0x000fe20000004200 */
[----:B------:R-:W-:Y:S02]  /*7710*/  FSEL R175, R175, -INF , !P5 ;  /* 0xff800000afaf7808 */ /* 0x000fe40006800000 */
[----:B------:R-:W-:Y:S02]  /*7720*/  FSEL R32, R64, -INF , !P0 ;  /* 0xff80000040207808 */ /* 0x000fe40004000000 */
[-C--:B------:R-:W-:Y:S02]  /*7730*/  ISETP.GE.AND P5, PT, R9, R222.reuse, PT ;  /* 0x000000de0900720c */ /* 0x080fe40003fa6270 */
[----:B------:R-:W-:-:S02]  /*7740*/  ISETP.GE.AND P0, PT, R5, R222, PT ;  /* 0x000000de0500720c */ /* 0x000fc40003f06270 */
[----:B---3--:R-:W-:Y:S02]  /*7750*/  FMNMX.FTZ R15, R6, R15, !PT ;  /* 0x0000000f060f7209 */ /* 0x008fe40007810000 */
[----:B------:R-:W-:Y:S02]  /*7760*/  FMNMX3.FTZ R13, R13, R202, R200, !PT ;  /* 0x000000ca0d0d7276 */ /* 0x000fe400078100c8 */
[----:B------:R-:W-:Y:S01]  /*7770*/  FMNMX3.FTZ R6, R8, R199, R203, !PT ;  /* 0x000000c708067276 */ /* 0x000fe200078100cb */
[----:B------:R-:W3:Y:S01]  /*7780*/  SHFL.BFLY PT, R212, R15, 0x1, 0x1f ;  /* 0x0c201f000fd47f89 */ /* 0x000ee200000e0000 */
[----:B------:R-:W-:Y:S02]  /*7790*/  FSEL R33, R65, -INF , !P5 ;  /* 0xff80000041217808 */ /* 0x000fe40006800000 */
[----:B------:R-:W-:Y:S02]  /*77a0*/  FSEL R34, R56, -INF , !P0 ;  /* 0xff80000038227808 */ /* 0x000fe40004000000 */
[----:B------:R-:W-:-:S02]  /*77b0*/  ISETP.GE.AND P5, PT, R9, R216, PT ;  /* 0x000000d80900720c */ /* 0x000fc40003fa6270 */
[----:B------:R-:W-:Y:S02]  /*77c0*/  ISETP.GE.AND P0, PT, R7, R222, PT ;  /* 0x000000de0700720c */ /* 0x000fe40003f06270 */
[----:B------:R-:W-:Y:S02]  /*77d0*/  FMNMX3.FTZ R9, R13, R176, R178, !PT ;  /* 0x000000b00d097276 */ /* 0x000fe400078100b2 */
[----:B------:R-:W-:Y:S02]  /*77e0*/  FMNMX3.FTZ R6, R6, R169, R179, !PT ;  /* 0x000000a906067276 */ /* 0x000fe400078100b3 */
[----:B------:R-:W-:Y:S02]  /*77f0*/  FSEL R43, R66, -INF , !P1 ;  /* 0xff800000422b7808 */ /* 0x000fe40004800000 */
[----:B------:R-:W-:Y:S02]  /*7800*/  FSEL R39, R57, -INF , !P0 ;  /* 0xff80000039277808 */ /* 0x000fe40004000000 */
[----:B------:R-:W-:-:S02]  /*7810*/  ISETP.GE.AND P1, PT, R5, R216, PT ;  /* 0x000000d80500720c */ /* 0x000fc40003f26270 */
[----:B------:R-:W-:Y:S02]  /*7820*/  FMNMX3.FTZ R9, R9, R182, R172, !PT ;  /* 0x000000b609097276 */ /* 0x000fe400078100ac */
[----:B------:R-:W-:Y:S02]  /*7830*/  ISETP.GE.AND P0, PT, R7, R216, PT ;  /* 0x000000d80700720c */ /* 0x000fe40003f06270 */
[----:B------:R-:W-:Y:S02]  /*7840*/  FSEL R48, R67, -INF , !P5 ;  /* 0xff80000043307808 */ /* 0x000fe40006800000 */
[----:B------:R-:W-:Y:S02]  /*7850*/  FMNMX3.FTZ R5, R6, R177, R175, !PT ;  /* 0x000000b106057276 */ /* 0x000fe400078100af */
[----:B------:R-:W-:Y:S02]  /*7860*/  FMNMX3.FTZ R9, R9, R32, R33, !PT ;  /* 0x0000002009097276 */ /* 0x000fe40007810021 */
[----:B------:R-:W-:-:S02]  /*7870*/  FSEL R47, R58, -INF , !P1 ;  /* 0xff8000003a2f7808 */ /* 0x000fc40004800000 */
[----:B------:R-:W-:Y:S02]  /*7880*/  FSEL R50, R59, -INF , !P0 ;  /* 0xff8000003b327808 */ /* 0x000fe40004000000 */
[----:B------:R-:W-:Y:S02]  /*7890*/  FMNMX3.FTZ R5, R5, R43, R48, !PT ;  /* 0x0000002b05057276 */ /* 0x000fe40007810030 */
[----:B------:R-:W-:Y:S02]  /*78a0*/  FMNMX3.FTZ R215, R9, R34, R39, !PT ;  /* 0x0000002209d77276 */ /* 0x000fe40007810027 */
[----:B------:R-:W-:Y:S02]  /*78b0*/  FMNMX3.FTZ R214, R5, R47, R50, !PT ;  /* 0x0000002f05d67276 */ /* 0x000fe40007810032 */
[----:B-1----:R-:W-:Y:S01]  /*78c0*/  FMNMX.FTZ R213, R11, R4, !PT ;  /* 0x000000040bd57209 */ /* 0x002fe20007810000 */
[----:B------:R-:W1:Y:S01]  /*78d0*/  SHFL.BFLY PT, R6, R215, 0x2, 0x1f ;  /* 0x0c401f00d7067f89 */ /* 0x000e6200000e0000 */
[----:B---3--:R-:W-:-:S02]  /*78e0*/  FMNMX.FTZ R212, R15, R212, !PT ;  /* 0x000000d40fd47209 */ /* 0x008fc40007810000 */
[C---:B------:R-:W-:Y:S01]  /*78f0*/  FSETP.NEU.FTZ.AND P1, PT, R213.reuse, -INF , PT ;  /* 0xff800000d500780b */ /* 0x040fe20003f3d000 */
[----:B------:R-:W3:Y:S01]  /*7900*/  SHFL.BFLY PT, R5, R214, 0x2, 0x1f ;  /* 0x0c401f00d6057f89 */ /* 0x000ee200000e0000 */
[C---:B------:R-:W-:Y:S01]  /*7910*/  FSETP.NEU.FTZ.AND P0, PT, R212.reuse, -INF , PT ;  /* 0xff800000d400780b */ /* 0x040fe20003f1d000 */
[C---:B------:R-:W-:Y:S01]  /*7920*/  FMUL.FTZ R65, R212.reuse, UR4 ;  /* 0x00000004d4417c20 */ /* 0x040fe20008410000 */
[C---:B------:R-:W-:Y:S01]  /*7930*/  FSEL R7, R213.reuse, RZ, P1 ;  /* 0x000000ffd5077208 */ /* 0x040fe20000800000 */
[----:B------:R-:W-:Y:S01]  /*7940*/  FMUL.FTZ R66, R213, UR4 ;  /* 0x00000004d5427c20 */ /* 0x000fe20008410000 */
[----:B------:R-:W-:Y:S02]  /*7950*/  FSEL R8, R212, RZ, P0 ;  /* 0x000000ffd4087208 */ /* 0x000fe40000000000 */
[----:B------:R-:W-:Y:S02]  /*7960*/  FSEL R65, R65, RZ, P0 ;  /* 0x000000ff41417208 */ /* 0x000fe40000000000 */
[----:B------:R-:W-:Y:S01]  /*7970*/  FSEL R66, R66, RZ, P1 ;  /* 0x000000ff42427208 */ /* 0x000fe20000800000 */
[----:B------:R-:W-:Y:S01]  /*7980*/  FADD.FTZ R8, R165, -R8 ;  /* 0x80000008a5087221 */ /* 0x000fe20000010000 */
[----:B------:R-:W-:Y:S01]  /*7990*/  IADD3 R51, PT, PT, R218, 0x9020, RZ ;  /* 0x00009020da337810 */ /* 0x000fe20007ffe0ff */
[--C-:B------:R-:W-:Y:S01]  /*79a0*/  FFMA.FTZ R45, R40, UR4, -R65.reuse ;  /* 0x00000004282d7c23 */ /* 0x100fe20008010841 */
[----:B------:R-:W-:Y:S01]  /*79b0*/  FFMA.FTZ R42, R30, UR4, -R65 ;  /* 0x000000041e2a7c23 */ /* 0x000fe20008010841 */
[--C-:B------:R-:W-:Y:S01]  /*79c0*/  FFMA.FTZ R38, R35, UR4, -R66.reuse ;  /* 0x0000000423267c23 */ /* 0x100fe20008010842 */
[--C-:B------:R-:W-:Y:S01]  /*79d0*/  FFMA.FTZ R35, R25, UR4, -R66.reuse ;  /* 0x0000000419237c23 */ /* 0x100fe20008010842 */
[----:B------:R-:W-:Y:S01]  /*79e0*/  FMUL.FTZ R44, R8, UR4 ;  /* 0x00000004082c7c20 */ /* 0x000fe20008410000 */
[----:B------:R-:W-:Y:S01]  /*79f0*/  LDSM.16.MT88.4 R24, [R218+0x9000] ;  /* 0x00900000da18783b */ /* 0x000fe20000004200 */
[--C-:B------:R-:W-:Y:S01]  /*7a00*/  FFMA.FTZ R37, R29, UR4, -R66.reuse ;  /* 0x000000041d257c23 */ /* 0x100fe20008010842 */
[--C-:B------:R-:W-:Y:S01]  /*7a10*/  FFMA.FTZ R36, R31, UR4, -R66.reuse ;  /* 0x000000041f247c23 */ /* 0x100fe20008010842 */
[----:B-1----:R-:W-:Y:S01]  /*7a20*/  FMNMX.FTZ R215, R215, R6, !PT ;  /* 0x00000006d7d77209 */ /* 0x002fe20007810000 */
[----:B------:R-:W-:Y:S01]  /*7a30*/  FADD.FTZ R6, R166, -R7 ;  /* 0x80000007a6067221 */ /* 0x000fe20000010000 */
[--C-:B------:R-:W-:Y:S01]  /*7a40*/  FFMA.FTZ R7, R0, UR4, -R65.reuse ;  /* 0x0000000400077c23 */ /* 0x100fe20008010841 */
[----:B------:R-:W-:Y:S01]  /*7a50*/  IADD3 R0, PT, PT, R218, 0x9000, RZ ;  /* 0x00009000da007810 */ /* 0x000fe20007ffe0ff */
[----:B------:R-:W-:Y:S01]  /*7a60*/  LDSM.16.MT88.4 R8, [R218+0xb000] ;  /* 0x00b00000da08783b */ /* 0x000fe20000004200 */
[----:B---3--:R-:W-:Y:S01]  /*7a70*/  FMNMX.FTZ R214, R214, R5, !PT ;  /* 0x00000005d6d67209 */ /* 0x008fe20007810000 */
[----:B------:R-:W-:Y:S01]  /*7a80*/  FMUL.FTZ R6, R6, UR4 ;  /* 0x0000000406067c20 */ /* 0x000fe20008410000 */
[----:B------:R-:W-:Y:S01]  /*7a90*/  @P6 IADD3 R51, PT, PT, R0, -0x20, RZ ;  /* 0xffffffe000336810 */ /* 0x000fe20007ffe0ff */
[----:B------:R-:W1:Y:S01]  /*7aa0*/  SHFL.BFLY PT, R4, R215, 0x1, 0x1f ;  /* 0x0c201f00d7047f89 */ /* 0x000e6200000e0000 */
[----:B------:R-:W-:Y:S01]  /*7ab0*/  MUFU.EX2 R40, R7 ;  /* 0x0000000700287308 */ /* 0x000fe20000000800 */
[--C-:B------:R-:W-:Y:S01]  /*7ac0*/  FFMA.FTZ R41, R28, UR4, -R65.reuse ;  /* 0x000000041c297c23 */ /* 0x100fe20008010841 */
[--C-:B------:R-:W-:Y:S01]  /*7ad0*/  FFMA.FTZ R174, R205, UR4, -R66.reuse ;  /* 0x00000004cdae7c23 */ /* 0x100fe20008010842 */
[----:B------:R-:W3:Y:S01]  /*7ae0*/  SHFL.BFLY PT, R5, R214, 0x1, 0x1f ;  /* 0x0c201f00d6057f89 */ /* 0x000ee200000e0000 */
[----:B------:R-:W4:Y:S01]  /*7af0*/  MUFU.EX2 R46, R6 ;  /* 0x00000006002e7308 */ /* 0x000f220000000800 */
[--C-:B------:R-:W-:Y:S01]  /*7b00*/  FFMA.FTZ R173, R197, UR4, -R66.reuse ;  /* 0x00000004c5ad7c23 */ /* 0x100fe20008010842 */
[--C-:B------:R-:W-:Y:S01]  /*7b10*/  FFMA.FTZ R183, R184, UR4, -R65.reuse ;  /* 0x00000004b8b77c23 */ /* 0x100fe20008010841 */
[----:B------:R-:W5:Y:S01]  /*7b20*/  LDSM.16.MT88.4 R20, [R51] ;  /* 0x000000003314783b */ /* 0x000f620000004200 */
[----:B------:R-:W-:Y:S01]  /*7b30*/  MUFU.EX2 R38, R38 ;  /* 0x0000002600267308 */ /* 0x000fe20000000800 */
[--C-:B------:R-:W-:Y:S01]  /*7b40*/  FFMA.FTZ R206, R206, UR4, -R65.reuse ;  /* 0x00000004cece7c23 */ /* 0x100fe20008010841 */
[--C-:B------:R-:W-:Y:S01]  /*7b50*/  FFMA.FTZ R189, R189, UR4, -R66.reuse ;  /* 0x00000004bdbd7c23 */ /* 0x100fe20008010842 */
[----:B------:R-:W2:Y:S01]  /*7b60*/  LDSM.16.MT88.4 R12, [R51+0x1000] ;  /* 0x00100000330c783b */ /* 0x000ea20000004200 */
[----:B------:R-:W3:Y:S01]  /*7b70*/  MUFU.EX2 R37, R37 ;  /* 0x0000002500257308 */ /* 0x000ee20000000800 */
[----:B------:R-:W-:Y:S01]  /*7b80*/  FFMA.FTZ R192, R192, UR4, -R65 ;  /* 0x00000004c0c07c23 */ /* 0x000fe20008010841 */
[--C-:B------:R-:W-:Y:S01]  /*7b90*/  FFMA.FTZ R171, R171, UR4, -R66.reuse ;  /* 0x00000004abab7c23 */ /* 0x100fe20008010842 */
[----:B------:R-:W-:Y:S01]  /*7ba0*/  FFMA.FTZ R180, R180, UR4, -R66 ;  /* 0x00000004b4b47c23 */ /* 0x000fe20008010842 */
[----:B------:R-:W-:Y:S01]  /*7bb0*/  MUFU.EX2 R36, R36 ;  /* 0x0000002400247308 */ /* 0x000fe20000000800 */
[-C--:B----4-:R-:W-:Y:S01]  /*7bc0*/  FMUL.FTZ R156, R156, R46.reuse ;  /* 0x0000002e9c9c7220 */ /* 0x090fe20000410000 */
[----:B------:R-:W-:-:S02]  /*7bd0*/  FMUL.FTZ R157, R157, R46 ;  /* 0x0000002e9d9d7220 */ /* 0x000fc40000410000 */
[----:B------:R-:W-:Y:S01]  /*7be0*/  MUFU.EX2 R35, R35 ;  /* 0x0000002300237308 */ /* 0x000fe20000000800 */
[-C--:B------:R-:W-:Y:S01]  /*7bf0*/  FMUL.FTZ R152, R152, R46.reuse ;  /* 0x0000002e98987220 */ /* 0x080fe20000410000 */
[----:B------:R-:W-:Y:S01]  /*7c00*/  FMUL.FTZ R153, R153, R46 ;  /* 0x0000002e99997220 */ /* 0x000fe20000410000 */
[----:B-1----:R-:W-:Y:S01]  /*7c10*/  FMNMX.FTZ R215, R215, R4, !PT ;  /* 0x00000004d7d77209 */ /* 0x002fe20007810000 */
[----:B------:R-:W-:Y:S01]  /*7c20*/  MUFU.EX2 R42, R42 ;  /* 0x0000002a002a7308 */ /* 0x000fe20000000800 */
[----:B------:R-:W-:Y:S01]  /*7c30*/  FMUL.FTZ R72, R72, R46 ;  /* 0x0000002e48487220 */ /* 0x000fe20000410000 */
[----:B---3--:R-:W-:Y:S01]  /*7c40*/  F2FP.BF16.F32.PACK_AB R28, R37, R38 ;  /* 0x00000026251c723e */ /* 0x008fe200000010ff */
[-C--:B------:R-:W-:Y:S01]  /*7c50*/  FMUL.FTZ R73, R73, R46.reuse ;  /* 0x0000002e49497220 */ /* 0x080fe20000410000 */
[----:B------:R-:W-:Y:S01]  /*7c60*/  FMNMX.FTZ R214, R214, R5, !PT ;  /* 0x00000005d6d67209 */ /* 0x000fe20007810000 */
[C---:B------:R-:W-:Y:S01]  /*7c70*/  FMUL.FTZ R49, R215.reuse, UR4 ;  /* 0x00000004d7317c20 */ /* 0x040fe20008410000 */
[----:B------:R-:W1:Y:S01]  /*7c80*/  LDSM.16.MT88.4 R4, [R51+0x2000] ;  /* 0x002000003304783b */ /* 0x000e620000004200 */
[C---:B------:R-:W-:Y:S01]  /*7c90*/  FSETP.NEU.FTZ.AND P1, PT, R215.reuse, -INF , PT ;  /* 0xff800000d700780b */ /* 0x040fe20003f3d000 */
[----:B------:R-:W3:Y:S01]  /*7ca0*/  MUFU.EX2 R41, R41 ;  /* 0x0000002900297308 */ /* 0x000ee20000000800 */
[C---:B------:R-:W-:Y:S01]  /*7cb0*/  FSETP.NEU.FTZ.AND P0, PT, R214.reuse, -INF , PT ;  /* 0xff800000d600780b */ /* 0x040fe20003f1d000 */
[C---:B------:R-:W-:Y:S01]  /*7cc0*/  FMUL.FTZ R56, R214.reuse, UR4 ;  /* 0x00000004d6387c20 */ /* 0x040fe20008410000 */
[----:B------:R-:W-:Y:S01]  /*7cd0*/  FSEL R67, R215, RZ, P1 ;  /* 0x000000ffd7437208 */ /* 0x000fe20000800000 */
[----:B------:R-:W4:Y:S01]  /*7ce0*/  MUFU.EX2 R45, R45 ;  /* 0x0000002d002d7308 */ /* 0x000f220000000800 */
[----:B------:R-:W-:Y:S01]  /*7cf0*/  FSEL R166, R214, RZ, P0 ;  /* 0x000000ffd6a67208 */ /* 0x000fe20000000000 */
[----:B------:R-:W-:Y:S01]  /*7d00*/  FMUL.FTZ R76, R76, R46 ;  /* 0x0000002e4c4c7220 */ /* 0x000fe20000410000 */
[----:B------:R-:W-:Y:S01]  /*7d10*/  FSEL R49, R49, RZ, P1 ;  /* 0x000000ff31317208 */ /* 0x000fe20000800000 */
[----:B------:R-:W-:Y:S01]  /*7d20*/  FADD.FTZ R67, R168, -R67 ;  /* 0x80000043a8437221 */ /* 0x000fe20000010000 */
[----:B------:R-:W-:Y:S01]  /*7d30*/  FSEL R56, R56, RZ, P0 ;  /* 0x000000ff38387208 */ /* 0x000fe20000000000 */
[----:B------:R-:W-:Y:S01]  /*7d40*/  FADD.FTZ R166, R167, -R166 ;  /* 0x800000a6a7a67221 */ /* 0x000fe20000010000 */
[----:B------:R-:W5:Y:S01]  /*7d50*/  MUFU.EX2 R44, R44 ;  /* 0x0000002c002c7308 */ /* 0x000f620000000800 */
[--C-:B------:R-:W-:Y:S01]  /*7d60*/  FFMA.FTZ R53, R52, UR4, -R49.reuse ;  /* 0x0000000434357c23 */ /* 0x100fe20008010831 */
[--C-:B------:R-:W-:Y:S01]  /*7d70*/  FFMA.FTZ R57, R54, UR4, -R49.reuse ;  /* 0x0000000436397c23 */ /* 0x100fe20008010831 */
[--C-:B------:R-:W-:Y:S01]  /*7d80*/  FFMA.FTZ R59, R239, UR4, -R56.reuse ;  /* 0x00000004ef3b7c23 */ /* 0x100fe20008010838 */
[--C-:B------:R-:W-:Y:S01]  /*7d90*/  FFMA.FTZ R58, R211, UR4, -R56.reuse ;  /* 0x00000004d33a7c23 */ /* 0x100fe20008010838 */
[--C-:B------:R-:W-:Y:S01]  /*7da0*/  FFMA.FTZ R64, R209, UR4, -R56.reuse ;  /* 0x00000004d1407c23 */ /* 0x100fe20008010838 */
[----:B------:R-:W-:Y:S01]  /*7db0*/  FMUL.FTZ R165, R67, UR4 ;  /* 0x0000000443a57c20 */ /* 0x000fe20008410000 */
[----:B------:R-:W-:Y:S01]  /*7dc0*/  FMUL.FTZ R166, R166, UR4 ;  /* 0x00000004a6a67c20 */ /* 0x000fe20008410000 */
[--C-:B------:R-:W-:Y:S01]  /*7dd0*/  FFMA.FTZ R210, R210, UR4, -R49.reuse ;  /* 0x00000004d2d27c23 */ /* 0x100fe20008010831 */
[----:B------:R-:W-:Y:S01]  /*7de0*/  FFMA.FTZ R208, R208, UR4, -R49 ;  /* 0x00000004d0d07c23 */ /* 0x000fe20008010831 */
[----:B------:R-:W-:Y:S01]  /*7df0*/  FFMA.FTZ R207, R207, UR4, -R56 ;  /* 0x00000004cfcf7c23 */ /* 0x000fe20008010838 */
[----:B------:R-:W-:Y:S01]  /*7e00*/  MUFU.EX2 R53, R53 ;  /* 0x0000003500357308 */ /* 0x000fe20000000800 */
[----:B---3--:R-:W-:Y:S01]  /*7e10*/  F2FP.BF16.F32.PACK_AB R29, R41, R42 ;  /* 0x0000002a291d723e */ /* 0x008fe200000010ff */
[----:B------:R-:W-:Y:S01]  /*7e20*/  FMUL.FTZ R77, R77, R46 ;  /* 0x0000002e4d4d7220 */ /* 0x000fe20000410000 */
[----:B------:R-:W-:Y:S01]  /*7e30*/  F2FP.BF16.F32.PACK_AB R30, R35, R36 ;  /* 0x00000024231e723e */ /* 0x000fe200000010ff */
[----:B------:R-:W-:Y:S01]  /*7e40*/  MUFU.EX2 R52, R210 ;  /* 0x000000d200347308 */ /* 0x000fe20000000800 */
[----:B----4-:R-:W-:Y:S01]  /*7e50*/  F2FP.BF16.F32.PACK_AB R31, R45, R40 ;  /* 0x000000282d1f723e */ /* 0x010fe200000010ff */
        /* <DEDUP_REMOVED lines=9> */
[----:B------:R-:W-:Y:S01]  /*7ef0*/  FMUL.FTZ R79, R79, R44 ;  /* 0x0000002c4f4f7220 */ /* 0x000fe20000410000 */
[----:B------:R-:W-:Y:S01]  /*7f00*/  MUFU.EX2 R59, R59 ;  /* 0x0000003b003b7308 */ /* 0x000fe20000000800 */
[-C--:B------:R-:W-:Y:S01]  /*7f10*/  FMUL.FTZ R88, R88, R46.reuse ;  /* 0x0000002e58587220 */ /* 0x080fe20000410000 */
[----:B------:R-:W-:Y:S01]  /*7f20*/  FMUL.FTZ R89, R89, R46 ;  /* 0x0000002e59597220 */ /* 0x000fe20000410000 */
[-C--:B------:R-:W-:Y:S01]  /*7f30*/  FMUL.FTZ R90, R90, R44.reuse ;  /* 0x0000002c5a5a7220 */ /* 0x080fe20000410000 */
[----:B------:R-:W-:Y:S01]  /*7f40*/  MUFU.EX2 R58, R58 ;  /* 0x0000003a003a7308 */ /* 0x000fe20000000800 */
[----:B------:R-:W-:Y:S01]  /*7f50*/  FMUL.FTZ R91, R91, R44 ;  /* 0x0000002c5b5b7220 */ /* 0x000fe20000410000 */
        /* <DEDUP_REMOVED lines=10> */
[----:B------:R-:W3:Y:S01]  /*8000*/  MUFU.EX2 R165, R165 ;  /* 0x000000a500a57308 */ /* 0x000ee20000000800 */
[-C--:B------:R-:W-:Y:S01]  /*8010*/  FMUL.FTZ R108, R108, R46.reuse ;  /* 0x0000002e6c6c7220 */ /* 0x080fe20000410000 */
[----:B------:R-:W-:Y:S01]  /*8020*/  FMUL.FTZ R109, R109, R46 ;  /* 0x0000002e6d6d7220 */ /* 0x000fe20000410000 */
[-C--:B------:R-:W-:Y:S01]  /*8030*/  FMUL.FTZ R110, R110, R44.reuse ;  /* 0x0000002c6e6e7220 */ /* 0x080fe20000410000 */
[----:B------:R-:W4:Y:S01]  /*8040*/  MUFU.EX2 R166, R166 ;  /* 0x000000a600a67308 */ /* 0x000f220000000800 */
        /* <DEDUP_REMOVED lines=18> */
[-C--:B---3--:R-:W-:Y:S01]  /*8170*/  FMUL.FTZ R160, R160, R165.reuse ;  /* 0x000000a5a0a07220 */ /* 0x088fe20000410000 */
[-C--:B------:R-:W-:Y:S01]  /*8180*/  FMUL.FTZ R161, R161, R165.reuse ;  /* 0x000000a5a1a17220 */ /* 0x080fe20000410000 */
[-C--:B----4-:R-:W-:Y:S01]  /*8190*/  FMUL.FTZ R162, R162, R166.reuse ;  /* 0x000000a6a2a27220 */ /* 0x090fe20000410000 */
        /* <DEDUP_REMOVED lines=44> */
[C---:B--2---:R-:W-:Y:S01]  /*8460*/  HMMA.16816.F32.BF16 R104, R28.reuse, R12, R104 ;  /* 0x0000000c1c68723c */ /* 0x044fe20000041868 */
        /* <DEDUP_REMOVED lines=9> */
[----:B------:R-:W-:Y:S01]  /*8500*/  FFMA.FTZ R167, R193, UR4, -R66 ;  /* 0x00000004c1a77c23 */ /* 0x000fe20008010842 */
[----:B------:R-:W-:Y:S01]  /*8510*/  FFMA.FTZ R186, R204, UR4, -R65 ;  /* 0x00000004ccba7c23 */ /* 0x000fe20008010841 */
[----:B------:R-:W-:Y:S01]  /*8520*/  MUFU.EX2 R174, R174 ;  /* 0x000000ae00ae7308 */ /* 0x000fe20000000800 */
[--C-:B------:R-:W-:Y:S01]  /*8530*/  FFMA.FTZ R193, R198, UR4, -R49.reuse ;  /* 0x00000004c6c17c23 */ /* 0x100fe20008010831 */
[--C-:B------:R-:W-:Y:S01]  /*8540*/  FFMA.FTZ R198, R202, UR4, -R49.reuse ;  /* 0x00000004cac67c23 */ /* 0x100fe20008010831 */
[--C-:B------:R-:W-:Y:S01]  /*8550*/  FFMA.FTZ R197, R200, UR4, -R49.reuse ;  /* 0x00000004c8c57c23 */ /* 0x100fe20008010831 */
[C---:B------:R-:W-:Y:S01]  /*8560*/  HMMA.16816.F32.BF16 R120, R28.reuse, R8, R120 ;  /* 0x000000081c78723c */ /* 0x040fe20000041878 */
[----:B------:R-:W2:Y:S01]  /*8570*/  MUFU.EX2 R167, R167 ;  /* 0x000000a700a77308 */ /* 0x000ea20000000800 */
[----:B------:R-:W-:Y:S01]  /*8580*/  FFMA.FTZ R196, R196, UR4, -R49 ;  /* 0x00000004c4c47c23 */ /* 0x000fe20008010831 */
[--C-:B------:R-:W-:Y:S01]  /*8590*/  FFMA.FTZ R195, R195, UR4, -R56.reuse ;  /* 0x00000004c3c37c23 */ /* 0x100fe20008010838 */
[--C-:B------:R-:W-:Y:S01]  /*85a0*/  FFMA.FTZ R200, R201, UR4, -R56.reuse ;  /* 0x00000004c9c87c23 */ /* 0x100fe20008010838 */
[----:B------:R-:W-:Y:S01]  /*85b0*/  MUFU.EX2 R173, R173 ;  /* 0x000000ad00ad7308 */ /* 0x000fe20000000800 */
[--C-:B------:R-:W-:Y:S01]  /*85c0*/  FFMA.FTZ R199, R199, UR4, -R56.reuse ;  /* 0x00000004c7c77c23 */ /* 0x100fe20008010838 */
[----:B------:R-:W-:Y:S01]  /*85d0*/  FFMA.FTZ R202, R203, UR4, -R56 ;  /* 0x00000004cbca7c23 */ /* 0x000fe20008010838 */
[C---:B------:R-:W-:Y:S01]  /*85e0*/  HMMA.16816.F32.BF16 R124, R28.reuse, R10, R124 ;  /* 0x0000000a1c7c723c */ /* 0x040fe2000004187c */
[----:B------:R-:W-:Y:S01]  /*85f0*/  MUFU.EX2 R168, R168 ;  /* 0x000000a800a87308 */ /* 0x000fe20000000800 */
[----:B------:R-:W-:Y:S01]  /*8600*/  FFMA.FTZ R204, R191, UR4, -R66 ;  /* 0x00000004bfcc7c23 */ /* 0x000fe20008010842 */
[----:B------:R-:W-:Y:S01]  /*8610*/  FFMA.FTZ R191, R190, UR4, -R65 ;  /* 0x00000004bebf7c23 */ /* 0x000fe20008010841 */
[--C-:B------:R-:W-:Y:S01]  /*8620*/  FFMA.FTZ R201, R178, UR4, -R49.reuse ;  /* 0x00000004b2c97c23 */ /* 0x100fe20008010831 */
[----:B------:R-:W-:Y:S01]  /*8630*/  MUFU.EX2 R184, R206 ;  /* 0x000000ce00b87308 */ /* 0x000fe20000000800 */
[--C-:B------:R-:W-:Y:S01]  /*8640*/  FFMA.FTZ R176, R176, UR4, -R49.reuse ;  /* 0x00000004b0b07c23 */ /* 0x100fe20008010831 */
[--C-:B------:R-:W-:Y:S01]  /*8650*/  FFMA.FTZ R178, R169, UR4, -R56.reuse ;  /* 0x00000004a9b27c23 */ /* 0x100fe20008010838 */
[C---:B-1----:R-:W-:Y:S01]  /*8660*/  HMMA.16816.F32.BF16 R132, R28.reuse, R4, R132 ;  /* 0x000000041c84723c */ /* 0x042fe20000041884 */
[----:B------:R-:W1:Y:S01]  /*8670*/  MUFU.EX2 R183, R183 ;  /* 0x000000b700b77308 */ /* 0x000e620000000800 */
[----:B------:R-:W-:Y:S01]  /*8680*/  FFMA.FTZ R205, R172, UR4, -R49 ;  /* 0x00000004accd7c23 */ /* 0x000fe20008010831 */
[--C-:B------:R-:W-:Y:S01]  /*8690*/  FFMA.FTZ R179, R179, UR4, -R56.reuse ;  /* 0x00000004b3b37c23 */ /* 0x100fe20008010838 */
[----:B------:R-:W-:Y:S01]  /*86a0*/  FFMA.FTZ R203, R177, UR4, -R56 ;  /* 0x00000004b1cb7c23 */ /* 0x000fe20008010838 */
[----:B------:R-:W-:Y:S01]  /*86b0*/  MUFU.EX2 R181, R181 ;  /* 0x000000b500b57308 */ /* 0x000fe20000000800 */
[----:B------:R-:W-:Y:S01]  /*86c0*/  FFMA.FTZ R38, R235, R46, R38 ;  /* 0x0000002eeb267223 */ /* 0x000fe20000010026 */
[----:B------:R-:W-:Y:S01]  /*86d0*/  FFMA.FTZ R42, R233, R44, R42 ;  /* 0x0000002ce92a7223 */ /* 0x000fe2000001002a */
[----:B------:R-:W-:Y:S01]  /*86e0*/  HMMA.16816.F32.BF16 R140, R28, R6, R140 ;  /* 0x000000061c8c723c */ /* 0x000fe2000004188c */
[----:B------:R-:W-:Y:S01]  /*86f0*/  F2FP.BF16.F32.PACK_AB R28, R53, R52 ;  /* 0x00000034351c723e */ /* 0x000fe200000010ff */
[----:B------:R-:W3:Y:S01]  /*8700*/  MUFU.EX2 R186, R186 ;  /* 0x000000ba00ba7308 */ /* 0x000ee20000000800 */
[----:B------:R-:W-:Y:S01]  /*8710*/  F2FP.BF16.F32.PACK_AB R29, R58, R59 ;  /* 0x0000003b3a1d723e */ /* 0x000fe200000010ff */
[----:B------:R-:W-:Y:S01]  /*8720*/  FFMA.FTZ R52, R237, R165, R52 ;  /* 0x000000a5ed347223 */ /* 0x000fe20000010034 */
[----:B------:R-:W-:Y:S01]  /*8730*/  F2FP.BF16.F32.PACK_AB R30, R57, R54 ;  /* 0x00000036391e723e */ /* 0x000fe200000010ff */
[----:B------:R-:W-:Y:S01]  /*8740*/  MUFU.EX2 R196, R196 ;  /* 0x000000c400c47308 */ /* 0x000fe20000000800 */
[----:B------:R-:W-:Y:S01]  /*8750*/  F2FP.BF16.F32.PACK_AB R31, R67, R64 ;  /* 0x00000040431f723e */ /* 0x000fe200000010ff */
[----:B------:R-:W-:Y:S01]  /*8760*/  FFMA.FTZ R59, R234, R166, R59 ;  /* 0x000000a6ea3b7223 */ /* 0x000fe2000001003b */
[----:B------:R-:W-:Y:S01]  /*8770*/  FADD.FTZ R53, R53, R52 ;  /* 0x0000003435357221 */ /* 0x000fe20000010000 */
[----:B------:R-:W4:Y:S01]  /*8780*/  MUFU.EX2 R193, R193 ;  /* 0x000000c100c17308 */ /* 0x000f220000000800 */
[----:B------:R-:W-:Y:S01]  /*8790*/  FADD.FTZ R37, R37, R38 ;  /* 0x0000002625257221 */ /* 0x000fe20000010000 */
[----:B------:R-:W-:Y:S01]  /*87a0*/  FADD.FTZ R59, R58, R59 ;  /* 0x0000003b3a3b7221 */ /* 0x000fe20000010000 */
[----:B------:R-:W-:Y:S01]  /*87b0*/  FADD.FTZ R41, R41, R42 ;  /* 0x0000002a29297221 */ /* 0x000fe20000010000 */
[C---:B------:R-:W-:Y:S01]  /*87c0*/  HMMA.16816.F32.BF16 R160, R28.reuse, R24, R160 ;  /* 0x000000181ca0723c */ /* 0x040fe200000418a0 */
[----:B------:R-:W-:Y:S01]  /*87d0*/  MUFU.EX2 R198, R198 ;  /* 0x000000c600c67308 */ /* 0x000fe20000000800 */
[----:B------:R-:W-:Y:S01]  /*87e0*/  FADD.FTZ R54, R54, R53 ;  /* 0x0000003536367221 */ /* 0x000fe20000010000 */
[----:B------:R-:W-:Y:S01]  /*87f0*/  FADD.FTZ R64, R64, R59 ;  /* 0x0000003b40407221 */ /* 0x000fe20000010000 */
[----:B------:R-:W-:Y:S01]  /*8800*/  FADD.FTZ R36, R36, R37 ;  /* 0x0000002524247221 */ /* 0x000fe20000010000 */
        /* <DEDUP_REMOVED lines=12> */
[--C-:B------:R-:W-:Y:S01]  /*88d0*/  FFMA.FTZ R33, R33, UR4, -R49.reuse ;  /* 0x0000000421217c23 */ /* 0x100fe20008010831 */
[----:B------:R-:W-:Y:S01]  /*88e0*/  MUFU.EX2 R199, R199 ;  /* 0x000000c700c77308 */ /* 0x000fe20000000800 */
[--C-:B------:R-:W-:Y:S01]  /*88f0*/  FFMA.FTZ R34, R34, UR4, -R49.reuse ;  /* 0x0000000422227c23 */ /* 0x100fe20008010831 */
[----:B------:R-:W-:Y:S01]  /*8900*/  FFMA.FTZ R39, R39, UR4, -R49 ;  /* 0x0000000427277c23 */ /* 0x000fe20008010831 */
[--C-:B------:R-:W-:Y:S01]  /*8910*/  FFMA.FTZ R43, R43, UR4, -R56.reuse ;  /* 0x000000042b2b7c23 */ /* 0x100fe20008010838 */
[----:B------:R-:W4:Y:S01]  /*8920*/  MUFU.EX2 R202, R202 ;  /* 0x000000ca00ca7308 */ /* 0x000f220000000800 */
[--C-:B------:R-:W-:Y:S01]  /*8930*/  FFMA.FTZ R48, R48, UR4, -R56.reuse ;  /* 0x0000000430307c23 */ /* 0x100fe20008010838 */
[C---:B------:R-:W-:Y:S01]  /*8940*/  HMMA.16816.F32.BF16 R80, R28.reuse, R22, R80 ;  /* 0x000000161c50723c */ /* 0x040fe20000041850 */
[----:B------:R-:W4:Y:S01]  /*8950*/  LDSM.16.MT88.4 R20, [R51+0x400] ;  /* 0x000400003314783b */ /* 0x000f220000004200 */
[----:B------:R-:W-:Y:S01]  /*8960*/  MUFU.EX2 R189, R189 ;  /* 0x000000bd00bd7308 */ /* 0x000fe20000000800 */
[--C-:B------:R-:W-:Y:S01]  /*8970*/  FFMA.FTZ R47, R47, UR4, -R56.reuse ;  /* 0x000000042f2f7c23 */ /* 0x100fe20008010838 */
[----:B------:R-:W-:Y:S01]  /*8980*/  FFMA.FTZ R50, R50, UR4, -R56 ;  /* 0x0000000432327c23 */ /* 0x000fe20008010838 */
[----:B------:R-:W-:Y:S01]  /*8990*/  MOV R165, R212 ;  /* 0x000000d400a57202 */ /* 0x000fe20000000f00 */
[----:B------:R-:W4:Y:S01]  /*89a0*/  MUFU.EX2 R204, R204 ;  /* 0x000000cc00cc7308 */ /* 0x000f220000000800 */
[----:B------:R-:W-:Y:S01]  /*89b0*/  MOV R166, R213 ;  /* 0x000000d500a67202 */ /* 0x000fe20000000f00 */
[C---:B------:R-:W-:Y:S02]  /*89c0*/  HMMA.16816.F32.BF16 R84, R28.reuse, R16, R84 ;  /* 0x000000101c54723c */ /* 0x040fe40000041854 */
[----:B------:R-:W-:Y:S04]  /*89d0*/  MUFU.EX2 R191, R191 ;  /* 0x000000bf00bf7308 */ /* 0x000fe80000000800 */
[----:B------:R-:W-:Y:S02]  /*89e0*/  MUFU.EX2 R176, R176 ;  /* 0x000000b000b07308 */ /* 0x000fe40000000800 */
[C---:B------:R-:W-:Y:S01]  /*89f0*/  HMMA.16816.F32.BF16 R96, R28.reuse, R18, R96 ;  /* 0x000000121c60723c */ /* 0x040fe20000041860 */
[----:B------:R-:W4:Y:S01]  /*8a00*/  LDSM.16.MT88.4 R16, [R218+0xa400] ;  /* 0x00a40000da10783b */ /* 0x000f220000004200 */
[----:B------:R-:W-:Y:S04]  /*8a10*/  MUFU.EX2 R201, R201 ;  /* 0x000000c900c97308 */ /* 0x000fe80000000800 */
[----:B------:R-:W-:Y:S02]  /*8a20*/  MUFU.EX2 R169, R205 ;  /* 0x000000cd00a97308 */ /* 0x000fe40000000800 */
[C---:B------:R-:W-:Y:S02]  /*8a30*/  HMMA.16816.F32.BF16 R100, R28.reuse, R12, R100 ;  /* 0x0000000c1c64723c */ /* 0x040fe40000041864 */
[----:B------:R-:W-:Y:S04]  /*8a40*/  MUFU.EX2 R178, R178 ;  /* 0x000000b200b27308 */ /* 0x000fe80000000800 */
[----:B------:R2:W-:Y:S02]  /*8a50*/  MUFU.EX2 R177, R179 ;  /* 0x000000b300b17308 */ /* 0x0005e40000000800 */
[C---:B------:R-:W-:Y:S01]  /*8a60*/  HMMA.16816.F32.BF16 R112, R28.reuse, R14, R112 ;  /* 0x0000000e1c70723c */ /* 0x040fe20000041870 */
[----:B------:R-:W4:Y:S01]  /*8a70*/  LDSM.16.MT88.4 R12, [R51+0x1400] ;  /* 0x00140000330c783b */ /* 0x000f220000004200 */
[----:B------:R-:W-:Y:S04]  /*8a80*/  MUFU.EX2 R171, R171 ;  /* 0x000000ab00ab7308 */ /* 0x000fe80000000800 */
[----:B------:R-:W-:Y:S02]  /*8a90*/  MUFU.EX2 R32, R32 ;  /* 0x0000002000207308 */ /* 0x000fe40000000800 */
[----:B------:R-:W-:Y:S02]  /*8aa0*/  HMMA.16816.F32.BF16 R116, R28, R8, R116 ;  /* 0x000000081c74723c */ /* 0x000fe40000041874 */
[----:B------:R-:W-:Y:S01]  /*8ab0*/  MUFU.EX2 R33, R33 ;  /* 0x0000002100217308 */ /* 0x000fe20000000800 */
[--C-:B--2---:R-:W-:Y:S01]  /*8ac0*/  FFMA.FTZ R179, R170, UR4, -R65.reuse ;  /* 0x00000004aab37c23 */ /* 0x104fe20008010841 */
[----:B------:R-:W-:-:S02]  /*8ad0*/  FFMA.FTZ R170, R63, UR4, -R65 ;  /* 0x000000043faa7c23 */ /* 0x000fc40008010841 */
[----:B------:R-:W-:Y:S02]  /*8ae0*/  MUFU.EX2 R34, R34 ;  /* 0x0000002200227308 */ /* 0x000fe40000000800 */
[C---:B------:R-:W-:Y:S01]  /*8af0*/  HMMA.16816.F32.BF16 R128, R28.reuse, R10, R128 ;  /* 0x0000000a1c80723c */ /* 0x040fe20000041880 */
[----:B------:R-:W2:Y:S01]  /*8b00*/  LDSM.16.MT88.4 R8, [R218+0xb400] ;  /* 0x00b40000da08783b */ /* 0x000ea20000004200 */
[----:B------:R-:W-:Y:S04]  /*8b10*/  MUFU.EX2 R39, R39 ;  /* 0x0000002700277308 */ /* 0x000fe80000000800 */
        /* <DEDUP_REMOVED lines=8> */
[C---:B-1----:R-:W-:Y:S01]  /*8ba0*/  F2FP.BF16.F32.PACK_AB R29, R183.reuse, R184 ;  /* 0x000000b8b71d723e */ /* 0x042fe200000010ff */
        /* <DEDUP_REMOVED lines=8> */
[----:B------:R-:W-:Y:S01]  /*8c30*/  FADD.FTZ R181, R181, R184 ;  /* 0x000000b8b5b57221 */ /* 0x000fe20000010000 */
[----:B------:R-:W-:Y:S01]  /*8c40*/  MUFU.EX2 R50, R50 ;  /* 0x0000003200327308 */ /* 0x000fe20000000800 */
        /* <DEDUP_REMOVED lines=31> */
[C---:B------:R-:W-:Y:S01]  /*8e40*/  HMMA.16816.F32.BF16 R116, R28.reuse, R8, R116 ;  /* 0x000000081c74723c */ /* 0x040fe20000041874 */
[----:B------:R-:W-:Y:S01]  /*8e50*/  FFMA.FTZ R8, R188, UR4, -R65 ;  /* 0x00000004bc087c23 */ /* 0x000fe20008010841 */
[----:B------:R-:W-:Y:S04]  /*8e60*/  MUFU.EX2 R194, R12 ;  /* 0x0000000c00c27308 */ /* 0x000fe80000000800 */
[----:B------:R-:W-:Y:S02]  /*8e70*/  MUFU.EX2 R190, R8 ;  /* 0x0000000800be7308 */ /* 0x000fe40000000800 */
[C---:B------:R-:W-:Y:S02]  /*8e80*/  HMMA.16816.F32.BF16 R160, R28.reuse, R24, R160 ;  /* 0x000000181ca0723c */ /* 0x040fe400000418a0 */
[----:B------:R-:W-:Y:S04]  /*8e90*/  MUFU.EX2 R187, R187 ;  /* 0x000000bb00bb7308 */ /* 0x000fe80000000800 */
[----:B------:R1:W2:Y:S02]  /*8ea0*/  MUFU.EX2 R188, R192 ;  /* 0x000000c000bc7308 */ /* 0x0002a40000000800 */
[C---:B------:R-:W-:Y:S01]  /*8eb0*/  HMMA.16816.F32.BF16 R148, R28.reuse, R26, R148 ;  /* 0x0000001a1c94723c */ /* 0x040fe20000041894 */
[----:B------:R-:W3:Y:S07]  /*8ec0*/  LDSM.16.MT88.4 R24, [R218+0x9800] ;  /* 0x00980000da18783b */ /* 0x000eee0000004200 */
[----:B------:R-:W-:Y:S01]  /*8ed0*/  HMMA.16816.F32.BF16 R68, R28, R20, R68 ;  /* 0x000000141c44723c */ /* 0x000fe20000041844 */
[----:B-1----:R-:W-:Y:S01]  /*8ee0*/  FFMA.FTZ R192, R182, UR4, -R49 ;  /* 0x00000004b6c07c23 */ /* 0x002fe20008010831 */
[----:B------:R-:W-:-:S02]  /*8ef0*/  FFMA.FTZ R182, R175, UR4, -R56 ;  /* 0x00000004afb67c23 */ /* 0x000fc40008010838 */
[----:B------:R-:W-:Y:S04]  /*8f00*/  MUFU.EX2 R175, R203 ;  /* 0x000000cb00af7308 */ /* 0x000fe80000000800 */
[C---:B------:R-:W-:Y:S01]  /*8f10*/  HMMA.16816.F32.BF16 R80, R28.reuse, R22, R80 ;  /* 0x000000161c50723c */ /* 0x040fe20000041850 */
[----:B------:R-:W1:Y:S01]  /*8f20*/  LDSM.16.MT88.4 R20, [R51+0x800] ;  /* 0x000800003314783b */ /* 0x000e620000004200 */
[----:B------:R-:W4:Y:S04]  /*8f30*/  MUFU.EX2 R172, R192 ;  /* 0x000000c000ac7308 */ /* 0x000f280000000800 */
[----:B------:R-:W5:Y:S02]  /*8f40*/  MUFU.EX2 R182, R182 ;  /* 0x000000b600b67308 */ /* 0x000f640000000800 */
[C---:B------:R-:W-:Y:S08]  /*8f50*/  HMMA.16816.F32.BF16 R84, R28.reuse, R16, R84 ;  /* 0x000000101c54723c */ /* 0x040ff00000041854 */
[C---:B------:R-:W-:Y:S01]  /*8f60*/  HMMA.16816.F32.BF16 R96, R28.reuse, R18, R96 ;  /* 0x000000121c60723c */ /* 0x040fe20000041860 */
[----:B------:R-:W4:Y:S07]  /*8f70*/  LDSM.16.MT88.4 R16, [R218+0xa800] ;  /* 0x00a80000da10783b */ /* 0x000f2e0000004200 */
[C---:B------:R-:W-:Y:S01]  /*8f80*/  HMMA.16816.F32.BF16 R112, R28.reuse, R14, R112 ;  /* 0x0000000e1c70723c */ /* 0x040fe20000041870 */
[----:B------:R-:W5:Y:S07]  /*8f90*/  LDSM.16.MT88.4 R12, [R51+0x1800] ;  /* 0x00180000330c783b */ /* 0x000f6e0000004200 */
[C---:B------:R-:W-:Y:S01]  /*8fa0*/  HMMA.16816.F32.BF16 R128, R28.reuse, R10, R128 ;  /* 0x0000000a1c80723c */ /* 0x040fe20000041880 */
[----:B------:R-:W5:Y:S07]  /*8fb0*/  LDSM.16.MT88.4 R8, [R218+0xb800] ;  /* 0x00b80000da08783b */ /* 0x000f6e0000004200 */
[C---:B------:R-:W-:Y:S08]  /*8fc0*/  HMMA.16816.F32.BF16 R144, R28.reuse, R4, R144 ;  /* 0x000000041c90723c */ /* 0x040ff00000041890 */
[----:B------:R-:W-:Y:S01]  /*8fd0*/  HMMA.16816.F32.BF16 R136, R28, R6, R136 ;  /* 0x000000061c88723c */ /* 0x000fe20000041888 */
[----:B------:R-:W5:Y:S01]  /*8fe0*/  LDSM.16.MT88.4 R4, [R51+0x2800] ;  /* 0x002800003304783b */ /* 0x000f620000004200 */
[----:B------:R-:W-:Y:S01]  /*8ff0*/  F2FP.BF16.F32.PACK_AB R28, R204, R189 ;  /* 0x000000bdcc1c723e */ /* 0x000fe200000010ff */
[----:B------:R-:W-:Y:S01]  /*9000*/  FADD.FTZ R189, R189, R168 ;  /* 0x000000a8bdbd7221 */ /* 0x000fe20000010000 */
[----:B--2---:R-:W-:Y:S01]  /*9010*/  F2FP.BF16.F32.PACK_AB R29, R188, R187 ;  /* 0x000000bbbc1d723e */ /* 0x004fe200000010ff */
[----:B------:R-:W-:Y:S01]  /*9020*/  FADD.FTZ R187, R187, R186 ;  /* 0x000000babbbb7221 */ /* 0x000fe20000010000 */
[----:B------:R-:W-:Y:S01]  /*9030*/  F2FP.BF16.F32.PACK_AB R30, R194, R185 ;  /* 0x000000b9c21e723e */ /* 0x000fe200000010ff */
[----:B------:R-:W-:Y:S01]  /*9040*/  FADD.FTZ R204, R204, R189 ;  /* 0x000000bdcccc7221 */ /* 0x000fe20000010000 */
[----:B------:R-:W-:Y:S01]  /*9050*/  F2FP.BF16.F32.PACK_AB R31, R191, R190 ;  /* 0x000000bebf1f723e */ /* 0x000fe200000010ff */
[----:B------:R-:W-:Y:S01]  /*9060*/  FADD.FTZ R187, R188, R187 ;  /* 0x000000bbbcbb7221 */ /* 0x000fe20000010000 */
[----:B------:R-:W-:Y:S01]  /*9070*/  MOV R168, R215 ;  /* 0x000000d700a87202 */ /* 0x000fe20000000f00 */
[----:B------:R-:W-:-:S02]  /*9080*/  FADD.FTZ R185, R185, R204 ;  /* 0x000000ccb9b97221 */ /* 0x000fc40000010000 */
[----:B------:R-:W-:Y:S02]  /*9090*/  FADD.FTZ R190, R190, R187 ;  /* 0x000000bbbebe7221 */ /* 0x000fe40000010000 */
[----:B---3--:R-:W-:Y:S01]  /*90a0*/  HMMA.16816.F32.BF16 R156, R28, R24, R156 ;  /* 0x000000181c9c723c */ /* 0x008fe2000004189c */
[----:B------:R-:W-:Y:S01]  /*90b0*/  FADD.FTZ R194, R194, R185 ;  /* 0x000000b9c2c27221 */ /* 0x000fe20000010000 */
[----:B------:R-:W-:-:S06]  /*90c0*/  FADD.FTZ R190, R191, R190 ;  /* 0x000000bebfbe7221 */ /* 0x000fcc0000010000 */
[C---:B------:R-:W-:Y:S08]  /*90d0*/  HMMA.16816.F32.BF16 R152, R28.reuse, R26, R152 ;  /* 0x0000001a1c98723c */ /* 0x040ff00000041898 */
[C---:B-1----:R-:W-:Y:S08]  /*90e0*/  HMMA.16816.F32.BF16 R72, R28.reuse, R20, R72 ;  /* 0x000000141c48723c */ /* 0x042ff00000041848 */
[C---:B------:R-:W-:Y:S08]  /*90f0*/  HMMA.16816.F32.BF16 R76, R28.reuse, R22, R76 ;  /* 0x000000161c4c723c */ /* 0x040ff0000004184c */
[C---:B----4-:R-:W-:Y:S08]  /*9100*/  HMMA.16816.F32.BF16 R88, R28.reuse, R16, R88 ;  /* 0x000000101c58723c */ /* 0x050ff00000041858 */
[C---:B------:R-:W-:Y:S08]  /*9110*/  HMMA.16816.F32.BF16 R92, R28.reuse, R18, R92 ;  /* 0x000000121c5c723c */ /* 0x040ff0000004185c */
[C---:B-----5:R-:W-:Y:S08]  /*9120*/  HMMA.16816.F32.BF16 R104, R28.reuse, R12, R104 ;  /* 0x0000000c1c68723c */ /* 0x060ff00000041868 */
        /* <DEDUP_REMOVED lines=21> */
[----:B------:R2:W-:Y:S01]  /*9280*/  MUFU.EX2 R61, R12 ;  /* 0x0000000c003d7308 */ /* 0x0005e20000000800 */
[C---:B------:R-:W-:Y:S01]  /*9290*/  HMMA.16816.F32.BF16 R116, R28.reuse, R8, R116 ;  /* 0x000000081c74723c */ /* 0x040fe20000041874 */
[--C-:B------:R-:W-:Y:S01]  /*92a0*/  FFMA.FTZ R9, R55, UR4, -R65.reuse ;  /* 0x0000000437097c23 */ /* 0x100fe20008010841 */
[----:B------:R-:W-:Y:S01]  /*92b0*/  FFMA.FTZ R8, R62, UR4, -R65 ;  /* 0x000000043e087c23 */ /* 0x000fe20008010841 */
[----:B------:R-:W-:Y:S04]  /*92c0*/  MUFU.EX2 R66, R66 ;  /* 0x0000004200427308 */ /* 0x000fe80000000800 */
[----:B------:R-:W-:Y:S01]  /*92d0*/  MUFU.EX2 R62, R9 ;  /* 0x00000009003e7308 */ /* 0x000fe20000000800 */
[C---:B------:R-:W-:Y:S03]  /*92e0*/  HMMA.16816.F32.BF16 R160, R28.reuse, R24, R160 ;  /* 0x000000181ca0723c */ /* 0x040fe600000418a0 */
[----:B------:R3:W-:Y:S04]  /*92f0*/  MUFU.EX2 R63, R8 ;  /* 0x00000008003f7308 */ /* 0x0007e80000000800 */
[----:B------:R-:W4:Y:S01]  /*9300*/  MUFU.EX2 R55, R179 ;  /* 0x000000b300377308 */ /* 0x000f220000000800 */
        /* <DEDUP_REMOVED lines=9> */
[----:B--2---:R-:W2:Y:S07]  /*93a0*/  LDSM.16.MT88.4 R12, [R51+0x1c00] ;  /* 0x001c0000330c783b */ /* 0x004eae0000004200 */
[C---:B------:R-:W-:Y:S01]  /*93b0*/  HMMA.16816.F32.BF16 R128, R28.reuse, R10, R128 ;  /* 0x0000000a1c80723c */ /* 0x040fe20000041880 */
[----:B---3--:R-:W3:Y:S07]  /*93c0*/  LDSM.16.MT88.4 R8, [R218+0xbc00] ;  /* 0x00bc0000da08783b */ /* 0x008eee0000004200 */
[C---:B------:R-:W-:Y:S08]  /*93d0*/  HMMA.16816.F32.BF16 R144, R28.reuse, R4, R144 ;  /* 0x000000041c90723c */ /* 0x040ff00000041890 */
[----:B------:R-:W-:Y:S01]  /*93e0*/  HMMA.16816.F32.BF16 R136, R28, R6, R136 ;  /* 0x000000061c88723c */ /* 0x000fe20000041888 */
[----:B------:R-:W3:Y:S01]  /*93f0*/  LDSM.16.MT88.4 R4, [R51+0x2c00] ;  /* 0x002c00003304783b */ /* 0x000ee20000004200 */
[----:B-1----:R-:W-:Y:S01]  /*9400*/  F2FP.BF16.F32.PACK_AB R28, R60, R171 ;  /* 0x000000ab3c1c723e */ /* 0x002fe200000010ff */
[----:B------:R-:W-:Y:S01]  /*9410*/  FADD.FTZ R171, R171, R194 ;  /* 0x000000c2abab7221 */ /* 0x000fe20000010000 */
[----:B----4-:R-:W-:Y:S01]  /*9420*/  F2FP.BF16.F32.PACK_AB R29, R62, R55 ;  /* 0x000000373e1d723e */ /* 0x010fe200000010ff */
[----:B------:R-:W-:Y:S01]  /*9430*/  FADD.FTZ R55, R55, R190 ;  /* 0x000000be37377221 */ /* 0x000fe20000010000 */
[----:B------:R-:W-:Y:S01]  /*9440*/  F2FP.BF16.F32.PACK_AB R30, R66, R61 ;  /* 0x0000003d421e723e */ /* 0x000fe200000010ff */
[----:B------:R-:W-:Y:S01]  /*9450*/  FADD.FTZ R60, R60, R171 ;  /* 0x000000ab3c3c7221 */ /* 0x000fe20000010000 */
[----:B------:R-:W-:Y:S01]  /*9460*/  F2FP.BF16.F32.PACK_AB R31, R170, R63 ;  /* 0x0000003faa1f723e */ /* 0x000fe200000010ff */
[----:B------:R-:W-:-:S02]  /*9470*/  FADD.FTZ R62, R62, R55 ;  /* 0x000000373e3e7221 */ /* 0x000fc40000010000 */
[----:B------:R-:W-:Y:S02]  /*9480*/  FADD.FTZ R61, R61, R60 ;  /* 0x0000003c3d3d7221 */ /* 0x000fe40000010000 */
[----:B------:R-:W-:Y:S02]  /*9490*/  FADD.FTZ R63, R63, R62 ;  /* 0x0000003e3f3f7221 */ /* 0x000fe40000010000 */
[----:B-----5:R-:W-:Y:S01]  /*94a0*/  HMMA.16816.F32.BF16 R156, R28, R24, R156 ;  /* 0x000000181c9c723c */ /* 0x020fe2000004189c */
[----:B------:R-:W-:Y:S01]  /*94b0*/  FADD.FTZ R235, R66, R61 ;  /* 0x0000003d42eb7221 */ /* 0x000fe20000010000 */
[----:B------:R-:W-:-:S06]  /*94c0*/  FADD.FTZ R233, R170, R63 ;  /* 0x0000003faae97221 */ /* 0x000fcc0000010000 */
[C---:B------:R-:W-:Y:S08]  /*94d0*/  HMMA.16816.F32.BF16 R152, R28.reuse, R26, R152 ;  /* 0x0000001a1c98723c */ /* 0x040ff00000041898 */
[C---:B------:R-:W-:Y:S08]  /*94e0*/  HMMA.16816.F32.BF16 R72, R28.reuse, R20, R72 ;  /* 0x000000141c48723c */ /* 0x040ff00000041848 */
[C---:B------:R-:W-:Y:S08]  /*94f0*/  HMMA.16816.F32.BF16 R76, R28.reuse, R22, R76 ;  /* 0x000000161c4c723c */ /* 0x040ff0000004184c */
[C---:B------:R-:W-:Y:S08]  /*9500*/  HMMA.16816.F32.BF16 R88, R28.reuse, R16, R88 ;  /* 0x000000101c58723c */ /* 0x040ff00000041858 */
[C---:B------:R-:W-:Y:S08]  /*9510*/  HMMA.16816.F32.BF16 R92, R28.reuse, R18, R92 ;  /* 0x000000121c5c723c */ /* 0x040ff0000004185c */
[C---:B--2---:R-:W-:Y:S08]  /*9520*/  HMMA.16816.F32.BF16 R104, R28.reuse, R12, R104 ;  /* 0x0000000c1c68723c */ /* 0x044ff00000041868 */
        /* <DEDUP_REMOVED lines=31> */
[----:B------:R-:W-:Y:S01]  /*9720*/  UIADD3 UR15, UPT, UPT, UR20, -0x3, URZ ;  /* 0xfffffffd140f7890 */ /* 0x000fe2000fffe0ff */
[----:B------:R-:W-:-:S04]  /*9730*/  DEPBAR.LE SB0, 0x0 ;  /* 0x000080000000791a */ /* 0x000fc80000000000 */
[----:B------:R-:W1:Y:S01]  /*9740*/  S2UR UR5, SR_CgaCtaId ;  /* 0x00000000000579c3 */ /* 0x000e620000008800 */
[----:B------:R-:W-:Y:S01]  /*9750*/  UIMAD.WIDE.U32 UR22, UR15, UR8, URZ ;  /* 0x000000080f1672a5 */ /* 0x000fe2000f8e00ff */
[----:B------:R-:W-:-:S03]  /*9760*/  SEL R231, R231, 0xffffffe0, !P6 ;  /* 0xffffffe0e7e77807 */ /* 0x000fc60007000000 */
[----:B------:R-:W-:Y:S02]  /*9770*/  UIMAD UR15, UR15, UR9, UR23 ;  /* 0x000000090f0f72a4 */ /* 0x000fe4000f8e0217 */
[----:B------:R-:W-:Y:S01]  /*9780*/  USHF.L.U32 UR6, UR22, 0x6, URZ ;  /* 0x0000000616067899 */ /* 0x000fe200080006ff */
[----:B------:R-:W-:Y:S01]  /*9790*/  IMAD.U32 R6, RZ, RZ, UR22 ;  /* 0x00000016ff067e24 */ /* 0x000fe2000f8e00ff */
[----:B------:R-:W-:Y:S01]  /*97a0*/  USHF.L.U64.HI UR13, UR22, 0x6, UR15 ;  /* 0x00000006160d7899 */ /* 0x000fe2000801020f */
[----:B------:R-:W-:Y:S01]  /*97b0*/  IMAD.U32 R7, RZ, RZ, UR23 ;  /* 0x00000017ff077e24 */ /* 0x000fe2000f8e00ff */
[----:B------:R-:W-:Y:S01]  /*97c0*/  ULEA UR6, UP0, UR8, UR6, 0x5 ;  /* 0x0000000608067291 */ /* 0x000fe2000f8028ff */
[----:B------:R-:W-:Y:S01]  /*97d0*/  IMAD.U32 R7, RZ, RZ, UR15 ;  /* 0x0000000fff077e24 */ /* 0x000fe2000f8e00ff */
[----:B------:R-:W-:Y:S01]  /*97e0*/  BAR.SYNC.DEFER_BLOCKING 0x0 ;  /* 0x0000000000007b1d */ /* 0x000fe20000010000 */
[----:B------:R-:W-:Y:S01]  /*97f0*/  LEA R10, P1, R6, R227, 0x7 ;  /* 0x000000e3060a7211 */ /* 0x000fe200078238ff */
[----:B------:R-:W-:-:S02]  /*9800*/  ULEA.HI.X UR13, UR8, UR13, UR9, 0x5, UP0 ;  /* 0x0000000d080d7291 */ /* 0x000fc400080f2c09 */
[----:B------:R-:W-:Y:S01]  /*9810*/  IMAD.U32 R4, RZ, RZ, UR6 ;  /* 0x00000006ff047e24 */ /* 0x000fe2000f8e00ff */
[----:B------:R-:W-:Y:S01]  /*9820*/  LEA.HI.X R11, R6, R226, R7, 0x7, P1 ;  /* 0x000000e2060b7211 */ /* 0x000fe200008f3c07 */
[----:B------:R-:W-:Y:S01]  /*9830*/  UMOV UR6, 0x400 ;  /* 0x0000040000067882 */ /* 0x000fe20000000000 */
[----:B------:R-:W-:Y:S01]  /*9840*/  UISETP.NE.AND UP0, UPT, UR20, 0x3, UPT ;  /* 0x000000031400788c */ /* 0x000fe2000bf05270 */
[----:B------:R-:W-:Y:S01]  /*9850*/  IMAD.U32 R5, RZ, RZ, UR13 ;  /* 0x0000000dff057e24 */ /* 0x000fe2000f8e00ff */
[----:B------:R-:W-:Y:S01]  /*9860*/  LEA R8, P0, R4, R227, 0x1 ;  /* 0x000000e304087211 */ /* 0x000fe200078008ff */
[----:B-1----:R-:W-:-:S03]  /*9870*/  ULEA UR5, UR5, UR6, 0x18 ;  /* 0x0000000605057291 */ /* 0x002fc6000f8ec0ff */
[----:B------:R-:W-:-:S03]  /*9880*/  LEA.HI.X R9, R4, R226, R5, 0x1, P0 ;  /* 0x000000e204097211 */ /* 0x000fc600000f0c05 */
[----:B------:R-:W-:-:S05]  /*9890*/  LEA R236, R164, UR5, 0x1 ;  /* 0x00000005a4ec7c11 */ /* 0x000fca000f8e08ff */
[----:B------:R-:W-:Y:S01]  /*98a0*/  IMAD.IADD R232, R231, 0x1, R236 ;  /* 0x00000001e7e87824 */ /* 0x000fe200078e02ec */
[----:B------:R-:W-:Y:S01]  /*98b0*/  @!PT LDS RZ, [RZ] ;  /* 0x00000000fffff984 */ /* 0x000fe20000000800 */
[----:B------:R-:W-:Y:S01]  /*98c0*/  @!PT LDS RZ, [RZ] ;  /* 0x00000000fffff984 */ /* 0x000fe20000000800 */
[----:B------:R-:W-:Y:S01]  /*98d0*/  @!PT LDS RZ, [RZ] ;  /* 0x00000000fffff984 */ /* 0x000fe20000000800 */
[----:B------:R-:W-:Y:S01]  /*98e0*/  @!P4 LDGSTS.E.BYPASS.LTC128B.128 [R230+0x9000], desc[UR16][R10.64] ;  /* 0x090000000ae6cfae */ /* 0x000fe2000b981a10 */
[----:B------:R-:W-:-:S03]  /*98f0*/  IMAD.IADD R231, R219, 0x1, R231 ;  /* 0x00000001dbe77824 */ /* 0x000fc600078e02e7 */
        /* <DEDUP_REMOVED lines=40> */
[C---:B---3--:R-:W-:Y:S03]  /*9b80*/  HMMA.16816.F32.BF16 R24, R4.reuse, R168, RZ ;  /* 0x000000a80418723c */ /* 0x048fe600000418ff */
[----:B------:R-:W3:Y:S04]  /*9b90*/  LDSM.16.M88.4 R48, [R236+0x7000] ;  /* 0x00700000ec30783b */ /* 0x000ee80000000200 */
[----:B------:R-:W3:Y:S01]  /*9ba0*/  LDSM.16.M88.4 R44, [R236+0x7400] ;  /* 0x00740000ec2c783b */ /* 0x000ee20000000200 */
[C---:B----4-:R-:W-:Y:S03]  /*9bb0*/  HMMA.16816.F32.BF16 R16, R4.reuse, R64, RZ ;  /* 0x000000400410723c */ /* 0x050fe600000418ff */
[----:B------:R-:W4:Y:S04]  /*9bc0*/  LDSM.16.M88.4 R40, [R236+0x7800] ;  /* 0x00780000ec28783b */ /* 0x000f280000000200 */
[----:B------:R-:W-:Y:S01]  /*9bd0*/  LDSM.16.M88.4 R56, [R219+0x2000] ;  /* 0x00200000db38783b */ /* 0x000fe20000000200 */
[C---:B-1----:R-:W-:Y:S03]  /*9be0*/  HMMA.16816.F32.BF16 R8, R4.reuse, R208, RZ ;  /* 0x000000d00408723c */ /* 0x042fe600000418ff */
[----:B------:R-:W0:Y:S05]  /*9bf0*/  LDGDEPBAR ;  /* 0x00000000000079af */ /* 0x000e2a0000000000 */
[C---:B------:R-:W-:Y:S08]  /*9c00*/  HMMA.16816.F32.BF16 R28, R4.reuse, R178, RZ ;  /* 0x000000b2041c723c */ /* 0x040ff000000418ff */
        /* <DEDUP_REMOVED lines=19> */
[----:B------:R-:W-:Y:S08]  /*9d40*/  HMMA.16816.F32.BF16 R204, R204, R210, RZ ;  /* 0x000000d2cccc723c */ /* 0x000ff000000418ff */
[C---:B--2---:R-:W-:Y:S08]  /*9d50*/  HMMA.16816.F32.BF16 R180, R200.reuse, R196, R180 ;  /* 0x000000c4c8b4723c */ /* 0x044ff000000418b4 */
[C---:B------:R-:W-:Y:S01]  /*9d60*/  HMMA.16816.F32.BF16 R176, R200.reuse, R198, R176 ;  /* 0x000000c6c8b0723c */ /* 0x040fe200000418b0 */
[----:B------:R-:W-:Y:S07]  /*9d70*/  LDSM.16.M88.4 R196, [R219+0x5000] ;  /* 0x00500000dbc4783b */ /* 0x000fee0000000200 */
[C---:B------:R-:W-:Y:S08]  /*9d80*/  HMMA.16816.F32.BF16 R172, R200.reuse, R192, R172 ;  /* 0x000000c0c8ac723c */ /* 0x040ff000000418ac */
[C---:B------:R-:W-:Y:S08]  /*9d90*/  HMMA.16816.F32.BF16 R164, R200.reuse, R188, R164 ;  /* 0x000000bcc8a4723c */ /* 0x040ff000000418a4 */
[C---:B------:R-:W-:Y:S08]  /*9da0*/  HMMA.16816.F32.BF16 R60, R200.reuse, R184, R60 ;  /* 0x000000b8c83c723c */ /* 0x040ff0000004183c */
[C---:B------:R-:W-:Y:S01]  /*9db0*/  HMMA.16816.F32.BF16 R168, R200.reuse, R194, R168 ;  /* 0x000000c2c8a8723c */ /* 0x040fe200000418a8 */
[----:B------:R-:W-:Y:S07]  /*9dc0*/  LDSM.16.M88.4 R192, [R231+0x3000] ;  /* 0x00300000e7c0783b */ /* 0x000fee0000000200 */
[C---:B------:R-:W-:Y:S01]  /*9dd0*/  HMMA.16816.F32.BF16 R64, R200.reuse, R190, R64 ;  /* 0x000000bec840723c */ /* 0x040fe20000041840 */
[----:B------:R-:W2:Y:S07]  /*9de0*/  LDSM.16.M88.4 R188, [R232+0x7000] ;  /* 0x00700000e8bc783b */ /* 0x000eae0000000200 */
[----:B------:R-:W-:Y:S01]  /*9df0*/  HMMA.16816.F32.BF16 R204, R200, R186, R204 ;  /* 0x000000bac8cc723c */ /* 0x000fe200000418cc */
[----:B------:R-:W5:Y:S07]  /*9e00*/  LDSM.16.M88.4 R184, [R232+0x7400] ;  /* 0x00740000e8b8783b */ /* 0x000f6e0000000200 */
[C---:B---3--:R-:W-:Y:S08]  /*9e10*/  HMMA.16816.F32.BF16 R32, R52.reuse, R48, R32 ;  /* 0x000000303420723c */ /* 0x048ff00000041820 */
[C---:B------:R-:W-:Y:S08]  /*9e20*/  HMMA.16816.F32.BF16 R24, R52.reuse, R44, R24 ;  /* 0x0000002c3418723c */ /* 0x040ff00000041818 */
[C---:B----4-:R-:W-:Y:S08]  /*9e30*/  HMMA.16816.F32.BF16 R16, R52.reuse, R40, R16 ;  /* 0x000000283410723c */ /* 0x050ff00000041810 */
[C---:B-1----:R-:W-:Y:S08]  /*9e40*/  HMMA.16816.F32.BF16 R8, R52.reuse, R36, R8 ;  /* 0x000000243408723c */ /* 0x042ff00000041808 */
[C---:B------:R-:W-:Y:S08]  /*9e50*/  HMMA.16816.F32.BF16 R28, R52.reuse, R50, R28 ;  /* 0x00000032341c723c */ /* 0x040ff0000004181c */
[C---:B------:R-:W-:Y:S08]  /*9e60*/  HMMA.16816.F32.BF16 R20, R52.reuse, R46, R20 ;  /* 0x0000002e3414723c */ /* 0x040ff00000041814 */
[C---:B------:R-:W-:Y:S08]  /*9e70*/  HMMA.16816.F32.BF16 R12, R52.reuse, R42, R12 ;  /* 0x0000002a340c723c */ /* 0x040ff0000004180c */
[----:B------:R-:W-:Y:S01]  /*9e80*/  HMMA.16816.F32.BF16 R4, R52, R38, R4 ;  /* 0x000000263404723c */ /* 0x000fe20000041804 */
[----:B------:R-:W1:Y:S07]  /*9e90*/  LDSM.16.M88.4 R52, [R232+0x7800] ;  /* 0x00780000e834783b */ /* 0x000e6e0000000200 */
[C---:B------:R-:W-:Y:S08]  /*9ea0*/  HMMA.16816.F32.BF16 R180, R56.reuse, R48, R180 ;  /* 0x0000003038b4723c */ /* 0x040ff000000418b4 */
[C---:B------:R-:W-:Y:S01]  /*9eb0*/  HMMA.16816.F32.BF16 R176, R56.reuse, R50, R176 ;  /* 0x0000003238b0723c */ /* 0x040fe200000418b0 */
[----:B------:R-:W3:Y:S07]  /*9ec0*/  LDSM.16.M88.4 R48, [R232+0x7c00] ;  /* 0x007c0000e830783b */ /* 0x000eee0000000200 */
[C---:B------:R-:W-:Y:S08]  /*9ed0*/  HMMA.16816.F32.BF16 R164, R56.reuse, R40, R164 ;  /* 0x0000002838a4723c */ /* 0x040ff000000418a4 */
[C---:B------:R-:W-:Y:S01]  /*9ee0*/  HMMA.16816.F32.BF16 R64, R56.reuse, R42, R64 ;  /* 0x0000002a3840723c */ /* 0x040fe20000041840 */
[----:B------:R-:W4:Y:S07]  /*9ef0*/  LDSM.16.M88.4 R40, [R231+0x2000] ;  /* 0x00200000e728783b */ /* 0x000f2e0000000200 */
[C---:B------:R-:W-:Y:S08]  /*9f00*/  HMMA.16816.F32.BF16 R172, R56.reuse, R44, R172 ;  /* 0x0000002c38ac723c */ /* 0x040ff000000418ac */
[C---:B------:R-:W-:Y:S01]  /*9f10*/  HMMA.16816.F32.BF16 R168, R56.reuse, R46, R168 ;  /* 0x0000002e38a8723c */ /* 0x040fe200000418a8 */
[----:B------:R-:W-:Y:S07]  /*9f20*/  LDSM.16.M88.4 R44, [R236+0x8400] ;  /* 0x00840000ec2c783b */ /* 0x000fee0000000200 */
[----:B------:R-:W-:Y:S01]  /*9f30*/  HMMA.16816.F32.BF16 R200, R56, R36, R60 ;  /* 0x0000002438c8723c */ /* 0x000fe2000004183c */
[----:B------:R-:W-:Y:S07]  /*9f40*/  LDSM.16.M88.4 R60, [R236+0x8000] ;  /* 0x00800000ec3c783b */ /* 0x000fee0000000200 */
[C---:B--2---:R-:W-:Y:S08]  /*9f50*/  HMMA.16816.F32.BF16 R32, R192.reuse, R188, R32 ;  /* 0x000000bcc020723c */ /* 0x044ff00000041820 */
[C---:B------:R-:W-:Y:S08]  /*9f60*/  HMMA.16816.F32.BF16 R28, R192.reuse, R190, R28 ;  /* 0x000000bec01c723c */ /* 0x040ff0000004181c */
[C---:B-----5:R-:W-:Y:S08]  /*9f70*/  HMMA.16816.F32.BF16 R24, R192.reuse, R184, R24 ;  /* 0x000000b8c018723c */ /* 0x060ff00000041818 */
[C---:B------:R-:W-:Y:S08]  /*9f80*/  HMMA.16816.F32.BF16 R20, R192.reuse, R186, R20 ;  /* 0x000000bac014723c */ /* 0x040ff00000041814 */
[C---:B-1----:R-:W-:Y:S08]  /*9f90*/  HMMA.16816.F32.BF16 R16, R192.reuse, R52, R16 ;  /* 0x00000034c010723c */ /* 0x042ff00000041810 */
[C---:B------:R-:W-:Y:S08]  /*9fa0*/  HMMA.16816.F32.BF16 R12, R192.reuse, R54, R12 ;  /* 0x00000036c00c723c */ /* 0x040ff0000004180c */
[C---:B---3--:R-:W-:Y:S08]  /*9fb0*/  HMMA.16816.F32.BF16 R8, R192.reuse, R48, R8 ;  /* 0x00000030c008723c */ /* 0x048ff00000041808 */
[----:B------:R-:W-:Y:S01]  /*9fc0*/  HMMA.16816.F32.BF16 R4, R192, R50, R4 ;  /* 0x00000032c004723c */ /* 0x000fe20000041804 */
[----:B------:R-:W1:Y:S07]  /*9fd0*/  LDSM.16.M88.4 R192, [R219+0x4000] ;  /* 0x00400000dbc0783b */ /* 0x000e6e0000000200 */
[----:B------:R-:W-:Y:S01]  /*9fe0*/  HMMA.16816.F32.BF16 R204, R56, R38, R204 ;  /* 0x0000002638cc723c */ /* 0x000fe200000418cc */
[----:B------:R-:W2:Y:S04]  /*9ff0*/  LDSM.16.M88.4 R36, [R236+0x8c00] ;  /* 0x008c0000ec24783b */ /* 0x000ea80000000200 */
[----:B------:R-:W3:Y:S03]  /*a000*/  LDSM.16.M88.4 R56, [R236+0x8800] ;  /* 0x00880000ec38783b */ /* 0x000ee60000000200 */
[C---:B----4-:R-:W-:Y:S08]  /*a010*/  HMMA.16816.F32.BF16 R172, R40.reuse, R184, R172 ;  /* 0x000000b828ac723c */ /* 0x050ff000000418ac */
        /* <DEDUP_REMOVED lines=11> */
[----:B------:R-:W5:Y:S03]  /*a0d0*/  LDSM.16.M88.4 R40, [R232+0x8800] ;  /* 0x00880000e828783b */ /* 0x000f660000000200 */
[----:B-1----:R-:W-:Y:S08]  /*a0e0*/  HMMA.16816.F32.BF16 R180, R192, R60, R180 ;  /* 0x0000003cc0b4723c */ /* 0x002ff000000418b4 */
[C---:B------:R-:W-:Y:S08]  /*a0f0*/  HMMA.16816.F32.BF16 R24, R196.reuse, R44, R24 ;  /* 0x0000002cc418723c */ /* 0x040ff00000041818 */
[----:B------:R-:W-:Y:S08]  /*a100*/  HMMA.16816.F32.BF16 R20, R196, R46, R20 ;  /* 0x0000002ec414723c */ /* 0x000ff00000041814 */
[C---:B------:R-:W-:Y:S08]  /*a110*/  HMMA.16816.F32.BF16 R172, R192.reuse, R44, R172 ;  /* 0x0000002cc0ac723c */ /* 0x040ff000000418ac */
[----:B------:R-:W-:Y:S01]  /*a120*/  HMMA.16816.F32.BF16 R168, R192, R46, R168 ;  /* 0x0000002ec0a8723c */ /* 0x000fe200000418a8 */
[----:B------:R1:W5:Y:S01]  /*a130*/  LDSM.16.M88.4 R44, [R231+0x5000] ;  /* 0x00500000e72c783b */ /* 0x0003620000000200 */
[----:B------:R-:W-:-:S06]  /*a140*/  DEPBAR.LE SB0, 0x0 ;  /* 0x000080000000791a */ /* 0x000fcc0000000000 */
[----:B------:R-:W-:Y:S08]  /*a150*/  HMMA.16816.F32.BF16 R176, R192, R62, R176 ;  /* 0x0000003ec0b0723c */ /* 0x000ff000000418b0 */
[-C--:B--2---:R-:W-:Y:S08]  /*a160*/  HMMA.16816.F32.BF16 R8, R196, R36.reuse, R8 ;  /* 0x00000024c408723c */ /* 0x084ff00000041808 */
[----:B------:R-:W-:Y:S01]  /*a170*/  HMMA.16816.F32.BF16 R200, R192, R36, R200 ;  /* 0x00000024c0c8723c */ /* 0x000fe200000418c8 */
[----:B------:R-:W-:-:S02]  /*a180*/  IMAD.SHL.U32 R37, R217, 0x2, RZ ;  /* 0x00000002d9257824 */ /* 0x000fc400078e00ff */
[----:B------:R-:W-:-:S03]  /*a190*/  IMAD.U32 R36, RZ, RZ, UR20 ;  /* 0x00000014ff247e24 */ /* 0x000fc6000f8e00ff */
[----:B------:R-:W-:Y:S02]  /*a1a0*/  LOP3.LUT R37, R37, 0x6, RZ, 0xc0, !PT ;  /* 0x0000000625257812 */ /* 0x000fe400078ec0ff */
[----:B---3--:R-:W-:Y:S03]  /*a1b0*/  HMMA.16816.F32.BF16 R164, R192, R56, R164 ;  /* 0x00000038c0a4723c */ /* 0x008fe600000418a4 */
[----:B------:R-:W-:-:S04]  /*a1c0*/  IMAD R36, R36, 0x40, R37 ;  /* 0x0000004024247824 */ /* 0x000fc800078e0225 */
[C---:B------:R-:W-:Y:S01]  /*a1d0*/  VIADD R211, R36.reuse, 0xffffff41 ;  /* 0xffffff4124d37836 */ /* 0x040fe20000000000 */
[C---:B------:R-:W-:Y:S01]  /*a1e0*/  HMMA.16816.F32.BF16 R64, R192.reuse, R58, R64 ;  /* 0x0000003ac040723c */ /* 0x040fe20000041840 */
[C---:B-1----:R-:W-:Y:S02]  /*a1f0*/  VIADD R231, R36.reuse, 0xffffff40 ;  /* 0xffffff4024e77836 */ /* 0x042fe40000000000 */
[----:B------:R-:W-:Y:S01]  /*a200*/  VIADD R209, R36, 0xffffff48 ;  /* 0xffffff4824d17836 */ /* 0x000fe20000000000 */
[-C--:B------:R-:W-:Y:S02]  /*a210*/  ISETP.GE.AND P0, PT, R211, R222.reuse, PT ;  /* 0x000000ded300720c */ /* 0x080fe40003f06270 */
[-C--:B------:R-:W-:Y:S02]  /*a220*/  ISETP.GE.AND P1, PT, R231, R222.reuse, PT ;  /* 0x000000dee700720c */ /* 0x080fe40003f26270 */
[----:B------:R-:W-:Y:S01]  /*a230*/  HMMA.16816.F32.BF16 R204, R192, R38, R204 ;  /* 0x00000026c0cc723c */ /* 0x000fe200000418cc */
[----:B------:R-:W-:-:S07]  /*a240*/  ISETP.GE.AND P5, PT, R209, R222, PT ;  /* 0x000000ded100720c */ /* 0x000fce0003fa6270 */
[----:B----4-:R-:W-:Y:S08]  /*a250*/  HMMA.16816.F32.BF16 R180, R184, R52, R180 ;  /* 0x00000034b8b4723c */ /* 0x010ff000000418b4 */
[----:B------:R-:W-:Y:S08]  /*a260*/  HMMA.16816.F32.BF16 R32, R196, R60, R32 ;  /* 0x0000003cc420723c */ /* 0x000ff00000041820 */
[C---:B------:R-:W-:Y:S08]  /*a270*/  HMMA.16816.F32.BF16 R176, R184.reuse, R54, R176 ;  /* 0x00000036b8b0723c */ /* 0x040ff000000418b0 */
[C---:B-----5:R-:W-:Y:S08]  /*a280*/  HMMA.16816.F32.BF16 R172, R184.reuse, R48, R172 ;  /* 0x00000030b8ac723c */ /* 0x060ff000000418ac */
[C---:B------:R-:W-:Y:S08]  /*a290*/  HMMA.16816.F32.BF16 R168, R184.reuse, R50, R168 ;  /* 0x00000032b8a8723c */ /* 0x040ff000000418a8 */
[C---:B------:R-:W-:Y:S08]  /*a2a0*/  HMMA.16816.F32.BF16 R164, R184.reuse, R40, R164 ;  /* 0x00000028b8a4723c */ /* 0x040ff000000418a4 */
[C---:B------:R-:W-:Y:S08]  /*a2b0*/  HMMA.16816.F32.BF16 R64, R184.reuse, R42, R64 ;  /* 0x0000002ab840723c */ /* 0x040ff00000041840 */
[C---:B------:R-:W-:Y:S08]  /*a2c0*/  HMMA.16816.F32.BF16 R200, R184.reuse, R188, R200 ;  /* 0x000000bcb8c8723c */ /* 0x040ff000000418c8 */
[----:B------:R-:W-:Y:S01]  /*a2d0*/  HMMA.16816.F32.BF16 R204, R184, R190, R204 ;  /* 0x000000beb8cc723c */ /* 0x000fe200000418cc */
[----:B------:R-:W-:Y:S01]  /*a2e0*/  FSEL R184, R181, -INF , !P0 ;  /* 0xff800000b5b87808 */ /* 0x000fe20004000000 */
[C---:B------:R-:W-:Y:S01]  /*a2f0*/  VIADD R181, R36.reuse, 0xffffff50 ;  /* 0xffffff5024b57836 */ /* 0x040fe20000000000 */
[----:B------:R-:W-:Y:S01]  /*a300*/  ISETP.GE.AND P0, PT, R231, R216, PT ;  /* 0x000000d8e700720c */ /* 0x000fe20003f06270 */
[----:B------:R-:W-:-:S04]  /*a310*/  VIADD R185, R36, 0xffffff58 ;  /* 0xffffff5824b97836 */ /* 0x000fc80000000000 */
[----:B------:R-:W-:Y:S01]  /*a320*/  HMMA.16816.F32.BF16 R28, R196, R62, R28 ;  /* 0x0000003ec41c723c */ /* 0x000fe2000004181c */
[----:B------:R-:W-:-:S07]  /*a330*/  VIADD R63, R36, 0xffffff78 ;  /* 0xffffff78243f7836 */ /* 0x000fce0000000000 */
[C---:B------:R-:W-:Y:S08]  /*a340*/  HMMA.16816.F32.BF16 R16, R196.reuse, R56, R16 ;  /* 0x00000038c410723c */ /* 0x040ff00000041810 */
[C---:B------:R-:W-:Y:S08]  /*a350*/  HMMA.16816.F32.BF16 R12, R196.reuse, R58, R12 ;  /* 0x0000003ac40c723c */ /* 0x040ff0000004180c */
[----:B------:R-:W-:Y:S01]  /*a360*/  HMMA.16816.F32.BF16 R4, R196, R38, R4 ;  /* 0x00000026c404723c */ /* 0x000fe20000041804 */
[----:B------:R-:W-:Y:S01]  /*a370*/  VIADD R199, R36, 0xffffff49 ;  /* 0xffffff4924c77836 */ /* 0x000fe20000000000 */
[----:B------:R-:W-:-:S02]  /*a380*/  FSEL R198, R180, -INF , !P1 ;  /* 0xff800000b4c67808 */ /* 0x000fc40004800000 */
[----:B------:R-:W-:Y:S02]  /*a390*/  FSEL R180, R176, -INF , !P5 ;  /* 0xff800000b0b47808 */ /* 0x000fe40006800000 */
[C---:B------:R-:W-:Y:S02]  /*a3a0*/  ISETP.GE.AND P1, PT, R199.reuse, R222, PT ;  /* 0x000000dec700720c */ /* 0x040fe40003f26270 */
[C---:B------:R-:W-:Y:S01]  /*a3b0*/  HMMA.16816.F32.BF16 R32, R44.reuse, R52, R32 ;  /* 0x000000342c20723c */ /* 0x040fe20000041820 */
[----:B------:R-:W-:Y:S02]  /*a3c0*/  FSEL R53, R182, -INF , !P0 ;  /* 0xff800000b6357808 */ /* 0x000fe40004000000 */
[-C--:B------:R-:W-:Y:S02]  /*a3d0*/  ISETP.GE.AND P0, PT, R199, R216.reuse, PT ;  /* 0x000000d8c700720c */ /* 0x080fe40003f06270 */
[-C--:B------:R-:W-:Y:S02]  /*a3e0*/  ISETP.GE.AND P5, PT, R211, R216.reuse, PT ;  /* 0x000000d8d300720c */ /* 0x080fe40003fa6270 */
[----:B------:R-:W-:Y:S01]  /*a3f0*/  FSEL R245, R179, -INF , !P0 ;  /* 0xff800000b3f57808 */ /* 0x000fe20004000000 */
[C---:B------:R-:W-:Y:S01]  /*a400*/  VIADD R179, R36.reuse, 0xffffff51 ;  /* 0xffffff5124b37836 */ /* 0x040fe20000000000 */
[----:B------:R-:W-:Y:S01]  /*a410*/  FSEL R176, R177, -INF , !P1 ;  /* 0xff800000b1b07808 */ /* 0x000fe20004800000 */
[C---:B------:R-:W-:Y:S01]  /*a420*/  VIADD R177, R36.reuse, 0xffffff60 ;  /* 0xffffff6024b17836 */ /* 0x040fe20000000000 */
[----:B------:R-:W-:Y:S01]  /*a430*/  ISETP.GE.AND P1, PT, R209, R216, PT ;  /* 0x000000d8d100720c */ /* 0x000fe20003f26270 */
[----:B------:R-:W-:Y:S01]  /*a440*/  HMMA.16816.F32.BF16 R28, R44, R54, R28 ;  /* 0x000000362c1c723c */ /* 0x000fe2000004181c */
[----:B------:R-:W-:Y:S01]  /*a450*/  FSEL R249, R183, -INF , !P5 ;  /* 0xff800000b7f97808 */ /* 0x000fe20006800000 */
[----:B------:R-:W-:Y:S01]  /*a460*/  VIADD R183, R36, 0xffffff59 ;  /* 0xffffff5924b77836 */ /* 0x000fe20000000000 */
[----:B------:R-:W-:-:S02]  /*a470*/  ISETP.GE.AND P0, PT, R179, R222, PT ;  /* 0x000000deb300720c */ /* 0x000fc40003f06270 */
[----:B------:R-:W-:Y:S02]  /*a480*/  FSEL R247, R178, -INF , !P1 ;  /* 0xff800000b2f77808 */ /* 0x000fe40004800000 */
[-C--:B------:R-:W-:Y:S01]  /*a490*/  ISETP.GE.AND P1, PT, R181, R222.reuse, PT ;  /* 0x000000deb500720c */ /* 0x080fe20003f26270 */
[C---:B------:R-:W-:Y:S01]  /*a4a0*/  HMMA.16816.F32.BF16 R24, R44.reuse, R48, R24 ;  /* 0x000000302c18723c */ /* 0x040fe20000041818 */
[----:B------:R-:W-:Y:S01]  /*a4b0*/  FSEL R194, R173, -INF , !P0 ;  /* 0xff800000adc27808 */ /* 0x000fe20004000000 */
[----:B------:R-:W-:Y:S01]  /*a4c0*/  VIADD R173, R36, 0xffffff61 ;  /* 0xffffff6124ad7836 */ /* 0x000fe20000000000 */
[-C--:B------:R-:W-:Y:S02]  /*a4d0*/  ISETP.GE.AND P0, PT, R183, R222.reuse, PT ;  /* 0x000000deb700720c */ /* 0x080fe40003f06270 */
[----:B------:R-:W-:Y:S02]  /*a4e0*/  FSEL R192, R172, -INF , !P1 ;  /* 0xff800000acc07808 */ /* 0x000fe40004800000 */
[----:B------:R-:W-:Y:S01]  /*a4f0*/  ISETP.GE.AND P1, PT, R185, R222, PT ;  /* 0x000000deb900720c */ /* 0x000fe20003f26270 */
[----:B------:R-:W-:Y:S01]  /*a500*/  HMMA.16816.F32.BF16 R20, R44, R50, R20 ;  /* 0x000000322c14723c */ /* 0x000fe20000041814 */
[----:B------:R-:W-:Y:S01]  /*a510*/  FSEL R186, R169, -INF , !P0 ;  /* 0xff800000a9ba7808 */ /* 0x000fe20004000000 */
[----:B------:R-:W-:Y:S01]  /*a520*/  VIADD R169, R36, 0xffffff70 ;  /* 0xffffff7024a97836 */ /* 0x000fe20000000000 */
[----:B------:R-:W-:Y:S01]  /*a530*/  BAR.SYNC.DEFER_BLOCKING 0x0 ;  /* 0x0000000000007b1d */ /* 0x000fe20000010000 */
[----:B------:R-:W-:-:S02]  /*a540*/  ISETP.GE.AND P0, PT, R179, R216, PT ;  /* 0x000000d8b300720c */ /* 0x000fc40003f06270 */
[----:B------:R-:W-:Y:S02]  /*a550*/  FSEL R196, R168, -INF , !P1 ;  /* 0xff800000a8c47808 */ /* 0x000fe40004800000 */
[----:B------:R-:W-:Y:S01]  /*a560*/  ISETP.GE.AND P1, PT, R181, R216, PT ;  /* 0x000000d8b500720c */ /* 0x000fe20003f26270 */
[C---:B------:R-:W-:Y:S01]  /*a570*/  HMMA.16816.F32.BF16 R16, R44.reuse, R40, R16 ;  /* 0x000000282c10723c */ /* 0x040fe20000041810 */
[----:B------:R-:W-:Y:S02]  /*a580*/  ISETP.GE.AND P5, PT, R177, R222, PT ;  /* 0x000000deb100720c */ /* 0x000fe40003fa6270 */
[----:B------:R-:W-:Y:S01]  /*a590*/  FSEL R197, R175, -INF , !P0 ;  /* 0xff800000afc57808 */ /* 0x000fe20004000000 */
[----:B------:R-:W-:Y:S01]  /*a5a0*/  VIADD R175, R36, 0xffffff68 ;  /* 0xffffff6824af7836 */ /* 0x000fe20000000000 */
[----:B------:R-:W-:Y:S02]  /*a5b0*/  ISETP.GE.AND P0, PT, R185, R216, PT ;  /* 0x000000d8b900720c */ /* 0x000fe40003f06270 */
[----:B------:R-:W-:Y:S01]  /*a5c0*/  FSEL R193, R174, -INF , !P1 ;  /* 0xff800000aec17808 */ /* 0x000fe20004800000 */
[----:B------:R-:W-:Y:S01]  /*a5d0*/  HMMA.16816.F32.BF16 R12, R44, R42, R12 ;  /* 0x0000002a2c0c723c */ /* 0x000fe2000004180c */
[----:B------:R-:W-:-:S02]  /*a5e0*/  FSEL R56, R164, -INF , !P5 ;  /* 0xff800000a4387808 */ /* 0x000fc40006800000 */
[----:B------:R-:W-:Y:S02]  /*a5f0*/  ISETP.GE.AND P1, PT, R173, R222, PT ;  /* 0x000000dead00720c */ /* 0x000fe40003f26270 */
[-C--:B------:R-:W-:Y:S02]  /*a600*/  ISETP.GE.AND P5, PT, R183, R216.reuse, PT ;  /* 0x000000d8b700720c */ /* 0x080fe40003fa6270 */
[----:B------:R-:W-:Y:S01]  /*a610*/  FSEL R187, R170, -INF , !P0 ;  /* 0xff800000aabb7808 */ /* 0x000fe20004000000 */
[C---:B------:R-:W-:Y:S01]  /*a620*/  HMMA.16816.F32.BF16 R8, R44.reuse, R188, R8 ;  /* 0x000000bc2c08723c */ /* 0x040fe20000041808 */
        /* <DEDUP_REMOVED lines=11> */
[-C--:B------:R-:W-:Y:S02]  /*a6e0*/  ISETP.GE.AND P1, PT, R171, R222.reuse, PT ;  /* 0x000000deab00720c */ /* 0x080fe40003f26270 */
[----:B------:R-:W-:Y:S02]  /*a6f0*/  FSEL R62, R64, -INF , !P0 ;  /* 0xff800000403e7808 */ /* 0x000fe40004000000 */
[-C--:B------:R-:W-:Y:S02]  /*a700*/  ISETP.GE.AND P0, PT, R169, R222.reuse, PT ;  /* 0x000000dea900720c */ /* 0x080fe40003f06270 */
[----:B------:R-:W-:Y:S02]  /*a710*/  FSEL R60, R65, -INF , !P1 ;  /* 0xff800000413c7808 */ /* 0x000fe40004800000 */
[----:B------:R-:W-:-:S02]  /*a720*/  ISETP.GE.AND P1, PT, R167, R222, PT ;  /* 0x000000dea700720c */ /* 0x000fc40003f26270 */
[----:B------:R-:W-:Y:S02]  /*a730*/  FSEL R36, R200, -INF , !P0 ;  /* 0xff800000c8247808 */ /* 0x000fe40004000000 */
[----:B------:R-:W-:Y:S02]  /*a740*/  ISETP.GE.AND P0, PT, R175, R216, PT ;  /* 0x000000d8af00720c */ /* 0x000fe40003f06270 */
[----:B------:R-:W-:Y:S02]  /*a750*/  FSEL R37, R201, -INF , !P1 ;  /* 0xff800000c9257808 */ /* 0x000fe40004800000 */
[----:B------:R-:W-:Y:S02]  /*a760*/  ISETP.GE.AND P5, PT, R63, R222, PT ;  /* 0x000000de3f00720c */ /* 0x000fe40003fa6270 */
[----:B------:R-:W-:Y:S02]  /*a770*/  ISETP.GE.AND P1, PT, R171, R216, PT ;  /* 0x000000d8ab00720c */ /* 0x000fe40003f26270 */
[----:B------:R-:W-:-:S02]  /*a780*/  FSEL R61, R66, -INF , !P0 ;  /* 0xff800000423d7808 */ /* 0x000fc40004000000 */
[----:B------:R-:W-:Y:S02]  /*a790*/  ISETP.GE.AND P0, PT, R165, R222, PT ;  /* 0x000000dea500720c */ /* 0x000fe40003f06270 */
[----:B------:R-:W-:Y:S02]  /*a7a0*/  FSEL R67, R67, -INF , !P1 ;  /* 0xff80000043437808 */ /* 0x000fe40004800000 */
[----:B------:R-:W-:Y:S02]  /*a7b0*/  FSEL R38, R204, -INF , !P5 ;  /* 0xff800000cc267808 */ /* 0x000fe40006800000 */
[-C--:B------:R-:W-:Y:S02]  /*a7c0*/  ISETP.GE.AND P5, PT, R169, R216.reuse, PT ;  /* 0x000000d8a900720c */ /* 0x080fe40003fa6270 */
[----:B------:R-:W-:Y:S02]  /*a7d0*/  ISETP.GE.AND P1, PT, R167, R216, PT ;  /* 0x000000d8a700720c */ /* 0x000fe40003f26270 */
[----:B------:R-:W-:-:S02]  /*a7e0*/  FSEL R39, R205, -INF , !P0 ;  /* 0xff800000cd277808 */ /* 0x000fc40004000000 */
[-C--:B------:R-:W-:Y:S02]  /*a7f0*/  ISETP.GE.AND P0, PT, R231, R3.reuse, PT ;  /* 0x00000003e700720c */ /* 0x080fe40003f06270 */
[----:B------:R-:W-:Y:S02]  /*a800*/  FSEL R52, R202, -INF , !P5 ;  /* 0xff800000ca347808 */ /* 0x000fe40006800000 */
[----:B------:R-:W-:Y:S02]  /*a810*/  FSEL R49, R203, -INF , !P1 ;  /* 0xff800000cb317808 */ /* 0x000fe40004800000 */
[----:B------:R-:W-:Y:S02]  /*a820*/  ISETP.GE.AND P5, PT, R231, R2, PT ;  /* 0x00000002e700720c */ /* 0x000fe40003fa6270 */
[----:B------:R-:W-:Y:S02]  /*a830*/  ISETP.GE.AND P1, PT, R211, R3, PT ;  /* 0x00000003d300720c */ /* 0x000fe40003f26270 */
[----:B------:R-:W-:-:S02]  /*a840*/  FSEL R251, R32, -INF , !P0 ;  /* 0xff80000020fb7808 */ /* 0x000fc40004000000 */
[-C--:B------:R-:W-:Y:S02]  /*a850*/  ISETP.GE.AND P0, PT, R211, R2.reuse, PT ;  /* 0x00000002d300720c */ /* 0x080fe40003f06270 */
[----:B------:R-:W-:Y:S02]  /*a860*/  FSEL R55, R34, -INF , !P5 ;  /* 0xff80000022377808 */ /* 0x000fe40006800000 */
[----:B------:R-:W-:Y:S02]  /*a870*/  FSEL R33, R33, -INF , !P1 ;  /* 0xff80000021217808 */ /* 0x000fe40004800000 */
[C---:B------:R-:W-:Y:S02]  /*a880*/  ISETP.GE.AND P5, PT, R209.reuse, R3, PT ;  /* 0x00000003d100720c */ /* 0x040fe40003fa6270 */
[----:B------:R-:W-:Y:S02]  /*a890*/  ISETP.GE.AND P1, PT, R209, R2, PT ;  /* 0x00000002d100720c */ /* 0x000fe40003f26270 */
[----:B------:R-:W-:-:S02]  /*a8a0*/  FSEL R51, R35, -INF , !P0 ;  /* 0xff80000023337808 */ /* 0x000fc40004000000 */
[CC--:B------:R-:W-:Y:S02]  /*a8b0*/  ISETP.GE.AND P0, PT, R199.reuse, R3.reuse, PT ;  /* 0x00000003c700720c */ /* 0x0c0fe40003f06270 */
        /* <DEDUP_REMOVED lines=11> */
[-C--:B------:R-:W-:Y:S02]  /*a970*/  ISETP.GE.AND P0, PT, R185, R3.reuse, PT ;  /* 0x00000003b900720c */ /* 0x080fe40003f06270 */
[----:B------:R-:W-:Y:S02]  /*a980*/  FSEL R241, R25, -INF , !P5 ;  /* 0xff80000019f17808 */ /* 0x000fe40006800000 */
[----:B------:R-:W-:Y:S02]  /*a990*/  ISETP.GE.AND P5, PT, R185, R2, PT ;  /* 0x00000002b900720c */ /* 0x000fe40003fa6270 */
[----:B------:R-:W-:Y:S02]  /*a9a0*/  FSEL R231, R27, -INF , !P1 ;  /* 0xff8000001be77808 */ /* 0x000fe40004800000 */
[----:B------:R-:W-:Y:S02]  /*a9b0*/  FSEL R243, R20, -INF , !P0 ;  /* 0xff80000014f37808 */ /* 0x000fe40004000000 */
[----:B------:R-:W-:-:S02]  /*a9c0*/  ISETP.GE.AND P1, PT, R183, R3, PT ;  /* 0x00000003b700720c */ /* 0x000fc40003f26270 */
[-C--:B------:R-:W-:Y:S02]  /*a9d0*/  ISETP.GE.AND P0, PT, R183, R2.reuse, PT ;  /* 0x00000002b700720c */ /* 0x080fe40003f06270 */
[----:B------:R-:W-:Y:S02]  /*a9e0*/  FSEL R183, R22, -INF , !P5 ;  /* 0xff80000016b77808 */ /* 0x000fe40006800000 */
[----:B------:R-:W-:Y:S02]  /*a9f0*/  ISETP.GE.AND P5, PT, R177, R3, PT ;  /* 0x00000003b100720c */ /* 0x000fe40003fa6270 */
[----:B------:R-:W-:Y:S02]  /*aa00*/  FSEL R239, R21, -INF , !P1 ;  /* 0xff80000015ef7808 */ /* 0x000fe40004800000 */
[----:B------:R-:W-:Y:S02]  /*aa10*/  FSEL R185, R23, -INF , !P0 ;  /* 0xff80000017b97808 */ /* 0x000fe40004000000 */
[----:B------:R-:W-:-:S02]  /*aa20*/  ISETP.GE.AND P1, PT, R177, R2, PT ;  /* 0x00000002b100720c */ /* 0x000fc40003f26270 */
[CC--:B------:R-:W-:Y:S02]  /*aa30*/  ISETP.GE.AND P0, PT, R173.reuse, R3.reuse, PT ;  /* 0x00000003ad00720c */ /* 0x0c0fe40003f06270 */
[----:B------:R-:W-:Y:S02]  /*aa40*/  FSEL R203, R16, -INF , !P5 ;  /* 0xff80000010cb7808 */ /* 0x000fe40006800000 */
[----:B------:R-:W-:Y:S02]  /*aa50*/  ISETP.GE.AND P5, PT, R173, R2, PT ;  /* 0x00000002ad00720c */ /* 0x000fe40003fa6270 */
[----:B------:R-:W-:Y:S02]  /*aa60*/  FSEL R189, R18, -INF , !P1 ;  /* 0xff80000012bd7808 */ /* 0x000fe40004800000 */
[----:B------:R-:W-:Y:S02]  /*aa70*/  FSEL R205, R17, -INF , !P0 ;  /* 0xff80000011cd7808 */ /* 0x000fe40004000000 */
[----:B------:R-:W-:-:S02]  /*aa80*/  ISETP.GE.AND P1, PT, R175, R3, PT ;  /* 0x00000003af00720c */ /* 0x000fc40003f26270 */
[-C--:B------:R-:W-:Y:S02]  /*aa90*/  ISETP.GE.AND P0, PT, R175, R2.reuse, PT ;  /* 0x00000002af00720c */ /* 0x080fe40003f06270 */
[----:B------:R-:W-:Y:S02]  /*aaa0*/  FSEL R201, R19, -INF , !P5 ;  /* 0xff80000013c97808 */ /* 0x000fe40006800000 */
[C---:B------:R-:W-:Y:S02]  /*aab0*/  ISETP.GE.AND P5, PT, R171.reuse, R3, PT ;  /* 0x00000003ab00720c */ /* 0x040fe40003fa6270 */
        /* <DEDUP_REMOVED lines=15> */
[----:B------:R-:W-:Y:S02]  /*abb0*/  ISETP.GE.AND P0, PT, R63, R2, PT ;  /* 0x000000023f00720c */ /* 0x000fe40003f06270 */
[----:B------:R-:W-:Y:S02]  /*abc0*/  FSEL R170, R5, -INF , !P5 ;  /* 0xff80000005aa7808 */ /* 0x000fe40006800000 */
[-C--:B------:R-:W-:Y:S02]  /*abd0*/  ISETP.GE.AND P5, PT, R63, R216.reuse, PT ;  /* 0x000000d83f00720c */ /* 0x080fe40003fa6270 */
[----:B------:R-:W-:Y:S02]  /*abe0*/  FSEL R65, R11, -INF , !P1 ;  /* 0xff8000000b417808 */ /* 0x000fe40004800000 */
[----:B------:R-:W-:Y:S02]  /*abf0*/  FSEL R63, R6, -INF , !P0 ;  /* 0xff800000063f7808 */ /* 0x000fe40004000000 */
[----:B------:R-:W-:-:S02]  /*ac00*/  ISETP.GE.AND P1, PT, R165, R216, PT ;  /* 0x000000d8a500720c */ /* 0x000fc40003f26270 */
[----:B------:R-:W-:Y:S02]  /*ac10*/  ISETP.GE.AND P0, PT, R165, R2, PT ;  /* 0x00000002a500720c */ /* 0x000fe40003f06270 */
[----:B------:R-:W-:Y:S02]  /*ac20*/  FSEL R41, R206, -INF , !P5 ;  /* 0xff800000ce297808 */ /* 0x000fe40006800000 */
[----:B------:R-:W-:Y:S02]  /*ac30*/  FSEL R64, R7, -INF , !P0 ;  /* 0xff80000007407808 */ /* 0x000fe40004000000 */
[----:B------:R-:W-:Y:S01]  /*ac40*/  FSEL R44, R207, -INF , !P1 ;  /* 0xff800000cf2c7808 */ /* 0x000fe20004800000 */
[----:B------:R-:W-:Y:S06]  /*ac50*/  BRA.U !UP0, `(.L_x_113) ;  /* 0x0000000108f87547 */ /* 0x000fec000b800000 */
        /* <DEDUP_REMOVED lines=10> */
[----:B------:R-:W-:Y:S01]  /*ad00*/  ULEA.HI.X UR10, UR10, UR8, UR11, 0x5, UP0 ;  /* 0x000000080a0a7291 */ /* 0x000fe200080f2c0b */
[----:B------:R-:W-:Y:S01]  /*ad10*/  IMAD.U32 R2, RZ, RZ, UR6 ;  /* 0x00000006ff027e24 */ /* 0x000fe2000f8e00ff */
[-C--:B------:R-:W-:Y:S01]  /*ad20*/  @!P4 LEA R14, P0, R14, R229.reuse, 0x1 ;  /* 0x000000e50e0ec211 */ /* 0x080fe200078008ff */
[----:B------:R-:W-:Y:S01]  /*ad30*/  IMAD.U32 R3, RZ, RZ, UR8 ;  /* 0x00000008ff037e24 */ /* 0x000fe2000f8e00ff */
[-C--:B------:R-:W-:Y:S01]  /*ad40*/  @!P3 LEA R12, P1, R12, R229.reuse, 0x1 ;  /* 0x000000e50c0cb211 */ /* 0x080fe200078208ff */
[----:B------:R-:W-:Y:S01]  /*ad50*/  IMAD.U32 R6, RZ, RZ, UR6 ;  /* 0x00000006ff067e24 */ /* 0x000fe2000f8e00ff */
[----:B------:R-:W-:Y:S01]  /*ad60*/  MOV R8, UR9 ;  /* 0x0000000900087c02 */ /* 0x000fe20008000f00 */
[----:B------:R-:W-:Y:S01]  /*ad70*/  IMAD.U32 R7, RZ, RZ, UR8 ;  /* 0x00000008ff077e24 */ /* 0x000fe2000f8e00ff */
[-C--:B------:R-:W-:Y:S01]  /*ad80*/  @!P4 LEA.HI.X R15, R2, R228.reuse, R3, 0x1, P0 ;  /* 0x000000e4020fc211 */ /* 0x080fe200000f0c03 */
[----:B------:R-:W-:Y:S01]  /*ad90*/  IMAD.U32 R4, RZ, RZ, UR6 ;  /* 0x00000006ff047e24 */ /* 0x000fe2000f8e00ff */
[-C--:B------:R-:W-:Y:S01]  /*ada0*/  @!P2 LEA R10, P0, R10, R229.reuse, 0x1 ;  /* 0x000000e50a0aa211 */ /* 0x080fe200078008ff */
[----:B------:R-:W-:Y:S01]  /*adb0*/  IMAD.U32 R5, RZ, RZ, UR8 ;  /* 0x00000008ff057e24 */ /* 0x000fe2000f8e00ff */
[----:B------:R-:W-:Y:S01]  /*adc0*/  MOV R2, UR9 ;  /* 0x0000000900027c02 */ /* 0x000fe20008000f00 */
[----:B------:R-:W-:Y:S01]  /*add0*/  IMAD.U32 R3, RZ, RZ, UR10 ;  /* 0x0000000aff037e24 */ /* 0x000fe2000f8e00ff */
[----:B------:R-:W-:Y:S01]  /*ade0*/  LEA R8, P5, R8, R229, 0x1 ;  /* 0x000000e508087211 */ /* 0x000fe200078a08ff */
[----:B------:R-:W-:Y:S01]  /*adf0*/  @!PT LDS RZ, [RZ] ;  /* 0x00000000fffff984 */ /* 0x000fe20000000800 */
[----:B------:R-:W-:Y:S01]  /*ae00*/  @!PT LDS RZ, [RZ] ;  /* 0x00000000fffff984 */ /* 0x000fe20000000800 */
[----:B------:R-:W-:Y:S01]  /*ae10*/  @!PT LDS RZ, [RZ] ;  /* 0x00000000fffff984 */ /* 0x000fe20000000800 */
[----:B------:R1:W-:Y:S01]  /*ae20*/  @!P4 LDGSTS.E.BYPASS.LTC128B.128 [R230+0x6000], desc[UR16][R14.64] ;  /* 0x060000000ee6cfae */ /* 0x0003e2000b981a10 */
[----:B------:R-:W-:-:S02]  /*ae30*/  @!P3 LEA.HI.X R13, R6, R228, R7, 0x1, P1 ;  /* 0x000000e4060db211 */ /* 0x000fc400008f0c07 */
        /* <DEDUP_REMOVED lines=29> */
.L_x_115:
[----:B------:R3:W-:Y:S02]  /*b010*/  STS.128 [R230+0x8800], RZ ;  /* 0x008800ffe6007388 */ /* 0x0007e40000000c00 */
.L_x_116:
[----:B------:R-:W-:Y:S05]  /*b020*/  BSYNC.RECONVERGENT B0 ;  /* 0x0000000000007941 */ /* 0x000fea0003800200 */
.L_x_114:
[----:B------:R-:W0:Y:S02]  /*b030*/  LDGDEPBAR ;  /* 0x00000000000079af */ /* 0x000e240000000000 */
.L_x_113:
[----:B------:R-:W-:Y:S01]  /*b040*/  FMNMX3.FTZ R6, R213, R251, R33, !PT ;  /* 0x000000fbd5067276 */ /* 0x000fe20007810021 */
[----:B------:R-:W-:Y:S01]  /*b050*/  LDSM.16.MT88.4 R24, [R218+0x9000] ;  /* 0x00900000da18783b */ /* 0x000fe20000004200 */
[----:B------:R-:W-:Y:S01]  /*b060*/  FMNMX3.FTZ R2, R212, R55, R51, !PT ;  /* 0x00000037d4027276 */ /* 0x000fe20007810033 */
[----:B------:R-:W-:Y:S01]  /*b070*/  UIADD3 UR6, UPT, UPT, UR20, -0x4, URZ ;  /* 0xfffffffc14067890 */ /* 0x000fe2000fffe0ff */
[----:B------:R-:W-:Y:S01]  /*b080*/  FMNMX3.FTZ R6, R6, R28, R29, !PT ;  /* 0x0000001c06067276 */ /* 0x000fe2000781001d */
[----:B------:R-:W-:Y:S01]  /*b090*/  LDSM.16.MT88.4 R16, [R218+0xa000] ;  /* 0x00a00000da10783b */ /* 0x000fe20000004200 */
[----:B------:R-:W-:Y:S02]  /*b0a0*/  FMNMX3.FTZ R2, R2, R35, R31, !PT ;  /* 0x0000002302027276 */ /* 0x000fe4000781001f */
[----:B------:R-:W-:Y:S01]  /*b0b0*/  FMNMX3.FTZ R6, R6, R181, R241, !PT ;  /* 0x000000b506067276 */ /* 0x000fe200078100f1 */
[----:B-12---:R-:W-:Y:S01]  /*b0c0*/  LDSM.16.MT88.4 R8, [R218+0xb000] ;  /* 0x00b00000da08783b */ /* 0x006fe20000004200 */
[----:B------:R-:W-:-:S02]  /*b0d0*/  FMNMX3.FTZ R2, R2, R179, R231, !PT ;  /* 0x000000b302027276 */ /* 0x000fc400078100e7 */
[----:B------:R-:W-:Y:S02]  /*b0e0*/  FMNMX3.FTZ R6, R6, R243, R239, !PT ;  /* 0x000000f306067276 */ /* 0x000fe400078100ef */
[----:B------:R-:W-:Y:S02]  /*b0f0*/  FMNMX3.FTZ R2, R2, R183, R185, !PT ;  /* 0x000000b702027276 */ /* 0x000fe400078100b9 */
        /* <DEDUP_REMOVED lines=9> */
[----:B------:R-:W-:-:S02]  /*b190*/  FMNMX3.FTZ R7, R7, R63, R64, !PT ;  /* 0x0000003f07077276 */ /* 0x000fc40007810040 */
[----:B------:R-:W-:Y:S01]  /*b1a0*/  FMNMX3.FTZ R3, R3, R180, R176, !PT ;  /* 0x000000b403037276 */ /* 0x000fe200078100b0 */
[----:B------:R-:W1:Y:S01]  /*b1b0*/  SHFL.BFLY PT, R5, R6, 0x2, 0x1f ;  /* 0x0c401f0006057f89 */ /* 0x000e6200000e0000 */
[----:B------:R-:W-:Y:S02]  /*b1c0*/  FMNMX3.FTZ R2, R2, R247, R245, !PT ;  /* 0x000000f702027276 */ /* 0x000fe400078100f5 */
[----:B------:R-:W-:Y:S01]  /*b1d0*/  FMNMX3.FTZ R3, R3, R192, R194, !PT ;  /* 0x000000c003037276 */ /* 0x000fe200078100c2 */
[----:B------:R-:W2:Y:S01]  /*b1e0*/  SHFL.BFLY PT, R4, R7, 0x2, 0x1f ;  /* 0x0c401f0007047f89 */ /* 0x000ea200000e0000 */
        /* <DEDUP_REMOVED lines=11> */
[----:B-1----:R-:W-:Y:S01]  /*b2a0*/  FMNMX.FTZ R5, R6, R5, !PT ;  /* 0x0000000506057209 */ /* 0x002fe20007810000 */
[----:B------:R-:W1:Y:S01]  /*b2b0*/  SHFL.BFLY PT, R168, R3, 0x2, 0x1f ;  /* 0x0c401f0003a87f89 */ /* 0x000e6200000e0000 */
[----:B--2---:R-:W-:Y:S02]  /*b2c0*/  FMNMX.FTZ R4, R7, R4, !PT ;  /* 0x0000000407047209 */ /* 0x004fe40007810000 */
[----:B------:R-:W-:Y:S01]  /*b2d0*/  IADD3 R47, PT, PT, R218, 0x9020, RZ ;  /* 0x00009020da2f7810 */ /* 0x000fe20007ffe0ff */
[----:B------:R-:W2:Y:S01]  /*b2e0*/  SHFL.BFLY PT, R167, R2, 0x2, 0x1f ;  /* 0x0c401f0002a77f89 */ /* 0x000ea200000e0000 */
[----:B------:R-:W-:-:S03]  /*b2f0*/  @P6 IADD3 R47, PT, PT, R0, -0x20, RZ ;  /* 0xffffffe0002f6810 */ /* 0x000fc60007ffe0ff */
[----:B------:R-:W4:Y:S04]  /*b300*/  SHFL.BFLY PT, R166, R5, 0x1, 0x1f ;  /* 0x0c201f0005a67f89 */ /* 0x000f2800000e0000 */
[----:B------:R-:W5:Y:S04]  /*b310*/  SHFL.BFLY PT, R165, R4, 0x1, 0x1f ;  /* 0x0c201f0004a57f89 */ /* 0x000f6800000e0000 */
[----:B------:R-:W-:Y:S04]  /*b320*/  LDSM.16.MT88.4 R20, [R47] ;  /* 0x000000002f14783b */ /* 0x000fe80000004200 */
[----:B------:R-:W-:Y:S01]  /*b330*/  LDSM.16.MT88.4 R12, [R47+0x1000] ;  /* 0x001000002f0c783b */ /* 0x000fe20000004200 */
[----:B-1----:R-:W-:-:S02]  /*b340*/  FMNMX.FTZ R168, R3, R168, !PT ;  /* 0x000000a803a87209 */ /* 0x002fc40007810000 */
[----:B--2---:R-:W-:Y:S02]  /*b350*/  FMNMX.FTZ R167, R2, R167, !PT ;  /* 0x000000a702a77209 */ /* 0x004fe40007810000 */
[----:B----4-:R-:W-:Y:S02]  /*b360*/  FMNMX.FTZ R166, R5, R166, !PT ;  /* 0x000000a605a67209 */ /* 0x010fe40007810000 */
[----:B------:R-:W1:Y:S01]  /*b370*/  SHFL.BFLY PT, R5, R168, 0x1, 0x1f ;  /* 0x0c201f00a8057f89 */ /* 0x000e6200000e0000 */
[----:B-----5:R-:W-:Y:S02]  /*b380*/  FMNMX.FTZ R165, R4, R165, !PT ;  /* 0x000000a504a57209 */ /* 0x020fe40007810000 */
        /* <DEDUP_REMOVED lines=11> */
[----:B------:R-:W-:Y:S01]  /*b440*/  FMUL.FTZ R6, R6, UR4 ;  /* 0x0000000406067c20 */ /* 0x000fe20008410000 */
[--C-:B------:R-:W-:Y:S01]  /*b450*/  FFMA.FTZ R40, R251, UR4, -R172.reuse ;  /* 0x00000004fb287c23 */ /* 0x100fe200080108ac */
[----:B------:R-:W-:Y:S01]  /*b460*/  FMUL.FTZ R0, R7, UR4 ;  /* 0x0000000407007c20 */ /* 0x000fe20008410000 */
[--C-:B------:R-:W-:Y:S01]  /*b470*/  FFMA.FTZ R33, R33, UR4, -R172.reuse ;  /* 0x0000000421217c23 */ /* 0x100fe200080108ac */
[----:B------:R4:W5:Y:S01]  /*b480*/  MUFU.EX2 R43, R6 ;  /* 0x00000006002b7308 */ /* 0x0009620000000800 */
[--C-:B------:R-:W-:Y:S01]  /*b490*/  FFMA.FTZ R34, R28, UR4, -R172.reuse ;  /* 0x000000041c227c23 */ /* 0x100fe200080108ac */
[----:B-1----:R-:W-:Y:S01]  /*b4a0*/  FMNMX.FTZ R168, R168, R5, !PT ;  /* 0x00000005a8a87209 */ /* 0x002fe20007810000 */
[----:B------:R-:W-:Y:S01]  /*b4b0*/  FFMA.FTZ R3, R29, UR4, -R172 ;  /* 0x000000041d037c23 */ /* 0x000fe200080108ac */
[--C-:B------:R-:W-:Y:S01]  /*b4c0*/  FFMA.FTZ R32, R55, UR4, -R66.reuse ;  /* 0x0000000437207c23 */ /* 0x100fe20008010842 */
[--C-:B------:R-:W-:Y:S01]  /*b4d0*/  FFMA.FTZ R2, R51, UR4, -R66.reuse ;  /* 0x0000000433027c23 */ /* 0x100fe20008010842 */
[----:B--2---:R-:W-:Y:S01]  /*b4e0*/  FMNMX.FTZ R167, R167, R4, !PT ;  /* 0x00000004a7a77209 */ /* 0x004fe20007810000 */
[C---:B------:R-:W-:Y:S01]  /*b4f0*/  FMUL.FTZ R45, R168.reuse, UR4 ;  /* 0x00000004a82d7c20 */ /* 0x040fe20008410000 */
[C---:B------:R-:W-:Y:S01]  /*b500*/  FSETP.NEU.FTZ.AND P1, PT, R168.reuse, -INF , PT ;  /* 0xff800000a800780b */ /* 0x040fe20003f3d000 */
[--C-:B------:R-:W-:Y:S01]  /*b510*/  FFMA.FTZ R35, R35, UR4, -R66.reuse ;  /* 0x0000000423237c23 */ /* 0x100fe20008010842 */
[C---:B------:R-:W-:Y:S01]  /*b520*/  FSETP.NEU.FTZ.AND P0, PT, R167.reuse, -INF , PT ;  /* 0xff800000a700780b */ /* 0x040fe20003f1d000 */
[----:B------:R-:W-:Y:S01]  /*b530*/  FMUL.FTZ R50, R167, UR4 ;  /* 0x00000004a7327c20 */ /* 0x000fe20008410000 */
[----:B------:R-:W-:Y:S01]  /*b540*/  FSEL R45, R45, RZ, P1 ;  /* 0x000000ff2d2d7208 */ /* 0x000fe20000800000 */
[----:B------:R-:W-:Y:S01]  /*b550*/  FFMA.FTZ R42, R31, UR4, -R66 ;  /* 0x000000041f2a7c23 */ /* 0x000fe20008010842 */
[----:B----4-:R-:W1:Y:S01]  /*b560*/  LDSM.16.MT88.4 R4, [R47+0x2000] ;  /* 0x002000002f04783b */ /* 0x010e620000004200 */
[----:B------:R-:W-:Y:S01]  /*b570*/  FSEL R164, R168, RZ, P1 ;  /* 0x000000ffa8a47208 */ /* 0x000fe20000800000 */
[----:B------:R-:W-:Y:S01]  /*b580*/  MUFU.EX2 R40, R40 ;  /* 0x0000002800287308 */ /* 0x000fe20000000800 */
[----:B------:R-:W-:Y:S01]  /*b590*/  FSEL R207, R167, RZ, P0 ;  /* 0x000000ffa7cf7208 */ /* 0x000fe20000000000 */
[----:B------:R-:W-:Y:S01]  /*b5a0*/  FFMA.FTZ R176, R176, UR4, -R45 ;  /* 0x00000004b0b07c23 */ /* 0x000fe2000801082d */
[----:B------:R-:W-:Y:S01]  /*b5b0*/  FSEL R50, R50, RZ, P0 ;  /* 0x000000ff32327208 */ /* 0x000fe20000000000 */
[----:B------:R-:W-:Y:S01]  /*b5c0*/  FADD.FTZ R171, R215, -R164 ;  /* 0x800000a4d7ab7221 */ /* 0x000fe20000010000 */
[----:B------:R-:W2:Y:S01]  /*b5d0*/  MUFU.EX2 R33, R33 ;  /* 0x0000002100217308 */ /* 0x000ea20000000800 */
[----:B------:R-:W-:Y:S01]  /*b5e0*/  FADD.FTZ R207, R214, -R207 ;  /* 0x800000cfd6cf7221 */ /* 0x000fe20000010000 */
[--C-:B------:R-:W-:Y:S01]  /*b5f0*/  FFMA.FTZ R46, R198, UR4, -R45.reuse ;  /* 0x00000004c62e7c23 */ /* 0x100fe2000801082d */
[--C-:B------:R-:W-:Y:S01]  /*b600*/  FFMA.FTZ R55, R53, UR4, -R50.reuse ;  /* 0x0000000435377c23 */ /* 0x100fe20008010832 */
[----:B------:R-:W-:Y:S01]  /*b610*/  MUFU.EX2 R34, R34 ;  /* 0x0000002200227308 */ /* 0x000fe20000000800 */
[--C-:B------:R-:W-:Y:S01]  /*b620*/  FFMA.FTZ R51, R184, UR4, -R45.reuse ;  /* 0x00000004b8337c23 */ /* 0x100fe2000801082d */
[--C-:B------:R-:W-:Y:S01]  /*b630*/  FFMA.FTZ R48, R180, UR4, -R45.reuse ;  /* 0x00000004b4307c23 */ /* 0x100fe2000801082d */
[--C-:B------:R-:W-:Y:S01]  /*b640*/  FFMA.FTZ R54, R249, UR4, -R50.reuse ;  /* 0x00000004f9367c23 */ /* 0x100fe20008010832 */
[----:B------:R-:W4:Y:S01]  /*b650*/  MUFU.EX2 R3, R3 ;  /* 0x0000000300037308 */ /* 0x000f220000000800 */
[--C-:B------:R-:W-:Y:S01]  /*b660*/  FFMA.FTZ R164, R247, UR4, -R50.reuse ;  /* 0x00000004f7a47c23 */ /* 0x100fe20008010832 */
[----:B------:R-:W-:Y:S01]  /*b670*/  FMUL.FTZ R174, R171, UR4 ;  /* 0x00000004abae7c20 */ /* 0x000fe20008410000 */
[----:B------:R-:W-:Y:S01]  /*b680*/  FFMA.FTZ R245, R245, UR4, -R50 ;  /* 0x00000004f5f57c23 */ /* 0x000fe20008010832 */
[----:B------:R-:W-:Y:S01]  /*b690*/  MUFU.EX2 R32, R32 ;  /* 0x0000002000207308 */ /* 0x000fe20000000800 */
[-C--:B-----5:R-:W-:Y:S01]  /*b6a0*/  FMUL.FTZ R156, R156, R43.reuse ;  /* 0x0000002b9c9c7220 */ /* 0x0a0fe20000410000 */
        /* <DEDUP_REMOVED lines=8> */
[----:B----4-:R-:W-:Y:S01]  /*b730*/  F2FP.BF16.F32.PACK_AB R30, R3, R34 ;  /* 0x00000022031e723e */ /* 0x010fe200000010ff */
[-C--:B------:R-:W-:Y:S01]  /*b740*/  FMUL.FTZ R76, R76, R43.reuse ;  /* 0x0000002b4c4c7220 */ /* 0x080fe20000410000 */
[----:B------:R-:W4:Y:S01]  /*b750*/  MUFU.EX2 R42, R42 ;  /* 0x0000002a002a7308 */ /* 0x000f220000000800 */
[-C--:B------:R-:W-:Y:S01]  /*b760*/  FMUL.FTZ R77, R77, R43.reuse ;  /* 0x0000002b4d4d7220 */ /* 0x080fe20000410000 */
[-C--:B------:R-:W-:Y:S01]  /*b770*/  FMUL.FTZ R88, R88, R43.reuse ;  /* 0x0000002b58587220 */ /* 0x080fe20000410000 */
[-C--:B------:R-:W-:Y:S01]  /*b780*/  FMUL.FTZ R89, R89, R43.reuse ;  /* 0x0000002b59597220 */ /* 0x080fe20000410000 */
[----:B------:R-:W5:Y:S01]  /*b790*/  MUFU.EX2 R0, R0 ;  /* 0x0000000000007308 */ /* 0x000f620000000800 */
[-C--:B------:R-:W-:Y:S01]  /*b7a0*/  FMUL.FTZ R92, R92, R43.reuse ;  /* 0x0000002b5c5c7220 */ /* 0x080fe20000410000 */
[----:B--2---:R-:W-:Y:S01]  /*b7b0*/  F2FP.BF16.F32.PACK_AB R29, R2, R32 ;  /* 0x00000020021d723e */ /* 0x004fe200000010ff */
[-C--:B------:R-:W-:Y:S01]  /*b7c0*/  FMUL.FTZ R93, R93, R43.reuse ;  /* 0x0000002b5d5d7220 */ /* 0x080fe20000410000 */
[----:B------:R2:W-:Y:S01]  /*b7d0*/  MUFU.EX2 R53, R176 ;  /* 0x000000b000357308 */ /* 0x0005e20000000800 */
[-C--:B------:R-:W-:Y:S01]  /*b7e0*/  FMUL.FTZ R104, R104, R43.reuse ;  /* 0x0000002b68687220 */ /* 0x080fe20000410000 */
[-C--:B------:R-:W-:Y:S01]  /*b7f0*/  FMUL.FTZ R105, R105, R43.reuse ;  /* 0x0000002b69697220 */ /* 0x080fe20000410000 */
[-C--:B------:R-:W-:Y:S01]  /*b800*/  FMUL.FTZ R108, R108, R43.reuse ;  /* 0x0000002b6c6c7220 */ /* 0x080fe20000410000 */
[----:B------:R-:W-:Y:S01]  /*b810*/  MUFU.EX2 R46, R46 ;  /* 0x0000002e002e7308 */ /* 0x000fe20000000800 */
[----:B------:R-:W-:Y:S01]  /*b820*/  FMUL.FTZ R109, R109, R43 ;  /* 0x0000002b6d6d7220 */ /* 0x000fe20000410000 */
[----:B----4-:R-:W-:Y:S01]  /*b830*/  F2FP.BF16.F32.PACK_AB R31, R42, R35 ;  /* 0x000000232a1f723e */ /* 0x010fe200000010ff */
[-C--:B------:R-:W-:Y:S01]  /*b840*/  FMUL.FTZ R120, R120, R43.reuse ;  /* 0x0000002b78787220 */ /* 0x080fe20000410000 */
[----:B------:R-:W-:Y:S01]  /*b850*/  MUFU.EX2 R51, R51 ;  /* 0x0000003300337308 */ /* 0x000fe20000000800 */
[-C--:B------:R-:W-:Y:S01]  /*b860*/  FMUL.FTZ R121, R121, R43.reuse ;  /* 0x0000002b79797220 */ /* 0x080fe20000410000 */
[-C--:B-----5:R-:W-:Y:S01]  /*b870*/  FMUL.FTZ R158, R158, R0.reuse ;  /* 0x000000009e9e7220 */ /* 0x0a0fe20000410000 */
[-C--:B------:R-:W-:Y:S01]  /*b880*/  FMUL.FTZ R159, R159, R0.reuse ;  /* 0x000000009f9f7220 */ /* 0x080fe20000410000 */
[----:B------:R-:W-:Y:S01]  /*b890*/  MUFU.EX2 R48, R48 ;  /* 0x0000003000307308 */ /* 0x000fe20000000800 */
[-C--:B------:R-:W-:Y:S01]  /*b8a0*/  FMUL.FTZ R154, R154, R0.reuse ;  /* 0x000000009a9a7220 */ /* 0x080fe20000410000 */
[----:B--2---:R-:W-:Y:S01]  /*b8b0*/  FMUL.FTZ R176, R207, UR4 ;  /* 0x00000004cfb07c20 */ /* 0x004fe20008410000 */
        /* <DEDUP_REMOVED lines=21> */
[----:B------:R-:W4:Y:S01]  /*ba10*/  MUFU.EX2 R176, R176 ;  /* 0x000000b000b07308 */ /* 0x000f220000000800 */
[-C--:B------:R-:W-:Y:S01]  /*ba20*/  FMUL.FTZ R125, R125, R43.reuse ;  /* 0x0000002b7d7d7220 */ /* 0x080fe20000410000 */
[-C--:B------:R-:W-:Y:S01]  /*ba30*/  FMUL.FTZ R126, R126, R0.reuse ;  /* 0x000000007e7e7220 */ /* 0x080fe20000410000 */
[-C--:B------:R-:W-:Y:S01]  /*ba40*/  FMUL.FTZ R127, R127, R0.reuse ;  /* 0x000000007f7f7220 */ /* 0x080fe20000410000 */
        /* <DEDUP_REMOVED lines=10> */
[----:B------:R-:W-:Y:S01]  /*baf0*/  FMUL.FTZ R161, R161, R174 ;  /* 0x000000aea1a17220 */ /* 0x000fe20000410000 */
[-C--:B----4-:R-:W-:Y:S01]  /*bb00*/  FMUL.FTZ R162, R162, R176.reuse ;  /* 0x000000b0a2a27220 */ /* 0x090fe20000410000 */
[----:B------:R-:W-:Y:S01]  /*bb10*/  FMUL.FTZ R163, R163, R176 ;  /* 0x000000b0a3a37220 */ /* 0x000fe20000410000 */
[-C--:B------:R-:W-:Y:S01]  /*bb20*/  FMUL.FTZ R148, R148, R174.reuse ;  /* 0x000000ae94947220 */ /* 0x080fe20000410000 */
[----:B------:R-:W-:Y:S01]  /*bb30*/  FMUL.FTZ R149, R149, R174 ;  /* 0x000000ae95957220 */ /* 0x000fe20000410000 */
[-C--:B------:R-:W-:Y:S01]  /*bb40*/  FMUL.FTZ R150, R150, R176.reuse ;  /* 0x000000b096967220 */ /* 0x080fe20000410000 */
[C---:B------:R-:W-:Y:S01]  /*bb50*/  HMMA.16816.F32.BF16 R152, R28.reuse, R26, R152 ;  /* 0x0000001a1c98723c */ /* 0x040fe20000041898 */
        /* <DEDUP_REMOVED lines=8> */
[-C--:B------:R-:W-:Y:S01]  /*bbe0*/  FMUL.FTZ R82, R82, R176.reuse ;  /* 0x000000b052527220 */ /* 0x080fe20000410000 */
[----:B------:R-:W-:Y:S01]  /*bbf0*/  FMUL.FTZ R83, R83, R176 ;  /* 0x000000b053537220 */ /* 0x000fe20000410000 */
[-C--:B------:R-:W-:Y:S01]  /*bc00*/  FMUL.FTZ R84, R84, R174.reuse ;  /* 0x000000ae54547220 */ /* 0x080fe20000410000 */
        /* <DEDUP_REMOVED lines=39> */
[--C-:B------:R-:W-:Y:S01]  /*be80*/  FFMA.FTZ R184, R179, UR4, -R66.reuse ;  /* 0x00000004b3b87c23 */ /* 0x100fe20008010842 */
[--C-:B------:R-:W-:Y:S01]  /*be90*/  FFMA.FTZ R182, R183, UR4, -R66.reuse ;  /* 0x00000004b7b67c23 */ /* 0x100fe20008010842 */
[----:B------:R-:W-:Y:S01]  /*bea0*/  FFMA.FTZ R185, R185, UR4, -R66 ;  /* 0x00000004b9b97c23 */ /* 0x000fe20008010842 */
[----:B------:R-:W-:Y:S01]  /*beb0*/  FFMA.FTZ R239, R239, UR4, -R172 ;  /* 0x00000004efef7c23 */ /* 0x000fe200080108ac */
[----:B------:R-:W-:Y:S01]  /*bec0*/  FFMA.FTZ R231, R231, UR4, -R66 ;  /* 0x00000004e7e77c23 */ /* 0x000fe20008010842 */
[C---:B------:R-:W-:Y:S01]  /*bed0*/  HMMA.16816.F32.BF16 R120, R28.reuse, R8, R120 ;  /* 0x000000081c78723c */ /* 0x040fe20000041878 */
[----:B------:R-:W-:Y:S01]  /*bee0*/  MUFU.EX2 R178, R178 ;  /* 0x000000b200b27308 */ /* 0x000fe20000000800 */
[--C-:B------:R-:W-:Y:S01]  /*bef0*/  FFMA.FTZ R188, R192, UR4, -R45.reuse ;  /* 0x00000004c0bc7c23 */ /* 0x100fe2000801082d */
[--C-:B------:R-:W-:Y:S01]  /*bf00*/  FFMA.FTZ R207, R194, UR4, -R45.reuse ;  /* 0x00000004c2cf7c23 */ /* 0x100fe2000801082d */
[--C-:B------:R-:W-:Y:S01]  /*bf10*/  FFMA.FTZ R190, R193, UR4, -R50.reuse ;  /* 0x00000004c1be7c23 */ /* 0x100fe20008010832 */
[----:B------:R-:W2:Y:S01]  /*bf20*/  MUFU.EX2 R181, R181 ;  /* 0x000000b500b57308 */ /* 0x000ea20000000800 */
[--C-:B------:R-:W-:Y:S01]  /*bf30*/  FFMA.FTZ R192, R187, UR4, -R50.reuse ;  /* 0x00000004bbc07c23 */ /* 0x100fe20008010832 */
        /* <DEDUP_REMOVED lines=8> */
[--C-:B------:R-:W-:Y:S01]  /*bfc0*/  FFMA.FTZ R198, R189, UR4, -R66.reuse ;  /* 0x00000004bdc67c23 */ /* 0x100fe20008010842 */
[C---:B-1----:R-:W-:Y:S01]  /*bfd0*/  HMMA.16816.F32.BF16 R132, R28.reuse, R4, R132 ;  /* 0x000000041c84723c */ /* 0x042fe20000041884 */
[----:B------:R-:W-:Y:S01]  /*bfe0*/  MUFU.EX2 R184, R184 ;  /* 0x000000b800b87308 */ /* 0x000fe20000000800 */
[----:B------:R-:W-:Y:S01]  /*bff0*/  FFMA.FTZ R201, R201, UR4, -R66 ;  /* 0x00000004c9c97c23 */ /* 0x000fe20008010842 */
[----:B------:R-:W-:Y:S01]  /*c000*/  FFMA.FTZ R209, R209, UR4, -R172 ;  /* 0x00000004d1d17c23 */ /* 0x000fe200080108ac */
[----:B------:R-:W-:Y:S01]  /*c010*/  FFMA.FTZ R56, R56, UR4, -R45 ;  /* 0x0000000438387c23 */ /* 0x000fe2000801082d */
[----:B------:R-:W1:Y:S01]  /*c020*/  MUFU.EX2 R183, R231 ;  /* 0x000000e700b77308 */ /* 0x000e620000000800 */
[--C-:B------:R-:W-:Y:S01]  /*c030*/  FFMA.FTZ R61, R61, UR4, -R50.reuse ;  /* 0x000000043d3d7c23 */ /* 0x100fe20008010832 */
[----:B------:R-:W-:Y:S01]  /*c040*/  FFMA.FTZ R202, R57, UR4, -R50 ;  /* 0x0000000439ca7c23 */ /* 0x000fe20008010832 */
[----:B------:R-:W-:Y:S01]  /*c050*/  HMMA.16816.F32.BF16 R140, R28, R6, R140 ;  /* 0x000000061c8c723c */ /* 0x000fe2000004188c */
[----:B------:R-:W-:Y:S01]  /*c060*/  F2FP.BF16.F32.PACK_AB R28, R51, R46 ;  /* 0x0000002e331c723e */ /* 0x000fe200000010ff */
[----:B------:R-:W-:Y:S01]  /*c070*/  MUFU.EX2 R182, R182 ;  /* 0x000000b600b67308 */ /* 0x000fe20000000800 */
[----:B------:R-:W-:Y:S01]  /*c080*/  F2FP.BF16.F32.PACK_AB R29, R54, R55 ;  /* 0x00000037361d723e */ /* 0x000fe200000010ff */
[----:B------:R-:W-:Y:S01]  /*c090*/  FFMA.FTZ R46, R237, R174, R46 ;  /* 0x000000aeed2e7223 */ /* 0x000fe2000001002e */
[----:B------:R-:W-:Y:S01]  /*c0a0*/  F2FP.BF16.F32.PACK_AB R30, R53, R48 ;  /* 0x00000030351e723e */ /* 0x000fe200000010ff */
[----:B------:R-:W4:Y:S01]  /*c0b0*/  MUFU.EX2 R185, R185 ;  /* 0x000000b900b97308 */ /* 0x000f220000000800 */
[----:B------:R-:W-:Y:S01]  /*c0c0*/  F2FP.BF16.F32.PACK_AB R31, R171, R164 ;  /* 0x000000a4ab1f723e */ /* 0x000fe200000010ff */
[----:B------:R-:W-:Y:S01]  /*c0d0*/  FFMA.FTZ R55, R234, R176, R55 ;  /* 0x000000b0ea377223 */ /* 0x000fe20000010037 */
[----:B------:R-:W-:Y:S01]  /*c0e0*/  FFMA.FTZ R40, R235, R43, R40 ;  /* 0x0000002beb287223 */ /* 0x000fe20000010028 */
[----:B------:R-:W-:Y:S01]  /*c0f0*/  MUFU.EX2 R188, R188 ;  /* 0x000000bc00bc7308 */ /* 0x000fe20000000800 */
[----:B------:R-:W-:Y:S01]  /*c100*/  FFMA.FTZ R233, R233, R0, R32 ;  /* 0x00000000e9e97223 */ /* 0x000fe20000010020 */
[----:B------:R-:W-:Y:S01]  /*c110*/  FADD.FTZ R51, R51, R46 ;  /* 0x0000002e33337221 */ /* 0x000fe20000010000 */
[----:B------:R-:W-:Y:S01]  /*c120*/  FADD.FTZ R55, R54, R55 ;  /* 0x0000003736377221 */ /* 0x000fe20000010000 */
[C---:B------:R-:W-:Y:S01]  /*c130*/  HMMA.16816.F32.BF16 R160, R28.reuse, R24, R160 ;  /* 0x000000181ca0723c */ /* 0x040fe200000418a0 */
[----:B------:R-:W5:Y:S01]  /*c140*/  MUFU.EX2 R207, R207 ;  /* 0x000000cf00cf7308 */ /* 0x000f620000000800 */
[----:B------:R-:W-:Y:S01]  /*c150*/  FADD.FTZ R33, R33, R40 ;  /* 0x0000002821217221 */ /* 0x000fe20000010000 */
[----:B------:R-:W-:Y:S01]  /*c160*/  FADD.FTZ R2, R2, R233 ;  /* 0x000000e902027221 */ /* 0x000fe20000010000 */
[--C-:B------:R-:W-:Y:S01]  /*c170*/  FFMA.FTZ R63, R63, UR4, -R66.reuse ;  /* 0x000000043f3f7c23 */ /* 0x100fe20008010842 */
[----:B------:R3:W-:Y:S01]  /*c180*/  MUFU.EX2 R186, R196 ;  /* 0x000000c400ba7308 */ /* 0x0007e20000000800 */
[----:B------:R-:W-:Y:S01]  /*c190*/  FFMA.FTZ R64, R64, UR4, -R66 ;  /* 0x0000000440407c23 */ /* 0x000fe20008010842 */
[----:B------:R-:W-:Y:S01]  /*c1a0*/  FADD.FTZ R48, R48, R51 ;  /* 0x0000003330307221 */ /* 0x000fe20000010000 */
[C---:B------:R-:W-:Y:S01]  /*c1b0*/  HMMA.16816.F32.BF16 R148, R28.reuse, R26, R148 ;  /* 0x0000001a1c94723c */ /* 0x040fe20000041894 */
[----:B------:R-:W5:Y:S01]  /*c1c0*/  LDSM.16.MT88.4 R24, [R218+0x9400] ;  /* 0x00940000da18783b */ /* 0x000f620000004200 */
[----:B------:R2:W-:Y:S01]  /*c1d0*/  MUFU.EX2 R193, R194 ;  /* 0x000000c200c17308 */ /* 0x0005e20000000800 */
[----:B------:R-:W-:Y:S01]  /*c1e0*/  FADD.FTZ R164, R164, R55 ;  /* 0x00000037a4a47221 */ /* 0x000fe20000010000 */
[----:B------:R-:W-:Y:S01]  /*c1f0*/  FADD.FTZ R34, R34, R33 ;  /* 0x0000002122227221 */ /* 0x000fe20000010000 */
[----:B------:R-:W-:Y:S01]  /*c200*/  FADD.FTZ R35, R35, R2 ;  /* 0x0000000223237221 */ /* 0x000fe20000010000 */
[----:B------:R-:W-:Y:S01]  /*c210*/  MUFU.EX2 R190, R190 ;  /* 0x000000be00be7308 */ /* 0x000fe20000000800 */
[----:B------:R-:W-:Y:S01]  /*c220*/  FADD.FTZ R53, R53, R48 ;  /* 0x0000003035357221 */ /* 0x000fe20000010000 */
[C---:B------:R-:W-:Y:S01]  /*c230*/  HMMA.16816.F32.BF16 R68, R28.reuse, R20, R68 ;  /* 0x000000141c44723c */ /* 0x040fe20000041844 */
[----:B------:R-:W-:Y:S01]  /*c240*/  FADD.FTZ R171, R171, R164 ;  /* 0x000000a4abab7221 */ /* 0x000fe20000010000 */
[----:B------:R1:W5:Y:S01]  /*c250*/  MUFU.EX2 R187, R197 ;  /* 0x000000c500bb7308 */ /* 0x0003620000000800 */
[----:B---3--:R-:W-:Y:S01]  /*c260*/  FFMA.FTZ R196, R211, UR4, -R172 ;  /* 0x00000004d3c47c23 */ /* 0x008fe200080108ac */
[----:B------:R-:W-:Y:S01]  /*c270*/  FADD.FTZ R3, R3, R34 ;  /* 0x0000002203037221 */ /* 0x000fe20000010000 */
[----:B------:R-:W-:Y:S01]  /*c280*/  FADD.FTZ R35, R42, R35 ;  /* 0x000000232a237221 */ /* 0x000fe20000010000 */
[----:B------:R-:W-:Y:S01]  /*c290*/  MUFU.EX2 R192, R192 ;  /* 0x000000c000c07308 */ /* 0x000fe20000000800 */
[--C-:B------:R-:W-:Y:S01]  /*c2a0*/  FFMA.FTZ R36, R36, UR4, -R45.reuse ;  /* 0x0000000424247c23 */ /* 0x100fe2000801082d */
[C---:B------:R-:W-:Y:S01]  /*c2b0*/  HMMA.16816.F32.BF16 R80, R28.reuse, R22, R80 ;  /* 0x000000161c50723c */ /* 0x040fe20000041850 */
[----:B------:R-:W3:Y:S01]  /*c2c0*/  LDSM.16.MT88.4 R20, [R47+0x400] ;  /* 0x000400002f14783b */ /* 0x000ee20000004200 */
[----:B------:R-:W3:Y:S01]  /*c2d0*/  MUFU.EX2 R195, R195 ;  /* 0x000000c300c37308 */ /* 0x000ee20000000800 */
[----:B--2---:R-:W-:Y:S01]  /*c2e0*/  FFMA.FTZ R194, R203, UR4, -R172 ;  /* 0x00000004cbc27c23 */ /* 0x004fe200080108ac */
[--C-:B------:R-:W-:Y:S01]  /*c2f0*/  FFMA.FTZ R203, R60, UR4, -R45.reuse ;  /* 0x000000043ccb7c23 */ /* 0x100fe2000801082d */
[----:B------:R-:W-:Y:S01]  /*c300*/  FFMA.FTZ R60, R59, UR4, -R50 ;  /* 0x000000043b3c7c23 */ /* 0x000fe20008010832 */
[----:B------:R-:W-:Y:S01]  /*c310*/  MUFU.EX2 R196, R196 ;  /* 0x000000c400c47308 */ /* 0x000fe20000000800 */
[--C-:B------:R-:W-:Y:S01]  /*c320*/  FFMA.FTZ R37, R37, UR4, -R45.reuse ;  /* 0x0000000425257c23 */ /* 0x100fe2000801082d */
[C---:B------:R-:W-:Y:S01]  /*c330*/  HMMA.16816.F32.BF16 R84, R28.reuse, R16, R84 ;  /* 0x000000101c54723c */ /* 0x040fe20000041854 */
[----:B-1----:R-:W-:Y:S01]  /*c340*/  FFMA.FTZ R197, R205, UR4, -R172 ;  /* 0x00000004cdc57c23 */ /* 0x002fe200080108ac */
[----:B------:R-:W-:Y:S01]  /*c350*/  MUFU.EX2 R194, R194 ;  /* 0x000000c200c27308 */ /* 0x000fe20000000800 */
[--C-:B------:R-:W-:Y:S01]  /*c360*/  FFMA.FTZ R38, R38, UR4, -R45.reuse ;  /* 0x0000000426267c23 */ /* 0x100fe2000801082d */
[----:B------:R-:W-:Y:S01]  /*c370*/  FFMA.FTZ R39, R39, UR4, -R45 ;  /* 0x0000000427277c23 */ /* 0x000fe2000801082d */
[--C-:B------:R-:W-:Y:S01]  /*c380*/  FFMA.FTZ R41, R41, UR4, -R50.reuse ;  /* 0x0000000429297c23 */ /* 0x100fe20008010832 */
[----:B------:R-:W-:Y:S01]  /*c390*/  MUFU.EX2 R189, R209 ;  /* 0x000000d100bd7308 */ /* 0x000fe20000000800 */
[----:B------:R-:W-:Y:S01]  /*c3a0*/  FFMA.FTZ R44, R44, UR4, -R50 ;  /* 0x000000042c2c7c23 */ /* 0x000fe20008010832 */
[C---:B------:R-:W-:Y:S01]  /*c3b0*/  HMMA.16816.F32.BF16 R96, R28.reuse, R18, R96 ;  /* 0x000000121c60723c */ /* 0x040fe20000041860 */
[----:B------:R-:W1:Y:S01]  /*c3c0*/  LDSM.16.MT88.4 R16, [R218+0xa400] ;  /* 0x00a40000da10783b */ /* 0x000e620000004200 */
[----:B------:R-:W2:Y:S04]  /*c3d0*/  MUFU.EX2 R197, R197 ;  /* 0x000000c500c57308 */ /* 0x000ea80000000800 */
[----:B------:R-:W-:Y:S02]  /*c3e0*/  MUFU.EX2 R198, R198 ;  /* 0x000000c600c67308 */ /* 0x000fe40000000800 */
[C---:B------:R-:W-:Y:S02]  /*c3f0*/  HMMA.16816.F32.BF16 R100, R28.reuse, R12, R100 ;  /* 0x0000000c1c64723c */ /* 0x040fe40000041864 */
[----:B------:R-:W-:Y:S04]  /*c400*/  MUFU.EX2 R200, R200 ;  /* 0x000000c800c87308 */ /* 0x000fe80000000800 */
[----:B------:R-:W-:Y:S02]  /*c410*/  MUFU.EX2 R56, R56 ;  /* 0x0000003800387308 */ /* 0x000fe40000000800 */
[C---:B------:R-:W-:Y:S01]  /*c420*/  HMMA.16816.F32.BF16 R112, R28.reuse, R14, R112 ;  /* 0x0000000e1c70723c */ /* 0x040fe20000041870 */
[----:B------:R-:W2:Y:S01]  /*c430*/  LDSM.16.MT88.4 R12, [R47+0x1400] ;  /* 0x001400002f0c783b */ /* 0x000ea20000004200 */
[----:B------:R-:W-:Y:S04]  /*c440*/  MUFU.EX2 R57, R203 ;  /* 0x000000cb00397308 */ /* 0x000fe80000000800 */
[----:B------:R4:W-:Y:S02]  /*c450*/  MUFU.EX2 R59, R202 ;  /* 0x000000ca003b7308 */ /* 0x0009e40000000800 */
[C---:B------:R-:W-:Y:S02]  /*c460*/  HMMA.16816.F32.BF16 R116, R28.reuse, R8, R116 ;  /* 0x000000081c74723c */ /* 0x040fe40000041874 */
[----:B------:R-:W-:Y:S04]  /*c470*/  MUFU.EX2 R60, R60 ;  /* 0x0000003c003c7308 */ /* 0x000fe80000000800 */
[----:B------:R-:W-:Y:S02]  /*c480*/  MUFU.EX2 R61, R61 ;  /* 0x0000003d003d7308 */ /* 0x000fe40000000800 */
[----:B------:R-:W-:Y:S01]  /*c490*/  HMMA.16816.F32.BF16 R128, R28, R10, R128 ;  /* 0x0000000a1c80723c */ /* 0x000fe20000041880 */
[----:B------:R-:W2:Y:S01]  /*c4a0*/  LDSM.16.MT88.4 R8, [R218+0xb400] ;  /* 0x00b40000da08783b */ /* 0x000ea20000004200 */
[----:B------:R-:W-:Y:S01]  /*c4b0*/  MUFU.EX2 R63, R63 ;  /* 0x0000003f003f7308 */ /* 0x000fe20000000800 */
[----:B----4-:R-:W-:-:S03]  /*c4c0*/  FFMA.FTZ R202, R177, UR4, -R172 ;  /* 0x00000004b1ca7c23 */ /* 0x010fc600080108ac */
[----:B------:R-:W-:Y:S02]  /*c4d0*/  MUFU.EX2 R64, R64 ;  /* 0x0000004000407308 */ /* 0x000fe40000000800 */
[C---:B------:R-:W-:Y:S02]  /*c4e0*/  HMMA.16816.F32.BF16 R144, R28.reuse, R4, R144 ;  /* 0x000000041c90723c */ /* 0x040fe40000041890 */
[----:B------:R-:W-:Y:S04]  /*c4f0*/  MUFU.EX2 R202, R202 ;  /* 0x000000ca00ca7308 */ /* 0x000fe80000000800 */
[----:B------:R-:W-:Y:S02]  /*c500*/  MUFU.EX2 R36, R36 ;  /* 0x0000002400247308 */ /* 0x000fe40000000800 */
[----:B------:R-:W-:Y:S01]  /*c510*/  HMMA.16816.F32.BF16 R136, R28, R6, R136 ;  /* 0x000000061c88723c */ /* 0x000fe20000041888 */
[----:B------:R-:W4:Y:S01]  /*c520*/  LDSM.16.MT88.4 R4, [R47+0x2400] ;  /* 0x002400002f04783b */ /* 0x000f220000004200 */
[----:B------:R-:W-:Y:S01]  /*c530*/  F2FP.BF16.F32.PACK_AB R28, R181, R178 ;  /* 0x000000b2b51c723e */ /* 0x000fe200000010ff */
[----:B------:R-:W-:Y:S01]  /*c540*/  FADD.FTZ R178, R178, R3 ;  /* 0x00000003b2b27221 */ /* 0x000fe20000010000 */
[----:B------:R-:W-:Y:S01]  /*c550*/  F2FP.BF16.F32.PACK_AB R29, R183, R184 ;  /* 0x000000b8b71d723e */ /* 0x000fe200000010ff */
[----:B------:R-:W-:Y:S01]  /*c560*/  FADD.FTZ R184, R184, R35 ;  /* 0x00000023b8b87221 */ /* 0x000fe20000010000 */
[----:B------:R-:W-:Y:S01]  /*c570*/  F2FP.BF16.F32.PACK_AB R30, R179, R180 ;  /* 0x000000b4b31e723e */ /* 0x000fe200000010ff */
[----:B------:R-:W-:Y:S01]  /*c580*/  FADD.FTZ R181, R181, R178 ;  /* 0x000000b2b5b57221 */ /* 0x000fe20000010000 */
[----:B------:R-:W-:Y:S01]  /*c590*/  F2FP.BF16.F32.PACK_AB R31, R185, R182 ;  /* 0x000000b6b91f723e */ /* 0x000fe200000010ff */
[----:B------:R-:W-:Y:S01]  /*c5a0*/  FADD.FTZ R183, R183, R184 ;  /* 0x000000b8b7b77221 */ /* 0x000fe20000010000 */
[----:B------:R-:W-:Y:S01]  /*c5b0*/  MUFU.EX2 R37, R37 ;  /* 0x0000002500257308 */ /* 0x000fe20000000800 */
[----:B------:R-:W-:-:S02]  /*c5c0*/  FADD.FTZ R180, R180, R181 ;  /* 0x000000b5b4b47221 */ /* 0x000fc40000010000 */
[----:B------:R-:W-:Y:S01]  /*c5d0*/  FADD.FTZ R182, R182, R183 ;  /* 0x000000b7b6b67221 */ /* 0x000fe20000010000 */
[----:B------:R-:W-:Y:S01]  /*c5e0*/  MUFU.EX2 R38, R38 ;  /* 0x0000002600267308 */ /* 0x000fe20000000800 */
[C---:B-----5:R-:W-:Y:S01]  /*c5f0*/  HMMA.16816.F32.BF16 R156, R28.reuse, R24, R156 ;  /* 0x000000181c9c723c */ /* 0x060fe2000004189c */
[----:B------:R-:W-:Y:S01]  /*c600*/  FADD.FTZ R179, R179, R180 ;  /* 0x000000b4b3b37221 */ /* 0x000fe20000010000 */
[----:B------:R-:W-:Y:S01]  /*c610*/  FADD.FTZ R185, R185, R182 ;  /* 0x000000b6b9b97221 */ /* 0x000fe20000010000 */
[----:B------:R-:W-:Y:S04]  /*c620*/  MUFU.EX2 R39, R39 ;  /* 0x0000002700277308 */ /* 0x000fe80000000800 */
[----:B------:R-:W-:Y:S01]  /*c630*/  MUFU.EX2 R41, R41 ;  /* 0x0000002900297308 */ /* 0x000fe20000000800 */
[C---:B------:R-:W-:Y:S03]  /*c640*/  HMMA.16816.F32.BF16 R152, R28.reuse, R26, R152 ;  /* 0x0000001a1c98723c */ /* 0x040fe60000041898 */
[----:B------:R-:W-:Y:S05]  /*c650*/  MUFU.EX2 R44, R44 ;  /* 0x0000002c002c7308 */ /* 0x000fea0000000800 */
[C---:B---3--:R-:W-:Y:S08]  /*c660*/  HMMA.16816.F32.BF16 R72, R28.reuse, R20, R72 ;  /* 0x000000141c48723c */ /* 0x048ff00000041848 */
[C---:B------:R-:W-:Y:S08]  /*c670*/  HMMA.16816.F32.BF16 R76, R28.reuse, R22, R76 ;  /* 0x000000161c4c723c */ /* 0x040ff0000004184c */
[C---:B-1----:R-:W-:Y:S08]  /*c680*/  HMMA.16816.F32.BF16 R88, R28.reuse, R16, R88 ;  /* 0x000000101c58723c */ /* 0x042ff00000041858 */
[C---:B------:R-:W-:Y:S08]  /*c690*/  HMMA.16816.F32.BF16 R92, R28.reuse, R18, R92 ;  /* 0x000000121c5c723c */ /* 0x040ff0000004185c */
[C---:B--2---:R-:W-:Y:S08]  /*c6a0*/  HMMA.16816.F32.BF16 R104, R28.reuse, R12, R104 ;  /* 0x0000000c1c68723c */ /* 0x044ff00000041868 */
[C---:B------:R-:W-:Y:S08]  /*c6b0*/  HMMA.16816.F32.BF16 R108, R28.reuse, R14, R108 ;  /* 0x0000000e1c6c723c */ /* 0x040ff0000004186c */
[C---:B------:R-:W-:Y:S08]  /*c6c0*/  HMMA.16816.F32.BF16 R120, R28.reuse, R8, R120 ;  /* 0x000000081c78723c */ /* 0x040ff00000041878 */
[C---:B------:R-:W-:Y:S08]  /*c6d0*/  HMMA.16816.F32.BF16 R124, R28.reuse, R10, R124 ;  /* 0x0000000a1c7c723c */ /* 0x040ff0000004187c */
[C---:B----4-:R-:W-:Y:S08]  /*c6e0*/  HMMA.16816.F32.BF16 R132, R28.reuse, R4, R132 ;  /* 0x000000041c84723c */ /* 0x050ff00000041884 */
        /* <DEDUP_REMOVED lines=13> */
[----:B------:R-:W-:Y:S01]  /*c7c0*/  FADD.FTZ R193, R193, R186 ;  /* 0x000000bac1c17221 */ /* 0x000fe20000010000 */
[----:B------:R1:W2:Y:S01]  /*c7d0*/  MUFU.EX2 R191, R201 ;  /* 0x000000c900bf7308 */ /* 0x0002a20000000800 */
[----:B------:R-:W-:-:S03]  /*c7e0*/  FADD.FTZ R192, R195, R192 ;  /* 0x000000c0c3c07221 */ /* 0x000fc60000010000 */
[----:B------:R3:W4:Y:S01]  /*c7f0*/  MUFU.EX2 R199, R8 ;  /* 0x0000000800c77308 */ /* 0x0007220000000800 */
[C---:B------:R-:W-:Y:S08]  /*c800*/  HMMA.16816.F32.BF16 R160, R28.reuse, R24, R160 ;  /* 0x000000181ca0723c */ /* 0x040ff000000418a0 */
[C---:B------:R-:W-:Y:S01]  /*c810*/  HMMA.16816.F32.BF16 R148, R28.reuse, R26, R148 ;  /* 0x0000001a1c94723c */ /* 0x040fe20000041894 */
[----:B------:R-:W5:Y:S01]  /*c820*/  LDSM.16.MT88.4 R24, [R218+0x9800] ;  /* 0x00980000da18783b */ /* 0x000f620000004200 */
[--C-:B-1----:R-:W-:Y:S01]  /*c830*/  FFMA.FTZ R201, R58, UR4, -R45.reuse ;  /* 0x000000043ac97c23 */ /* 0x102fe2000801082d */
[----:B------:R-:W-:Y:S01]  /*c840*/  FFMA.FTZ R58, R62, UR4, -R45 ;  /* 0x000000043e3a7c23 */ /* 0x000fe2000801082d */
[----:B------:R-:W-:Y:S01]  /*c850*/  FFMA.FTZ R62, R67, UR4, -R50 ;  /* 0x00000004433e7c23 */ /* 0x000fe20008010832 */
[----:B------:R-:W-:Y:S01]  /*c860*/  FFMA.FTZ R67, R175, UR4, -R172 ;  /* 0x00000004af437c23 */ /* 0x000fe200080108ac */
[--C-:B------:R-:W-:Y:S01]  /*c870*/  FFMA.FTZ R45, R52, UR4, -R50.reuse ;  /* 0x00000004342d7c23 */ /* 0x100fe20008010832 */
[----:B------:R-:W-:Y:S01]  /*c880*/  FFMA.FTZ R52, R49, UR4, -R50 ;  /* 0x0000000431347c23 */ /* 0x000fe20008010832 */
[C---:B------:R-:W-:Y:S01]  /*c890*/  HMMA.16816.F32.BF16 R68, R28.reuse, R20, R68 ;  /* 0x000000141c44723c */ /* 0x040fe20000041844 */
[----:B------:R-:W1:Y:S04]  /*c8a0*/  MUFU.EX2 R201, R201 ;  /* 0x000000c900c97308 */ /* 0x000e680000000800 */
[----:B------:R-:W1:Y:S03]  /*c8b0*/  MUFU.EX2 R58, R58 ;  /* 0x0000003a003a7308 */ /* 0x000e660000000800 */
[C---:B------:R-:W-:Y:S01]  /*c8c0*/  HMMA.16816.F32.BF16 R80, R28.reuse, R22, R80 ;  /* 0x000000161c50723c */ /* 0x040fe20000041850 */
[----:B------:R-:W1:Y:S01]  /*c8d0*/  LDSM.16.MT88.4 R20, [R47+0x800] ;  /* 0x000800002f14783b */ /* 0x000e620000004200 */
[----:B------:R-:W1:Y:S04]  /*c8e0*/  MUFU.EX2 R62, R62 ;  /* 0x0000003e003e7308 */ /* 0x000e680000000800 */
[----:B------:R-:W1:Y:S02]  /*c8f0*/  MUFU.EX2 R67, R67 ;  /* 0x0000004300437308 */ /* 0x000e640000000800 */
[C---:B------:R-:W-:Y:S02]  /*c900*/  HMMA.16816.F32.BF16 R84, R28.reuse, R16, R84 ;  /* 0x000000101c54723c */ /* 0x040fe40000041854 */
[----:B------:R-:W-:Y:S04]  /*c910*/  MUFU.EX2 R45, R45 ;  /* 0x0000002d002d7308 */ /* 0x000fe80000000800 */
[----:B------:R-:W-:Y:S02]  /*c920*/  MUFU.EX2 R52, R52 ;  /* 0x0000003400347308 */ /* 0x000fe40000000800 */
[C---:B------:R-:W-:Y:S01]  /*c930*/  HMMA.16816.F32.BF16 R96, R28.reuse, R18, R96 ;  /* 0x000000121c60723c */ /* 0x040fe20000041860 */
[----:B------:R-:W1:Y:S07]  /*c940*/  LDSM.16.MT88.4 R16, [R218+0xa800] ;  /* 0x00a80000da10783b */ /* 0x000e6e0000004200 */
[C---:B------:R-:W-:Y:S08]  /*c950*/  HMMA.16816.F32.BF16 R100, R28.reuse, R12, R100 ;  /* 0x0000000c1c64723c */ /* 0x040ff00000041864 */
[C---:B------:R-:W-:Y:S01]  /*c960*/  HMMA.16816.F32.BF16 R112, R28.reuse, R14, R112 ;  /* 0x0000000e1c70723c */ /* 0x040fe20000041870 */
[----:B------:R-:W1:Y:S07]  /*c970*/  LDSM.16.MT88.4 R12, [R47+0x1800] ;  /* 0x001800002f0c783b */ /* 0x000e6e0000004200 */
[C---:B------:R-:W-:Y:S01]  /*c980*/  HMMA.16816.F32.BF16 R128, R28.reuse, R10, R128 ;  /* 0x0000000a1c80723c */ /* 0x040fe20000041880 */
[----:B---3--:R-:W3:Y:S07]  /*c990*/  LDSM.16.MT88.4 R8, [R218+0xb800] ;  /* 0x00b80000da08783b */ /* 0x008eee0000004200 */
[C---:B------:R-:W-:Y:S08]  /*c9a0*/  HMMA.16816.F32.BF16 R144, R28.reuse, R4, R144 ;  /* 0x000000041c90723c */ /* 0x040ff00000041890 */
[----:B------:R-:W-:Y:S01]  /*c9b0*/  HMMA.16816.F32.BF16 R136, R28, R6, R136 ;  /* 0x000000061c88723c */ /* 0x000fe20000041888 */
[----:B------:R-:W3:Y:S01]  /*c9c0*/  LDSM.16.MT88.4 R4, [R47+0x2800] ;  /* 0x002800002f04783b */ /* 0x000ee20000004200 */
[----:B------:R-:W-:Y:S01]  /*c9d0*/  F2FP.BF16.F32.PACK_AB R28, R197, R194 ;  /* 0x000000c2c51c723e */ /* 0x000fe200000010ff */
[----:B------:R-:W-:Y:S01]  /*c9e0*/  FADD.FTZ R194, R194, R179 ;  /* 0x000000b3c2c27221 */ /* 0x000fe20000010000 */
[----:B--2---:R-:W-:Y:S01]  /*c9f0*/  F2FP.BF16.F32.PACK_AB R29, R191, R198 ;  /* 0x000000c6bf1d723e */ /* 0x004fe200000010ff */
[----:B------:R-:W-:Y:S01]  /*ca00*/  FADD.FTZ R198, R198, R185 ;  /* 0x000000b9c6c67221 */ /* 0x000fe20000010000 */
[----:B------:R-:W-:Y:S01]  /*ca10*/  F2FP.BF16.F32.PACK_AB R30, R189, R196 ;  /* 0x000000c4bd1e723e */ /* 0x000fe200000010ff */
[----:B------:R-:W-:Y:S01]  /*ca20*/  FADD.FTZ R197, R197, R194 ;  /* 0x000000c2c5c57221 */ /* 0x000fe20000010000 */
[----:B----4-:R-:W-:Y:S01]  /*ca30*/  F2FP.BF16.F32.PACK_AB R31, R200, R199 ;  /* 0x000000c7c81f723e */ /* 0x010fe200000010ff */
[----:B------:R-:W-:-:S02]  /*ca40*/  FADD.FTZ R198, R191, R198 ;  /* 0x000000c6bfc67221 */ /* 0x000fc40000010000 */
[----:B------:R-:W-:Y:S02]  /*ca50*/  FADD.FTZ R196, R196, R197 ;  /* 0x000000c5c4c47221 */ /* 0x000fe40000010000 */
[----:B------:R-:W-:Y:S02]  /*ca60*/  FADD.FTZ R199, R199, R198 ;  /* 0x000000c6c7c77221 */ /* 0x000fe40000010000 */
[----:B-----5:R-:W-:Y:S01]  /*ca70*/  HMMA.16816.F32.BF16 R156, R28, R24, R156 ;  /* 0x000000181c9c723c */ /* 0x020fe2000004189c */
        /* <DEDUP_REMOVED lines=31> */
[C---:B------:R-:W-:Y:S01]  /*cc70*/  HMMA.16816.F32.BF16 R160, R28.reuse, R24, R160 ;  /* 0x000000181ca0723c */ /* 0x040fe200000418a0 */
[----:B------:R1:W-:Y:S04]  /*cc80*/  MUFU.EX2 R169, R13 ;  /* 0x0000000d00a97308 */ /* 0x0003e80000000800 */
[----:B------:R-:W-:Y:S03]  /*cc90*/  MUFU.EX2 R65, R173 ;  /* 0x000000ad00417308 */ /* 0x000fe60000000800 */
[C---:B------:R-:W-:Y:S01]  /*cca0*/  HMMA.16816.F32.BF16 R148, R28.reuse, R26, R148 ;  /* 0x0000001a1c94723c */ /* 0x040fe20000041894 */
[----:B------:R-:W2:Y:S01]  /*ccb0*/  LDSM.16.MT88.4 R24, [R218+0x9c00] ;  /* 0x009c0000da18783b */ /* 0x000ea20000004200 */
[----:B------:R-:W3:Y:S06]  /*ccc0*/  MUFU.EX2 R172, R172 ;  /* 0x000000ac00ac7308 */ /* 0x000eec0000000800 */
[C---:B------:R-:W-:Y:S08]  /*ccd0*/  HMMA.16816.F32.BF16 R68, R28.reuse, R20, R68 ;  /* 0x000000141c44723c */ /* 0x040ff00000041844 */
[C---:B------:R-:W-:Y:S01]  /*cce0*/  HMMA.16816.F32.BF16 R80, R28.reuse, R22, R80 ;  /* 0x000000161c50723c */ /* 0x040fe20000041850 */
[----:B------:R-:W4:Y:S07]  /*ccf0*/  LDSM.16.MT88.4 R20, [R47+0xc00] ;  /* 0x000c00002f14783b */ /* 0x000f2e0000004200 */
[C---:B------:R-:W-:Y:S08]  /*cd00*/  HMMA.16816.F32.BF16 R84, R28.reuse, R16, R84 ;  /* 0x000000101c54723c */ /* 0x040ff00000041854 */
[C---:B------:R-:W-:Y:S01]  /*cd10*/  HMMA.16816.F32.BF16 R96, R28.reuse, R18, R96 ;  /* 0x000000121c60723c */ /* 0x040fe20000041860 */
[----:B------:R-:W5:Y:S07]  /*cd20*/  LDSM.16.MT88.4 R16, [R218+0xac00] ;  /* 0x00ac0000da10783b */ /* 0x000f6e0000004200 */
[C---:B------:R-:W-:Y:S01]  /*cd30*/  HMMA.16816.F32.BF16 R112, R28.reuse, R14, R112 ;  /* 0x0000000e1c70723c */ /* 0x040fe20000041870 */
[----:B-1----:R-:W1:Y:S07]  /*cd40*/  LDSM.16.MT88.4 R12, [R47+0x1c00] ;  /* 0x001c00002f0c783b */ /* 0x002e6e0000004200 */
        /* <DEDUP_REMOVED lines=55> */
.L_x_108:
[----:B------:R-:W-:Y:S01]  /*d0c0*/  UISETP.GE.AND UP0, UPT, UR6, URZ, UPT ;  /* 0x000000ff0600728c */ /* 0x000fe2000bf06270 */
[----:B------:R-:W1:Y:S08]  /*d0d0*/  LDCU.64 UR10, c[0x0][0x358] ;  /* 0x00006b00ff0a77ac */ /* 0x000e700008000a00 */
[----:B------:R-:W-:Y:S05]  /*d0e0*/  BRA.U !UP0, `(.L_x_117) ;  /* 0x0000003108587547 */ /* 0x000fea000b800000 */
[----:B------:R-:W2:Y:S01]  /*d0f0*/  S2UR UR5, SR_CgaCtaId ;  /* 0x00000000000579c3 */ /* 0x000ea20000008800 */
[----:B------:R-:W3:Y:S01]  /*d100*/  S2R R217, SR_TID.X ;  /* 0x0000000000d97919 */ /* 0x000ee20000002100 */
[----:B------:R-:W4:Y:S01]  /*d110*/  LDCU UR16, c[0x0][0x440] ;  /* 0x00008800ff1077ac */ /* 0x000f220008000800 */
[----:B------:R-:W-:Y:S01]  /*d120*/  IMAD.MOV.U32 R2, RZ, RZ, R165 ;  /* 0x000000ffff027224 */ /* 0x000fe200078e00a5 */
[----:B------:R-:W-:Y:S01]  /*d130*/  MOV R169, R166 ;  /* 0x000000a600a97202 */ /* 0x000fe20000000f00 */
[----:B------:R-:W-:Y:S01]  /*d140*/  IMAD.MOV.U32 R0, RZ, RZ, R167 ;  /* 0x000000ffff007224 */ /* 0x000fe200078e00a7 */
[----:B------:R-:W5:Y:S01]  /*d150*/  LDCU UR13, c[0x0][0x440] ;  /* 0x00008800ff0d77ac */ /* 0x000f620008000800 */
[----:B------:R-:W-:Y:S01]  /*d160*/  MOV R3, R168 ;  /* 0x000000a800037202 */ /* 0x000fe20000000f00 */
[C---:B------:R-:W-:Y:S01]  /*d170*/  VIADD R232, R218.reuse, 0x9020 ;  /* 0x00009020dae87836 */ /* 0x040fe20000000000 */
[----:B------:R-:W-:Y:S01]  /*d180*/  MOV R216, 0x20 ;  /* 0x0000002000d87802 */ /* 0x000fe20000000f00 */
[----:B------:R-:W-:Y:S01]  /*d190*/  VIADD R231, R218, 0x9000 ;  /* 0x00009000dae77836 */ /* 0x000fe20000000000 */
[----:B------:R-:W-:Y:S01]  /*d1a0*/  UMOV UR15, 0x400 ;  /* 0x00000400000f7882 */ /* 0x000fe20000000000 */
[----:B------:R-:W1:Y:S01]  /*d1b0*/  LDCU UR4, c[0x0][0x45c] ;  /* 0x00008b80ff0477ac */ /* 0x000e620008000800 */
[----:B------:R-:W1:Y:S01]  /*d1c0*/  LDCU.64 UR8, c[0x0][0x3c0] ;  /* 0x00007800ff0877ac */ /* 0x000e620008000a00 */
[----:B----4-:R-:W-:-:S02]  /*d1d0*/  ISETP.GE.AND P5, PT, R225, UR16, PT ;  /* 0x00000010e1007c0c */ /* 0x010fc4000bfa6270 */
[----:B-----5:R-:W-:Y:S01]  /*d1e0*/  ISETP.GE.AND P4, PT, R224, UR13, PT ;  /* 0x0000000de0007c0c */ /* 0x020fe2000bf86270 */
[----:B--2---:R-:W-:Y:S01]  /*d1f0*/  ULEA UR5, UR5, UR15, 0x18 ;  /* 0x0000000f05057291 */ /* 0x004fe2000f8ec0ff */
[----:B------:R-:W-:Y:S11]  /*d200*/  BRA `(.L_x_118) ;  /* 0x0000000000d07947 */ /* 0x000ff60003800000 */
.L_x_120:
[----:B------:R-:W1:Y:S01]  /*d210*/  LDC.64 R164, c[0x0][0x3b8] ;  /* 0x0000ee00ffa47b82 */ /* 0x000e620000000a00 */
[----:B------:R-:W-:Y:S01]  /*d220*/  UIADD3 UR15, UPT, UPT, UR6, -0x1, URZ ;  /* 0xffffffff060f7890 */ /* 0x000fe2000fffe0ff */
[----:B------:R-:W-:Y:S05]  /*d230*/  IMAD.SHL.U32 R225, R217, 0x8, RZ ;  /* 0x00000008d9e17824 */ /* 0x000fea00078e00ff */
[----:B------:R-:W-:Y:S04]  /*d240*/  LOP3.LUT R225, R225, 0x18, RZ, 0xc0, !PT ;  /* 0x00000018e1e17812 */ /* 0x000fe800078ec0ff */
[----:B------:R-:W-:Y:S01]  /*d250*/  LOP3.LUT R223, R225, 0x40, RZ, 0xfc, !PT ;  /* 0x00000040e1df7812 */ /* 0x000fe200078efcff */
[----:B-1----:R-:W-:Y:S04]  /*d260*/  IMAD.WIDE.U32 R172, R164, UR15, RZ ;  /* 0x0000000fa4ac7c25 */ /* 0x002fe8000f8e00ff */
[----:B------:R-:W-:Y:S02]  /*d270*/  IMAD R166, R165, UR15, R173 ;  /* 0x0000000fa5a67c24 */ /* 0x000fe4000f8e02ad */
[C---:B------:R-:W-:Y:S03]  /*d280*/  IMAD.SHL.U32 R167, R172.reuse, 0x40, RZ ;  /* 0x00000040aca77824 */ /* 0x040fe600078e00ff */
[----:B------:R-:W-:Y:S02]  /*d290*/  SHF.L.U64.HI R166, R172, 0x6, R166 ;  /* 0x00000006aca67819 */ /* 0x000fe400000102a6 */
[C---:B------:R-:W-:Y:S02]  /*d2a0*/  LEA R170, P1, R164.reuse, R167, 0x5 ;  /* 0x000000a7a4aa7211 */ /* 0x040fe400078228ff */
[CC--:B------:R-:W-:Y:S02]  /*d2b0*/  @!P5 LEA R168, P6, R167.reuse, R229.reuse, 0x1 ;  /* 0x000000e5a7a8d211 */ /* 0x0c0fe400078c08ff */
[----:B------:R-:W-:Y:S02]  /*d2c0*/  LEA.HI.X R175, R164, R166, R165, 0x5, P1 ;  /* 0x000000a6a4af7211 */ /* 0x000fe400008f2ca5 */
[CC--:B------:R-:W-:Y:S01]  /*d2d0*/  @!P5 LEA.HI.X R165, R167.reuse, R228.reuse, R166, 0x1, P6 ;  /* 0x000000e4a7a5d211 */ /* 0x0c0fe200030f0ca6 */
[----:B------:R-:W-:Y:S01]  /*d2e0*/  @!P5 IMAD.MOV.U32 R164, RZ, RZ, R168 ;  /* 0x000000ffffa4d224 */ /* 0x000fe200078e00a8 */
[CC--:B------:R-:W-:Y:S02]  /*d2f0*/  @!P4 LEA R172, P2, R167.reuse, R229.reuse, 0x1 ;  /* 0x000000e5a7acc211 */ /* 0x0c0fe400078408ff */
[CC--:B------:R-:W-:Y:S02]  /*d300*/  @!P3 LEA R176, P1, R167.reuse, R229.reuse, 0x1 ;  /* 0x000000e5a7b0b211 */ /* 0x0c0fe400078208ff */
[----:B------:R-:W-:Y:S01]  /*d310*/  @!PT LDS RZ, [RZ] ;  /* 0x00000000fffff984 */ /* 0x000fe20000000800 */
[----:B------:R-:W-:Y:S01]  /*d320*/  @!PT LDS RZ, [RZ] ;  /* 0x00000000fffff984 */ /* 0x000fe20000000800 */
[----:B------:R-:W-:Y:S01]  /*d330*/  @!PT LDS RZ, [RZ] ;  /* 0x00000000fffff984 */ /* 0x000fe20000000800 */
[----:B------:R1:W-:Y:S01]  /*d340*/  @!P5 LDGSTS.E.BYPASS.LTC128B.128 [R230+0x6000], desc[UR10][R164.64] ;  /* 0x06000000a4e6dfae */ /* 0x0003e2000b981a0a */
[CCC-:B------:R-:W-:Y:S02]  /*d350*/  @!P4 LEA.HI.X R173, R167.reuse, R228.reuse, R166.reuse, 0x1, P2 ;  /* 0x000000e4a7adc211 */ /* 0x1c0fe400010f0ca6 */
[-C--:B------:R-:W-:Y:S01]  /*d360*/  @!P3 LEA.HI.X R177, R167, R228.reuse, R166, 0x1, P1 ;  /* 0x000000e4a7b1b211 */ /* 0x080fe200008f0ca6 */
[----:B------:R1:W-:Y:S01]  /*d370*/  @P5 STS.128 [R230+0x6000], RZ ;  /* 0x006000ffe6005388 */ /* 0x0003e20000000c00 */
[C---:B------:R-:W-:Y:S03]  /*d380*/  LEA R174, P6, R170.reuse, R229, 0x1 ;  /* 0x000000e5aaae7211 */ /* 0x040fe600078c08ff */
[----:B------:R-:W-:Y:S01]  /*d390*/  @!PT LDS RZ, [RZ] ;  /* 0x00000000fffff984 */ /* 0x000fe20000000800 */
[----:B------:R-:W-:Y:S01]  /*d3a0*/  @!PT LDS RZ, [RZ] ;  /* 0x00000000fffff984 */ /* 0x000fe20000000800 */
[----:B------:R-:W-:Y:S01]  /*d3b0*/  @!PT LDS RZ, [RZ] ;  /* 0x00000000fffff984 */ /* 0x000fe20000000800 */
[----:B------:R1:W-:Y:S01]  /*d3c0*/  @!P4 LDGSTS.E.BYPASS.LTC128B.128 [R230+0x7000], desc[UR10][R172.64+0x40] ;  /* 0x07000040ace6cfae */ /* 0x0003e2000b981a0a */
[----:B------:R-:W-:Y:S03]  /*d3d0*/  LEA.HI.X R175, R170, R228, R175, 0x1, P6 ;  /* 0x000000e4aaaf7211 */ /* 0x000fe600030f0caf */
        /* <DEDUP_REMOVED lines=21> */
[----:B------:R-:W0:Y:S01]  /*d530*/  LDGDEPBAR ;  /* 0x00000000000079af */ /* 0x000e220000000000 */
[----:B------:R-:W-:Y:S05]  /*d540*/  BRA `(.L_x_119) ;  /* 0x0000000c00987947 */ /* 0x000fea0003800000 */
.L_x_118:
[----:B------:R-:W-:Y:S04]  /*d550*/  DEPBAR.LE SB0, 0x0 ;  /* 0x000080000000791a */ /* 0x000fe80000000000 */
[----:B------:R-:W-:Y:S01]  /*d560*/  BAR.SYNC.DEFER_BLOCKING 0x0 ;  /* 0x0000000000007b1d */ /* 0x000fe20000010000 */
[----:B-1----:R-:W-:Y:S01]  /*d570*/  UIMAD.WIDE.U32 UR20, UR6, UR8, URZ ;  /* 0x00000008061472a5 */ /* 0x002fe2000f8e00ff */
[----:B------:R-:W-:Y:S01]  /*d580*/  ISETP.GE.AND P3, PT, R223, UR13, PT ;  /* 0x0000000ddf007c0c */ /* 0x000fe2000bf66270 */
[C---:B---3--:R-:W-:Y:S02]  /*d590*/  IMAD.SHL.U32 R221, R217.reuse, 0x10, RZ ;  /* 0x00000010d9dd7824 */ /* 0x048fe400078e00ff */
[----:B------:R-:W-:Y:S01]  /*d5a0*/  UIMAD UR15, UR6, UR9, UR21 ;  /* 0x00000009060f72a4 */ /* 0x000fe2000f8e0215 */
[----:B------:R-:W-:Y:S01]  /*d5b0*/  IMAD.SHL.U32 R220, R217, 0x4, RZ ;  /* 0x00000004d9dc7824 */ /* 0x000fe200078e00ff */
[----:B------:R-:W-:Y:S01]  /*d5c0*/  ULEA UR16, UP0, UR20, UR12, 0x6 ;  /* 0x0000000c14107291 */ /* 0x000fe2000f8030ff */
[----:B------:R-:W-:Y:S01]  /*d5d0*/  IMAD.U32 R214, RZ, RZ, UR20 ;  /* 0x00000014ffd67e24 */ /* 0x000fe2000f8e00ff */
[----:B------:R-:W-:Y:S01]  /*d5e0*/  LOP3.LUT R167, R221, 0x100, RZ, 0xc0, !PT ;  /* 0x00000100dda77812 */ /* 0x000fe200078ec0ff */
[----:B------:R-:W-:Y:S01]  /*d5f0*/  IMAD.SHL.U32 R164, R217, 0x20, RZ ;  /* 0x00000020d9a47824 */ /* 0x000fe200078e00ff */
[----:B------:R-:W-:Y:S01]  /*d600*/  LOP3.LUT R165, R220, 0x18, RZ, 0xc0, !PT ;  /* 0x00000018dca57812 */ /* 0x000fe200078ec0ff */
[----:B------:R-:W-:Y:S01]  /*d610*/  IMAD.U32 R171, RZ, RZ, UR15 ;  /* 0x0000000fffab7e24 */ /* 0x000fe2000f8e00ff */
[CC--:B------:R-:W-:Y:S01]  /*d620*/  LEA R212, P0, R214.reuse, R227.reuse, 0x7 ;  /* 0x000000e3d6d47211 */ /* 0x0c0fe200078038ff */
[----:B------:R-:W-:Y:S01]  /*d630*/  ULEA.HI.X UR15, UR20, UR7, UR15, 0x6, UP0 ;  /* 0x00000007140f7291 */ /* 0x000fe200080f340f */
[--C-:B------:R-:W-:Y:S01]  /*d640*/  LOP3.LUT R166, R167, 0x20, R164.reuse, 0xf8, !PT ;  /* 0x00000020a7a67812 */ /* 0x100fe200078ef8a4 */
[----:B------:R-:W-:Y:S01]  /*d650*/  IMAD.U32 R215, RZ, RZ, UR21 ;  /* 0x00000015ffd77e24 */ /* 0x000fe2000f8e00ff */
[-C--:B------:R-:W-:Y:S01]  /*d660*/  LEA.HI.X R213, R214, R226.reuse, R171, 0x7, P0 ;  /* 0x000000e2d6d57211 */ /* 0x080fe200000f3cab */
[----:B------:R-:W-:Y:S01]  /*d670*/  IMAD.U32 R214, RZ, RZ, UR16 ;  /* 0x00000010ffd67e24 */ /* 0x000fe2000f8e00ff */
[----:B------:R-:W-:Y:S01]  /*d680*/  LOP3.LUT R165, R165, 0xc0, R164, 0xf8, !PT ;  /* 0x000000c0a5a57812 */ /* 0x000fe200078ef8a4 */
[----:B------:R-:W-:Y:S01]  /*d690*/  IMAD.U32 R171, RZ, RZ, UR15 ;  /* 0x0000000fffab7e24 */ /* 0x000fe2000f8e00ff */
[----:B------:R-:W-:Y:S01]  /*d6a0*/  LOP3.LUT R164, R217, 0x8, RZ, 0xc0, !PT ;  /* 0x00000008d9a47812 */ /* 0x000fe200078ec0ff */
[----:B------:R-:W-:Y:S01]  /*d6b0*/  UISETP.NE.AND UP0, UPT, UR6, URZ, UPT ;  /* 0x000000ff0600728c */ /* 0x000fe2000bf05270 */
[----:B------:R-:W-:Y:S01]  /*d6c0*/  LEA R238, P0, R214, R227, 0x1 ;  /* 0x000000e3d6ee7211 */ /* 0x000fe200078008ff */
[----:B------:R-:W-:Y:S01]  /*d6d0*/  @!PT LDS RZ, [RZ] ;  /* 0x00000000fffff984 */ /* 0x000fe20000000800 */
[----:B------:R-:W-:Y:S01]  /*d6e0*/  @!PT LDS RZ, [RZ] ;  /* 0x00000000fffff984 */ /* 0x000fe20000000800 */
[----:B------:R-:W-:Y:S01]  /*d6f0*/  @!PT LDS RZ, [RZ] ;  /* 0x00000000fffff984 */ /* 0x000fe20000000800 */
[----:B------:R-:W-:Y:S01]  /*d700*/  @!P5 LDGSTS.E.BYPASS.LTC128B.128 [R230+0x9000], desc[UR10][R212.64] ;  /* 0x09000000d4e6dfae */ /* 0x000fe2000b981a0a */
[----:B------:R-:W-:Y:S02]  /*d710*/  LOP3.LUT R164, R166, R165, R164, 0xf6, !PT ;  /* 0x000000a5a6a47212 */ /* 0x000fe400078ef6a4 */
[----:B------:R-:W-:Y:S03]  /*d720*/  LEA.HI.X R239, R214, R226, R171, 0x1, P0 ;  /* 0x000000e2d6ef7211 */ /* 0x000fe600000f0cab */
[----:B------:R-:W-:Y:S01]  /*d730*/  @P5 STS.128 [R230+0x9000], RZ ;  /* 0x009000ffe6005388 */ /* 0x000fe20000000c00 */
[----:B------:R-:W-:Y:S02]  /*d740*/  ISETP.GE.AND P5, PT, R225, UR13, PT ;  /* 0x0000000de1007c0c */ /* 0x000fe4000bfa6270 */
[----:B------:R-:W-:Y:S03]  /*d750*/  LEA R222, R164, UR5, 0x1 ;  /* 0x00000005a4de7c11 */ /* 0x000fe6000f8e08ff */
[----:B------:R-:W-:Y:S01]  /*d760*/  @!PT LDS RZ, [RZ] ;  /* 0x00000000fffff984 */ /* 0x000fe20000000800 */
[----:B------:R-:W-:Y:S01]  /*d770*/  @!PT LDS RZ, [RZ] ;  /* 0x00000000fffff984 */ /* 0x000fe20000000800 */
[----:B------:R-:W-:Y:S01]  /*d780*/  @!PT LDS RZ, [RZ] ;  /* 0x00000000fffff984 */ /* 0x000fe20000000800 */
[----:B------:R-:W-:Y:S01]  /*d790*/  @!P4 LDGSTS.E.BYPASS.LTC128B.128 [R230+0xa000], desc[UR10][R212.64+0x40] ;  /* 0x0a000040d4e6cfae */ /* 0x000fe2000b981a0a */
[----:B------:R-:W-:Y:S05]  /*d7a0*/  LOP3.LUT P0, RZ, R217, 0x4, RZ, 0xc0, !PT ;  /* 0x00000004d9ff7812 */ /* 0x000fea000780c0ff */
[----:B------:R-:W-:Y:S01]  /*d7b0*/  @P4 STS.128 [R230+0xa000], RZ ;  /* 0x00a000ffe6004388 */ /* 0x000fe20000000c00 */
[----:B------:R-:W-:Y:S05]  /*d7c0*/  SEL R188, R216, 0xffffffe0, !P0 ;  /* 0xffffffe0d8bc7807 */ /* 0x000fea0004000000 */
[----:B------:R-:W-:Y:S01]  /*d7d0*/  @!PT LDS RZ, [RZ] ;  /* 0x00000000fffff984 */ /* 0x000fe20000000800 */
[----:B------:R-:W-:Y:S01]  /*d7e0*/  @!PT LDS RZ, [RZ] ;  /* 0x00000000fffff984 */ /* 0x000fe20000000800 */
[----:B------:R-:W-:Y:S01]  /*d7f0*/  @!PT LDS RZ, [RZ] ;  /* 0x00000000fffff984 */ /* 0x000fe20000000800 */
[----:B------:R1:W-:Y:S01]  /*d800*/  @!P3 LDGSTS.E.BYPASS.LTC128B.128 [R230+0xb000], desc[UR10][R212.64+0x80] ;  /* 0x0b000080d4e6bfae */ /* 0x0003e2000b981a0a */
[----:B------:R-:W-:Y:S05]  /*d810*/  IMAD.IADD R170, R219, 0x1, R188 ;  /* 0x00000001dbaa7824 */ /* 0x000fea00078e02bc */
[----:B------:R-:W-:Y:S01]  /*d820*/  @P3 STS.128 [R230+0xb000], RZ ;  /* 0x00b000ffe6003388 */ /* 0x000fe20000000c00 */
[----:B------:R-:W-:Y:S05]  /*d830*/  IMAD.IADD R168, R188, 0x1, R222 ;  /* 0x00000001bca87824 */ /* 0x000fea00078e02de */
[----:B------:R-:W-:Y:S01]  /*d840*/  @!PT LDS RZ, [RZ] ;  /* 0x00000000fffff984 */ /* 0x000fe20000000800 */
[----:B------:R-:W-:Y:S01]  /*d850*/  @!PT LDS RZ, [RZ] ;  /* 0x00000000fffff984 */ /* 0x000fe20000000800 */
[----:B------:R-:W-:Y:S01]  /*d860*/  @!PT LDS RZ, [RZ] ;  /* 0x00000000fffff984 */ /* 0x000fe20000000800 */
[----:B------:R2:W-:Y:S06]  /*d870*/  @!P5 LDGSTS.E.BYPASS.LTC128B.128 [R230+0x9800], desc[UR10][R238.64] ;  /* 0x09800000eee6dfae */ /* 0x0005ec000b981a0a */
[----:B------:R-:W-:Y:S06]  /*d880*/  @P5 STS.128 [R230+0x9800], RZ ;  /* 0x009800ffe6005388 */ /* 0x000fec0000000c00 */
        /* <DEDUP_REMOVED lines=10> */
[----:B------:R-:W-:Y:S06]  /*d930*/  LDSM.16.M88.4 R164, [R219] ;  /* 0x00000000dba4783b */ /* 0x000fec0000000200 */
[----:B------:R-:W3:Y:S06]  /*d940*/  LDSM.16.M88.4 R172, [R222+0x6000] ;  /* 0x00600000deac783b */ /* 0x000eec0000000200 */
[----:B------:R-:W4:Y:S06]  /*d950*/  LDSM.16.M88.4 R176, [R219+0x1000] ;  /* 0x00100000dbb0783b */ /* 0x000f2c0000000200 */
[----:B------:R-:W5:Y:S06]  /*d960*/  LDSM.16.M88.4 R180, [R222+0x6400] ;  /* 0x00640000deb4783b */ /* 0x000f6c0000000200 */
[----:B------:R-:W0:Y:S06]  /*d970*/  LDGDEPBAR ;  /* 0x00000000000079af */ /* 0x000e2c0000000000 */
[----:B------:R-:W2:Y:S06]  /*d980*/  LDSM.16.M88.4 R184, [R222+0x6800] ;  /* 0x00680000deb8783b */ /* 0x000eac0000000200 */
[----:B------:R-:W2:Y:S06]  /*d990*/  LDSM.16.M88.4 R188, [R222+0x6c00] ;  /* 0x006c0000debc783b */ /* 0x000eac0000000200 */
[----:B------:R-:W-:Y:S01]  /*d9a0*/  LDSM.16.M88.4 R192, [R170] ;  /* 0x00000000aac0783b */ /* 0x000fe20000000200 */
[-C--:B---3--:R-:W-:Y:S05]  /*d9b0*/  HMMA.16816.F32.BF16 R4, R164, R172.reuse, RZ ;  /* 0x000000aca404723c */ /* 0x088fea00000418ff */
[----:B------:R-:W3:Y:S06]  /*d9c0*/  LDSM.16.M88.4 R196, [R168+0x6000] ;  /* 0x00600000a8c4783b */ /* 0x000eec0000000200 */
[----:B------:R-:W3:Y:S01]  /*d9d0*/  LDSM.16.M88.4 R200, [R170+0x1000] ;  /* 0x00100000aac8783b */ /* 0x000ee20000000200 */
[C---:B----4-:R-:W-:Y:S05]  /*d9e0*/  HMMA.16816.F32.BF16 R8, R176.reuse, R172, RZ ;  /* 0x000000acb008723c */ /* 0x050fea00000418ff */
[----:B------:R-:W4:Y:S03]  /*d9f0*/  LDSM.16.M88.4 R204, [R168+0x6400] ;  /* 0x00640000a8cc783b */ /* 0x000f260000000200 */
[-C--:B------:R-:W-:Y:S03]  /*da00*/  HMMA.16816.F32.BF16 R12, R176, R174.reuse, RZ ;  /* 0x000000aeb00c723c */ /* 0x080fe600000418ff */
[----:B------:R-:W4:Y:S05]  /*da10*/  LDSM.16.M88.4 R208, [R168+0x6800] ;  /* 0x00680000a8d0783b */ /* 0x000f2a0000000200 */
[C---:B------:R-:W-:Y:S01]  /*da20*/  HMMA.16816.F32.BF16 R16, R164.reuse, R174, RZ ;  /* 0x000000aea410723c */ /* 0x040fe200000418ff */
[----:B------:R-:W4:Y:S06]  /*da30*/  LDSM.16.M88.4 R172, [R168+0x6c00] ;  /* 0x006c0000a8ac783b */ /* 0x000f2c0000000200 */
[----:B-1----:R-:W-:Y:S01]  /*da40*/  LDSM.16.M88.4 R212, [R168+0x7400] ;  /* 0x00740000a8d4783b */ /* 0x002fe20000000200 */
[-C--:B-----5:R-:W-:Y:S08]  /*da50*/  HMMA.16816.F32.BF16 R20, R164, R180.reuse, RZ ;  /* 0x000000b4a414723c */ /* 0x0a0ff000000418ff */
[C---:B------:R-:W-:Y:S08]  /*da60*/  HMMA.16816.F32.BF16 R24, R176.reuse, R180, RZ ;  /* 0x000000b4b018723c */ /* 0x040ff000000418ff */
[-C--:B------:R-:W-:Y:S08]  /*da70*/  HMMA.16816.F32.BF16 R28, R176, R182.reuse, RZ ;  /* 0x000000b6b01c723c */ /* 0x080ff000000418ff */
[C---:B------:R-:W-:Y:S01]  /*da80*/  HMMA.16816.F32.BF16 R32, R164.reuse, R182, RZ ;  /* 0x000000b6a420723c */ /* 0x040fe200000418ff */
[----:B------:R-:W-:Y:S07]  /*da90*/  LDSM.16.M88.4 R180, [R219+0x3000] ;  /* 0x00300000dbb4783b */ /* 0x000fee0000000200 */
[-C--:B--2---:R-:W-:Y:S08]  /*daa0*/  HMMA.16816.F32.BF16 R36, R164, R184.reuse, RZ ;  /* 0x000000b8a424723c */ /* 0x084ff000000418ff */
        /* <DEDUP_REMOVED lines=9> */
[----:B------:R-:W1:Y:S06]  /*db40*/  LDSM.16.M88.4 R164, [R219+0x2000] ;  /* 0x00200000dba4783b */ /* 0x000e6c0000000200 */
[----:B------:R-:W2:Y:S01]  /*db50*/  LDSM.16.M88.4 R188, [R222+0x7800] ;  /* 0x00780000debc783b */ /* 0x000ea20000000200 */
[-C--:B---3--:R-:W-:Y:S08]  /*db60*/  HMMA.16816.F32.BF16 R4, R192, R196.reuse, R4 ;  /* 0x000000c4c004723c */ /* 0x088ff00000041804 */
[C---:B------:R-:W-:Y:S08]  /*db70*/  HMMA.16816.F32.BF16 R8, R200.reuse, R196, R8 ;  /* 0x000000c4c808723c */ /* 0x040ff00000041808 */
[-C--:B------:R-:W-:Y:S08]  /*db80*/  HMMA.16816.F32.BF16 R12, R200, R198.reuse, R12 ;  /* 0x000000c6c80c723c */ /* 0x080ff0000004180c */
[C---:B------:R-:W-:Y:S01]  /*db90*/  HMMA.16816.F32.BF16 R16, R192.reuse, R198, R16 ;  /* 0x000000c6c010723c */ /* 0x040fe20000041810 */
[----:B------:R-:W3:Y:S07]  /*dba0*/  LDSM.16.M88.4 R196, [R222+0x7c00] ;  /* 0x007c0000dec4783b */ /* 0x000eee0000000200 */
[-C--:B----4-:R-:W-:Y:S08]  /*dbb0*/  HMMA.16816.F32.BF16 R20, R192, R204.reuse, R20 ;  /* 0x000000ccc014723c */ /* 0x090ff00000041814 */
        /* <DEDUP_REMOVED lines=14> */
[----:B------:R-:W5:Y:S06]  /*dca0*/  LDSM.16.M88.4 R172, [R168+0x7800] ;  /* 0x00780000a8ac783b */ /* 0x000f6c0000000200 */
[----:B------:R-:W-:Y:S01]  /*dcb0*/  LDSM.16.M88.4 R192, [R222+0x8c00] ;  /* 0x008c0000dec0783b */ /* 0x000fe20000000200 */
[-C--:B-1----:R-:W-:Y:S08]  /*dcc0*/  HMMA.16816.F32.BF16 R4, R164, R176.reuse, R4 ;  /* 0x000000b0a404723c */ /* 0x082ff00000041804 */
        /* <DEDUP_REMOVED lines=19> */
[----:B------:R-:W2:Y:S06]  /*de00*/  LDSM.16.M88.4 R164, [R219+0x4000] ;  /* 0x00400000dba4783b */ /* 0x000eac0000000200 */
[----:B------:R-:W-:Y:S01]  /*de10*/  LDSM.16.M88.4 R196, [R170+0x4000] ;  /* 0x00400000aac4783b */ /* 0x000fe20000000200 */
        /* <DEDUP_REMOVED lines=20> */
[----:B------:R-:W4:Y:S06]  /*df60*/  LDSM.16.M88.4 R176, [R168+0x8400] ;  /* 0x00840000a8b0783b */ /* 0x000f2c0000000200 */
[----:B------:R-:W5:Y:S01]  /*df70*/  LDSM.16.M88.4 R200, [R168+0x8800] ;  /* 0x00880000a8c8783b */ /* 0x000f620000000200 */
[-C--:B--2---:R-:W-:Y:S01]  /*df80*/  HMMA.16816.F32.BF16 R4, R164, R180.reuse, R4 ;  /* 0x000000b4a404723c */ /* 0x084fe20000041804 */
[----:B------:R-:W-:Y:S04]  /*df90*/  DEPBAR.LE SB0, 0x0 ;  /* 0x000080000000791a */ /* 0x000fe80000000000 */
[----:B------:R-:W-:Y:S03]  /*dfa0*/  BAR.SYNC.DEFER_BLOCKING 0x0 ;  /* 0x0000000000007b1d */ /* 0x000fe60000010000 */
        /* <DEDUP_REMOVED lines=26> */
[-C--:B-----5:R-:W-:Y:S03]  /*e150*/  HMMA.16816.F32.BF16 R36, R196, R200.reuse, R36 ;  /* 0x000000c8c424723c */ /* 0x0a0fe60000041824 */
        /* <DEDUP_REMOVED lines=36> */
[----:B------:R-:W-:Y:S06]  /*e3a0*/  BRA.U.ANY UP0, `(.L_x_120) ;  /* 0xffffffed00987547 */ /* 0x000fec000b93ffff */
.L_x_119:
[----:B------:R-:W-:Y:S01]  /*e3b0*/  SHFL.BFLY PT, R167, R214, 0x2, 0x1f ;  /* 0x0c401f00d6a77f89 */ /* 0x000fe200000e0000 */
[----:B------:R-:W-:Y:S02]  /*e3c0*/  UISETP.NE.AND UP0, UPT, UR6, URZ, UPT ;  /* 0x000000ff0600728c */ /* 0x000fe4000bf05270 */
[----:B------:R-:W-:Y:S05]  /*e3d0*/  UIADD3 UR6, UPT, UPT, UR6, -0x1, URZ ;  /* 0xffffffff06067890 */ /* 0x000fea000fffe0ff */
[----:B------:R-:W-:Y:S08]  /*e3e0*/  SHFL.BFLY PT, R166, R213, 0x2, 0x1f ;  /* 0x0c401f00d5a67f89 */ /* 0x000ff000000e0000 */
[----:B-1----:R-:W-:Y:S08]  /*e3f0*/  SHFL.BFLY PT, R165, R212, 0x2, 0x1f ;  /* 0x0c401f00d4a57f89 */ /* 0x002ff000000e0000 */
[----:B------:R-:W1:Y:S02]  /*e400*/  SHFL.BFLY PT, R164, R171, 0x2, 0x1f ;  /* 0x0c401f00aba47f89 */ /* 0x000e6400000e0000 */
[----:B-1----:R-:W-:Y:S02]  /*e410*/  FMNMX.FTZ R170, R171, R164, !PT ;  /* 0x000000a4abaa7209 */ /* 0x002fe40007810000 */
[----:B------:R-:W-:Y:S02]  /*e420*/  FMNMX.FTZ R174, R214, R167, !PT ;  /* 0x000000a7d6ae7209 */ /* 0x000fe40007810000 */
        /* <DEDUP_REMOVED lines=288> */
[----:B------:R-:W-:Y:S01]  /*f630*/  FFMA.FTZ R57, R57, UR4, -R195 ;  /* 0x0000000439397c23 */ /* 0x000fe200080108c3 */
[----:B---3--:R-:W-:Y:S06]  /*f640*/  F2FP.BF16.F32.PACK_AB R139, R202, R205 ;  /* 0x000000cdca8b723e */ /* 0x008fec00000010ff */
[----:B------:R-:W-:Y:S01]  /*f650*/  MUFU.EX2 R239, R239 ;  /* 0x000000ef00ef7308 */ /* 0x000fe20000000800 */
[--C-:B------:R-:W-:Y:S01]  /*f660*/  FFMA.FTZ R58, R58, UR4, -R194.reuse ;  /* 0x000000043a3a7c23 */ /* 0x100fe200080108c2 */
[----:B------:R-:W-:Y:S01]  /*f670*/  FFMA.FTZ R59, R59, UR4, -R194 ;  /* 0x000000043b3b7c23 */ /* 0x000fe200080108c2 */
[-C--:B------:R-:W-:Y:S07]  /*f680*/  HMMA.16816.F32.BF16 R4, R28, R144.reuse, R4 ;  /* 0x000000901c04723c */ /* 0x080fee0000041804 */
[----:B------:R-:W1:Y:S10]  /*f690*/  MUFU.EX2 R222, R222 ;  /* 0x000000de00de7308 */ /* 0x000e740000000800 */
[----:B------:R-:W-:Y:S01]  /*f6a0*/  MUFU.EX2 R240, R240 ;  /* 0x000000f000f07308 */ /* 0x000fe20000000800 */
[----:B--2---:R-:W-:Y:S01]  /*f6b0*/  F2FP.BF16.F32.PACK_AB R40, R214, R215 ;  /* 0x000000d7d628723e */ /* 0x004fe200000010ff */
[----:B------:R-:W-:Y:S01]  /*f6c0*/  FFMA.FTZ R181, R164, R237, R181 ;  /* 0x000000eda4b57223 */ /* 0x000fe200000100b5 */
[C---:B------:R-:W-:Y:S07]  /*f6d0*/  HMMA.16816.F32.BF16 R8, R136.reuse, R144, R8 ;  /* 0x000000908808723c */ /* 0x040fee0000041808 */
[----:B------:R-:W-:Y:S01]  /*f6e0*/  MUFU.EX2 R245, R245 ;  /* 0x000000f500f57308 */ /* 0x000fe20000000800 */
[----:B------:R-:W-:Y:S09]  /*f6f0*/  FFMA.FTZ R184, R3, R234, R184 ;  /* 0x000000ea03b87223 */ /* 0x000ff200000100b8 */
[----:B------:R-:W-:Y:S01]  /*f700*/  MUFU.EX2 R247, R247 ;  /* 0x000000f700f77308 */ /* 0x000fe20000000800 */
[----:B------:R-:W-:Y:S01]  /*f710*/  FFMA.FTZ R187, R2, R235, R187 ;  /* 0x000000eb02bb7223 */ /* 0x000fe200000100bb */
[----:B-1----:R-:W-:Y:S01]  /*f720*/  F2FP.BF16.F32.PACK_AB R41, R222, R239 ;  /* 0x000000efde29723e */ /* 0x002fe200000010ff */
[-C--:B------:R-:W-:Y:S07]  /*f730*/  HMMA.16816.F32.BF16 R12, R136, R146.reuse, R12 ;  /* 0x00000092880c723c */ /* 0x080fee000004180c */
[----:B------:R-:W-:Y:S01]  /*f740*/  MUFU.EX2 R66, R66 ;  /* 0x0000004200427308 */ /* 0x000fe20000000800 */
[----:B------:R-:W-:Y:S01]  /*f750*/  MOV R2, R165 ;  /* 0x000000a500027202 */ /* 0x000fe20000000f00 */
[----:B------:R-:W-:Y:S08]  /*f760*/  FFMA.FTZ R189, R0, R233, R189 ;  /* 0x000000e900bd7223 */ /* 0x000ff000000100bd */
[----:B------:R-:W-:Y:S01]  /*f770*/  MUFU.EX2 R197, R197 ;  /* 0x000000c500c57308 */ /* 0x000fe20000000800 */
[----:B------:R-:W-:Y:S01]  /*f780*/  FADD.FTZ R181, R171, R181 ;  /* 0x000000b5abb57221 */ /* 0x000fe20000010000 */
[----:B------:R-:W-:Y:S01]  /*f790*/  FADD.FTZ R3, R170, R184 ;  /* 0x000000b8aa037221 */ /* 0x000fe20000010000 */
        /* <DEDUP_REMOVED lines=51> */
[----:B------:R-:W-:Y:S05]  /*fad0*/  FADD.FTZ R243, R238, R243 ;  /* 0x000000f3eef37221 */ /* 0x000fea0000010000 */
        /* <DEDUP_REMOVED lines=118> */
[----:B------:R-:W-:Y:S11]  /*10240*/  BRA.U UP0, `(.L_x_118) ;  /* 0xffffffd100c07547 */ /* 0x000ff6000b83ffff */
.L_x_117:
[----:B------:R-:W2:Y:S01]  /*10250*/  SHFL.BFLY PT, R2, R237, 0x2, 0x1f ;  /* 0x0c401f00ed027f89 */ /* 0x000ea200000e0000 */
[----:B------:R-:W-:Y:S01]  /*10260*/  SHF.L.U32 R4, R217, 0x1, RZ ;  /* 0x00000001d9047819 */ /* 0x000fe200000006ff */
[----:B------:R-:W-:Y:S01]  /*10270*/  UISETP.NE.AND UP3, UPT, UR18, -0x1, UPT ;  /* 0xffffffff1200788c */ /* 0x000fe2000bf65270 */
[----:B------:R-:W3:Y:S01]  /*10280*/  S2UR UR15, SR_CTAID.Z ;  /* 0x00000000000f79c3 */ /* 0x000ee20000002700 */
[----:B------:R-:W4:Y:S01]  /*10290*/  SHFL.BFLY PT, R3, R234, 0x2, 0x1f ;  /* 0x0c401f00ea037f89 */ /* 0x000f2200000e0000 */
[----:B------:R-:W-:Y:S01]  /*102a0*/  LOP3.LUT R4, R4, 0x6, RZ, 0xc0, !PT ;  /* 0x0000000604047812 */ /* 0x000fe200078ec0ff */
[----:B------:R-:W5:Y:S02]  /*102b0*/  LDCU.U8 UR4, c[0x0][0x549] ;  /* 0x0000a920ff0477ac */ /* 0x000f640008000000 */
[----:B------:R-:W1:Y:S01]  /*102c0*/  SHFL.BFLY PT, R0, R235, 0x2, 0x1f ;  /* 0x0c401f00eb007f89 */ /* 0x000e6200000e0000 */
[----:B------:R-:W-:Y:S01]  /*102d0*/  LOP3.LUT R221, R4, 0x3e00, R221, 0xf8, !PT ;  /* 0x00003e0004dd7812 */ /* 0x000fe200078ef8dd */
[----:B------:R-:W3:Y:S02]  /*102e0*/  LDCU UR8, c[0x0][0x434] ;  /* 0x00008680ff0877ac */ /* 0x000ee40008000800 */
[----:B------:R-:W3:Y:S01]  /*102f0*/  SHFL.BFLY PT, R10, R233, 0x2, 0x1f ;  /* 0x0c401f00e90a7f89 */ /* 0x000ee200000e0000 */
[----:B------:R-:W1:Y:S01]  /*10300*/  @!UP3 LDCU.64 UR6, c[0x0][0x400] ;  /* 0x00008000ff06b7ac */ /* 0x000e620008000a00 */
[----:B------:R-:W3:Y:S01]  /*10310*/  LDCU.U8 UR9, c[0x0][0x548] ;  /* 0x0000a900ff0977ac */ /* 0x000ee20008000000 */
[----:B------:R-:W-:Y:S01]  /*10320*/  UISETP.NE.AND UP2, UPT, UR18, -0x1, UPT ;  /* 0xffffffff1200788c */ /* 0x000fe2000bf45270 */
[----:B--2---:R-:W-:Y:S01]  /*10330*/  FADD.FTZ R2, R2, R237 ;  /* 0x000000ed02027221 */ /* 0x004fe20000010000 */
[----:B-----5:R-:W-:Y:S01]  /*10340*/  UISETP.NE.AND UP1, UPT, UR4, URZ, UPT ;  /* 0x000000ff0400728c */ /* 0x020fe2000bf25270 */
[----:B------:R-:W2:Y:S01]  /*10350*/  LDCU UR12, c[0x0][0x434] ;  /* 0x00008680ff0c77ac */ /* 0x000ea20008000800 */
[----:B----4-:R-:W-:-:S02]  /*10360*/  FADD.FTZ R6, R3, R234 ;  /* 0x000000ea03067221 */ /* 0x010fc40000010000 */
[----:B------:R-:W4:Y:S01]  /*10370*/  SHFL.BFLY PT, R5, R2, 0x1, 0x1f ;  /* 0x0c201f0002057f89 */ /* 0x000f2200000e0000 */
[----:B-1----:R-:W-:-:S03]  /*10380*/  FADD.FTZ R0, R0, R235 ;  /* 0x000000eb00007221 */ /* 0x002fc60000010000 */
[----:B------:R-:W1:Y:S01]  /*10390*/  SHFL.BFLY PT, R3, R6, 0x1, 0x1f ;  /* 0x0c201f0006037f89 */ /* 0x000e6200000e0000 */
[----:B------:R-:W-:Y:S01]  /*103a0*/  @!UP3 UIMAD.WIDE.U32 UR16, UR19, UR6, URZ ;  /* 0x000000061310b2a5 */ /* 0x000fe2000f8e00ff */
[----:B------:R-:W1:Y:S01]  /*103b0*/  S2UR UR6, SR_CTAID.X ;  /* 0x00000000000679c3 */ /* 0x000e620000002500 */
[----:B---3--:R-:W-:Y:S01]  /*103c0*/  FADD.FTZ R10, R10, R233 ;  /* 0x000000e90a0a7221 */ /* 0x008fe20000010000 */
[----:B------:R-:W3:Y:S01]  /*103d0*/  SHFL.BFLY PT, R11, R0, 0x1, 0x1f ;  /* 0x0c201f00000b7f89 */ /* 0x000ee200000e0000 */
[----:B------:R-:W2:Y:S03]  /*103e0*/  @UP1 LDCU UR13, c[0x0][0x430] ;  /* 0x00008600ff0d17ac */ /* 0x000ea60008000800 */
[----:B------:R-:W5:Y:S01]  /*103f0*/  SHFL.BFLY PT, R9, R10, 0x1, 0x1f ;  /* 0x0c201f000a097f89 */ /* 0x000f6200000e0000 */
[----:B------:R-:W-:Y:S02]  /*10400*/  @!UP3 UIMAD UR7, UR19, UR7, UR17 ;  /* 0x000000071307b2a4 */ /* 0x000fe4000f8e0211 */
[----:B------:R-:W-:Y:S01]  /*10410*/  UISETP.NE.AND UP0, UPT, UR9, URZ, !UP1 ;  /* 0x000000ff0900728c */ /* 0x000fe2000cf05270 */
[----:B----4-:R-:W-:Y:S01]  /*10420*/  FADD.FTZ R5, R2, R5 ;  /* 0x0000000502057221 */ /* 0x010fe20000010000 */
[----:B------:R-:W-:Y:S01]  /*10430*/  SHF.L.U32 R2, R217, 0x3, RZ ;  /* 0x00000003d9027819 */ /* 0x000fe200000006ff */
[----:B--2---:R-:W-:-:S02]  /*10440*/  @UP1 UIMAD UR12, UR13, UR8, URZ ;  /* 0x000000080d0c12a4 */ /* 0x004fc4000f8e02ff */
[----:B------:R-:W2:Y:S01]  /*10450*/  MUFU.RCP R8, R5 ;  /* 0x0000000500087308 */ /* 0x000ea20000001000 */
[----:B------:R-:W-:Y:S01]  /*10460*/  FSETP.NE.FTZ.AND P3, PT, R5, RZ, PT ;  /* 0x000000ff0500720b */ /* 0x000fe20003f75000 */
[----:B-1----:R-:W-:Y:S01]  /*10470*/  FADD.FTZ R3, R6, R3 ;  /* 0x0000000306037221 */ /* 0x002fe20000010000 */
[----:B------:R-:W-:Y:S01]  /*10480*/  LOP3.LUT R6, R2, 0xc0, RZ, 0xc0, !PT ;  /* 0x000000c002067812 */ /* 0x000fe200078ec0ff */
[----:B---3--:R-:W-:Y:S01]  /*10490*/  FADD.FTZ R11, R0, R11 ;  /* 0x0000000b000b7221 */ /* 0x008fe20000010000 */
[----:B------:R-:W-:Y:S02]  /*104a0*/  LOP3.LUT R221, R221, 0x20, R2, 0xf8, !PT ;  /* 0x00000020dddd7812 */ /* 0x000fe400078ef802 */
[----:B------:R-:W-:Y:S01]  /*104b0*/  FSETP.NE.FTZ.AND P2, PT, R3, RZ, PT ;  /* 0x000000ff0300720b */ /* 0x000fe20003f55000 */
[----:B-----5:R-:W-:Y:S01]  /*104c0*/  FADD.FTZ R0, R10, R9 ;  /* 0x000000090a007221 */ /* 0x020fe20000010000 */
[----:B------:R-:W1:Y:S01]  /*104d0*/  MUFU.RCP R7, R3 ;  /* 0x0000000300077308 */ /* 0x000e620000001000 */
[----:B------:R-:W-:-:S02]  /*104e0*/  FSETP.NE.FTZ.AND P1, PT, R11, RZ, PT ;  /* 0x000000ff0b00720b */ /* 0x000fc40003f35000 */
[----:B------:R-:W-:Y:S02]  /*104f0*/  LOP3.LUT R6, R6, 0x18, R217, 0xf8, !PT ;  /* 0x0000001806067812 */ /* 0x000fe400078ef8d9 */
[----:B------:R-:W-:Y:S01]  /*10500*/  FSETP.NE.FTZ.AND P0, PT, R0, RZ, PT ;  /* 0x000000ff0000720b */ /* 0x000fe20003f15000 */
[----:B------:R-:W3:Y:S01]  /*10510*/  @P3 LDC R19, c[0x0][0x458] ;  /* 0x00011600ff133b82 */ /* 0x000ee20000000800 */
[----:B------:R-:W-:Y:S01]  /*10520*/  LOP3.LUT R6, R221, R6, RZ, 0xfc, !PT ;  /* 0x00000006dd067212 */ /* 0x000fe200078efcff */
[----:B------:R-:W4:Y:S01]  /*10530*/  MUFU.RCP R4, R11 ;  /* 0x0000000b00047308 */ /* 0x000f220000001000 */
[----:B--2---:R-:W-:Y:S02]  /*10540*/  FSEL R8, R8, 1, P3 ;  /* 0x3f80000008087808 */ /* 0x004fe40001800000 */
[----:B------:R-:W-:Y:S01]  /*10550*/  LEA R9, R6, UR5, 0x1 ;  /* 0x0000000506097c11 */ /* 0x000fe2000f8e08ff */
[----:B------:R-:W2:Y:S02]  /*10560*/  @UP3 LDCU.64 UR4, c[0x0][0x408] ;  /* 0x00008100ff0437ac */ /* 0x000ea40008000a00 */
        /* <DEDUP_REMOVED lines=24> */
[----:B-1----:R-:W-:Y:S01]  /*106f0*/  FSEL R7, R7, 1, P2 ;  /* 0x3f80000007077808 */ /* 0x002fe20001000000 */
[----:B------:R-:W1:Y:S01]  /*10700*/  MUFU.RCP R8, R0 ;  /* 0x0000000000087308 */ /* 0x000e620000001000 */
[----:B----4-:R-:W-:Y:S01]  /*10710*/  FSEL R4, R4, 1, P1 ;  /* 0x3f80000004047808 */ /* 0x010fe20000800000 */
[----:B--2---:R-:W-:Y:S01]  /*10720*/  @UP3 UIMAD.WIDE.U32 UR20, UR18, UR4, URZ ;  /* 0x00000004121432a5 */ /* 0x004fe2000f8e00ff */
[----:B------:R-:W-:Y:S01]  /*10730*/  F2FP.BF16.F32.PACK_AB R160, R161, R160 ;  /* 0x000000a0a1a0723e */ /* 0x000fe200000010ff */
        /* <DEDUP_REMOVED lines=31> */
[----:B------:R-:W-:Y:S01]  /*10930*/  LOP3.LUT R4, R220, 0x20, RZ, 0xc0, !PT ;  /* 0x00000020dc047812 */ /* 0x000fe200078ec0ff */
[C---:B------:R-:W-:Y:S01]  /*10940*/  FMUL.FTZ R154, R8.reuse, R154 ;  /* 0x0000009a089a7220 */ /* 0x040fe20000410000 */
[C---:B------:R-:W-:Y:S01]  /*10950*/  FMUL.FTZ R155, R8.reuse, R155 ;  /* 0x0000009b089b7220 */ /* 0x040fe20000410000 */
[C---:B------:R-:W-:Y:S01]  /*10960*/  FMUL.FTZ R70, R7.reuse, R70 ;  /* 0x0000004607467220 */ /* 0x040fe20000410000 */
[C---:B------:R-:W-:Y:S01]  /*10970*/  FMUL.FTZ R71, R7.reuse, R71 ;  /* 0x0000004707477220 */ /* 0x040fe20000410000 */
[C---:B------:R-:W-:Y:S01]  /*10980*/  FMUL.FTZ R82, R7.reuse, R82 ;  /* 0x0000005207527220 */ /* 0x040fe20000410000 */
[----:B------:R-:W-:Y:S01]  /*10990*/  FMUL.FTZ R83, R7, R83 ;  /* 0x0000005307537220 */ /* 0x000fe20000410000 */
[----:B------:R-:W-:Y:S01]  /*109a0*/  F2FP.BF16.F32.PACK_AB R162, R163, R162 ;  /* 0x000000a2a3a2723e */ /* 0x000fe200000010ff */
[----:B------:R-:W-:Y:S01]  /*109b0*/  FMUL.FTZ R74, R8, R74 ;  /* 0x0000004a084a7220 */ /* 0x000fe20000410000 */
[----:B------:R-:W-:Y:S01]  /*109c0*/  LOP3.LUT R220, R220, 0x40, RZ, 0xc0, !PT ;  /* 0x00000040dcdc7812 */ /* 0x000fe200078ec0ff */
[C---:B------:R-:W-:Y:S01]  /*109d0*/  FMUL.FTZ R75, R8.reuse, R75 ;  /* 0x0000004b084b7220 */ /* 0x040fe20000410000 */
[----:B------:R-:W-:Y:S01]  /*109e0*/  F2FP.BF16.F32.PACK_AB R148, R149, R148 ;  /* 0x000000949594723e */ /* 0x000fe200000010ff */
[C---:B------:R-:W-:Y:S01]  /*109f0*/  FMUL.FTZ R78, R8.reuse, R78 ;  /* 0x0000004e084e7220 */ /* 0x040fe20000410000 */
[----:B------:R-:W-:Y:S01]  /*10a00*/  F2FP.BF16.F32.PACK_AB R150, R151, R150 ;  /* 0x000000969796723e */ /* 0x000fe200000010ff */
[C---:B------:R-:W-:Y:S01]  /*10a10*/  FMUL.FTZ R79, R8.reuse, R79 ;  /* 0x0000004f084f7220 */ /* 0x040fe20000410000 */
[----:B------:R-:W-:Y:S01]  /*10a20*/  IADD3 R13, PT, PT, R9, -R4, RZ ;  /* 0x80000004090d7210 */ /* 0x000fe20007ffe0ff */
        /* <DEDUP_REMOVED lines=8> */
[C---:B------:R-:W-:Y:S01]  /*10ab0*/  FMUL.FTZ R90, R8.reuse, R90 ;  /* 0x0000005a085a7220 */ /* 0x040fe20000410000 */
[----:B------:R-:W-:Y:S01]  /*10ac0*/  F2FP.BF16.F32.PACK_AB R68, R69, R68 ;  /* 0x000000444544723e */ /* 0x000fe200000010ff */
[C---:B------:R-:W-:Y:S01]  /*10ad0*/  FMUL.FTZ R91, R8.reuse, R91 ;  /* 0x0000005b085b7220 */ /* 0x040fe20000410000 */
[----:B------:R-:W-:Y:S01]  /*10ae0*/  F2FP.BF16.F32.PACK_AB R70, R71, R70 ;  /* 0x000000464746723e */ /* 0x000fe200000010ff */
[----:B------:R-:W-:Y:S01]  /*10af0*/  STS [R9], R160 ;  /* 0x000000a009007388 */ /* 0x000fe20000000800 */
[----:B------:R-:W-:Y:S01]  /*10b00*/  IADD3 R15, PT, PT, R9, -R220, RZ ;  /* 0x800000dc090f7210 */ /* 0x000fe20007ffe0ff */
[C---:B------:R-:W-:Y:S01]  /*10b10*/  FMUL.FTZ R94, R8.reuse, R94 ;  /* 0x0000005e085e7220 */ /* 0x040fe20000410000 */
[----:B------:R-:W-:Y:S01]  /*10b20*/  F2FP.BF16.F32.PACK_AB R80, R81, R80 ;  /* 0x000000505150723e */ /* 0x000fe200000010ff */
[----:B------:R-:W-:Y:S01]  /*10b30*/  STS [R9+0x200], R162 ;  /* 0x000200a209007388 */ /* 0x000fe20000000800 */
[----:B------:R-:W-:Y:S01]  /*10b40*/  F2FP.BF16.F32.PACK_AB R82, R83, R82 ;  /* 0x000000525352723e */ /* 0x000fe200000010ff */
[C---:B------:R-:W-:Y:S01]  /*10b50*/  FMUL.FTZ R95, R8.reuse, R95 ;  /* 0x0000005f085f7220 */ /* 0x040fe20000410000 */
[----:B------:R-:W-:Y:S01]  /*10b60*/  IADD3 R17, PT, PT, R13, -R220, RZ ;  /* 0x800000dc0d117210 */ /* 0x000fe20007ffe0ff */
        /* <DEDUP_REMOVED lines=8> */
[----:B------:R-:W-:Y:S01]  /*10bf0*/  F2FP.BF16.F32.PACK_AB R78, R79, R78 ;  /* 0x0000004e4f4e723e */ /* 0x000fe200000010ff */
[----:B------:R-:W-:Y:S01]  /*10c00*/  STS [R9+0x1000], R156 ;  /* 0x0010009c09007388 */ /* 0x000fe20000000800 */
[----:B------:R-:W-:Y:S01]  /*10c10*/  FMUL.FTZ R115, R7, R115 ;  /* 0x0000007307737220 */ /* 0x000fe20000410000 */
[----:B------:R-:W-:Y:S01]  /*10c20*/  F2FP.BF16.F32.PACK_AB R84, R85, R84 ;  /* 0x000000545554723e */ /* 0x000fe200000010ff */
[C---:B------:R-:W-:Y:S01]  /*10c30*/  FMUL.FTZ R106, R8.reuse, R106 ;  /* 0x0000006a086a7220 */ /* 0x040fe20000410000 */
[----:B------:R-:W-:Y:S01]  /*10c40*/  STS [R9+0x1200], R158 ;  /* 0x0012009e09007388 */ /* 0x000fe20000000800 */
[----:B------:R-:W-:Y:S01]  /*10c50*/  F2FP.BF16.F32.PACK_AB R86, R87, R86 ;  /* 0x000000565756723e */ /* 0x000fe200000010ff */
[C---:B------:R-:W-:Y:S01]  /*10c60*/  FMUL.FTZ R107, R8.reuse, R107 ;  /* 0x0000006b086b7220 */ /* 0x040fe20000410000 */
[----:B------:R-:W-:Y:S01]  /*10c70*/  F2FP.BF16.F32.PACK_AB R96, R97, R96 ;  /* 0x000000606160723e */ /* 0x000fe200000010ff */
[----:B------:R-:W-:Y:S01]  /*10c80*/  STS [R13+0x1010], R152 ;  /* 0x001010980d007388 */ /* 0x000fe20000000800 */
[----:B------:R-:W-:Y:S01]  /*10c90*/  F2FP.BF16.F32.PACK_AB R98, R99, R98 ;  /* 0x000000626362723e */ /* 0x000fe200000010ff */
[C---:B------:R-:W-:Y:S01]  /*10ca0*/  FMUL.FTZ R110, R8.reuse, R110 ;  /* 0x0000006e086e7220 */ /* 0x040fe20000410000 */
[C---:B------:R-:W-:Y:S01]  /*10cb0*/  FMUL.FTZ R111, R8.reuse, R111 ;  /* 0x0000006f086f7220 */ /* 0x040fe20000410000 */
        /* <DEDUP_REMOVED lines=14> */
[C---:B------:R-:W-:Y:S01]  /*10da0*/  FMUL.FTZ R122, R8.reuse, R122 ;  /* 0x0000007a087a7220 */ /* 0x040fe20000410000 */
[C---:B------:R-:W-:Y:S01]  /*10db0*/  FMUL.FTZ R123, R8.reuse, R123 ;  /* 0x0000007b087b7220 */ /* 0x040fe20000410000 */
[----:B------:R-:W-:Y:S01]  /*10dc0*/  STS [R17+0x230], R82 ;  /* 0x0002305211007388 */ /* 0x000fe20000000800 */
[----:B------:R-:W-:Y:S01]  /*10dd0*/  F2FP.BF16.F32.PACK_AB R112, R113, R112 ;  /* 0x000000707170723e */ /* 0x000fe200000010ff */
[C---:B------:R-:W-:Y:S01]  /*10de0*/  FMUL.FTZ R126, R8.reuse, R126 ;  /* 0x0000007e087e7220 */ /* 0x040fe20000410000 */
[----:B------:R-:W-:Y:S01]  /*10df0*/  F2FP.BF16.F32.PACK_AB R114, R115, R114 ;  /* 0x000000727372723e */ /* 0x000fe200000010ff */
[----:B------:R-:W-:Y:S01]  /*10e00*/  STS [R15+0x1020], R72 ;  /* 0x001020480f007388 */ /* 0x000fe20000000800 */
[C---:B------:R-:W-:Y:S01]  /*10e10*/  FMUL.FTZ R127, R8.reuse, R127 ;  /* 0x0000007f087f7220 */ /* 0x040fe20000410000 */
[----:B------:R-:W-:Y:S01]  /*10e20*/  F2FP.BF16.F32.PACK_AB R104, R105, R104 ;  /* 0x000000686968723e */ /* 0x000fe200000010ff */
[----:B------:R-:W-:Y:S01]  /*10e30*/  FMUL.FTZ R146, R7, R146 ;  /* 0x0000009207927220 */ /* 0x000fe20000410000 */
        /* <DEDUP_REMOVED lines=11> */
[----:B------:R-:W-:Y:S01]  /*10ef0*/  F2FP.BF16.F32.PACK_AB R118, R119, R118 ;  /* 0x000000767776723e */ /* 0x000fe200000010ff */
[----:B------:R-:W-:Y:S01]  /*10f00*/  STS [R9+0x2000], R84 ;  /* 0x0020005409007388 */ /* 0x000fe20000000800 */
[C---:B------:R-:W-:Y:S01]  /*10f10*/  FMUL.FTZ R135, R8.reuse, R135 ;  /* 0x0000008708877220 */ /* 0x040fe20000410000 */
[----:B------:R-:W-:Y:S01]  /*10f20*/  F2FP.BF16.F32.PACK_AB R128, R129, R128 ;  /* 0x000000808180723e */ /* 0x000fe200000010ff */
[C---:B------:R-:W-:Y:S01]  /*10f30*/  FMUL.FTZ R142, R8.reuse, R142 ;  /* 0x0000008e088e7220 */ /* 0x040fe20000410000 */
[----:B------:R-:W-:Y:S01]  /*10f40*/  STS [R9+0x2200], R86 ;  /* 0x0022005609007388 */ /* 0x000fe20000000800 */
[----:B------:R-:W-:Y:S01]  /*10f50*/  F2FP.BF16.F32.PACK_AB R130, R131, R130 ;  /* 0x000000828382723e */ /* 0x000fe200000010ff */
[----:B------:R-:W-:Y:S01]  /*10f60*/  FMUL.FTZ R143, R8, R143 ;  /* 0x0000008f088f7220 */ /* 0x000fe20000410000 */
[----:B------:R-:W-:Y:S01]  /*10f70*/  F2FP.BF16.F32.PACK_AB R120, R121, R120 ;  /* 0x000000787978723e */ /* 0x000fe200000010ff */
[----:B------:R-:W-:Y:S01]  /*10f80*/  STS [R13+0x2010], R96 ;  /* 0x002010600d007388 */ /* 0x000fe20000000800 */
[----:B------:R-:W-:Y:S01]  /*10f90*/  F2FP.BF16.F32.PACK_AB R122, R123, R122 ;  /* 0x0000007a7b7a723e */ /* 0x000fe200000010ff */
[----:B------:R1:W2:Y:S01]  /*10fa0*/  @P3 MUFU.LG2 R8, R5 ;  /* 0x0000000500083308 */ /* 0x0002a20000000c00 */
[----:B------:R-:W-:Y:S01]  /*10fb0*/  F2FP.BF16.F32.PACK_AB R124, R125, R124 ;  /* 0x0000007c7d7c723e */ /* 0x000fe200000010ff */
[----:B------:R-:W-:Y:S01]  /*10fc0*/  STS [R13+0x2210], R98 ;  /* 0x002210620d007388 */ /* 0x000fe20000000800 */
[----:B------:R-:W-:Y:S01]  /*10fd0*/  F2FP.BF16.F32.PACK_AB R126, R127, R126 ;  /* 0x0000007e7f7e723e */ /* 0x000fe200000010ff */
[----:B------:R-:W-:Y:S01]  /*10fe0*/  @UP3 UIMAD UR7, UR18, UR5, UR21 ;  /* 0x00000005120732a4 */ /* 0x000fe2000f8e0215 */
[----:B------:R-:W-:Y:S01]  /*10ff0*/  F2FP.BF16.F32.PACK_AB R144, R145, R144 ;  /* 0x000000909190723e */ /* 0x000fe200000010ff */
[----:B------:R-:W-:Y:S01]  /*11000*/  STS [R9+0x3000], R88 ;  /* 0x0030005809007388 */ /* 0x000fe20000000800 */
[----:B------:R-:W-:Y:S01]  /*11010*/  F2FP.BF16.F32.PACK_AB R146, R147, R146 ;  /* 0x000000929392723e */ /* 0x000fe200000010ff */
[----:B------:R-:W4:Y:S01]  /*11020*/  @P1 MUFU.LG2 R11, R11 ;  /* 0x0000000b000b1308 */ /* 0x000f220000000c00 */
[----:B------:R-:W-:Y:S01]  /*11030*/  F2FP.BF16.F32.PACK_AB R136, R137, R136 ;  /* 0x000000888988723e */ /* 0x000fe200000010ff */
[----:B------:R-:W-:Y:S01]  /*11040*/  STS [R9+0x3200], R90 ;  /* 0x0032005a09007388 */ /* 0x000fe20000000800 */
[----:B------:R-:W-:Y:S01]  /*11050*/  F2FP.BF16.F32.PACK_AB R7, R7, R138 ;  /* 0x0000008a0707723e */ /* 0x000fe200000010ff */
[----:B------:R-:W-:Y:S01]  /*11060*/  @!UP2 UIMAD UR18, UR19, UR8, URZ ;  /* 0x000000081312a2a4 */ /* 0x000fe2000f8e02ff */
[----:B------:R-:W-:Y:S01]  /*11070*/  F2FP.BF16.F32.PACK_AB R132, R133, R132 ;  /* 0x000000848584723e */ /* 0x000fe200000010ff */
[----:B------:R-:W-:Y:S01]  /*11080*/  STS [R13+0x3010], R92 ;  /* 0x0030105c0d007388 */ /* 0x000fe20000000800 */
[----:B------:R-:W-:Y:S01]  /*11090*/  F2FP.BF16.F32.PACK_AB R134, R135, R134 ;  /* 0x000000868786723e */ /* 0x000fe200000010ff */
[----:B------:R-:W1:Y:S01]  /*110a0*/  @UP1 LDCU UR5, c[0x0][0x430] ;  /* 0x00008600ff0517ac */ /* 0x000e620008000800 */
[----:B------:R-:W-:Y:S01]  /*110b0*/  F2FP.BF16.F32.PACK_AB R140, R141, R140 ;  /* 0x0000008c8d8c723e */ /* 0x000fe200000010ff */
[----:B------:R-:W-:Y:S01]  /*110c0*/  STS [R13+0x3210], R94 ;  /* 0x0032105e0d007388 */ /* 0x000fe20000000800 */
[----:B------:R-:W-:Y:S01]  /*110d0*/  F2FP.BF16.F32.PACK_AB R142, R143, R142 ;  /* 0x0000008e8f8e723e */ /* 0x000fe200000010ff */
[----:B------:R-:W-:Y:S01]  /*110e0*/  @UP1 UMOV UR4, 0x1 ;  /* 0x0000000100041882 */ /* 0x000fe20000000000 */
[----:B------:R-:W-:Y:S01]  /*110f0*/  @UP3 UMOV UR16, UR20 ;  /* 0x0000001400103c82 */ /* 0x000fe20008000000 */
[----:B------:R-:W-:Y:S01]  /*11100*/  STS [R15+0x2020], R100 ;  /* 0x002020640f007388 */ /* 0x000fe20000000800 */
[----:B------:R-:W-:-:S03]  /*11110*/  USHF.R.S32.HI UR13, URZ, 0x1f, UR18 ;  /* 0x0000001fff0d7899 */ /* 0x000fc60008011412 */
        /* <DEDUP_REMOVED lines=13> */
[----:B------:R1:W-:Y:S04]  /*111f0*/  STS [R13+0x5010], R124 ;  /* 0x0050107c0d007388 */ /* 0x0003e80000000800 */
[----:B------:R1:W-:Y:S04]  /*11200*/  STS [R13+0x5210], R126 ;  /* 0x0052107e0d007388 */ /* 0x0003e80000000800 */
[----:B------:R1:W-:Y:S04]  /*11210*/  STS [R15+0x4020], R144 ;  /* 0x004020900f007388 */ /* 0x0003e80000000800 */
[----:B------:R1:W-:Y:S04]  /*11220*/  STS [R15+0x4220], R146 ;  /* 0x004220920f007388 */ /* 0x0003e80000000800 */
[----:B------:R1:W-:Y:S04]  /*11230*/  STS [R17+0x4030], R136 ;  /* 0x0040308811007388 */ /* 0x0003e80000000800 */
[----:B------:R1:W-:Y:S01]  /*11240*/  STS [R17+0x4230], R7 ;  /* 0x0042300711007388 */ /* 0x0003e20000000800 */
[----:B-----5:R1:W1:Y:S03]  /*11250*/  @P2 MUFU.LG2 R9, R3 ;  /* 0x0000000300092308 */ /* 0x0202660000000c00 */
[----:B------:R1:W-:Y:S04]  /*11260*/  STS [R15+0x5020], R132 ;  /* 0x005020840f007388 */ /* 0x0003e80000000800 */
[----:B------:R1:W-:Y:S04]  /*11270*/  STS [R15+0x5220], R134 ;  /* 0x005220860f007388 */ /* 0x0003e80000000800 */
[----:B------:R1:W-:Y:S04]  /*11280*/  STS [R17+0x5030], R140 ;  /* 0x0050308c11007388 */ /* 0x0003e80000000800 */
[----:B------:R1:W-:Y:S01]  /*11290*/  STS [R17+0x5230], R142 ;  /* 0x0052308e11007388 */ /* 0x0003e20000000800 */
[----:B--234-:R-:W-:Y:S05]  /*112a0*/  BRA.U UP1, `(.L_x_121) ;  /* 0x0000000101207547 */ /* 0x01cfea000b800000 */
[----:B------:R-:W-:Y:S01]  /*112b0*/  UISETP.NE.AND UP1, UPT, UR9, URZ, UPT ;  /* 0x000000ff0900728c */ /* 0x000fe2000bf25270 */
[----:B-1----:R-:W1:Y:S10]  /*112c0*/  LDCU UR5, c[0x0][0x3e0] ;  /* 0x00007c00ff0577ac */ /* 0x002e740008000800 */
[----:B------:R-:W1:Y:S01]  /*112d0*/  @UP1 LDCU UR4, c[0x0][0x454] ;  /* 0x00008a80ff0417ac */ /* 0x000e620008000800 */
[----:B------:R-:W2:Y:S01]  /*112e0*/  @UP1 LDCU UR12, c[0x0][0x454] ;  /* 0x00008a80ff0c17ac */ /* 0x000ea20008000800 */
[----:B-1----:R-:W-:-:S02]  /*112f0*/  @UP1 UIMAD UR4, UR4, UR5, URZ ;  /* 0x00000005040412a4 */ /* 0x002fc4000f8e02ff */
[----:B------:R-:W-:-:S03]  /*11300*/  @!UP1 UIMAD UR4, UR8, UR5, URZ ;  /* 0x00000005080492a4 */ /* 0x000fc6000f8e02ff */
[----:B------:R-:W-:Y:S01]  /*11310*/  @UP1 UMOV UR5, 0x1 ;  /* 0x0000000100051882 */ /* 0x000fe20000000000 */
[----:B--2---:R-:W-:-:S08]  /*11320*/  @!UP1 UMOV UR5, 0x1 ;  /* 0x0000000100059882 */ /* 0x004fd00000000000 */
.L_x_121:
[----:B------:R-:W-:Y:S01]  /*11330*/  BAR.SYNC.DEFER_BLOCKING 0x0 ;  /* 0x0000000000007b1d */ /* 0x000fe20000010000 */
[----:B-1----:R-:W-:Y:S01]  /*11340*/  @P3 FMUL.FTZ R15, R8, 0.69314718246459960938 ;  /* 0x3f317218080f3820 */ /* 0x002fe20000410000 */
[----:B------:R-:W-:Y:S01]  /*11350*/  MOV R3, 0x7f800000 ;  /* 0x7f80000000037802 */ /* 0x000fe20000000f00 */
[----:B------:R-:W-:Y:S01]  /*11360*/  UIMAD UR12, UR15, UR12, URZ ;  /* 0x0000000c0f0c72a4 */ /* 0x000fe2000f8e02ff */
[----:B------:R-:W-:Y:S01]  /*11370*/  @P2 FMUL.FTZ R8, R9, 0.69314718246459960938 ;  /* 0x3f31721809082820 */ /* 0x000fe20000410000 */
[----:B------:R-:W-:-:S03]  /*11380*/  @P3 FFMA.FTZ R3, R168, R19, R15 ;  /* 0x00000013a8033223 */ /* 0x000fc6000001000f */
[----:B------:R-:W1:Y:S01]  /*11390*/  @P2 LDC R10, c[0x0][0x458] ;  /* 0x00011600ff0a2b82 */ /* 0x000e620000000800 */
[----:B------:R-:W2:Y:S01]  /*113a0*/  @P0 MUFU.LG2 R14, R0 ;  /* 0x00000000000e0308 */ /* 0x000ea20000000c00 */
[----:B------:R-:W3:Y:S01]  /*113b0*/  S2R R20, SR_CTAID.X ;  /* 0x0000000000147919 */ /* 0x000ee20000002500 */
[----:B------:R-:W-:Y:S01]  /*113c0*/  LOP3.LUT P3, RZ, R217, 0x3, RZ, 0xc0, !PT ;  /* 0x00000003d9ff7812 */ /* 0x000fe2000786c0ff */
[----:B------:R-:W-:Y:S01]  /*113d0*/  UIMAD UR9, UR6, UR5, URZ ;  /* 0x00000005060972a4 */ /* 0x000fe2000f8e02ff */
[----:B------:R-:W-:Y:S01]  /*113e0*/  @P1 FMUL.FTZ R11, R11, 0.69314718246459960938 ;  /* 0x3f3172180b0b1820 */ /* 0x000fe20000410000 */
[----:B------:R-:W-:Y:S01]  /*113f0*/  USEL UR18, UR18, URZ, UP0 ;  /* 0x000000ff12127287 */ /* 0x000fe20008000000 */
[----:B------:R-:W-:Y:S01]  /*11400*/  BSSY.RECONVERGENT B0, `(.L_x_122) ;  /* 0x000003a000007945 */ /* 0x000fe20003800200 */
[----:B------:R-:W4:Y:S01]  /*11410*/  @P1 LDC R13, c[0x0][0x458] ;  /* 0x00011600ff0d1b82 */ /* 0x000f220000000800 */
[----:B------:R-:W-:Y:S01]  /*11420*/  @!UP0 UIMAD UR12, UR19, UR4, UR12 ;  /* 0x00000004130c82a4 */ /* 0x000fe2000f8e020c */
[----:B------:R-:W-:Y:S01]  /*11430*/  MOV R17, 0x7f800000 ;  /* 0x7f80000000117802 */ /* 0x000fe20000000f00 */
[----:B------:R-:W-:Y:S01]  /*11440*/  USHF.L.U32 UR9, UR9, 0x7, URZ ;  /* 0x0000000709097899 */ /* 0x000fe200080006ff */
[----:B------:R-:W-:Y:S01]  /*11450*/  MOV R16, 0x7f800000 ;  /* 0x7f80000000107802 */ /* 0x000fe20000000f00 */
[----:B------:R-:W-:Y:S01]  /*11460*/  USEL UR13, UR13, URZ, UP0 ;  /* 0x000000ff0d0d7287 */ /* 0x000fe20008000000 */
[----:B------:R-:W-:Y:S01]  /*11470*/  SHF.R.U32.HI R18, RZ, 0x2, R217 ;  /* 0x00000002ff127819 */ /* 0x000fe200000116d9 */
[----:B------:R-:W-:Y:S01]  /*11480*/  USHF.R.S32.HI UR8, URZ, 0x1f, UR12 ;  /* 0x0000001fff087899 */ /* 0x000fe2000801140c */
[----:B------:R-:W5:Y:S01]  /*11490*/  @P0 LDC R12, c[0x0][0x458] ;  /* 0x00011600ff0c0b82 */ /* 0x000f620000000800 */
[----:B------:R-:W-:Y:S01]  /*114a0*/  USHF.R.S32.HI UR4, URZ, 0x1f, UR9 ;  /* 0x0000001fff047899 */ /* 0x000fe20008011409 */
[----:B------:R1:W3:Y:S01]  /*114b0*/  LDS.128 R4, [R230+0x1800] ;  /* 0x00180000e6047984 */ /* 0x0002e20000000c00 */
[----:B------:R-:W-:Y:S01]  /*114c0*/  UIADD3 UR18, UP1, UP0, UR9, UR18, UR12 ;  /* 0x0000001209127290 */ /* 0x000fe2000f83e00c */
[----:B--2---:R-:W-:Y:S01]  /*114d0*/  @P0 FMUL.FTZ R14, R14, 0.69314718246459960938 ;  /* 0x3f3172180e0e0820 */ /* 0x004fe20000410000 */
[----:B------:R-:W-:-:S02]  /*114e0*/  MOV R0, 0x7f800000 ;  /* 0x7f80000000007802 */ /* 0x000fc40000000f00 */
[----:B------:R-:W-:Y:S01]  /*114f0*/  UIADD3.X UR4, UPT, UPT, UR4, UR13, UR8, UP1, UP0 ;  /* 0x0000000d04047290 */ /* 0x000fe20008fe0408 */
[----:B-1----:R-:W-:Y:S01]  /*11500*/  @P2 FFMA.FTZ R17, R167, R10, R8 ;  /* 0x0000000aa7112223 */ /* 0x002fe20000010008 */
[----:B----4-:R-:W-:Y:S01]  /*11510*/  @P1 FFMA.FTZ R16, R166, R13, R11 ;  /* 0x0000000da6101223 */ /* 0x010fe2000001000b */
[----:B-----5:R-:W-:Y:S01]  /*11520*/  @P0 FFMA.FTZ R0, R165, R12, R14 ;  /* 0x0000000ca5000223 */ /* 0x020fe2000001000e */
[----:B---3--:R-:W-:Y:S08]  /*11530*/  @P3 BRA `(.L_x_123) ;  /* 0x0000000000983947 */ /* 0x008ff00003800000 */
[----:B------:R-:W-:-:S04]  /*11540*/  SHF.R.U32.HI R217, RZ, 0x1, R217 ;  /* 0x00000001ffd97819 */ /* 0x000fc800000116d9 */
[----:B------:R-:W-:-:S04]  /*11550*/  LOP3.LUT R217, R217, 0x30, RZ, 0xc0, !PT ;  /* 0x00000030d9d97812 */ /* 0x000fc800078ec0ff */
[----:B------:R-:W-:-:S04]  /*11560*/  LOP3.LUT R22, R217, 0x7, R18, 0xf8, !PT ;  /* 0x00000007d9167812 */ /* 0x000fc800078ef812 */
[C---:B------:R-:W-:Y:S01]  /*11570*/  ISETP.GE.AND P6, PT, R22.reuse, UR14, PT ;  /* 0x0000000e16007c0c */ /* 0x040fe2000bfc6270 */
[C---:B------:R-:W-:Y:S01]  /*11580*/  VIADD R25, R22.reuse, 0x8 ;  /* 0x0000000816197836 */ /* 0x040fe20000000000 */
[C---:B------:R-:W-:Y:S01]  /*11590*/  LOP3.LUT R24, R22.reuse, 0x40, RZ, 0xfc, !PT ;  /* 0x0000004016187812 */ /* 0x040fe200078efcff */
[----:B------:R-:W-:-:S03]  /*115a0*/  VIADD R23, R22, 0x48 ;  /* 0x0000004816177836 */ /* 0x000fc60000000000 */
[----:B------:R-:W-:Y:S02]  /*115b0*/  ISETP.GE.AND P5, PT, R25, UR14, PT ;  /* 0x0000000e19007c0c */ /* 0x000fe4000bfa6270 */
[----:B------:R-:W-:Y:S02]  /*115c0*/  ISETP.GE.AND P4, PT, R24, UR14, PT ;  /* 0x0000000e18007c0c */ /* 0x000fe4000bf86270 */
[----:B------:R-:W-:-:S03]  /*115d0*/  ISETP.GE.AND P3, PT, R23, UR14, PT ;  /* 0x0000000e17007c0c */ /* 0x000fc6000bf66270 */
[----:B------:R-:W1:Y:S01]  /*115e0*/  @!P6 LDC.64 R14, c[0x0][0x420] ;  /* 0x00010800ff0eeb82 */ /* 0x000e620000000a00 */
[----:B------:R-:W-:-:S05]  /*115f0*/  @!P6 IMAD R22, R22, UR5, RZ ;  /* 0x000000051616ec24 */ /* 0x000fca000f8e02ff */
[----:B------:R-:W-:Y:S01]  /*11600*/  @!P6 IADD3 R21, P0, PT, R22, UR18, RZ ;  /* 0x000000121615ec10 */ /* 0x000fe2000ff1e0ff */
[----:B------:R-:W-:Y:S01]  /*11610*/  @!P5 IMAD R25, R25, UR5, RZ ;  /* 0x000000051919dc24 */ /* 0x000fe2000f8e02ff */
[----:B------:R-:W2:Y:S01]  /*11620*/  @!P5 LDC.64 R12, c[0x0][0x420] ;  /* 0x00010800ff0cdb82 */ /* 0x000ea20000000a00 */
[----:B------:R-:W-:Y:S01]  /*11630*/  @!P4 IMAD R24, R24, UR5, RZ ;  /* 0x000000051818cc24 */ /* 0x000fe2000f8e02ff */
[----:B------:R-:W-:Y:S01]  /*11640*/  @!P6 LEA.HI.X.SX32 R22, R22, UR4, 0x1, P0 ;  /* 0x000000041616ec11 */ /* 0x000fe200080f0eff */
[----:B------:R-:W-:-:S05]  /*11650*/  @!P3 IMAD R23, R23, UR5, RZ ;  /* 0x000000051717bc24 */ /* 0x000fca000f8e02ff */
[----:B------:R-:W3:Y:S08]  /*11660*/  @!P4 LDC.64 R10, c[0x0][0x420] ;  /* 0x00010800ff0acb82 */ /* 0x000ef00000000a00 */
[----:B------:R-:W4:Y:S01]  /*11670*/  @!P3 LDC.64 R8, c[0x0][0x420] ;  /* 0x00010800ff08bb82 */ /* 0x000f220000000a00 */
[----:B-1----:R-:W-:Y:S02]  /*11680*/  @!P6 LEA R26, P1, R21, R14, 0x2 ;  /* 0x0000000e151ae211 */ /* 0x002fe400078210ff */
[----:B------:R-:W-:-:S02]  /*11690*/  @!P5 IADD3 R14, P0, PT, R25, UR18, RZ ;  /* 0x00000012190edc10 */ /* 0x000fc4000ff1e0ff */
[----:B------:R-:W-:Y:S02]  /*116a0*/  @!P6 LEA.HI.X R27, R21, R15, R22, 0x2, P1 ;  /* 0x0000000f151be211 */ /* 0x000fe400008f1416 */
[----:B------:R-:W-:Y:S02]  /*116b0*/  @!P5 LEA.HI.X.SX32 R25, R25, UR4, 0x1, P0 ;  /* 0x000000041919dc11 */ /* 0x000fe400080f0eff */
[----:B--2---:R-:W-:Y:S01]  /*116c0*/  @!P5 LEA R28, P2, R14, R12, 0x2 ;  /* 0x0000000c0e1cd211 */ /* 0x004fe200078410ff */
[----:B------:R1:W-:Y:S01]  /*116d0*/  @!P6 STG.E desc[UR10][R26.64], R3 ;  /* 0x000000031a00e986 */ /* 0x0003e2000c10190a */
[----:B------:R-:W-:Y:S02]  /*116e0*/  @!P4 IADD3 R12, P1, PT, R24, UR18, RZ ;  /* 0x00000012180ccc10 */ /* 0x000fe4000ff3e0ff */
[----:B------:R-:W-:Y:S02]  /*116f0*/  @!P3 IADD3 R15, P0, PT, R23, UR18, RZ ;  /* 0x00000012170fbc10 */ /* 0x000fe4000ff1e0ff */
[----:B------:R-:W-:-:S02]  /*11700*/  @!P5 LEA.HI.X R29, R14, R13, R25, 0x2, P2 ;  /* 0x0000000d0e1dd211 */ /* 0x000fc400010f1419 */
[----:B------:R-:W-:Y:S02]  /*11710*/  @!P4 LEA.HI.X.SX32 R24, R24, UR4, 0x1, P1 ;  /* 0x000000041818cc11 */ /* 0x000fe400088f0eff */
[----:B------:R-:W-:Y:S01]  /*11720*/  @!P3 LEA.HI.X.SX32 R14, R23, UR4, 0x1, P0 ;  /* 0x00000004170ebc11 */ /* 0x000fe200080f0eff */
[----:B------:R1:W-:Y:S01]  /*11730*/  @!P5 STG.E desc[UR10][R28.64], R17 ;  /* 0x000000111c00d986 */ /* 0x0003e2000c10190a */
[C---:B---3--:R-:W-:Y:S02]  /*11740*/  @!P4 LEA R10, P1, R12.reuse, R10, 0x2 ;  /* 0x0000000a0c0ac211 */ /* 0x048fe400078210ff */
[C---:B----4-:R-:W-:Y:S02]  /*11750*/  @!P3 LEA R8, P0, R15.reuse, R8, 0x2 ;  /* 0x000000080f08b211 */ /* 0x050fe400078010ff */
[----:B------:R-:W-:Y:S02]  /*11760*/  @!P4 LEA.HI.X R11, R12, R11, R24, 0x2, P1 ;  /* 0x0000000b0c0bc211 */ /* 0x000fe400008f1418 */
[----:B------:R-:W-:-:S03]  /*11770*/  @!P3 LEA.HI.X R9, R15, R9, R14, 0x2, P0 ;  /* 0x000000090f09b211 */ /* 0x000fc600000f140e */
[----:B------:R1:W-:Y:S04]  /*11780*/  @!P4 STG.E desc[UR10][R10.64], R16 ;  /* 0x000000100a00c986 */ /* 0x0003e8000c10190a */
[----:B------:R1:W-:Y:S02]  /*11790*/  @!P3 STG.E desc[UR10][R8.64], R0 ;  /* 0x000000000800b986 */ /* 0x0003e4000c10190a */
.L_x_123:
[----:B------:R-:W-:Y:S05]  /*117a0*/  BSYNC.RECONVERGENT B0 ;  /* 0x0000000000007941 */ /* 0x000fea0003800200 */
.L_x_122:
[----:B------:R-:W2:Y:S01]  /*117b0*/  LDCU.64 UR4, c[0x0][0x410] ;  /* 0x00008200ff0477ac */ /* 0x000ea20008000a00 */
[----:B------:R-:W-:Y:S01]  /*117c0*/  LOP3.LUT R2, R2, 0x18, RZ, 0xc0, !PT ;  /* 0x0000001802027812 */ /* 0x000fe200078ec0ff */
[----:B------:R-:W-:Y:S01]  /*117d0*/  IMAD.MOV.U32 R19, RZ, RZ, RZ ;  /* 0x000000ffff137224 */ /* 0x000fe200078e00ff */
[C---:B------:R-:W-:Y:S01]  /*117e0*/  ISETP.GE.AND P3, PT, R18.reuse, UR14, PT ;  /* 0x0000000e12007c0c */ /* 0x040fe2000bf66270 */
[----:B-1----:R-:W-:Y:S01]  /*117f0*/  VIADD R3, R18, 0x20 ;  /* 0x0000002012037836 */ /* 0x002fe20000000000 */
[----:B------:R-:W-:Y:S01]  /*11800*/  IADD3 R8, P0, PT, R2, UR16, RZ ;  /* 0x0000001002087c10 */ /* 0x000fe2000ff1e0ff */
[----:B------:R-:W-:Y:S01]  /*11810*/  IMAD.WIDE.U32 R20, R20, 0x80, R18 ;  /* 0x0000008014147825 */ /* 0x000fe200078e0012 */
[C---:B------:R-:W-:Y:S01]  /*11820*/  IADD3 R0, PT, PT, R18.reuse, 0x40, RZ ;  /* 0x0000004012007810 */ /* 0x040fe20007ffe0ff */
[----:B------:R1:W3:Y:S01]  /*11830*/  LDS.128 R12, [R230+0x2000] ;  /* 0x00200000e60c7984 */ /* 0x0002e20000000c00 */
[----:B------:R-:W-:Y:S01]  /*11840*/  IADD3.X R9, PT, PT, RZ, UR7, RZ, P0, !PT ;  /* 0x00000007ff097c10 */ /* 0x000fe200087fe4ff */
[----:B------:R-:W-:Y:S01]  /*11850*/  VIADD R18, R18, 0x60 ;  /* 0x0000006012127836 */ /* 0x000fe20000000000 */
[----:B------:R-:W-:Y:S01]  /*11860*/  BSSY.RECONVERGENT B0, `(.L_x_124) ;  /* 0x000001c000007945 */ /* 0x000fe20003800200 */
[----:B------:R-:W-:-:S02]  /*11870*/  ISETP.GE.AND P1, PT, R0, UR14, PT ;  /* 0x0000000e00007c0c */ /* 0x000fc4000bf26270 */
[----:B------:R-:W-:Y:S02]  /*11880*/  ISETP.GE.AND P2, PT, R3, UR14, PT ;  /* 0x0000000e03007c0c */ /* 0x000fe4000bf46270 */
[----:B------:R-:W-:Y:S01]  /*11890*/  ISETP.GE.AND P0, PT, R18, UR14, PT ;  /* 0x0000000e12007c0c */ /* 0x000fe2000bf06270 */
[----:B--2---:R-:W-:Y:S01]  /*118a0*/  IMAD.U32 R22, RZ, RZ, UR4 ;  /* 0x00000004ff167e24 */ /* 0x004fe2000f8e00ff */
[----:B------:R1:W2:Y:S01]  /*118b0*/  LDS.128 R16, [R230] ;  /* 0x00000000e6107984 */ /* 0x0002a20000000c00 */
[----:B------:R-:W-:Y:S02]  /*118c0*/  MOV R25, UR5 ;  /* 0x0000000500197c02 */ /* 0x000fe40008000f00 */
[----:B------:R-:W-:Y:S01]  /*118d0*/  IMAD.WIDE.U32 R22, R22, UR15, R8 ;  /* 0x0000000f16167c25 */ /* 0x000fe2000f8e0008 */
[----:B------:R-:W-:Y:S01]  /*118e0*/  LOP3.LUT R0, R2, 0x40, RZ, 0xfc, !PT ;  /* 0x0000004002007812 */ /* 0x000fe200078efcff */
[----:B------:R1:W4:Y:S02]  /*118f0*/  LDS.128 R8, [R230+0x4000] ;  /* 0x00400000e6087984 */ /* 0x0003240000000c00 */
[----:B------:R-:W-:Y:S01]  /*11900*/  IMAD R25, R25, UR15, R23 ;  /* 0x0000000f19197c24 */ /* 0x000fe2000f8e0217 */
[----:B------:R-:W-:Y:S06]  /*11910*/  @P3 BRA `(.L_x_125) ;  /* 0x0000000000403947 */ /* 0x000fec0003800000 */
[----:B------:R-:W5:Y:S01]  /*11920*/  LDCU.64 UR6, c[0x0][0x408] ;  /* 0x00008100ff0677ac */ /* 0x000f620008000a00 */
[----:B------:R-:W-:Y:S01]  /*11930*/  IMAD.MOV.U32 R24, RZ, RZ, R22 ;  /* 0x000000ffff187224 */ /* 0x000fe200078e0016 */
[----:B------:R-:W1:Y:S01]  /*11940*/  LDCU UR8, c[0x0][0x440] ;  /* 0x00008800ff0877ac */ /* 0x000e620008000800 */
[----:B------:R-:W3:Y:S01]  /*11950*/  LDCU.64 UR4, c[0x0][0x3f0] ;  /* 0x00007e00ff0477ac */ /* 0x000ee20008000a00 */
[----:B-----5:R-:W-:Y:S02]  /*11960*/  IMAD R3, R21, UR6, RZ ;  /* 0x0000000615037c24 */ /* 0x020fe4000f8e02ff */
[----:B------:R-:W-:Y:S01]  /*11970*/  IMAD.WIDE.U32 R26, R20, UR6, R24 ;  /* 0x00000006141a7c25 */ /* 0x000fe2000f8e0018 */
[----:B-1----:R-:W-:-:S03]  /*11980*/  ISETP.GE.AND P5, PT, R2, UR8, PT ;  /* 0x0000000802007c0c */ /* 0x002fc6000bfa6270 */
[----:B------:R-:W-:Y:S01]  /*11990*/  IMAD R3, R20, UR7, R3 ;  /* 0x0000000714037c24 */ /* 0x000fe2000f8e0203 */
[----:B------:R-:W-:Y:S02]  /*119a0*/  ISETP.GE.AND P4, PT, R224, UR8, PT ;  /* 0x00000008e0007c0c */ /* 0x000fe4000bf86270 */
[----:B------:R-:W-:Y:S01]  /*119b0*/  ISETP.GE.AND P3, PT, R0, UR8, PT ;  /* 0x0000000800007c0c */ /* 0x000fe2000bf66270 */
[----:B------:R-:W-:Y:S01]  /*119c0*/  IMAD.IADD R3, R3, 0x1, R27 ;  /* 0x0000000103037824 */ /* 0x000fe200078e021b */
[----:B---3--:R-:W-:-:S04]  /*119d0*/  LEA R28, P6, R26, UR4, 0x1 ;  /* 0x000000041a1c7c11 */ /* 0x008fc8000f8c08ff */
[----:B------:R-:W-:-:S05]  /*119e0*/  LEA.HI.X R29, R26, UR5, R3, 0x1, P6 ;  /* 0x000000051a1d7c11 */ /* 0x000fca000b0f0c03 */
[----:B--2---:R1:W-:Y:S04]  /*119f0*/  @!P5 STG.E.128 desc[UR10][R28.64], R16 ;  /* 0x000000101c00d986 */ /* 0x0043e8000c101d0a */
[----:B------:R1:W-:Y:S04]  /*11a00*/  @!P4 STG.E.128 desc[UR10][R28.64+0x40], R12 ;  /* 0x0000400c1c00c986 */ /* 0x0003e8000c101d0a */
[----:B----4-:R1:W-:Y:S02]  /*11a10*/  @!P3 STG.E.128 desc[UR10][R28.64+0x80], R8 ;  /* 0x000080081c00b986 */ /* 0x0103e4000c101d0a */
.L_x_125:
[----:B------:R-:W-:Y:S05]  /*11a20*/  BSYNC.RECONVERGENT B0 ;  /* 0x0000000000007941 */ /* 0x000fea0003800200 */
.L_x_124:
[----:B-12---:R1:W2:Y:S01]  /*11a30*/  LDS.128 R16, [R230+0x800] ;  /* 0x00080000e6107984 */ /* 0x0062a20000000c00 */
[----:B------:R-:W-:Y:S03]  /*11a40*/  BSSY.RECONVERGENT B0, `(.L_x_126) ;  /* 0x0000017000007945 */ /* 0x000fe60003800200 */
[----:B---3--:R1:W3:Y:S04]  /*11a50*/  LDS.128 R12, [R230+0x2800] ;  /* 0x00280000e60c7984 */ /* 0x0082e80000000c00 */
[----:B----4-:R1:W4:Y:S01]  /*11a60*/  LDS.128 R8, [R230+0x4800] ;  /* 0x00480000e6087984 */ /* 0x0103220000000c00 */
[----:B------:R-:W-:Y:S05]  /*11a70*/  @P2 BRA `(.L_x_127) ;  /* 0x00000000004c2947 */ /* 0x000fea0003800000 */
[----:B------:R-:W5:Y:S01]  /*11a80*/  LDCU.64 UR6, c[0x0][0x408] ;  /* 0x00008100ff0677ac */ /* 0x000f620008000a00 */
[----:B------:R-:W-:Y:S01]  /*11a90*/  IADD3 R26, P2, PT, R20, 0x20, RZ ;  /* 0x00000020141a7810 */ /* 0x000fe20007f5e0ff */
[----:B------:R-:W-:Y:S01]  /*11aa0*/  IMAD.MOV.U32 R28, RZ, RZ, R22 ;  /* 0x000000ffff1c7224 */ /* 0x000fe200078e0016 */
[----:B------:R-:W-:Y:S01]  /*11ab0*/  MOV R29, R25 ;  /* 0x00000019001d7202 */ /* 0x000fe20000000f00 */
[----:B------:R-:W1:Y:S02]  /*11ac0*/  LDCU UR8, c[0x0][0x440] ;  /* 0x00008800ff0877ac */ /* 0x000e640008000800 */
[----:B------:R-:W-:Y:S01]  /*11ad0*/  IMAD.X R3, RZ, RZ, R21, P2 ;  /* 0x000000ffff037224 */ /* 0x000fe200010e0615 */
[----:B------:R-:W2:Y:S03]  /*11ae0*/  LDCU.64 UR4, c[0x0][0x3f0] ;  /* 0x00007e00ff0477ac */ /* 0x000ea60008000a00 */
[----:B-----5:R-:W-:-:S02]  /*11af0*/  IMAD R3, R3, UR6, RZ ;  /* 0x0000000603037c24 */ /* 0x020fc4000f8e02ff */
[----:B------:R-:W-:Y:S01]  /*11b00*/  IMAD.WIDE.U32 R28, R26, UR6, R28 ;  /* 0x000000061a1c7c25 */ /* 0x000fe2000f8e001c */
[----:B-1----:R-:W-:-:S03]  /*11b10*/  ISETP.GE.AND P4, PT, R2, UR8, PT ;  /* 0x0000000802007c0c */ /* 0x002fc6000bf86270 */
[----:B------:R-:W-:Y:S01]  /*11b20*/  IMAD R3, R26, UR7, R3 ;  /* 0x000000071a037c24 */ /* 0x000fe2000f8e0203 */
[----:B------:R-:W-:Y:S02]  /*11b30*/  ISETP.GE.AND P3, PT, R224, UR8, PT ;  /* 0x00000008e0007c0c */ /* 0x000fe4000bf66270 */
[----:B------:R-:W-:Y:S01]  /*11b40*/  ISETP.GE.AND P2, PT, R0, UR8, PT ;  /* 0x0000000800007c0c */ /* 0x000fe2000bf46270 */
[----:B------:R-:W-:Y:S01]  /*11b50*/  IMAD.IADD R3, R3, 0x1, R29 ;  /* 0x0000000103037824 */ /* 0x000fe200078e021d */
[----:B--2---:R-:W-:-:S04]  /*11b60*/  LEA R26, P5, R28, UR4, 0x1 ;  /* 0x000000041c1a7c11 */ /* 0x004fc8000f8a08ff */
[----:B------:R-:W-:-:S05]  /*11b70*/  LEA.HI.X R27, R28, UR5, R3, 0x1, P5 ;  /* 0x000000051c1b7c11 */ /* 0x000fca000a8f0c03 */
[----:B------:R1:W-:Y:S04]  /*11b80*/  @!P4 STG.E.128 desc[UR10][R26.64], R16 ;  /* 0x000000101a00c986 */ /* 0x0003e8000c101d0a */
[----:B---3--:R1:W-:Y:S04]  /*11b90*/  @!P3 STG.E.128 desc[UR10][R26.64+0x40], R12 ;  /* 0x0000400c1a00b986 */ /* 0x0083e8000c101d0a */
[----:B----4-:R1:W-:Y:S02]  /*11ba0*/  @!P2 STG.E.128 desc[UR10][R26.64+0x80], R8 ;  /* 0x000080081a00a986 */ /* 0x0103e4000c101d0a */
.L_x_127:
[----:B------:R-:W-:Y:S05]  /*11bb0*/  BSYNC.RECONVERGENT B0 ;  /* 0x0000000000007941 */ /* 0x000fea0003800200 */
.L_x_126:
        /* <DEDUP_REMOVED lines=24> */
.L_x_129:
[----:B------:R-:W-:Y:S05]  /*11d40*/  BSYNC.RECONVERGENT B0 ;  /* 0x0000000000007941 */ /* 0x000fea0003800200 */
.L_x_128:
[----:B-1--4-:R1:W4:Y:S01]  /*11d50*/  LDS.128 R8, [R230+0x3800] ;  /* 0x00380000e6087984 */ /* 0x0123220000000c00 */
[----:B------:R-:W-:Y:S05]  /*11d60*/  @P0 EXIT ;  /* 0x000000000000094d */ /* 0x000fea0003800000 */
[----:B------:R-:W5:Y:S01]  /*11d70*/  LDCU.64 UR6, c[0x0][0x408] ;  /* 0x00008100ff0677ac */ /* 0x000f620008000a00 */
[----:B-1----:R-:W1:Y:S01]  /*11d80*/  LDS.128 R228, [R230+0x5800] ;  /* 0x00580000e6e47984 */ /* 0x002e620000000c00 */
[----:B------:R-:W-:Y:S01]  /*11d90*/  IADD3 R3, P0, PT, R20, 0x60, RZ ;  /* 0x0000006014037810 */ /* 0x000fe20007f1e0ff */
[----:B---3--:R-:W-:Y:S01]  /*11da0*/  IMAD.MOV.U32 R14, RZ, RZ, R22 ;  /* 0x000000ffff0e7224 */ /* 0x008fe200078e0016 */
[----:B------:R-:W3:Y:S01]  /*11db0*/  LDCU UR8, c[0x0][0x440] ;  /* 0x00008800ff0877ac */ /* 0x000ee20008000800 */
[----:B------:R-:W-:Y:S02]  /*11dc0*/  MOV R15, R25 ;  /* 0x00000019000f7202 */ /* 0x000fe40000000f00 */
[----:B------:R-:W-:Y:S01]  /*11dd0*/  IMAD.X R12, RZ, RZ, R21, P0 ;  /* 0x000000ffff0c7224 */ /* 0x000fe200000e0615 */
[----:B------:R-:W2:Y:S03]  /*11de0*/  LDCU.64 UR4, c[0x0][0x3f0] ;  /* 0x00007e00ff0477ac */ /* 0x000ea60008000a00 */
[----:B-----5:R-:W-:-:S02]  /*11df0*/  IMAD R12, R12, UR6, RZ ;  /* 0x000000060c0c7c24 */ /* 0x020fc4000f8e02ff */
[----:B------:R-:W-:Y:S01]  /*11e00*/  IMAD.WIDE.U32 R14, R3, UR6, R14 ;  /* 0x00000006030e7c25 */ /* 0x000fe2000f8e000e */
[----:B---3--:R-:W-:-:S03]  /*11e10*/  ISETP.GE.AND P2, PT, R2, UR8, PT ;  /* 0x0000000802007c0c */ /* 0x008fc6000bf46270 */
[----:B------:R-:W-:Y:S01]  /*11e20*/  IMAD R12, R3, UR7, R12 ;  /* 0x00000007030c7c24 */ /* 0x000fe2000f8e020c */
[----:B------:R-:W-:Y:S02]  /*11e30*/  ISETP.GE.AND P1, PT, R224, UR8, PT ;  /* 0x00000008e0007c0c */ /* 0x000fe4000bf26270 */
[----:B------:R-:W-:Y:S01]  /*11e40*/  ISETP.GE.AND P0, PT, R0, UR8, PT ;  /* 0x0000000800007c0c */ /* 0x000fe2000bf06270 */
[----:B------:R-:W-:Y:S01]  /*11e50*/  IMAD.IADD R12, R12, 0x1, R15 ;  /* 0x000000010c0c7824 */ /* 0x000fe200078e020f */
[----:B--2---:R-:W-:-:S04]  /*11e60*/  LEA R2, P3, R14, UR4, 0x1 ;  /* 0x000000040e027c11 */ /* 0x004fc8000f8608ff */
[----:B------:R-:W-:-:S05]  /*11e70*/  LEA.HI.X R3, R14, UR5, R12, 0x1, P3 ;  /* 0x000000050e037c11 */ /* 0x000fca00098f0c0c */
[----:B------:R2:W-:Y:S04]  /*11e80*/  @!P2 STG.E.128 desc[UR10][R2.64], R4 ;  /* 0x000000040200a986 */ /* 0x0005e8000c101d0a */
[----:B----4-:R2:W-:Y:S01]  /*11e90*/  @!P1 STG.E.128 desc[UR10][R2.64+0x40], R8 ;  /* 0x0000400802009986 */ /* 0x0105e2000c101d0a */
[----:B-1----:R-:W-:Y:S05]  /*11ea0*/  @P0 EXIT ;  /* 0x000000000000094d */ /* 0x002fea0003800000 */
[----:B------:R-:W-:Y:S01]  /*11eb0*/  STG.E.128 desc[UR10][R2.64+0x80], R228 ;  /* 0x000080e402007986 */ /* 0x000fe2000c101d0a */
[----:B------:R-:W-:Y:S05]  /*11ec0*/  EXIT ;  /* 0x000000000000794d */ /* 0x000fea0003800000 */
.L_x_130:
        /* <DEDUP_REMOVED lines=11> */
.L_x_1261:


//--------------------- .text._ZN5flash16flash_fwd_kernelI23Flash_fwd_kernel_traitsILi96ELi128ELi64ELi4ELb0ELb0EN7cutlass10bfloat16_tE19Flash_kernel_traitsILi96ELi128ELi64ELi4ES3_EELb0ELb1ELb0ELb1ELb0ELb0ELb0ELb0EEEvNS_16Flash_fwd_paramsE --------------------------
	.section	.text._ZN5flash16flash_fwd_kernelI23Flash_fwd_kernel_traitsILi96ELi128ELi64ELi4ELb0ELb0EN7cutlass10bfloat16_tE19Flash_kernel_traitsILi96ELi128ELi64ELi4ES3_EELb0ELb1ELb0ELb1ELb0ELb0ELb0ELb0EEEvNS_16Flash_fwd_paramsE,"ax",@progbits
	.align	128
        .global         _ZN5flash16flash_fwd_kernelI23Flash_fwd_kernel_traitsILi96ELi128ELi64ELi4ELb0ELb0EN7cutlass10bfloat16_tE19Flash_kernel_traitsILi96ELi128ELi64ELi4ES3_EELb0ELb1ELb0ELb1ELb0ELb0ELb0ELb0EEEvNS_16Flash_fwd_paramsE
        .type           _ZN5flash16flash_fwd_kernelI23Flash_fwd_kernel_traitsILi96ELi128ELi64ELi4ELb0ELb0EN7cutlass10bfloat16_tE19Flash_kernel_traitsILi96ELi128ELi64ELi4ES3_EELb0ELb1ELb0ELb1ELb0ELb0ELb0ELb0EEEvNS_16Flash_fwd_paramsE,@function
        .size           _ZN5flash16flash_fwd_kernelI23Flash_fwd_kernel_traitsILi96ELi128ELi64ELi4ELb0ELb0EN7cutlass10bfloat16_tE19Flash_kernel_traitsILi96ELi128ELi64ELi4ES3_EELb0ELb1ELb0ELb1ELb0ELb0ELb0ELb0EEEvNS_16Flash_fwd_paramsE,(.L_x_1262 - _ZN5flash16flash_fwd_kernelI23Flash_fwd_kernel_traitsILi96ELi128ELi64ELi4ELb0ELb0EN7cutlass10bfloat16_tE19Flash_kernel_traitsILi96ELi128ELi64ELi4ES3_EELb0ELb1ELb0ELb1ELb0ELb0ELb0ELb0EEEvNS_16Flash_fwd_paramsE)
        .other          _ZN5flash16flash_fwd_kernelI23Flash_fwd_kernel_traitsILi96ELi128ELi64ELi4ELb0ELb0EN7cutlass10bfloat16_tE19Flash_kernel_traitsILi96ELi128ELi64ELi4ES3_EELb0ELb1ELb0ELb1ELb0ELb0ELb0ELb0EEEvNS_16Flash_fwd_paramsE,@"STO_CUDA_ENTRY STV_DEFAULT"
_ZN5flash16flash_fwd_kernelI23Flash_fwd_kernel_traitsILi96ELi128ELi64ELi4ELb0ELb0EN7cutlass10bfloat16_tE19Flash_kernel_traitsILi96ELi128ELi64ELi4ES3_EELb0ELb1ELb0ELb1ELb0ELb0ELb0ELb0EEEvNS_16Flash_fwd_paramsE:
.text._ZN5flash16flash_fwd_kernelI23Flash_fwd_kernel_traitsILi96ELi128ELi64ELi4ELb0ELb0EN7cutlass10bfloat16_tE19Flash_kernel_traitsILi96ELi128ELi64ELi4ES3_EELb0ELb1ELb0ELb1ELb0ELb0ELb0ELb0EEEvNS_16Flash_fwd_paramsE:
        /* <DEDUP_REMOVED lines=72> */
.L_x_131:
[----:B-----5:R-:W-:Y:S01]  /*0480*/  @P0 R2UR UR21, R0 ;  /* 0x00000000001502ca */ /* 0x020fe200000e0000 */
[----:B------:R-:W-:Y:S01]  /*0490*/  @!UP0 UISETP.NE.AND.EX UP2, UPT, UR5, URZ, UPT, UP2 ;  /* 0x000000ff0500828c */ /* 0x000fe2000bf45320 */
[----:B-1----:R-:W-:-:S13]  /*04a0*/  @!P1 EXIT ;  /* 0x000000000000994d */ /* 0x002fda0003800000 */
[----:B------:R-:W1:Y:S01]  /*04b0*/  LDCU UR22, c[0x0][0x508] ;  /* 0x0000a100ff1677ac */ /* 0x000e620008000800 */
[----:B------:R-:W2:Y:S01]  /*04c0*/  S2UR UR24, SR_CTAID.Z ;  /* 0x00000000001879c3 */ /* 0x000ea20000002700 */
[----:B------:R-:W3:Y:S01]  /*04d0*/  S2R R217, SR_TID.X ;  /* 0x0000000000d97919 */ /* 0x000ee20000002100 */
        /* <DEDUP_REMOVED lines=44> */
.L_x_133:
        /* <DEDUP_REMOVED lines=31> */
[----:B------:R-:W-:Y:S01]  /*0990*/  ISETP.GE.AND P0, PT, R2, UR25, PT ;  /* 0x0000001902007c0c */ /* 0x000fe2000bf06270 */
[----:B------:R-:W-:Y:S01]  /*09a0*/  USHF.R.S32.HI UR5, URZ, 0x1f, UR8 ;  /* 0x0000001fff057899 */ /* 0x000fe20008011408 */
[C---:B------:R-:W-:Y:S01]  /*09b0*/  LOP3.LUT R7, R10.reuse, 0x20, RZ, 0xfc, !PT ;  /* 0x000000200a077812 */ /* 0x040fe200078efcff */
[----:B------:R-:W-:Y:S01]  /*09c0*/  UIADD3 UR7, UP1, UP0, UR23, UR7, UR8 ;  /* 0x0000000717077290 */ /* 0x000fe2000f83e008 */
[----:B------:R-:W-:Y:S01]  /*09d0*/  LOP3.LUT R6, R10, 0x40, RZ, 0xfc, !PT ;  /* 0x000000400a067812 */ /* 0x000fe200078efcff */
[----:B------:R-:W-:-:S02]  /*09e0*/  IMAD R15, R15, UR24, R13 ;  /* 0x000000180f0f7c24 */ /* 0x000fc4000f8e020d */
        /* <DEDUP_REMOVED lines=18> */
.L_x_135:
[----:B------:R-:W-:Y:S05]  /*0b10*/  BSYNC.RECONVERGENT B0 ;  /* 0x0000000000007941 */ /* 0x000fea0003800200 */
.L_x_134:
        /* <DEDUP_REMOVED lines=22> */
.L_x_137:
[----:B------:R-:W-:Y:S05]  /*0c80*/  BSYNC.RECONVERGENT B0 ;  /* 0x0000000000007941 */ /* 0x000fea0003800200 */
.L_x_136:
        /* <DEDUP_REMOVED lines=22> */
.L_x_139:
[----:B------:R-:W-:Y:S05]  /*0df0*/  BSYNC.RECONVERGENT B0 ;  /* 0x0000000000007941 */ /* 0x000fea0003800200 */
.L_x_138:
        /* <DEDUP_REMOVED lines=23> */
.L_x_141:
[----:B------:R-:W-:Y:S05]  /*0f70*/  BSYNC.RECONVERGENT B0 ;  /* 0x0000000000007941 */ /* 0x000fea0003800200 */
.L_x_140:
        /* <DEDUP_REMOVED lines=10> */
.L_x_143:
[----:B------:R-:W-:Y:S05]  /*1020*/  BSYNC.RECONVERGENT B0 ;  /* 0x0000000000007941 */ /* 0x000fea0003800200 */
.L_x_142:
        /* <DEDUP_REMOVED lines=10> */
.L_x_145:
[----:B------:R-:W-:Y:S05]  /*10d0*/  BSYNC.RECONVERGENT B0 ;  /* 0x0000000000007941 */ /* 0x000fea0003800200 */
.L_x_144:
        /* <DEDUP_REMOVED lines=10> */
.L_x_147:
[----:B------:R-:W-:Y:S05]  /*1180*/  BSYNC.RECONVERGENT B0 ;  /* 0x0000000000007941 */ /* 0x000fea0003800200 */
.L_x_146:
        /* <DEDUP_REMOVED lines=10> */
.L_x_132:
        /* <DEDUP_REMOVED lines=21> */
.L_x_148:
[----:B------:R-:W1:Y:S01]  /*1380*/  LDCU.64 UR10, c[0x0][0x3b8] ;  /* 0x00007700ff0a77ac */ /* 0x000e620008000a00 */
[----:B------:R-:W-:-:S04]  /*1390*/  UIADD3 UR6, UPT, UPT, UR12, UR13, URZ ;  /* 0x0000000d0c067290 */ /* 0x000fc8000fffe0ff */
[----:B-1----:R-:W-:Y:S02]  /*13a0*/  UIMAD.WIDE.U32 UR14, UR6, UR10, URZ ;  /* 0x0000000a060e72a5 */ /* 0x002fe4000f8e00ff */
[----:B------:R-:W-:-:S04]  /*13b0*/  UIMAD UR6, UR6, UR11, URZ ;  /* 0x0000000b060672a4 */ /* 0x000fc8000f8e02ff */
[----:B------:R-:W-:Y:S02]  /*13c0*/  UIADD3 UR6, UPT, UPT, UR15, UR6, URZ ;  /* 0x000000060f067290 */ /* 0x000fe4000fffe0ff */
.L_x_149:
        /* <DEDUP_REMOVED lines=38> */
.L_x_150:
[----:B------:R-:W1:Y:S01]  /*1630*/  LDCU.64 UR8, c[0x0][0x3c0] ;  /* 0x00007800ff0877ac */ /* 0x000e620008000a00 */
[----:B------:R-:W-:-:S04]  /*1640*/  UIADD3 UR12, UPT, UPT, UR12, UR13, URZ ;  /* 0x0000000d0c0c7290 */ /* 0x000fc8000fffe0ff */
[----:B-1----:R-:W-:Y:S02]  /*1650*/  UIMAD.WIDE.U32 UR4, UR12, UR8, URZ ;  /* 0x000000080c0472a5 */ /* 0x002fe4000f8e00ff */
[----:B------:R-:W-:-:S04]  /*1660*/  UIMAD UR12, UR12, UR9, URZ ;  /* 0x000000090c0c72a4 */ /* 0x000fc8000f8e02ff */
[----:B------:R-:W-:-:S12]  /*1670*/  UIADD3 UR5, UPT, UPT, UR5, UR12, URZ ;  /* 0x0000000c05057290 */ /* 0x000fd8000fffe0ff */
.L_x_151:
[C---:B------:R-:W-:Y:S01]  /*1680*/  IMAD.SHL.U32 R224, R217.reuse, 0x8, RZ ;  /* 0x00000008d9e07824 */ /* 0x040fe200078e00ff */
[----:B------:R-:W-:Y:S01]  /*1690*/  SHF.R.U32.HI R8, RZ, 0x2, R217 ;  /* 0x00000002ff087819 */ /* 0x000fe200000116d9 */
[----:B------:R-:W1:Y:S01]  /*16a0*/  S2R R7, SR_CTAID.X ;  /* 0x0000000000077919 */ /* 0x000e620000002500 */
[----:B------:R-:W-:Y:S01]  /*16b0*/  SHF.R.S32.HI R225, RZ, 0x1f, R2 ;  /* 0x0000001fffe17819 */ /* 0x000fe20000011402 */
[----:B------:R-:W2:Y:S01]  /*16c0*/  S2UR UR29, SR_CgaCtaId ;  /* 0x00000000001d79c3 */ /* 0x000ea20000008800 */
[C---:B------:R-:W-:Y:S01]  /*16d0*/  LOP3.LUT R236, R224.reuse, 0x18, RZ, 0xc0, !PT ;  /* 0x00000018e0ec7812 */ /* 0x040fe200078ec0ff */
[----:B------:R-:W3:Y:S01]  /*16e0*/  LDCU.64 UR12, c[0x0][0x3c8] ;  /* 0x00007900ff0c77ac */ /* 0x000ee20008000a00 */
[----:B------:R-:W-:Y:S01]  /*16f0*/  LOP3.LUT R230, R224, 0xd8, RZ, 0xc0, !PT ;  /* 0x000000d8e0e67812 */ /* 0x000fe200078ec0ff */
[C---:B------:R-:W-:Y:S01]  /*1700*/  IMAD.SHL.U32 R220, R217.reuse, 0x4, RZ ;  /* 0x00000004d9dc7824 */ /* 0x040fe200078e00ff */
[C---:B------:R-:W-:Y:S01]  /*1710*/  IADD3 R4, P1, PT, R236.reuse, UR14, RZ ;  /* 0x0000000eec047c10 */ /* 0x040fe2000ff3e0ff */
[----:B------:R-:W4:Y:S01]  /*1720*/  LDCU.64 UR14, c[0x0][0x390] ;  /* 0x00007200ff0e77ac */ /* 0x000f220008000a00 */
[----:B------:R-:W-:Y:S01]  /*1730*/  IADD3 R14, P0, PT, R236, UR4, RZ ;  /* 0x00000004ec0e7c10 */ /* 0x000fe2000ff1e0ff */
[----:B------:R-:W-:Y:S01]  /*1740*/  IMAD.MOV.U32 R9, RZ, RZ, RZ ;  /* 0x000000ffff097224 */ /* 0x000fe200078e00ff */
[----:B------:R-:W-:Y:S01]  /*1750*/  LOP3.LUT R11, R224, 0x1f20, RZ, 0xc0, !PT ;  /* 0x00001f20e00b7812 */ /* 0x000fe200078ec0ff */
[----:B------:R-:W-:Y:S01]  /*1760*/  IMAD.X R5, RZ, RZ, UR6, P1 ;  /* 0x00000006ff057e24 */ /* 0x000fe200088e06ff */
[----:B------:R-:W5:Y:S01]  /*1770*/  LDCU.64 UR16, c[0x0][0x388] ;  /* 0x00007100ff1077ac */ /* 0x000f620008000a00 */
[----:B------:R-:W-:Y:S01]  /*1780*/  IMAD.X R15, RZ, RZ, UR5, P0 ;  /* 0x00000005ff0f7e24 */ /* 0x000fe200080e06ff */
[----:B------:R-:W-:Y:S01]  /*1790*/  IADD3 R12, P0, PT, R236, UR30, RZ ;  /* 0x0000001eec0c7c10 */ /* 0x000fe2000ff1e0ff */
[----:B------:R-:W-:Y:S01]  /*17a0*/  IMAD.WIDE.U32 R4, R8, UR10, R4 ;  /* 0x0000000a08047c25 */ /* 0x000fe2000f8e0004 */
[----:B------:R-:W2:Y:S01]  /*17b0*/  LDCU.128 UR4, c[0x0][0x3d0] ;  /* 0x00007a00ff0477ac */ /* 0x000ea20008000c00 */
[----:B------:R-:W-:Y:S01]  /*17c0*/  LOP3.LUT R230, R230, 0x18, R217, 0x78, !PT ;  /* 0x00000018e6e67812 */ /* 0x000fe200078e78d9 */
[----:B------:R-:W-:Y:S01]  /*17d0*/  BSSY.RECONVERGENT B0, `(.L_x_152) ;  /* 0x0000042000007945 */ /* 0x000fe20003800200 */
[----:B------:R-:W-:Y:S01]  /*17e0*/  IMAD.WIDE.U32 R14, R8, UR8, R14 ;  /* 0x00000008080e7c25 */ /* 0x000fe2000f8e000e */
[----:B------:R-:W-:-:S02]  /*17f0*/  SHF.L.U32 R51, R217, 0x5, RZ ;  /* 0x00000005d9337819 */ /* 0x000fc400000006ff */
[----:B---3--:R-:W-:Y:S01]  /*1800*/  MOV R10, UR12 ;  /* 0x0000000c000a7c02 */ /* 0x008fe20008000f00 */
[C---:B------:R-:W-:Y:S01]  /*1810*/  IMAD R5, R8.reuse, UR11, R5 ;  /* 0x0000000b08057c24 */ /* 0x040fe2000f8e0205 */
[----:B------:R-:W-:Y:S01]  /*1820*/  LOP3.LUT R230, R11, R230, RZ, 0xfc, !PT ;  /* 0x000000e60be67212 */ /* 0x000fe200078efcff */
[----:B------:R-:W-:Y:S01]  /*1830*/  IMAD R15, R8, UR9, R15 ;  /* 0x00000009080f7c24 */ /* 0x000fe2000f8e020f */
[----:B------:R-:W-:Y:S01]  /*1840*/  LOP3.LUT R50, R220, 0x18, RZ, 0xc0, !PT ;  /* 0x00000018dc327812 */ /* 0x000fe200078ec0ff */
[----:B------:R-:W-:Y:S01]  /*1850*/  IMAD.X R13, RZ, RZ, UR28, P0 ;  /* 0x0000001cff0d7e24 */ /* 0x000fe200080e06ff */
[C---:B------:R-:W-:Y:S01]  /*1860*/  LOP3.LUT R223, R236.reuse, 0x20, RZ, 0xfc, !PT ;  /* 0x00000020ecdf7812 */ /* 0x040fe200078efcff */
[----:B------:R-:W-:Y:S01]  /*1870*/  IMAD.SHL.U32 R221, R217, 0x10, RZ ;  /* 0x00000010d9dd7824 */ /* 0x000fe200078e00ff */
[----:B------:R-:W-:Y:S01]  /*1880*/  LOP3.LUT R234, R236, 0x40, RZ, 0xfc, !PT ;  /* 0x00000040ecea7812 */ /* 0x000fe200078efcff */
[----:B------:R-:W-:-:S04]  /*1890*/  IMAD.WIDE.U32 R10, R10, UR24, R12 ;  /* 0x000000180a0a7c25 */ /* 0x000fc8000f8e000c */
[C---:B--2---:R-:W-:Y:S02]  /*18a0*/  IMAD R227, R225.reuse, UR4, RZ ;  /* 0x00000004e1e37c24 */ /* 0x044fe4000f8e02ff */
[----:B------:R-:W-:Y:S02]  /*18b0*/  IMAD R225, R225, UR6, RZ ;  /* 0x00000006e1e17c24 */ /* 0x000fe4000f8e02ff */
[C---:B------:R-:W-:Y:S02]  /*18c0*/  IMAD R227, R2.reuse, UR5, R227 ;  /* 0x0000000502e37c24 */ /* 0x040fe4000f8e02e3 */
[C---:B------:R-:W-:Y:S01]  /*18d0*/  IMAD R225, R2.reuse, UR7, R225 ;  /* 0x0000000702e17c24 */ /* 0x040fe2000f8e02e1 */
[----:B------:R-:W-:Y:S01]  /*18e0*/  UIADD3 UR7, UPT, UPT, -UR23, UR25, URZ ;  /* 0x0000001917077290 */ /* 0x000fe2000fffe1ff */
[----:B------:R-:W-:-:S04]  /*18f0*/  IMAD.WIDE.U32 R4, R2, UR4, R4 ;  /* 0x0000000402047c25 */ /* 0x000fc8000f8e0004 */
[----:B------:R-:W-:Y:S01]  /*1900*/  IMAD.WIDE.U32 R2, R2, UR6, R14 ;  /* 0x0000000602027c25 */ /* 0x000fe2000f8e000e */
[----:B------:R-:W-:Y:S01]  /*1910*/  UMOV UR6, 0x400 ;  /* 0x0000040000067882 */ /* 0x000fe20000000000 */
[----:B-----5:R-:W-:Y:S01]  /*1920*/  LEA R228, P1, R4, UR16, 0x1 ;  /* 0x0000001004e47c11 */ /* 0x020fe2000f8208ff */
[----:B------:R-:W-:Y:S01]  /*1930*/  ULEA UR6, UR29, UR6, 0x18 ;  /* 0x000000061d067291 */ /* 0x000fe2000f8ec0ff */
[----:B------:R-:W-:Y:S01]  /*1940*/  IMAD.IADD R227, R5, 0x1, R227 ;  /* 0x0000000105e37824 */ /* 0x000fe200078e02e3 */
[----:B------:R-:W-:Y:S01]  /*1950*/  IADD3 R225, PT, PT, R3, R225, RZ ;  /* 0x000000e103e17210 */ /* 0x000fe20007ffe0ff */
[----:B------:R-:W-:Y:S01]  /*1960*/  IMAD.U32 R15, RZ, RZ, UR13 ;  /* 0x0000000dff0f7e24 */ /* 0x000fe2000f8e00ff */
[----:B----4-:R-:W-:Y:S01]  /*1970*/  LEA R226, P0, R2, UR14, 0x1 ;  /* 0x0000000e02e27c11 */ /* 0x010fe2000f8008ff */
[----:B-1----:R-:W-:Y:S01]  /*1980*/  IMAD.WIDE.U32 R6, R7, 0x80, R8 ;  /* 0x0000008007067825 */ /* 0x002fe200078e0008 */
[----:B------:R-:W-:Y:S02]  /*1990*/  LEA.HI.X R227, R4, UR17, R227, 0x1, P1 ;  /* 0x0000001104e37c11 */ /* 0x000fe400088f0ce3 */
[----:B------:R-:W-:Y:S01]  /*19a0*/  LEA.HI.X R225, R2, UR15, R225, 0x1, P0 ;  /* 0x0000000f02e17c11 */ /* 0x000fe200080f0ce1 */
[----:B------:R-:W-:Y:S01]  /*19b0*/  IMAD R15, R15, UR24, R11 ;  /* 0x000000180f0f7c24 */ /* 0x000fe2000f8e020b */
[----:B------:R-:W-:-:S02]  /*19c0*/  ISETP.GE.AND P0, PT, R8, UR7, PT ;  /* 0x0000000708007c0c */ /* 0x000fc4000bf06270 */
[----:B------:R-:W-:Y:S02]  /*19d0*/  SHF.R.U32.HI R5, RZ, 0x1, R217 ;  /* 0x00000001ff057819 */ /* 0x000fe400000116d9 */
[----:B------:R-:W-:Y:S02]  /*19e0*/  LOP3.LUT R2, R50, 0xc0, R51, 0xf8, !PT ;  /* 0x000000c032027812 */ /* 0x000fe400078ef833 */
[----:B------:R-:W-:-:S07]  /*19f0*/  LEA R230, R230, UR6, 0x1 ;  /* 0x00000006e6e67c11 */ /* 0x000fce000f8e08ff */
        /* <DEDUP_REMOVED lines=30> */
.L_x_154:
[----:B------:R2:W-:Y:S02]  /*1be0*/  STS.128 [R230+0x4000], RZ ;  /* 0x004000ffe6007388 */ /* 0x0005e40000000c00 */
.L_x_153:
[----:B------:R-:W-:Y:S05]  /*1bf0*/  BSYNC.RECONVERGENT B0 ;  /* 0x0000000000007941 */ /* 0x000fea0003800200 */
.L_x_152:
[----:B------:R-:W-:Y:S01]  /*1c00*/  IADD3 R3, PT, PT, R8, 0x20, RZ ;  /* 0x0000002008037810 */ /* 0x000fe20007ffe0ff */
[----:B------:R-:W-:Y:S03]  /*1c10*/  BSSY.RECONVERGENT B0, `(.L_x_155) ;  /* 0x0000024000007945 */ /* 0x000fe60003800200 */
[----:B------:R-:W-:-:S13]  /*1c20*/  ISETP.GE.AND P0, PT, R3, UR7, PT ;  /* 0x0000000703007c0c */ /* 0x000fda000bf06270 */
[----:B------:R-:W-:Y:S05]  /*1c30*/  @P0 BRA `(.L_x_156) ;  /* 0x0000000000840947 */ /* 0x000fea0003800000 */
[----:B------:R-:W4:Y:S01]  /*1c40*/  LDCU.64 UR12, c[0x0][0x3b0] ;  /* 0x00007600ff0c77ac */ /* 0x000f220008000a00 */
[----:B------:R-:W-:Y:S01]  /*1c50*/  IADD3 R4, P0, PT, R6, 0x20, RZ ;  /* 0x0000002006047810 */ /* 0x000fe20007f1e0ff */
[----:B-1-3--:R-:W-:Y:S01]  /*1c60*/  IMAD.MOV.U32 R16, RZ, RZ, R10 ;  /* 0x000000ffff107224 */ /* 0x00afe200078e000a */
        /* <DEDUP_REMOVED lines=29> */
.L_x_157:
[----:B------:R3:W-:Y:S02]  /*1e40*/  STS.128 [R230+0x4800], RZ ;  /* 0x004800ffe6007388 */ /* 0x0007e40000000c00 */
.L_x_156:
[----:B------:R-:W-:Y:S05]  /*1e50*/  BSYNC.RECONVERGENT B0 ;  /* 0x0000000000007941 */ /* 0x000fea0003800200 */
.L_x_155:
        /* <DEDUP_REMOVED lines=36> */
.L_x_160:
[----:B------:R3:W-:Y:S02]  /*20a0*/  STS.128 [R230+0x5000], RZ ;  /* 0x005000ffe6007388 */ /* 0x0007e40000000c00 */
.L_x_159:
[----:B------:R-:W-:Y:S05]  /*20b0*/  BSYNC.RECONVERGENT B0 ;  /* 0x0000000000007941 */ /* 0x000fea0003800200 */
.L_x_158:
[----:B------:R-:W-:Y:S01]  /*20c0*/  IADD3 R0, PT, PT, R8, 0x60, RZ ;  /* 0x0000006008007810 */ /* 0x000fe20007ffe0ff */
[----:B------:R-:W-:Y:S01]  /*20d0*/  USHF.L.U64.HI UR14, UR10, 0x6, UR11 ;  /* 0x000000060a0e7899 */ /* 0x000fe2000801020b */
[----:B------:R-:W-:Y:S01]  /*20e0*/  BSSY.RECONVERGENT B0, `(.L_x_161) ;  /* 0x0000024000007945 */ /* 0x000fe20003800200 */
[----:B------:R-:W-:Y:S01]  /*20f0*/  USHF.L.U32 UR15, UR10, 0x6, URZ ;  /* 0x000000060a0f7899 */ /* 0x000fe200080006ff */
[----:B------:R-:W-:-:S13]  /*2100*/  ISETP.GE.AND P0, PT, R0, UR7, PT ;  /* 0x0000000700007c0c */ /* 0x000fda000bf06270 */
[----:B------:R-:W-:Y:S05]  /*2110*/  @P0 BRA `(.L_x_162) ;  /* 0x0000000000800947 */ /* 0x000fea0003800000 */
[----:B------:R-:W5:Y:S01]  /*2120*/  LDCU.64 UR12, c[0x0][0x3b0] ;  /* 0x00007600ff0c77ac */ /* 0x000f620008000a00 */
[----:B------:R-:W-:Y:S01]  /*2130*/  IADD3 R0, P0, PT, R6, 0x60, RZ ;  /* 0x0000006006007810 */ /* 0x000fe20007f1e0ff */
[----:B------:R-:W-:Y:S01]  /*2140*/  IMAD.MOV.U32 R11, RZ, RZ, R15 ;  /* 0x000000ffff0b7224 */ /* 0x000fe200078e000f */
[----:B------:R-:W1:Y:S03]  /*2150*/  LDCU UR16, c[0x0][0x440] ;  /* 0x00008800ff1077ac */ /* 0x000e660008000800 */
[----:B------:R-:W-:Y:S01]  /*2160*/  IMAD.X R6, RZ, RZ, R7, P0 ;  /* 0x000000ffff067224 */ /* 0x000fe200000e0607 */
[----:B------:R-:W2:Y:S03]  /*2170*/  LDCU.64 UR4, c[0x0][0x380] ;  /* 0x00007000ff0477ac */ /* 0x000ea60008000a00 */
[----:B-----5:R-:W-:-:S02]  /*2180*/  IMAD R7, R6, UR12, RZ ;  /* 0x0000000c06077c24 */ /* 0x020fc4000f8e02ff */
[----:B------:R-:W-:Y:S01]  /*2190*/  IMAD.WIDE.U32 R10, R0, UR12, R10 ;  /* 0x0000000c000a7c25 */ /* 0x000fe2000f8e000a */
[----:B-1----:R-:W-:-:S03]  /*21a0*/  ISETP.GE.AND P1, PT, R236, UR16, PT ;  /* 0x00000010ec007c0c */ /* 0x002fc6000bf26270 */
[----:B------:R-:W-:Y:S01]  /*21b0*/  IMAD R7, R0, UR13, R7 ;  /* 0x0000000d00077c24 */ /* 0x000fe2000f8e0207 */
[----:B------:R-:W-:Y:S02]  /*21c0*/  ISETP.GE.AND P0, PT, R223, UR16, PT ;  /* 0x00000010df007c0c */ /* 0x000fe4000bf06270 */
[----:B--2---:R-:W-:Y:S01]  /*21d0*/  LEA R6, P2, R10, UR4, 0x1 ;  /* 0x000000040a067c11 */ /* 0x004fe2000f8408ff */
        /* <DEDUP_REMOVED lines=19> */
.L_x_163:
[----:B------:R2:W-:Y:S02]  /*2310*/  STS.128 [R230+0x5800], RZ ;  /* 0x005800ffe6007388 */ /* 0x0005e40000000c00 */
.L_x_162:
[----:B------:R-:W-:Y:S05]  /*2320*/  BSYNC.RECONVERGENT B0 ;  /* 0x0000000000007941 */ /* 0x000fea0003800200 */
.L_x_161:
        /* <DEDUP_REMOVED lines=9> */
[----:B-12---:R-:W-:Y:S02]  /*23c0*/  IMAD.U32 R6, RZ, RZ, UR30 ;  /* 0x0000001eff067e24 */ /* 0x006fe4000f8e00ff */
        /* <DEDUP_REMOVED lines=23> */
.L_x_166:
[----:B------:R2:W-:Y:S02]  /*2540*/  STS.128 [R230+0x8000], RZ ;  /* 0x008000ffe6007388 */ /* 0x0005e40000000c00 */
.L_x_165:
[----:B------:R-:W-:Y:S05]  /*2550*/  BSYNC.RECONVERGENT B0 ;  /* 0x0000000000007941 */ /* 0x000fea0003800200 */
.L_x_164:
[----:B------:R-:W-:Y:S01]  /*2560*/  ISETP.GE.AND P0, PT, R3, UR16, PT ;  /* 0x0000001003007c0c */ /* 0x000fe2000bf06270 */
[----:B------:R-:W-:Y:S01]  /*2570*/  USHF.L.U64.HI UR28, UR10, 0x5, UR11 ;  /* 0x000000050a1c7899 */ /* 0x000fe2000801020b */
[----:B------:R-:W-:Y:S01]  /*2580*/  BSSY.RECONVERGENT B0, `(.L_x_167) ;  /* 0x000001e000007945 */ /* 0x000fe20003800200 */
[----:B------:R-:W-:-:S10]  /*2590*/  USHF.L.U32 UR29, UR10, 0x5, URZ ;  /* 0x000000050a1d7899 */ /* 0x000fd400080006ff */
[----:B------:R-:W-:Y:S05]  /*25a0*/  @P0 BRA `(.L_x_168) ;  /* 0x00000000006c0947 */ /* 0x000fea0003800000 */
[----:B------:R-:W5:Y:S01]  /*25b0*/  LDCU UR4, c[0x0][0x440] ;  /* 0x00008800ff0477ac */ /* 0x000f620008000800 */
[----:B------:R-:W-:-:S04]  /*25c0*/  UIADD3 UR13, UP0, UPT, UR29, UR30, URZ ;  /* 0x0000001e1d0d7290 */ /* 0x000fc8000ff1e0ff */
[----:B------:R-:W-:Y:S02]  /*25d0*/  UIADD3.X UR12, UPT, UPT, UR28, UR5, URZ, UP0, !UPT ;  /* 0x000000051c0c7290 */ /* 0x000fe400087fe4ff */
[----:B-12---:R-:W-:-:S04]  /*25e0*/  IMAD.U32 R7, RZ, RZ, UR13 ;  /* 0x0000000dff077e24 */ /* 0x006fc8000f8e00ff */
[----:B------:R-:W-:Y:S01]  /*25f0*/  IMAD.U32 R0, RZ, RZ, UR12 ;  /* 0x0000000cff007e24 */ /* 0x000fe2000f8e00ff */
        /* <DEDUP_REMOVED lines=21> */
.L_x_169:
[----:B------:R2:W-:Y:S02]  /*2750*/  STS.128 [R230+0x8800], RZ ;  /* 0x008800ffe6007388 */ /* 0x0005e40000000c00 */
.L_x_168:
[----:B------:R-:W-:Y:S05]  /*2760*/  BSYNC.RECONVERGENT B0 ;  /* 0x0000000000007941 */ /* 0x000fea0003800200 */
.L_x_167:
[----:B------:R-:W5:Y:S01]  /*2770*/  LDCU.64 UR12, c[0x0][0x538] ;  /* 0x0000a700ff0c77ac */ /* 0x000f620008000a00 */
[----:B------:R-:W0:Y:S01]  /*2780*/  LDGDEPBAR ;  /* 0x00000000000079af */ /* 0x000e220000000000 */
[----:B-----5:R-:W-:-:S04]  /*2790*/  UISETP.NE.U32.AND UP1, UPT, UR12, URZ, UPT ;  /* 0x000000ff0c00728c */ /* 0x020fc8000bf25070 */
[----:B------:R-:W-:Y:S01]  /*27a0*/  UISETP.NE.AND.EX UP1, UPT, UR13, URZ, UPT, UP1 ;  /* 0x000000ff0d00728c */ /* 0x000fe2000bf25310 */
[----:B------:R-:W-:Y:S01]  /*27b0*/  IMAD.U32 R4, RZ, RZ, UR23 ;  /* 0x00000017ff047e24 */ /* 0x000fe2000f8e00ff */
[----:B-12---:R-:W-:Y:S01]  /*27c0*/  LOP3.LUT R7, R5, 0x1f0, RZ, 0xc0, !PT ;  /* 0x000001f005077812 */ /* 0x006fe200078ec0ff */
[----:B------:R-:W-:-:S04]  /*27d0*/  DEPBAR.LE SB0, 0x0 ;  /* 0x000080000000791a */ /* 0x000fc80000000000 */
[----:B------:R-:W-:-:S04]  /*27e0*/  PLOP3.LUT P0, PT, PT, PT, UP1, 0x80, 0x8 ;  /* 0x000000000008781c */ /* 0x000fc80003f0f018 */
[----:B------:R-:W1:Y:S01]  /*27f0*/  @UP1 LDCU.64 UR4, c[0x0][0x540] ;  /* 0x0000a800ff0417ac */ /* 0x000e620008000a00 */
[----:B------:R-:W-:Y:S01]  /*2800*/  @UP1 UMOV UR30, UR24 ;  /* 0x00000018001e1c82 */ /* 0x000fe20008000000 */
[----:B------:R-:W-:Y:S02]  /*2810*/  @UP1 UMOV UR31, URZ ;  /* 0x000000ff001f1c82 */ /* 0x000fe40008000000 */
[----:B-1----:R-:W-:Y:S01]  /*2820*/  @UP1 UIMAD.WIDE.U32 UR30, UR19, UR4, UR30 ;  /* 0x00000004131e12a5 */ /* 0x002fe2000f8e001e */
[----:B------:R-:W1:Y:S03]  /*2830*/  @UP1 LDCU UR4, c[0x0][0x458] ;  /* 0x00008b00ff0417ac */ /* 0x000e660008000800 */
[----:B------:R-:W-:Y:S02]  /*2840*/  @UP1 UIMAD UR5, UR19, UR5, UR31 ;  /* 0x00000005130512a4 */ /* 0x000fe4000f8e021f */
[----:B------:R-:W-:-:S04]  /*2850*/  @UP1 ULEA UR12, UP0, UR30, UR12, 0x2 ;  /* 0x0000000c1e0c1291 */ /* 0x000fc8000f8010ff */
[----:B------:R-:W-:Y:S02]  /*2860*/  @UP1 ULEA.HI.X UR13, UR30, UR13, UR5, 0x2, UP0 ;  /* 0x0000000d1e0d1291 */ /* 0x000fe400080f1405 */
[----:B------:R-:W-:-:S04]  /*2870*/  IMAD.U32 R10, RZ, RZ, UR12 ;  /* 0x0000000cff0a7e24 */ /* 0x000fc8000f8e00ff */
[----:B------:R-:W-:-:S05]  /*2880*/  IMAD.U32 R11, RZ, RZ, UR13 ;  /* 0x0000000dff0b7e24 */ /* 0x000fca000f8e00ff */
[----:B------:R-:W2:Y:S01]  /*2890*/  @P0 LDG.E R9, desc[UR26][R10.64] ;  /* 0x0000001a0a090981 */ /* 0x000ea2000c1e1900 */
[----:B-1----:R-:W2:Y:S01]  /*28a0*/  @P0 MUFU.RCP R0, UR4 ;  /* 0x0000000400000d08 */ /* 0x002ea20008001000 */
[----:B------:R-:W-:Y:S01]  /*28b0*/  USHF.L.U32 UR12, UR8, 0x6, URZ ;  /* 0x00000006080c7899 */ /* 0x000fe200080006ff */
[----:B------:R-:W-:Y:S01]  /*28c0*/  IADD3 R4, PT, PT, R7, 0x1, R4 ;  /* 0x0000000107047810 */ /* 0x000fe20007ffe004 */
[----:B------:R-:W-:Y:S01]  /*28d0*/  USHF.L.U64.HI UR4, UR8, 0x6, UR9 ;  /* 0x0000000608047899 */ /* 0x000fe20008010209 */
[----:B------:R-:W-:Y:S01]  /*28e0*/  LOP3.LUT R7, R8, 0x7, RZ, 0xc0, !PT ;  /* 0x0000000708077812 */ /* 0x000fe200078ec0ff */
[----:B------:R-:W-:Y:S01]  /*28f0*/  UIMAD.WIDE.U32 UR12, UR12, UR17, URZ ;  /* 0x000000110c0c72a5 */ /* 0x000fe2000f8e00ff */
[----:B------:R-:W-:Y:S01]  /*2900*/  BSSY.RECONVERGENT B0, `(.L_x_170) ;  /* 0x000002a000007945 */ /* 0x000fe20003800200 */
[----:B------:R-:W-:Y:S01]  /*2910*/  UIMAD UR4, UR4, UR17, URZ ;  /* 0x00000011040472a4 */ /* 0x000fe2000f8e02ff */
[----:B------:R-:W-:Y:S01]  /*2920*/  IADD3 R7, PT, PT, R4, -UR25, R7 ;  /* 0x8000001904077c10 */ /* 0x000fe2000fffe007 */
[----:B------:R-:W-:-:S02]  /*2930*/  UMOV UR5, URZ ;  /* 0x000000ff00057c82 */ /* 0x000fc40008000000 */
[----:B------:R-:W-:Y:S01]  /*2940*/  UIADD3 UR4, UPT, UPT, UR13, UR4, URZ ;  /* 0x000000040d047290 */ /* 0x000fe2000fffe0ff */
[----:B------:R-:W-:Y:S01]  /*2950*/  BAR.SYNC.DEFER_BLOCKING 0x0 ;  /* 0x0000000000007b1d */ /* 0x000fe20000010000 */
[----:B--2---:R-:W-:-:S05]  /*2960*/  @P0 FMUL.FTZ R0, R9, R0 ;  /* 0x0000000009000220 */ /* 0x004fca0000410000 */
[----:B------:R-:W-:Y:S01]  /*2970*/  @P0 R2UR UR23, R0 ;  /* 0x00000000001702ca */ /* 0x000fe200000e0000 */
[----:B------:R-:W-:-:S05]  /*2980*/  IMAD.U32 R0, RZ, RZ, UR21 ;  /* 0x00000015ff007e24 */ /* 0x000fca000f8e00ff */
[----:B------:R-:W-:-:S07]  /*2990*/  IADD3 R0, PT, PT, R7, UR22, R0 ;  /* 0x0000001607007c10 */ /* 0x000fce000fffe000 */
[----:B------:R-:W-:Y:S01]  /*29a0*/  @UP1 UMOV UR5, UR23 ;  /* 0x0000001700051c82 */ /* 0x000fe20008000000 */
        /* <DEDUP_REMOVED lines=26> */
.L_x_172:
[----:B------:R2:W-:Y:S01]  /*2b50*/  STS.128 [R230+0xb000], RZ ;  /* 0x00b000ffe6007388 */ /* 0x0005e20000000c00 */
[----:B------:R-:W-:Y:S05]  /*2b60*/  BRA `(.L_x_173) ;  /* 0x00000000000c7947 */ /* 0x000fea0003800000 */
.L_x_171:
[----:B------:R1:W-:Y:S04]  /*2b70*/  STS.128 [R230+0x9000], RZ ;  /* 0x009000ffe6007388 */ /* 0x0003e80000000c00 */
[----:B------:R1:W-:Y:S04]  /*2b80*/  STS.128 [R230+0xa000], RZ ;  /* 0x00a000ffe6007388 */ /* 0x0003e80000000c00 */
[----:B------:R1:W-:Y:S02]  /*2b90*/  STS.128 [R230+0xb000], RZ ;  /* 0x00b000ffe6007388 */ /* 0x0003e40000000c00 */
.L_x_173:
[----:B------:R-:W-:Y:S05]  /*2ba0*/  BSYNC.RECONVERGENT B0 ;  /* 0x0000000000007941 */ /* 0x000fea0003800200 */
.L_x_170:
[----:B------:R-:W-:Y:S01]  /*2bb0*/  ISETP.GE.AND P0, PT, R3, UR16, PT ;  /* 0x0000001003007c0c */ /* 0x000fe2000bf06270 */
[C---:B------:R-:W-:Y:S01]  /*2bc0*/  IMAD.SHL.U32 R229, R217.reuse, 0x2, RZ ;  /* 0x00000002d9e57824 */ /* 0x040fe200078e00ff */
[----:B------:R-:W-:Y:S01]  /*2bd0*/  USHF.L.U64.HI UR16, UR8, 0x5, UR9 ;  /* 0x0000000508107899 */ /* 0x000fe20008010209 */
[----:B------:R-:W-:Y:S01]  /*2be0*/  BSSY.RECONVERGENT B0, `(.L_x_174) ;  /* 0x0000026000007945 */ /* 0x000fe20003800200 */
[----:B------:R-:W-:Y:S01]  /*2bf0*/  USHF.L.U32 UR22, UR8, 0x5, URZ ;  /* 0x0000000508167899 */ /* 0x000fe200080006ff */
[----:B------:R-:W-:Y:S02]  /*2c00*/  LOP3.LUT R136, R2, 0x8, R5, 0x78, !PT ;  /* 0x0000000802887812 */ /* 0x000fe400078e7805 */
[----:B------:R-:W-:Y:S02]  /*2c10*/  LOP3.LUT R7, R217, 0x8, RZ, 0xc0, !PT ;  /* 0x00000008d9077812 */ /* 0x000fe400078ec0ff */
[----:B------:R-:W-:Y:S02]  /*2c20*/  LOP3.LUT R3, R221, 0x3e00, RZ, 0xc0, !PT ;  /* 0x00003e00dd037812 */ /* 0x000fe400078ec0ff */
[----:B------:R-:W-:-:S02]  /*2c30*/  LOP3.LUT R219, R51, 0x120, RZ, 0xc0, !PT ;  /* 0x0000012033db7812 */ /* 0x000fc400078ec0ff */
[----:B------:R1:W-:Y:S01]  /*2c40*/  @P0 STS.128 [R230+0x9800], RZ ;  /* 0x009800ffe6000388 */ /* 0x0003e20000000c00 */
[----:B------:R-:W-:-:S03]  /*2c50*/  LOP3.LUT R229, R229, 0x6, RZ, 0xc0, !PT ;  /* 0x00000006e5e57812 */ /* 0x000fc600078ec0ff */
        /* <DEDUP_REMOVED lines=29> */
.L_x_176:
[----:B------:R2:W-:Y:S02]  /*2e30*/  STS.128 [R230+0xb800], RZ ;  /* 0x00b800ffe6007388 */ /* 0x0005e40000000c00 */
.L_x_175:
[----:B------:R-:W-:Y:S05]  /*2e40*/  BSYNC.RECONVERGENT B0 ;  /* 0x0000000000007941 */ /* 0x000fea0003800200 */
.L_x_174:
[----:B------:R-:W-:Y:S01]  /*2e50*/  LOP3.LUT R4, R221, 0x100, RZ, 0xc0, !PT ;  /* 0x00000100dd047812 */ /* 0x000fe200078ec0ff */
        /* <DEDUP_REMOVED lines=11> */
[----:B------:R-:W-:Y:S01]  /*2f10*/  LDSM.16.M88.4 R24, [R219+0x1000] ;  /* 0x00100000db18783b */ /* 0x000fe20000000200 */
[----:B------:R-:W-:Y:S01]  /*2f20*/  VIMNMX R216, PT, PT, R0, UR21, PT ;  /* 0x0000001500d87c48 */ /* 0x000fe2000bfe0100 */
[--C-:B------:R-:W-:Y:S02]  /*2f30*/  IMAD.IADD R2, R219, 0x1, R48.reuse ;  /* 0x00000001db027824 */ /* 0x100fe400078e0230 */
[----:B------:R-:W5:Y:S01]  /*2f40*/  LDSM.16.M88.4 R44, [R3+0x6000] ;  /* 0x00600000032c783b */ /* 0x000f620000000200 */
[----:B------:R-:W-:-:S03]  /*2f50*/  IMAD.IADD R137, R3, 0x1, R48 ;  /* 0x0000000103897824 */ /* 0x000fc600078e0230 */
[----:B------:R-:W4:Y:S04]  /*2f60*/  LDSM.16.M88.4 R36, [R3+0x6400] ;  /* 0x006400000324783b */ /* 0x000f280000000200 */
[----:B------:R-:W4:Y:S04]  /*2f70*/  LDSM.16.M88.4 R28, [R3+0x6800] ;  /* 0x00680000031c783b */ /* 0x000f280000000200 */
[----:B-12---:R-:W1:Y:S04]  /*2f80*/  LDSM.16.M88.4 R8, [R3+0x6c00] ;  /* 0x006c00000308783b */ /* 0x006e680000000200 */
[----:B------:R-:W2:Y:S04]  /*2f90*/  LDSM.16.M88.4 R20, [R219] ;  /* 0x00000000db14783b */ /* 0x000ea80000000200 */
[----:B------:R-:W-:Y:S04]  /*2fa0*/  LDSM.16.M88.4 R4, [R2+0x1000] ;  /* 0x001000000204783b */ /* 0x000fe80000000200 */
[----:B------:R-:W2:Y:S04]  /*2fb0*/  LDSM.16.M88.4 R112, [R137+0x6000] ;  /* 0x006000008970783b */ /* 0x000ea80000000200 */
[----:B------:R-:W2:Y:S04]  /*2fc0*/  LDSM.16.M88.4 R80, [R137+0x6400] ;  /* 0x006400008950783b */ /* 0x000ea80000000200 */
[----:B------:R-:W2:Y:S04]  /*2fd0*/  LDSM.16.M88.4 R76, [R137+0x6800] ;  /* 0x00680000894c783b */ /* 0x000ea80000000200 */
[----:B------:R-:W2:Y:S01]  /*2fe0*/  LDSM.16.M88.4 R72, [R137+0x6c00] ;  /* 0x006c00008948783b */ /* 0x000ea20000000200 */
[C---:B-----5:R-:W-:Y:S03]  /*2ff0*/  HMMA.16816.F32.BF16 R52, R24.reuse, R44, RZ ;  /* 0x0000002c1834723c */ /* 0x060fe600000418ff */
[----:B------:R-:W5:Y:S04]  /*3000*/  LDSM.16.M88.4 R68, [R2] ;  /* 0x000000000244783b */ /* 0x000f680000000200 */
[----:B------:R-:W-:Y:S01]  /*3010*/  LDSM.16.M88.4 R64, [R219+0x3000] ;  /* 0x00300000db40783b */ /* 0x000fe20000000200 */
[C---:B------:R-:W-:Y:S03]  /*3020*/  HMMA.16816.F32.BF16 R108, R24.reuse, R46, RZ ;  /* 0x0000002e186c723c */ /* 0x040fe600000418ff */
[----:B------:R-:W5:Y:S04]  /*3030*/  LDSM.16.M88.4 R60, [R3+0x7000] ;  /* 0x00700000033c783b */ /* 0x000f680000000200 */
[----:B---3--:R-:W-:Y:S01]  /*3040*/  LDSM.16.M88.4 R16, [R3+0x7400] ;  /* 0x007400000310783b */ /* 0x008fe20000000200 */
[C---:B----4-:R-:W-:Y:S03]  /*3050*/  HMMA.16816.F32.BF16 R104, R24.reuse, R36, RZ ;  /* 0x000000241868723c */ /* 0x050fe600000418ff */
[----:B------:R-:W-:Y:S04]  /*3060*/  LDSM.16.M88.4 R12, [R3+0x7800] ;  /* 0x00780000030c783b */ /* 0x000fe80000000200 */
[----:B------:R-:W-:Y:S01]  /*3070*/  LDSM.16.M88.4 R120, [R2+0x3000] ;  /* 0x003000000278783b */ /* 0x000fe20000000200 */
[C---:B------:R-:W-:Y:S03]  /*3080*/  HMMA.16816.F32.BF16 R96, R24.reuse, R28, RZ ;  /* 0x0000001c1860723c */ /* 0x040fe600000418ff */
[----:B------:R-:W-:Y:S04]  /*3090*/  LDSM.16.M88.4 R124, [R2+0x2000] ;  /* 0x00200000027c783b */ /* 0x000fe80000000200 */
[----:B------:R-:W-:Y:S01]  /*30a0*/  LDSM.16.M88.4 R128, [R137+0x7c00] ;  /* 0x007c00008980783b */ /* 0x000fe20000000200 */
[C---:B-1----:R-:W-:Y:S03]  /*30b0*/  HMMA.16816.F32.BF16 R84, R24.reuse, R8, RZ ;  /* 0x000000081854723c */ /* 0x042fe600000418ff */
[----:B------:R-:W-:Y:S04]  /*30c0*/  LDSM.16.M88.4 R132, [R137+0x7000] ;  /* 0x007000008984783b */ /* 0x000fe80000000200 */
[----:B------:R-:W-:Y:S01]  /*30d0*/  LDSM.16.M88.4 R116, [R137+0x7400] ;  /* 0x007400008974783b */ /* 0x000fe20000000200 */
[C---:B------:R-:W-:Y:S08]  /*30e0*/  HMMA.16816.F32.BF16 R100, R24.reuse, R38, RZ ;  /* 0x000000261864723c */ /* 0x040ff000000418ff */
[C---:B------:R-:W-:Y:S08]  /*30f0*/  HMMA.16816.F32.BF16 R92, R24.reuse, R30, RZ ;  /* 0x0000001e185c723c */ /* 0x040ff000000418ff */
[----:B------:R-:W-:Y:S08]  /*3100*/  HMMA.16816.F32.BF16 R24, R24, R10, RZ ;  /* 0x0000000a1818723c */ /* 0x000ff000000418ff */
[C---:B--2---:R-:W-:Y:S08]  /*3110*/  HMMA.16816.F32.BF16 R56, R20.reuse, R44, RZ ;  /* 0x0000002c1438723c */ /* 0x044ff000000418ff */
[C---:B------:R-:W-:Y:S08]  /*3120*/  HMMA.16816.F32.BF16 R40, R20.reuse, R36, RZ ;  /* 0x000000241428723c */ /* 0x040ff000000418ff */
[C---:B------:R-:W-:Y:S08]  /*3130*/  HMMA.16816.F32.BF16 R32, R20.reuse, R28, RZ ;  /* 0x0000001c1420723c */ /* 0x040ff000000418ff */
[C---:B------:R-:W-:Y:S08]  /*3140*/  HMMA.16816.F32.BF16 R44, R20.reuse, R46, RZ ;  /* 0x0000002e142c723c */ /* 0x040ff000000418ff */
[C---:B------:R-:W-:Y:S08]  /*3150*/  HMMA.16816.F32.BF16 R36, R20.reuse, R38, RZ ;  /* 0x000000261424723c */ /* 0x040ff000000418ff */
[C---:B------:R-:W-:Y:S08]  /*3160*/  HMMA.16816.F32.BF16 R28, R20.reuse, R30, RZ ;  /* 0x0000001e141c723c */ /* 0x040ff000000418ff */
[----:B------:R-:W-:Y:S08]  /*3170*/  HMMA.16816.F32.BF16 R88, R20, R8, RZ ;  /* 0x000000081458723c */ /* 0x000ff000000418ff */
        /* <DEDUP_REMOVED lines=9> */
[----:B------:R-:W-:Y:S01]  /*3210*/  HMMA.16816.F32.BF16 R20, R20, R10, RZ ;  /* 0x0000000a1414723c */ /* 0x000fe200000418ff */
[----:B------:R-:W2:Y:S07]  /*3220*/  LDSM.16.M88.4 R8, [R3+0x7c00] ;  /* 0x007c00000308783b */ /* 0x000eae0000000200 */
[C---:B-----5:R-:W-:Y:S08]  /*3230*/  HMMA.16816.F32.BF16 R56, R68.reuse, R112, R56 ;  /* 0x000000704438723c */ /* 0x060ff00000041838 */
[C---:B------:R-:W-:Y:S01]  /*3240*/  HMMA.16816.F32.BF16 R44, R68.reuse, R114, R44 ;  /* 0x00000072442c723c */ /* 0x040fe2000004182c */
[----:B------:R-:W-:Y:S07]  /*3250*/  LDSM.16.M88.4 R112, [R137+0x7800] ;  /* 0x007800008970783b */ /* 0x000fee0000000200 */
[C---:B------:R-:W-:Y:S08]  /*3260*/  HMMA.16816.F32.BF16 R20, R68.reuse, R74, R20 ;  /* 0x0000004a4414723c */ /* 0x040ff00000041814 */
[C---:B------:R-:W-:Y:S01]  /*3270*/  HMMA.16816.F32.BF16 R88, R68.reuse, R72, R88 ;  /* 0x000000484458723c */ /* 0x040fe20000041858 */
[----:B------:R-:W-:Y:S07]  /*3280*/  LDSM.16.M88.4 R72, [R3+0x8000] ;  /* 0x008000000348783b */ /* 0x000fee0000000200 */
[C---:B------:R-:W-:Y:S08]  /*3290*/  HMMA.16816.F32.BF16 R40, R68.reuse, R80, R40 ;  /* 0x000000504428723c */ /* 0x040ff00000041828 */
[C---:B------:R-:W-:Y:S08]  /*32a0*/  HMMA.16816.F32.BF16 R32, R68.reuse, R76, R32 ;  /* 0x0000004c4420723c */ /* 0x040ff00000041820 */
[C---:B------:R-:W-:Y:S01]  /*32b0*/  HMMA.16816.F32.BF16 R36, R68.reuse, R82, R36 ;  /* 0x000000524424723c */ /* 0x040fe20000041824 */
[----:B------:R-:W-:Y:S07]  /*32c0*/  LDSM.16.M88.4 R80, [R219+0x4000] ;  /* 0x00400000db50783b */ /* 0x000fee0000000200 */
[----:B------:R-:W-:Y:S01]  /*32d0*/  HMMA.16816.F32.BF16 R28, R68, R78, R28 ;  /* 0x0000004e441c723c */ /* 0x000fe2000004181c */
[----:B------:R-:W-:Y:S04]  /*32e0*/  LDSM.16.M88.4 R76, [R219+0x5000] ;  /* 0x00500000db4c783b */ /* 0x000fe80000000200 */
[----:B------:R-:W-:Y:S03]  /*32f0*/  LDSM.16.M88.4 R68, [R3+0x8400] ;  /* 0x008400000344783b */ /* 0x000fe60000000200 */
[C---:B------:R-:W-:Y:S08]  /*3300*/  HMMA.16816.F32.BF16 R52, R64.reuse, R60, R52 ;  /* 0x0000003c4034723c */ /* 0x040ff00000041834 */
[----:B------:R-:W-:Y:S08]  /*3310*/  HMMA.16816.F32.BF16 R108, R64, R62, R108 ;  /* 0x0000003e406c723c */ /* 0x000ff0000004186c */
[C---:B-1----:R-:W-:Y:S08]  /*3320*/  HMMA.16816.F32.BF16 R56, R4.reuse, R60, R56 ;  /* 0x0000003c0438723c */ /* 0x042ff00000041838 */
[----:B------:R-:W-:Y:S01]  /*3330*/  HMMA.16816.F32.BF16 R44, R4, R62, R44 ;  /* 0x0000003e042c723c */ /* 0x000fe2000004182c */
[----:B------:R-:W1:Y:S07]  /*3340*/  LDSM.16.M88.4 R60, [R3+0x8c00] ;  /* 0x008c0000033c783b */ /* 0x000e6e0000000200 */
[-C--:B--2---:R-:W-:Y:S08]  /*3350*/  HMMA.16816.F32.BF16 R24, R64, R10.reuse, R24 ;  /* 0x0000000a4018723c */ /* 0x084ff00000041818 */
[----:B------:R-:W-:Y:S08]  /*3360*/  HMMA.16816.F32.BF16 R20, R4, R10, R20 ;  /* 0x0000000a0414723c */ /* 0x000ff00000041814 */
[-C--:B------:R-:W-:Y:S08]  /*3370*/  HMMA.16816.F32.BF16 R84, R64, R8.reuse, R84 ;  /* 0x000000084054723c */ /* 0x080ff00000041854 */
[----:B------:R-:W-:Y:S01]  /*3380*/  HMMA.16816.F32.BF16 R88, R4, R8, R88 ;  /* 0x000000080458723c */ /* 0x000fe20000041858 */
[----:B------:R-:W-:Y:S07]  /*3390*/  LDSM.16.M88.4 R8, [R2+0x4000] ;  /* 0x004000000208783b */ /* 0x000fee0000000200 */
[C---:B------:R-:W-:Y:S08]  /*33a0*/  HMMA.16816.F32.BF16 R96, R64.reuse, R12, R96 ;  /* 0x0000000c4060723c */ /* 0x040ff00000041860 */
[----:B------:R-:W-:Y:S08]  /*33b0*/  HMMA.16816.F32.BF16 R92, R64, R14, R92 ;  /* 0x0000000e405c723c */ /* 0x000ff0000004185c */
[C---:B------:R-:W-:Y:S08]  /*33c0*/  HMMA.16816.F32.BF16 R40, R4.reuse, R16, R40 ;  /* 0x000000100428723c */ /* 0x040ff00000041828 */
[C---:B------:R-:W-:Y:S08]  /*33d0*/  HMMA.16816.F32.BF16 R36, R4.reuse, R18, R36 ;  /* 0x000000120424723c */ /* 0x040ff00000041824 */
[C---:B------:R-:W-:Y:S08]  /*33e0*/  HMMA.16816.F32.BF16 R32, R4.reuse, R12, R32 ;  /* 0x0000000c0420723c */ /* 0x040ff00000041820 */
[----:B------:R-:W-:Y:S01]  /*33f0*/  HMMA.16816.F32.BF16 R28, R4, R14, R28 ;  /* 0x0000000e041c723c */ /* 0x000fe2000004181c */
[----:B------:R2:W-:Y:S04]  /*3400*/  LDSM.16.M88.4 R4, [R2+0x5000] ;  /* 0x005000000204783b */ /* 0x0005e80000000200 */
[----:B------:R-:W3:Y:S03]  /*3410*/  LDSM.16.M88.4 R12, [R137+0x8c00] ;  /* 0x008c0000890c783b */ /* 0x000ee60000000200 */
[-C--:B------:R-:W-:Y:S08]  /*3420*/  HMMA.16816.F32.BF16 R24, R120, R130.reuse, R24 ;  /* 0x000000827818723c */ /* 0x080ff00000041818 */
[----:B------:R-:W-:Y:S08]  /*3430*/  HMMA.16816.F32.BF16 R20, R124, R130, R20 ;  /* 0x000000827c14723c */ /* 0x000ff00000041814 */
[----:B------:R-:W-:Y:S01]  /*3440*/  HMMA.16816.F32.BF16 R104, R64, R16, R104 ;  /* 0x000000104068723c */ /* 0x000fe20000041868 */
[----:B--2---:R-:W-:-:S07]  /*3450*/  IMAD.U32 R2, RZ, RZ, UR17 ;  /* 0x00000011ff027e24 */ /* 0x004fce000f8e00ff */
[----:B------:R-:W-:Y:S01]  /*3460*/  HMMA.16816.F32.BF16 R100, R64, R18, R100 ;  /* 0x000000124064723c */ /* 0x000fe20000041864 */
[----:B------:R-:W2:Y:S04]  /*3470*/  LDSM.16.M88.4 R16, [R137+0x8000] ;  /* 0x008000008910783b */ /* 0x000ea80000000200 */
[----:B------:R4:W5:Y:S03]  /*3480*/  LDSM.16.M88.4 R64, [R3+0x8800] ;  /* 0x008800000340783b */ /* 0x0009660000000200 */
[-C--:B------:R-:W-:Y:S08]  /*3490*/  HMMA.16816.F32.BF16 R52, R120, R132.reuse, R52 ;  /* 0x000000847834723c */ /* 0x080ff00000041834 */
[C---:B------:R-:W-:Y:S08]  /*34a0*/  HMMA.16816.F32.BF16 R56, R124.reuse, R132, R56 ;  /* 0x000000847c38723c */ /* 0x040ff00000041838 */
[C---:B------:R-:W-:Y:S08]  /*34b0*/  HMMA.16816.F32.BF16 R44, R124.reuse, R134, R44 ;  /* 0x000000867c2c723c */ /* 0x040ff0000004182c */
[----:B------:R-:W-:Y:S08]  /*34c0*/  HMMA.16816.F32.BF16 R88, R124, R128, R88 ;  /* 0x000000807c58723c */ /* 0x000ff00000041858 */
[C---:B------:R-:W-:Y:S08]  /*34d0*/  HMMA.16816.F32.BF16 R108, R120.reuse, R134, R108 ;  /* 0x00000086786c723c */ /* 0x040ff0000004186c */
[----:B------:R-:W-:Y:S08]  /*34e0*/  HMMA.16816.F32.BF16 R84, R120, R128, R84 ;  /* 0x000000807854723c */ /* 0x000ff00000041854 */
[-C--:B-1----:R-:W-:Y:S08]  /*34f0*/  HMMA.16816.F32.BF16 R24, R76, R62.reuse, R24 ;  /* 0x0000003e4c18723c */ /* 0x082ff00000041818 */
[----:B------:R-:W-:Y:S08]  /*3500*/  HMMA.16816.F32.BF16 R20, R80, R62, R20 ;  /* 0x0000003e5014723c */ /* 0x000ff00000041814 */
[-C--:B------:R-:W-:Y:S08]  /*3510*/  HMMA.16816.F32.BF16 R52, R76, R72.reuse, R52 ;  /* 0x000000484c34723c */ /* 0x080ff00000041834 */
[----:B------:R-:W-:Y:S08]  /*3520*/  HMMA.16816.F32.BF16 R56, R80, R72, R56 ;  /* 0x000000485038723c */ /* 0x000ff00000041838 */
[-C--:B------:R-:W-:Y:S08]  /*3530*/  HMMA.16816.F32.BF16 R32, R124, R112.reuse, R32 ;  /* 0x000000707c20723c */ /* 0x080ff00000041820 */
[----:B------:R-:W-:Y:S08]  /*3540*/  HMMA.16816.F32.BF16 R96, R120, R112, R96 ;  /* 0x000000707860723c */ /* 0x000ff00000041860 */
[C---:B------:R-:W-:Y:S08]  /*3550*/  HMMA.16816.F32.BF16 R44, R80.reuse, R74, R44 ;  /* 0x0000004a502c723c */ /* 0x040ff0000004182c */
[----:B------:R-:W-:Y:S08]  /*3560*/  HMMA.16816.F32.BF16 R88, R80, R60, R88 ;  /* 0x0000003c5058723c */ /* 0x000ff00000041858 */
[C---:B------:R-:W-:Y:S08]  /*3570*/  HMMA.16816.F32.BF16 R108, R76.reuse, R74, R108 ;  /* 0x0000004a4c6c723c */ /* 0x040ff0000004186c */
[----:B------:R-:W-:Y:S01]  /*3580*/  HMMA.16816.F32.BF16 R84, R76, R60, R84 ;  /* 0x0000003c4c54723c */ /* 0x000fe20000041854 */
[----:B------:R-:W1:Y:S07]  /*3590*/  LDSM.16.M88.4 R60, [R137+0x8400] ;  /* 0x00840000893c783b */ /* 0x000e6e0000000200 */
[C---:B------:R-:W-:Y:S08]  /*35a0*/  HMMA.16816.F32.BF16 R40, R124.reuse, R116, R40 ;  /* 0x000000747c28723c */ /* 0x040ff00000041828 */
[-C--:B------:R-:W-:Y:S08]  /*35b0*/  HMMA.16816.F32.BF16 R28, R124, R114.reuse, R28 ;  /* 0x000000727c1c723c */ /* 0x080ff0000004181c */
[----:B------:R-:W-:Y:S08]  /*35c0*/  HMMA.16816.F32.BF16 R92, R120, R114, R92 ;  /* 0x00000072785c723c */ /* 0x000ff0000004185c */
[-C--:B---3--:R-:W-:Y:S08]  /*35d0*/  HMMA.16816.F32.BF16 R20, R8, R14.reuse, R20 ;  /* 0x0000000e0814723c */ /* 0x088ff00000041814 */
[----:B------:R-:W-:Y:S08]  /*35e0*/  HMMA.16816.F32.BF16 R24, R4, R14, R24 ;  /* 0x0000000e0418723c */ /* 0x000ff00000041818 */
[----:B------:R-:W-:Y:S08]  /*35f0*/  HMMA.16816.F32.BF16 R104, R120, R116, R104 ;  /* 0x000000747868723c */ /* 0x000ff00000041868 */
[-C--:B--2---:R-:W-:Y:S08]  /*3600*/  HMMA.16816.F32.BF16 R52, R4, R16.reuse, R52 ;  /* 0x000000100434723c */ /* 0x084ff00000041834 */
[----:B------:R-:W-:Y:S01]  /*3610*/  HMMA.16816.F32.BF16 R56, R8, R16, R56 ;  /* 0x000000100838723c */ /* 0x000fe20000041838 */
[----:B------:R-:W-:-:S05]  /*3620*/  IMAD.U32 R17, RZ, RZ, UR21 ;  /* 0x00000015ff117e24 */ /* 0x000fca000f8e00ff */
[----:B----4-:R-:W-:Y:S02]  /*3630*/  VIADDMNMX R3, R0, 0x8, R17, PT ;  /* 0x0000000800037846 */ /* 0x010fe40003800111 */
[-C--:B-----5:R-:W-:Y:S08]  /*3640*/  HMMA.16816.F32.BF16 R32, R80, R64.reuse, R32 ;  /* 0x000000405020723c */ /* 0x0a0ff00000041820 */
[----:B------:R-:W-:Y:S01]  /*3650*/  HMMA.16816.F32.BF16 R96, R76, R64, R96 ;  /* 0x000000404c60723c */ /* 0x000fe20000041860 */
[----:B------:R-:W-:Y:S01]  /*3660*/  IMAD R65, R2, 0x40, R229 ;  /* 0x0000004002417824 */ /* 0x000fe200078e02e5 */
[----:B------:R-:W-:-:S02]  /*3670*/  VIADDMNMX R2, R0, 0x40, R17, PT ;  /* 0x0000004000027846 */ /* 0x000fc40003800111 */
[----:B------:R-:W-:Y:S01]  /*3680*/  VIADDMNMX R0, R0, 0x48, R17, PT ;  /* 0x0000004800007846 */ /* 0x000fe20003800111 */
[----:B------:R-:W-:-:S03]  /*3690*/  VIADD R15, R65, 0x38 ;  /* 0x00000038410f7836 */ /* 0x000fc60000000000 */
[----:B------:R-:W-:Y:S02]  /*36a0*/  HMMA.16816.F32.BF16 R44, R8, R18, R44 ;  /* 0x00000012082c723c */ /* 0x000fe4000004182c */
[C---:B------:R-:W-:Y:S02]  /*36b0*/  ISETP.GE.AND P5, PT, R15.reuse, R216, PT ;  /* 0x000000d80f00720c */ /* 0x040fe40003fa6270 */
[----:B------:R-:W-:Y:S02]  /*36c0*/  I2FP.F32.U32 R17, R15 ;  /* 0x0000000f00117245 */ /* 0x000fe40000201000 */
[C---:B------:R-:W-:Y:S02]  /*36d0*/  ISETP.GE.AND P4, PT, R15.reuse, R3, PT ;  /* 0x000000030f00720c */ /* 0x040fe40003f86270 */
[----:B------:R-:W-:Y:S01]  /*36e0*/  HMMA.16816.F32.BF16 R36, R124, R118, R36 ;  /* 0x000000767c24723c */ /* 0x000fe20000041824 */
[----:B------:R-:W-:Y:S01]  /*36f0*/  ISETP.GE.AND P2, PT, R15, R2, PT ;  /* 0x000000020f00720c */ /* 0x000fe20003f46270 */
[----:B------:R-:W-:Y:S01]  /*3700*/  FFMA.FTZ R20, R17, UR5, R20 ;  /* 0x0000000511147c23 */ /* 0x000fe20008010014 */
[----:B------:R-:W-:Y:S01]  /*3710*/  ISETP.GE.AND P0, PT, R15, R0, PT ;  /* 0x000000000f00720c */ /* 0x000fe20003f06270 */
[----:B------:R-:W-:-:S02]  /*3720*/  VIADD R15, R65, 0x1 ;  /* 0x00000001410f7836 */ /* 0x000fc40000000000 */
[C---:B------:R-:W-:Y:S01]  /*3730*/  FFMA.FTZ R22, R17.reuse, UR5, R22 ;  /* 0x0000000511167c23 */ /* 0x040fe20008010016 */
[C---:B------:R-:W-:Y:S01]  /*3740*/  FFMA.FTZ R24, R17.reuse, UR5, R24 ;  /* 0x0000000511187c23 */ /* 0x040fe20008010018 */
[----:B------:R-:W-:Y:S01]  /*3750*/  FFMA.FTZ R26, R17, UR5, R26 ;  /* 0x00000005111a7c23 */ /* 0x000fe2000801001a */
[----:B------:R-:W-:Y:S01]  /*3760*/  HMMA.16816.F32.BF16 R108, R4, R18, R108 ;  /* 0x00000012046c723c */ /* 0x000fe2000004186c */
[----:B------:R-:W-:Y:S01]  /*3770*/  I2FP.F32.U32 R16, R15 ;  /* 0x0000000f00107245 */ /* 0x000fe20000201000 */
[----:B------:R-:W-:Y:S01]  /*3780*/  VIADD R19, R65, 0x9 ;  /* 0x0000000941137836 */ /* 0x000fe20000000000 */
[----:B------:R-:W-:Y:S02]  /*3790*/  FSEL R185, R20, -INF , !P5 ;  /* 0xff80000014b97808 */ /* 0x000fe40006800000 */
[C---:B------:R-:W-:Y:S01]  /*37a0*/  ISETP.GE.AND P5, PT, R15.reuse, R2, PT ;  /* 0x000000020f00720c */ /* 0x040fe20003fa6270 */
[----:B------:R-:W-:Y:S01]  /*37b0*/  FFMA.FTZ R53, R16, UR5, R53 ;  /* 0x0000000510357c23 */ /* 0x000fe20008010035 */
[----:B------:R-:W-:Y:S01]  /*37c0*/  FSEL R196, R24, -INF , !P2 ;  /* 0xff80000018c47808 */ /* 0x000fe20005000000 */
[----:B------:R-:W-:Y:S01]  /*37d0*/  HMMA.16816.F32.BF16 R40, R80, R68, R40 ;  /* 0x000000445028723c */ /* 0x000fe20000041828 */
[----:B------:R-:W-:Y:S01]  /*37e0*/  FSEL R184, R22, -INF , !P4 ;  /* 0xff80000016b87808 */ /* 0x000fe20006000000 */
[----:B------:R-:W-:Y:S01]  /*37f0*/  FFMA.FTZ R55, R16, UR5, R55 ;  /* 0x0000000510377c23 */ /* 0x000fe20008010037 */
[----:B------:R-:W-:Y:S01]  /*3800*/  FSEL R195, R26, -INF , !P0 ;  /* 0xff8000001ac37808 */ /* 0x000fe20004000000 */
[----:B------:R-:W-:Y:S01]  /*3810*/  FFMA.FTZ R14, R16, UR5, R59 ;  /* 0x00000005100e7c23 */ /* 0x000fe2000801003b */
[----:B------:R-:W-:-:S02]  /*3820*/  ISETP.GE.AND P4, PT, R15, R0, PT ;  /* 0x000000000f00720c */ /* 0x000fc40003f86270 */
[----:B------:R-:W-:Y:S01]  /*3830*/  FSEL R64, R53, -INF , !P5 ;  /* 0xff80000035407808 */ /* 0x000fe20006800000 */
[-C--:B------:R-:W-:Y:S01]  /*3840*/  HMMA.16816.F32.BF16 R28, R80, R66.reuse, R28 ;  /* 0x00000042501c723c */ /* 0x080fe2000004181c */
[CC--:B------:R-:W-:Y:S02]  /*3850*/  ISETP.GE.AND P3, PT, R15.reuse, R216.reuse, PT ;  /* 0x000000d80f00720c */ /* 0x0c0fe40003f66270 */
[-C--:B------:R-:W-:Y:S01]  /*3860*/  ISETP.GE.AND P1, PT, R15, R3.reuse, PT ;  /* 0x000000030f00720c */ /* 0x080fe20003f26270 */
[----:B------:R-:W-:Y:S01]  /*3870*/  FFMA.FTZ R15, R16, UR5, R57 ;  /* 0x00000005100f7c23 */ /* 0x000fe20008010039 */
[----:B------:R-:W-:Y:S01]  /*3880*/  FSEL R59, R55, -INF , !P4 ;  /* 0xff800000373b7808 */ /* 0x000fe20006000000 */
[----:B------:R-:W-:Y:S01]  /*3890*/  VIADD R57, R65, 0x11 ;  /* 0x0000001141397836 */ /* 0x000fe20000000000 */
[----:B------:R-:W-:Y:S01]  /*38a0*/  ISETP.GE.AND P5, PT, R19, R216, PT ;  /* 0x000000d81300720c */ /* 0x000fe20003fa6270 */
[----:B------:R-:W-:Y:S01]  /*38b0*/  HMMA.16816.F32.BF16 R92, R76, R66, R92 ;  /* 0x000000424c5c723c */ /* 0x000fe2000004185c */
[----:B------:R-:W-:Y:S01]  /*38c0*/  VIADD R67, R65, 0x8 ;  /* 0x0000000841437836 */ /* 0x000fe20000000000 */
[----:B------:R-:W-:-:S02]  /*38d0*/  ISETP.GE.AND P4, PT, R19, R3, PT ;  /* 0x000000031300720c */ /* 0x000fc40003f86270 */
[----:B------:R-:W-:Y:S02]  /*38e0*/  I2FP.F32.U32 R20, R19 ;  /* 0x0000001300147245 */ /* 0x000fe40000201000 */
[----:B------:R-:W-:Y:S02]  /*38f0*/  I2FP.F32.U32 R17, R67 ;  /* 0x0000004300117245 */ /* 0x000fe40000201000 */
[----:B------:R-:W-:Y:S01]  /*3900*/  HMMA.16816.F32.BF16 R100, R120, R118, R100 ;  /* 0x000000767864723c */ /* 0x000fe20000041864 */
[----:B------:R-:W-:Y:S01]  /*3910*/  ISETP.GE.AND P2, PT, R67, R216, PT ;  /* 0x000000d84300720c */ /* 0x000fe20003f46270 */
[----:B------:R-:W-:Y:S01]  /*3920*/  FFMA.FTZ R45, R20, UR5, R45 ;  /* 0x00000005142d7c23 */ /* 0x000fe2000801002d */
[C---:B------:R-:W-:Y:S01]  /*3930*/  FFMA.FTZ R44, R17.reuse, UR5, R44 ;  /* 0x00000005112c7c23 */ /* 0x040fe2000801002c */
[----:B------:R-:W-:Y:S01]  /*3940*/  FFMA.FTZ R46, R17, UR5, R46 ;  /* 0x00000005112e7c23 */ /* 0x000fe2000801002e */
[----:B------:R-:W-:Y:S01]  /*3950*/  ISETP.GE.AND P0, PT, R67, R3, PT ;  /* 0x000000034300720c */ /* 0x000fe20003f06270 */
[C---:B------:R-:W-:Y:S01]  /*3960*/  FFMA.FTZ R66, R17.reuse, UR5, R108 ;  /* 0x0000000511427c23 */ /* 0x040fe2000801006c */
[----:B------:R-:W-:Y:S01]  /*3970*/  FFMA.FTZ R110, R17, UR5, R110 ;  /* 0x00000005116e7c23 */ /* 0x000fe2000801006e */
[----:B------:R-:W-:Y:S01]  /*3980*/  HMMA.16816.F32.BF16 R104, R76, R68, R104 ;  /* 0x000000444c68723c */ /* 0x000fe20000041868 */
[----:B------:R-:W-:-:S02]  /*3990*/  FSEL R53, R44, -INF , !P2 ;  /* 0xff8000002c357808 */ /* 0x000fc40005000000 */
[----:B------:R-:W-:Y:S01]  /*39a0*/  FSEL R44, R46, -INF , !P0 ;  /* 0xff8000002e2c7808 */ /* 0x000fe20004000000 */
[----:B------:R-:W-:Y:S01]  /*39b0*/  FFMA.FTZ R46, R20, UR5, R47 ;  /* 0x00000005142e7c23 */ /* 0x000fe2000801002f */
[C---:B------:R-:W-:Y:S02]  /*39c0*/  ISETP.GE.AND P2, PT, R19.reuse, R2, PT ;  /* 0x000000021300720c */ /* 0x040fe40003f46270 */
[----:B------:R-:W-:Y:S01]  /*39d0*/  ISETP.GE.AND P0, PT, R19, R0, PT ;  /* 0x000000001300720c */ /* 0x000fe20003f06270 */
[----:B------:R-:W-:Y:S01]  /*39e0*/  HMMA.16816.F32.BF16 R36, R80, R70, R36 ;  /* 0x000000465024723c */ /* 0x000fe20000041824 */
[----:B------:R-:W2:Y:S01]  /*39f0*/  LDSM.16.M88.4 R16, [R137+0x8800] ;  /* 0x008800008910783b */ /* 0x000ea20000000200 */
[----:B------:R-:W-:Y:S01]  /*3a00*/  FSEL R15, R15, -INF , !P3 ;  /* 0xff8000000f0f7808 */ /* 0x000fe20005800000 */
[----:B------:R-:W-:-:S04]  /*3a10*/  DEPBAR.LE SB0, 0x0 ;  /* 0x000080000000791a */ /* 0x000fc80000000000 */
[----:B------:R-:W-:Y:S01]  /*3a20*/  FSEL R14, R14, -INF , !P1 ;  /* 0xff8000000e0e7808 */ /* 0x000fe20004800000 */
[----:B-1----:R-:W-:Y:S01]  /*3a30*/  HMMA.16816.F32.BF16 R40, R8, R60, R40 ;  /* 0x0000003c0828723c */ /* 0x002fe20000041828 */
[C---:B------:R-:W-:Y:S02]  /*3a40*/  ISETP.GE.AND P3, PT, R67.reuse, R2, PT ;  /* 0x000000024300720c */ /* 0x040fe40003f66270 */
[----:B------:R-:W-:Y:S02]  /*3a50*/  ISETP.GE.AND P1, PT, R67, R0, PT ;  /* 0x000000004300720c */ /* 0x000fe40003f26270 */
[----:B------:R-:W-:Y:S02]  /*3a60*/  FSEL R66, R66, -INF , !P3 ;  /* 0xff80000042427808 */ /* 0x000fe40005800000 */
[----:B------:R-:W-:Y:S01]  /*3a70*/  FSEL R47, R110, -INF , !P1 ;  /* 0xff8000006e2f7808 */ /* 0x000fe20004800000 */
[----:B------:R-:W-:Y:S01]  /*3a80*/  HMMA.16816.F32.BF16 R100, R76, R70, R100 ;  /* 0x000000464c64723c */ /* 0x000fe20000041864 */
[----:B------:R-:W-:-:S02]  /*3a90*/  FSEL R45, R45, -INF , !P5 ;  /* 0xff8000002d2d7808 */ /* 0x000fc40006800000 */
[----:B------:R-:W-:Y:S02]  /*3aa0*/  FSEL R46, R46, -INF , !P4 ;  /* 0xff8000002e2e7808 */ /* 0x000fe40006000000 */
[----:B------:R-:W-:-:S03]  /*3ab0*/  I2FP.F32.U32 R24, R57 ;  /* 0x0000003900187245 */ /* 0x000fc60000201000 */
[----:B------:R-:W-:Y:S01]  /*3ac0*/  HMMA.16816.F32.BF16 R104, R4, R60, R104 ;  /* 0x0000003c0468723c */ /* 0x000fe20000041868 */
[C---:B------:R-:W-:Y:S02]  /*3ad0*/  VIADD R61, R65.reuse, 0x10 ;  /* 0x00000010413d7836 */ /* 0x040fe40000000000 */
[----:B------:R-:W-:Y:S01]  /*3ae0*/  FFMA.FTZ R60, R20, UR5, R109 ;  /* 0x00000005143c7c23 */ /* 0x000fe2000801006d */
[C---:B------:R-:W-:Y:S01]  /*3af0*/  FFMA.FTZ R41, R24.reuse, UR5, R41 ;  /* 0x0000000518297c23 */ /* 0x040fe20008010029 */
[----:B------:R-:W-:Y:S01]  /*3b00*/  FFMA.FTZ R22, R24, UR5, R43 ;  /* 0x0000000518167c23 */ /* 0x000fe2000801002b */
[----:B------:R-:W-:Y:S01]  /*3b10*/  VIADD R43, R65, 0x19 ;  /* 0x00000019412b7836 */ /* 0x000fe20000000000 */
[----:B------:R-:W-:Y:S02]  /*3b20*/  I2FP.F32.U32 R55, R61 ;  /* 0x0000003d00377245 */ /* 0x000fe40000201000 */
[C---:B------:R-:W-:Y:S01]  /*3b30*/  ISETP.GE.AND P3, PT, R61.reuse, R216, PT ;  /* 0x000000d83d00720c */ /* 0x040fe20003f66270 */
[----:B------:R-:W-:Y:S01]  /*3b40*/  HMMA.16816.F32.BF16 R36, R8, R62, R36 ;  /* 0x0000003e0824723c */ /* 0x000fe20000041824 */
[----:B------:R-:W-:Y:S01]  /*3b50*/  ISETP.GE.AND P1, PT, R61, R3, PT ;  /* 0x000000033d00720c */ /* 0x000fe20003f26270 */
[----:B------:R-:W-:Y:S01]  /*3b60*/  FFMA.FTZ R40, R55, UR5, R40 ;  /* 0x0000000537287c23 */ /* 0x000fe20008010028 */
[----:B------:R-:W-:-:S02]  /*3b70*/  ISETP.GE.AND P5, PT, R61, R2, PT ;  /* 0x000000023d00720c */ /* 0x000fc40003fa6270 */
[----:B------:R-:W-:Y:S01]  /*3b80*/  ISETP.GE.AND P4, PT, R61, R0, PT ;  /* 0x000000003d00720c */ /* 0x000fe20003f86270 */
[----:B------:R-:W-:Y:S01]  /*3b90*/  FFMA.FTZ R61, R20, UR5, R111 ;  /* 0x00000005143d7c23 */ /* 0x000fe2000801006f */
[C---:B------:R-:W-:Y:S01]  /*3ba0*/  FFMA.FTZ R20, R55.reuse, UR5, R42 ;  /* 0x0000000537147c23 */ /* 0x040fe2000801002a */
[----:B------:R-:W-:Y:S01]  /*3bb0*/  FSEL R60, R60, -INF , !P2 ;  /* 0xff8000003c3c7808 */ /* 0x000fe20005000000 */
[----:B------:R-:W-:Y:S01]  /*3bc0*/  HMMA.16816.F32.BF16 R100, R4, R62, R100 ;  /* 0x0000003e0464723c */ /* 0x000fe20000041864 */
[----:B------:R-:W-:Y:S01]  /*3bd0*/  FSEL R177, R40, -INF , !P3 ;  /* 0xff80000028b17808 */ /* 0x000fe20005800000 */
[----:B------:R-:W-:Y:S01]  /*3be0*/  FFMA.FTZ R42, R55, UR5, R104 ;  /* 0x00000005372a7c23 */ /* 0x000fe20008010068 */
[----:B------:R-:W-:Y:S01]  /*3bf0*/  FSEL R61, R61, -INF , !P0 ;  /* 0xff8000003d3d7808 */ /* 0x000fe20004000000 */
[----:B------:R-:W-:Y:S01]  /*3c00*/  FFMA.FTZ R55, R55, UR5, R106 ;  /* 0x0000000537377c23 */ /* 0x000fe2000801006a */
[----:B------:R-:W-:Y:S01]  /*3c10*/  FSEL R20, R20, -INF , !P1 ;  /* 0xff80000014147808 */ /* 0x000fe20004800000 */
[----:B------:R-:W-:Y:S01]  /*3c20*/  FFMA.FTZ R40, R24, UR5, R105 ;  /* 0x0000000518287c23 */ /* 0x000fe20008010069 */
[C---:B------:R-:W-:Y:S01]  /*3c30*/  ISETP.GE.AND P2, PT, R57.reuse, R216, PT ;  /* 0x000000d83900720c */ /* 0x040fe20003f46270 */
[----:B--2---:R-:W-:Y:S01]  /*3c40*/  HMMA.16816.F32.BF16 R32, R8, R16, R32 ;  /* 0x000000100820723c */ /* 0x004fe20000041820 */
[----:B------:R-:W-:-:S02]  /*3c50*/  ISETP.GE.AND P0, PT, R57, R3, PT ;  /* 0x000000033900720c */ /* 0x000fc40003f06270 */
[C---:B------:R-:W-:Y:S02]  /*3c60*/  ISETP.GE.AND P3, PT, R57.reuse, R2, PT ;  /* 0x000000023900720c */ /* 0x040fe40003f66270 */
[----:B------:R-:W-:Y:S01]  /*3c70*/  ISETP.GE.AND P1, PT, R57, R0, PT ;  /* 0x000000003900720c */ /* 0x000fe20003f26270 */
[----:B------:R-:W-:Y:S01]  /*3c80*/  VIADD R57, R65, 0x18 ;  /* 0x0000001841397836 */ /* 0x000fe20000000000 */
[----:B------:R-:W-:Y:S01]  /*3c90*/  FSEL R179, R41, -INF , !P2 ;  /* 0xff80000029b37808 */ /* 0x000fe20005000000 */
[----:B------:R-:W-:Y:S01]  /*3ca0*/  HMMA.16816.F32.BF16 R96, R4, R16, R96 ;  /* 0x000000100460723c */ /* 0x000fe20000041860 */
[----:B------:R-:W-:Y:S02]  /*3cb0*/  FSEL R42, R42, -INF , !P5 ;  /* 0xff8000002a2a7808 */ /* 0x000fe40006800000 */
[----:B------:R-:W-:Y:S02]  /*3cc0*/  I2FP.F32.U32 R41, R57 ;  /* 0x0000003900297245 */ /* 0x000fe40000201000 */
[----:B------:R-:W-:-:S02]  /*3cd0*/  ISETP.GE.AND P5, PT, R57, R216, PT ;  /* 0x000000d83900720c */ /* 0x000fc40003fa6270 */
[----:B------:R-:W-:Y:S01]  /*3ce0*/  FSEL R55, R55, -INF , !P4 ;  /* 0xff80000037377808 */ /* 0x000fe20006000000 */
[C---:B------:R-:W-:Y:S01]  /*3cf0*/  FFMA.FTZ R36, R41.reuse, UR5, R36 ;  /* 0x0000000529247c23 */ /* 0x040fe20008010024 */
[----:B------:R-:W-:Y:S01]  /*3d00*/  FSEL R22, R22, -INF , !P0 ;  /* 0xff80000016167808 */ /* 0x000fe20004000000 */
[----:B------:R-:W-:Y:S01]  /*3d10*/  FFMA.FTZ R100, R41, UR5, R100 ;  /* 0x0000000529647c23 */ /* 0x000fe20008010064 */
[----:B------:R-:W-:Y:S01]  /*3d20*/  ISETP.GE.AND P4, PT, R57, R3, PT ;  /* 0x000000033900720c */ /* 0x000fe20003f86270 */
[----:B------:R-:W-:Y:S01]  /*3d30*/  FFMA.FTZ R117, R41, UR5, R102 ;  /* 0x0000000529757c23 */ /* 0x000fe20008010066 */
[----:B------:R-:W-:Y:S01]  /*3d40*/  FSEL R181, R36, -INF , !P5 ;  /* 0xff80000024b57808 */ /* 0x000fe20006800000 */
[----:B------:R-:W-:Y:S01]  /*3d50*/  HMMA.16816.F32.BF16 R92, R4, R18, R92 ;  /* 0x00000012045c723c */ /* 0x000fe2000004185c */
[----:B------:R-:W-:Y:S02]  /*3d60*/  I2FP.F32.U32 R36, R43 ;  /* 0x0000002b00247245 */ /* 0x000fe40000201000 */
[----:B------:R-:W-:-:S02]  /*3d70*/  ISETP.GE.AND P2, PT, R57, R2, PT ;  /* 0x000000023900720c */ /* 0x000fc40003f46270 */
[----:B------:R-:W-:Y:S01]  /*3d80*/  ISETP.GE.AND P0, PT, R57, R0, PT ;  /* 0x000000003900720c */ /* 0x000fe20003f06270 */
[----:B------:R-:W-:Y:S01]  /*3d90*/  FFMA.FTZ R57, R24, UR5, R107 ;  /* 0x0000000518397c23 */ /* 0x000fe2000801006b */
[----:B------:R-:W-:Y:S01]  /*3da0*/  FFMA.FTZ R24, R41, UR5, R38 ;  /* 0x0000000529187c23 */ /* 0x000fe20008010026 */
[C---:B------:R-:W-:Y:S01]  /*3db0*/  FFMA.FTZ R26, R36.reuse, UR5, R39 ;  /* 0x00000005241a7c23 */ /* 0x040fe20008010027 */
[C---:B------:R-:W-:Y:S01]  /*3dc0*/  VIADD R41, R65.reuse, 0x20 ;  /* 0x0000002041297836 */ /* 0x040fe20000000000 */
[C---:B------:R-:W-:Y:S01]  /*3dd0*/  HMMA.16816.F32.BF16 R28, R8.reuse, R18, R28 ;  /* 0x00000012081c723c */ /* 0x040fe2000004181c */
[----:B------:R-:W-:Y:S02]  /*3de0*/  VIADD R39, R65, 0x21 ;  /* 0x0000002141277836 */ /* 0x000fe40000000000 */
[----:B------:R-:W-:Y:S01]  /*3df0*/  FFMA.FTZ R17, R36, UR5, R37 ;  /* 0x0000000524117c23 */ /* 0x000fe20008010025 */
[----:B------:R-:W-:Y:S01]  /*3e00*/  FSEL R102, R100, -INF , !P2 ;  /* 0xff80000064667808 */ /* 0x000fe20005000000 */
[----:B------:R-:W-:Y:S01]  /*3e10*/  FFMA.FTZ R100, R36, UR5, R101 ;  /* 0x0000000524647c23 */ /* 0x000fe20008010065 */
[----:B------:R-:W-:Y:S01]  /*3e20*/  FSEL R40, R40, -INF , !P3 ;  /* 0xff80000028287808 */ /* 0x000fe20005800000 */
[----:B------:R-:W-:Y:S01]  /*3e30*/  FFMA.FTZ R103, R36, UR5, R103 ;  /* 0x0000000524677c23 */ /* 0x000fe20008010067 */
[----:B------:R-:W-:Y:S01]  /*3e40*/  FSEL R57, R57, -INF , !P1 ;  /* 0xff80000039397808 */ /* 0x000fe20004800000 */
[C---:B------:R-:W-:Y:S01]  /*3e50*/  VIADD R19, R65.reuse, 0x28 ;  /* 0x0000002841137836 */ /* 0x040fe20000000000 */
[----:B------:R-:W-:Y:S01]  /*3e60*/  FSEL R24, R24, -INF , !P4 ;  /* 0xff80000018187808 */ /* 0x000fe20006000000 */
[----:B------:R-:W-:Y:S01]  /*3e70*/  HMMA.16816.F32.BF16 R88, R8, R12, R88 ;  /* 0x0000000c0858723c */ /* 0x000fe20000041858 */
[----:B------:R-:W-:Y:S01]  /*3e80*/  I2FP.F32.U32 R37, R41 ;  /* 0x0000002900257245 */ /* 0x000fe20000201000 */
[----:B------:R-:W-:Y:S01]  /*3e90*/  VIADD R9, R65, 0x29 ;  /* 0x0000002941097836 */ /* 0x000fe20000000000 */
[----:B------:R-:W-:-:S02]  /*3ea0*/  I2FP.F32.U32 R16, R39 ;  /* 0x0000002700107245 */ /* 0x000fc40000201000 */
[----:B------:R-:W-:Y:S01]  /*3eb0*/  ISETP.GE.AND P3, PT, R43, R216, PT ;  /* 0x000000d82b00720c */ /* 0x000fe20003f66270 */
[----:B------:R-:W-:Y:S01]  /*3ec0*/  FFMA.FTZ R18, R37, UR5, R96 ;  /* 0x0000000525127c23 */ /* 0x000fe20008010060 */
[----:B------:R-:W-:Y:S01]  /*3ed0*/  ISETP.GE.AND P1, PT, R43, R3, PT ;  /* 0x000000032b00720c */ /* 0x000fe20003f26270 */
[----:B------:R-:W-:Y:S01]  /*3ee0*/  FFMA.FTZ R98, R37, UR5, R98 ;  /* 0x0000000525627c23 */ /* 0x000fe20008010062 */
[C---:B------:R-:W-:Y:S01]  /*3ef0*/  ISETP.GE.AND P5, PT, R43.reuse, R2, PT ;  /* 0x000000022b00720c */ /* 0x040fe20003fa6270 */
[C---:B------:R-:W-:Y:S01]  /*3f00*/  FFMA.FTZ R33, R16.reuse, UR5, R33 ;  /* 0x0000000510217c23 */ /* 0x040fe20008010021 */
[----:B------:R-:W-:Y:S01]  /*3f10*/  ISETP.GE.AND P4, PT, R43, R0, PT ;  /* 0x000000002b00720c */ /* 0x000fe20003f86270 */
[----:B------:R-:W-:Y:S01]  /*3f20*/  FFMA.FTZ R35, R16, UR5, R35 ;  /* 0x0000000510237c23 */ /* 0x000fe20008010023 */
[----:B------:R-:W-:Y:S01]  /*3f30*/  FSEL R17, R17, -INF , !P3 ;  /* 0xff80000011117808 */ /* 0x000fe20005800000 */
[C---:B------:R-:W-:Y:S01]  /*3f40*/  FFMA.FTZ R32, R37.reuse, UR5, R32 ;  /* 0x0000000525207c23 */ /* 0x040fe20008010020 */
[----:B------:R-:W-:Y:S01]  /*3f50*/  FSEL R26, R26, -INF , !P1 ;  /* 0xff8000001a1a7808 */ /* 0x000fe20004800000 */
[----:B------:R-:W-:Y:S01]  /*3f60*/  FFMA.FTZ R34, R37, UR5, R34 ;  /* 0x0000000525227c23 */ /* 0x000fe20008010022 */
[----:B------:R-:W-:Y:S01]  /*3f70*/  FSEL R100, R100, -INF , !P5 ;  /* 0xff80000064647808 */ /* 0x000fe20006800000 */
[C---:B------:R-:W-:Y:S01]  /*3f80*/  FFMA.FTZ R97, R16.reuse, UR5, R97 ;  /* 0x0000000510617c23 */ /* 0x040fe20008010061 */
[----:B------:R-:W-:Y:S01]  /*3f90*/  FSEL R119, R103, -INF , !P4 ;  /* 0xff80000067777808 */ /* 0x000fe20006000000 */
[----:B------:R-:W-:Y:S01]  /*3fa0*/  FFMA.FTZ R99, R16, UR5, R99 ;  /* 0x0000000510637c23 */ /* 0x000fe20008010063 */
[C---:B------:R-:W-:Y:S01]  /*3fb0*/  ISETP.GE.AND P3, PT, R41.reuse, R2, PT ;  /* 0x000000022900720c */ /* 0x040fe20003f66270 */
[----:B------:R-:W-:Y:S01]  /*3fc0*/  HMMA.16816.F32.BF16 R84, R4, R12, R84 ;  /* 0x0000000c0454723c */ /* 0x000fe20000041854 */
[----:B------:R-:W-:Y:S01]  /*3fd0*/  ISETP.GE.AND P1, PT, R41, R0, PT ;  /* 0x000000002900720c */ /* 0x000fe20003f26270 */
[----:B------:R-:W-:Y:S01]  /*3fe0*/  VIADD R7, R65, 0x30 ;  /* 0x0000003041077836 */ /* 0x000fe20000000000 */
[----:B------:R-:W-:-:S02]  /*3ff0*/  ISETP.GE.AND P5, PT, R39, R216, PT ;  /* 0x000000d82700720c */ /* 0x000fc40003fa6270 */
[-C--:B------:R-:W-:Y:S02]  /*4000*/  ISETP.GE.AND P4, PT, R39, R3.reuse, PT ;  /* 0x000000032700720c */ /* 0x080fe40003f86270 */
[----:B------:R-:W-:Y:S02]  /*4010*/  FSEL R117, R117, -INF , !P0 ;  /* 0xff80000075757808 */ /* 0x000fe40004000000 */
[C---:B------:R-:W-:Y:S02]  /*4020*/  ISETP.GE.AND P2, PT, R41.reuse, R216, PT ;  /* 0x000000d82900720c */ /* 0x040fe40003f46270 */
[----:B------:R-:W-:Y:S02]  /*4030*/  ISETP.GE.AND P0, PT, R41, R3, PT ;  /* 0x000000032900720c */ /* 0x000fe40003f06270 */
[----:B------:R-:W-:Y:S02]  /*4040*/  FSEL R18, R18, -INF , !P3 ;  /* 0xff80000012127808 */ /* 0x000fe40005800000 */
[----:B------:R-:W-:-:S02]  /*4050*/  FSEL R213, R98, -INF , !P1 ;  /* 0xff80000062d57808 */ /* 0x000fc40004800000 */
[----:B------:R-:W-:Y:S02]  /*4060*/  FSEL R207, R33, -INF , !P5 ;  /* 0xff80000021cf7808 */ /* 0x000fe40006800000 */
[----:B------:R-:W-:Y:S02]  /*4070*/  FSEL R208, R35, -INF , !P4 ;  /* 0xff80000023d07808 */ /* 0x000fe40006000000 */
[C---:B------:R-:W-:Y:S01]  /*4080*/  ISETP.GE.AND P3, PT, R19.reuse, R216, PT ;  /* 0x000000d81300720c */ /* 0x040fe20003f66270 */
[----:B------:R-:W-:Y:S01]  /*4090*/  BAR.SYNC.DEFER_BLOCKING 0x0 ;  /* 0x0000000000007b1d */ /* 0x000fe20000010000 */
[C---:B------:R-:W-:Y:S02]  /*40a0*/  ISETP.GE.AND P1, PT, R19.reuse, R3, PT ;  /* 0x000000031300720c */ /* 0x040fe40003f26270 */
[C---:B------:R-:W-:Y:S02]  /*40b0*/  ISETP.GE.AND P5, PT, R19.reuse, R2, PT ;  /* 0x000000021300720c */ /* 0x040fe40003fa6270 */
[----:B------:R-:W-:-:S02]  /*40c0*/  ISETP.GE.AND P4, PT, R19, R0, PT ;  /* 0x000000001300720c */ /* 0x000fc40003f86270 */
[----:B------:R-:W-:Y:S02]  /*40d0*/  FSEL R205, R32, -INF , !P2 ;  /* 0xff80000020cd7808 */ /* 0x000fe40005000000 */
[----:B------:R-:W-:Y:S02]  /*40e0*/  FSEL R206, R34, -INF , !P0 ;  /* 0xff80000022ce7808 */ /* 0x000fe40004000000 */
[----:B------:R-:W-:Y:S02]  /*40f0*/  I2FP.F32.U32 R19, R19 ;  /* 0x0000001300137245 */ /* 0x000fe40000201000 */
[----:B------:R-:W-:Y:S02]  /*4100*/  I2FP.F32.U32 R8, R9 ;  /* 0x0000000900087245 */ /* 0x000fe40000201000 */
[----:B------:R-:W-:Y:S01]  /*4110*/  ISETP.GE.AND P2, PT, R39, R2, PT ;  /* 0x000000022700720c */ /* 0x000fe20003f46270 */
[----:B------:R-:W-:Y:S01]  /*4120*/  FFMA.FTZ R92, R19, UR5, R92 ;  /* 0x00000005135c7c23 */ /* 0x000fe2000801005c */
[----:B------:R-:W-:Y:S01]  /*4130*/  ISETP.GE.AND P0, PT, R39, R0, PT ;  /* 0x000000002700720c */ /* 0x000fe20003f06270 */
[----:B------:R-:W-:Y:S01]  /*4140*/  FFMA.FTZ R94, R19, UR5, R94 ;  /* 0x00000005135e7c23 */ /* 0x000fe2000801005e */
[----:B------:R-:W-:Y:S01]  /*4150*/  FSEL R16, R97, -INF , !P2 ;  /* 0xff80000061107808 */ /* 0x000fe20005000000 */
[C---:B------:R-:W-:Y:S01]  /*4160*/  FFMA.FTZ R29, R8.reuse, UR5, R29 ;  /* 0x00000005081d7c23 */ /* 0x040fe2000801001d */
[----:B------:R-:W-:Y:S01]  /*4170*/  FSEL R215, R99, -INF , !P0 ;  /* 0xff80000063d77808 */ /* 0x000fe20004000000 */
[----:B------:R-:W-:Y:S01]  /*4180*/  FFMA.FTZ R31, R8, UR5, R31 ;  /* 0x00000005081f7c23 */ /* 0x000fe2000801001f */
[----:B------:R-:W-:Y:S01]  /*4190*/  ISETP.GE.AND P2, PT, R9, R216, PT ;  /* 0x000000d80900720c */ /* 0x000fe20003f46270 */
[----:B------:R-:W-:Y:S01]  /*41a0*/  FFMA.FTZ R28, R19, UR5, R28 ;  /* 0x00000005131c7c23 */ /* 0x000fe2000801001c */
[----:B------:R-:W-:Y:S01]  /*41b0*/  ISETP.GE.AND P0, PT, R9, R3, PT ;  /* 0x000000030900720c */ /* 0x000fe20003f06270 */
[----:B------:R-:W-:Y:S01]  /*41c0*/  FFMA.FTZ R30, R19, UR5, R30 ;  /* 0x00000005131e7c23 */ /* 0x000fe2000801001e */
[----:B------:R-:W-:Y:S01]  /*41d0*/  FSEL R222, R92, -INF , !P5 ;  /* 0xff8000005cde7808 */ /* 0x000fe20006800000 */
[----:B------:R-:W-:Y:S01]  /*41e0*/  FFMA.FTZ R93, R8, UR5, R93 ;  /* 0x00000005085d7c23 */ /* 0x000fe2000801005d */
[----:B------:R-:W-:Y:S01]  /*41f0*/  FSEL R233, R94, -INF , !P4 ;  /* 0xff8000005ee97808 */ /* 0x000fe20006000000 */
[----:B------:R-:W-:Y:S01]  /*4200*/  FFMA.FTZ R95, R8, UR5, R95 ;  /* 0x00000005085f7c23 */ /* 0x000fe2000801005f */
[----:B------:R-:W-:-:S02]  /*4210*/  FSEL R211, R29, -INF , !P2 ;  /* 0xff8000001dd37808 */ /* 0x000fc40005000000 */
[----:B------:R-:W-:Y:S02]  /*4220*/  FSEL R212, R31, -INF , !P0 ;  /* 0xff8000001fd47808 */ /* 0x000fe40004000000 */
[C---:B------:R-:W-:Y:S02]  /*4230*/  ISETP.GE.AND P5, PT, R7.reuse, R216, PT ;  /* 0x000000d80700720c */ /* 0x040fe40003fa6270 */
[C---:B------:R-:W-:Y:S02]  /*4240*/  ISETP.GE.AND P4, PT, R7.reuse, R3, PT ;  /* 0x000000030700720c */ /* 0x040fe40003f86270 */
[C---:B------:R-:W-:Y:S02]  /*4250*/  ISETP.GE.AND P2, PT, R7.reuse, R2, PT ;  /* 0x000000020700720c */ /* 0x040fe40003f46270 */
[----:B------:R-:W-:Y:S02]  /*4260*/  I2FP.F32.U32 R5, R7 ;  /* 0x0000000700057245 */ /* 0x000fe40000201000 */
[----:B------:R-:W-:Y:S01]  /*4270*/  ISETP.GE.AND P0, PT, R7, R0, PT ;  /* 0x000000000700720c */ /* 0x000fe20003f06270 */
[----:B------:R-:W-:Y:S01]  /*4280*/  VIADD R7, R65, 0x31 ;  /* 0x0000003141077836 */ /* 0x000fe20000000000 */
[----:B------:R-:W-:Y:S01]  /*4290*/  FSEL R209, R28, -INF , !P3 ;  /* 0xff8000001cd17808 */ /* 0x000fe20005800000 */
[C---:B------:R-:W-:Y:S01]  /*42a0*/  FFMA.FTZ R84, R5.reuse, UR5, R84 ;  /* 0x0000000505547c23 */ /* 0x040fe20008010054 */
[----:B------:R-:W-:Y:S01]  /*42b0*/  FSEL R210, R30, -INF , !P1 ;  /* 0xff8000001ed27808 */ /* 0x000fe20004800000 */
[C---:B------:R-:W-:Y:S01]  /*42c0*/  FFMA.FTZ R86, R5.reuse, UR5, R86 ;  /* 0x0000000505567c23 */ /* 0x040fe20008010056 */
[----:B------:R-:W-:Y:S01]  /*42d0*/  I2FP.F32.U32 R4, R7 ;  /* 0x0000000700047245 */ /* 0x000fe20000201000 */
[----:B------:R-:W-:Y:S01]  /*42e0*/  FFMA.FTZ R88, R5, UR5, R88 ;  /* 0x0000000505587c23 */ /* 0x000fe20008010058 */
[----:B------:R-:W-:Y:S01]  /*42f0*/  ISETP.GE.AND P3, PT, R9, R2, PT ;  /* 0x000000020900720c */ /* 0x000fe20003f66270 */
[----:B------:R-:W-:Y:S01]  /*4300*/  FFMA.FTZ R90, R5, UR5, R90 ;  /* 0x00000005055a7c23 */ /* 0x000fe2000801005a */
[----:B------:R-:W-:Y:S01]  /*4310*/  ISETP.GE.AND P1, PT, R9, R0, PT ;  /* 0x000000000900720c */ /* 0x000fe20003f26270 */
[C---:B------:R-:W-:Y:S01]  /*4320*/  FFMA.FTZ R89, R4.reuse, UR5, R89 ;  /* 0x0000000504597c23 */ /* 0x040fe20008010059 */
[----:B------:R-:W-:Y:S01]  /*4330*/  FSEL R214, R93, -INF , !P3 ;  /* 0xff8000005dd67808 */ /* 0x000fe20005800000 */
[C---:B------:R-:W-:Y:S01]  /*4340*/  FFMA.FTZ R91, R4.reuse, UR5, R91 ;  /* 0x00000005045b7c23 */ /* 0x040fe2000801005b */
[----:B------:R-:W-:Y:S01]  /*4350*/  FSEL R231, R95, -INF , !P1 ;  /* 0xff8000005fe77808 */ /* 0x000fe20004800000 */
[C---:B------:R-:W-:Y:S01]  /*4360*/  FFMA.FTZ R85, R4.reuse, UR5, R85 ;  /* 0x0000000504557c23 */ /* 0x040fe20008010055 */
[C---:B------:R-:W-:Y:S01]  /*4370*/  ISETP.GE.AND P3, PT, R7.reuse, R216, PT ;  /* 0x000000d80700720c */ /* 0x040fe20003f66270 */
[----:B------:R-:W-:Y:S01]  /*4380*/  FFMA.FTZ R87, R4, UR5, R87 ;  /* 0x0000000504577c23 */ /* 0x000fe20008010057 */
[----:B------:R-:W-:-:S02]  /*4390*/  ISETP.GE.AND P1, PT, R7, R3, PT ;  /* 0x000000030700720c */ /* 0x000fc40003f26270 */
[----:B------:R-:W-:Y:S02]  /*43a0*/  FSEL R204, R84, -INF , !P2 ;  /* 0xff80000054cc7808 */ /* 0x000fe40005000000 */
[----:B------:R-:W-:Y:S02]  /*43b0*/  FSEL R201, R86, -INF , !P0 ;  /* 0xff80000056c97808 */ /* 0x000fe40004000000 */
[----:B------:R-:W-:Y:S02]  /*43c0*/  FSEL R191, R89, -INF , !P3 ;  /* 0xff80000059bf7808 */ /* 0x000fe40005800000 */
[----:B------:R-:W-:Y:S02]  /*43d0*/  FSEL R188, R91, -INF , !P1 ;  /* 0xff8000005bbc7808 */ /* 0x000fe40004800000 */
[C---:B------:R-:W-:Y:S02]  /*43e0*/  ISETP.GE.AND P2, PT, R65.reuse, R216, PT ;  /* 0x000000d84100720c */ /* 0x040fe40003f46270 */
[----:B------:R-:W-:-:S02]  /*43f0*/  ISETP.GE.AND P0, PT, R65, R3, PT ;  /* 0x000000034100720c */ /* 0x000fc40003f06270 */
[----:B------:R-:W-:Y:S02]  /*4400*/  I2FP.F32.U32 R5, R65 ;  /* 0x0000004100057245 */ /* 0x000fe40000201000 */
[C---:B------:R-:W-:Y:S02]  /*4410*/  ISETP.GE.AND P3, PT, R65.reuse, R2, PT ;  /* 0x000000024100720c */ /* 0x040fe40003f66270 */
[C---:B------:R-:W-:Y:S01]  /*4420*/  ISETP.GE.AND P1, PT, R65.reuse, R0, PT ;  /* 0x000000004100720c */ /* 0x040fe20003f26270 */
        /* <DEDUP_REMOVED lines=15> */
[----:B------:R-:W-:Y:S01]  /*4520*/  FSEL R9, R9, -INF , !P2 ;  /* 0xff80000009097808 */ /* 0x000fe20005000000 */
[----:B------:R-:W-:Y:S01]  /*4530*/  FFMA.FTZ R27, R4, UR5, R27 ;  /* 0x00000005041b7c23 */ /* 0x000fe2000801001b */
[----:B------:R-:W-:-:S02]  /*4540*/  FSEL R8, R8, -INF , !P0 ;  /* 0xff80000008087808 */ /* 0x000fc40004000000 */
[C---:B------:R-:W-:Y:S02]  /*4550*/  ISETP.GE.AND P5, PT, R65.reuse, R216, PT ;  /* 0x000000d84100720c */ /* 0x040fe40003fa6270 */
[C---:B------:R-:W-:Y:S02]  /*4560*/  ISETP.GE.AND P4, PT, R65.reuse, R3, PT ;  /* 0x000000034100720c */ /* 0x040fe40003f86270 */
[C---:B------:R-:W-:Y:S02]  /*4570*/  ISETP.GE.AND P2, PT, R65.reuse, R2, PT ;  /* 0x000000024100720c */ /* 0x040fe40003f46270 */
[----:B------:R-:W-:Y:S02]  /*4580*/  ISETP.GE.AND P0, PT, R65, R0, PT ;  /* 0x000000004100720c */ /* 0x000fe40003f06270 */
[----:B------:R-:W-:Y:S02]  /*4590*/  FSEL R4, R52, -INF , !P3 ;  /* 0xff80000034047808 */ /* 0x000fe40005800000 */
[----:B------:R-:W-:-:S02]  /*45a0*/  FSEL R11, R11, -INF , !P1 ;  /* 0xff8000000b0b7808 */ /* 0x000fc40004800000 */
[----:B------:R-:W-:Y:S02]  /*45b0*/  FSEL R189, R21, -INF , !P5 ;  /* 0xff80000015bd7808 */ /* 0x000fe40006800000 */
[----:B------:R-:W-:Y:S02]  /*45c0*/  FSEL R186, R23, -INF , !P4 ;  /* 0xff80000017ba7808 */ /* 0x000fe40006000000 */
[----:B------:R-:W-:Y:S02]  /*45d0*/  FSEL R200, R25, -INF , !P2 ;  /* 0xff80000019c87808 */ /* 0x000fe40005000000 */
[----:B------:R-:W-:Y:S01]  /*45e0*/  FSEL R197, R27, -INF , !P0 ;  /* 0xff8000001bc57808 */ /* 0x000fe20004000000 */
[----:B------:R-:W-:Y:S06]  /*45f0*/  BRA.U !UP1, `(.L_x_177) ;  /* 0x0000000109d87547 */ /* 0x000fec000b800000 */
        /* <DEDUP_REMOVED lines=51> */
.L_x_179:
[----:B------:R3:W-:Y:S02]  /*4930*/  STS.128 [R230+0x8800], RZ ;  /* 0x008800ffe6007388 */ /* 0x0007e40000000c00 */
.L_x_180:
[----:B------:R-:W-:Y:S05]  /*4940*/  BSYNC.RECONVERGENT B0 ;  /* 0x0000000000007941 */ /* 0x000fea0003800200 */
.L_x_178:
[----:B------:R-:W0:Y:S02]  /*4950*/  LDGDEPBAR ;  /* 0x00000000000079af */ /* 0x000e240000000000 */
.L_x_177:
[----:B------:R-:W-:Y:S01]  /*4960*/  FMNMX3.FTZ R5, R4, R64, R66, !PT ;  /* 0x0000004004057276 */ /* 0x000fe20007810042 */
[----:B------:R-:W4:Y:S01]  /*4970*/  LDCU UR13, c[0x0][0x45c] ;  /* 0x00008b80ff0d77ac */ /* 0x000f220008000800 */
[----:B------:R-:W-:Y:S02]  /*4980*/  FMNMX3.FTZ R6, R11, R59, R47, !PT ;  /* 0x0000003b0b067276 */ /* 0x000fe4000781002f */
[----:B------:R-:W-:Y:S01]  /*4990*/  FMNMX3.FTZ R5, R5, R60, R42, !PT ;  /* 0x0000003c05057276 */ /* 0x000fe2000781002a */
[----:B------:R-:W-:Y:S01]  /*49a0*/  UMOV UR12, 0xffffffff ;  /* 0xffffffff000c7882 */ /* 0x000fe20000000000 */
        /* <DEDUP_REMOVED lines=11> */
[----:B------:R-:W-:Y:S02]  /*4a60*/  FMNMX.FTZ R12, R200, R5, !PT ;  /* 0x00000005c80c7209 */ /* 0x000fe40007810000 */
[----:B------:R-:W-:Y:S02]  /*4a70*/  FMNMX.FTZ R13, R197, R6, !PT ;  /* 0x00000006c50d7209 */ /* 0x000fe40007810000 */
[----:B------:R-:W-:Y:S01]  /*4a80*/  FMNMX3.FTZ R6, R9, R15, R53, !PT ;  /* 0x0000000f09067276 */ /* 0x000fe20007810035 */
[----:B------:R-:W5:Y:S01]  /*4a90*/  SHFL.BFLY PT, R7, R12, 0x2, 0x1f ;  /* 0x0c401f000c077f89 */ /* 0x000f6200000e0000 */
[----:B------:R-:W-:-:S02]  /*4aa0*/  FMNMX3.FTZ R5, R8, R14, R44, !PT ;  /* 0x0000000e08057276 */ /* 0x000fc4000781002c */
[----:B------:R-:W-:Y:S01]  /*4ab0*/  FMNMX3.FTZ R6, R6, R45, R177, !PT ;  /* 0x0000002d06067276 */ /* 0x000fe200078100b1 */
[----:B------:R-:W1:Y:S01]  /*4ac0*/  SHFL.BFLY PT, R10, R13, 0x2, 0x1f ;  /* 0x0c401f000d0a7f89 */ /* 0x000e6200000e0000 */
        /* <DEDUP_REMOVED lines=10> */
[----:B-----5:R-:W-:-:S02]  /*4b70*/  FMNMX.FTZ R7, R12, R7, !PT ;  /* 0x000000070c077209 */ /* 0x020fc40007810000 */
[----:B------:R-:W-:Y:S02]  /*4b80*/  FMNMX3.FTZ R5, R5, R188, R184, !PT ;  /* 0x000000bc05057276 */ /* 0x000fe400078100b8 */
[----:B-1----:R-:W-:Y:S01]  /*4b90*/  FMNMX.FTZ R10, R13, R10, !PT ;  /* 0x0000000a0d0a7209 */ /* 0x002fe20007810000 */
[----:B------:R-:W1:Y:S01]  /*4ba0*/  SHFL.BFLY PT, R166, R7, 0x1, 0x1f ;  /* 0x0c201f0007a67f89 */ /* 0x000e6200000e0000 */
[----:B------:R-:W-:-:S03]  /*4bb0*/  LOP3.LUT R218, R136, 0x120, R51, 0xf8, !PT ;  /* 0x0000012088da7812 */ /* 0x000fc600078ef833 */
[----:B------:R-:W5:Y:S01]  /*4bc0*/  SHFL.BFLY PT, R165, R10, 0x1, 0x1f ;  /* 0x0c201f000aa57f89 */ /* 0x000f6200000e0000 */
[----:B------:R-:W-:-:S04]  /*4bd0*/  LEA R218, R218, UR6, 0x1 ;  /* 0x00000006dada7c11 */ /* 0x000fc8000f8e08ff */
[----:B------:R-:W-:Y:S01]  /*4be0*/  IADD3 R194, PT, PT, R48, R218, RZ ;  /* 0x000000da30c27210 */ /* 0x000fe20007ffe0ff */
[----:B------:R-:W-:Y:S04]  /*4bf0*/  LDSM.16.MT88.4 R148, [R218+0x9000] ;  /* 0x00900000da94783b */ /* 0x000fe80000004200 */
[----:B------:R-:W-:Y:S04]  /*4c00*/  LDSM.16.MT88.4 R80, [R194+0x9000] ;  /* 0x00900000c250783b */ /* 0x000fe80000004200 */
[----:B------:R-:W-:Y:S04]  /*4c10*/  LDSM.16.MT88.4 R96, [R218+0xa000] ;  /* 0x00a00000da60783b */ /* 0x000fe80000004200 */
[----:B------:R-:W-:Y:S01]  /*4c20*/  LDSM.16.MT88.4 R112, [R194+0xa000] ;  /* 0x00a00000c270783b */ /* 0x000fe20000004200 */
[----:B-1----:R-:W-:-:S02]  /*4c30*/  FMNMX.FTZ R166, R7, R166, !PT ;  /* 0x000000a607a67209 */ /* 0x002fc40007810000 */
[----:B------:R-:W-:Y:S01]  /*4c40*/  FMNMX.FTZ R7, R189, R6, !PT ;  /* 0x00000006bd077209 */ /* 0x000fe20007810000 */
[----:B------:R-:W-:Y:S01]  /*4c50*/  LDSM.16.MT88.4 R128, [R218+0xb000] ;  /* 0x00b00000da80783b */ /* 0x000fe20000004200 */
[----:B-----5:R-:W-:Y:S01]  /*4c60*/  FMNMX.FTZ R165, R10, R165, !PT ;  /* 0x000000a50aa57209 */ /* 0x020fe20007810000 */
[----:B----4-:R-:W-:Y:S01]  /*4c70*/  FMUL.FTZ R203, R166, UR13 ;  /* 0x0000000da6cb7c20 */ /* 0x010fe20008410000 */
[----:B------:R-:W-:Y:S01]  /*4c80*/  FMNMX.FTZ R10, R186, R5, !PT ;  /* 0x00000005ba0a7209 */ /* 0x000fe20007810000 */
[----:B------:R-:W1:Y:S01]  /*4c90*/  SHFL.BFLY PT, R168, R7, 0x2, 0x1f ;  /* 0x0c401f0007a87f89 */ /* 0x000e6200000e0000 */
[----:B------:R-:W-:Y:S01]  /*4ca0*/  FSETP.NEU.FTZ.AND P0, PT, R166, -INF , PT ;  /* 0xff800000a600780b */ /* 0x000fe20003f1d000 */
[----:B------:R-:W-:Y:S02]  /*4cb0*/  FMUL.FTZ R198, R165, UR13 ;  /* 0x0000000da5c67c20 */ /* 0x000fe40008410000 */
[----:B------:R-:W4:Y:S01]  /*4cc0*/  SHFL.BFLY PT, R5, R10, 0x2, 0x1f ;  /* 0x0c401f000a057f89 */ /* 0x000f2200000e0000 */
[----:B------:R-:W-:-:S02]  /*4cd0*/  FSEL R203, R203, RZ, P0 ;  /* 0x000000ffcbcb7208 */ /* 0x000fc40000000000 */
[----:B------:R-:W-:Y:S01]  /*4ce0*/  FSETP.NEU.FTZ.AND P0, PT, R165, -INF , PT ;  /* 0xff800000a500780b */ /* 0x000fe20003f1d000 */
[----:B------:R-:W-:Y:S02]  /*4cf0*/  LDSM.16.MT88.4 R36, [R218+0xb400] ;  /* 0x00b40000da24783b */ /* 0x000fe40000004200 */
[--C-:B------:R-:W-:Y:S01]  /*4d00*/  FFMA.FTZ R65, R66, UR13, -R203.reuse ;  /* 0x0000000d42417c23 */ /* 0x100fe200080108cb */
[----:B------:R-:W-:Y:S01]  /*4d10*/  FSEL R198, R198, RZ, P0 ;  /* 0x000000ffc6c67208 */ /* 0x000fe20000000000 */
[--C-:B------:R-:W-:Y:S01]  /*4d20*/  FFMA.FTZ R164, R4, UR13, -R203.reuse ;  /* 0x0000000d04a47c23 */ /* 0x100fe200080108cb */
[--C-:B------:R-:W-:Y:S01]  /*4d30*/  FFMA.FTZ R67, R64, UR13, -R203.reuse ;  /* 0x0000000d40437c23 */ /* 0x100fe200080108cb */
[--C-:B------:R-:W-:Y:S01]  /*4d40*/  FFMA.FTZ R60, R60, UR13, -R203.reuse ;  /* 0x0000000d3c3c7c23 */ /* 0x100fe200080108cb */
[--C-:B------:R-:W-:Y:S01]  /*4d50*/  FFMA.FTZ R54, R40, UR13, -R203.reuse ;  /* 0x0000000d28367c23 */ /* 0x100fe200080108cb */
[--C-:B------:R-:W-:Y:S01]  /*4d60*/  FFMA.FTZ R66, R11, UR13, -R198.reuse ;  /* 0x0000000d0b427c23 */ /* 0x100fe200080108c6 */
[--C-:B------:R-:W-:Y:S01]  /*4d70*/  FFMA.FTZ R63, R59, UR13, -R198.reuse ;  /* 0x0000000d3b3f7c23 */ /* 0x100fe200080108c6 */
[--C-:B------:R-:W-:Y:S01]  /*4d80*/  FFMA.FTZ R64, R47, UR13, -R198.reuse ;  /* 0x0000000d2f407c23 */ /* 0x100fe200080108c6 */
[--C-:B------:R-:W-:Y:S01]  /*4d90*/  FFMA.FTZ R59, R61, UR13, -R198.reuse ;  /* 0x0000000d3d3b7c23 */ /* 0x100fe200080108c6 */
[----:B------:R-:W-:Y:S01]  /*4da0*/  MUFU.EX2 R164, R164 ;  /* 0x000000a400a47308 */ /* 0x000fe20000000800 */
[--C-:B------:R-:W-:Y:S01]  /*4db0*/  FFMA.FTZ R61, R42, UR13, -R203.reuse ;  /* 0x0000000d2a3d7c23 */ /* 0x100fe200080108cb */
[----:B------:R-:W-:Y:S01]  /*4dc0*/  LDSM.16.MT88.4 R32, [R194+0xb400] ;  /* 0x00b40000c220783b */ /* 0x000fe20000004200 */
[--C-:B------:R-:W-:Y:S01]  /*4dd0*/  FFMA.FTZ R19, R55, UR13, -R198.reuse ;  /* 0x0000000d37137c23 */ /* 0x100fe200080108c6 */
[----:B-1----:R-:W-:Y:S01]  /*4de0*/  FMNMX.FTZ R168, R7, R168, !PT ;  /* 0x000000a807a87209 */ /* 0x002fe20007810000 */
[----:B------:R-:W1:Y:S01]  /*4df0*/  MUFU.EX2 R67, R67 ;  /* 0x0000004300437308 */ /* 0x000e620000000800 */
[----:B------:R-:W-:Y:S01]  /*4e00*/  LDSM.16.MT88.4 R40, [R194+0xa400] ;  /* 0x00a40000c228783b */ /* 0x000fe20000004200 */
[--C-:B------:R-:W-:Y:S01]  /*4e10*/  FFMA.FTZ R52, R100, UR13, -R203.reuse ;  /* 0x0000000d64347c23 */ /* 0x100fe200080108cb */
[----:B----4-:R-:W-:Y:S01]  /*4e20*/  FMNMX.FTZ R10, R10, R5, !PT ;  /* 0x000000050a0a7209 */ /* 0x010fe20007810000 */
[----:B------:R-:W-:Y:S01]  /*4e30*/  MUFU.EX2 R65, R65 ;  /* 0x0000004100417308 */ /* 0x000fe20000000800 */
[----:B------:R-:W4:Y:S01]  /*4e40*/  SHFL.BFLY PT, R11, R168, 0x1, 0x1f ;  /* 0x0c201f00a80b7f89 */ /* 0x000f2200000e0000 */
[--C-:B------:R-:W-:Y:S01]  /*4e50*/  FFMA.FTZ R56, R57, UR13, -R198.reuse ;  /* 0x0000000d39387c23 */ /* 0x100fe200080108c6 */
[--C-:B------:R-:W-:Y:S01]  /*4e60*/  FFMA.FTZ R55, R117, UR13, -R198.reuse ;  /* 0x0000000d75377c23 */ /* 0x100fe200080108c6 */
[----:B------:R-:W5:Y:S01]  /*4e70*/  MUFU.EX2 R60, R60 ;  /* 0x0000003c003c7308 */ /* 0x000f620000000800 */
[----:B------:R-:W3:Y:S01]  /*4e80*/  SHFL.BFLY PT, R167, R10, 0x1, 0x1f ;  /* 0x0c201f000aa77f89 */ /* 0x000ee200000e0000 */
[--C-:B------:R-:W-:Y:S01]  /*4e90*/  FFMA.FTZ R58, R119, UR13, -R198.reuse ;  /* 0x0000000d773a7c23 */ /* 0x100fe200080108c6 */
[----:B------:R-:W-:Y:S01]  /*4ea0*/  FFMA.FTZ R235, R200, UR13, -R203 ;  /* 0x0000000dc8eb7c23 */ /* 0x000fe200080108cb */
[----:B------:R-:W-:Y:S01]  /*4eb0*/  MUFU.EX2 R66, R66 ;  /* 0x0000004200427308 */ /* 0x000fe20000000800 */
[----:B------:R-:W3:Y:S01]  /*4ec0*/  LDSM.16.MT88.4 R4, [R194+0xb000] ;  /* 0x00b00000c204783b */ /* 0x000ee20000004200 */
[----:B-1----:R-:W-:Y:S01]  /*4ed0*/  F2FP.BF16.F32.PACK_AB R140, R67, R164 ;  /* 0x000000a4438c723e */ /* 0x002fe200000010ff */
[----:B------:R-:W-:Y:S01]  /*4ee0*/  FADD.FTZ R164, R164, R67 ;  /* 0x00000043a4a47221 */ /* 0x000fe20000010000 */
[----:B------:R-:W1:Y:S01]  /*4ef0*/  MUFU.EX2 R63, R63 ;  /* 0x0000003f003f7308 */ /* 0x000e620000000800 */
[----:B--2---:R-:W-:Y:S01]  /*4f00*/  LDSM.16.MT88.4 R28, [R218+0x9800] ;  /* 0x00980000da1c783b */ /* 0x004fe20000004200 */
[--C-:B------:R-:W-:Y:S01]  /*4f10*/  FFMA.FTZ R201, R201, UR13, -R198.reuse ;  /* 0x0000000dc9c97c23 */ /* 0x100fe200080108c6 */
[--C-:B------:R-:W-:Y:S01]  /*4f20*/  FFMA.FTZ R200, R199, UR13, -R198.reuse ;  /* 0x0000000dc7c87c23 */ /* 0x100fe200080108c6 */
[----:B------:R-:W-:Y:S01]  /*4f30*/  MUFU.EX2 R64, R64 ;  /* 0x0000004000407308 */ /* 0x000fe20000000800 */
[----:B------:R-:W-:Y:S01]  /*4f40*/  FFMA.FTZ R195, R195, UR13, -R198 ;  /* 0x0000000dc3c37c23 */ /* 0x000fe200080108c6 */
[----:B-----5:R-:W-:Y:S01]  /*4f50*/  F2FP.BF16.F32.PACK_AB R142, R60, R65 ;  /* 0x000000413c8e723e */ /* 0x020fe200000010ff */
[--C-:B------:R-:W-:Y:S01]  /*4f60*/  FFMA.FTZ R196, R196, UR13, -R203.reuse ;  /* 0x0000000dc4c47c23 */ /* 0x100fe200080108cb */
[----:B------:R-:W2:Y:S01]  /*4f70*/  MUFU.EX2 R59, R59 ;  /* 0x0000003b003b7308 */ /* 0x000ea20000000800 */
[----:B------:R-:W-:Y:S01]  /*4f80*/  FFMA.FTZ R204, R204, UR13, -R203 ;  /* 0x0000000dcccc7c23 */ /* 0x000fe200080108cb */
[----:B------:R-:W-:-:S02]  /*4f90*/  FADD.FTZ R65, R65, R164 ;  /* 0x000000a441417221 */ /* 0x000fc40000010000 */
[----:B------:R-:W-:Y:S01]  /*4fa0*/  MUFU.EX2 R61, R61 ;  /* 0x0000003d003d7308 */ /* 0x000fe20000000800 */
[----:B----4-:R-:W-:Y:S01]  /*4fb0*/  FMNMX.FTZ R168, R168, R11, !PT ;  /* 0x0000000ba8a87209 */ /* 0x010fe20007810000 */
[----:B------:R-:W-:Y:S01]  /*4fc0*/  FADD.FTZ R60, R60, R65 ;  /* 0x000000413c3c7221 */ /* 0x000fe20000010000 */
[----:B-1----:R-:W-:Y:S01]  /*4fd0*/  F2FP.BF16.F32.PACK_AB R141, R63, R66 ;  /* 0x000000423f8d723e */ /* 0x002fe200000010ff */
[----:B------:R-:W-:Y:S01]  /*4fe0*/  MUFU.EX2 R54, R54 ;  /* 0x0000003600367308 */ /* 0x000fe20000000800 */
[----:B---3--:R-:W-:Y:S01]  /*4ff0*/  FMNMX.FTZ R167, R10, R167, !PT ;  /* 0x000000a70aa77209 */ /* 0x008fe20007810000 */
[C---:B------:R-:W-:Y:S01]  /*5000*/  FMUL.FTZ R192, R168.reuse, UR13 ;  /* 0x0000000da8c07c20 */ /* 0x040fe20008410000 */
[----:B------:R-:W-:Y:S01]  /*5010*/  FSETP.NEU.FTZ.AND P0, PT, R168, -INF , PT ;  /* 0xff800000a800780b */ /* 0x000fe20003f1d000 */
[----:B------:R-:W-:Y:S01]  /*5020*/  MUFU.EX2 R52, R52 ;  /* 0x0000003400347308 */ /* 0x000fe20000000800 */
[----:B------:R-:W-:Y:S01]  /*5030*/  FADD.FTZ R63, R66, R63 ;  /* 0x0000003f423f7221 */ /* 0x000fe20000010000 */
[C---:B------:R-:W-:Y:S01]  /*5040*/  FMUL.FTZ R187, R167.reuse, UR13 ;  /* 0x0000000da7bb7c20 */ /* 0x040fe20008410000 */
[----:B------:R-:W-:Y:S01]  /*5050*/  FSEL R192, R192, RZ, P0 ;  /* 0x000000ffc0c07208 */ /* 0x000fe20000000000 */
[----:B------:R1:W-:Y:S01]  /*5060*/  MUFU.EX2 R57, R19 ;  /* 0x0000001300397308 */ /* 0x0003e20000000800 */
[----:B------:R-:W-:-:S02]  /*5070*/  FSETP.NEU.FTZ.AND P0, PT, R167, -INF , PT ;  /* 0xff800000a700780b */ /* 0x000fc40003f1d000 */
[----:B--2---:R-:W-:Y:S01]  /*5080*/  F2FP.BF16.F32.PACK_AB R143, R59, R64 ;  /* 0x000000403b8f723e */ /* 0x004fe200000010ff */
[--C-:B------:R-:W-:Y:S01]  /*5090*/  FFMA.FTZ R175, R9, UR13, -R192.reuse ;  /* 0x0000000d09af7c23 */ /* 0x100fe200080108c0 */
[----:B------:R-:W-:Y:S01]  /*50a0*/  FSEL R187, R187, RZ, P0 ;  /* 0x000000ffbbbb7208 */ /* 0x000fe20000000000 */
[--C-:B------:R-:W-:Y:S01]  /*50b0*/  FFMA.FTZ R174, R15, UR13, -R192.reuse ;  /* 0x0000000d0fae7c23 */ /* 0x100fe200080108c0 */
[--C-:B------:R-:W-:Y:S01]  /*50c0*/  FFMA.FTZ R170, R45, UR13, -R192.reuse ;  /* 0x0000000d2daa7c23 */ /* 0x100fe200080108c0 */
[--C-:B------:R-:W-:Y:S01]  /*50d0*/  FFMA.FTZ R171, R53, UR13, -R192.reuse ;  /* 0x0000000d35ab7c23 */ /* 0x100fe200080108c0 */
[----:B------:R-:W-:Y:S01]  /*50e0*/  FFMA.FTZ R53, R102, UR13, -R203 ;  /* 0x0000000d66357c23 */ /* 0x000fe200080108cb */
[--C-:B------:R-:W-:Y:S01]  /*50f0*/  FFMA.FTZ R173, R8, UR13, -R187.reuse ;  /* 0x0000000d08ad7c23 */ /* 0x100fe200080108bb */
[--C-:B------:R-:W-:Y:S01]  /*5100*/  FFMA.FTZ R172, R14, UR13, -R187.reuse ;  /* 0x0000000d0eac7c23 */ /* 0x100fe200080108bb */
[--C-:B------:R-:W-:Y:S01]  /*5110*/  FFMA.FTZ R169, R44, UR13, -R187.reuse ;  /* 0x0000000d2ca97c23 */ /* 0x100fe200080108bb */
[--C-:B------:R-:W-:Y:S01]  /*5120*/  FFMA.FTZ R62, R46, UR13, -R187.reuse ;  /* 0x0000000d2e3e7c23 */ /* 0x100fe200080108bb */
[----:B------:R-:W2:Y:S01]  /*5130*/  LDSM.16.MT88.4 R12, [R218+0x9400] ;  /* 0x00940000da0c783b */ /* 0x000ea20000004200 */
[----:B------:R-:W-:Y:S01]  /*5140*/  MUFU.EX2 R175, R175 ;  /* 0x000000af00af7308 */ /* 0x000fe20000000800 */
[C---:B------:R-:W-:Y:S01]  /*5150*/  HMMA.16816.F32.BF16 R156, R140.reuse, R148, RZ ;  /* 0x000000948c9c723c */ /* 0x040fe200000418ff */
[--C-:B-1----:R-:W-:Y:S01]  /*5160*/  FFMA.FTZ R19, R177, UR13, -R192.reuse ;  /* 0x0000000db1137c23 */ /* 0x102fe200080108c0 */
[----:B------:R-:W-:Y:S01]  /*5170*/  LDSM.16.MT88.4 R44, [R218+0xa400] ;  /* 0x00a40000da2c783b */ /* 0x000fe20000004200 */
[----:B------:R-:W1:Y:S01]  /*5180*/  MUFU.EX2 R174, R174 ;  /* 0x000000ae00ae7308 */ /* 0x000e620000000800 */
[--C-:B------:R-:W-:Y:S01]  /*5190*/  FFMA.FTZ R178, R181, UR13, -R192.reuse ;  /* 0x0000000db5b27c23 */ /* 0x100fe200080108c0 */
[--C-:B------:R-:W-:Y:S01]  /*51a0*/  FFMA.FTZ R176, R179, UR13, -R192.reuse ;  /* 0x0000000db3b07c23 */ /* 0x100fe200080108c0 */
[----:B------:R-:W3:Y:S01]  /*51b0*/  LDSM.16.MT88.4 R8, [R194+0x9400] ;  /* 0x00940000c208783b */ /* 0x000ee20000004200 */
[----:B------:R-:W-:Y:S01]  /*51c0*/  MUFU.EX2 R171, R171 ;  /* 0x000000ab00ab7308 */ /* 0x000fe20000000800 */
[C---:B------:R-:W-:Y:S01]  /*51d0*/  HMMA.16816.F32.BF16 R72, R140.reuse, R80, RZ ;  /* 0x000000508c48723c */ /* 0x040fe200000418ff */
[----:B------:R-:W-:Y:S01]  /*51e0*/  FFMA.FTZ R177, R17, UR13, -R192 ;  /* 0x0000000d11b17c23 */ /* 0x000fe200080108c0 */
[--C-:B------:R-:W-:Y:S01]  /*51f0*/  FFMA.FTZ R182, R20, UR13, -R187.reuse ;  /* 0x0000000d14b67c23 */ /* 0x100fe200080108bb */
[----:B------:R-:W4:Y:S01]  /*5200*/  MUFU.EX2 R170, R170 ;  /* 0x000000aa00aa7308 */ /* 0x000f220000000800 */
[--C-:B------:R-:W-:Y:S01]  /*5210*/  FFMA.FTZ R181, R22, UR13, -R187.reuse ;  /* 0x0000000d16b57c23 */ /* 0x100fe200080108bb */
[--C-:B------:R-:W-:Y:S01]  /*5220*/  FFMA.FTZ R180, R24, UR13, -R187.reuse ;  /* 0x0000000d18b47c23 */ /* 0x100fe200080108bb */
[----:B------:R-:W-:Y:S01]  /*5230*/  FFMA.FTZ R183, R26, UR13, -R187 ;  /* 0x0000000d1ab77c23 */ /* 0x000fe200080108bb */
[----:B------:R-:W-:Y:S01]  /*5240*/  MUFU.EX2 R173, R173 ;  /* 0x000000ad00ad7308 */ /* 0x000fe20000000800 */
[C---:B------:R-:W-:Y:S01]  /*5250*/  HMMA.16816.F32.BF16 R88, R140.reuse, R96, RZ ;  /* 0x000000608c58723c */ /* 0x040fe200000418ff */
[----:B-1----:R-:W-:Y:S01]  /*5260*/  F2FP.BF16.F32.PACK_AB R136, R174, R175 ;  /* 0x000000afae88723e */ /* 0x002fe200000010ff */
[----:B------:R-:W-:Y:S01]  /*5270*/  LDSM.16.MT88.4 R20, [R218+0xa800] ;  /* 0x00a80000da14783b */ /* 0x000fe20000004200 */
[----:B------:R-:W1:Y:S01]  /*5280*/  MUFU.EX2 R172, R172 ;  /* 0x000000ac00ac7308 */ /* 0x000e620000000800 */
[----:B------:R-:W-:Y:S01]  /*5290*/  FADD.FTZ R174, R175, R174 ;  /* 0x000000aeafae7221 */ /* 0x000fe20000010000 */
[----:B------:R-:W-:Y:S01]  /*52a0*/  FADD.FTZ R64, R64, R63 ;  /* 0x0000003f40407221 */ /* 0x000fe20000010000 */
[----:B------:R-:W5:Y:S01]  /*52b0*/  LDSM.16.MT88.4 R24, [R194+0x9800] ;  /* 0x00980000c218783b */ /* 0x000f620000004200 */
[----:B------:R-:W-:Y:S01]  /*52c0*/  MUFU.EX2 R169, R169 ;  /* 0x000000a900a97308 */ /* 0x000fe20000000800 */
[C---:B------:R-:W-:Y:S01]  /*52d0*/  HMMA.16816.F32.BF16 R104, R140.reuse, R112, RZ ;  /* 0x000000708c68723c */ /* 0x040fe200000418ff */
[C---:B----4-:R-:W-:Y:S01]  /*52e0*/  F2FP.BF16.F32.PACK_AB R138, R170.reuse, R171 ;  /* 0x000000abaa8a723e */ /* 0x050fe200000010ff */
[----:B------:R-:W-:Y:S01]  /*52f0*/  FADD.FTZ R171, R171, R174 ;  /* 0x000000aeabab7221 */ /* 0x000fe20000010000 */
[----:B------:R-:W4:Y:S01]  /*5300*/  MUFU.EX2 R62, R62 ;  /* 0x0000003e003e7308 */ /* 0x000f220000000800 */
[----:B------:R-:W-:Y:S01]  /*5310*/  FADD.FTZ R64, R59, R64 ;  /* 0x000000403b407221 */ /* 0x000fe20000010000 */
[----:B------:R-:W-:Y:S01]  /*5320*/  FFMA.FTZ R185, R185, UR13, -R192 ;  /* 0x0000000db9b97c23 */ /* 0x000fe200080108c0 */
[----:B------:R-:W-:Y:S01]  /*5330*/  FADD.FTZ R170, R170, R171 ;  /* 0x000000abaaaa7221 */ /* 0x000fe20000010000 */
[----:B------:R-:W-:Y:S01]  /*5340*/  MUFU.EX2 R53, R53 ;  /* 0x0000003500357308 */ /* 0x000fe20000000800 */
[----:B------:R-:W-:Y:S01]  /*5350*/  HMMA.16816.F32.BF16 R120, R140, R128, RZ ;  /* 0x000000808c78723c */ /* 0x000fe200000418ff */
[----:B-1----:R-:W-:Y:S01]  /*5360*/  F2FP.BF16.F32.PACK_AB R137, R172, R173 ;  /* 0x000000adac89723e */ /* 0x002fe200000010ff */
[----:B------:R-:W-:Y:S01]  /*5370*/  FADD.FTZ R172, R173, R172 ;  /* 0x000000acadac7221 */ /* 0x000fe20000010000 */
[----:B------:R-:W1:Y:S01]  /*5380*/  MUFU.EX2 R56, R56 ;  /* 0x0000003800387308 */ /* 0x000e620000000800 */
[----:B------:R-:W-:-:S03]  /*5390*/  FFMA.FTZ R184, R184, UR13, -R187 ;  /* 0x0000000db8b87c23 */ /* 0x000fc600080108bb */
[----:B------:R-:W-:Y:S01]  /*53a0*/  MUFU.EX2 R55, R55 ;  /* 0x0000003700377308 */ /* 0x000fe20000000800 */
[C---:B------:R-:W-:Y:S01]  /*53b0*/  HMMA.16816.F32.BF16 R132, R140.reuse, R4, RZ ;  /* 0x000000048c84723c */ /* 0x040fe200000418ff */
[C---:B----4-:R-:W-:Y:S01]  /*53c0*/  F2FP.BF16.F32.PACK_AB R139, R62.reuse, R169 ;  /* 0x000000a93e8b723e */ /* 0x050fe200000010ff */
[----:B------:R-:W-:Y:S01]  /*53d0*/  FADD.FTZ R169, R169, R172 ;  /* 0x000000aca9a97221 */ /* 0x000fe20000010000 */
[----:B------:R-:W4:Y:S03]  /*53e0*/  MUFU.EX2 R58, R58 ;  /* 0x0000003a003a7308 */ /* 0x000f260000000800 */
[----:B------:R-:W-:Y:S01]  /*53f0*/  FADD.FTZ R169, R62, R169 ;  /* 0x000000a93ea97221 */ /* 0x000fe20000010000 */
[----:B------:R-:W-:Y:S01]  /*5400*/  MUFU.EX2 R179, R19 ;  /* 0x0000001300b37308 */ /* 0x000fe20000000800 */
[C---:B------:R-:W-:Y:S03]  /*5410*/  HMMA.16816.F32.BF16 R152, R140.reuse, R150, RZ ;  /* 0x000000968c98723c */ /* 0x040fe600000418ff */
[----:B------:R-:W5:Y:S04]  /*5420*/  MUFU.EX2 R176, R176 ;  /* 0x000000b000b07308 */ /* 0x000f680000000800 */
[----:B------:R-:W-:Y:S01]  /*5430*/  MUFU.EX2 R178, R178 ;  /* 0x000000b200b27308 */ /* 0x000fe20000000800 */
[C---:B------:R-:W-:Y:S03]  /*5440*/  HMMA.16816.F32.BF16 R76, R140.reuse, R82, RZ ;  /* 0x000000528c4c723c */ /* 0x040fe600000418ff */
[----:B------:R-:W-:Y:S04]  /*5450*/  MUFU.EX2 R177, R177 ;  /* 0x000000b100b17308 */ /* 0x000fe80000000800 */
[----:B------:R-:W-:Y:S01]  /*5460*/  MUFU.EX2 R182, R182 ;  /* 0x000000b600b67308 */ /* 0x000fe20000000800 */
[C---:B------:R-:W-:Y:S03]  /*5470*/  HMMA.16816.F32.BF16 R92, R140.reuse, R98, RZ ;  /* 0x000000628c5c723c */ /* 0x040fe600000418ff */
[----:B------:R-:W5:Y:S04]  /*5480*/  MUFU.EX2 R181, R181 ;  /* 0x000000b500b57308 */ /* 0x000f680000000800 */
[----:B------:R-:W-:Y:S01]  /*5490*/  MUFU.EX2 R180, R180 ;  /* 0x000000b400b47308 */ /* 0x000fe20000000800 */
[C---:B------:R-:W-:Y:S03]  /*54a0*/  HMMA.16816.F32.BF16 R108, R140.reuse, R114, RZ ;  /* 0x000000728c6c723c */ /* 0x040fe600000418ff */
[----:B------:R-:W5:Y:S04]  /*54b0*/  MUFU.EX2 R183, R183 ;  /* 0x000000b700b77308 */ /* 0x000f680000000800 */
[----:B------:R-:W-:Y:S01]  /*54c0*/  MUFU.EX2 R196, R196 ;  /* 0x000000c400c47308 */ /* 0x000fe20000000800 */
[C---:B------:R-:W-:Y:S03]  /*54d0*/  HMMA.16816.F32.BF16 R124, R140.reuse, R130, RZ ;  /* 0x000000828c7c723c */ /* 0x040fe600000418ff */
[----:B------:R-:W-:Y:S04]  /*54e0*/  MUFU.EX2 R235, R235 ;  /* 0x000000eb00eb7308 */ /* 0x000fe80000000800 */
[----:B------:R-:W-:Y:S01]  /*54f0*/  MUFU.EX2 R199, R201 ;  /* 0x000000c900c77308 */ /* 0x000fe20000000800 */
[----:B------:R-:W-:Y:S03]  /*5500*/  HMMA.16816.F32.BF16 R140, R140, R6, RZ ;  /* 0x000000068c8c723c */ /* 0x000fe600000418ff */
[----:B------:R-:W-:Y:S04]  /*5510*/  MUFU.EX2 R200, R200 ;  /* 0x000000c800c87308 */ /* 0x000fe80000000800 */
[----:B------:R-:W-:Y:S01]  /*5520*/  MUFU.EX2 R195, R195 ;  /* 0x000000c300c37308 */ /* 0x000fe20000000800 */
[C---:B------:R-:W-:Y:S03]  /*5530*/  HMMA.16816.F32.BF16 R160, R136.reuse, R148, RZ ;  /* 0x0000009488a0723c */ /* 0x040fe600000418ff */
[----:B------:R-:W-:Y:S04]  /*5540*/  MUFU.EX2 R185, R185 ;  /* 0x000000b900b97308 */ /* 0x000fe80000000800 */
[----:B------:R-:W-:Y:S01]  /*5550*/  MUFU.EX2 R184, R184 ;  /* 0x000000b800b87308 */ /* 0x000fe20000000800 */
        /* <DEDUP_REMOVED lines=12> */
[----:B-1----:R-:W-:Y:S01]  /*5620*/  F2FP.BF16.F32.PACK_AB R5, R56, R57 ;  /* 0x000000393805723e */ /* 0x002fe200000010ff */
        /* <DEDUP_REMOVED lines=9> */
[----:B--2---:R-:W-:Y:S01]  /*56c0*/  HMMA.16816.F32.BF16 R156, R4, R12, R156 ;  /* 0x0000000c049c723c */ /* 0x004fe2000004189c */
[----:B------:R-:W-:-:S07]  /*56d0*/  FADD.FTZ R55, R58, R55 ;  /* 0x000000373a377221 */ /* 0x000fce0000010000 */
[C---:B---3--:R-:W-:Y:S08]  /*56e0*/  HMMA.16816.F32.BF16 R72, R4.reuse, R8, R72 ;  /* 0x000000080448723c */ /* 0x048ff00000041848 */
        /* <DEDUP_REMOVED lines=10> */
[----:B-----5:R-:W-:Y:S01]  /*5790*/  F2FP.BF16.F32.PACK_AB R4, R176, R179 ;  /* 0x000000b3b004723e */ /* 0x020fe200000010ff */
        /* <DEDUP_REMOVED lines=25> */
[----:B------:R-:W-:-:S05]  /*5930*/  FFMA.FTZ R45, R231, UR13, -R198 ;  /* 0x0000000de72d7c23 */ /* 0x000fca00080108c6 */
        /* <DEDUP_REMOVED lines=8> */
[----:B------:R-:W5:Y:S01]  /*59c0*/  MUFU.EX2 R41, R41 ;  /* 0x0000002900297308 */ /* 0x000f620000000800 */
        /* <DEDUP_REMOVED lines=9> */
[----:B------:R-:W1:Y:S04]  /*5a60*/  MUFU.EX2 R32, R32 ;  /* 0x0000002000207308 */ /* 0x000e680000000800 */
[----:B------:R-:W-:Y:S01]  /*5a70*/  MUFU.EX2 R46, R46 ;  /* 0x0000002e002e7308 */ /* 0x000fe20000000800 */
[C---:B------:R-:W-:Y:S01]  /*5a80*/  HMMA.16816.F32.BF16 R112, R4.reuse, R42, R112 ;  /* 0x0000002a0470723c */ /* 0x040fe20000041870 */
[--C-:B------:R-:W-:Y:S01]  /*5a90*/  FFMA.FTZ R42, R206, UR13, -R187.reuse ;  /* 0x0000000dce2a7c23 */ /* 0x100fe200080108bb */
[----:B------:R-:W-:Y:S01]  /*5aa0*/  FFMA.FTZ R43, R208, UR13, -R187 ;  /* 0x0000000dd02b7c23 */ /* 0x000fe200080108bb */
        /* <DEDUP_REMOVED lines=15> */
[----:B-1----:R-:W-:Y:S01]  /*5ba0*/  F2FP.BF16.F32.PACK_AB R6, R32, R33 ;  /* 0x000000212006723e */ /* 0x002fe200000010ff */
[----:B------:R-:W-:Y:S01]  /*5bb0*/  FADD.FTZ R37, R37, R52 ;  /* 0x0000003425257221 */ /* 0x000fe20000010000 */
[----:B------:R-:W-:Y:S01]  /*5bc0*/  F2FP.BF16.F32.PACK_AB R7, R45, R40 ;  /* 0x000000282d07723e */ /* 0x000fe200000010ff */
[----:B------:R-:W1:Y:S01]  /*5bd0*/  MUFU.EX2 R34, R34 ;  /* 0x0000002200227308 */ /* 0x000e620000000800 */
[----:B------:R-:W-:Y:S01]  /*5be0*/  FADD.FTZ R44, R44, R55 ;  /* 0x000000372c2c7221 */ /* 0x000fe20000010000 */
[----:B------:R-:W-:-:S02]  /*5bf0*/  FADD.FTZ R36, R36, R37 ;  /* 0x0000002524247221 */ /* 0x000fc40000010000 */
[----:B------:R2:W-:Y:S01]  /*5c00*/  MUFU.EX2 R202, R204 ;  /* 0x000000cc00ca7308 */ /* 0x0005e20000000800 */
[----:B------:R-:W-:Y:S01]  /*5c10*/  FADD.FTZ R41, R41, R44 ;  /* 0x0000002c29297221 */ /* 0x000fe20000010000 */
[C---:B------:R-:W-:Y:S01]  /*5c20*/  HMMA.16816.F32.BF16 R156, R4.reuse, R28, R156 ;  /* 0x0000001c049c723c */ /* 0x040fe2000004189c */
[----:B------:R-:W-:Y:S01]  /*5c30*/  FADD.FTZ R33, R33, R36 ;  /* 0x0000002421217221 */ /* 0x000fe20000010000 */
[----:B------:R-:W5:Y:S01]  /*5c40*/  MUFU.EX2 R205, R205 ;  /* 0x000000cd00cd7308 */ /* 0x000f620000000800 */
[----:B------:R-:W-:Y:S02]  /*5c50*/  FADD.FTZ R40, R40, R41 ;  /* 0x0000002928287221 */ /* 0x000fe40000010000 */
[----:B------:R-:W-:Y:S01]  /*5c60*/  FADD.FTZ R33, R32, R33 ;  /* 0x0000002120217221 */ /* 0x000fe20000010000 */
[----:B------:R-:W5:Y:S01]  /*5c70*/  MUFU.EX2 R198, R198 ;  /* 0x000000c600c67308 */ /* 0x000f620000000800 */
[----:B------:R-:W-:Y:S01]  /*5c80*/  FADD.FTZ R40, R45, R40 ;  /* 0x000000282d287221 */ /* 0x000fe20000010000 */
[C---:B------:R-:W-:Y:S02]  /*5c90*/  HMMA.16816.F32.BF16 R72, R4.reuse, R24, R72 ;  /* 0x000000180448723c */ /* 0x040fe40000041848 */
[----:B------:R-:W-:Y:S01]  /*5ca0*/  MUFU.EX2 R189, R189 ;  /* 0x000000bd00bd7308 */ /* 0x000fe20000000800 */
[----:B--2---:R-:W-:Y:S01]  /*5cb0*/  FFMA.FTZ R204, R191, UR13, -R192 ;  /* 0x0000000dbfcc7c23 */ /* 0x004fe200080108c0 */
[--C-:B------:R-:W-:Y:S01]  /*5cc0*/  FFMA.FTZ R192, R190, UR13, -R187.reuse ;  /* 0x0000000dbec07c23 */ /* 0x100fe200080108bb */
[----:B------:R-:W-:Y:S01]  /*5cd0*/  FFMA.FTZ R187, R186, UR13, -R187 ;  /* 0x0000000dbabb7c23 */ /* 0x000fe200080108bb */
[----:B------:R-:W-:Y:S02]  /*5ce0*/  MUFU.EX2 R191, R197 ;  /* 0x000000c500bf7308 */ /* 0x000fe40000000800 */
[C---:B------:R-:W-:Y:S02]  /*5cf0*/  HMMA.16816.F32.BF16 R88, R4.reuse, R20, R88 ;  /* 0x000000140458723c */ /* 0x040fe40000041858 */
[----:B------:R-:W2:Y:S04]  /*5d00*/  MUFU.EX2 R204, R204 ;  /* 0x000000cc00cc7308 */ /* 0x000ea80000000800 */
[----:B------:R-:W-:Y:S02]  /*5d10*/  MUFU.EX2 R190, R193 ;  /* 0x000000c100be7308 */ /* 0x000fe40000000800 */
[C---:B------:R-:W-:Y:S02]  /*5d20*/  HMMA.16816.F32.BF16 R104, R4.reuse, R16, R104 ;  /* 0x000000100468723c */ /* 0x040fe40000041868 */
[----:B------:R-:W2:Y:S04]  /*5d30*/  MUFU.EX2 R188, R192 ;  /* 0x000000c000bc7308 */ /* 0x000ea80000000800 */
[----:B------:R-:W2:Y:S02]  /*5d40*/  MUFU.EX2 R187, R187 ;  /* 0x000000bb00bb7308 */ /* 0x000ea40000000800 */
        /* <DEDUP_REMOVED lines=31> */
[----:B------:R-:W2:Y:S07]  /*5f40*/  LDSM.16.MT88.4 R16, [R194+0xac00] ;  /* 0x00ac0000c210783b */ /* 0x000eae0000004200 */
[C---:B------:R-:W-:Y:S08]  /*5f50*/  HMMA.16816.F32.BF16 R116, R4.reuse, R12, R116 ;  /* 0x0000000c0474723c */ /* 0x040ff00000041874 */
[C---:B------:R-:W-:Y:S01]  /*5f60*/  HMMA.16816.F32.BF16 R128, R4.reuse, R14, R128 ;  /* 0x0000000e0480723c */ /* 0x040fe20000041880 */
[----:B------:R-:W2:Y:S07]  /*5f70*/  LDSM.16.MT88.4 R12, [R218+0xbc00] ;  /* 0x00bc0000da0c783b */ /* 0x000eae0000004200 */
[C---:B------:R-:W-:Y:S08]  /*5f80*/  HMMA.16816.F32.BF16 R144, R4.reuse, R8, R144 ;  /* 0x000000080490723c */ /* 0x040ff00000041890 */
[----:B------:R-:W-:Y:S01]  /*5f90*/  HMMA.16816.F32.BF16 R136, R4, R10, R136 ;  /* 0x0000000a0488723c */ /* 0x000fe20000041888 */
[----:B------:R-:W2:Y:S01]  /*5fa0*/  LDSM.16.MT88.4 R8, [R194+0xbc00] ;  /* 0x00bc0000c208783b */ /* 0x000ea20000004200 */
        /* <DEDUP_REMOVED lines=10> */
[----:B-1----:R-:W-:Y:S01]  /*6050*/  HMMA.16816.F32.BF16 R156, R4, R28, R156 ;  /* 0x0000001c049c723c */ /* 0x002fe2000004189c */
[----:B------:R-:W-:Y:S01]  /*6060*/  FADD.FTZ R235, R235, R196 ;  /* 0x000000c4ebeb7221 */ /* 0x000fe20000010000 */
[----:B------:R-:W-:-:S06]  /*6070*/  FADD.FTZ R233, R198, R195 ;  /* 0x000000c3c6e97221 */ /* 0x000fcc0000010000 */
[C---:B------:R-:W-:Y:S08]  /*6080*/  HMMA.16816.F32.BF16 R152, R4.reuse, R30, R152 ;  /* 0x0000001e0498723c */ /* 0x040ff00000041898 */
[C---:B---3--:R-:W-:Y:S08]  /*6090*/  HMMA.16816.F32.BF16 R72, R4.reuse, R24, R72 ;  /* 0x000000180448723c */ /* 0x048ff00000041848 */
[C---:B------:R-:W-:Y:S08]  /*60a0*/  HMMA.16816.F32.BF16 R76, R4.reuse, R26, R76 ;  /* 0x0000001a044c723c */ /* 0x040ff0000004184c */
[C---:B----4-:R-:W-:Y:S08]  /*60b0*/  HMMA.16816.F32.BF16 R88, R4.reuse, R20, R88 ;  /* 0x000000140458723c */ /* 0x050ff00000041858 */
        /* <DEDUP_REMOVED lines=38> */
[----:B------:R-:W-:Y:S01]  /*6320*/  IMAD.IADD R169, R219, 0x1, R48 ;  /* 0x00000001dba97824 */ /* 0x000fe200078e0230 */
[----:B------:R-:W-:Y:S01]  /*6330*/  UIMAD.WIDE.U32 UR24, UR15, UR8, URZ ;  /* 0x000000080f1872a5 */ /* 0x000fe2000f8e00ff */
[----:B------:R-:W-:Y:S01]  /*6340*/  IMAD.MOV.U32 R170, RZ, RZ, 0x20 ;  /* 0x00000020ffaa7424 */ /* 0x000fe200078e00ff */
[----:B------:R-:W-:Y:S01]  /*6350*/  UIMAD UR15, UR15, UR9, URZ ;  /* 0x000000090f0f72a4 */ /* 0x000fe2000f8e02ff */
[----:B------:R-:W-:Y:S01]  /*6360*/  LOP3.LUT R164, R164, 0x8, R217, 0x78, !PT ;  /* 0x00000008a4a47812 */ /* 0x000fe200078e78d9 */
[----:B------:R-:W-:Y:S01]  /*6370*/  ULEA UR17, UP0, UR24, UR22, 0x6 ;  /* 0x0000001618117291 */ /* 0x000fe2000f8030ff */
[----:B------:R-:W-:Y:S01]  /*6380*/  IMAD.SHL.U32 R229, R217, 0x2, RZ ;  /* 0x00000002d9e57824 */ /* 0x000fe200078e00ff */
[----:B------:R-:W-:Y:S01]  /*6390*/  UIADD3 UR14, UPT, UPT, UR15, UR25, URZ ;  /* 0x000000190f0e7290 */ /* 0x000fe2000fffe0ff */
[----:B------:R-:W-:Y:S01]  /*63a0*/  IMAD.U32 R12, RZ, RZ, UR24 ;  /* 0x00000018ff0c7e24 */ /* 0x000fe2000f8e00ff */
[----:B------:R-:W-:Y:S01]  /*63b0*/  UIADD3 UR15, UPT, UPT, UR25, UR15, URZ ;  /* 0x0000000f190f7290 */ /* 0x000fe2000fffe0ff */
[----:B-1----:R-:W-:Y:S01]  /*63c0*/  ISETP.GE.AND P4, PT, R236, UR4, PT ;  /* 0x00000004ec007c0c */ /* 0x002fe2000bf86270 */
[----:B------:R-:W-:Y:S01]  /*63d0*/  ULEA.HI.X UR14, UR24, UR16, UR14, 0x6, UP0 ;  /* 0x00000010180e7291 */ /* 0x000fe200080f340e */
[----:B------:R-:W-:Y:S01]  /*63e0*/  ISETP.GE.AND P3, PT, R223, UR4, PT ;  /* 0x00000004df007c0c */ /* 0x000fe2000bf66270 */
[----:B------:R-:W-:Y:S01]  /*63f0*/  IMAD.U32 R5, RZ, RZ, UR17 ;  /* 0x00000011ff057e24 */ /* 0x000fe2000f8e00ff */
[-C--:B------:R-:W-:Y:S01]  /*6400*/  LEA R10, P1, R12, R226.reuse, 0x7 ;  /* 0x000000e20c0a7211 */ /* 0x080fe200078238ff */
[----:B------:R-:W-:Y:S01]  /*6410*/  IMAD.U32 R6, RZ, RZ, UR15 ;  /* 0x0000000fff067e24 */ /* 0x000fe2000f8e00ff */
[----:B------:R-:W-:Y:S01]  /*6420*/  ISETP.GE.AND P2, PT, R234, UR4, PT ;  /* 0x00000004ea007c0c */ /* 0x000fe2000bf46270 */
[----:B------:R-:W-:Y:S01]  /*6430*/  IMAD.U32 R4, RZ, RZ, UR14 ;  /* 0x0000000eff047e24 */ /* 0x000fe2000f8e00ff */
[C---:B------:R-:W-:Y:S01]  /*6440*/  LEA R8, P0, R5.reuse, R226, 0x1 ;  /* 0x000000e205087211 */ /* 0x040fe200078008ff */
[----:B------:R-:W-:Y:S01]  /*6450*/  UMOV UR14, 0x400 ;  /* 0x00000400000e7882 */ /* 0x000fe20000000000 */
[-C--:B------:R-:W-:Y:S01]  /*6460*/  LEA.HI.X R11, R12, R225.reuse, R6, 0x7, P1 ;  /* 0x000000e10c0b7211 */ /* 0x080fe200008f3c06 */
[----:B------:R-:W-:Y:S01]  /*6470*/  BAR.SYNC.DEFER_BLOCKING 0x0 ;  /* 0x0000000000007b1d */ /* 0x000fe20000010000 */
[----:B------:R-:W-:Y:S01]  /*6480*/  LEA.HI.X R9, R5, R225, R4, 0x1, P0 ;  /* 0x000000e105097211 */ /* 0x000fe200000f0c04 */
[----:B--2---:R-:W-:Y:S01]  /*6490*/  ULEA UR6, UR6, UR14, 0x18 ;  /* 0x0000000e06067291 */ /* 0x004fe2000f8ec0ff */
[----:B------:R-:W-:Y:S01]  /*64a0*/  LOP3.LUT R164, R49, R164, RZ, 0xfc, !PT ;  /* 0x000000a431a47212 */ /* 0x000fe200078efcff */
[----:B------:R-:W-:Y:S01]  /*64b0*/  IMAD.U32 R13, RZ, RZ, UR25 ;  /* 0x00000019ff0d7e24 */ /* 0x000fe2000f8e00ff */
[----:B------:R-:W-:Y:S01]  /*64c0*/  SEL R170, R170, 0xffffffe0, !P6 ;  /* 0xffffffe0aaaa7807 */ /* 0x000fe20007000000 */
[----:B------:R-:W-:Y:S01]  /*64d0*/  UISETP.GE.U32.AND UP1, UPT, UR20, 0x3, UPT ;  /* 0x000000031400788c */ /* 0x000fe2000bf26070 */
[----:B------:R-:W-:Y:S01]  /*64e0*/  LOP3.LUT R229, R229, 0x6, RZ, 0xc0, !PT ;  /* 0x00000006e5e57812 */ /* 0x000fe200078ec0ff */
[----:B------:R-:W1:Y:S01]  /*64f0*/  LDCU.64 UR14, c[0x0][0x358] ;  /* 0x00006b00ff0e77ac */ /* 0x000e620008000a00 */
[----:B------:R-:W-:-:S05]  /*6500*/  LEA R171, R164, UR6, 0x1 ;  /* 0x00000006a4ab7c11 */ /* 0x000fca000f8e08ff */
[----:B------:R-:W-:Y:S01]  /*6510*/  IMAD.IADD R64, R48, 0x1, R171 ;  /* 0x0000000130407824 */ /* 0x000fe200078e02ab */
        /* <DEDUP_REMOVED lines=41> */
[----:B------:R5:W2:Y:S01]  /*67b0*/  LDSM.16.M88.4 R32, [R169] ;  /* 0x00000000a920783b */ /* 0x000aa20000000200 */
[-C--:B---3--:R-:W-:Y:S03]  /*67c0*/  HMMA.16816.F32.BF16 R192, R56, R188.reuse, RZ ;  /* 0x000000bc38c0723c */ /* 0x088fe600000418ff */
[----:B------:R-:W-:Y:S04]  /*67d0*/  LDSM.16.M88.4 R212, [R219+0x3000] ;  /* 0x00300000dbd4783b */ /* 0x000fe80000000200 */
[----:B------:R-:W3:Y:S01]  /*67e0*/  LDSM.16.M88.4 R208, [R171+0x7000] ;  /* 0x00700000abd0783b */ /* 0x000ee20000000200 */
[C---:B----4-:R-:W-:Y:S03]  /*67f0*/  HMMA.16816.F32.BF16 R28, R60.reuse, R188, RZ ;  /* 0x000000bc3c1c723c */ /* 0x050fe600000418ff */
[----:B------:R-:W4:Y:S04]  /*6800*/  LDSM.16.M88.4 R204, [R171+0x7400] ;  /* 0x00740000abcc783b */ /* 0x000f280000000200 */
[----:B------:R-:W4:Y:S01]  /*6810*/  LDSM.16.M88.4 R200, [R171+0x7800] ;  /* 0x00780000abc8783b */ /* 0x000f220000000200 */
[----:B------:R-:W-:Y:S03]  /*6820*/  HMMA.16816.F32.BF16 R24, R60, R190, RZ ;  /* 0x000000be3c18723c */ /* 0x000fe600000418ff */
[----:B------:R-:W-:Y:S01]  /*6830*/  LDSM.16.M88.4 R240, [R219+0x2000] ;  /* 0x00200000dbf0783b */ /* 0x000fe20000000200 */
[----:B-----5:R-:W-:-:S03]  /*6840*/  IMAD.IADD R169, R219, 0x1, R170 ;  /* 0x00000001dba97824 */ /* 0x020fc600078e02aa */
[----:B------:R-:W0:Y:S01]  /*6850*/  LDGDEPBAR ;  /* 0x00000000000079af */ /* 0x000e220000000000 */
[----:B------:R-:W-:Y:S01]  /*6860*/  HMMA.16816.F32.BF16 R20, R60, R180, RZ ;  /* 0x000000b43c14723c */ /* 0x000fe200000418ff */
[----:B------:R-:W-:-:S07]  /*6870*/  IMAD.IADD R170, R170, 0x1, R171 ;  /* 0x00000001aaaa7824 */ /* 0x000fce00078e02ab */
[C---:B-1----:R-:W-:Y:S08]  /*6880*/  HMMA.16816.F32.BF16 R12, R60.reuse, R172, RZ ;  /* 0x000000ac3c0c723c */ /* 0x042ff000000418ff */
[C---:B------:R-:W-:Y:S08]  /*6890*/  HMMA.16816.F32.BF16 R16, R60.reuse, R182, RZ ;  /* 0x000000b63c10723c */ /* 0x040ff000000418ff */
[----:B--2---:R-:W-:Y:S08]  /*68a0*/  HMMA.16816.F32.BF16 R8, R60, R174, RZ ;  /* 0x000000ae3c08723c */ /* 0x004ff000000418ff */
        /* <DEDUP_REMOVED lines=24> */
[----:B------:R2:W-:Y:S07]  /*6a30*/  LDSM.16.M88.4 R48, [R169+0x3000] ;  /* 0x00300000a930783b */ /* 0x0005ee0000000200 */
[C---:B------:R-:W-:Y:S01]  /*6a40*/  HMMA.16816.F32.BF16 R180, R32.reuse, R46, R180 ;  /* 0x0000002e20b4723c */ /* 0x040fe200000418b4 */
[----:B------:R-:W5:Y:S07]  /*6a50*/  LDSM.16.M88.4 R44, [R170+0x7000] ;  /* 0x00700000aa2c783b */ /* 0x000f6e0000000200 */
[C---:B------:R-:W-:Y:S01]  /*6a60*/  HMMA.16816.F32.BF16 R172, R32.reuse, R42, R172 ;  /* 0x0000002a20ac723c */ /* 0x040fe200000418ac */
[----:B------:R-:W5:Y:S07]  /*6a70*/  LDSM.16.M88.4 R40, [R170+0x7400] ;  /* 0x00740000aa28783b */ /* 0x000f6e0000000200 */
[----:B------:R-:W-:Y:S01]  /*6a80*/  HMMA.16816.F32.BF16 R56, R32, R38, R56 ;  /* 0x000000262038723c */ /* 0x000fe20000041838 */
[----:B------:R-:W5:Y:S01]  /*6a90*/  LDSM.16.M88.4 R36, [R170+0x7800] ;  /* 0x00780000aa24783b */ /* 0x000f620000000200 */
[----:B--2---:R-:W-:-:S03]  /*6aa0*/  IMAD.MOV.U32 R169, RZ, RZ, 0x20 ;  /* 0x00000020ffa97424 */ /* 0x004fc600078e00ff */
[----:B------:R2:W5:Y:S03]  /*6ab0*/  LDSM.16.M88.4 R32, [R170+0x7c00] ;  /* 0x007c0000aa20783b */ /* 0x0005660000000200 */
[C---:B---3--:R-:W-:Y:S08]  /*6ac0*/  HMMA.16816.F32.BF16 R28, R212.reuse, R208, R28 ;  /* 0x000000d0d41c723c */ /* 0x048ff0000004181c */
[C---:B----4-:R-:W-:Y:S08]  /*6ad0*/  HMMA.16816.F32.BF16 R20, R212.reuse, R204, R20 ;  /* 0x000000ccd414723c */ /* 0x050ff00000041814 */
[----:B------:R-:W-:Y:S01]  /*6ae0*/  HMMA.16816.F32.BF16 R12, R212, R200, R12 ;  /* 0x000000c8d40c723c */ /* 0x000fe2000004180c */
[----:B--2---:R-:W-:-:S07]  /*6af0*/  SEL R170, R169, 0xffffffe0, !P6 ;  /* 0xffffffe0a9aa7807 */ /* 0x004fce0007000000 */
[----:B-1----:R-:W-:Y:S01]  /*6b00*/  HMMA.16816.F32.BF16 R4, R212, R196, R4 ;  /* 0x000000c4d404723c */ /* 0x002fe20000041804 */
[----:B------:R-:W-:Y:S02]  /*6b10*/  IMAD.IADD R222, R219, 0x1, R170 ;  /* 0x00000001dbde7824 */ /* 0x000fe400078e02aa */
[----:B------:R-:W-:-:S05]  /*6b20*/  IMAD.IADD R170, R170, 0x1, R171 ;  /* 0x00000001aaaa7824 */ /* 0x000fca00078e02ab */
        /* <DEDUP_REMOVED lines=9> */
[----:B------:R-:W-:Y:S01]  /*6bc0*/  HMMA.16816.F32.BF16 R172, R240, R202, R172 ;  /* 0x000000caf0ac723c */ /* 0x000fe200000418ac */
[----:B------:R-:W-:Y:S07]  /*6bd0*/  LDSM.16.M88.4 R200, [R171+0x8400] ;  /* 0x00840000abc8783b */ /* 0x000fee0000000200 */
        /* <DEDUP_REMOVED lines=10> */
[----:B------:R-:W-:Y:S01]  /*6c80*/  HMMA.16816.F32.BF16 R188, R52, R46, R188 ;  /* 0x0000002e34bc723c */ /* 0x000fe200000418bc */
[----:B------:R-:W1:Y:S07]  /*6c90*/  LDSM.16.M88.4 R44, [R171+0x8000] ;  /* 0x00800000ab2c783b */ /* 0x000e6e0000000200 */
[----:B------:R-:W-:Y:S08]  /*6ca0*/  HMMA.16816.F32.BF16 R64, R240, R196, R64 ;  /* 0x000000c4f040723c */ /* 0x000ff00000041840 */
[C---:B------:R-:W-:Y:S08]  /*6cb0*/  HMMA.16816.F32.BF16 R184, R52.reuse, R40, R184 ;  /* 0x0000002834b8723c */ /* 0x040ff000000418b8 */
[----:B------:R-:W-:Y:S01]  /*6cc0*/  HMMA.16816.F32.BF16 R180, R52, R42, R180 ;  /* 0x0000002a34b4723c */ /* 0x000fe200000418b4 */
[----:B------:R-:W2:Y:S07]  /*6cd0*/  LDSM.16.M88.4 R40, [R219+0x5000] ;  /* 0x00500000db28783b */ /* 0x000eae0000000200 */
[----:B------:R-:W-:Y:S01]  /*6ce0*/  HMMA.16816.F32.BF16 R56, R240, R198, R56 ;  /* 0x000000c6f038723c */ /* 0x000fe20000041838 */
[----:B------:R-:W3:Y:S07]  /*6cf0*/  LDSM.16.M88.4 R196, [R171+0x8c00] ;  /* 0x008c0000abc4783b */ /* 0x000eee0000000200 */
[C---:B------:R-:W-:Y:S01]  /*6d00*/  HMMA.16816.F32.BF16 R204, R52.reuse, R36, R176 ;  /* 0x0000002434cc723c */ /* 0x040fe200000418b0 */
[----:B------:R-:W4:Y:S07]  /*6d10*/  LDSM.16.M88.4 R176, [R171+0x8800] ;  /* 0x00880000abb0783b */ /* 0x000f2e0000000200 */
[C---:B------:R-:W-:Y:S01]  /*6d20*/  HMMA.16816.F32.BF16 R208, R52.reuse, R38, R172 ;  /* 0x0000002634d0723c */ /* 0x040fe200000418ac */
[----:B------:R-:W-:Y:S04]  /*6d30*/  LDSM.16.M88.4 R36, [R170+0x8000] ;  /* 0x00800000aa24783b */ /* 0x000fe80000000200 */
[----:B------:R-:W5:Y:S03]  /*6d40*/  LDSM.16.M88.4 R172, [R222+0x4000] ;  /* 0x00400000deac783b */ /* 0x000f660000000200 */
[C---:B------:R-:W-:Y:S01]  /*6d50*/  HMMA.16816.F32.BF16 R212, R52.reuse, R32, R64 ;  /* 0x0000002034d4723c */ /* 0x040fe20000041840 */
[----:B------:R-:W5:Y:S07]  /*6d60*/  LDSM.16.M88.4 R64, [R222+0x5000] ;  /* 0x00500000de40783b */ /* 0x000f6e0000000200 */
[----:B------:R-:W-:Y:S01]  /*6d70*/  HMMA.16816.F32.BF16 R56, R52, R34, R56 ;  /* 0x000000223438723c */ /* 0x000fe20000041838 */
[----:B------:R-:W5:Y:S07]  /*6d80*/  LDSM.16.M88.4 R32, [R170+0x8c00] ;  /* 0x008c0000aa20783b */ /* 0x000f6e0000000200 */
[-C--:B-1----:R-:W-:Y:S08]  /*6d90*/  HMMA.16816.F32.BF16 R192, R48, R44.reuse, R192 ;  /* 0x0000002c30c0723c */ /* 0x082ff000000418c0 */
[----:B--2---:R-:W-:Y:S08]  /*6da0*/  HMMA.16816.F32.BF16 R28, R40, R44, R28 ;  /* 0x0000002c281c723c */ /* 0x004ff0000004181c */
[C---:B---3--:R-:W-:Y:S08]  /*6db0*/  HMMA.16816.F32.BF16 R56, R48.reuse, R198, R56 ;  /* 0x000000c63038723c */ /* 0x048ff00000041838 */
[C---:B------:R-:W-:Y:S08]  /*6dc0*/  HMMA.16816.F32.BF16 R188, R48.reuse, R46, R188 ;  /* 0x0000002e30bc723c */ /* 0x040ff000000418bc */
[C---:B------:R-:W-:Y:S08]  /*6dd0*/  HMMA.16816.F32.BF16 R184, R48.reuse, R200, R184 ;  /* 0x000000c830b8723c */ /* 0x040ff000000418b8 */
[C---:B------:R-:W-:Y:S08]  /*6de0*/  HMMA.16816.F32.BF16 R180, R48.reuse, R202, R180 ;  /* 0x000000ca30b4723c */ /* 0x040ff000000418b4 */
[C---:B----4-:R-:W-:Y:S08]  /*6df0*/  HMMA.16816.F32.BF16 R204, R48.reuse, R176, R204 ;  /* 0x000000b030cc723c */ /* 0x050ff000000418cc */
[C---:B------:R-:W-:Y:S08]  /*6e00*/  HMMA.16816.F32.BF16 R208, R48.reuse, R178, R208 ;  /* 0x000000b230d0723c */ /* 0x040ff000000418d0 */
[----:B------:R-:W-:Y:S01]  /*6e10*/  HMMA.16816.F32.BF16 R212, R48, R196, R212 ;  /* 0x000000c430d4723c */ /* 0x000fe200000418d4 */
[----:B------:R-:W-:-:S04]  /*6e20*/  IMAD.U32 R48, RZ, RZ, UR20 ;  /* 0x00000014ff307e24 */ /* 0x000fc8000f8e00ff */
[----:B------:R-:W-:-:S03]  /*6e30*/  IMAD R48, R48, 0x40, R229 ;  /* 0x0000004030307824 */ /* 0x000fc600078e02e5 */
[----:B-----5:R-:W-:Y:S01]  /*6e40*/  HMMA.16816.F32.BF16 R192, R172, R36, R192 ;  /* 0x00000024acc0723c */ /* 0x020fe200000418c0 */
[C---:B------:R-:W-:Y:S02]  /*6e50*/  VIADD R53, R48.reuse, 0xffffff81 ;  /* 0xffffff8130357836 */ /* 0x040fe40000000000 */
[----:B------:R-:W-:-:S05]  /*6e60*/  VIADD R171, R48, 0xffffff89 ;  /* 0xffffff8930ab7836 */ /* 0x000fca0000000000 */
[----:B------:R-:W-:Y:S01]  /*6e70*/  HMMA.16816.F32.BF16 R28, R64, R36, R28 ;  /* 0x00000024401c723c */ /* 0x000fe2000004181c */
[----:B------:R-:W-:-:S05]  /*6e80*/  VIADD R37, R48, 0xffffff80 ;  /* 0xffffff8030257836 */ /* 0x000fca0000000000 */
[----:B------:R-:W-:Y:S02]  /*6e90*/  I2FP.F32.U32 R45, R37 ;  /* 0x00000025002d7245 */ /* 0x000fe40000201000 */
[----:B------:R-:W-:Y:S01]  /*6ea0*/  HMMA.16816.F32.BF16 R60, R40, R198, R60 ;  /* 0x000000c6283c723c */ /* 0x000fe2000004183c */
[----:B------:R-:W-:Y:S02]  /*6eb0*/  ISETP.GE.AND P0, PT, R37, R216, PT ;  /* 0x000000d82500720c */ /* 0x000fe40003f06270 */
[C---:B------:R-:W-:Y:S01]  /*6ec0*/  FFMA.FTZ R54, R45.reuse, UR5, R192 ;  /* 0x000000052d367c23 */ /* 0x040fe200080100c0 */
[----:B------:R-:W-:Y:S01]  /*6ed0*/  FFMA.FTZ R194, R45, UR5, R194 ;  /* 0x000000052dc27c23 */ /* 0x000fe200080100c2 */
[C---:B------:R-:W-:Y:S02]  /*6ee0*/  ISETP.GE.AND P5, PT, R37.reuse, R3, PT ;  /* 0x000000032500720c */ /* 0x040fe40003fa6270 */
[----:B------:R-:W-:Y:S01]  /*6ef0*/  ISETP.GE.AND P1, PT, R37, R2, PT ;  /* 0x000000022500720c */ /* 0x000fe20003f26270 */
[----:B------:R-:W-:Y:S01]  /*6f00*/  HMMA.16816.F32.BF16 R56, R172, R34, R56 ;  /* 0x00000022ac38723c */ /* 0x000fe20000041838 */
[----:B------:R-:W-:-:S02]  /*6f10*/  FSEL R54, R54, -INF , !P0 ;  /* 0xff80000036367808 */ /* 0x000fc40004000000 */
[C---:B------:R-:W-:Y:S01]  /*6f20*/  FFMA.FTZ R28, R45.reuse, UR5, R28 ;  /* 0x000000052d1c7c23 */ /* 0x040fe2000801001c */
[----:B------:R-:W-:Y:S01]  /*6f30*/  FFMA.FTZ R30, R45, UR5, R30 ;  /* 0x000000052d1e7c23 */ /* 0x000fe2000801001e */
[----:B------:R-:W-:Y:S01]  /*6f40*/  ISETP.GE.AND P0, PT, R37, R0, PT ;  /* 0x000000002500720c */ /* 0x000fe20003f06270 */
[----:B------:R-:W-:Y:S01]  /*6f50*/  VIADD R37, R48, 0xffffffb8 ;  /* 0xffffffb830257836 */ /* 0x000fe20000000000 */
[----:B------:R-:W-:Y:S01]  /*6f60*/  FSEL R242, R194, -INF , !P5 ;  /* 0xff800000c2f27808 */ /* 0x000fe20006800000 */
[----:B------:R-:W-:Y:S01]  /*6f70*/  HMMA.16816.F32.BF16 R24, R40, R46, R24 ;  /* 0x0000002e2818723c */ /* 0x000fe20000041818 */
[----:B------:R-:W1:Y:S01]  /*6f80*/  LDSM.16.M88.4 R44, [R170+0x8400] ;  /* 0x00840000aa2c783b */ /* 0x000e620000000200 */
[----:B------:R-:W-:Y:S02]  /*6f90*/  FSEL R51, R28, -INF , !P1 ;  /* 0xff8000001c337808 */ /* 0x000fe40004800000 */
[----:B------:R-:W-:Y:S02]  /*6fa0*/  ISETP.GE.AND P5, PT, R37, R216, PT ;  /* 0x000000d82500720c */ /* 0x000fe40003fa6270 */
[----:B------:R-:W-:-:S02]  /*6fb0*/  FSEL R49, R30, -INF , !P0 ;  /* 0xff8000001e317808 */ /* 0x000fc40004000000 */
[----:B------:R-:W-:Y:S01]  /*6fc0*/  HMMA.16816.F32.BF16 R60, R64, R34, R60 ;  /* 0x00000022403c723c */ /* 0x000fe2000004183c */
[----:B------:R-:W-:Y:S02]  /*6fd0*/  I2FP.F32.U32 R35, R37 ;  /* 0x0000002500237245 */ /* 0x000fe40000201000 */
[C---:B------:R-:W-:Y:S02]  /*6fe0*/  ISETP.GE.AND P1, PT, R37.reuse, R3, PT ;  /* 0x000000032500720c */ /* 0x040fe40003f26270 */
[----:B------:R-:W-:Y:S01]  /*6ff0*/  ISETP.GE.AND P0, PT, R37, R2, PT ;  /* 0x000000022500720c */ /* 0x000fe20003f06270 */
[C---:B------:R-:W-:Y:S01]  /*7000*/  FFMA.FTZ R34, R35.reuse, UR5, R56 ;  /* 0x0000000523227c23 */ /* 0x040fe20008010038 */
[----:B------:R-:W-:Y:S01]  /*7010*/  FFMA.FTZ R58, R35, UR5, R58 ;  /* 0x00000005233a7c23 */ /* 0x000fe2000801003a */
[----:B------:R-:W-:Y:S01]  /*7020*/  HMMA.16816.F32.BF16 R188, R172, R38, R188 ;  /* 0x00000026acbc723c */ /* 0x000fe200000418bc */
[----:B------:R-:W-:Y:S02]  /*7030*/  I2FP.F32.U32 R28, R53 ;  /* 0x00000035001c7245 */ /* 0x000fe40000201000 */
[----:B------:R-:W-:-:S02]  /*7040*/  FSEL R34, R34, -INF , !P5 ;  /* 0xff80000022227808 */ /* 0x000fc40006800000 */
[----:B------:R-:W-:Y:S01]  /*7050*/  ISETP.GE.AND P5, PT, R37, R0, PT ;  /* 0x000000002500720c */ /* 0x000fe20003fa6270 */
[C---:B------:R-:W-:Y:S01]  /*7060*/  FFMA.FTZ R193, R28.reuse, UR5, R193 ;  /* 0x000000051cc17c23 */ /* 0x040fe200080100c1 */
[----:B------:R-:W-:Y:S01]  /*7070*/  FFMA.FTZ R195, R28, UR5, R195 ;  /* 0x000000051cc37c23 */ /* 0x000fe200080100c3 */
[----:B------:R-:W-:Y:S01]  /*7080*/  HMMA.16816.F32.BF16 R24, R64, R38, R24 ;  /* 0x000000264018723c */ /* 0x000fe20000041818 */
[----:B------:R-:W-:Y:S02]  /*7090*/  VIADD R39, R48, 0xffffff88 ;  /* 0xffffff8830277836 */ /* 0x000fe40000000000 */
[----:B------:R-:W-:Y:S01]  /*70a0*/  FFMA.FTZ R29, R28, UR5, R29 ;  /* 0x000000051c1d7c23 */ /* 0x000fe2000801001d */
[C---:B------:R-:W-:Y:S01]  /*70b0*/  FFMA.FTZ R37, R35.reuse, UR5, R60 ;  /* 0x0000000523257c23 */ /* 0x040fe2000801003c */
[----:B------:R-:W-:Y:S01]  /*70c0*/  FFMA.FTZ R36, R35, UR5, R62 ;  /* 0x0000000523247c23 */ /* 0x000fe2000801003e */
[----:B------:R-:W-:Y:S01]  /*70d0*/  FSEL R35, R58, -INF , !P1 ;  /* 0xff8000003a237808 */ /* 0x000fe20004800000 */
[----:B------:R-:W-:Y:S01]  /*70e0*/  FFMA.FTZ R31, R28, UR5, R31 ;  /* 0x000000051c1f7c23 */ /* 0x000fe2000801001f */
[----:B------:R-:W-:Y:S01]  /*70f0*/  I2FP.F32.U32 R55, R39 ;  /* 0x0000002700377245 */ /* 0x000fe20000201000 */
[----:B------:R-:W-:Y:S01]  /*7100*/  HMMA.16816.F32.BF16 R20, R40, R200, R20 ;  /* 0x000000c82814723c */ /* 0x000fe20000041814 */
[----:B------:R-:W-:-:S02]  /*7110*/  FSEL R37, R37, -INF , !P0 ;  /* 0xff80000025257808 */ /* 0x000fc40004000000 */
[----:B------:R-:W-:Y:S01]  /*7120*/  ISETP.GE.AND P1, PT, R53, R216, PT ;  /* 0x000000d83500720c */ /* 0x000fe20003f26270 */
[----:B------:R-:W-:Y:S01]  /*7130*/  FFMA.FTZ R188, R55, UR5, R188 ;  /* 0x0000000537bc7c23 */ /* 0x000fe200080100bc */
[----:B------:R-:W-:Y:S01]  /*7140*/  ISETP.GE.AND P0, PT, R53, R3, PT ;  /* 0x000000033500720c */ /* 0x000fe20003f06270 */
[----:B------:R-:W-:Y:S01]  /*7150*/  FFMA.FTZ R58, R55, UR5, R190 ;  /* 0x00000005373a7c23 */ /* 0x000fe200080100be */
[----:B------:R-:W-:Y:S01]  /*7160*/  FSEL R36, R36, -INF , !P5 ;  /* 0xff80000024247808 */ /* 0x000fe20006800000 */
[----:B------:R-:W-:Y:S01]  /*7170*/  HMMA.16816.F32.BF16 R16, R40, R202, R16 ;  /* 0x000000ca2810723c */ /* 0x000fe20000041810 */
[----:B------:R-:W-:Y:S02]  /*7180*/  ISETP.GE.AND P5, PT, R53, R2, PT ;  /* 0x000000023500720c */ /* 0x000fe40003fa6270 */
[----:B------:R-:W-:Y:S01]  /*7190*/  FSEL R246, R193, -INF , !P1 ;  /* 0xff800000c1f67808 */ /* 0x000fe20004800000 */
[----:B------:R-:W-:Y:S01]  /*71a0*/  FFMA.FTZ R24, R55, UR5, R24 ;  /* 0x0000000537187c23 */ /* 0x000fe20008010018 */
[----:B------:R-:W-:Y:S01]  /*71b0*/  FSEL R244, R195, -INF , !P0 ;  /* 0xff800000c3f47808 */ /* 0x000fe20004000000 */
[----:B------:R-:W-:Y:S01]  /*71c0*/  FFMA.FTZ R26, R55, UR5, R26 ;  /* 0x00000005371a7c23 */ /* 0x000fe2000801001a */
[----:B------:R-:W-:Y:S01]  /*71d0*/  ISETP.GE.AND P1, PT, R53, R0, PT ;  /* 0x000000003500720c */ /* 0x000fe20003f26270 */
[----:B-1----:R-:W-:Y:S01]  /*71e0*/  HMMA.16816.F32.BF16 R184, R172, R44, R184 ;  /* 0x0000002cacb8723c */ /* 0x002fe200000418b8 */
[----:B------:R-:W-:-:S02]  /*71f0*/  ISETP.GE.AND P0, PT, R39, R216, PT ;  /* 0x000000d82700720c */ /* 0x000fc40003f06270 */
[----:B------:R-:W-:Y:S02]  /*7200*/  FSEL R53, R29, -INF , !P5 ;  /* 0xff8000001d357808 */ /* 0x000fe40006800000 */
[----:B------:R-:W-:Y:S02]  /*7210*/  FSEL R29, R31, -INF , !P1 ;  /* 0xff8000001f1d7808 */ /* 0x000fe40004800000 */
[----:B------:R-:W-:Y:S01]  /*7220*/  FSEL R188, R188, -INF , !P0 ;  /* 0xff800000bcbc7808 */ /* 0x000fe20004000000 */
[----:B------:R-:W-:Y:S01]  /*7230*/  HMMA.16816.F32.BF16 R20, R64, R44, R20 ;  /* 0x0000002c4014723c */ /* 0x000fe20000041814 */
[----:B------:R-:W-:Y:S02]  /*7240*/  I2FP.F32.U32 R28, R171 ;  /* 0x000000ab001c7245 */ /* 0x000fe40000201000 */
[C---:B------:R-:W-:Y:S02]  /*7250*/  ISETP.GE.AND P1, PT, R39.reuse, R2, PT ;  /* 0x000000022700720c */ /* 0x040fe40003f26270 */
[C---:B------:R-:W-:Y:S01]  /*7260*/  ISETP.GE.AND P0, PT, R39.reuse, R0, PT ;  /* 0x000000002700720c */ /* 0x040fe20003f06270 */
[----:B------:R-:W-:Y:S01]  /*7270*/  FFMA.FTZ R243, R28, UR5, R25 ;  /* 0x000000051cf37c23 */ /* 0x000fe20008010019 */
[----:B------:R-:W-:Y:S01]  /*7280*/  FSEL R55, R24, -INF , !P1 ;  /* 0xff80000018377808 */ /* 0x000fe20004800000 */
[----:B------:R-:W-:Y:S01]  /*7290*/  FFMA.FTZ R45, R28, UR5, R27 ;  /* 0x000000051c2d7c23 */ /* 0x000fe2000801001b */
[----:B------:R-:W-:Y:S01]  /*72a0*/  FSEL R31, R26, -INF , !P0 ;  /* 0xff8000001a1f7808 */ /* 0x000fe20004000000 */
[----:B------:R-:W-:Y:S01]  /*72b0*/  FFMA.FTZ R56, R28, UR5, R189 ;  /* 0x000000051c387c23 */ /* 0x000fe200080100bd */
[----:B------:R-:W1:Y:S01]  /*72c0*/  LDSM.16.M88.4 R24, [R170+0x8800] ;  /* 0x00880000aa18783b */ /* 0x000e620000000200 */
[-C--:B------:R-:W-:Y:S01]  /*72d0*/  ISETP.GE.AND P5, PT, R39, R3.reuse, PT ;  /* 0x000000032700720c */ /* 0x080fe20003fa6270 */
[----:B------:R-:W-:Y:S01]  /*72e0*/  HMMA.16816.F32.BF16 R12, R40, R176, R12 ;  /* 0x000000b0280c723c */ /* 0x000fe2000004180c */
[----:B------:R-:W-:Y:S01]  /*72f0*/  VIADD R177, R48, 0xffffff90 ;  /* 0xffffff9030b17836 */ /* 0x000fe20000000000 */
[C---:B------:R-:W-:Y:S01]  /*7300*/  ISETP.GE.AND P1, PT, R171.reuse, R3, PT ;  /* 0x00000003ab00720c */ /* 0x040fe20003f26270 */
[----:B------:R-:W-:Y:S01]  /*7310*/  FFMA.FTZ R60, R28, UR5, R191 ;  /* 0x000000051c3c7c23 */ /* 0x000fe200080100bf */
[----:B------:R-:W-:Y:S01]  /*7320*/  FSEL R58, R58, -INF , !P5 ;  /* 0xff8000003a3a7808 */ /* 0x000fe20006800000 */
[----:B------:R-:W-:Y:S01]  /*7330*/  VIADD R39, R48, 0xffffff91 ;  /* 0xffffff9130277836 */ /* 0x000fe20000000000 */
[----:B------:R-:W-:Y:S01]  /*7340*/  ISETP.GE.AND P5, PT, R171, R216, PT ;  /* 0x000000d8ab00720c */ /* 0x000fe20003fa6270 */
[----:B------:R-:W-:-:S04]  /*7350*/  DEPBAR.LE SB0, 0x0 ;  /* 0x000080000000791a */ /* 0x000fc80000000000 */
[----:B------:R-:W-:Y:S01]  /*7360*/  FSEL R56, R56, -INF , !P5 ;  /* 0xff80000038387808 */ /* 0x000fe20006800000 */
[-C--:B------:R-:W-:Y:S01]  /*7370*/  HMMA.16816.F32.BF16 R180, R172, R46.reuse, R180 ;  /* 0x0000002eacb4723c */ /* 0x080fe200000418b4 */
[C---:B------:R-:W-:Y:S02]  /*7380*/  ISETP.GE.AND P0, PT, R171.reuse, R2, PT ;  /* 0x00000002ab00720c */ /* 0x040fe40003f06270 */
[----:B------:R-:W-:Y:S02]  /*7390*/  ISETP.GE.AND P5, PT, R171, R0, PT ;  /* 0x00000000ab00720c */ /* 0x000fe40003fa6270 */
[----:B------:R-:W-:Y:S02]  /*73a0*/  I2FP.F32.U32 R171, R177 ;  /* 0x000000b100ab7245 */ /* 0x000fe40000201000 */
[----:B------:R-:W-:Y:S01]  /*73b0*/  FSEL R60, R60, -INF , !P1 ;  /* 0xff8000003c3c7808 */ /* 0x000fe20004800000 */
[----:B------:R-:W-:Y:S01]  /*73c0*/  HMMA.16816.F32.BF16 R16, R64, R46, R16 ;  /* 0x0000002e4010723c */ /* 0x000fe20000041810 */
[----:B------:R-:W-:Y:S01]  /*73d0*/  FSEL R243, R243, -INF , !P0 ;  /* 0xff800000f3f37808 */ /* 0x000fe20004000000 */
[C---:B------:R-:W-:Y:S01]  /*73e0*/  FFMA.FTZ R184, R171.reuse, UR5, R184 ;  /* 0x00000005abb87c23 */ /* 0x040fe200080100b8 */
[C---:B------:R-:W-:Y:S01]  /*73f0*/  FFMA.FTZ R186, R171.reuse, UR5, R186 ;  /* 0x00000005abba7c23 */ /* 0x040fe200080100ba */
[----:B------:R-:W-:Y:S01]  /*7400*/  I2FP.F32.U32 R28, R39 ;  /* 0x00000027001c7245 */ /* 0x000fe20000201000 */
[----:B------:R-:W-:Y:S01]  /*7410*/  FFMA.FTZ R20, R171, UR5, R20 ;  /* 0x00000005ab147c23 */ /* 0x000fe20008010014 */
[----:B------:R-:W-:Y:S01]  /*7420*/  ISETP.GE.AND P1, PT, R177, R216, PT ;  /* 0x000000d8b100720c */ /* 0x000fe20003f26270 */
[----:B------:R-:W-:Y:S01]  /*7430*/  FFMA.FTZ R22, R171, UR5, R22 ;  /* 0x00000005ab167c23 */ /* 0x000fe20008010016 */
[----:B------:R-:W-:Y:S01]  /*7440*/  ISETP.GE.AND P0, PT, R177, R3, PT ;  /* 0x00000003b100720c */ /* 0x000fe20003f06270 */
[----:B------:R-:W-:Y:S01]  /*7450*/  FFMA.FTZ R185, R28, UR5, R185 ;  /* 0x000000051cb97c23 */ /* 0x000fe200080100b9 */
[----:B------:R-:W-:Y:S01]  /*7460*/  FSEL R45, R45, -INF , !P5 ;  /* 0xff8000002d2d7808 */ /* 0x000fe20006800000 */
[----:B------:R-:W-:Y:S01]  /*7470*/  VIADD R47, R48, 0xffffff98 ;  /* 0xffffff98302f7836 */ /* 0x000fe20000000000 */
[----:B------:R-:W-:Y:S01]  /*7480*/  FSEL R192, R184, -INF , !P1 ;  /* 0xff800000b8c07808 */ /* 0x000fe20004800000 */
[----:B------:R-:W-:Y:S01]  /*7490*/  FFMA.FTZ R239, R28, UR5, R21 ;  /* 0x000000051cef7c23 */ /* 0x000fe20008010015 */
[----:B------:R-:W-:Y:S01]  /*74a0*/  FSEL R194, R186, -INF , !P0 ;  /* 0xff800000bac27808 */ /* 0x000fe20004000000 */
[----:B------:R-:W-:Y:S01]  /*74b0*/  FFMA.FTZ R187, R28, UR5, R187 ;  /* 0x000000051cbb7c23 */ /* 0x000fe200080100bb */
[C---:B------:R-:W-:Y:S01]  /*74c0*/  ISETP.GE.AND P5, PT, R177.reuse, R2, PT ;  /* 0x00000002b100720c */ /* 0x040fe20003fa6270 */
[----:B------:R-:W-:Y:S01]  /*74d0*/  VIADD R21, R48, 0xffffff99 ;  /* 0xffffff9930157836 */ /* 0x000fe20000000000 */
[----:B------:R-:W-:Y:S01]  /*74e0*/  ISETP.GE.AND P1, PT, R177, R0, PT ;  /* 0x00000000b100720c */ /* 0x000fe20003f26270 */
[----:B------:R-:W-:Y:S01]  /*74f0*/  FFMA.FTZ R23, R28, UR5, R23 ;  /* 0x000000051c177c23 */ /* 0x000fe20008010017 */
[----:B------:R-:W-:Y:S01]  /*7500*/  ISETP.GE.AND P0, PT, R39, R216, PT ;  /* 0x000000d82700720c */ /* 0x000fe20003f06270 */
[----:B-1----:R-:W-:Y:S01]  /*7510*/  HMMA.16816.F32.BF16 R204, R172, R24, R204 ;  /* 0x00000018accc723c */ /* 0x002fe200000418cc */
[----:B------:R-:W-:-:S02]  /*7520*/  FSEL R177, R20, -INF , !P5 ;  /* 0xff80000014b17808 */ /* 0x000fc40006800000 */
[----:B------:R-:W-:Y:S02]  /*7530*/  FSEL R201, R22, -INF , !P1 ;  /* 0xff80000016c97808 */ /* 0x000fe40004800000 */
[----:B------:R-:W-:Y:S02]  /*7540*/  FSEL R198, R185, -INF , !P0 ;  /* 0xff800000b9c67808 */ /* 0x000fe40004000000 */
[C---:B------:R-:W-:Y:S01]  /*7550*/  ISETP.GE.AND P5, PT, R39.reuse, R3, PT ;  /* 0x000000032700720c */ /* 0x040fe20003fa6270 */
[----:B------:R-:W-:Y:S01]  /*7560*/  HMMA.16816.F32.BF16 R8, R40, R178, R8 ;  /* 0x000000b22808723c */ /* 0x000fe20000041808 */
[C---:B------:R-:W-:Y:S02]  /*7570*/  ISETP.GE.AND P1, PT, R39.reuse, R2, PT ;  /* 0x000000022700720c */ /* 0x040fe40003f26270 */
[----:B------:R-:W-:Y:S02]  /*7580*/  ISETP.GE.AND P0, PT, R39, R0, PT ;  /* 0x000000002700720c */ /* 0x000fe40003f06270 */
[----:B------:R-:W-:-:S02]  /*7590*/  I2FP.F32.U32 R39, R47 ;  /* 0x0000002f00277245 */ /* 0x000fc40000201000 */
        /* <DEDUP_REMOVED lines=12> */
[----:B------:R-:W-:Y:S01]  /*7660*/  FFMA.FTZ R241, R20, UR5, R17 ;  /* 0x0000000514f17c23 */ /* 0x000fe20008010011 */
[----:B------:R-:W-:Y:S01]  /*7670*/  FSEL R222, R180, -INF , !P5 ;  /* 0xff800000b4de7808 */ /* 0x000fe20006800000 */
[----:B------:R-:W-:Y:S01]  /*7680*/  FFMA.FTZ R231, R20, UR5, R19 ;  /* 0x0000000514e77c23 */ /* 0x000fe20008010013 */
[----:B------:R-:W-:Y:S01]  /*7690*/  FSEL R202, R182, -INF , !P1 ;  /* 0xff800000b6ca7808 */ /* 0x000fe20004800000 */
[----:B------:R-:W-:Y:S01]  /*76a0*/  FFMA.FTZ R183, R20, UR5, R183 ;  /* 0x0000000514b77c23 */ /* 0x000fe200080100b7 */
[C---:B------:R-:W-:Y:S01]  /*76b0*/  ISETP.GE.AND P0, PT, R47.reuse, R2, PT ;  /* 0x000000022f00720c */ /* 0x040fe20003f06270 */
[----:B------:R-:W-:Y:S01]  /*76c0*/  VIADD R17, R48, 0xffffffa1 ;  /* 0xffffffa130117836 */ /* 0x000fe20000000000 */
[----:B------:R-:W-:Y:S01]  /*76d0*/  BAR.SYNC.DEFER_BLOCKING 0x0 ;  /* 0x0000000000007b1d */ /* 0x000fe20000010000 */
[----:B------:R-:W-:Y:S01]  /*76e0*/  ISETP.GE.AND P5, PT, R47, R0, PT ;  /* 0x000000002f00720c */ /* 0x000fe20003fa6270 */
[----:B------:R-:W-:Y:S01]  /*76f0*/  HMMA.16816.F32.BF16 R208, R172, R26, R208 ;  /* 0x0000001aacd0723c */ /* 0x000fe200000418d0 */
        /* <DEDUP_REMOVED lines=12> */
[----:B------:R-:W-:Y:S02]  /*77c0*/  I2FP.F32.U32 R19, R21 ;  /* 0x0000001500137245 */ /* 0x000fe40000201000 */
[----:B------:R-:W-:Y:S02]  /*77d0*/  I2FP.F32.U32 R16, R17 ;  /* 0x0000001100107245 */ /* 0x000fe40000201000 */
[----:B------:R-:W-:Y:S01]  /*77e0*/  ISETP.GE.AND P0, PT, R21, R216, PT ;  /* 0x000000d81500720c */ /* 0x000fe20003f06270 */
[C---:B------:R-:W-:Y:S01]  /*77f0*/  FFMA.FTZ R170, R19.reuse, UR5, R204 ;  /* 0x0000000513aa7c23 */ /* 0x040fe200080100cc */
[----:B------:R-:W-:Y:S01]  /*7800*/  FFMA.FTZ R176, R19, UR5, R206 ;  /* 0x0000000513b07c23 */ /* 0x000fe200080100ce */
[----:B------:R-:W-:Y:S01]  /*7810*/  ISETP.GE.AND P5, PT, R21, R3, PT ;  /* 0x000000031500720c */ /* 0x000fe20003fa6270 */
[----:B------:R-:W-:Y:S01]  /*7820*/  FFMA.FTZ R12, R19, UR5, R12 ;  /* 0x00000005130c7c23 */ /* 0x000fe2000801000c */
[----:B------:R-:W-:Y:S01]  /*7830*/  FSEL R231, R231, -INF , !P1 ;  /* 0xff800000e7e77808 */ /* 0x000fe20004800000 */
[----:B------:R-:W-:Y:S01]  /*7840*/  FFMA.FTZ R14, R19, UR5, R14 ;  /* 0x00000005130e7c23 */ /* 0x000fe2000801000e */
[----:B------:R-:W-:Y:S01]  /*7850*/  FSEL R170, R170, -INF , !P0 ;  /* 0xff800000aaaa7808 */ /* 0x000fe20004000000 */
[----:B------:R-:W-:Y:S01]  /*7860*/  FFMA.FTZ R178, R16, UR5, R205 ;  /* 0x0000000510b27c23 */ /* 0x000fe200080100cd */
[----:B------:R-:W-:Y:S01]  /*7870*/  FSEL R176, R176, -INF , !P5 ;  /* 0xff800000b0b07808 */ /* 0x000fe20006800000 */
[----:B------:R-:W-:Y:S01]  /*7880*/  VIADD R19, R48, 0xffffffa8 ;  /* 0xffffffa830137836 */ /* 0x000fe20000000000 */
[C---:B------:R-:W-:Y:S01]  /*7890*/  ISETP.GE.AND P1, PT, R21.reuse, R2, PT ;  /* 0x000000021500720c */ /* 0x040fe20003f26270 */
[C---:B------:R-:W-:Y:S01]  /*78a0*/  FFMA.FTZ R191, R16.reuse, UR5, R13 ;  /* 0x0000000510bf7c23 */ /* 0x040fe2000801000d */
[----:B------:R-:W-:Y:S01]  /*78b0*/  ISETP.GE.AND P0, PT, R21, R0, PT ;  /* 0x000000001500720c */ /* 0x000fe20003f06270 */
[----:B------:R-:W-:Y:S01]  /*78c0*/  FFMA.FTZ R180, R16, UR5, R207 ;  /* 0x0000000510b47c23 */ /* 0x000fe200080100cf */
[----:B------:R-:W-:Y:S01]  /*78d0*/  ISETP.GE.AND P5, PT, R17, R216, PT ;  /* 0x000000d81100720c */ /* 0x000fe20003fa6270 */
[----:B------:R-:W-:Y:S01]  /*78e0*/  VIADD R13, R48, 0xffffffa9 ;  /* 0xffffffa9300d7836 */ /* 0x000fe20000000000 */
[----:B------:R-:W-:Y:S01]  /*78f0*/  FSEL R187, R12, -INF , !P1 ;  /* 0xff8000000cbb7808 */ /* 0x000fe20004800000 */
[----:B------:R-:W-:Y:S01]  /*7900*/  FFMA.FTZ R15, R16, UR5, R15 ;  /* 0x00000005100f7c23 */ /* 0x000fe2000801000f */
[----:B------:R-:W-:Y:S01]  /*7910*/  FSEL R183, R14, -INF , !P0 ;  /* 0xff8000000eb77808 */ /* 0x000fe20004000000 */
[----:B------:R-:W-:Y:S01]  /*7920*/  HMMA.16816.F32.BF16 R212, R172, R32, R212 ;  /* 0x00000020acd4723c */ /* 0x000fe200000418d4 */
[----:B------:R-:W-:-:S02]  /*7930*/  FSEL R178, R178, -INF , !P5 ;  /* 0xff800000b2b27808 */ /* 0x000fc40006800000 */
[C---:B------:R-:W-:Y:S02]  /*7940*/  ISETP.GE.AND P1, PT, R17.reuse, R3, PT ;  /* 0x000000031100720c */ /* 0x040fe40003f26270 */
[C---:B------:R-:W-:Y:S02]  /*7950*/  ISETP.GE.AND P0, PT, R17.reuse, R2, PT ;  /* 0x000000021100720c */ /* 0x040fe40003f06270 */
[----:B------:R-:W-:Y:S01]  /*7960*/  ISETP.GE.AND P5, PT, R17, R0, PT ;  /* 0x000000001100720c */ /* 0x000fe20003fa6270 */
[----:B------:R-:W-:Y:S01]  /*7970*/  HMMA.16816.F32.BF16 R4, R64, R32, R4 ;  /* 0x000000204004723c */ /* 0x000fe20000041804 */
[----:B------:R-:W-:Y:S02]  /*7980*/  I2FP.F32.U32 R17, R19 ;  /* 0x0000001300117245 */ /* 0x000fe40000201000 */
[----:B------:R-:W-:Y:S02]  /*7990*/  FSEL R180, R180, -INF , !P1 ;  /* 0xff800000b4b47808 */ /* 0x000fe40004800000 */
        /* <DEDUP_REMOVED lines=17> */
[----:B------:R-:W-:-:S02]  /*7ab0*/  ISETP.GE.AND P1, PT, R19, R0, PT ;  /* 0x000000001300720c */ /* 0x000fc40003f26270 */
[C---:B------:R-:W-:Y:S02]  /*7ac0*/  ISETP.GE.AND P0, PT, R13.reuse, R216, PT ;  /* 0x000000d80d00720c */ /* 0x040fe40003f06270 */
[----:B------:R-:W-:Y:S02]  /*7ad0*/  FSEL R193, R8, -INF , !P5 ;  /* 0xff80000008c17808 */ /* 0x000fe40006800000 */
[----:B------:R-:W-:Y:S02]  /*7ae0*/  FSEL R189, R10, -INF , !P1 ;  /* 0xff8000000abd7808 */ /* 0x000fe40004800000 */
[----:B------:R-:W-:Y:S02]  /*7af0*/  FSEL R174, R174, -INF , !P0 ;  /* 0xff800000aeae7808 */ /* 0x000fe40004000000 */
[C---:B------:R-:W-:Y:S02]  /*7b00*/  ISETP.GE.AND P5, PT, R13.reuse, R3, PT ;  /* 0x000000030d00720c */ /* 0x040fe40003fa6270 */
[----:B------:R-:W-:-:S02]  /*7b10*/  ISETP.GE.AND P1, PT, R13, R2, PT ;  /* 0x000000020d00720c */ /* 0x000fc40003f26270 */
[----:B------:R-:W-:Y:S01]  /*7b20*/  ISETP.GE.AND P0, PT, R13, R0, PT ;  /* 0x000000000d00720c */ /* 0x000fe20003f06270 */
[----:B------:R-:W-:Y:S01]  /*7b30*/  VIADD R13, R48, 0xffffffb0 ;  /* 0xffffffb0300d7836 */ /* 0x000fe20000000000 */
[----:B------:R-:W-:Y:S02]  /*7b40*/  FSEL R184, R184, -INF , !P5 ;  /* 0xff800000b8b87808 */ /* 0x000fe40006800000 */
[----:B------:R-:W-:Y:S02]  /*7b50*/  FSEL R199, R199, -INF , !P1 ;  /* 0xff800000c7c77808 */ /* 0x000fe40004800000 */
        /* <DEDUP_REMOVED lines=10> */
[C---:B------:R-:W-:Y:S01]  /*7c00*/  FFMA.FTZ R38, R8.reuse, UR5, R213 ;  /* 0x0000000508267c23 */ /* 0x040fe200080100d5 */
[----:B------:R-:W-:Y:S01]  /*7c10*/  FSEL R33, R33, -INF , !P1 ;  /* 0xff80000021217808 */ /* 0x000fe20004800000 */
[C---:B------:R-:W-:Y:S01]  /*7c20*/  FFMA.FTZ R32, R8.reuse, UR5, R215 ;  /* 0x0000000508207c23 */ /* 0x040fe200080100d7 */
[C---:B------:R-:W-:Y:S01]  /*7c30*/  ISETP.GE.AND P0, PT, R13.reuse, R2, PT ;  /* 0x000000020d00720c */ /* 0x040fe20003f06270 */
[C---:B------:R-:W-:Y:S01]  /*7c40*/  FFMA.FTZ R5, R8.reuse, UR5, R5 ;  /* 0x0000000508057c23 */ /* 0x040fe20008010005 */
[----:B------:R-:W-:Y:S01]  /*7c50*/  ISETP.GE.AND P5, PT, R13, R0, PT ;  /* 0x000000000d00720c */ /* 0x000fe20003fa6270 */
[----:B------:R-:W-:Y:S01]  /*7c60*/  FFMA.FTZ R7, R8, UR5, R7 ;  /* 0x0000000508077c23 */ /* 0x000fe20008010007 */
[----:B------:R-:W-:-:S02]  /*7c70*/  ISETP.GE.AND P1, PT, R9, R216, PT ;  /* 0x000000d80900720c */ /* 0x000fc40003f26270 */
[----:B------:R-:W-:Y:S02]  /*7c80*/  FSEL R171, R4, -INF , !P0 ;  /* 0xff80000004ab7808 */ /* 0x000fe40004000000 */
[----:B------:R-:W-:Y:S02]  /*7c90*/  FSEL R67, R6, -INF , !P5 ;  /* 0xff80000006437808 */ /* 0x000fe40006800000 */
[----:B------:R-:W-:Y:S02]  /*7ca0*/  FSEL R38, R38, -INF , !P1 ;  /* 0xff80000026267808 */ /* 0x000fe40004800000 */
[C---:B------:R-:W-:Y:S02]  /*7cb0*/  ISETP.GE.AND P0, PT, R9.reuse, R3, PT ;  /* 0x000000030900720c */ /* 0x040fe40003f06270 */
[C---:B------:R-:W-:Y:S02]  /*7cc0*/  ISETP.GE.AND P5, PT, R9.reuse, R2, PT ;  /* 0x000000020900720c */ /* 0x040fe40003fa6270 */
[----:B------:R-:W-:Y:S01]  /*7cd0*/  ISETP.GE.AND P1, PT, R9, R0, PT ;  /* 0x000000000900720c */ /* 0x000fe20003f26270 */
[----:B------:R-:W-:Y:S01]  /*7ce0*/  VIADD R9, R48, 0xffffffb9 ;  /* 0xffffffb930097836 */ /* 0x000fe20000000000 */
[----:B------:R-:W-:-:S02]  /*7cf0*/  FSEL R32, R32, -INF , !P0 ;  /* 0xff80000020207808 */ /* 0x000fc40004000000 */
[----:B------:R-:W-:Y:S02]  /*7d00*/  FSEL R173, R5, -INF , !P5 ;  /* 0xff80000005ad7808 */ /* 0x000fe40006800000 */
[----:B------:R-:W-:Y:S02]  /*7d10*/  I2FP.F32.U32 R4, R9 ;  /* 0x0000000900047245 */ /* 0x000fe40000201000 */
[----:B------:R-:W-:Y:S02]  /*7d20*/  ISETP.GE.AND P0, PT, R9, R216, PT ;  /* 0x000000d80900720c */ /* 0x000fe40003f06270 */
[----:B------:R-:W-:Y:S01]  /*7d30*/  FSEL R65, R7, -INF , !P1 ;  /* 0xff80000007417808 */ /* 0x000fe20004800000 */
[C---:B------:R-:W-:Y:S01]  /*7d40*/  FFMA.FTZ R43, R4.reuse, UR5, R57 ;  /* 0x00000005042b7c23 */ /* 0x040fe20008010039 */
[C---:B------:R-:W-:Y:S01]  /*7d50*/  FFMA.FTZ R52, R4.reuse, UR5, R59 ;  /* 0x0000000504347c23 */ /* 0x040fe2000801003b */
[C---:B------:R-:W-:Y:S01]  /*7d60*/  FFMA.FTZ R61, R4.reuse, UR5, R61 ;  /* 0x00000005043d7c23 */ /* 0x040fe2000801003d */
[----:B------:R-:W-:Y:S01]  /*7d70*/  FFMA.FTZ R63, R4, UR5, R63 ;  /* 0x00000005043f7c23 */ /* 0x000fe2000801003f */
[----:B------:R-:W-:-:S02]  /*7d80*/  ISETP.GE.AND P5, PT, R9, R3, PT ;  /* 0x000000030900720c */ /* 0x000fc40003fa6270 */
[----:B------:R-:W-:Y:S02]  /*7d90*/  FSEL R43, R43, -INF , !P0 ;  /* 0xff8000002b2b7808 */ /* 0x000fe40004000000 */
[C---:B------:R-:W-:Y:S02]  /*7da0*/  ISETP.GE.AND P1, PT, R9.reuse, R2, PT ;  /* 0x000000020900720c */ /* 0x040fe40003f26270 */
        /* <DEDUP_REMOVED lines=14> */
[----:B------:R-:W-:Y:S02]  /*7e90*/  IMAD.U32 R5, RZ, RZ, UR4 ;  /* 0x00000004ff057e24 */ /* 0x000fe4000f8e00ff */
[----:B------:R-:W-:Y:S01]  /*7ea0*/  IMAD.U32 R13, RZ, RZ, UR4 ;  /* 0x00000004ff0d7e24 */ /* 0x000fe2000f8e00ff */
[----:B------:R-:W-:Y:S01]  /*7eb0*/  @!P4 LEA R14, P0, R15, R228, 0x1 ;  /* 0x000000e40f0ec211 */ /* 0x000fe200078008ff */
[----:B------:R-:W-:-:S02]  /*7ec0*/  IMAD.U32 R4, RZ, RZ, UR17 ;  /* 0x00000011ff047e24 */ /* 0x000fc4000f8e00ff */
[----:B------:R-:W-:Y:S01]  /*7ed0*/  IMAD.U32 R9, RZ, RZ, UR4 ;  /* 0x00000004ff097e24 */ /* 0x000fe2000f8e00ff */
[-C--:B------:R-:W-:Y:S01]  /*7ee0*/  @!P3 LEA R12, P1, R13, R228.reuse, 0x1 ;  /* 0x000000e40d0cb211 */ /* 0x080fe200078208ff */
[----:B------:R-:W-:Y:S01]  /*7ef0*/  IMAD.U32 R7, RZ, RZ, UR4 ;  /* 0x00000004ff077e24 */ /* 0x000fe2000f8e00ff */
[----:B------:R-:W-:Y:S01]  /*7f00*/  ULEA.HI.X UR4, UR10, UR17, UR11, 0x5, UP0 ;  /* 0x000000110a047291 */ /* 0x000fe200080f2c0b */
[----:B------:R-:W-:Y:S01]  /*7f10*/  @!P4 LEA.HI.X R15, R5, R227, R4, 0x1, P0 ;  /* 0x000000e3050fc211 */ /* 0x000fe200000f0c04 */
[----:B------:R-:W-:Y:S01]  /*7f20*/  IMAD.U32 R8, RZ, RZ, UR17 ;  /* 0x00000011ff087e24 */ /* 0x000fe2000f8e00ff */
[-C--:B------:R-:W-:Y:S01]  /*7f30*/  @!P2 LEA R10, P0, R11, R228.reuse, 0x1 ;  /* 0x000000e40b0aa211 */ /* 0x080fe200078008ff */
[----:B------:R-:W-:Y:S01]  /*7f40*/  IMAD.U32 R6, RZ, RZ, UR17 ;  /* 0x00000011ff067e24 */ /* 0x000fe2000f8e00ff */
[----:B------:R-:W-:Y:S01]  /*7f50*/  MOV R11, UR21 ;  /* 0x00000015000b7c02 */ /* 0x000fe20008000f00 */
[----:B------:R-:W-:Y:S01]  /*7f60*/  IMAD.U32 R4, RZ, RZ, UR4 ;  /* 0x00000004ff047e24 */ /* 0x000fe2000f8e00ff */
[----:B------:R-:W-:Y:S01]  /*7f70*/  MOV R5, UR21 ;  /* 0x0000001500057c02 */ /* 0x000fe20008000f00 */
[----:B------:R-:W-:Y:S01]  /*7f80*/  @!PT LDS RZ, [RZ] ;  /* 0x00000000fffff984 */ /* 0x000fe20000000800 */
[----:B------:R-:W-:Y:S01]  /*7f90*/  @!PT LDS RZ, [RZ] ;  /* 0x00000000fffff984 */ /* 0x000fe20000000800 */
[----:B------:R-:W-:Y:S01]  /*7fa0*/  @!PT LDS RZ, [RZ] ;  /* 0x00000000fffff984 */ /* 0x000fe20000000800 */
[----:B------:R1:W-:Y:S01]  /*7fb0*/  @!P4 LDGSTS.E.BYPASS.LTC128B.128 [R230+0x6000], desc[UR14][R14.64] ;  /* 0x060000000ee6cfae */ /* 0x0003e2000b981a0e */
[----:B------:R-:W-:-:S02]  /*7fc0*/  LEA R16, P5, R11, R228, 0x1 ;  /* 0x000000e40b107211 */ /* 0x000fc400078a08ff */
[-C--:B------:R-:W-:Y:S01]  /*7fd0*/  @!P3 LEA.HI.X R13, R9, R227.reuse, R8, 0x1, P1 ;  /* 0x000000e3090db211 */ /* 0x080fe200008f0c08 */
[----:B------:R1:W-:Y:S01]  /*7fe0*/  @P4 STS.128 [R230+0x6000], RZ ;  /* 0x006000ffe6004388 */ /* 0x0003e20000000c00 */
[-C--:B------:R-:W-:Y:S02]  /*7ff0*/  @!P2 LEA.HI.X R11, R7, R227.reuse, R6, 0x1, P0 ;  /* 0x000000e3070ba211 */ /* 0x080fe400000f0c06 */
[----:B------:R-:W-:Y:S01]  /*8000*/  LEA.HI.X R17, R5, R227, R4, 0x1, P5 ;  /* 0x000000e305117211 */ /* 0x000fe200028f0c04 */
        /* <DEDUP_REMOVED lines=26> */
.L_x_184:
[----:B------:R2:W-:Y:S02]  /*81b0*/  STS.128 [R230+0x8800], RZ ;  /* 0x008800ffe6007388 */ /* 0x0005e40000000c00 */
.L_x_185:
[----:B------:R-:W-:Y:S05]  /*81c0*/  BSYNC.RECONVERGENT B0 ;  /* 0x0000000000007941 */ /* 0x000fea0003800200 */
.L_x_183:
[----:B------:R-:W0:Y:S02]  /*81d0*/  LDGDEPBAR ;  /* 0x00000000000079af */ /* 0x000e240000000000 */
.L_x_182:
[----:B------:R-:W-:Y:S01]  /*81e0*/  FMNMX3.FTZ R4, R166, R51, R53, !PT ;  /* 0x00000033a6047276 */ /* 0x000fe20007810035 */
[----:B------:R-:W-:Y:S01]  /*81f0*/  LDSM.16.MT88.4 R24, [R218+0x9000] ;  /* 0x00900000da18783b */ /* 0x000fe20000004200 */
[----:B------:R-:W-:Y:S02]  /*8200*/  FMNMX3.FTZ R8, R165, R49, R29, !PT ;  /* 0x00000031a5087276 */ /* 0x000fe4000781001d */
[----:B------:R-:W-:Y:S01]  /*8210*/  FMNMX3.FTZ R4, R4, R55, R243, !PT ;  /* 0x0000003704047276 */ /* 0x000fe200078100f3 */
[----:B-1-3--:R-:W-:Y:S01]  /*8220*/  LDSM.16.MT88.4 R16, [R218+0xa000] ;  /* 0x00a00000da10783b */ /* 0x00afe20000004200 */
        /* <DEDUP_REMOVED lines=16> */
[----:B------:R-:W-:Y:S01]  /*8330*/  FMNMX3.FTZ R9, R9, R192, R198, !PT ;  /* 0x000000c009097276 */ /* 0x000fe200078100c6 */
[----:B------:R-:W1:Y:S01]  /*8340*/  SHFL.BFLY PT, R6, R11, 0x2, 0x1f ;  /* 0x0c401f000b067f89 */ /* 0x000e6200000e0000 */
[----:B------:R-:W-:Y:S02]  /*8350*/  FMNMX3.FTZ R5, R5, R194, R200, !PT ;  /* 0x000000c205057276 */ /* 0x000fe400078100c8 */
[----:B------:R-:W-:Y:S02]  /*8360*/  FMNMX3.FTZ R8, R8, R36, R63, !PT ;  /* 0x0000002408087276 */ /* 0x000fe4000781003f */
[----:B------:R-:W-:Y:S02]  /*8370*/  FMNMX3.FTZ R9, R9, R222, R232, !PT ;  /* 0x000000de09097276 */ /* 0x000fe400078100e8 */
[----:B------:R-:W-:Y:S01]  /*8380*/  FMNMX3.FTZ R5, R5, R202, R240, !PT ;  /* 0x000000ca05057276 */ /* 0x000fe200078100f0 */
[----:B------:R-:W3:Y:S01]  /*8390*/  SHFL.BFLY PT, R7, R8, 0x2, 0x1f ;  /* 0x0c401f0008077f89 */ /* 0x000ee200000e0000 */
        /* <DEDUP_REMOVED lines=8> */
[----:B-1----:R-:W-:Y:S01]  /*8420*/  FMNMX.FTZ R6, R11, R6, !PT ;  /* 0x000000060b067209 */ /* 0x002fe20007810000 */
[----:B------:R-:W1:Y:S04]  /*8430*/  SHFL.BFLY PT, R215, R4, 0x2, 0x1f ;  /* 0x0c401f0004d77f89 */ /* 0x000e6800000e0000 */
[----:B------:R-:W4:Y:S01]  /*8440*/  SHFL.BFLY PT, R214, R5, 0x2, 0x1f ;  /* 0x0c401f0005d67f89 */ /* 0x000f2200000e0000 */
[----:B---3--:R-:W-:-:S03]  /*8450*/  FMNMX.FTZ R7, R8, R7, !PT ;  /* 0x0000000708077209 */ /* 0x008fc60007810000 */
[----:B------:R-:W3:Y:S04]  /*8460*/  SHFL.BFLY PT, R213, R6, 0x1, 0x1f ;  /* 0x0c201f0006d57f89 */ /* 0x000ee800000e0000 */
[----:B------:R-:W5:Y:S01]  /*8470*/  SHFL.BFLY PT, R212, R7, 0x1, 0x1f ;  /* 0x0c201f0007d47f89 */ /* 0x000f6200000e0000 */
[----:B-1----:R-:W-:Y:S02]  /*8480*/  FMNMX.FTZ R215, R4, R215, !PT ;  /* 0x000000d704d77209 */ /* 0x002fe40007810000 */
[----:B----4-:R-:W-:-:S03]  /*8490*/  FMNMX.FTZ R214, R5, R214, !PT ;  /* 0x000000d605d67209 */ /* 0x010fc60007810000 */
[----:B------:R-:W1:Y:S01]  /*84a0*/  SHFL.BFLY PT, R4, R215, 0x1, 0x1f ;  /* 0x0c201f00d7047f89 */ /* 0x000e6200000e0000 */
[----:B---3--:R-:W-:-:S03]  /*84b0*/  FMNMX.FTZ R213, R6, R213, !PT ;  /* 0x000000d506d57209 */ /* 0x008fc60007810000 */
[----:B------:R-:W3:Y:S01]  /*84c0*/  SHFL.BFLY PT, R5, R214, 0x1, 0x1f ;  /* 0x0c201f00d6057f89 */ /* 0x000ee200000e0000 */
[C---:B------:R-:W-:Y:S01]  /*84d0*/  FSETP.NEU.FTZ.AND P1, PT, R213.reuse, -INF , PT ;  /* 0xff800000d500780b */ /* 0x040fe20003f3d000 */
[----:B------:R-:W-:Y:S01]  /*84e0*/  FMUL.FTZ R66, R213, UR13 ;  /* 0x0000000dd5427c20 */ /* 0x000fe20008410000 */
[----:B-----5:R-:W-:Y:S02]  /*84f0*/  FMNMX.FTZ R212, R7, R212, !PT ;  /* 0x000000d407d47209 */ /* 0x020fe40007810000 */
[----:B------:R-:W-:Y:S02]  /*8500*/  FSEL R7, R213, RZ, P1 ;  /* 0x000000ffd5077208 */ /* 0x000fe40000800000 */
[C---:B------:R-:W-:Y:S01]  /*8510*/  FSETP.NEU.FTZ.AND P0, PT, R212.reuse, -INF , PT ;  /* 0xff800000d400780b */ /* 0x040fe20003f1d000 */
[----:B------:R-:W-:Y:S01]  /*8520*/  FMUL.FTZ R62, R212, UR13 ;  /* 0x0000000dd43e7c20 */ /* 0x000fe20008410000 */
[----:B------:R-:W-:Y:S01]  /*8530*/  FSEL R66, R66, RZ, P1 ;  /* 0x000000ff42427208 */ /* 0x000fe20000800000 */
[----:B------:R-:W-:Y:S01]  /*8540*/  FADD.FTZ R6, R166, -R7 ;  /* 0x80000007a6067221 */ /* 0x000fe20000010000 */
[----:B------:R-:W-:-:S02]  /*8550*/  FSEL R8, R212, RZ, P0 ;  /* 0x000000ffd4087208 */ /* 0x000fc40000000000 */
[----:B------:R-:W-:Y:S01]  /*8560*/  IADD3 R7, PT, PT, R218, 0x9000, RZ ;  /* 0x00009000da077810 */ /* 0x000fe20007ffe0ff */
[----:B------:R-:W-:Y:S01]  /*8570*/  FFMA.FTZ R42, R53, UR13, -R66 ;  /* 0x0000000d352a7c23 */ /* 0x000fe20008010842 */
[----:B------:R-:W-:Y:S01]  /*8580*/  FSEL R62, R62, RZ, P0 ;  /* 0x000000ff3e3e7208 */ /* 0x000fe20000000000 */
[----:B------:R-:W-:Y:S01]  /*8590*/  FADD.FTZ R8, R165, -R8 ;  /* 0x80000008a5087221 */ /* 0x000fe20000010000 */
[----:B------:R-:W-:Y:S01]  /*85a0*/  IADD3 R53, PT, PT, R218, 0x9020, RZ ;  /* 0x00009020da357810 */ /* 0x000fe20007ffe0ff */
[----:B------:R-:W-:Y:S01]  /*85b0*/  FMUL.FTZ R6, R6, UR13 ;  /* 0x0000000d06067c20 */ /* 0x000fe20008410000 */
[----:B------:R-:W-:Y:S01]  /*85c0*/  @P6 IADD3 R53, PT, PT, R7, -0x20, RZ ;  /* 0xffffffe007356810 */ /* 0x000fe20007ffe0ff */
[----:B------:R-:W-:Y:S01]  /*85d0*/  FFMA.FTZ R48, R49, UR13, -R62 ;  /* 0x0000000d31307c23 */ /* 0x000fe2000801083e */
[----:B------:R-:W-:Y:S01]  /*85e0*/  FMUL.FTZ R47, R8, UR13 ;  /* 0x0000000d082f7c20 */ /* 0x000fe20008410000 */
[----:B------:R4:W5:Y:S01]  /*85f0*/  MUFU.EX2 R49, R6 ;  /* 0x0000000600317308 */ /* 0x0009620000000800 */
[----:B-1----:R-:W-:Y:S01]  /*8600*/  FMNMX.FTZ R215, R215, R4, !PT ;  /* 0x00000004d7d77209 */ /* 0x002fe20007810000 */
[----:B------:R-:W1:Y:S01]  /*8610*/  LDSM.16.MT88.4 R20, [R53] ;  /* 0x000000003514783b */ /* 0x000e620000004200 */
[----:B---3--:R-:W-:Y:S01]  /*8620*/  FMNMX.FTZ R214, R214, R5, !PT ;  /* 0x00000005d6d67209 */ /* 0x008fe20007810000 */
[--C-:B------:R-:W-:Y:S01]  /*8630*/  FFMA.FTZ R44, R51, UR13, -R66.reuse ;  /* 0x0000000d332c7c23 */ /* 0x100fe20008010842 */
[C---:B------:R-:W-:Y:S01]  /*8640*/  FSETP.NEU.FTZ.AND P1, PT, R215.reuse, -INF , PT ;  /* 0xff800000d700780b */ /* 0x040fe20003f3d000 */
[----:B------:R-:W-:Y:S01]  /*8650*/  LDSM.16.MT88.4 R8, [R218+0xb000] ;  /* 0x00b00000da08783b */ /* 0x000fe20000004200 */
[C---:B------:R-:W-:Y:S01]  /*8660*/  FSETP.NEU.FTZ.AND P0, PT, R214.reuse, -INF , PT ;  /* 0xff800000d600780b */ /* 0x040fe20003f1d000 */
[----:B------:R-:W-:Y:S01]  /*8670*/  FMUL.FTZ R51, R215, UR13 ;  /* 0x0000000dd7337c20 */ /* 0x000fe20008410000 */
[C---:B------:R-:W-:Y:S01]  /*8680*/  FMUL.FTZ R57, R214.reuse, UR13 ;  /* 0x0000000dd6397c20 */ /* 0x040fe20008410000 */
[----:B------:R-:W3:Y:S01]  /*8690*/  LDSM.16.MT88.4 R12, [R53+0x1000] ;  /* 0x00100000350c783b */ /* 0x000ee20000004200 */
[----:B------:R-:W-:Y:S01]  /*86a0*/  FSEL R166, R214, RZ, P0 ;  /* 0x000000ffd6a67208 */ /* 0x000fe20000000000 */
[--C-:B------:R-:W-:Y:S01]  /*86b0*/  FFMA.FTZ R41, R55, UR13, -R66.reuse ;  /* 0x0000000d37297c23 */ /* 0x100fe20008010842 */
[----:B------:R-:W-:Y:S01]  /*86c0*/  FFMA.FTZ R40, R243, UR13, -R66 ;  /* 0x0000000df3287c23 */ /* 0x000fe20008010842 */
[----:B----4-:R-:W4:Y:S01]  /*86d0*/  LDSM.16.MT88.4 R4, [R53+0x2000] ;  /* 0x002000003504783b */ /* 0x010f220000004200 */
[--C-:B------:R-:W-:Y:S01]  /*86e0*/  FFMA.FTZ R46, R29, UR13, -R62.reuse ;  /* 0x0000000d1d2e7c23 */ /* 0x100fe2000801083e */
[--C-:B------:R-:W-:Y:S01]  /*86f0*/  FFMA.FTZ R50, R45, UR13, -R62.reuse ;  /* 0x0000000d2d327c23 */ /* 0x100fe2000801083e */
[----:B------:R-:W-:Y:S01]  /*8700*/  FSEL R165, R215, RZ, P1 ;  /* 0x000000ffd7a57208 */ /* 0x000fe20000800000 */
[----:B------:R-:W-:Y:S01]  /*8710*/  FFMA.FTZ R31, R31, UR13, -R62 ;  /* 0x0000000d1f1f7c23 */ /* 0x000fe2000801083e */
[----:B------:R-:W-:Y:S01]  /*8720*/  FSEL R51, R51, RZ, P1 ;  /* 0x000000ff33337208 */ /* 0x000fe20000800000 */
[----:B------:R-:W-:Y:S01]  /*8730*/  FADD.FTZ R166, R167, -R166 ;  /* 0x800000a6a7a67221 */ /* 0x000fe20000010000 */
[----:B------:R-:W-:Y:S01]  /*8740*/  FSEL R57, R57, RZ, P0 ;  /* 0x000000ff39397208 */ /* 0x000fe20000000000 */
[----:B------:R-:W-:Y:S01]  /*8750*/  MUFU.EX2 R44, R44 ;  /* 0x0000002c002c7308 */ /* 0x000fe20000000800 */
[----:B------:R-:W-:Y:S01]  /*8760*/  FADD.FTZ R165, R168, -R165 ;  /* 0x800000a5a8a57221 */ /* 0x000fe20000010000 */
[--C-:B------:R-:W-:Y:S01]  /*8770*/  FFMA.FTZ R54, R54, UR13, -R51.reuse ;  /* 0x0000000d36367c23 */ /* 0x100fe20008010833 */
[--C-:B------:R-:W-:Y:S01]  /*8780*/  FFMA.FTZ R55, R246, UR13, -R51.reuse ;  /* 0x0000000df6377c23 */ /* 0x100fe20008010833 */
[----:B------:R-:W2:Y:S01]  /*8790*/  MUFU.EX2 R42, R42 ;  /* 0x0000002a002a7308 */ /* 0x000ea20000000800 */
[----:B------:R-:W-:Y:S01]  /*87a0*/  FFMA.FTZ R59, R56, UR13, -R51 ;  /* 0x0000000d383b7c23 */ /* 0x000fe20008010833 */
[----:B------:R-:W-:Y:S01]  /*87b0*/  FFMA.FTZ R61, R242, UR13, -R57 ;  /* 0x0000000df23d7c23 */ /* 0x000fe20008010839 */
[----:B------:R-:W-:Y:S01]  /*87c0*/  FMUL.FTZ R167, R166, UR13 ;  /* 0x0000000da6a77c20 */ /* 0x000fe20008410000 */
[----:B------:R-:W-:Y:S01]  /*87d0*/  MUFU.EX2 R41, R41 ;  /* 0x0000002900297308 */ /* 0x000fe20000000800 */
[----:B------:R-:W-:Y:S01]  /*87e0*/  FFMA.FTZ R188, R188, UR13, -R51 ;  /* 0x0000000dbcbc7c23 */ /* 0x000fe20008010833 */
[--C-:B------:R-:W-:Y:S01]  /*87f0*/  FFMA.FTZ R244, R244, UR13, -R57.reuse ;  /* 0x0000000df4f47c23 */ /* 0x100fe20008010839 */
[--C-:B------:R-:W-:Y:S01]  /*8800*/  FFMA.FTZ R175, R58, UR13, -R57.reuse ;  /* 0x0000000d3aaf7c23 */ /* 0x100fe20008010839 */
[----:B------:R-:W1:Y:S01]  /*8810*/  MUFU.EX2 R40, R40 ;  /* 0x0000002800287308 */ /* 0x000e620000000800 */
[----:B------:R-:W-:Y:S01]  /*8820*/  FFMA.FTZ R168, R60, UR13, -R57 ;  /* 0x0000000d3ca87c23 */ /* 0x000fe20008010839 */
[----:B------:R-:W-:Y:S01]  /*8830*/  FMUL.FTZ R186, R165, UR13 ;  /* 0x0000000da5ba7c20 */ /* 0x000fe20008410000 */
[-C--:B-----5:R-:W-:Y:S01]  /*8840*/  FMUL.FTZ R156, R156, R49.reuse ;  /* 0x000000319c9c7220 */ /* 0x0a0fe20000410000 */
        /* <DEDUP_REMOVED lines=9> */
[----:B------:R-:W-:Y:S01]  /*88e0*/  FMUL.FTZ R76, R76, R49 ;  /* 0x000000314c4c7220 */ /* 0x000fe20000410000 */
[----:B-1----:R-:W-:Y:S01]  /*88f0*/  F2FP.BF16.F32.PACK_AB R30, R40, R41 ;  /* 0x00000029281e723e */ /* 0x002fe200000010ff */
[-C--:B------:R-:W-:Y:S01]  /*8900*/  FMUL.FTZ R77, R77, R49.reuse ;  /* 0x000000314d4d7220 */ /* 0x080fe20000410000 */
[----:B------:R-:W1:Y:S01]  /*8910*/  MUFU.EX2 R50, R50 ;  /* 0x0000003200327308 */ /* 0x000e620000000800 */
        /* <DEDUP_REMOVED lines=40> */
[----:B------:R-:W-:Y:S01]  /*8ba0*/  FMUL.FTZ R123, R123, R47 ;  /* 0x0000002f7b7b7220 */ /* 0x000fe20000410000 */
[----:B------:R-:W-:Y:S01]  /*8bb0*/  FMUL.FTZ R125, R125, R49 ;  /* 0x000000317d7d7220 */ /* 0x000fe20000410000 */
[-C--:B------:R-:W-:Y:S01]  /*8bc0*/  FMUL.FTZ R126, R126, R47.reuse ;  /* 0x0000002f7e7e7220 */ /* 0x080fe20000410000 */
[----:B------:R-:W2:Y:S01]  /*8bd0*/  MUFU.EX2 R167, R167 ;  /* 0x000000a700a77308 */ /* 0x000ea20000000800 */
        /* <DEDUP_REMOVED lines=12> */
[-C--:B------:R-:W-:Y:S01]  /*8ca0*/  FMUL.FTZ R148, R148, R166.reuse ;  /* 0x000000a694947220 */ /* 0x080fe20000410000 */
[-C--:B--2---:R-:W-:Y:S01]  /*8cb0*/  FMUL.FTZ R162, R162, R167.reuse ;  /* 0x000000a7a2a27220 */ /* 0x084fe20000410000 */
        /* <DEDUP_REMOVED lines=43> */
[C---:B---3--:R-:W-:Y:S01]  /*8f70*/  HMMA.16816.F32.BF16 R104, R28.reuse, R12, R104 ;  /* 0x0000000c1c68723c */ /* 0x048fe20000041868 */
        /* <DEDUP_REMOVED lines=20> */
[----:B------:R-:W1:Y:S01]  /*90c0*/  MUFU.EX2 R177, R177 ;  /* 0x000000b100b17308 */ /* 0x000e620000000800 */
        /* <DEDUP_REMOVED lines=8> */
[----:B------:R-:W-:Y:S01]  /*9150*/  FFMA.FTZ R200, R191, UR13, -R66 ;  /* 0x0000000dbfc87c23 */ /* 0x000fe20008010842 */
[----:B------:R-:W-:Y:S01]  /*9160*/  FFMA.FTZ R204, R185, UR13, -R62 ;  /* 0x0000000db9cc7c23 */ /* 0x000fe2000801083e */
[C---:B----4-:R-:W-:Y:S01]  /*9170*/  HMMA.16816.F32.BF16 R132, R28.reuse, R4, R132 ;  /* 0x000000041c84723c */ /* 0x050fe20000041884 */
[----:B------:R-:W-:Y:S01]  /*9180*/  MUFU.EX2 R188, R188 ;  /* 0x000000bc00bc7308 */ /* 0x000fe20000000800 */
[--C-:B------:R-:W-:Y:S01]  /*9190*/  FFMA.FTZ R187, R187, UR13, -R66.reuse ;  /* 0x0000000dbbbb7c23 */ /* 0x100fe20008010842 */
[--C-:B------:R-:W-:Y:S01]  /*91a0*/  FFMA.FTZ R191, R193, UR13, -R66.reuse ;  /* 0x0000000dc1bf7c23 */ /* 0x100fe20008010842 */
[----:B------:R-:W-:Y:S01]  /*91b0*/  FFMA.FTZ R202, R199, UR13, -R66 ;  /* 0x0000000dc7ca7c23 */ /* 0x000fe20008010842 */
[----:B------:R-:W2:Y:S01]  /*91c0*/  MUFU.EX2 R181, R181 ;  /* 0x000000b500b57308 */ /* 0x000ea20000000800 */
[--C-:B------:R-:W-:Y:S01]  /*91d0*/  FFMA.FTZ R183, R183, UR13, -R62.reuse ;  /* 0x0000000db7b77c23 */ /* 0x100fe2000801083e */
        /* <DEDUP_REMOVED lines=10> */
[--C-:B------:R-:W-:Y:S01]  /*9280*/  FFMA.FTZ R189, R178, UR13, -R51.reuse ;  /* 0x0000000db2bd7c23 */ /* 0x100fe20008010833 */
[----:B------:R-:W-:Y:S01]  /*9290*/  MUFU.EX2 R197, R197 ;  /* 0x000000c500c57308 */ /* 0x000fe20000000800 */
[----:B------:R-:W-:Y:S01]  /*92a0*/  FFMA.FTZ R193, R174, UR13, -R51 ;  /* 0x0000000daec17c23 */ /* 0x000fe20008010833 */
[--C-:B------:R-:W-:Y:S01]  /*92b0*/  FFMA.FTZ R176, R176, UR13, -R57.reuse ;  /* 0x0000000db0b07c23 */ /* 0x100fe20008010839 */
[--C-:B------:R-:W-:Y:S01]  /*92c0*/  FFMA.FTZ R195, R180, UR13, -R57.reuse ;  /* 0x0000000db4c37c23 */ /* 0x100fe20008010839 */
[C---:B------:R-:W-:Y:S01]  /*92d0*/  HMMA.16816.F32.BF16 R160, R28.reuse, R24, R160 ;  /* 0x000000181ca0723c */ /* 0x040fe200000418a0 */
[----:B------:R-:W4:Y:S01]  /*92e0*/  MUFU.EX2 R192, R192 ;  /* 0x000000c000c07308 */ /* 0x000f220000000800 */
[--C-:B------:R-:W-:Y:S01]  /*92f0*/  FFMA.FTZ R172, R172, UR13, -R57.reuse ;  /* 0x0000000dacac7c23 */ /* 0x100fe20008010839 */
[----:B------:R-:W-:Y:S01]  /*9300*/  FFMA.FTZ R199, R184, UR13, -R57 ;  /* 0x0000000db8c77c23 */ /* 0x000fe20008010839 */
[----:B------:R-:W-:Y:S01]  /*9310*/  FFMA.FTZ R182, R182, UR13, -R51 ;  /* 0x0000000db6b67c23 */ /* 0x000fe20008010833 */
[----:B------:R-:W-:Y:S01]  /*9320*/  MUFU.EX2 R196, R196 ;  /* 0x000000c400c47308 */ /* 0x000fe20000000800 */
[--C-:B------:R-:W-:Y:S01]  /*9330*/  FFMA.FTZ R67, R67, UR13, -R62.reuse ;  /* 0x0000000d43437c23 */ /* 0x100fe2000801083e */
[----:B------:R-:W-:Y:S01]  /*9340*/  FFMA.FTZ R63, R63, UR13, -R62 ;  /* 0x0000000d3f3f7c23 */ /* 0x000fe2000801083e */
[C---:B------:R-:W-:Y:S01]  /*9350*/  HMMA.16816.F32.BF16 R148, R28.reuse, R26, R148 ;  /* 0x0000001a1c94723c */ /* 0x040fe20000041894 */
[----:B------:R-:W5:Y:S01]  /*9360*/  LDSM.16.MT88.4 R24, [R218+0x9400] ;  /* 0x00940000da18783b */ /* 0x000f620000004200 */
[----:B------:R-:W-:Y:S01]  /*9370*/  MUFU.EX2 R201, R201 ;  /* 0x000000c900c97308 */ /* 0x000fe20000000800 */
[----:B------:R-:W-:Y:S01]  /*9380*/  FFMA.FTZ R54, R237, R166, R54 ;  /* 0x000000a6ed367223 */ /* 0x000fe20000010036 */
[----:B------:R-:W-:Y:S01]  /*9390*/  FFMA.FTZ R61, R238, R167, R61 ;  /* 0x000000a7ee3d7223 */ /* 0x000fe2000001003d */
[----:B------:R-:W-:Y:S01]  /*93a0*/  FFMA.FTZ R49, R235, R49, R44 ;  /* 0x00000031eb317223 */ /* 0x000fe2000001002c */
[----:B------:R-:W-:Y:S01]  /*93b0*/  MUFU.EX2 R194, R194 ;  /* 0x000000c200c27308 */ /* 0x000fe20000000800 */
[----:B------:R-:W-:Y:S01]  /*93c0*/  FFMA.FTZ R47, R233, R47, R48 ;  /* 0x0000002fe92f7223 */ /* 0x000fe20000010030 */
[C---:B------:R-:W-:Y:S01]  /*93d0*/  HMMA.16816.F32.BF16 R68, R28.reuse, R20, R68 ;  /* 0x000000141c44723c */ /* 0x040fe20000041844 */
[----:B------:R-:W-:Y:S01]  /*93e0*/  FADD.FTZ R55, R55, R54 ;  /* 0x0000003637377221 */ /* 0x000fe20000010000 */
[----:B------:R-:W4:Y:S01]  /*93f0*/  MUFU.EX2 R203, R203 ;  /* 0x000000cb00cb7308 */ /* 0x000f220000000800 */
[----:B------:R-:W-:Y:S01]  /*9400*/  FADD.FTZ R61, R58, R61 ;  /* 0x0000003d3a3d7221 */ /* 0x000fe20000010000 */
[----:B------:R-:W-:Y:S01]  /*9410*/  FADD.FTZ R42, R42, R49 ;  /* 0x000000312a2a7221 */ /* 0x000fe20000010000 */
[----:B------:R-:W-:Y:S01]  /*9420*/  FADD.FTZ R46, R46, R47 ;  /* 0x0000002f2e2e7221 */ /* 0x000fe20000010000 */
[----:B------:R-:W-:Y:S01]  /*9430*/  MUFU.EX2 R198, R198 ;  /* 0x000000c600c67308 */ /* 0x000fe20000000800 */
[--C-:B------:R-:W-:Y:S01]  /*9440*/  FFMA.FTZ R171, R171, UR13, -R66.reuse ;  /* 0x0000000dabab7c23 */ /* 0x100fe20008010842 */
[C---:B------:R-:W-:Y:S01]  /*9450*/  HMMA.16816.F32.BF16 R80, R28.reuse, R22, R80 ;  /* 0x000000161c50723c */ /* 0x040fe20000041850 */
[----:B------:R-:W4:Y:S01]  /*9460*/  LDSM.16.MT88.4 R20, [R53+0x400] ;  /* 0x000400003514783b */ /* 0x000f220000004200 */
[----:B------:R-:W4:Y:S01]  /*9470*/  MUFU.EX2 R205, R205 ;  /* 0x000000cd00cd7308 */ /* 0x000f220000000800 */
[--C-:B------:R-:W-:Y:S01]  /*9480*/  FFMA.FTZ R178, R173, UR13, -R66.reuse ;  /* 0x0000000dadb27c23 */ /* 0x100fe20008010842 */
[--C-:B------:R-:W-:Y:S01]  /*9490*/  FFMA.FTZ R37, R37, UR13, -R66.reuse ;  /* 0x0000000d25257c23 */ /* 0x100fe20008010842 */
[----:B------:R-:W-:Y:S01]  /*94a0*/  FFMA.FTZ R64, R64, UR13, -R66 ;  /* 0x0000000d40407c23 */ /* 0x000fe20008010842 */
[----:B------:R-:W-:Y:S01]  /*94b0*/  MUFU.EX2 R187, R187 ;  /* 0x000000bb00bb7308 */ /* 0x000fe20000000800 */
[----:B------:R-:W-:Y:S01]  /*94c0*/  FADD.FTZ R56, R56, R55 ;  /* 0x0000003738387221 */ /* 0x000fe20000010000 */
[C---:B------:R-:W-:Y:S01]  /*94d0*/  HMMA.16816.F32.BF16 R84, R28.reuse, R16, R84 ;  /* 0x000000101c54723c */ /* 0x040fe20000041854 */
[----:B------:R-:W-:Y:S01]  /*94e0*/  FADD.FTZ R60, R60, R61 ;  /* 0x0000003d3c3c7221 */ /* 0x000fe20000010000 */
[----:B------:R-:W4:Y:S01]  /*94f0*/  MUFU.EX2 R200, R200 ;  /* 0x000000c800c87308 */ /* 0x000f220000000800 */
[----:B------:R-:W-:Y:S01]  /*9500*/  FADD.FTZ R41, R41, R42 ;  /* 0x0000002a29297221 */ /* 0x000fe20000010000 */
[----:B------:R-:W-:Y:S01]  /*9510*/  FADD.FTZ R45, R45, R46 ;  /* 0x0000002e2d2d7221 */ /* 0x000fe20000010000 */
[----:B------:R-:W-:Y:S01]  /*9520*/  FADD.FTZ R56, R59, R56 ;  /* 0x000000383b387221 */ /* 0x000fe20000010000 */
[----:B------:R-:W-:Y:S01]  /*9530*/  MUFU.EX2 R191, R191 ;  /* 0x000000bf00bf7308 */ /* 0x000fe20000000800 */
[----:B------:R-:W-:Y:S01]  /*9540*/  FADD.FTZ R165, R165, R60 ;  /* 0x0000003ca5a57221 */ /* 0x000fe20000010000 */
[C---:B------:R-:W-:Y:S01]  /*9550*/  HMMA.16816.F32.BF16 R96, R28.reuse, R18, R96 ;  /* 0x000000121c60723c */ /* 0x040fe20000041860 */
[----:B------:R-:W4:Y:S01]  /*9560*/  LDSM.16.MT88.4 R16, [R218+0xa400] ;  /* 0x00a40000da10783b */ /* 0x000f220000004200 */
[----:B------:R-:W-:Y:S01]  /*9570*/  MUFU.EX2 R202, R202 ;  /* 0x000000ca00ca7308 */ /* 0x000fe20000000800 */
[----:B------:R-:W-:Y:S01]  /*9580*/  FADD.FTZ R41, R40, R41 ;  /* 0x0000002928297221 */ /* 0x000fe20000010000 */
[----:B------:R-:W-:Y:S01]  /*9590*/  FADD.FTZ R45, R50, R45 ;  /* 0x0000002d322d7221 */ /* 0x000fe20000010000 */
[--C-:B------:R-:W-:Y:S01]  /*95a0*/  FFMA.FTZ R66, R43, UR13, -R51.reuse ;  /* 0x0000000d2b427c23 */ /* 0x100fe20008010833 */
[----:B------:R-:W-:Y:S01]  /*95b0*/  MUFU.EX2 R183, R183 ;  /* 0x000000b700b77308 */ /* 0x000fe20000000800 */
[----:B------:R-:W-:Y:S01]  /*95c0*/  FFMA.FTZ R34, R34, UR13, -R51 ;  /* 0x0000000d22227c23 */ /* 0x000fe20008010833 */
[----:B------:R-:W-:Y:S01]  /*95d0*/  HMMA.16816.F32.BF16 R100, R28, R12, R100 ;  /* 0x0000000c1c64723c */ /* 0x000fe20000041864 */
[--C-:B------:R-:W-:Y:S01]  /*95e0*/  FFMA.FTZ R43, R35, UR13, -R57.reuse ;  /* 0x0000000d232b7c23 */ /* 0x100fe20008010839 */
[----:B------:R-:W4:Y:S01]  /*95f0*/  MUFU.EX2 R204, R204 ;  /* 0x000000cc00cc7308 */ /* 0x000f220000000800 */
[----:B------:R-:W-:Y:S01]  /*9600*/  FFMA.FTZ R52, R52, UR13, -R57 ;  /* 0x0000000d34347c23 */ /* 0x000fe20008010839 */
[----:B------:R-:W-:-:S02]  /*9610*/  MOV R166, R213 ;  /* 0x000000d500a67202 */ /* 0x000fc40000000f00 */
[----:B------:R-:W-:Y:S01]  /*9620*/  MUFU.EX2 R185, R185 ;  /* 0x000000b900b97308 */ /* 0x000fe20000000800 */
[----:B------:R-:W-:Y:S01]  /*9630*/  MOV R167, R214 ;  /* 0x000000d600a77202 */ /* 0x000fe20000000f00 */
[C---:B------:R-:W-:Y:S01]  /*9640*/  HMMA.16816.F32.BF16 R112, R28.reuse, R14, R112 ;  /* 0x0000000e1c70723c */ /* 0x040fe20000041870 */
[----:B------:R-:W4:Y:S01]  /*9650*/  LDSM.16.MT88.4 R12, [R53+0x1400] ;  /* 0x00140000350c783b */ /* 0x000f220000004200 */
[----:B------:R-:W4:Y:S04]  /*9660*/  MUFU.EX2 R206, R206 ;  /* 0x000000ce00ce7308 */ /* 0x000f280000000800 */
[----:B------:R-:W-:Y:S02]  /*9670*/  MUFU.EX2 R170, R170 ;  /* 0x000000aa00aa7308 */ /* 0x000fe40000000800 */
[C---:B------:R-:W-:Y:S02]  /*9680*/  HMMA.16816.F32.BF16 R116, R28.reuse, R8, R116 ;  /* 0x000000081c74723c */ /* 0x040fe40000041874 */
[----:B------:R-:W4:Y:S04]  /*9690*/  MUFU.EX2 R189, R189 ;  /* 0x000000bd00bd7308 */ /* 0x000f280000000800 */
[----:B------:R-:W-:Y:S02]  /*96a0*/  MUFU.EX2 R174, R182 ;  /* 0x000000b600ae7308 */ /* 0x000fe40000000800 */
[C---:B------:R-:W-:Y:S01]  /*96b0*/  HMMA.16816.F32.BF16 R128, R28.reuse, R10, R128 ;  /* 0x0000000a1c80723c */ /* 0x040fe20000041880 */
[----:B------:R-:W4:Y:S01]  /*96c0*/  LDSM.16.MT88.4 R8, [R218+0xb400] ;  /* 0x00b40000da08783b */ /* 0x000f220000004200 */
[----:B------:R-:W-:Y:S04]  /*96d0*/  MUFU.EX2 R193, R193 ;  /* 0x000000c100c17308 */ /* 0x000fe80000000800 */
[----:B------:R-:W-:Y:S02]  /*96e0*/  MUFU.EX2 R176, R176 ;  /* 0x000000b000b07308 */ /* 0x000fe40000000800 */
[C---:B------:R-:W-:Y:S02]  /*96f0*/  HMMA.16816.F32.BF16 R144, R28.reuse, R4, R144 ;  /* 0x000000041c90723c */ /* 0x040fe40000041890 */
[----:B------:R-:W4:Y:S04]  /*9700*/  MUFU.EX2 R195, R195 ;  /* 0x000000c300c37308 */ /* 0x000f280000000800 */
[----:B------:R-:W-:Y:S02]  /*9710*/  MUFU.EX2 R172, R172 ;  /* 0x000000ac00ac7308 */ /* 0x000fe40000000800 */
[----:B------:R-:W-:Y:S01]  /*9720*/  HMMA.16816.F32.BF16 R136, R28, R6, R136 ;  /* 0x000000061c88723c */ /* 0x000fe20000041888 */
[----:B------:R-:W4:Y:S01]  /*9730*/  LDSM.16.MT88.4 R4, [R53+0x2400] ;  /* 0x002400003504783b */ /* 0x000f220000004200 */
[----:B-1----:R-:W-:Y:S01]  /*9740*/  F2FP.BF16.F32.PACK_AB R28, R177, R168 ;  /* 0x000000a8b11c723e */ /* 0x002fe200000010ff */
[----:B------:R-:W1:Y:S01]  /*9750*/  MUFU.EX2 R199, R199 ;  /* 0x000000c700c77308 */ /* 0x000e620000000800 */
[----:B--2---:R-:W-:Y:S01]  /*9760*/  F2FP.BF16.F32.PACK_AB R29, R181, R188 ;  /* 0x000000bcb51d723e */ /* 0x004fe200000010ff */
[----:B------:R-:W-:Y:S01]  /*9770*/  FADD.FTZ R168, R168, R41 ;  /* 0x00000029a8a87221 */ /* 0x000fe20000010000 */
[----:B------:R-:W-:Y:S01]  /*9780*/  F2FP.BF16.F32.PACK_AB R30, R175, R186 ;  /* 0x000000baaf1e723e */ /* 0x000fe200000010ff */
[----:B------:R-:W-:Y:S01]  /*9790*/  MUFU.EX2 R171, R171 ;  /* 0x000000ab00ab7308 */ /* 0x000fe20000000800 */
[----:B---3--:R-:W-:Y:S01]  /*97a0*/  F2FP.BF16.F32.PACK_AB R31, R190, R179 ;  /* 0x000000b3be1f723e */ /* 0x008fe200000010ff */
[----:B------:R-:W-:Y:S01]  /*97b0*/  FADD.FTZ R188, R188, R45 ;  /* 0x0000002dbcbc7221 */ /* 0x000fe20000010000 */
[----:B------:R-:W-:Y:S01]  /*97c0*/  FADD.FTZ R177, R177, R168 ;  /* 0x000000a8b1b17221 */ /* 0x000fe20000010000 */
[----:B------:R-:W2:Y:S01]  /*97d0*/  MUFU.EX2 R178, R178 ;  /* 0x000000b200b27308 */ /* 0x000ea20000000800 */
[----:B------:R-:W-:Y:S01]  /*97e0*/  MOV R168, R215 ;  /* 0x000000d700a87202 */ /* 0x000fe20000000f00 */
        /* <DEDUP_REMOVED lines=9> */
[----:B------:R-:W-:Y:S04]  /*9880*/  MUFU.EX2 R63, R63 ;  /* 0x0000003f003f7308 */ /* 0x000fe80000000800 */
[----:B------:R-:W-:Y:S03]  /*9890*/  MUFU.EX2 R34, R34 ;  /* 0x0000002200227308 */ /* 0x000fe60000000800 */
[C---:B----4-:R-:W-:Y:S01]  /*98a0*/  HMMA.16816.F32.BF16 R72, R28.reuse, R20, R72 ;  /* 0x000000141c48723c */ /* 0x050fe20000041848 */
[----:B------:R-:W-:Y:S04]  /*98b0*/  MUFU.EX2 R43, R43 ;  /* 0x0000002b002b7308 */ /* 0x000fe80000000800 */
[----:B------:R-:W-:Y:S03]  /*98c0*/  MUFU.EX2 R52, R52 ;  /* 0x0000003400347308 */ /* 0x000fe60000000800 */
        /* <DEDUP_REMOVED lines=20> */
[----:B------:R-:W-:Y:S01]  /*9a10*/  HMMA.16816.F32.BF16 R160, R28, R24, R160 ;  /* 0x000000181ca0723c */ /* 0x000fe200000418a0 */
[----:B------:R-:W-:Y:S01]  /*9a20*/  FADD.FTZ R201, R201, R196 ;  /* 0x000000c4c9c97221 */ /* 0x000fe20000010000 */
[----:B------:R-:W-:-:S06]  /*9a30*/  FADD.FTZ R205, R205, R198 ;  /* 0x000000c6cdcd7221 */ /* 0x000fcc0000010000 */
        /* <DEDUP_REMOVED lines=27> */
[----:B---3--:R-:W-:Y:S01]  /*9bf0*/  HMMA.16816.F32.BF16 R156, R28, R24, R156 ;  /* 0x000000181c9c723c */ /* 0x008fe2000004189c */
        /* <DEDUP_REMOVED lines=26> */
[----:B------:R1:W-:Y:S01]  /*9da0*/  MUFU.EX2 R65, R67 ;  /* 0x0000004300417308 */ /* 0x0003e20000000800 */
[----:B------:R-:W-:Y:S01]  /*9db0*/  FADD.FTZ R193, R193, R174 ;  /* 0x000000aec1c17221 */ /* 0x000fe20000010000 */
[----:B------:R-:W-:Y:S02]  /*9dc0*/  FADD.FTZ R199, R199, R172 ;  /* 0x000000acc7c77221 */ /* 0x000fe40000010000 */
[----:B------:R-:W2:Y:S01]  /*9dd0*/  MUFU.EX2 R36, R9 ;  /* 0x0000000900247308 */ /* 0x000ea20000000800 */
[C---:B------:R-:W-:Y:S03]  /*9de0*/  HMMA.16816.F32.BF16 R160, R28.reuse, R24, R160 ;  /* 0x000000181ca0723c */ /* 0x040fe600000418a0 */
[----:B------:R3:W4:Y:S05]  /*9df0*/  MUFU.EX2 R62, R8 ;  /* 0x00000008003e7308 */ /* 0x00072a0000000800 */
[----:B------:R-:W-:Y:S01]  /*9e00*/  HMMA.16816.F32.BF16 R148, R28, R26, R148 ;  /* 0x0000001a1c94723c */ /* 0x000fe20000041894 */
[----:B------:R-:W5:Y:S01]  /*9e10*/  LDSM.16.MT88.4 R24, [R218+0x9c00] ;  /* 0x009c0000da18783b */ /* 0x000f620000004200 */
[--C-:B-1----:R-:W-:Y:S01]  /*9e20*/  FFMA.FTZ R67, R39, UR13, -R51.reuse ;  /* 0x0000000d27437c23 */ /* 0x102fe20008010833 */
[----:B------:R-:W-:Y:S01]  /*9e30*/  FFMA.FTZ R39, R38, UR13, -R51 ;  /* 0x0000000d26277c23 */ /* 0x000fe20008010833 */
[----:B------:R-:W-:-:S02]  /*9e40*/  FFMA.FTZ R51, R32, UR13, -R57 ;  /* 0x0000000d20337c23 */ /* 0x000fc40008010839 */
[----:B------:R-:W-:Y:S02]  /*9e50*/  MUFU.EX2 R38, R67 ;  /* 0x0000004300267308 */ /* 0x000fe40000000800 */
[C---:B------:R-:W-:Y:S02]  /*9e60*/  HMMA.16816.F32.BF16 R68, R28.reuse, R20, R68 ;  /* 0x000000141c44723c */ /* 0x040fe40000041844 */
[----:B------:R-:W1:Y:S04]  /*9e70*/  MUFU.EX2 R39, R39 ;  /* 0x0000002700277308 */ /* 0x000e680000000800 */
[----:B------:R-:W-:Y:S02]  /*9e80*/  MUFU.EX2 R35, R51 ;  /* 0x0000003300237308 */ /* 0x000fe40000000800 */
        /* <DEDUP_REMOVED lines=12> */
[----:B------:R1:W3:Y:S01]  /*9f50*/  LDSM.16.MT88.4 R4, [R53+0x2c00] ;  /* 0x002c00003504783b */ /* 0x0002e20000004200 */
        /* <DEDUP_REMOVED lines=13> */
[C---:B------:R-:W-:Y:S01]  /*a030*/  HMMA.16816.F32.BF16 R152, R28.reuse, R26, R152 ;  /* 0x0000001a1c98723c */ /* 0x040fe20000041898 */
[----:B-1----:R-:W-:Y:S02]  /*a040*/  FFMA.FTZ R53, R33, UR13, -R57 ;  /* 0x0000000d21357c23 */ /* 0x002fe40008010839 */
[----:B------:R-:W-:Y:S04]  /*a050*/  MUFU.EX2 R33, R66 ;  /* 0x0000004200217308 */ /* 0x000fe80000000800 */
[----:B------:R-:W1:Y:S01]  /*a060*/  MUFU.EX2 R32, R53 ;  /* 0x0000003500207308 */ /* 0x000e620000000800 */
[C---:B------:R-:W-:Y:S08]  /*a070*/  HMMA.16816.F32.BF16 R72, R28.reuse, R20, R72 ;  /* 0x000000141c48723c */ /* 0x040ff00000041848 */
        /* <DEDUP_REMOVED lines=48> */
[C---:B------:R-:W-:Y:S01]  /*a380*/  LEA R8, P1, R10.reuse, R226, 0x7 ;  /* 0x000000e20a087211 */ /* 0x040fe200078238ff */
[----:B------:R-:W-:Y:S01]  /*a390*/  ULEA.HI.X UR12, UR8, UR12, UR9, 0x5, UP0 ;  /* 0x0000000c080c7291 */ /* 0x000fe200080f2c09 */
[----:B------:R-:W-:Y:S01]  /*a3a0*/  IMAD.IADD R222, R219, 0x1, R232 ;  /* 0x00000001dbde7824 */ /* 0x000fe200078e02e8 */
[----:B------:R-:W-:Y:S01]  /*a3b0*/  UISETP.NE.AND UP0, UPT, UR20, 0x3, UPT ;  /* 0x000000031400788c */ /* 0x000fe2000bf05270 */
[----:B------:R-:W-:Y:S01]  /*a3c0*/  IMAD.U32 R5, RZ, RZ, UR4 ;  /* 0x00000004ff057e24 */ /* 0x000fe2000f8e00ff */
[----:B------:R-:W-:Y:S01]  /*a3d0*/  LEA.HI.X R9, R10, R225, R6, 0x7, P1 ;  /* 0x000000e10a097211 */ /* 0x000fe200008f3c06 */
[----:B------:R-:W-:Y:S01]  /*a3e0*/  UMOV UR4, 0x400 ;  /* 0x0000040000047882 */ /* 0x000fe20000000000 */
[----:B------:R-:W-:-:S02]  /*a3f0*/  IMAD.U32 R4, RZ, RZ, UR12 ;  /* 0x0000000cff047e24 */ /* 0x000fc4000f8e00ff */
[----:B------:R-:W-:Y:S01]  /*a400*/  LEA R12, P0, R5, R226, 0x1 ;  /* 0x000000e2050c7211 */ /* 0x000fe200078008ff */
[----:B-1----:R-:W-:-:S03]  /*a410*/  ULEA UR6, UR6, UR4, 0x18 ;  /* 0x0000000406067291 */ /* 0x002fc6000f8ec0ff */
[----:B------:R-:W-:-:S03]  /*a420*/  LEA.HI.X R13, R5, R225, R4, 0x1, P0 ;  /* 0x000000e1050d7211 */ /* 0x000fc600000f0c04 */
[----:B------:R-:W-:-:S05]  /*a430*/  LEA R229, R164, UR6, 0x1 ;  /* 0x00000006a4e57c11 */ /* 0x000fca000f8e08ff */
[C-C-:B------:R-:W-:Y:S01]  /*a440*/  IMAD.IADD R4, R232.reuse, 0x1, R229.reuse ;  /* 0x00000001e8047824 */ /* 0x140fe200078e02e5 */
        /* <DEDUP_REMOVED lines=35> */
[----:B-1----:R-:W1:Y:S04]  /*a680*/  LDSM.16.M88.4 R8, [R229+0x6800] ;  /* 0x00680000e508783b */ /* 0x002e680000000200 */
[----:B------:R-:W2:Y:S04]  /*a690*/  LDSM.16.M88.4 R188, [R229+0x6c00] ;  /* 0x006c0000e5bc783b */ /* 0x000ea80000000200 */
[----:B------:R-:W-:Y:S04]  /*a6a0*/  LDSM.16.M88.4 R48, [R4+0x6000] ;  /* 0x006000000430783b */ /* 0x000fe80000000200 */
[----:B------:R-:W2:Y:S04]  /*a6b0*/  LDSM.16.M88.4 R52, [R222+0x1000] ;  /* 0x00100000de34783b */ /* 0x000ea80000000200 */
[----:B------:R-:W2:Y:S04]  /*a6c0*/  LDSM.16.M88.4 R44, [R4+0x6400] ;  /* 0x00640000042c783b */ /* 0x000ea80000000200 */
[----:B------:R-:W2:Y:S04]  /*a6d0*/  LDSM.16.M88.4 R32, [R222] ;  /* 0x00000000de20783b */ /* 0x000ea80000000200 */
[----:B------:R-:W2:Y:S04]  /*a6e0*/  LDSM.16.M88.4 R40, [R4+0x6800] ;  /* 0x006800000428783b */ /* 0x000ea80000000200 */
[----:B------:R2:W2:Y:S01]  /*a6f0*/  LDSM.16.M88.4 R36, [R4+0x6c00] ;  /* 0x006c00000424783b */ /* 0x0004a20000000200 */
        /* <DEDUP_REMOVED lines=8> */
[----:B------:R-:W0:Y:S01]  /*a780*/  LDGDEPBAR ;  /* 0x00000000000079af */ /* 0x000e220000000000 */
[C---:B-----5:R-:W-:Y:S08]  /*a790*/  HMMA.16816.F32.BF16 R176, R60.reuse, R16, RZ ;  /* 0x000000103cb0723c */ /* 0x060ff000000418ff */
[----:B------:R-:W-:Y:S08]  /*a7a0*/  HMMA.16816.F32.BF16 R172, R60, R18, RZ ;  /* 0x000000123cac723c */ /* 0x000ff000000418ff */
[C---:B------:R-:W-:Y:S08]  /*a7b0*/  HMMA.16816.F32.BF16 R20, R56.reuse, R16, RZ ;  /* 0x000000103814723c */ /* 0x040ff000000418ff */
[C---:B------:R-:W-:Y:S08]  /*a7c0*/  HMMA.16816.F32.BF16 R24, R56.reuse, R26, RZ ;  /* 0x0000001a3818723c */ /* 0x040ff000000418ff */
[----:B------:R-:W-:Y:S08]  /*a7d0*/  HMMA.16816.F32.BF16 R16, R56, R18, RZ ;  /* 0x000000123810723c */ /* 0x000ff000000418ff */
[C---:B-1----:R-:W-:Y:S08]  /*a7e0*/  HMMA.16816.F32.BF16 R168, R60.reuse, R8, RZ ;  /* 0x000000083ca8723c */ /* 0x042ff000000418ff */
[C---:B--2---:R-:W-:Y:S08]  /*a7f0*/  HMMA.16816.F32.BF16 R64, R60.reuse, R188, RZ ;  /* 0x000000bc3c40723c */ /* 0x044ff000000418ff */
[----:B------:R-:W-:Y:S08]  /*a800*/  HMMA.16816.F32.BF16 R164, R60, R10, RZ ;  /* 0x0000000a3ca4723c */ /* 0x000ff000000418ff */
[----:B------:R-:W-:Y:S08]  /*a810*/  HMMA.16816.F32.BF16 R12, R56, R8, RZ ;  /* 0x00000008380c723c */ /* 0x000ff000000418ff */
[----:B------:R-:W-:Y:S08]  /*a820*/  HMMA.16816.F32.BF16 R60, R60, R190, RZ ;  /* 0x000000be3c3c723c */ /* 0x000ff000000418ff */
[C---:B------:R-:W-:Y:S08]  /*a830*/  HMMA.16816.F32.BF16 R8, R56.reuse, R10, RZ ;  /* 0x0000000a3808723c */ /* 0x040ff000000418ff */
[C---:B------:R-:W-:Y:S08]  /*a840*/  HMMA.16816.F32.BF16 R4, R56.reuse, R188, RZ ;  /* 0x000000bc3804723c */ /* 0x040ff000000418ff */
[----:B------:R-:W-:Y:S01]  /*a850*/  HMMA.16816.F32.BF16 R56, R56, R190, RZ ;  /* 0x000000be3838723c */ /* 0x000fe200000418ff */
[----:B------:R-:W1:Y:S07]  /*a860*/  LDSM.16.M88.4 R188, [R229+0x7c00] ;  /* 0x007c0000e5bc783b */ /* 0x000e6e0000000200 */
[C---:B------:R-:W-:Y:S08]  /*a870*/  HMMA.16816.F32.BF16 R184, R52.reuse, R48, R184 ;  /* 0x0000003034b8723c */ /* 0x040ff000000418b8 */
[C---:B------:R-:W-:Y:S08]  /*a880*/  HMMA.16816.F32.BF16 R176, R52.reuse, R44, R176 ;  /* 0x0000002c34b0723c */ /* 0x040ff000000418b0 */
[C---:B------:R-:W-:Y:S08]  /*a890*/  HMMA.16816.F32.BF16 R180, R52.reuse, R50, R180 ;  /* 0x0000003234b4723c */ /* 0x040ff000000418b4 */
[----:B------:R-:W-:Y:S08]  /*a8a0*/  HMMA.16816.F32.BF16 R172, R52, R46, R172 ;  /* 0x0000002e34ac723c */ /* 0x000ff000000418ac */
[C---:B------:R-:W-:Y:S08]  /*a8b0*/  HMMA.16816.F32.BF16 R28, R32.reuse, R48, R28 ;  /* 0x00000030201c723c */ /* 0x040ff0000004181c */
[C---:B------:R-:W-:Y:S08]  /*a8c0*/  HMMA.16816.F32.BF16 R20, R32.reuse, R44, R20 ;  /* 0x0000002c2014723c */ /* 0x040ff00000041814 */
[C---:B------:R-:W-:Y:S01]  /*a8d0*/  HMMA.16816.F32.BF16 R24, R32.reuse, R50, R24 ;  /* 0x000000322018723c */ /* 0x040fe20000041818 */
[----:B------:R-:W-:Y:S07]  /*a8e0*/  LDSM.16.M88.4 R48, [R222+0x3000] ;  /* 0x00300000de30783b */ /* 0x000fee0000000200 */
[----:B------:R-:W-:Y:S01]  /*a8f0*/  HMMA.16816.F32.BF16 R16, R32, R46, R16 ;  /* 0x0000002e2010723c */ /* 0x000fe20000041810 */
[----:B------:R-:W2:Y:S07]  /*a900*/  LDSM.16.M88.4 R44, [R231+0x7000] ;  /* 0x00700000e72c783b */ /* 0x000eae0000000200 */
[C---:B------:R-:W-:Y:S08]  /*a910*/  HMMA.16816.F32.BF16 R168, R52.reuse, R40, R168 ;  /* 0x0000002834a8723c */ /* 0x040ff000000418a8 */
[C---:B------:R-:W-:Y:S08]  /*a920*/  HMMA.16816.F32.BF16 R64, R52.reuse, R36, R64 ;  /* 0x000000243440723c */ /* 0x040ff00000041840 */
[C---:B------:R-:W-:Y:S08]  /*a930*/  HMMA.16816.F32.BF16 R164, R52.reuse, R42, R164 ;  /* 0x0000002a34a4723c */ /* 0x040ff000000418a4 */
[----:B------:R-:W-:Y:S01]  /*a940*/  HMMA.16816.F32.BF16 R60, R52, R38, R60 ;  /* 0x00000026343c723c */ /* 0x000fe2000004183c */
[----:B------:R-:W5:Y:S07]  /*a950*/  LDSM.16.M88.4 R52, [R222+0x2000] ;  /* 0x00200000de34783b */ /* 0x000f6e0000000200 */
[C---:B------:R-:W-:Y:S08]  /*a960*/  HMMA.16816.F32.BF16 R12, R32.reuse, R40, R12 ;  /* 0x00000028200c723c */ /* 0x040ff0000004180c */
[C---:B------:R-:W-:Y:S01]  /*a970*/  HMMA.16816.F32.BF16 R8, R32.reuse, R42, R8 ;  /* 0x0000002a2008723c */ /* 0x040fe20000041808 */
[----:B------:R-:W5:Y:S07]  /*a980*/  LDSM.16.M88.4 R40, [R231+0x7400] ;  /* 0x00740000e728783b */ /* 0x000f6e0000000200 */
[C---:B------:R-:W-:Y:S08]  /*a990*/  HMMA.16816.F32.BF16 R4, R32.reuse, R36, R4 ;  /* 0x000000242004723c */ /* 0x040ff00000041804 */
[----:B------:R-:W-:Y:S01]  /*a9a0*/  HMMA.16816.F32.BF16 R56, R32, R38, R56 ;  /* 0x000000262038723c */ /* 0x000fe20000041838 */
[----:B------:R-:W5:Y:S04]  /*a9b0*/  LDSM.16.M88.4 R36, [R231+0x7800] ;  /* 0x00780000e724783b */ /* 0x000f680000000200 */
[----:B------:R-:W-:Y:S03]  /*a9c0*/  LDSM.16.M88.4 R32, [R231+0x7c00] ;  /* 0x007c0000e720783b */ /* 0x000fe60000000200 */
[-C--:B---3--:R-:W-:Y:S08]  /*a9d0*/  HMMA.16816.F32.BF16 R184, R204, R200.reuse, R184 ;  /* 0x000000c8ccb8723c */ /* 0x088ff000000418b8 */
[C---:B----4-:R-:W-:Y:S08]  /*a9e0*/  HMMA.16816.F32.BF16 R28, R208.reuse, R200, R28 ;  /* 0x000000c8d01c723c */ /* 0x050ff0000004181c */
[C---:B------:R-:W-:Y:S08]  /*a9f0*/  HMMA.16816.F32.BF16 R20, R208.reuse, R196, R20 ;  /* 0x000000c4d014723c */ /* 0x040ff00000041814 */
[C---:B------:R-:W-:Y:S08]  /*aa00*/  HMMA.16816.F32.BF16 R24, R208.reuse, R202, R24 ;  /* 0x000000cad018723c */ /* 0x040ff00000041818 */
[----:B------:R-:W-:Y:S08]  /*aa10*/  HMMA.16816.F32.BF16 R16, R208, R198, R16 ;  /* 0x000000c6d010723c */ /* 0x000ff00000041810 */
[C---:B------:R-:W-:Y:S01]  /*aa20*/  HMMA.16816.F32.BF16 R180, R204.reuse, R202, R180 ;  /* 0x000000caccb4723c */ /* 0x040fe200000418b4 */
[----:B------:R-:W-:Y:S07]  /*aa30*/  LDSM.16.M88.4 R200, [R219+0x4000] ;  /* 0x00400000dbc8783b */ /* 0x000fee0000000200 */
[C---:B------:R-:W-:Y:S08]  /*aa40*/  HMMA.16816.F32.BF16 R176, R204.reuse, R196, R176 ;  /* 0x000000c4ccb0723c */ /* 0x040ff000000418b0 */
[C---:B------:R-:W-:Y:S01]  /*aa50*/  HMMA.16816.F32.BF16 R172, R204.reuse, R198, R172 ;  /* 0x000000c6ccac723c */ /* 0x040fe200000418ac */
[----:B------:R-:W3:Y:S07]  /*aa60*/  LDSM.16.M88.4 R196, [R229+0x8000] ;  /* 0x00800000e5c4783b */ /* 0x000eee0000000200 */
[C---:B------:R-:W-:Y:S08]  /*aa70*/  HMMA.16816.F32.BF16 R168, R204.reuse, R192, R168 ;  /* 0x000000c0cca8723c */ /* 0x040ff000000418a8 */
[C---:B------:R-:W-:Y:S08]  /*aa80*/  HMMA.16816.F32.BF16 R164, R204.reuse, R194, R164 ;  /* 0x000000c2cca4723c */ /* 0x040ff000000418a4 */
[C---:B-1----:R-:W-:Y:S08]  /*aa90*/  HMMA.16816.F32.BF16 R64, R204.reuse, R188, R64 ;  /* 0x000000bccc40723c */ /* 0x042ff00000041840 */
[----:B------:R-:W-:Y:S08]  /*aaa0*/  HMMA.16816.F32.BF16 R60, R204, R190, R60 ;  /* 0x000000becc3c723c */ /* 0x000ff0000004183c */
[-C--:B--2---:R-:W-:Y:S01]  /*aab0*/  HMMA.16816.F32.BF16 R204, R48, R44.reuse, R184 ;  /* 0x0000002c30cc723c */ /* 0x084fe200000418b8 */
[----:B------:R-:W1:Y:S07]  /*aac0*/  LDSM.16.M88.4 R184, [R219+0x5000] ;  /* 0x00500000dbb8783b */ /* 0x000e6e0000000200 */
[C---:B-----5:R-:W-:Y:S08]  /*aad0*/  HMMA.16816.F32.BF16 R28, R52.reuse, R44, R28 ;  /* 0x0000002c341c723c */ /* 0x060ff0000004181c */
[C---:B------:R-:W-:Y:S08]  /*aae0*/  HMMA.16816.F32.BF16 R24, R52.reuse, R46, R24 ;  /* 0x0000002e3418723c */ /* 0x040ff00000041818 */
[C---:B------:R-:W-:Y:S08]  /*aaf0*/  HMMA.16816.F32.BF16 R20, R52.reuse, R40, R20 ;  /* 0x000000283414723c */ /* 0x040ff00000041814 */
[----:B------:R-:W-:Y:S08]  /*ab00*/  HMMA.16816.F32.BF16 R16, R52, R42, R16 ;  /* 0x0000002a3410723c */ /* 0x000ff00000041810 */
[C---:B------:R-:W-:Y:S01]  /*ab10*/  HMMA.16816.F32.BF16 R180, R48.reuse, R46, R180 ;  /* 0x0000002e30b4723c */ /* 0x040fe200000418b4 */
[----:B------:R-:W-:Y:S07]  /*ab20*/  LDSM.16.M88.4 R44, [R222+0x4000] ;  /* 0x00400000de2c783b */ /* 0x000fee0000000200 */
[C---:B------:R-:W-:Y:S08]  /*ab30*/  HMMA.16816.F32.BF16 R176, R48.reuse, R40, R176 ;  /* 0x0000002830b0723c */ /* 0x040ff000000418b0 */
[----:B------:R-:W-:Y:S01]  /*ab40*/  HMMA.16816.F32.BF16 R172, R48, R42, R172 ;  /* 0x0000002a30ac723c */ /* 0x000fe200000418ac */
[----:B------:R-:W2:Y:S07]  /*ab50*/  LDSM.16.M88.4 R40, [R231+0x8000] ;  /* 0x00800000e728783b */ /* 0x000eae0000000200 */
[C---:B------:R-:W-:Y:S08]  /*ab60*/  HMMA.16816.F32.BF16 R12, R208.reuse, R192, R12 ;  /* 0x000000c0d00c723c */ /* 0x040ff0000004180c */
[C---:B------:R-:W-:Y:S08]  /*ab70*/  HMMA.16816.F32.BF16 R4, R208.reuse, R188, R4 ;  /* 0x000000bcd004723c */ /* 0x040ff00000041804 */
[C---:B------:R-:W-:Y:S01]  /*ab80*/  HMMA.16816.F32.BF16 R8, R208.reuse, R194, R8 ;  /* 0x000000c2d008723c */ /* 0x040fe20000041808 */
[----:B------:R-:W-:Y:S07]  /*ab90*/  LDSM.16.M88.4 R192, [R229+0x8400] ;  /* 0x00840000e5c0783b */ /* 0x000fee0000000200 */
[----:B------:R-:W-:Y:S08]  /*aba0*/  HMMA.16816.F32.BF16 R56, R208, R190, R56 ;  /* 0x000000bed038723c */ /* 0x000ff00000041838 */
[----:B------:R-:W-:Y:S01]  /*abb0*/  HMMA.16816.F32.BF16 R208, R48, R36, R168 ;  /* 0x0000002430d0723c */ /* 0x000fe200000418a8 */
[----:B------:R-:W4:Y:S07]  /*abc0*/  LDSM.16.M88.4 R168, [R222+0x5000] ;  /* 0x00500000dea8783b */ /* 0x000f2e0000000200 */
[----:B---3--:R-:W-:Y:S08]  /*abd0*/  HMMA.16816.F32.BF16 R28, R200, R196, R28 ;  /* 0x000000c4c81c723c */ /* 0x008ff0000004181c */
[----:B------:R-:W-:Y:S01]  /*abe0*/  HMMA.16816.F32.BF16 R188, R52, R34, R56 ;  /* 0x0000002234bc723c */ /* 0x000fe20000041838 */
[----:B------:R-:W3:Y:S07]  /*abf0*/  LDSM.16.M88.4 R56, [R229+0x8800] ;  /* 0x00880000e538783b */ /* 0x000eee0000000200 */
[----:B-1----:R-:W-:Y:S08]  /*ac00*/  HMMA.16816.F32.BF16 R204, R184, R196, R204 ;  /* 0x000000c4b8cc723c */ /* 0x002ff000000418cc */
[----:B------:R-:W-:Y:S01]  /*ac10*/  HMMA.16816.F32.BF16 R12, R52, R36, R12 ;  /* 0x00000024340c723c */ /* 0x000fe2000004180c */
[----:B------:R-:W-:-:S07]  /*ac20*/  IMAD.U32 R36, RZ, RZ, UR20 ;  /* 0x00000014ff247e24 */ /* 0x000fce000f8e00ff */
[C---:B------:R-:W-:Y:S08]  /*ac30*/  HMMA.16816.F32.BF16 R8, R52.reuse, R38, R8 ;  /* 0x000000263408723c */ /* 0x040ff00000041808 */
[----:B------:R-:W-:Y:S01]  /*ac40*/  HMMA.16816.F32.BF16 R4, R52, R32, R4 ;  /* 0x000000203404723c */ /* 0x000fe20000041804 */
[----:B------:R1:W5:Y:S07]  /*ac50*/  LDSM.16.M88.4 R52, [R229+0x8c00] ;  /* 0x008c0000e534783b */ /* 0x00036e0000000200 */
[----:B--2---:R-:W-:Y:S08]  /*ac60*/  HMMA.16816.F32.BF16 R28, R44, R40, R28 ;  /* 0x000000282c1c723c */ /* 0x004ff0000004181c */
[----:B------:R-:W-:Y:S01]  /*ac70*/  HMMA.16816.F32.BF16 R24, R200, R198, R24 ;  /* 0x000000c6c818723c */ /* 0x000fe20000041818 */
[----:B-1----:R-:W-:-:S07]  /*ac80*/  IMAD.SHL.U32 R229, R217, 0x2, RZ ;  /* 0x00000002d9e57824 */ /* 0x002fce00078e00ff */
[----:B----4-:R-:W-:Y:S01]  /*ac90*/  HMMA.16816.F32.BF16 R204, R168, R40, R204 ;  /* 0x00000028a8cc723c */ /* 0x010fe200000418cc */
[----:B------:R-:W-:-:S07]  /*aca0*/  LOP3.LUT R229, R229, 0x6, RZ, 0xc0, !PT ;  /* 0x00000006e5e57812 */ /* 0x000fce00078ec0ff */
[----:B------:R-:W-:Y:S01]  /*acb0*/  HMMA.16816.F32.BF16 R64, R48, R32, R64 ;  /* 0x000000203040723c */ /* 0x000fe20000041840 */
[----:B------:R-:W-:-:S04]  /*acc0*/  IMAD R36, R36, 0x40, R229 ;  /* 0x0000004024247824 */ /* 0x000fc800078e02e5 */
[C---:B------:R-:W-:Y:S02]  /*acd0*/  VIADD R41, R36.reuse, 0xffffff40 ;  /* 0xffffff4024297836 */ /* 0x040fe40000000000 */
[----:B------:R-:W-:Y:S01]  /*ace0*/  VIADD R37, R36, 0xffffff41 ;  /* 0xffffff4124257836 */ /* 0x000fe20000000000 */
[----:B------:R-:W-:Y:S01]  /*acf0*/  HMMA.16816.F32.BF16 R60, R48, R34, R60 ;  /* 0x00000022303c723c */ /* 0x000fe2000004183c */
[----:B------:R-:W1:Y:S01]  /*ad00*/  LDSM.16.M88.4 R32, [R231+0x8400] ;  /* 0x00840000e720783b */ /* 0x000e620000000200 */
[C---:B------:R-:W-:Y:S02]  /*ad10*/  ISETP.GE.AND P0, PT, R41.reuse, R216, PT ;  /* 0x000000d82900720c */ /* 0x040fe40003f06270 */
[C---:B------:R-:W-:Y:S02]  /*ad20*/  ISETP.GE.AND P5, PT, R41.reuse, R3, PT ;  /* 0x000000032900720c */ /* 0x040fe40003fa6270 */
[----:B------:R-:W-:Y:S02]  /*ad30*/  ISETP.GE.AND P1, PT, R41, R2, PT ;  /* 0x000000022900720c */ /* 0x000fe40003f26270 */
[----:B------:R-:W-:Y:S08]  /*ad40*/  HMMA.16816.F32.BF16 R180, R184, R198, R180 ;  /* 0x000000c6b8b4723c */ /* 0x000ff000000418b4 */
[----:B------:R-:W-:Y:S01]  /*ad50*/  HMMA.16816.F32.BF16 R164, R48, R38, R164 ;  /* 0x0000002630a4723c */ /* 0x000fe200000418a4 */
[----:B------:R-:W-:-:S05]  /*ad60*/  I2FP.F32.U32 R39, R41 ;  /* 0x0000002900277245 */ /* 0x000fca0000201000 */
[C---:B------:R-:W-:Y:S01]  /*ad70*/  FFMA.FTZ R28, R39.reuse, UR5, R28 ;  /* 0x00000005271c7c23 */ /* 0x040fe2000801001c */
[C---:B------:R-:W-:Y:S01]  /*ad80*/  FFMA.FTZ R30, R39.reuse, UR5, R30 ;  /* 0x00000005271e7c23 */ /* 0x040fe2000801001e */
[----:B------:R-:W-:Y:S01]  /*ad90*/  HMMA.16816.F32.BF16 R24, R44, R42, R24 ;  /* 0x0000002a2c18723c */ /* 0x000fe20000041818 */
[C---:B------:R-:W-:Y:S01]  /*ada0*/  FFMA.FTZ R40, R39.reuse, UR5, R204 ;  /* 0x0000000527287c23 */ /* 0x040fe200080100cc */
[----:B------:R-:W-:Y:S01]  /*adb0*/  FFMA.FTZ R38, R39, UR5, R206 ;  /* 0x0000000527267c23 */ /* 0x000fe200080100ce */
[----:B------:R-:W-:Y:S01]  /*adc0*/  FSEL R50, R28, -INF , !P0 ;  /* 0xff8000001c327808 */ /* 0x000fe20004000000 */
[----:B------:R-:W-:Y:S01]  /*add0*/  VIADD R39, R36, 0xffffff48 ;  /* 0xffffff4824277836 */ /* 0x000fe20000000000 */
[----:B------:R-:W-:Y:S02]  /*ade0*/  I2FP.F32.U32 R28, R37 ;  /* 0x00000025001c7245 */ /* 0x000fe40000201000 */
[----:B------:R-:W-:Y:S01]  /*adf0*/  FSEL R40, R40, -INF , !P1 ;  /* 0xff80000028287808 */ /* 0x000fe20004800000 */
[----:B---3--:R-:W-:Y:S01]  /*ae00*/  HMMA.16816.F32.BF16 R12, R200, R56, R12 ;  /* 0x00000038c80c723c */ /* 0x008fe2000004180c */
[----:B------:R-:W-:Y:S01]  /*ae10*/  ISETP.GE.AND P0, PT, R41, R0, PT ;  /* 0x000000002900720c */ /* 0x000fe20003f06270 */
[C---:B------:R-:W-:Y:S01]  /*ae20*/  FFMA.FTZ R29, R28.reuse, UR5, R29 ;  /* 0x000000051c1d7c23 */ /* 0x040fe2000801001d */
[C---:B------:R-:W-:Y:S01]  /*ae30*/  FFMA.FTZ R31, R28.reuse, UR5, R31 ;  /* 0x000000051c1f7c23 */ /* 0x040fe2000801001f */
[----:B------:R-:W-:Y:S01]  /*ae40*/  ISETP.GE.AND P1, PT, R37, R3, PT ;  /* 0x000000032500720c */ /* 0x000fe20003f26270 */
[----:B------:R-:W-:Y:S01]  /*ae50*/  FFMA.FTZ R207, R28, UR5, R207 ;  /* 0x000000051ccf7c23 */ /* 0x000fe200080100cf */
[----:B------:R-:W-:-:S02]  /*ae60*/  FSEL R38, R38, -INF , !P0 ;  /* 0xff80000026267808 */ /* 0x000fc40004000000 */
[----:B------:R-:W-:Y:S01]  /*ae70*/  HMMA.16816.F32.BF16 R208, R184, R56, R208 ;  /* 0x00000038b8d0723c */ /* 0x000fe200000418d0 */
[----:B------:R-:W-:Y:S02]  /*ae80*/  FSEL R57, R30, -INF , !P5 ;  /* 0xff8000001e397808 */ /* 0x000fe40006800000 */
[C---:B------:R-:W-:Y:S02]  /*ae90*/  ISETP.GE.AND P5, PT, R37.reuse, R216, PT ;  /* 0x000000d82500720c */ /* 0x040fe40003fa6270 */
[----:B------:R-:W-:Y:S02]  /*aea0*/  ISETP.GE.AND P0, PT, R37, R2, PT ;  /* 0x000000022500720c */ /* 0x000fe40003f06270 */
[----:B------:R-:W-:Y:S01]  /*aeb0*/  FSEL R48, R29, -INF , !P5 ;  /* 0xff8000001d307808 */ /* 0x000fe20006800000 */
[----:B------:R-:W-:Y:S01]  /*aec0*/  HMMA.16816.F32.BF16 R180, R168, R42, R180 ;  /* 0x0000002aa8b4723c */ /* 0x000fe200000418b4 */
[----:B------:R-:W-:Y:S01]  /*aed0*/  I2FP.F32.U32 R29, R39 ;  /* 0x00000027001d7245 */ /* 0x000fe20000201000 */
[----:B------:R-:W-:Y:S01]  /*aee0*/  FFMA.FTZ R43, R28, UR5, R205 ;  /* 0x000000051c2b7c23 */ /* 0x000fe200080100cd */
[----:B------:R-:W-:Y:S01]  /*aef0*/  ISETP.GE.AND P5, PT, R37, R0, PT ;  /* 0x000000002500720c */ /* 0x000fe20003fa6270 */
[----:B------:R-:W-:-:S02]  /*af00*/  VIADD R37, R36, 0xffffff49 ;  /* 0xffffff4924257836 */ /* 0x000fc40000000000 */
[----:B------:R-:W-:Y:S01]  /*af10*/  FFMA.FTZ R51, R29, UR5, R24 ;  /* 0x000000051d337c23 */ /* 0x000fe20008010018 */
[----:B------:R-:W-:Y:S01]  /*af20*/  FSEL R43, R43, -INF , !P0 ;  /* 0xff8000002b2b7808 */ /* 0x000fe20004000000 */
[----:B------:R-:W-:Y:S01]  /*af30*/  HMMA.16816.F32.BF16 R20, R200, R192, R20 ;  /* 0x000000c0c814723c */ /* 0x000fe20000041814 */
[----:B------:R-:W-:Y:S02]  /*af40*/  FSEL R24, R207, -INF , !P5 ;  /* 0xff800000cf187808 */ /* 0x000fe40006800000 */
[C---:B------:R-:W-:Y:S02]  /*af50*/  ISETP.GE.AND P0, PT, R39.reuse, R3, PT ;  /* 0x000000032700720c */ /* 0x040fe40003f06270 */
[----:B------:R-:W-:-:S03]  /*af60*/  ISETP.GE.AND P5, PT, R39, R2, PT ;  /* 0x000000022700720c */ /* 0x000fc60003fa6270 */
[----:B------:R-:W-:Y:S08]  /*af70*/  HMMA.16816.F32.BF16 R176, R184, R192, R176 ;  /* 0x000000c0b8b0723c */ /* 0x000ff000000418b0 */
[C---:B------:R-:W-:Y:S08]  /*af80*/  HMMA.16816.F32.BF16 R16, R200.reuse, R194, R16 ;  /* 0x000000c2c810723c */ /* 0x040ff00000041810 */
[C---:B------:R-:W-:Y:S08]  /*af90*/  HMMA.16816.F32.BF16 R8, R200.reuse, R58, R8 ;  /* 0x0000003ac808723c */ /* 0x040ff00000041808 */
[C---:B-----5:R-:W-:Y:S08]  /*afa0*/  HMMA.16816.F32.BF16 R4, R200.reuse, R52, R4 ;  /* 0x00000034c804723c */ /* 0x060ff00000041804 */
[----:B------:R-:W-:Y:S01]  /*afb0*/  HMMA.16816.F32.BF16 R188, R200, R54, R188 ;  /* 0x00000036c8bc723c */ /* 0x000fe200000418bc */
[----:B------:R-:W-:Y:S01]  /*afc0*/  FSEL R201, R31, -INF , !P1 ;  /* 0xff8000001fc97808 */ /* 0x000fe20004800000 */
[----:B------:R-:W-:Y:S01]  /*afd0*/  FFMA.FTZ R203, R29, UR5, R26 ;  /* 0x000000051dcb7c23 */ /* 0x000fe2000801001a */
[----:B------:R-:W-:Y:S01]  /*afe0*/  ISETP.GE.AND P1, PT, R39, R216, PT ;  /* 0x000000d82700720c */ /* 0x000fe20003f26270 */
[----:B------:R-:W-:-:S03]  /*aff0*/  FFMA.FTZ R26, R29, UR5, R180 ;  /* 0x000000051d1a7c23 */ /* 0x000fc600080100b4 */
[----:B------:R-:W-:Y:S01]  /*b000*/  FSEL R51, R51, -INF , !P1 ;  /* 0xff80000033337808 */ /* 0x000fe20004800000 */
[-C--:B-1----:R-:W-:Y:S01]  /*b010*/  HMMA.16816.F32.BF16 R20, R44, R32.reuse, R20 ;  /* 0x000000202c14723c */ /* 0x082fe20000041814 */
[----:B------:R-:W-:Y:S01]  /*b020*/  ISETP.GE.AND P1, PT, R39, R0, PT ;  /* 0x000000002700720c */ /* 0x000fe20003f26270 */
[----:B------:R-:W-:Y:S01]  /*b030*/  FFMA.FTZ R39, R29, UR5, R182 ;  /* 0x000000051d277c23 */ /* 0x000fe200080100b6 */
[----:B------:R-:W-:Y:S01]  /*b040*/  FSEL R203, R203, -INF , !P0 ;  /* 0xff800000cbcb7808 */ /* 0x000fe20004000000 */
[----:B------:R-:W1:Y:S01]  /*b050*/  LDSM.16.M88.4 R28, [R231+0x8800] ;  /* 0x00880000e71c783b */ /* 0x000e620000000200 */
[----:B------:R-:W-:Y:S02]  /*b060*/  ISETP.GE.AND P0, PT, R37, R216, PT ;  /* 0x000000d82500720c */ /* 0x000fe40003f06270 */
[----:B------:R-:W-:Y:S01]  /*b070*/  FSEL R26, R26, -INF , !P5 ;  /* 0xff8000001a1a7808 */ /* 0x000fe20006800000 */
[----:B------:R-:W-:Y:S01]  /*b080*/  HMMA.16816.F32.BF16 R176, R168, R32, R176 ;  /* 0x00000020a8b0723c */ /* 0x000fe200000418b0 */
[----:B------:R-:W-:Y:S01]  /*b090*/  I2FP.F32.U32 R32, R37 ;  /* 0x0000002500207245 */ /* 0x000fe20000201000 */
[----:B------:R-:W-:Y:S01]  /*b0a0*/  VIADD R33, R36, 0xffffff50 ;  /* 0xffffff5024217836 */ /* 0x000fe20000000000 */
[----:B------:R-:W-:-:S02]  /*b0b0*/  FSEL R39, R39, -INF , !P1 ;  /* 0xff80000027277808 */ /* 0x000fc40004800000 */
[C---:B------:R-:W-:Y:S01]  /*b0c0*/  ISETP.GE.AND P5, PT, R37.reuse, R3, PT ;  /* 0x000000032500720c */ /* 0x040fe20003fa6270 */
[C---:B------:R-:W-:Y:S01]  /*b0d0*/  FFMA.FTZ R25, R32.reuse, UR5, R25 ;  /* 0x0000000520197c23 */ /* 0x040fe20008010019 */
[----:B------:R-:W-:Y:S01]  /*b0e0*/  ISETP.GE.AND P1, PT, R37, R2, PT ;  /* 0x000000022500720c */ /* 0x000fe20003f26270 */
[----:B------:R-:W-:Y:S01]  /*b0f0*/  HMMA.16816.F32.BF16 R172, R184, R194, R172 ;  /* 0x000000c2b8ac723c */ /* 0x000fe200000418ac */
[C---:B------:R-:W-:Y:S01]  /*b100*/  FFMA.FTZ R41, R32.reuse, UR5, R27 ;  /* 0x0000000520297c23 */ /* 0x040fe2000801001b */
[C---:B------:R-:W-:Y:S01]  /*b110*/  FFMA.FTZ R205, R32.reuse, UR5, R183 ;  /* 0x0000000520cd7c23 */ /* 0x040fe200080100b7 */
[----:B------:R-:W-:Y:S01]  /*b120*/  FSEL R56, R25, -INF , !P0 ;  /* 0xff80000019387808 */ /* 0x000fe20004000000 */
[----:B------:R-:W-:Y:S01]  /*b130*/  FFMA.FTZ R25, R32, UR5, R181 ;  /* 0x0000000520197c23 */ /* 0x000fe200080100b5 */
[----:B------:R-:W-:Y:S01]  /*b140*/  ISETP.GE.AND P0, PT, R37, R0, PT ;  /* 0x000000002500720c */ /* 0x000fe20003f06270 */
[----:B------:R-:W-:Y:S01]  /*b150*/  VIADD R27, R36, 0xffffff51 ;  /* 0xffffff51241b7836 */ /* 0x000fe20000000000 */
[----:B------:R-:W-:Y:S01]  /*b160*/  I2FP.F32.U32 R37, R33 ;  /* 0x0000002100257245 */ /* 0x000fe20000201000 */
[----:B------:R-:W-:Y:S01]  /*b170*/  HMMA.16816.F32.BF16 R16, R44, R34, R16 ;  /* 0x000000222c10723c */ /* 0x000fe20000041810 */
[----:B------:R-:W-:-:S02]  /*b180*/  FSEL R183, R41, -INF , !P5 ;  /* 0xff80000029b77808 */ /* 0x000fc40006800000 */
[----:B------:R-:W-:Y:S01]  /*b190*/  ISETP.GE.AND P5, PT, R33, R216, PT ;  /* 0x000000d82100720c */ /* 0x000fe20003fa6270 */
[----:B------:R-:W-:Y:S01]  /*b1a0*/  FFMA.FTZ R20, R37, UR5, R20 ;  /* 0x0000000525147c23 */ /* 0x000fe20008010014 */
[----:B------:R-:W-:Y:S01]  /*b1b0*/  FSEL R25, R25, -INF , !P1 ;  /* 0xff80000019197808 */ /* 0x000fe20004800000 */
[----:B------:R-:W-:Y:S01]  /*b1c0*/  FFMA.FTZ R22, R37, UR5, R22 ;  /* 0x0000000525167c23 */ /* 0x000fe20008010016 */
[----:B------:R-:W-:Y:S01]  /*b1d0*/  ISETP.GE.AND P1, PT, R33, R3, PT ;  /* 0x000000032100720c */ /* 0x000fe20003f26270 */
[C---:B------:R-:W-:Y:S01]  /*b1e0*/  FFMA.FTZ R176, R37.reuse, UR5, R176 ;  /* 0x0000000525b07c23 */ /* 0x040fe200080100b0 */
[----:B------:R-:W-:Y:S01]  /*b1f0*/  FSEL R196, R20, -INF , !P5 ;  /* 0xff80000014c47808 */ /* 0x000fe20006800000 */
[----:B------:R-:W-:Y:S01]  /*b200*/  FFMA.FTZ R178, R37, UR5, R178 ;  /* 0x0000000525b27c23 */ /* 0x000fe200080100b2 */
[----:B------:R-:W-:Y:S01]  /*b210*/  I2FP.F32.U32 R20, R27 ;  /* 0x0000001b00147245 */ /* 0x000fe20000201000 */
[----:B------:R-:W-:Y:S01]  /*b220*/  HMMA.16816.F32.BF16 R172, R168, R34, R172 ;  /* 0x00000022a8ac723c */ /* 0x000fe200000418ac */
[----:B------:R-:W-:-:S02]  /*b230*/  FSEL R205, R205, -INF , !P0 ;  /* 0xff800000cdcd7808 */ /* 0x000fc40004000000 */
[C---:B------:R-:W-:Y:S01]  /*b240*/  ISETP.GE.AND P0, PT, R33.reuse, R2, PT ;  /* 0x000000022100720c */ /* 0x040fe20003f06270 */
[----:B------:R-:W-:Y:S01]  /*b250*/  FFMA.FTZ R21, R20, UR5, R21 ;  /* 0x0000000514157c23 */ /* 0x000fe20008010015 */
[----:B------:R-:W-:Y:S01]  /*b260*/  ISETP.GE.AND P5, PT, R33, R0, PT ;  /* 0x000000002100720c */ /* 0x000fe20003fa6270 */
[----:B------:R-:W-:Y:S01]  /*b270*/  VIADD R33, R36, 0xffffff58 ;  /* 0xffffff5824217836 */ /* 0x000fe20000000000 */
[----:B------:R-:W-:Y:S01]  /*b280*/  FSEL R193, R22, -INF , !P1 ;  /* 0xff80000016c17808 */ /* 0x000fe20004800000 */
[----:B------:R-:W-:Y:S01]  /*b290*/  FFMA.FTZ R23, R20, UR5, R23 ;  /* 0x0000000514177c23 */ /* 0x000fe20008010017 */
[----:B------:R-:W-:Y:S01]  /*b2a0*/  ISETP.GE.AND P1, PT, R27, R216, PT ;  /* 0x000000d81b00720c */ /* 0x000fe20003f26270 */
[----:B-1----:R-:W-:Y:S01]  /*b2b0*/  HMMA.16816.F32.BF16 R12, R44, R28, R12 ;  /* 0x0000001c2c0c723c */ /* 0x002fe2000004180c */
[----:B------:R-:W-:Y:S01]  /*b2c0*/  FSEL R246, R176, -INF , !P0 ;  /* 0xff800000b0f67808 */ /* 0x000fe20004000000 */
[C---:B------:R-:W-:Y:S01]  /*b2d0*/  FFMA.FTZ R177, R20.reuse, UR5, R177 ;  /* 0x0000000514b17c23 */ /* 0x040fe200080100b1 */
[----:B------:R-:W-:Y:S01]  /*b2e0*/  FSEL R204, R21, -INF , !P1 ;  /* 0xff80000015cc7808 */ /* 0x000fe20004800000 */
[----:B------:R-:W-:Y:S01]  /*b2f0*/  FFMA.FTZ R179, R20, UR5, R179 ;  /* 0x0000000514b37c23 */ /* 0x000fe200080100b3 */
[----:B------:R-:W-:-:S02]  /*b300*/  I2FP.F32.U32 R21, R33 ;  /* 0x0000002100157245 */ /* 0x000fc40000201000 */
[----:B------:R-:W-:Y:S01]  /*b310*/  ISETP.GE.AND P0, PT, R27, R3, PT ;  /* 0x000000031b00720c */ /* 0x000fe20003f06270 */
[----:B------:R-:W-:Y:S01]  /*b320*/  HMMA.16816.F32.BF16 R208, R168, R28, R208 ;  /* 0x0000001ca8d0723c */ /* 0x000fe200000418d0 */
[----:B------:R-:W-:Y:S01]  /*b330*/  FSEL R240, R178, -INF , !P5 ;  /* 0xff800000b2f07808 */ /* 0x000fe20006800000 */
[----:B------:R-:W-:Y:S01]  /*b340*/  FFMA.FTZ R16, R21, UR5, R16 ;  /* 0x0000000515107c23 */ /* 0x000fe20008010010 */
[----:B------:R-:W-:Y:S01]  /*b350*/  ISETP.GE.AND P5, PT, R27, R2, PT ;  /* 0x000000021b00720c */ /* 0x000fe20003fa6270 */
[----:B------:R-:W-:Y:S01]  /*b360*/  FFMA.FTZ R18, R21, UR5, R18 ;  /* 0x0000000515127c23 */ /* 0x000fe20008010012 */
[----:B------:R-:W-:Y:S01]  /*b370*/  ISETP.GE.AND P1, PT, R27, R0, PT ;  /* 0x000000001b00720c */ /* 0x000fe20003f26270 */
[----:B------:R-:W-:Y:S01]  /*b380*/  VIADD R27, R36, 0xffffff59 ;  /* 0xffffff59241b7836 */ /* 0x000fe20000000000 */
[----:B------:R-:W-:Y:S01]  /*b390*/  FSEL R195, R23, -INF , !P0 ;  /* 0xff80000017c37808 */ /* 0x000fe20004000000 */
[----:B------:R-:W-:Y:S01]  /*b3a0*/  FFMA.FTZ R172, R21, UR5, R172 ;  /* 0x0000000515ac7c23 */ /* 0x000fe200080100ac */
[----:B------:R-:W-:Y:S01]  /*b3b0*/  ISETP.GE.AND P0, PT, R33, R216, PT ;  /* 0x000000d82100720c */ /* 0x000fe20003f06270 */
[----:B------:R-:W-:Y:S01]  /*b3c0*/  FFMA.FTZ R174, R21, UR5, R174 ;  /* 0x0000000515ae7c23 */ /* 0x000fe200080100ae */
[----:B------:R-:W-:Y:S01]  /*b3d0*/  FSEL R250, R177, -INF , !P5 ;  /* 0xff800000b1fa7808 */ /* 0x000fe20006800000 */
[----:B------:R-:W1:Y:S01]  /*b3e0*/  LDSM.16.M88.4 R20, [R231+0x8c00] ;  /* 0x008c0000e714783b */ /* 0x000e620000000200 */
[----:B------:R-:W-:Y:S01]  /*b3f0*/  FSEL R222, R16, -INF , !P0 ;  /* 0xff80000010de7808 */ /* 0x000fe20004000000 */
[----:B------:R-:W-:Y:S01]  /*b400*/  VIADD R29, R36, 0xffffff60 ;  /* 0xffffff60241d7836 */ /* 0x000fe20000000000 */
[----:B------:R-:W-:Y:S01]  /*b410*/  I2FP.F32.U32 R16, R27 ;  /* 0x0000001b00107245 */ /* 0x000fe20000201000 */
[----:B------:R-:W-:Y:S01]  /*b420*/  HMMA.16816.F32.BF16 R164, R184, R58, R164 ;  /* 0x0000003ab8a4723c */ /* 0x000fe200000418a4 */
[----:B------:R-:W-:Y:S01]  /*b430*/  FSEL R242, R179, -INF , !P1 ;  /* 0xff800000b3f27808 */ /* 0x000fe20004800000 */
[----:B------:R-:W-:-:S04]  /*b440*/  DEPBAR.LE SB0, 0x0 ;  /* 0x000080000000791a */ /* 0x000fc80000000000 */
[C---:B------:R-:W-:Y:S01]  /*b450*/  ISETP.GE.AND P5, PT, R33.reuse, R3, PT ;  /* 0x000000032100720c */ /* 0x040fe20003fa6270 */
[C---:B------:R-:W-:Y:S01]  /*b460*/  FFMA.FTZ R199, R16.reuse, UR5, R19 ;  /* 0x0000000510c77c23 */ /* 0x040fe20008010013 */
[----:B------:R-:W-:Y:S01]  /*b470*/  ISETP.GE.AND P1, PT, R33, R2, PT ;  /* 0x000000022100720c */ /* 0x000fe20003f26270 */
[----:B------:R-:W-:Y:S01]  /*b480*/  FFMA.FTZ R17, R16, UR5, R17 ;  /* 0x0000000510117c23 */ /* 0x000fe20008010011 */
[----:B------:R-:W-:Y:S01]  /*b490*/  FSEL R197, R18, -INF , !P5 ;  /* 0xff80000012c57808 */ /* 0x000fe20006800000 */
[----:B------:R-:W-:Y:S01]  /*b4a0*/  FFMA.FTZ R173, R16, UR5, R173 ;  /* 0x0000000510ad7c23 */ /* 0x000fe200080100ad */
[----:B------:R-:W-:Y:S01]  /*b4b0*/  FSEL R252, R172, -INF , !P1 ;  /* 0xff800000acfc7808 */ /* 0x000fe20004800000 */
[----:B------:R-:W-:Y:S01]  /*b4c0*/  FFMA.FTZ R175, R16, UR5, R175 ;  /* 0x0000000510af7c23 */ /* 0x000fe200080100af */
[----:B------:R-:W-:Y:S01]  /*b4d0*/  I2FP.F32.U32 R19, R29 ;  /* 0x0000001d00137245 */ /* 0x000fe20000201000 */
[----:B------:R-:W-:Y:S01]  /*b4e0*/  HMMA.16816.F32.BF16 R8, R44, R30, R8 ;  /* 0x0000001e2c08723c */ /* 0x000fe20000041808 */
[----:B------:R-:W-:-:S02]  /*b4f0*/  ISETP.GE.AND P5, PT, R27, R216, PT ;  /* 0x000000d81b00720c */ /* 0x000fc40003fa6270 */
[----:B------:R-:W-:Y:S01]  /*b500*/  ISETP.GE.AND P1, PT, R27, R3, PT ;  /* 0x000000031b00720c */ /* 0x000fe20003f26270 */
[----:B------:R-:W-:Y:S01]  /*b510*/  FFMA.FTZ R12, R19, UR5, R12 ;  /* 0x00000005130c7c23 */ /* 0x000fe2000801000c */
[----:B------:R-:W-:Y:S01]  /*b520*/  ISETP.GE.AND P0, PT, R33, R0, PT ;  /* 0x000000002100720c */ /* 0x000fe20003f06270 */
[----:B------:R-:W-:Y:S01]  /*b530*/  FFMA.FTZ R14, R19, UR5, R14 ;  /* 0x00000005130e7c23 */ /* 0x000fe2000801000e */
[----:B------:R-:W-:Y:S01]  /*b540*/  FSEL R232, R17, -INF , !P5 ;  /* 0xff80000011e87808 */ /* 0x000fe20006800000 */
[----:B------:R-:W-:Y:S01]  /*b550*/  VIADD R17, R36, 0xffffff61 ;  /* 0xffffff6124117836 */ /* 0x000fe20000000000 */
[----:B------:R-:W-:Y:S01]  /*b560*/  FSEL R199, R199, -INF , !P1 ;  /* 0xff800000c7c77808 */ /* 0x000fe20004800000 */
[C---:B------:R-:W-:Y:S01]  /*b570*/  FFMA.FTZ R192, R19.reuse, UR5, R208 ;  /* 0x0000000513c07c23 */ /* 0x040fe200080100d0 */
[----:B------:R-:W-:Y:S01]  /*b580*/  FSEL R244, R174, -INF , !P0 ;  /* 0xff800000aef47808 */ /* 0x000fe20004000000 */
[----:B------:R-:W-:Y:S01]  /*b590*/  FFMA.FTZ R180, R19, UR5, R210 ;  /* 0x0000000513b47c23 */ /* 0x000fe200080100d2 */
[----:B------:R-:W-:Y:S01]  /*b5a0*/  BAR.SYNC.DEFER_BLOCKING 0x0 ;  /* 0x0000000000007b1d */ /* 0x000fe20000010000 */
[----:B------:R-:W-:Y:S01]  /*b5b0*/  ISETP.GE.AND P1, PT, R29, R216, PT ;  /* 0x000000d81d00720c */ /* 0x000fe20003f26270 */
[----:B------:R-:W-:Y:S01]  /*b5c0*/  HMMA.16816.F32.BF16 R164, R168, R30, R164 ;  /* 0x0000001ea8a4723c */ /* 0x000fe200000418a4 */
[----:B------:R-:W-:-:S02]  /*b5d0*/  ISETP.GE.AND P0, PT, R27, R2, PT ;  /* 0x000000021b00720c */ /* 0x000fc40003f06270 */
[----:B------:R-:W-:Y:S02]  /*b5e0*/  FSEL R172, R12, -INF , !P1 ;  /* 0xff8000000cac7808 */ /* 0x000fe40004800000 */
[----:B------:R-:W-:Y:S02]  /*b5f0*/  FSEL R181, R173, -INF , !P0 ;  /* 0xff800000adb57808 */ /* 0x000fe40004000000 */
[----:B------:R-:W-:Y:S01]  /*b600*/  I2FP.F32.U32 R12, R17 ;  /* 0x00000011000c7245 */ /* 0x000fe20000201000 */
[----:B------:R-:W-:Y:S01]  /*b610*/  HMMA.16816.F32.BF16 R64, R184, R52, R64 ;  /* 0x00000034b840723c */ /* 0x000fe20000041840 */
[----:B------:R-:W-:Y:S02]  /*b620*/  ISETP.GE.AND P5, PT, R27, R0, PT ;  /* 0x000000001b00720c */ /* 0x000fe40003fa6270 */
[----:B------:R-:W-:Y:S01]  /*b630*/  ISETP.GE.AND P0, PT, R29, R3, PT ;  /* 0x000000031d00720c */ /* 0x000fe20003f06270 */
[C---:B------:R-:W-:Y:S01]  /*b640*/  FFMA.FTZ R13, R12.reuse, UR5, R13 ;  /* 0x000000050c0d7c23 */ /* 0x040fe2000801000d */
[----:B------:R-:W-:Y:S01]  /*b650*/  FSEL R248, R175, -INF , !P5 ;  /* 0xff800000aff87808 */ /* 0x000fe20006800000 */
[----:B------:R-:W-:Y:S01]  /*b660*/  FFMA.FTZ R175, R12, UR5, R15 ;  /* 0x000000050caf7c23 */ /* 0x000fe2000801000f */
[----:B------:R-:W-:Y:S01]  /*b670*/  FSEL R173, R14, -INF , !P0 ;  /* 0xff8000000ead7808 */ /* 0x000fe20004000000 */
[----:B-1----:R-:W-:Y:S01]  /*b680*/  HMMA.16816.F32.BF16 R4, R44, R20, R4 ;  /* 0x000000142c04723c */ /* 0x002fe20000041804 */
[C---:B------:R-:W-:Y:S01]  /*b690*/  ISETP.GE.AND P5, PT, R29.reuse, R2, PT ;  /* 0x000000021d00720c */ /* 0x040fe20003fa6270 */
[C---:B------:R-:W-:Y:S01]  /*b6a0*/  FFMA.FTZ R198, R12.reuse, UR5, R209 ;  /* 0x000000050cc67c23 */ /* 0x040fe200080100d1 */
[----:B------:R-:W-:Y:S01]  /*b6b0*/  ISETP.GE.AND P1, PT, R29, R0, PT ;  /* 0x000000001d00720c */ /* 0x000fe20003f26270 */
[----:B------:R-:W-:Y:S01]  /*b6c0*/  FFMA.FTZ R182, R12, UR5, R211 ;  /* 0x000000050cb67c23 */ /* 0x000fe200080100d3 */
[----:B------:R-:W-:-:S02]  /*b6d0*/  ISETP.GE.AND P0, PT, R17, R216, PT ;  /* 0x000000d81100720c */ /* 0x000fc40003f06270 */
[----:B------:R-:W-:Y:S01]  /*b6e0*/  FSEL R192, R192, -INF , !P5 ;  /* 0xff800000c0c07808 */ /* 0x000fe20006800000 */
[----:B------:R-:W-:Y:S01]  /*b6f0*/  HMMA.16816.F32.BF16 R184, R184, R54, R60 ;  /* 0x00000036b8b8723c */ /* 0x000fe2000004183c */
[----:B------:R-:W-:Y:S02]  /*b700*/  FSEL R180, R180, -INF , !P1 ;  /* 0xff800000b4b47808 */ /* 0x000fe40004800000 */
[----:B------:R-:W-:Y:S01]  /*b710*/  FSEL R174, R13, -INF , !P0 ;  /* 0xff8000000dae7808 */ /* 0x000fe20004000000 */
[C---:B------:R-:W-:Y:S01]  /*b720*/  VIADD R13, R36.reuse, 0xffffff69 ;  /* 0xffffff69240d7836 */ /* 0x040fe20000000000 */
[C---:B------:R-:W-:Y:S02]  /*b730*/  ISETP.GE.AND P5, PT, R17.reuse, R3, PT ;  /* 0x000000031100720c */ /* 0x040fe40003fa6270 */
[C---:B------:R-:W-:Y:S01]  /*b740*/  ISETP.GE.AND P1, PT, R17.reuse, R2, PT ;  /* 0x000000021100720c */ /* 0x040fe20003f26270 */
[----:B------:R-:W-:Y:S01]  /*b750*/  HMMA.16816.F32.BF16 R64, R168, R20, R64 ;  /* 0x00000014a840723c */ /* 0x000fe20000041840 */
[----:B------:R-:W-:Y:S01]  /*b760*/  ISETP.GE.AND P0, PT, R17, R0, PT ;  /* 0x000000001100720c */ /* 0x000fe20003f06270 */
[----:B------:R-:W-:Y:S01]  /*b770*/  VIADD R17, R36, 0xffffff68 ;  /* 0xffffff6824117836 */ /* 0x000fe20000000000 */
[----:B------:R-:W-:-:S02]  /*b780*/  FSEL R175, R175, -INF , !P5 ;  /* 0xff800000afaf7808 */ /* 0x000fc40006800000 */
[----:B------:R-:W-:Y:S02]  /*b790*/  FSEL R198, R198, -INF , !P1 ;  /* 0xff800000c6c67808 */ /* 0x000fe40004800000 */
[----:B------:R-:W-:Y:S01]  /*b7a0*/  I2FP.F32.U32 R15, R17 ;  /* 0x00000011000f7245 */ /* 0x000fe20000201000 */
[-C--:B------:R-:W-:Y:S01]  /*b7b0*/  HMMA.16816.F32.BF16 R188, R44, R22.reuse, R188 ;  /* 0x000000162cbc723c */ /* 0x080fe200000418bc */
[----:B------:R-:W-:Y:S02]  /*b7c0*/  ISETP.GE.AND P5, PT, R17, R216, PT ;  /* 0x000000d81100720c */ /* 0x000fe40003fa6270 */
[----:B------:R-:W-:Y:S01]  /*b7d0*/  FSEL R182, R182, -INF , !P0 ;  /* 0xff800000b6b67808 */ /* 0x000fe20004000000 */
[C---:B------:R-:W-:Y:S01]  /*b7e0*/  FFMA.FTZ R8, R15.reuse, UR5, R8 ;  /* 0x000000050f087c23 */ /* 0x040fe20008010008 */
[C---:B------:R-:W-:Y:S01]  /*b7f0*/  FFMA.FTZ R10, R15.reuse, UR5, R10 ;  /* 0x000000050f0a7c23 */ /* 0x040fe2000801000a */
[C---:B------:R-:W-:Y:S01]  /*b800*/  FFMA.FTZ R164, R15.reuse, UR5, R164 ;  /* 0x000000050fa47c23 */ /* 0x040fe200080100a4 */
[----:B------:R-:W-:Y:S01]  /*b810*/  FFMA.FTZ R166, R15, UR5, R166 ;  /* 0x000000050fa67c23 */ /* 0x000fe200080100a6 */
[----:B------:R-:W-:Y:S01]  /*b820*/  VIADD R15, R36, 0xffffff70 ;  /* 0xffffff70240f7836 */ /* 0x000fe20000000000 */
[----:B------:R-:W-:Y:S01]  /*b830*/  FSEL R176, R8, -INF , !P5 ;  /* 0xff80000008b07808 */ /* 0x000fe20006800000 */
[----:B------:R-:W-:Y:S01]  /*b840*/  HMMA.16816.F32.BF16 R184, R168, R22, R184 ;  /* 0x00000016a8b8723c */ /* 0x000fe200000418b8 */
[----:B------:R-:W-:-:S02]  /*b850*/  I2FP.F32.U32 R8, R13 ;  /* 0x0000000d00087245 */ /* 0x000fc40000201000 */
[C---:B------:R-:W-:Y:S02]  /*b860*/  ISETP.GE.AND P1, PT, R17.reuse, R3, PT ;  /* 0x000000031100720c */ /* 0x040fe40003f26270 */
[----:B------:R-:W-:Y:S01]  /*b870*/  ISETP.GE.AND P0, PT, R17, R2, PT ;  /* 0x000000021100720c */ /* 0x000fe20003f06270 */
[----:B------:R-:W-:Y:S01]  /*b880*/  FFMA.FTZ R179, R8, UR5, R11 ;  /* 0x0000000508b37c23 */ /* 0x000fe2000801000b */
[----:B------:R-:W-:Y:S01]  /*b890*/  FSEL R177, R10, -INF , !P1 ;  /* 0xff8000000ab17808 */ /* 0x000fe20004800000 */
[----:B------:R-:W-:Y:S01]  /*b8a0*/  FFMA.FTZ R9, R8, UR5, R9 ;  /* 0x0000000508097c23 */ /* 0x000fe20008010009 */
[----:B------:R-:W-:Y:S01]  /*b8b0*/  FSEL R200, R164, -INF , !P0 ;  /* 0xff800000a4c87808 */ /* 0x000fe20004000000 */
[C---:B------:R-:W-:Y:S01]  /*b8c0*/  FFMA.FTZ R165, R8.reuse, UR5, R165 ;  /* 0x0000000508a57c23 */ /* 0x040fe200080100a5 */
[----:B------:R-:W-:Y:S01]  /*b8d0*/  I2FP.F32.U32 R11, R15 ;  /* 0x0000000f000b7245 */ /* 0x000fe20000201000 */
[----:B------:R-:W-:Y:S01]  /*b8e0*/  FFMA.FTZ R167, R8, UR5, R167 ;  /* 0x0000000508a77c23 */ /* 0x000fe200080100a7 */
        /* <DEDUP_REMOVED lines=11> */
[----:B------:R-:W-:Y:S01]  /*b9a0*/  ISETP.GE.AND P0, PT, R15, R216, PT ;  /* 0x000000d80f00720c */ /* 0x000fe20003f06270 */
[----:B------:R-:W-:Y:S01]  /*b9b0*/  VIADD R11, R36, 0xffffff78 ;  /* 0xffffff78240b7836 */ /* 0x000fe20000000000 */
[----:B------:R-:W-:-:S02]  /*b9c0*/  ISETP.GE.AND P5, PT, R13, R2, PT ;  /* 0x000000020d00720c */ /* 0x000fc40003fa6270 */
[----:B------:R-:W-:Y:S02]  /*b9d0*/  FSEL R32, R4, -INF , !P0 ;  /* 0xff80000004207808 */ /* 0x000fe40004000000 */
[----:B------:R-:W-:Y:S02]  /*b9e0*/  FSEL R206, R165, -INF , !P5 ;  /* 0xff800000a5ce7808 */ /* 0x000fe40006800000 */
[----:B------:R-:W-:Y:S02]  /*b9f0*/  I2FP.F32.U32 R4, R9 ;  /* 0x0000000900047245 */ /* 0x000fe40000201000 */
[----:B------:R-:W-:Y:S02]  /*ba00*/  ISETP.GE.AND P5, PT, R15, R3, PT ;  /* 0x000000030f00720c */ /* 0x000fe40003fa6270 */
[----:B------:R-:W-:Y:S01]  /*ba10*/  ISETP.GE.AND P1, PT, R13, R0, PT ;  /* 0x000000000d00720c */ /* 0x000fe20003f26270 */
[----:B------:R-:W-:Y:S01]  /*ba20*/  FFMA.FTZ R5, R4, UR5, R5 ;  /* 0x0000000504057c23 */ /* 0x000fe20008010005 */
[----:B------:R-:W-:Y:S01]  /*ba30*/  FSEL R33, R6, -INF , !P5 ;  /* 0xff80000006217808 */ /* 0x000fe20006800000 */
[----:B------:R-:W-:Y:S01]  /*ba40*/  FFMA.FTZ R34, R4, UR5, R7 ;  /* 0x0000000504227c23 */ /* 0x000fe20008010007 */
[----:B------:R-:W-:Y:S01]  /*ba50*/  FSEL R202, R167, -INF , !P1 ;  /* 0xff800000a7ca7808 */ /* 0x000fe20004800000 */
[----:B------:R-:W-:Y:S01]  /*ba60*/  VIADD R7, R36, 0xffffff79 ;  /* 0xffffff7924077836 */ /* 0x000fe20000000000 */
[----:B------:R-:W-:Y:S01]  /*ba70*/  ISETP.GE.AND P5, PT, R9, R216, PT ;  /* 0x000000d80900720c */ /* 0x000fe20003fa6270 */
[C---:B------:R-:W-:Y:S01]  /*ba80*/  FFMA.FTZ R65, R4.reuse, UR5, R65 ;  /* 0x0000000504417c23 */ /* 0x040fe20008010041 */
[C---:B------:R-:W-:Y:S01]  /*ba90*/  ISETP.GE.AND P1, PT, R15.reuse, R2, PT ;  /* 0x000000020f00720c */ /* 0x040fe20003f26270 */
[----:B------:R-:W-:Y:S01]  /*baa0*/  FFMA.FTZ R60, R4, UR5, R67 ;  /* 0x00000005043c7c23 */ /* 0x000fe20008010043 */
[----:B------:R-:W-:-:S02]  /*bab0*/  ISETP.GE.AND P0, PT, R15, R0, PT ;  /* 0x000000000f00720c */ /* 0x000fc40003f06270 */
[----:B------:R-:W-:Y:S02]  /*bac0*/  FSEL R35, R5, -INF , !P5 ;  /* 0xff80000005237808 */ /* 0x000fe40006800000 */
        /* <DEDUP_REMOVED lines=9> */
[----:B------:R-:W-:Y:S01]  /*bb60*/  FFMA.FTZ R41, R5, UR5, R190 ;  /* 0x0000000505297c23 */ /* 0x000fe200080100be */
[----:B------:R-:W-:Y:S01]  /*bb70*/  FSEL R170, R65, -INF , !P0 ;  /* 0xff80000041aa7808 */ /* 0x000fe20004000000 */
[C---:B------:R-:W-:Y:S01]  /*bb80*/  FFMA.FTZ R46, R4.reuse, UR5, R191 ;  /* 0x00000005042e7c23 */ /* 0x040fe200080100bf */
[----:B------:R-:W-:Y:S01]  /*bb90*/  ISETP.GE.AND P5, PT, R9, R0, PT ;  /* 0x000000000900720c */ /* 0x000fe20003fa6270 */
[----:B------:R-:W-:Y:S01]  /*bba0*/  FFMA.FTZ R164, R5, UR5, R184 ;  /* 0x0000000505a47c23 */ /* 0x000fe200080100b8 */
[-C--:B------:R-:W-:Y:S01]  /*bbb0*/  ISETP.GE.AND P1, PT, R11, R216.reuse, PT ;  /* 0x000000d80b00720c */ /* 0x080fe20003f26270 */
[----:B------:R-:W-:Y:S01]  /*bbc0*/  FFMA.FTZ R64, R4, UR5, R185 ;  /* 0x0000000504407c23 */ /* 0x000fe200080100b9 */
[----:B------:R-:W-:Y:S01]  /*bbd0*/  ISETP.GE.AND P0, PT, R7, R216, PT ;  /* 0x000000d80700720c */ /* 0x000fe20003f06270 */
[----:B------:R-:W-:Y:S01]  /*bbe0*/  FFMA.FTZ R59, R5, UR5, R186 ;  /* 0x00000005053b7c23 */ /* 0x000fe200080100ba */
[----:B------:R-:W-:Y:S01]  /*bbf0*/  FSEL R60, R60, -INF , !P5 ;  /* 0xff8000003c3c7808 */ /* 0x000fe20006800000 */
[----:B------:R-:W-:Y:S01]  /*bc00*/  FFMA.FTZ R58, R4, UR5, R187 ;  /* 0x00000005043a7c23 */ /* 0x000fe200080100bb */
[----:B------:R-:W-:-:S02]  /*bc10*/  FSEL R37, R37, -INF , !P1 ;  /* 0xff80000025257808 */ /* 0x000fc40004800000 */
[----:B------:R-:W-:Y:S02]  /*bc20*/  FSEL R42, R42, -INF , !P0 ;  /* 0xff8000002a2a7808 */ /* 0x000fe40004000000 */
[-C--:B------:R-:W-:Y:S02]  /*bc30*/  ISETP.GE.AND P5, PT, R11, R3.reuse, PT ;  /* 0x000000030b00720c */ /* 0x080fe40003fa6270 */
[----:B------:R-:W-:Y:S02]  /*bc40*/  ISETP.GE.AND P1, PT, R7, R3, PT ;  /* 0x000000030700720c */ /* 0x000fe40003f26270 */
[----:B------:R-:W-:Y:S02]  /*bc50*/  ISETP.GE.AND P0, PT, R11, R2, PT ;  /* 0x000000020b00720c */ /* 0x000fe40003f06270 */
[----:B------:R-:W-:Y:S02]  /*bc60*/  FSEL R41, R41, -INF , !P5 ;  /* 0xff80000029297808 */ /* 0x000fe40006800000 */
[----:B------:R-:W-:-:S02]  /*bc70*/  FSEL R46, R46, -INF , !P1 ;  /* 0xff8000002e2e7808 */ /* 0x000fc40004800000 */
[----:B------:R-:W-:Y:S02]  /*bc80*/  FSEL R164, R164, -INF , !P0 ;  /* 0xff800000a4a47808 */ /* 0x000fe40004000000 */
[----:B------:R-:W-:Y:S02]  /*bc90*/  ISETP.GE.AND P5, PT, R7, R2, PT ;  /* 0x000000020700720c */ /* 0x000fe40003fa6270 */
[-C--:B------:R-:W-:Y:S02]  /*bca0*/  ISETP.GE.AND P1, PT, R11, R0.reuse, PT ;  /* 0x000000000b00720c */ /* 0x080fe40003f26270 */
[----:B------:R-:W-:Y:S02]  /*bcb0*/  ISETP.GE.AND P0, PT, R7, R0, PT ;  /* 0x000000000700720c */ /* 0x000fe40003f06270 */
[----:B------:R-:W-:Y:S02]  /*bcc0*/  FSEL R64, R64, -INF , !P5 ;  /* 0xff80000040407808 */ /* 0x000fe40006800000 */
[----:B------:R-:W-:-:S02]  /*bcd0*/  FSEL R59, R59, -INF , !P1 ;  /* 0xff8000003b3b7808 */ /* 0x000fc40004800000 */
[----:B------:R-:W-:Y:S01]  /*bce0*/  FSEL R58, R58, -INF , !P0 ;  /* 0xff8000003a3a7808 */ /* 0x000fe20004000000 */
[----:B------:R-:W-:Y:S06]  /*bcf0*/  BRA.U !UP0, `(.L_x_186) ;  /* 0x0000000108fc7547 */ /* 0x000fec000b800000 */
[----:B------:R-:W-:Y:S01]  /*bd00*/  UIADD3 UR8, UPT, UPT, UR20, -0x4, URZ ;  /* 0xfffffffc14087890 */ /* 0x000fe2000fffe0ff */
[----:B------:R-:W-:Y:S03]  /*bd10*/  BSSY.RECONVERGENT B0, `(.L_x_187) ;  /* 0x000003c000007945 */ /* 0x000fe60003800200 */
[----:B------:R-:W-:-:S04]  /*bd20*/  UIMAD.WIDE.U32 UR14, UR8, UR10, URZ ;  /* 0x0000000a080e72a5 */ /* 0x000fc8000f8e00ff */
[----:B------:R-:W-:Y:S02]  /*bd30*/  UIMAD UR8, UR8, UR11, UR15 ;  /* 0x0000000b080872a4 */ /* 0x000fe4000f8e020f */
[----:B------:R-:W-:Y:S02]  /*bd40*/  USHF.L.U32 UR4, UR14, 0x6, URZ ;  /* 0x000000060e047899 */ /* 0x000fe400080006ff */
[----:B------:R-:W-:Y:S02]  /*bd50*/  USHF.L.U64.HI UR8, UR14, 0x6, UR8 ;  /* 0x000000060e087899 */ /* 0x000fe40008010208 */
[----:B------:R-:W-:Y:S01]  /*bd60*/  ULEA UR9, UP0, UR10, UR4, 0x5 ;  /* 0x000000040a097291 */ /* 0x000fe2000f8028ff */
[----:B------:R-:W1:Y:S01]  /*bd70*/  LDCU.64 UR14, c[0x0][0x358] ;  /* 0x00006b00ff0e77ac */ /* 0x000e620008000a00 */
        /* <DEDUP_REMOVED lines=21> */
[----:B-1----:R1:W-:Y:S01]  /*bed0*/  @!P4 LDGSTS.E.BYPASS.LTC128B.128 [R230+0x6000], desc[UR14][R12.64] ;  /* 0x060000000ce6cfae */ /* 0x0023e2000b981a0e */
        /* <DEDUP_REMOVED lines=30> */
.L_x_188:
[----:B------:R3:W-:Y:S02]  /*c0c0*/  STS.128 [R230+0x8800], RZ ;  /* 0x008800ffe6007388 */ /* 0x0007e40000000c00 */
.L_x_189:
[----:B------:R-:W-:Y:S05]  /*c0d0*/  BSYNC.RECONVERGENT B0 ;  /* 0x0000000000007941 */ /* 0x000fea0003800200 */
.L_x_187:
[----:B------:R-:W0:Y:S02]  /*c0e0*/  LDGDEPBAR ;  /* 0x00000000000079af */ /* 0x000e240000000000 */
.L_x_186:
[----:B------:R-:W-:Y:S01]  /*c0f0*/  FMNMX3.FTZ R3, R213, R40, R43, !PT ;  /* 0x00000028d5037276 */ /* 0x000fe2000781002b */
[----:B------:R-:W-:Y:S01]  /*c100*/  LDSM.16.MT88.4 R16, [R218+0xa000] ;  /* 0x00a00000da10783b */ /* 0x000fe20000004200 */
[----:B------:R-:W-:Y:S01]  /*c110*/  FMNMX3.FTZ R0, R212, R38, R24, !PT ;  /* 0x00000026d4007276 */ /* 0x000fe20007810018 */
[----:B------:R-:W-:Y:S01]  /*c120*/  UIADD3 UR12, UPT, UPT, UR20, -0x4, URZ ;  /* 0xfffffffc140c7890 */ /* 0x000fe2000fffe0ff */
        /* <DEDUP_REMOVED lines=14> */
[----:B------:R-:W-:Y:S01]  /*c210*/  FMNMX3.FTZ R7, R7, R194, R202, !PT ;  /* 0x000000c207077276 */ /* 0x000fe200078100ca */
[----:B------:R-:W4:Y:S01]  /*c220*/  SHFL.BFLY PT, R5, R4, 0x2, 0x1f ;  /* 0x0c401f0004057f89 */ /* 0x000f2200000e0000 */
        /* <DEDUP_REMOVED lines=9> */
[----:B------:R-:W-:Y:S01]  /*c2c0*/  FMNMX3.FTZ R0, R0, R173, R175, !PT ;  /* 0x000000ad00007276 */ /* 0x000fe200078100af */
[----:B------:R-:W5:Y:S01]  /*c2d0*/  SHFL.BFLY PT, R2, R7, 0x2, 0x1f ;  /* 0x0c401f0007027f89 */ /* 0x000f6200000e0000 */
[----:B------:R-:W-:Y:S02]  /*c2e0*/  FMNMX3.FTZ R3, R3, R32, R35, !PT ;  /* 0x0000002003037276 */ /* 0x000fe40007810023 */
[----:B------:R-:W-:Y:S02]  /*c2f0*/  FMNMX3.FTZ R0, R0, R177, R179, !PT ;  /* 0x000000b100007276 */ /* 0x000fe400078100b3 */
[----:B------:R-:W-:-:S02]  /*c300*/  FMNMX3.FTZ R3, R3, R37, R42, !PT ;  /* 0x0000002503037276 */ /* 0x000fc4000781002a */
[----:B----4-:R-:W-:Y:S02]  /*c310*/  FMNMX.FTZ R5, R4, R5, !PT ;  /* 0x0000000504057209 */ /* 0x010fe40007810000 */
[----:B------:R-:W-:Y:S01]  /*c320*/  FMNMX3.FTZ R0, R0, R33, R34, !PT ;  /* 0x0000002100007276 */ /* 0x000fe20007810022 */
[----:B------:R-:W4:Y:S01]  /*c330*/  SHFL.BFLY PT, R168, R3, 0x2, 0x1f ;  /* 0x0c401f0003a87f89 */ /* 0x000f2200000e0000 */
[----:B------:R-:W-:Y:S02]  /*c340*/  IADD3 R49, PT, PT, R218, 0x9020, RZ ;  /* 0x00009020da317810 */ /* 0x000fe40007ffe0ff */
[----:B------:R-:W-:Y:S01]  /*c350*/  FMNMX3.FTZ R0, R0, R41, R46, !PT ;  /* 0x0000002900007276 */ /* 0x000fe2000781002e */
[----:B------:R-:W1:Y:S04]  /*c360*/  SHFL.BFLY PT, R166, R5, 0x1, 0x1f ;  /* 0x0c201f0005a67f89 */ /* 0x000e6800000e0000 */
[----:B------:R-:W2:Y:S01]  /*c370*/  SHFL.BFLY PT, R167, R0, 0x2, 0x1f ;  /* 0x0c401f0000a77f89 */ /* 0x000ea200000e0000 */
[----:B-----5:R-:W-:-:S05]  /*c380*/  FMNMX.FTZ R2, R7, R2, !PT ;  /* 0x0000000207027209 */ /* 0x020fca0007810000 */
[----:B------:R-:W5:Y:S01]  /*c390*/  SHFL.BFLY PT, R165, R2, 0x1, 0x1f ;  /* 0x0c201f0002a57f89 */ /* 0x000f6200000e0000 */
[----:B----4-:R-:W-:Y:S02]  /*c3a0*/  FMNMX.FTZ R168, R3, R168, !PT ;  /* 0x000000a803a87209 */ /* 0x010fe40007810000 */
[----:B-1----:R-:W-:-:S03]  /*c3b0*/  FMNMX.FTZ R166, R5, R166, !PT ;  /* 0x000000a605a67209 */ /* 0x002fc60007810000 */
[----:B------:R-:W1:Y:S01]  /*c3c0*/  SHFL.BFLY PT, R5, R168, 0x1, 0x1f ;  /* 0x0c201f00a8057f89 */ /* 0x000e6200000e0000 */
[----:B--2---:R-:W-:Y:S01]  /*c3d0*/  FMNMX.FTZ R167, R0, R167, !PT ;  /* 0x000000a700a77209 */ /* 0x004fe20007810000 */
[C---:B------:R-:W-:Y:S01]  /*c3e0*/  FMUL.FTZ R65, R166.reuse, UR13 ;  /* 0x0000000da6417c20 */ /* 0x040fe20008410000 */
[----:B------:R-:W-:-:S03]  /*c3f0*/  FSETP.NEU.FTZ.AND P1, PT, R166, -INF , PT ;  /* 0xff800000a600780b */ /* 0x000fc60003f3d000 */
[----:B------:R-:W2:Y:S01]  /*c400*/  SHFL.BFLY PT, R4, R167, 0x1, 0x1f ;  /* 0x0c201f00a7047f89 */ /* 0x000ea200000e0000 */
[----:B------:R-:W-:Y:S02]  /*c410*/  FSEL R65, R65, RZ, P1 ;  /* 0x000000ff41417208 */ /* 0x000fe40000800000 */
[----:B------:R-:W-:Y:S02]  /*c420*/  FSEL R6, R166, RZ, P1 ;  /* 0x000000ffa6067208 */ /* 0x000fe40000800000 */
[----:B-----5:R-:W-:Y:S01]  /*c430*/  FMNMX.FTZ R165, R2, R165, !PT ;  /* 0x000000a502a57209 */ /* 0x020fe20007810000 */
[--C-:B------:R-:W-:Y:S02]  /*c440*/  FFMA.FTZ R7, R25, UR13, -R65.reuse ;  /* 0x0000000d19077c23 */ /* 0x100fe40008010841 */
[----:B------:R-:W-:Y:S01]  /*c450*/  FADD.FTZ R6, R213, -R6 ;  /* 0x80000006d5067221 */ /* 0x000fe20000010000 */
[--C-:B------:R-:W-:Y:S01]  /*c460*/  FFMA.FTZ R36, R40, UR13, -R65.reuse ;  /* 0x0000000d28247c23 */ /* 0x100fe20008010841 */
[C---:B------:R-:W-:Y:S01]  /*c470*/  FSETP.NEU.FTZ.AND P0, PT, R165.reuse, -INF , PT ;  /* 0xff800000a500780b */ /* 0x040fe20003f1d000 */
[C---:B------:R-:W-:Y:S01]  /*c480*/  FMUL.FTZ R61, R165.reuse, UR13 ;  /* 0x0000000da53d7c20 */ /* 0x040fe20008410000 */
[----:B------:R4:W-:Y:S01]  /*c490*/  MUFU.EX2 R0, R7 ;  /* 0x0000000700007308 */ /* 0x0009e20000000800 */
[----:B------:R-:W-:Y:S01]  /*c4a0*/  FMUL.FTZ R6, R6, UR13 ;  /* 0x0000000d06067c20 */ /* 0x000fe20008410000 */
[----:B------:R-:W-:Y:S01]  /*c4b0*/  FSEL R9, R165, RZ, P0 ;  /* 0x000000ffa5097208 */ /* 0x000fe20000000000 */
[----:B------:R-:W-:Y:S01]  /*c4c0*/  FFMA.FTZ R3, R26, UR13, -R65 ;  /* 0x0000000d1a037c23 */ /* 0x000fe20008010841 */
[----:B------:R-:W-:Y:S01]  /*c4d0*/  FSEL R61, R61, RZ, P0 ;  /* 0x000000ff3d3d7208 */ /* 0x000fe20000000000 */
[----:B------:R-:W5:Y:S01]  /*c4e0*/  MUFU.EX2 R45, R6 ;  /* 0x00000006002d7308 */ /* 0x000f620000000800 */
[----:B-1----:R-:W-:Y:S01]  /*c4f0*/  FMNMX.FTZ R168, R168, R5, !PT ;  /* 0x00000005a8a87209 */ /* 0x002fe20007810000 */
[----:B------:R-:W-:Y:S01]  /*c500*/  FADD.FTZ R9, R212, -R9 ;  /* 0x80000009d4097221 */ /* 0x000fe20000010000 */
[----:B------:R-:W-:Y:S01]  /*c510*/  FFMA.FTZ R2, R43, UR13, -R65 ;  /* 0x0000000d2b027c23 */ /* 0x000fe20008010841 */
[--C-:B------:R-:W-:Y:S01]  /*c520*/  FFMA.FTZ R8, R24, UR13, -R61.reuse ;  /* 0x0000000d18087c23 */ /* 0x100fe2000801083d */
[C---:B------:R-:W-:Y:S01]  /*c530*/  FSETP.NEU.FTZ.AND P1, PT, R168.reuse, -INF , PT ;  /* 0xff800000a800780b */ /* 0x040fe20003f3d000 */
[----:B------:R-:W-:Y:S01]  /*c540*/  FMUL.FTZ R47, R168, UR13 ;  /* 0x0000000da82f7c20 */ /* 0x000fe20008410000 */
[----:B--2---:R-:W-:Y:S01]  /*c550*/  FMNMX.FTZ R167, R167, R4, !PT ;  /* 0x00000004a7a77209 */ /* 0x004fe20007810000 */
[--C-:B------:R-:W-:Y:S01]  /*c560*/  FFMA.FTZ R40, R38, UR13, -R61.reuse ;  /* 0x0000000d26287c23 */ /* 0x100fe2000801083d */
[----:B----4-:R-:W-:Y:S01]  /*c570*/  IADD3 R7, PT, PT, R218, 0x9000, RZ ;  /* 0x00009000da077810 */ /* 0x010fe20007ffe0ff */
[----:B------:R-:W-:Y:S01]  /*c580*/  FFMA.FTZ R38, R39, UR13, -R61 ;  /* 0x0000000d27267c23 */ /* 0x000fe2000801083d */
[----:B------:R-:W-:Y:S01]  /*c590*/  FSEL R47, R47, RZ, P1 ;  /* 0x000000ff2f2f7208 */ /* 0x000fe20000800000 */
[----:B------:R1:W-:Y:S01]  /*c5a0*/  MUFU.EX2 R39, R8 ;  /* 0x0000000800277308 */ /* 0x0003e20000000800 */
[----:B------:R-:W-:Y:S01]  /*c5b0*/  @P6 IADD3 R49, PT, PT, R7, -0x20, RZ ;  /* 0xffffffe007316810 */ /* 0x000fe20007ffe0ff */
[----:B------:R-:W-:Y:S01]  /*c5c0*/  FMUL.FTZ R44, R9, UR13 ;  /* 0x0000000d092c7c20 */ /* 0x000fe20008410000 */
[----:B------:R-:W2:Y:S01]  /*c5d0*/  LDSM.16.MT88.4 R24, [R218+0x9000] ;  /* 0x00900000da18783b */ /* 0x000ea20000004200 */
[--C-:B------:R-:W-:Y:S01]  /*c5e0*/  FFMA.FTZ R5, R50, UR13, -R47.reuse ;  /* 0x0000000d32057c23 */ /* 0x100fe2000801082f */
[--C-:B------:R-:W-:Y:S01]  /*c5f0*/  FFMA.FTZ R4, R48, UR13, -R47.reuse ;  /* 0x0000000d30047c23 */ /* 0x100fe2000801082f */
[----:B------:R-:W-:Y:S01]  /*c600*/  FFMA.FTZ R50, R51, UR13, -R47 ;  /* 0x0000000d33327c23 */ /* 0x000fe2000801082f */
[----:B------:R-:W4:Y:S01]  /*c610*/  LDSM.16.MT88.4 R20, [R49] ;  /* 0x000000003114783b */ /* 0x000f220000004200 */
[----:B------:R-:W-:Y:S01]  /*c620*/  MUFU.EX2 R48, R5 ;  /* 0x0000000500307308 */ /* 0x000fe20000000800 */
[C---:B------:R-:W-:Y:S01]  /*c630*/  FSETP.NEU.FTZ.AND P0, PT, R167.reuse, -INF , PT ;  /* 0xff800000a700780b */ /* 0x040fe20003f1d000 */
[----:B------:R-:W-:Y:S01]  /*c640*/  FMUL.FTZ R52, R167, UR13 ;  /* 0x0000000da7347c20 */ /* 0x000fe20008410000 */
[----:B------:R-:W3:Y:S01]  /*c650*/  LDSM.16.MT88.4 R12, [R49+0x1000] ;  /* 0x00100000310c783b */ /* 0x000ee20000004200 */
[----:B------:R5:W-:Y:S01]  /*c660*/  MUFU.EX2 R51, R4 ;  /* 0x0000000400337308 */ /* 0x000be20000000800 */
[----:B------:R-:W-:Y:S01]  /*c670*/  FSEL R62, R168, RZ, P1 ;  /* 0x000000ffa83e7208 */ /* 0x000fe20000800000 */
[----:B------:R-:W-:Y:S01]  /*c680*/  FFMA.FTZ R43, R205, UR13, -R61 ;  /* 0x0000000dcd2b7c23 */ /* 0x000fe2000801083d */
[----:B-1----:R-:W1:Y:S01]  /*c690*/  LDSM.16.MT88.4 R8, [R218+0xb000] ;  /* 0x00b00000da08783b */ /* 0x002e620000004200 */
[----:B------:R-:W-:Y:S01]  /*c6a0*/  FSEL R67, R167, RZ, P0 ;  /* 0x000000ffa7437208 */ /* 0x000fe20000000000 */
[----:B------:R-:W-:Y:S01]  /*c6b0*/  MUFU.EX2 R36, R36 ;  /* 0x0000002400247308 */ /* 0x000fe20000000800 */
[----:B------:R-:W-:Y:S01]  /*c6c0*/  FSEL R52, R52, RZ, P0 ;  /* 0x000000ff34347208 */ /* 0x000fe20000000000 */
[----:B------:R-:W-:Y:S01]  /*c6d0*/  FADD.FTZ R62, R215, -R62 ;  /* 0x8000003ed73e7221 */ /* 0x000fe20000010000 */
[----:B------:R-:W-:Y:S01]  /*c6e0*/  FFMA.FTZ R53, R56, UR13, -R47 ;  /* 0x0000000d38357c23 */ /* 0x000fe2000801082f */
[----:B------:R-:W-:Y:S01]  /*c6f0*/  FADD.FTZ R67, R214, -R67 ;  /* 0x80000043d6437221 */ /* 0x000fe20000010000 */
[----:B------:R-:W2:Y:S01]  /*c700*/  MUFU.EX2 R2, R2 ;  /* 0x0000000200027308 */ /* 0x000ea20000000800 */
[--C-:B------:R-:W-:Y:S01]  /*c710*/  FFMA.FTZ R55, R57, UR13, -R52.reuse ;  /* 0x0000000d39377c23 */ /* 0x100fe20008010834 */
[--C-:B------:R-:W-:Y:S01]  /*c720*/  FFMA.FTZ R56, R201, UR13, -R52.reuse ;  /* 0x0000000dc9387c23 */ /* 0x100fe20008010834 */
[--C-:B------:R-:W-:Y:S01]  /*c730*/  FFMA.FTZ R57, R203, UR13, -R52.reuse ;  /* 0x0000000dcb397c23 */ /* 0x100fe20008010834 */
[----:B-----5:R-:W5:Y:S01]  /*c740*/  LDSM.16.MT88.4 R4, [R49+0x2000] ;  /* 0x002000003104783b */ /* 0x020f620000004200 */
[----:B------:R-:W2:Y:S01]  /*c750*/  MUFU.EX2 R3, R3 ;  /* 0x0000000300037308 */ /* 0x000ea20000000800 */
[----:B------:R-:W-:Y:S01]  /*c760*/  FMUL.FTZ R66, R62, UR13 ;  /* 0x0000000d3e427c20 */ /* 0x000fe20008410000 */
[----:B------:R-:W-:Y:S01]  /*c770*/  FMUL.FTZ R67, R67, UR13 ;  /* 0x0000000d43437c20 */ /* 0x000fe20008410000 */
[--C-:B------:R-:W-:Y:S01]  /*c780*/  FFMA.FTZ R183, R183, UR13, -R52.reuse ;  /* 0x0000000db7b77c23 */ /* 0x100fe20008010834 */
[----:B------:R-:W4:Y:S01]  /*c790*/  MUFU.EX2 R40, R40 ;  /* 0x0000002800287308 */ /* 0x000f220000000800 */
[-C--:B------:R-:W-:Y:S01]  /*c7a0*/  FMUL.FTZ R156, R156, R45.reuse ;  /* 0x0000002d9c9c7220 */ /* 0x080fe20000410000 */
[-C--:B------:R-:W-:Y:S01]  /*c7b0*/  FMUL.FTZ R157, R157, R45.reuse ;  /* 0x0000002d9d9d7220 */ /* 0x080fe20000410000 */
[-C--:B------:R-:W-:Y:S01]  /*c7c0*/  FMUL.FTZ R152, R152, R45.reuse ;  /* 0x0000002d98987220 */ /* 0x080fe20000410000 */
[----:B------:R-:W-:Y:S01]  /*c7d0*/  MUFU.EX2 R38, R38 ;  /* 0x0000002600267308 */ /* 0x000fe20000000800 */
[----:B--2---:R-:W-:Y:S01]  /*c7e0*/  F2FP.BF16.F32.PACK_AB R28, R2, R36 ;  /* 0x00000024021c723e */ /* 0x004fe200000010ff */
[-C--:B------:R-:W-:Y:S01]  /*c7f0*/  FMUL.FTZ R153, R153, R45.reuse ;  /* 0x0000002d99997220 */ /* 0x080fe20000410000 */
[-C--:B------:R-:W-:Y:S01]  /*c800*/  FMUL.FTZ R72, R72, R45.reuse ;  /* 0x0000002d48487220 */ /* 0x080fe20000410000 */
[----:B------:R-:W2:Y:S01]  /*c810*/  MUFU.EX2 R43, R43 ;  /* 0x0000002b002b7308 */ /* 0x000ea20000000800 */
[----:B------:R-:W-:Y:S01]  /*c820*/  FMUL.FTZ R73, R73, R45 ;  /* 0x0000002d49497220 */ /* 0x000fe20000410000 */
[----:B------:R-:W-:Y:S01]  /*c830*/  F2FP.BF16.F32.PACK_AB R30, R0, R3 ;  /* 0x00000003001e723e */ /* 0x000fe200000010ff */
[-C--:B------:R-:W-:Y:S01]  /*c840*/  FMUL.FTZ R76, R76, R45.reuse ;  /* 0x0000002d4c4c7220 */ /* 0x080fe20000410000 */
[----:B------:R-:W3:Y:S01]  /*c850*/  MUFU.EX2 R44, R44 ;  /* 0x0000002c002c7308 */ /* 0x000ee20000000800 */
[-C--:B------:R-:W-:Y:S01]  /*c860*/  FMUL.FTZ R77, R77, R45.reuse ;  /* 0x0000002d4d4d7220 */ /* 0x080fe20000410000 */
[----:B----4-:R-:W-:Y:S01]  /*c870*/  F2FP.BF16.F32.PACK_AB R29, R39, R40 ;  /* 0x00000028271d723e */ /* 0x010fe200000010ff */
[-C--:B------:R-:W-:Y:S01]  /*c880*/  FMUL.FTZ R88, R88, R45.reuse ;  /* 0x0000002d58587220 */ /* 0x080fe20000410000 */
[----:B------:R-:W-:Y:S01]  /*c890*/  MUFU.EX2 R50, R50 ;  /* 0x0000003200327308 */ /* 0x000fe20000000800 */
[-C--:B------:R-:W-:Y:S01]  /*c8a0*/  FMUL.FTZ R89, R89, R45.reuse ;  /* 0x0000002d59597220 */ /* 0x080fe20000410000 */
[-C--:B------:R-:W-:Y:S01]  /*c8b0*/  FMUL.FTZ R92, R92, R45.reuse ;  /* 0x0000002d5c5c7220 */ /* 0x080fe20000410000 */
[-C--:B------:R-:W-:Y:S01]  /*c8c0*/  FMUL.FTZ R93, R93, R45.reuse ;  /* 0x0000002d5d5d7220 */ /* 0x080fe20000410000 */
[----:B------:R-:W-:Y:S01]  /*c8d0*/  MUFU.EX2 R53, R53 ;  /* 0x0000003500357308 */ /* 0x000fe20000000800 */
[-C--:B------:R-:W-:Y:S01]  /*c8e0*/  FMUL.FTZ R104, R104, R45.reuse ;  /* 0x0000002d68687220 */ /* 0x080fe20000410000 */
[----:B--2---:R-:W-:Y:S01]  /*c8f0*/  F2FP.BF16.F32.PACK_AB R31, R43, R38 ;  /* 0x000000262b1f723e */ /* 0x004fe200000010ff */
[-C--:B------:R-:W-:Y:S01]  /*c900*/  FMUL.FTZ R105, R105, R45.reuse ;  /* 0x0000002d69697220 */ /* 0x080fe20000410000 */
[----:B------:R-:W-:Y:S01]  /*c910*/  MUFU.EX2 R55, R55 ;  /* 0x0000003700377308 */ /* 0x000fe20000000800 */
[-C--:B------:R-:W-:Y:S01]  /*c920*/  FMUL.FTZ R108, R108, R45.reuse ;  /* 0x0000002d6c6c7220 */ /* 0x080fe20000410000 */
[-C--:B---3--:R-:W-:Y:S01]  /*c930*/  FMUL.FTZ R158, R158, R44.reuse ;  /* 0x0000002c9e9e7220 */ /* 0x088fe20000410000 */
        /* <DEDUP_REMOVED lines=113> */
[--C-:B------:R-:W-:Y:S01]  /*d050*/  FFMA.FTZ R210, R199, UR13, -R52.reuse ;  /* 0x0000000dc7d27c23 */ /* 0x100fe20008010834 */
[----:B------:R-:W-:Y:S01]  /*d060*/  MUFU.EX2 R171, R171 ;  /* 0x000000ab00ab7308 */ /* 0x000fe20000000800 */
[--C-:B------:R-:W-:Y:S01]  /*d070*/  FFMA.FTZ R192, R192, UR13, -R65.reuse ;  /* 0x0000000dc0c07c23 */ /* 0x100fe20008010841 */
[--C-:B------:R-:W-:Y:S01]  /*d080*/  FFMA.FTZ R193, R198, UR13, -R65.reuse ;  /* 0x0000000dc6c17c23 */ /* 0x100fe20008010841 */
[C---:B-----5:R-:W-:Y:S01]  /*d090*/  HMMA.16816.F32.BF16 R132, R28.reuse, R4, R132 ;  /* 0x000000041c84723c */ /* 0x060fe20000041884 */
[----:B------:R-:W-:Y:S01]  /*d0a0*/  MUFU.EX2 R188, R188 ;  /* 0x000000bc00bc7308 */ /* 0x000fe20000000800 */
[----:B------:R-:W-:Y:S01]  /*d0b0*/  FFMA.FTZ R195, R200, UR13, -R65 ;  /* 0x0000000dc8c37c23 */ /* 0x000fe20008010841 */
[--C-:B------:R-:W-:Y:S01]  /*d0c0*/  FFMA.FTZ R197, R182, UR13, -R61.reuse ;  /* 0x0000000db6c57c23 */ /* 0x100fe2000801083d */
[--C-:B------:R-:W-:Y:S01]  /*d0d0*/  FFMA.FTZ R194, R194, UR13, -R61.reuse ;  /* 0x0000000dc2c27c23 */ /* 0x100fe2000801083d */
[----:B------:R-:W2:Y:S01]  /*d0e0*/  MUFU.EX2 R183, R183 ;  /* 0x000000b700b77308 */ /* 0x000ea20000000800 */
[----:B------:R-:W-:Y:S01]  /*d0f0*/  FFMA.FTZ R199, R202, UR13, -R61 ;  /* 0x0000000dcac77c23 */ /* 0x000fe2000801083d */
[----:B------:R-:W-:Y:S01]  /*d100*/  FFMA.FTZ R206, R206, UR13, -R65 ;  /* 0x0000000dcece7c23 */ /* 0x000fe20008010841 */
[----:B------:R-:W-:Y:S01]  /*d110*/  HMMA.16816.F32.BF16 R140, R28, R6, R140 ;  /* 0x000000061c8c723c */ /* 0x000fe2000004188c */
[----:B------:R-:W-:Y:S01]  /*d120*/  F2FP.BF16.F32.PACK_AB R28, R51, R48 ;  /* 0x00000030331c723e */ /* 0x000fe200000010ff */
[----:B------:R-:W-:Y:S01]  /*d130*/  MUFU.EX2 R181, R181 ;  /* 0x000000b500b57308 */ /* 0x000fe20000000800 */
[----:B------:R-:W-:Y:S01]  /*d140*/  F2FP.BF16.F32.PACK_AB R29, R56, R55 ;  /* 0x00000037381d723e */ /* 0x000fe200000010ff */
[----:B------:R-:W-:Y:S01]  /*d150*/  FFMA.FTZ R198, R180, UR13, -R61 ;  /* 0x0000000db4c67c23 */ /* 0x000fe2000801083d */
[----:B------:R-:W-:Y:S01]  /*d160*/  F2FP.BF16.F32.PACK_AB R30, R53, R50 ;  /* 0x00000032351e723e */ /* 0x000fe200000010ff */
[----:B------:R-:W3:Y:S01]  /*d170*/  MUFU.EX2 R190, R190 ;  /* 0x000000be00be7308 */ /* 0x000ee20000000800 */
[----:B------:R-:W-:Y:S01]  /*d180*/  F2FP.BF16.F32.PACK_AB R31, R62, R57 ;  /* 0x000000393e1f723e */ /* 0x000fe200000010ff */
[--C-:B------:R-:W-:Y:S01]  /*d190*/  FFMA.FTZ R201, R174, UR13, -R47.reuse ;  /* 0x0000000daec97c23 */ /* 0x100fe2000801082f */
[--C-:B------:R-:W-:Y:S01]  /*d1a0*/  FFMA.FTZ R174, R176, UR13, -R47.reuse ;  /* 0x0000000db0ae7c23 */ /* 0x100fe2000801082f */
[----:B------:R-:W-:Y:S01]  /*d1b0*/  MUFU.EX2 R185, R185 ;  /* 0x000000b900b97308 */ /* 0x000fe20000000800 */
[--C-:B------:R-:W-:Y:S01]  /*d1c0*/  FFMA.FTZ R200, R178, UR13, -R47.reuse ;  /* 0x0000000db2c87c23 */ /* 0x100fe2000801082f */
[----:B------:R-:W-:Y:S01]  /*d1d0*/  FFMA.FTZ R172, R172, UR13, -R47 ;  /* 0x0000000dacac7c23 */ /* 0x000fe2000801082f */
[--C-:B------:R-:W-:Y:S01]  /*d1e0*/  FFMA.FTZ R176, R175, UR13, -R52.reuse ;  /* 0x0000000dafb07c23 */ /* 0x100fe20008010834 */
[C---:B------:R-:W-:Y:S01]  /*d1f0*/  HMMA.16816.F32.BF16 R160, R28.reuse, R24, R160 ;  /* 0x000000181ca0723c */ /* 0x040fe200000418a0 */
[----:B------:R-:W4:Y:S01]  /*d200*/  MUFU.EX2 R196, R196 ;  /* 0x000000c400c47308 */ /* 0x000f220000000800 */
[--C-:B------:R-:W-:Y:S01]  /*d210*/  FFMA.FTZ R177, R177, UR13, -R52.reuse ;  /* 0x0000000db1b17c23 */ /* 0x100fe20008010834 */
[----:B------:R-:W-:Y:S01]  /*d220*/  FFMA.FTZ R178, R179, UR13, -R52 ;  /* 0x0000000db3b27c23 */ /* 0x000fe20008010834 */
[--C-:B------:R-:W-:Y:S01]  /*d230*/  FFMA.FTZ R63, R63, UR13, -R65.reuse ;  /* 0x0000000d3f3f7c23 */ /* 0x100fe20008010841 */
[----:B------:R-:W-:Y:S01]  /*d240*/  MUFU.EX2 R187, R187 ;  /* 0x000000bb00bb7308 */ /* 0x000fe20000000800 */
[----:B------:R-:W-:Y:S01]  /*d250*/  FFMA.FTZ R170, R170, UR13, -R65 ;  /* 0x0000000daaaa7c23 */ /* 0x000fe20008010841 */
[--C-:B------:R-:W-:Y:S01]  /*d260*/  FFMA.FTZ R54, R54, UR13, -R61.reuse ;  /* 0x0000000d36367c23 */ /* 0x100fe2000801083d */
[C---:B------:R-:W-:Y:S01]  /*d270*/  HMMA.16816.F32.BF16 R148, R28.reuse, R26, R148 ;  /* 0x0000001a1c94723c */ /* 0x040fe20000041894 */
[----:B------:R-:W5:Y:S01]  /*d280*/  LDSM.16.MT88.4 R24, [R218+0x9400] ;  /* 0x00940000da18783b */ /* 0x000f620000004200 */
[----:B------:R-:W-:Y:S01]  /*d290*/  MUFU.EX2 R204, R204 ;  /* 0x000000cc00cc7308 */ /* 0x000fe20000000800 */
[----:B------:R-:W-:Y:S01]  /*d2a0*/  FFMA.FTZ R60, R60, UR13, -R61 ;  /* 0x0000000d3c3c7c23 */ /* 0x000fe2000801083d */
[----:B------:R-:W-:Y:S01]  /*d2b0*/  FFMA.FTZ R48, R237, R66, R48 ;  /* 0x00000042ed307223 */ /* 0x000fe20000010030 */
[----:B------:R-:W-:Y:S01]  /*d2c0*/  FFMA.FTZ R55, R238, R67, R55 ;  /* 0x00000043ee377223 */ /* 0x000fe20000010037 */
[----:B------:R-:W-:Y:S01]  /*d2d0*/  MUFU.EX2 R189, R189 ;  /* 0x000000bd00bd7308 */ /* 0x000fe20000000800 */
[----:B------:R-:W-:Y:S01]  /*d2e0*/  FFMA.FTZ R45, R235, R45, R36 ;  /* 0x0000002deb2d7223 */ /* 0x000fe20000010024 */
[C---:B------:R-:W-:Y:S01]  /*d2f0*/  HMMA.16816.F32.BF16 R68, R28.reuse, R20, R68 ;  /* 0x000000141c44723c */ /* 0x040fe20000041844 */
[----:B------:R-:W-:Y:S01]  /*d300*/  FFMA.FTZ R40, R233, R44, R40 ;  /* 0x0000002ce9287223 */ /* 0x000fe20000010028 */
        /* <DEDUP_REMOVED lines=24> */
[----:B------:R-:W-:Y:S01]  /*d490*/  MUFU.EX2 R180, R206 ;  /* 0x000000ce00b47308 */ /* 0x000fe20000000800 */
[--C-:B------:R-:W-:Y:S01]  /*d4a0*/  FFMA.FTZ R35, R35, UR13, -R47.reuse ;  /* 0x0000000d23237c23 */ /* 0x100fe2000801082f */
[--C-:B------:R-:W-:Y:S01]  /*d4b0*/  FFMA.FTZ R37, R37, UR13, -R47.reuse ;  /* 0x0000000d25257c23 */ /* 0x100fe2000801082f */
[----:B------:R-:W-:Y:S01]  /*d4c0*/  FFMA.FTZ R42, R42, UR13, -R47 ;  /* 0x0000000d2a2a7c23 */ /* 0x000fe2000801082f */
[----:B------:R1:W-:Y:S01]  /*d4d0*/  MUFU.EX2 R182, R198 ;  /* 0x000000c600b67308 */ /* 0x0003e20000000800 */
[--C-:B------:R-:W-:Y:S01]  /*d4e0*/  FFMA.FTZ R33, R33, UR13, -R52.reuse ;  /* 0x0000000d21217c23 */ /* 0x100fe20008010834 */
[----:B------:R-:W-:Y:S01]  /*d4f0*/  HMMA.16816.F32.BF16 R100, R28, R12, R100 ;  /* 0x0000000c1c64723c */ /* 0x000fe20000041864 */
[--C-:B------:R-:W-:Y:S01]  /*d500*/  FFMA.FTZ R34, R34, UR13, -R52.reuse ;  /* 0x0000000d22227c23 */ /* 0x100fe20008010834 */
[----:B------:R-:W4:Y:S01]  /*d510*/  MUFU.EX2 R197, R197 ;  /* 0x000000c500c57308 */ /* 0x000f220000000800 */
[--C-:B------:R-:W-:Y:S01]  /*d520*/  FFMA.FTZ R41, R41, UR13, -R52.reuse ;  /* 0x0000000d29297c23 */ /* 0x100fe20008010834 */
[----:B------:R-:W-:-:S02]  /*d530*/  FFMA.FTZ R46, R46, UR13, -R52 ;  /* 0x0000000d2e2e7c23 */ /* 0x000fc40008010834 */
[----:B------:R-:W-:Y:S02]  /*d540*/  MUFU.EX2 R194, R194 ;  /* 0x000000c200c27308 */ /* 0x000fe40000000800 */
[----:B------:R-:W-:Y:S01]  /*d550*/  HMMA.16816.F32.BF16 R112, R28, R14, R112 ;  /* 0x0000000e1c70723c */ /* 0x000fe20000041870 */
[----:B------:R-:W4:Y:S01]  /*d560*/  LDSM.16.MT88.4 R12, [R49+0x1400] ;  /* 0x00140000310c783b */ /* 0x000f220000004200 */
[----:B------:R-:W4:Y:S01]  /*d570*/  MUFU.EX2 R199, R199 ;  /* 0x000000c700c77308 */ /* 0x000f220000000800 */
[----:B-1----:R-:W-:-:S03]  /*d580*/  FFMA.FTZ R198, R173, UR13, -R52 ;  /* 0x0000000dadc67c23 */ /* 0x002fc60008010834 */
[----:B------:R-:W-:Y:S02]  /*d590*/  MUFU.EX2 R172, R172 ;  /* 0x000000ac00ac7308 */ /* 0x000fe40000000800 */
[C---:B------:R-:W-:Y:S02]  /*d5a0*/  HMMA.16816.F32.BF16 R116, R28.reuse, R8, R116 ;  /* 0x000000081c74723c */ /* 0x040fe40000041874 */
[----:B------:R-:W1:Y:S04]  /*d5b0*/  MUFU.EX2 R201, R201 ;  /* 0x000000c900c97308 */ /* 0x000e680000000800 */
[----:B------:R-:W-:Y:S02]  /*d5c0*/  MUFU.EX2 R174, R174 ;  /* 0x000000ae00ae7308 */ /* 0x000fe40000000800 */
[C---:B------:R-:W-:Y:S01]  /*d5d0*/  HMMA.16816.F32.BF16 R128, R28.reuse, R10, R128 ;  /* 0x0000000a1c80723c */ /* 0x040fe20000041880 */
[----:B------:R-:W1:Y:S01]  /*d5e0*/  LDSM.16.MT88.4 R8, [R218+0xb400] ;  /* 0x00b40000da08783b */ /* 0x000e620000004200 */
[----:B------:R-:W-:Y:S04]  /*d5f0*/  MUFU.EX2 R173, R200 ;  /* 0x000000c800ad7308 */ /* 0x000fe80000000800 */
[----:B------:R-:W-:Y:S02]  /*d600*/  MUFU.EX2 R175, R198 ;  /* 0x000000c600af7308 */ /* 0x000fe40000000800 */
[C---:B------:R-:W-:Y:S02]  /*d610*/  HMMA.16816.F32.BF16 R144, R28.reuse, R4, R144 ;  /* 0x000000041c90723c */ /* 0x040fe40000041890 */
[----:B------:R-:W1:Y:S04]  /*d620*/  MUFU.EX2 R176, R176 ;  /* 0x000000b000b07308 */ /* 0x000e680000000800 */
[----:B------:R-:W-:Y:S02]  /*d630*/  MUFU.EX2 R177, R177 ;  /* 0x000000b100b17308 */ /* 0x000fe40000000800 */
[----:B------:R-:W-:Y:S01]  /*d640*/  HMMA.16816.F32.BF16 R136, R28, R6, R136 ;  /* 0x000000061c88723c */ /* 0x000fe20000041888 */
[----:B------:R-:W1:Y:S01]  /*d650*/  LDSM.16.MT88.4 R4, [R49+0x2400] ;  /* 0x002400003104783b */ /* 0x000e620000004200 */
[----:B------:R-:W-:Y:S01]  /*d660*/  F2FP.BF16.F32.PACK_AB R28, R186, R169 ;  /* 0x000000a9ba1c723e */ /* 0x000fe200000010ff */
        /* <DEDUP_REMOVED lines=8> */
[----:B------:R-:W-:Y:S02]  /*d6f0*/  MUFU.EX2 R54, R54 ;  /* 0x0000003600367308 */ /* 0x000fe40000000800 */
        /* <DEDUP_REMOVED lines=14> */
[C---:B------:R-:W-:Y:S01]  /*d7e0*/  HMMA.16816.F32.BF16 R76, R28.reuse, R22, R76 ;  /* 0x000000161c4c723c */ /* 0x040fe2000004184c */
[----:B------:R-:W-:Y:S04]  /*d7f0*/  MUFU.EX2 R41, R41 ;  /* 0x0000002900297308 */ /* 0x000fe80000000800 */
[----:B------:R-:W-:Y:S03]  /*d800*/  MUFU.EX2 R46, R46 ;  /* 0x0000002e002e7308 */ /* 0x000fe60000000800 */
[C---:B------:R-:W-:Y:S08]  /*d810*/  HMMA.16816.F32.BF16 R88, R28.reuse, R16, R88 ;  /* 0x000000101c58723c */ /* 0x040ff00000041858 */
[C---:B------:R-:W-:Y:S08]  /*d820*/  HMMA.16816.F32.BF16 R92, R28.reuse, R18, R92 ;  /* 0x000000121c5c723c */ /* 0x040ff0000004185c */
[C---:B------:R-:W-:Y:S08]  /*d830*/  HMMA.16816.F32.BF16 R104, R28.reuse, R12, R104 ;  /* 0x0000000c1c68723c */ /* 0x040ff00000041868 */
        /* <DEDUP_REMOVED lines=80> */
[----:B------:R3:W-:Y:S01]  /*dd40*/  MUFU.EX2 R58, R8 ;  /* 0x00000008003a7308 */ /* 0x0007e20000000800 */
[C---:B------:R-:W-:Y:S03]  /*dd50*/  HMMA.16816.F32.BF16 R160, R28.reuse, R24, R160 ;  /* 0x000000181ca0723c */ /* 0x040fe600000418a0 */
[----:B------:R-:W4:Y:S04]  /*dd60*/  MUFU.EX2 R59, R60 ;  /* 0x0000003c003b7308 */ /* 0x000f280000000800 */
[----:B------:R-:W5:Y:S01]  /*dd70*/  MUFU.EX2 R61, R61 ;  /* 0x0000003d003d7308 */ /* 0x000f620000000800 */
        /* <DEDUP_REMOVED lines=64> */
.L_x_181:
        /* <DEDUP_REMOVED lines=9> */
[----:B------:R-:W-:Y:S01]  /*e210*/  MOV R3, R168 ;  /* 0x000000a800037202 */ /* 0x000fe20000000f00 */
[C---:B------:R-:W-:Y:S01]  /*e220*/  VIADD R232, R218.reuse, 0x9020 ;  /* 0x00009020dae87836 */ /* 0x040fe20000000000 */
[----:B------:R-:W-:Y:S01]  /*e230*/  MOV R216, 0x20 ;  /* 0x0000002000d87802 */ /* 0x000fe20000000f00 */
[----:B------:R-:W-:Y:S01]  /*e240*/  VIADD R231, R218, 0x9000 ;  /* 0x00009000dae77836 */ /* 0x000fe20000000000 */
[----:B------:R-:W1:Y:S01]  /*e250*/  LDCU UR13, c[0x0][0x440] ;  /* 0x00008800ff0d77ac */ /* 0x000e620008000800 */
[----:B------:R-:W1:Y:S01]  /*e260*/  LDCU UR4, c[0x0][0x45c] ;  /* 0x00008b80ff0477ac */ /* 0x000e620008000800 */
[----:B------:R-:W1:Y:S01]  /*e270*/  LDCU.64 UR8, c[0x0][0x3c0] ;  /* 0x00007800ff0877ac */ /* 0x000e620008000a00 */
[----:B----4-:R-:W-:Y:S01]  /*e280*/  ISETP.GE.AND P5, PT, R236, UR14, PT ;  /* 0x0000000eec007c0c */ /* 0x010fe2000bfa6270 */
[----:B------:R-:W-:-:S02]  /*e290*/  UMOV UR14, 0x400 ;  /* 0x00000400000e7882 */ /* 0x000fc40000000000 */
[----:B--2---:R-:W-:Y:S01]  /*e2a0*/  ULEA UR6, UR6, UR14, 0x18 ;  /* 0x0000000e06067291 */ /* 0x004fe2000f8ec0ff */
[----:B------:R-:W-:Y:S11]  /*e2b0*/  BRA `(.L_x_191) ;  /* 0x0000000000c87947 */ /* 0x000ff60003800000 */
.L_x_193:
[----:B------:R-:W1:Y:S01]  /*e2c0*/  LDC.64 R164, c[0x0][0x3b8] ;  /* 0x0000ee00ffa47b82 */ /* 0x000e620000000a00 */
[----:B------:R-:W-:Y:S01]  /*e2d0*/  UIADD3 UR14, UPT, UPT, UR12, -0x1, URZ ;  /* 0xffffffff0c0e7890 */ /* 0x000fe2000fffe0ff */
[----:B------:R-:W-:Y:S05]  /*e2e0*/  LOP3.LUT R223, R236, 0x20, RZ, 0xfc, !PT ;  /* 0x00000020ecdf7812 */ /* 0x000fea00078efcff */
[----:B-1----:R-:W-:Y:S04]  /*e2f0*/  IMAD.WIDE.U32 R172, R164, UR14, RZ ;  /* 0x0000000ea4ac7c25 */ /* 0x002fe8000f8e00ff */
[----:B------:R-:W-:Y:S02]  /*e300*/  IMAD R166, R165, UR14, R173 ;  /* 0x0000000ea5a67c24 */ /* 0x000fe4000f8e02ad */
[C---:B------:R-:W-:Y:S03]  /*e310*/  IMAD.SHL.U32 R167, R172.reuse, 0x40, RZ ;  /* 0x00000040aca77824 */ /* 0x040fe600078e00ff */
[----:B------:R-:W-:Y:S02]  /*e320*/  SHF.L.U64.HI R166, R172, 0x6, R166 ;  /* 0x00000006aca67819 */ /* 0x000fe400000102a6 */
[C---:B------:R-:W-:Y:S02]  /*e330*/  LEA R170, P1, R164.reuse, R167, 0x5 ;  /* 0x000000a7a4aa7211 */ /* 0x040fe400078228ff */
[C---:B------:R-:W-:Y:S02]  /*e340*/  @!P5 LEA R168, P6, R167.reuse, R228, 0x1 ;  /* 0x000000e4a7a8d211 */ /* 0x040fe400078c08ff */
        /* <DEDUP_REMOVED lines=41> */
.L_x_191:
[----:B------:R-:W-:Y:S04]  /*e5e0*/  DEPBAR.LE SB0, 0x0 ;  /* 0x000080000000791a */ /* 0x000fe80000000000 */
[----:B------:R-:W-:Y:S01]  /*e5f0*/  BAR.SYNC.DEFER_BLOCKING 0x0 ;  /* 0x0000000000007b1d */ /* 0x000fe20000010000 */
[----:B-1----:R-:W-:Y:S01]  /*e600*/  UIMAD.WIDE.U32 UR20, UR12, UR8, URZ ;  /* 0x000000080c1472a5 */ /* 0x002fe2000f8e00ff */
[----:B------:R-:W-:Y:S01]  /*e610*/  ISETP.GE.AND P4, PT, R223, UR13, PT ;  /* 0x0000000ddf007c0c */ /* 0x000fe2000bf86270 */
[C---:B---3--:R-:W-:Y:S01]  /*e620*/  IMAD.SHL.U32 R220, R217.reuse, 0x4, RZ ;  /* 0x00000004d9dc7824 */ /* 0x048fe200078e00ff */
[C---:B------:R-:W-:Y:S01]  /*e630*/  SHF.L.U32 R224, R217.reuse, 0x3, RZ ;  /* 0x00000003d9e07819 */ /* 0x040fe200000006ff */
[----:B------:R-:W-:Y:S01]  /*e640*/  UIMAD UR14, UR12, UR9, UR21 ;  /* 0x000000090c0e72a4 */ /* 0x000fe2000f8e0215 */
[----:B------:R-:W-:Y:S01]  /*e650*/  IMAD.SHL.U32 R167, R217, 0x20, RZ ;  /* 0x00000020d9a77824 */ /* 0x000fe200078e00ff */
[----:B------:R-:W-:Y:S01]  /*e660*/  ULEA UR15, UP0, UR20, UR22, 0x6 ;  /* 0x00000016140f7291 */ /* 0x000fe2000f8030ff */
[----:B------:R-:W-:Y:S01]  /*e670*/  IMAD.U32 R64, RZ, RZ, UR20 ;  /* 0x00000014ff407e24 */ /* 0x000fe2000f8e00ff */
[----:B------:R-:W-:Y:S01]  /*e680*/  LOP3.LUT R236, R224, 0x18, RZ, 0xc0, !PT ;  /* 0x00000018e0ec7812 */ /* 0x000fe200078ec0ff */
[----:B------:R-:W-:Y:S01]  /*e690*/  IMAD.U32 R65, RZ, RZ, UR21 ;  /* 0x00000015ff417e24 */ /* 0x000fe2000f8e00ff */
[----:B------:R-:W-:Y:S01]  /*e6a0*/  MOV R62, UR14 ;  /* 0x0000000e003e7c02 */ /* 0x000fe20008000f00 */
[----:B------:R-:W-:Y:S01]  /*e6b0*/  ULEA.HI.X UR14, UR20, UR16, UR14, 0x6, UP0 ;  /* 0x00000010140e7291 */ /* 0x000fe200080f340e */
[-C--:B------:R-:W-:Y:S01]  /*e6c0*/  LEA R60, P0, R64, R226.reuse, 0x7 ;  /* 0x000000e2403c7211 */ /* 0x080fe200078038ff */
[----:B------:R-:W-:Y:S01]  /*e6d0*/  IMAD.U32 R63, RZ, RZ, UR15 ;  /* 0x0000000fff3f7e24 */ /* 0x000fe2000f8e00ff */
[----:B------:R-:W-:Y:S01]  /*e6e0*/  LOP3.LUT R234, R236, 0x40, RZ, 0xfc, !PT ;  /* 0x00000040ecea7812 */ /* 0x000fe200078efcff */
[----:B------:R-:W-:Y:S01]  /*e6f0*/  IMAD.U32 R240, RZ, RZ, UR12 ;  /* 0x0000000cfff07e24 */ /* 0x000fe2000f8e00ff */
[-C--:B------:R-:W-:Y:S01]  /*e700*/  LEA.HI.X R61, R64, R225.reuse, R62, 0x7, P0 ;  /* 0x000000e1403d7211 */ /* 0x080fe200000f3c3e */
[----:B------:R-:W-:Y:S01]  /*e710*/  UISETP.NE.AND UP0, UPT, UR12, URZ, UPT ;  /* 0x000000ff0c00728c */ /* 0x000fe2000bf05270 */
[----:B------:R-:W-:Y:S02]  /*e720*/  ISETP.GE.AND P3, PT, R234, UR13, PT ;  /* 0x0000000dea007c0c */ /* 0x000fe4000bf66270 */
[----:B------:R-:W-:Y:S02]  /*e730*/  LEA R64, P0, R63, R226, 0x1 ;  /* 0x000000e23f407211 */ /* 0x000fe400078008ff */
[----:B------:R-:W-:Y:S01]  /*e740*/  MOV R62, UR14 ;  /* 0x0000000e003e7c02 */ /* 0x000fe20008000f00 */
[----:B------:R-:W-:Y:S01]  /*e750*/  @!PT LDS RZ, [RZ] ;  /* 0x00000000fffff984 */ /* 0x000fe20000000800 */
[----:B------:R-:W-:Y:S01]  /*e760*/  @!PT LDS RZ, [RZ] ;  /* 0x00000000fffff984 */ /* 0x000fe20000000800 */
[----:B------:R-:W-:Y:S01]  /*e770*/  @!PT LDS RZ, [RZ] ;  /* 0x00000000fffff984 */ /* 0x000fe20000000800 */
[----:B------:R-:W-:Y:S01]  /*e780*/  @!P5 LDGSTS.E.BYPASS.LTC128B.128 [R230+0x9000], desc[UR10][R60.64] ;  /* 0x090000003ce6dfae */ /* 0x000fe2000b981a0a */
[----:B------:R-:W-:Y:S02]  /*e790*/  SHF.L.U32 R221, R217, 0x4, RZ ;  /* 0x00000004d9dd7819 */ /* 0x000fe400000006ff */
[----:B------:R-:W-:Y:S02]  /*e7a0*/  LEA.HI.X R65, R63, R225, R62, 0x1, P0 ;  /* 0x000000e13f417211 */ /* 0x000fe400000f0c3e */
[----:B------:R-:W-:Y:S02]  /*e7b0*/  LOP3.LUT R166, R220, 0x18, RZ, 0xc0, !PT ;  /* 0x00000018dca67812 */ /* 0x000fe400078ec0ff */
[----:B------:R-:W-:Y:S01]  /*e7c0*/  LOP3.LUT R168, R221, 0x100, RZ, 0xc0, !PT ;  /* 0x00000100dda87812 */ /* 0x000fe200078ec0ff */
[----:B------:R-:W-:Y:S01]  /*e7d0*/  @P5 STS.128 [R230+0x9000], RZ ;  /* 0x009000ffe6005388 */ /* 0x000fe20000000c00 */
[----:B------:R-:W-:Y:S02]  /*e7e0*/  ISETP.GE.AND P5, PT, R236, UR13, PT ;  /* 0x0000000dec007c0c */ /* 0x000fe4000bfa6270 */
[--C-:B------:R-:W-:Y:S02]  /*e7f0*/  LOP3.LUT R166, R166, 0xc0, R167.reuse, 0xf8, !PT ;  /* 0x000000c0a6a67812 */ /* 0x100fe400078ef8a7 */
[----:B------:R-:W-:Y:S02]  /*e800*/  LOP3.LUT R168, R168, 0x20, R167, 0xf8, !PT ;  /* 0x00000020a8a87812 */ /* 0x000fe400078ef8a7 */
[----:B------:R-:W-:Y:S01]  /*e810*/  LOP3.LUT R167, R166, 0x8, R217, 0x78, !PT ;  /* 0x00000008a6a77812 */ /* 0x000fe200078e78d9 */
[----:B------:R-:W-:Y:S01]  /*e820*/  @!PT LDS RZ, [RZ] ;  /* 0x00000000fffff984 */ /* 0x000fe20000000800 */
[----:B------:R-:W-:Y:S01]  /*e830*/  @!PT LDS RZ, [RZ] ;  /* 0x00000000fffff984 */ /* 0x000fe20000000800 */
[----:B------:R-:W-:Y:S01]  /*e840*/  @!PT LDS RZ, [RZ] ;  /* 0x00000000fffff984 */ /* 0x000fe20000000800 */
[----:B------:R-:W-:Y:S01]  /*e850*/  @!P4 LDGSTS.E.BYPASS.LTC128B.128 [R230+0xa000], desc[UR10][R60.64+0x40] ;  /* 0x0a0000403ce6cfae */ /* 0x000fe2000b981a0a */
[----:B------:R-:W-:Y:S02]  /*e860*/  LOP3.LUT P0, RZ, R217, 0x4, RZ, 0xc0, !PT ;  /* 0x00000004d9ff7812 */ /* 0x000fe4000780c0ff */
[----:B------:R-:W-:Y:S02]  /*e870*/  LOP3.LUT R167, R168, R167, RZ, 0xfc, !PT ;  /* 0x000000a7a8a77212 */ /* 0x000fe400078efcff */
[----:B------:R-:W-:Y:S02]  /*e880*/  SEL R166, R216, 0xffffffe0, !P0 ;  /* 0xffffffe0d8a67807 */ /* 0x000fe40004000000 */
[----:B------:R-:W-:Y:S01]  /*e890*/  LEA R222, R167, UR6, 0x1 ;  /* 0x00000006a7de7c11 */ /* 0x000fe2000f8e08ff */
[----:B------:R-:W-:Y:S01]  /*e8a0*/  @P4 STS.128 [R230+0xa000], RZ ;  /* 0x00a000ffe6004388 */ /* 0x000fe20000000c00 */
[----:B------:R-:W-:Y:S01]  /*e8b0*/  LEA R171, R240, R229, 0x6 ;  /* 0x000000e5f0ab7211 */ /* 0x000fe200078e30ff */
[----:B------:R-:W-:Y:S01]  /*e8c0*/  IMAD.IADD R170, R219, 0x1, R166 ;  /* 0x00000001dbaa7824 */ /* 0x000fe200078e02a6 */
[----:B------:R-:W-:Y:S02]  /*e8d0*/  IADD3 R168, PT, PT, R166, R222, RZ ;  /* 0x000000dea6a87210 */ /* 0x000fe40007ffe0ff */
[C---:B------:R-:W-:Y:S01]  /*e8e0*/  IADD3 R239, PT, PT, R171.reuse, 0x8, RZ ;  /* 0x00000008abef7810 */ /* 0x040fe20007ffe0ff */
[C---:B------:R-:W-:Y:S01]  /*e8f0*/  VIADD R242, R171.reuse, 0x1 ;  /* 0x00000001abf27836 */ /* 0x040fe20000000000 */
[C---:B------:R-:W-:Y:S01]  /*e900*/  IADD3 R241, PT, PT, R171.reuse, 0x10, RZ ;  /* 0x00000010abf17810 */ /* 0x040fe20007ffe0ff */
[----:B------:R-:W-:Y:S01]  /*e910*/  @!PT LDS RZ, [RZ] ;  /* 0x00000000fffff984 */ /* 0x000fe20000000800 */
[----:B------:R-:W-:Y:S01]  /*e920*/  @!PT LDS RZ, [RZ] ;  /* 0x00000000fffff984 */ /* 0x000fe20000000800 */
[----:B------:R-:W-:Y:S01]  /*e930*/  @!PT LDS RZ, [RZ] ;  /* 0x00000000fffff984 */ /* 0x000fe20000000800 */
[----:B------:R1:W-:Y:S01]  /*e940*/  @!P3 LDGSTS.E.BYPASS.LTC128B.128 [R230+0xb000], desc[UR10][R60.64+0x80] ;  /* 0x0b0000803ce6bfae */ /* 0x0003e2000b981a0a */
[----:B------:R-:W-:Y:S01]  /*e950*/  I2FP.F32.U32 R239, R239 ;  /* 0x000000ef00ef7245 */ /* 0x000fe20000201000 */
[C---:B------:R-:W-:Y:S01]  /*e960*/  VIADD R240, R171.reuse, 0x9 ;  /* 0x00000009abf07836 */ /* 0x040fe20000000000 */
[----:B------:R-:W-:Y:S04]  /*e970*/  I2FP.F32.U32 R242, R242 ;  /* 0x000000f200f27245 */ /* 0x000fe80000201000 */
[----:B------:R-:W-:Y:S01]  /*e980*/  I2FP.F32.U32 R240, R240 ;  /* 0x000000f000f07245 */ /* 0x000fe20000201000 */
[----:B------:R-:W-:Y:S08]  /*e990*/  @P3 STS.128 [R230+0xb000], RZ ;  /* 0x00b000ffe6003388 */ /* 0x000ff00000000c00 */
[----:B------:R-:W-:Y:S01]  /*e9a0*/  @!PT LDS RZ, [RZ] ;  /* 0x00000000fffff984 */ /* 0x000fe20000000800 */
[----:B------:R-:W-:Y:S01]  /*e9b0*/  @!PT LDS RZ, [RZ] ;  /* 0x00000000fffff984 */ /* 0x000fe20000000800 */
[----:B------:R-:W-:Y:S01]  /*e9c0*/  @!PT LDS RZ, [RZ] ;  /* 0x00000000fffff984 */ /* 0x000fe20000000800 */
[----:B------:R-:W-:Y:S08]  /*e9d0*/  @!P5 LDGSTS.E.BYPASS.LTC128B.128 [R230+0x9800], desc[UR10][R64.64] ;  /* 0x0980000040e6dfae */ /* 0x000ff0000b981a0a */
        /* <DEDUP_REMOVED lines=9> */
[----:B------:R2:W-:Y:S08]  /*ea70*/  @!P3 LDGSTS.E.BYPASS.LTC128B.128 [R230+0xb800], desc[UR10][R64.64+0x80] ;  /* 0x0b80008040e6bfae */ /* 0x0005f0000b981a0a */
[----:B------:R-:W-:Y:S08]  /*ea80*/  @P3 STS.128 [R230+0xb800], RZ ;  /* 0x00b800ffe6003388 */ /* 0x000ff00000000c00 */
        /* <DEDUP_REMOVED lines=53> */
[----:B------:R-:W3:Y:S07]  /*ede0*/  LDSM.16.M88.4 R204, [R168+0x7000] ;  /* 0x00700000a8cc783b */ /* 0x000eee0000000200 */
[----:B------:R-:W-:Y:S01]  /*edf0*/  HMMA.16816.F32.BF16 R64, R196, R178, R64 ;  /* 0x000000b2c440723c */ /* 0x000fe20000041840 */
[----:B------:R-:W4:Y:S07]  /*ee00*/  LDSM.16.M88.4 R176, [R168+0x7400] ;  /* 0x00740000a8b0783b */ /* 0x000f2e0000000200 */
        /* <DEDUP_REMOVED lines=16> */
[-C--:B--2---:R-:W-:Y:S08]  /*ef10*/  HMMA.16816.F32.BF16 R52, R164, R192.reuse, R52 ;  /* 0x000000c0a434723c */ /* 0x084ff00000041834 */
[C---:B------:R-:W-:Y:S08]  /*ef20*/  HMMA.16816.F32.BF16 R56, R180.reuse, R192, R56 ;  /* 0x000000c0b438723c */ /* 0x040ff00000041838 */
[-C--:B------:R-:W-:Y:S01]  /*ef30*/  HMMA.16816.F32.BF16 R60, R180, R194.reuse, R60 ;  /* 0x000000c2b43c723c */ /* 0x080fe2000004183c */
[----:B------:R-:W-:Y:S07]  /*ef40*/  LDSM.16.M88.4 R180, [R222+0x8000] ;  /* 0x00800000deb4783b */ /* 0x000fee0000000200 */
[----:B------:R-:W-:Y:S01]  /*ef50*/  HMMA.16816.F32.BF16 R64, R164, R194, R64 ;  /* 0x000000c2a440723c */ /* 0x000fe20000041840 */
[----:B------:R-:W2:Y:S07]  /*ef60*/  LDSM.16.M88.4 R164, [R168+0x7c00] ;  /* 0x007c0000a8a4783b */ /* 0x000eae0000000200 */
[-C--:B---3--:R-:W-:Y:S01]  /*ef70*/  HMMA.16816.F32.BF16 R4, R200, R204.reuse, R4 ;  /* 0x000000ccc804723c */ /* 0x088fe20000041804 */
[----:B------:R-:W-:Y:S07]  /*ef80*/  LDSM.16.M88.4 R192, [R222+0x8800] ;  /* 0x00880000dec0783b */ /* 0x000fee0000000200 */
[C---:B------:R-:W-:Y:S08]  /*ef90*/  HMMA.16816.F32.BF16 R8, R208.reuse, R204, R8 ;  /* 0x000000ccd008723c */ /* 0x040ff00000041808 */
[-C--:B------:R-:W-:Y:S08]  /*efa0*/  HMMA.16816.F32.BF16 R12, R208, R206.reuse, R12 ;  /* 0x000000ced00c723c */ /* 0x080ff0000004180c */
[C---:B------:R-:W-:Y:S01]  /*efb0*/  HMMA.16816.F32.BF16 R16, R200.reuse, R206, R16 ;  /* 0x000000cec810723c */ /* 0x040fe20000041810 */
[----:B------:R-:W-:Y:S07]  /*efc0*/  LDSM.16.M88.4 R204, [R168+0x8000] ;  /* 0x00800000a8cc783b */ /* 0x000fee0000000200 */
[-C--:B----4-:R-:W-:Y:S08]  /*efd0*/  HMMA.16816.F32.BF16 R20, R200, R176.reuse, R20 ;  /* 0x000000b0c814723c */ /* 0x090ff00000041814 */
[C---:B------:R-:W-:Y:S08]  /*efe0*/  HMMA.16816.F32.BF16 R24, R208.reuse, R176, R24 ;  /* 0x000000b0d018723c */ /* 0x040ff00000041818 */
[-C--:B------:R-:W-:Y:S08]  /*eff0*/  HMMA.16816.F32.BF16 R28, R208, R178.reuse, R28 ;  /* 0x000000b2d01c723c */ /* 0x080ff0000004181c */
[C---:B------:R-:W-:Y:S01]  /*f000*/  HMMA.16816.F32.BF16 R32, R200.reuse, R178, R32 ;  /* 0x000000b2c820723c */ /* 0x040fe20000041820 */
[----:B------:R-:W3:Y:S07]  /*f010*/  LDSM.16.M88.4 R176, [R219+0x4000] ;  /* 0x00400000dbb0783b */ /* 0x000eee0000000200 */
[-C--:B-1----:R-:W-:Y:S08]  /*f020*/  HMMA.16816.F32.BF16 R36, R200, R172.reuse, R36 ;  /* 0x000000acc824723c */ /* 0x082ff00000041824 */
[C---:B------:R-:W-:Y:S08]  /*f030*/  HMMA.16816.F32.BF16 R40, R208.reuse, R172, R40 ;  /* 0x000000acd028723c */ /* 0x040ff00000041828 */
[-C--:B------:R-:W-:Y:S08]  /*f040*/  HMMA.16816.F32.BF16 R44, R208, R174.reuse, R44 ;  /* 0x000000aed02c723c */ /* 0x080ff0000004182c */
[C---:B------:R-:W-:Y:S01]  /*f050*/  HMMA.16816.F32.BF16 R48, R200.reuse, R174, R48 ;  /* 0x000000aec830723c */ /* 0x040fe20000041830 */
[----:B------:R-:W1:Y:S07]  /*f060*/  LDSM.16.M88.4 R172, [R170+0x4000] ;  /* 0x00400000aaac783b */ /* 0x000e6e0000000200 */
[-C--:B--2---:R-:W-:Y:S08]  /*f070*/  HMMA.16816.F32.BF16 R52, R200, R164.reuse, R52 ;  /* 0x000000a4c834723c */ /* 0x084ff00000041834 */
[C---:B------:R-:W-:Y:S08]  /*f080*/  HMMA.16816.F32.BF16 R56, R208.reuse, R164, R56 ;  /* 0x000000a4d038723c */ /* 0x040ff00000041838 */
[-C--:B------:R-:W-:Y:S08]  /*f090*/  HMMA.16816.F32.BF16 R60, R208, R166.reuse, R60 ;  /* 0x000000a6d03c723c */ /* 0x080ff0000004183c */
[----:B------:R-:W-:Y:S01]  /*f0a0*/  HMMA.16816.F32.BF16 R64, R200, R166, R64 ;  /* 0x000000a6c840723c */ /* 0x000fe20000041840 */
[----:B------:R-:W2:Y:S07]  /*f0b0*/  LDSM.16.M88.4 R164, [R168+0x8400] ;  /* 0x00840000a8a4783b */ /* 0x000eae0000000200 */
        /* <DEDUP_REMOVED lines=15> */
[----:B------:R-:W-:Y:S01]  /*f1b0*/  HMMA.16816.F32.BF16 R64, R176, R198, R64 ;  /* 0x000000c6b040723c */ /* 0x000fe20000041840 */
[----:B------:R-:W3:Y:S07]  /*f1c0*/  LDSM.16.M88.4 R176, [R168+0x8800] ;  /* 0x00880000a8b0783b */ /* 0x000eee0000000200 */
[-C--:B-1----:R-:W-:Y:S08]  /*f1d0*/  HMMA.16816.F32.BF16 R4, R172, R204.reuse, R4 ;  /* 0x000000ccac04723c */ /* 0x082ff00000041804 */
[C---:B------:R-:W-:Y:S08]  /*f1e0*/  HMMA.16816.F32.BF16 R8, R212.reuse, R204, R8 ;  /* 0x000000ccd408723c */ /* 0x040ff00000041808 */
[-C--:B------:R-:W-:Y:S03]  /*f1f0*/  HMMA.16816.F32.BF16 R12, R212, R206.reuse, R12 ;  /* 0x000000ced40c723c */ /* 0x080fe6000004180c */
[C---:B------:R-:W-:Y:S01]  /*f200*/  FFMA.FTZ R5, R242.reuse, UR5, R5 ;  /* 0x00000005f2057c23 */ /* 0x040fe20008010005 */
[C---:B------:R-:W-:Y:S04]  /*f210*/  FFMA.FTZ R7, R242.reuse, UR5, R7 ;  /* 0x00000005f2077c23 */ /* 0x040fe80008010007 */
[C---:B------:R-:W-:Y:S04]  /*f220*/  HMMA.16816.F32.BF16 R16, R172.reuse, R206, R16 ;  /* 0x000000ceac10723c */ /* 0x040fe80000041810 */
[C---:B------:R-:W-:Y:S01]  /*f230*/  FFMA.FTZ R9, R242.reuse, UR5, R9 ;  /* 0x00000005f2097c23 */ /* 0x040fe20008010009 */
[----:B------:R-:W-:Y:S01]  /*f240*/  FFMA.FTZ R11, R242, UR5, R11 ;  /* 0x00000005f20b7c23 */ /* 0x000fe2000801000b */
[----:B------:R-:W-:Y:S02]  /*f250*/  VIADD R242, R171, 0x11 ;  /* 0x00000011abf27836 */ /* 0x000fe40000000000 */
[-C--:B--2---:R-:W-:Y:S03]  /*f260*/  HMMA.16816.F32.BF16 R20, R172, R164.reuse, R20 ;  /* 0x000000a4ac14723c */ /* 0x084fe60000041814 */
[----:B------:R-:W-:Y:S01]  /*f270*/  I2FP.F32.U32 R242, R242 ;  /* 0x000000f200f27245 */ /* 0x000fe20000201000 */
[C---:B------:R-:W-:Y:S01]  /*f280*/  FFMA.FTZ R12, R239.reuse, UR5, R12 ;  /* 0x00000005ef0c7c23 */ /* 0x040fe2000801000c */
[C---:B------:R-:W-:Y:S01]  /*f290*/  FFMA.FTZ R14, R239.reuse, UR5, R14 ;  /* 0x00000005ef0e7c23 */ /* 0x040fe2000801000e */
[C---:B------:R-:W-:Y:S01]  /*f2a0*/  FFMA.FTZ R13, R240.reuse, UR5, R13 ;  /* 0x00000005f00d7c23 */ /* 0x040fe2000801000d */
[----:B------:R-:W-:Y:S01]  /*f2b0*/  FFMA.FTZ R15, R240, UR5, R15 ;  /* 0x00000005f00f7c23 */ /* 0x000fe2000801000f */
[C---:B------:R-:W-:Y:S04]  /*f2c0*/  HMMA.16816.F32.BF16 R24, R212.reuse, R164, R24 ;  /* 0x000000a4d418723c */ /* 0x040fe80000041818 */
[----:B------:R-:W-:Y:S01]  /*f2d0*/  I2FP.F32.U32 R165, R171 ;  /* 0x000000ab00a57245 */ /* 0x000fe20000201000 */
[C---:B------:R-:W-:Y:S01]  /*f2e0*/  FFMA.FTZ R16, R239.reuse, UR5, R16 ;  /* 0x00000005ef107c23 */ /* 0x040fe20008010010 */
[----:B------:R-:W-:Y:S01]  /*f2f0*/  FFMA.FTZ R18, R239, UR5, R18 ;  /* 0x00000005ef127c23 */ /* 0x000fe20008010012 */
[----:B------:R-:W-:Y:S01]  /*f300*/  I2FP.F32.U32 R239, R241 ;  /* 0x000000f100ef7245 */ /* 0x000fe20000201000 */
[-C--:B------:R-:W-:Y:S03]  /*f310*/  HMMA.16816.F32.BF16 R28, R212, R166.reuse, R28 ;  /* 0x000000a6d41c723c */ /* 0x080fe6000004181c */
[----:B------:R-:W-:Y:S01]  /*f320*/  IADD3 R241, PT, PT, R171, 0x18, RZ ;  /* 0x00000018abf17810 */ /* 0x000fe20007ffe0ff */
[C---:B------:R-:W-:Y:S01]  /*f330*/  FFMA.FTZ R4, R165.reuse, UR5, R4 ;  /* 0x00000005a5047c23 */ /* 0x040fe20008010004 */
[C---:B------:R-:W-:Y:S01]  /*f340*/  FFMA.FTZ R6, R165.reuse, UR5, R6 ;  /* 0x00000005a5067c23 */ /* 0x040fe20008010006 */
[C---:B------:R-:W-:Y:S01]  /*f350*/  FFMA.FTZ R8, R165.reuse, UR5, R8 ;  /* 0x00000005a5087c23 */ /* 0x040fe20008010008 */
[----:B------:R-:W-:Y:S01]  /*f360*/  I2FP.F32.U32 R241, R241 ;  /* 0x000000f100f17245 */ /* 0x000fe20000201000 */
[----:B------:R-:W-:Y:S01]  /*f370*/  FFMA.FTZ R10, R165, UR5, R10 ;  /* 0x00000005a50a7c23 */ /* 0x000fe2000801000a */
[C---:B------:R-:W-:Y:S01]  /*f380*/  HMMA.16816.F32.BF16 R32, R172.reuse, R166, R32 ;  /* 0x000000a6ac20723c */ /* 0x040fe20000041820 */
[----:B------:R-:W1:Y:S01]  /*f390*/  LDSM.16.M88.4 R164, [R168+0x8c00] ;  /* 0x008c0000a8a4783b */ /* 0x000e620000000200 */
[----:B------:R-:W-:Y:S04]  /*f3a0*/  DEPBAR.LE SB0, 0x0 ;  /* 0x000080000000791a */ /* 0x000fe80000000000 */
[C---:B------:R-:W-:Y:S01]  /*f3b0*/  FFMA.FTZ R20, R239.reuse, UR5, R20 ;  /* 0x00000005ef147c23 */ /* 0x040fe20008010014 */
[C---:B------:R-:W-:Y:S01]  /*f3c0*/  FFMA.FTZ R22, R239.reuse, UR5, R22 ;  /* 0x00000005ef167c23 */ /* 0x040fe20008010016 */
[-C--:B---3--:R-:W-:Y:S01]  /*f3d0*/  HMMA.16816.F32.BF16 R36, R172, R176.reuse, R36 ;  /* 0x000000b0ac24723c */ /* 0x088fe20000041824 */
[----:B------:R-:W-:Y:S04]  /*f3e0*/  BAR.SYNC.DEFER_BLOCKING 0x0 ;  /* 0x0000000000007b1d */ /* 0x000fe80000010000 */
[C---:B------:R-:W-:Y:S01]  /*f3f0*/  FFMA.FTZ R24, R239.reuse, UR5, R24 ;  /* 0x00000005ef187c23 */ /* 0x040fe20008010018 */
[----:B------:R-:W-:Y:S01]  /*f400*/  FFMA.FTZ R26, R239, UR5, R26 ;  /* 0x00000005ef1a7c23 */ /* 0x000fe2000801001a */
[C---:B------:R-:W-:Y:S01]  /*f410*/  VIADD R239, R171.reuse, 0x19 ;  /* 0x00000019abef7836 */ /* 0x040fe20000000000 */
[C---:B------:R-:W-:Y:S04]  /*f420*/  HMMA.16816.F32.BF16 R40, R212.reuse, R176, R40 ;  /* 0x000000b0d428723c */ /* 0x040fe80000041828 */
[C---:B------:R-:W-:Y:S01]  /*f430*/  FFMA.FTZ R21, R242.reuse, UR5, R21 ;  /* 0x00000005f2157c23 */ /* 0x040fe20008010015 */
[C---:B------:R-:W-:Y:S01]  /*f440*/  FFMA.FTZ R23, R242.reuse, UR5, R23 ;  /* 0x00000005f2177c23 */ /* 0x040fe20008010017 */
[C---:B------:R-:W-:Y:S01]  /*f450*/  FFMA.FTZ R25, R242.reuse, UR5, R25 ;  /* 0x00000005f2197c23 */ /* 0x040fe20008010019 */
[----:B------:R-:W-:Y:S01]  /*f460*/  FFMA.FTZ R27, R242, UR5, R27 ;  /* 0x00000005f21b7c23 */ /* 0x000fe2000801001b */
[----:B------:R-:W-:Y:S01]  /*f470*/  I2FP.F32.U32 R242, R239 ;  /* 0x000000ef00f27245 */ /* 0x000fe20000201000 */
[-C--:B------:R-:W-:Y:S03]  /*f480*/  HMMA.16816.F32.BF16 R44, R212, R178.reuse, R44 ;  /* 0x000000b2d42c723c */ /* 0x080fe6000004182c */
[C---:B------:R-:W-:Y:S01]  /*f490*/  IADD3 R239, PT, PT, R171.reuse, 0x20, RZ ;  /* 0x00000020abef7810 */ /* 0x040fe20007ffe0ff */
[C---:B------:R-:W-:Y:S01]  /*f4a0*/  FFMA.FTZ R17, R240.reuse, UR5, R17 ;  /* 0x00000005f0117c23 */ /* 0x040fe20008010011 */
[----:B------:R-:W-:Y:S01]  /*f4b0*/  FFMA.FTZ R19, R240, UR5, R19 ;  /* 0x00000005f0137c23 */ /* 0x000fe20008010013 */
[----:B------:R-:W-:Y:S01]  /*f4c0*/  VIADD R240, R171, 0x21 ;  /* 0x00000021abf07836 */ /* 0x000fe20000000000 */
[----:B------:R-:W-:Y:S01]  /*f4d0*/  I2FP.F32.U32 R239, R239 ;  /* 0x000000ef00ef7245 */ /* 0x000fe20000201000 */
[C---:B------:R-:W-:Y:S04]  /*f4e0*/  HMMA.16816.F32.BF16 R48, R172.reuse, R178, R48 ;  /* 0x000000b2ac30723c */ /* 0x040fe80000041830 */
[----:B------:R-:W-:Y:S01]  /*f4f0*/  I2FP.F32.U32 R240, R240 ;  /* 0x000000f000f07245 */ /* 0x000fe20000201000 */
[C---:B------:R-:W-:Y:S01]  /*f500*/  FFMA.FTZ R36, R239.reuse, UR5, R36 ;  /* 0x00000005ef247c23 */ /* 0x040fe20008010024 */
[C---:B------:R-:W-:Y:S01]  /*f510*/  FFMA.FTZ R38, R239.reuse, UR5, R38 ;  /* 0x00000005ef267c23 */ /* 0x040fe20008010026 */
[C---:B------:R-:W-:Y:S01]  /*f520*/  FFMA.FTZ R40, R239.reuse, UR5, R40 ;  /* 0x00000005ef287c23 */ /* 0x040fe20008010028 */
[-C--:B-1----:R-:W-:Y:S03]  /*f530*/  HMMA.16816.F32.BF16 R52, R172, R164.reuse, R52 ;  /* 0x000000a4ac34723c */ /* 0x082fe60000041834 */
[----:B------:R-:W-:Y:S01]  /*f540*/  FFMA.FTZ R42, R239, UR5, R42 ;  /* 0x00000005ef2a7c23 */ /* 0x000fe2000801002a */
[C---:B------:R-:W-:Y:S01]  /*f550*/  IADD3 R239, PT, PT, R171.reuse, 0x30, RZ ;  /* 0x00000030abef7810 */ /* 0x040fe20007ffe0ff */
[C---:B------:R-:W-:Y:S01]  /*f560*/  FFMA.FTZ R37, R240.reuse, UR5, R37 ;  /* 0x00000005f0257c23 */ /* 0x040fe20008010025 */
[C---:B------:R-:W-:Y:S01]  /*f570*/  FFMA.FTZ R39, R240.reuse, UR5, R39 ;  /* 0x00000005f0277c23 */ /* 0x040fe20008010027 */
[C---:B------:R-:W-:Y:S01]  /*f580*/  FFMA.FTZ R41, R240.reuse, UR5, R41 ;  /* 0x00000005f0297c23 */ /* 0x040fe20008010029 */
[----:B------:R-:W-:Y:S01]  /*f590*/  I2FP.F32.U32 R239, R239 ;  /* 0x000000ef00ef7245 */ /* 0x000fe20000201000 */
[C---:B------:R-:W-:Y:S04]  /*f5a0*/  HMMA.16816.F32.BF16 R56, R212.reuse, R164, R56 ;  /* 0x000000a4d438723c */ /* 0x040fe80000041838 */
[C---:B------:R-:W-:Y:S01]  /*f5b0*/  IADD3 R165, PT, PT, R171.reuse, 0x28, RZ ;  /* 0x00000028aba57810 */ /* 0x040fe20007ffe0ff */
[----:B------:R-:W-:Y:S02]  /*f5c0*/  VIADD R164, R171, 0x29 ;  /* 0x00000029aba47836 */ /* 0x000fe40000000000 */
[----:B------:R-:W-:Y:S01]  /*f5d0*/  FFMA.FTZ R43, R240, UR5, R43 ;  /* 0x00000005f02b7c23 */ /* 0x000fe2000801002b */
[----:B------:R-:W-:Y:S01]  /*f5e0*/  FFMA.FTZ R28, R241, UR5, R28 ;  /* 0x00000005f11c7c23 */ /* 0x000fe2000801001c */
[----:B------:R-:W-:Y:S01]  /*f5f0*/  I2FP.F32.U32 R165, R165 ;  /* 0x000000a500a57245 */ /* 0x000fe20000201000 */
[-C--:B------:R-:W-:Y:S03]  /*f600*/  HMMA.16816.F32.BF16 R60, R212, R166.reuse, R60 ;  /* 0x000000a6d43c723c */ /* 0x080fe6000004183c */
[----:B------:R-:W-:Y:S01]  /*f610*/  I2FP.F32.U32 R164, R164 ;  /* 0x000000a400a47245 */ /* 0x000fe20000201000 */
[C---:B------:R-:W-:Y:S01]  /*f620*/  FFMA.FTZ R44, R165.reuse, UR5, R44 ;  /* 0x00000005a52c7c23 */ /* 0x040fe2000801002c */
[C---:B------:R-:W-:Y:S01]  /*f630*/  FFMA.FTZ R46, R165.reuse, UR5, R46 ;  /* 0x00000005a52e7c23 */ /* 0x040fe2000801002e */
[C---:B------:R-:W-:Y:S01]  /*f640*/  FFMA.FTZ R48, R165.reuse, UR5, R48 ;  /* 0x00000005a5307c23 */ /* 0x040fe20008010030 */
[----:B------:R-:W-:Y:S01]  /*f650*/  FFMA.FTZ R50, R165, UR5, R50 ;  /* 0x00000005a5327c23 */ /* 0x000fe20008010032 */
[----:B------:R-:W-:Y:S02]  /*f660*/  VIADD R165, R171, 0x31 ;  /* 0x00000031aba57836 */ /* 0x000fe40000000000 */
[C---:B------:R-:W-:Y:S01]  /*f670*/  FFMA.FTZ R45, R164.reuse, UR5, R45 ;  /* 0x00000005a42d7c23 */ /* 0x040fe2000801002d */
[C---:B------:R-:W-:Y:S01]  /*f680*/  FFMA.FTZ R47, R164.reuse, UR5, R47 ;  /* 0x00000005a42f7c23 */ /* 0x040fe2000801002f */
[C---:B------:R-:W-:Y:S01]  /*f690*/  FFMA.FTZ R49, R164.reuse, UR5, R49 ;  /* 0x00000005a4317c23 */ /* 0x040fe20008010031 */
[----:B------:R-:W-:Y:S01]  /*f6a0*/  FFMA.FTZ R51, R164, UR5, R51 ;  /* 0x00000005a4337c23 */ /* 0x000fe20008010033 */
[----:B------:R-:W-:Y:S01]  /*f6b0*/  I2FP.F32.U32 R240, R165 ;  /* 0x000000a500f07245 */ /* 0x000fe20000201000 */
[----:B------:R-:W-:Y:S01]  /*f6c0*/  FFMA.FTZ R30, R241, UR5, R30 ;  /* 0x00000005f11e7c23 */ /* 0x000fe2000801001e */
[----:B------:R-:W-:Y:S01]  /*f6d0*/  IADD3 R165, PT, PT, R171, 0x38, RZ ;  /* 0x00000038aba57810 */ /* 0x000fe20007ffe0ff */
[C---:B------:R-:W-:Y:S01]  /*f6e0*/  FFMA.FTZ R32, R241.reuse, UR5, R32 ;  /* 0x00000005f1207c23 */ /* 0x040fe20008010020 */
[----:B------:R-:W-:Y:S01]  /*f6f0*/  FFMA.FTZ R34, R241, UR5, R34 ;  /* 0x00000005f1227c23 */ /* 0x000fe20008010022 */
[----:B------:R-:W-:Y:S01]  /*f700*/  FMNMX3.FTZ R241, R3, R4, R5, !PT ;  /* 0x0000000403f17276 */ /* 0x000fe20007810005 */
[----:B------:R-:W-:Y:S01]  /*f710*/  VIADD R164, R171, 0x39 ;  /* 0x00000039aba47836 */ /* 0x000fe20000000000 */
[----:B------:R-:W-:Y:S01]  /*f720*/  FMNMX3.FTZ R171, R2, R10, R11, !PT ;  /* 0x0000000a02ab7276 */ /* 0x000fe2000781000b */
[----:B------:R-:W-:Y:S01]  /*f730*/  FFMA.FTZ R52, R239, UR5, R52 ;  /* 0x00000005ef347c23 */ /* 0x000fe20008010034 */
[----:B------:R-:W-:Y:S01]  /*f740*/  FMNMX3.FTZ R241, R241, R16, R17, !PT ;  /* 0x00000010f1f17276 */ /* 0x000fe20007810011 */
[C---:B------:R-:W-:Y:S01]  /*f750*/  FFMA.FTZ R53, R240.reuse, UR5, R53 ;  /* 0x00000005f0357c23 */ /* 0x040fe20008010035 */
[----:B------:R-:W-:Y:S01]  /*f760*/  FMNMX3.FTZ R171, R171, R14, R15, !PT ;  /* 0x0000000eabab7276 */ /* 0x000fe2000781000f */
[----:B------:R-:W-:Y:S01]  /*f770*/  FFMA.FTZ R54, R239, UR5, R54 ;  /* 0x00000005ef367c23 */ /* 0x000fe20008010036 */
[----:B------:R-:W-:Y:S01]  /*f780*/  FMNMX3.FTZ R241, R241, R20, R21, !PT ;  /* 0x00000014f1f17276 */ /* 0x000fe20007810015 */
[C---:B------:R-:W-:Y:S01]  /*f790*/  FFMA.FTZ R55, R240.reuse, UR5, R55 ;  /* 0x00000005f0377c23 */ /* 0x040fe20008010037 */
[----:B------:R-:W-:Y:S01]  /*f7a0*/  FMNMX3.FTZ R171, R171, R26, R27, !PT ;  /* 0x0000001aabab7276 */ /* 0x000fe2000781001b */
[C---:B------:R-:W-:Y:S01]  /*f7b0*/  FFMA.FTZ R56, R239.reuse, UR5, R56 ;  /* 0x00000005ef387c23 */ /* 0x040fe20008010038 */
[----:B------:R-:W-:Y:S01]  /*f7c0*/  I2FP.F32.U32 R165, R165 ;  /* 0x000000a500a57245 */ /* 0x000fe20000201000 */
[----:B------:R-:W-:Y:S01]  /*f7d0*/  FFMA.FTZ R58, R239, UR5, R58 ;  /* 0x00000005ef3a7c23 */ /* 0x000fe2000801003a */
[----:B------:R-:W-:Y:S01]  /*f7e0*/  FMNMX3.FTZ R239, R169, R8, R9, !PT ;  /* 0x00000008a9ef7276 */ /* 0x000fe20007810009 */
[C---:B------:R-:W-:Y:S01]  /*f7f0*/  FFMA.FTZ R57, R240.reuse, UR5, R57 ;  /* 0x00000005f0397c23 */ /* 0x040fe20008010039 */
[----:B------:R-:W-:Y:S01]  /*f800*/  I2FP.F32.U32 R164, R164 ;  /* 0x000000a400a47245 */ /* 0x000fe20000201000 */
[----:B------:R-:W-:Y:S01]  /*f810*/  FFMA.FTZ R59, R240, UR5, R59 ;  /* 0x00000005f03b7c23 */ /* 0x000fe2000801003b */
[----:B------:R-:W-:Y:S01]  /*f820*/  FMNMX3.FTZ R240, R0, R6, R7, !PT ;  /* 0x0000000600f07276 */ /* 0x000fe20007810007 */
[----:B------:R-:W-:Y:S04]  /*f830*/  HMMA.16816.F32.BF16 R64, R172, R166, R64 ;  /* 0x000000a6ac40723c */ /* 0x000fe80000041840 */
[----:B------:R-:W-:Y:S01]  /*f840*/  FMNMX3.FTZ R239, R239, R12, R13, !PT ;  /* 0x0000000cefef7276 */ /* 0x000fe2000781000d */
[----:B------:R-:W-:Y:S01]  /*f850*/  FFMA.FTZ R29, R242, UR5, R29 ;  /* 0x00000005f21d7c23 */ /* 0x000fe2000801001d */
[----:B------:R-:W-:Y:S01]  /*f860*/  FMNMX3.FTZ R240, R240, R18, R19, !PT ;  /* 0x00000012f0f07276 */ /* 0x000fe20007810013 */
[C---:B------:R-:W-:Y:S01]  /*f870*/  FFMA.FTZ R31, R242.reuse, UR5, R31 ;  /* 0x00000005f21f7c23 */ /* 0x040fe2000801001f */
[----:B------:R-:W-:Y:S01]  /*f880*/  FMNMX3.FTZ R239, R239, R24, R25, !PT ;  /* 0x00000018efef7276 */ /* 0x000fe20007810019 */
[----:B------:R-:W-:Y:S01]  /*f890*/  FFMA.FTZ R33, R242, UR5, R33 ;  /* 0x00000005f2217c23 */ /* 0x000fe20008010021 */
        /* <DEDUP_REMOVED lines=31> */
.L_x_192:
[----:B------:R-:W-:Y:S01]  /*fa90*/  SHFL.BFLY PT, R168, R241, 0x2, 0x1f ;  /* 0x0c401f00f1a87f89 */ /* 0x000fe200000e0000 */
[----:B------:R-:W-:Y:S02]  /*faa0*/  UISETP.NE.AND UP0, UPT, UR12, URZ, UPT ;  /* 0x000000ff0c00728c */ /* 0x000fe4000bf05270 */
[----:B------:R-:W-:Y:S05]  /*fab0*/  UIADD3 UR12, UPT, UPT, UR12, -0x1, URZ ;  /* 0xffffffff0c0c7890 */ /* 0x000fea000fffe0ff */
[----:B-1----:R-:W-:Y:S08]  /*fac0*/  SHFL.BFLY PT, R165, R240, 0x2, 0x1f ;  /* 0x0c401f00f0a57f89 */ /* 0x002ff000000e0000 */
[----:B------:R-:W-:Y:S08]  /*fad0*/  SHFL.BFLY PT, R166, R239, 0x2, 0x1f ;  /* 0x0c401f00efa67f89 */ /* 0x000ff000000e0000 */
        /* <DEDUP_REMOVED lines=15> */
[C---:B------:R-:W-:Y:S01]  /*fbd0*/  FADD.FTZ R164, -R167.reuse, R0 ;  /* 0x00000000a7a47221 */ /* 0x040fe20000010100 */
[----:B------:R-:W1:Y:S01]  /*fbe0*/  LDSM.16.MT88.4 R172, [R218+0x9000] ;  /* 0x00900000daac783b */ /* 0x000e620000004200 */
[C---:B------:R-:W-:Y:S01]  /*fbf0*/  FMUL.FTZ R197, R167.reuse, UR4 ;  /* 0x00000004a7c57c20 */ /* 0x040fe20008410000 */
[----:B----4-:R-:W-:Y:S01]  /*fc00*/  FMNMX.FTZ R165, R170, R165, !PT ;  /* 0x000000a5aaa57209 */ /* 0x010fe20007810000 */
[----:B------:R-:W-:Y:S01]  /*fc10*/  FADD.FTZ R0, -R166, R169 ;  /* 0x000000a9a6007221 */ /* 0x000fe20000010100 */
[----:B------:R-:W-:Y:S01]  /*fc20*/  FSETP.NEU.FTZ.AND P1, PT, R167, -INF , PT ;  /* 0xff800000a700780b */ /* 0x000fe20003f3d000 */
[----:B------:R-:W-:Y:S01]  /*fc30*/  FMUL.FTZ R169, R3, UR4 ;  /* 0x0000000403a97c20 */ /* 0x000fe20008410000 */
[----:B------:R-:W-:Y:S01]  /*fc40*/  FSEL R196, R196, RZ, P2 ;  /* 0x000000ffc4c47208 */ /* 0x000fe20001000000 */
[----:B------:R-:W-:Y:S01]  /*fc50*/  FADD.FTZ R2, -R165, R2 ;  /* 0x00000002a5027221 */ /* 0x000fe20000010100 */
[----:B------:R-:W-:Y:S01]  /*fc60*/  FMUL.FTZ R170, R0, UR4 ;  /* 0x0000000400aa7c20 */ /* 0x000fe20008410000 */
[----:B------:R-:W-:Y:S01]  /*fc70*/  FSEL R197, R197, RZ, P1 ;  /* 0x000000ffc5c57208 */ /* 0x000fe20000800000 */
[----:B------:R-:W-:Y:S01]  /*fc80*/  FMUL.FTZ R3, R164, UR4 ;  /* 0x00000004a4037c20 */ /* 0x000fe20008410000 */
[----:B------:R-:W-:Y:S01]  /*fc90*/  FMUL.FTZ R0, R2, UR4 ;  /* 0x0000000402007c20 */ /* 0x000fe20008410000 */
[C---:B------:R-:W-:Y:S01]  /*fca0*/  FMUL.FTZ R195, R166.reuse, UR4 ;  /* 0x00000004a6c37c20 */ /* 0x040fe20008410000 */
[----:B------:R2:W-:Y:S01]  /*fcb0*/  MUFU.EX2 R2, R170 ;  /* 0x000000aa00027308 */ /* 0x0005e20000000800 */
[C---:B------:R-:W-:Y:S01]  /*fcc0*/  FMUL.FTZ R194, R165.reuse, UR4 ;  /* 0x00000004a5c27c20 */ /* 0x040fe20008410000 */
[----:B------:R-:W-:Y:S01]  /*fcd0*/  FSETP.NEU.FTZ.AND P2, PT, R166, -INF , PT ;  /* 0xff800000a600780b */ /* 0x000fe20003f5d000 */
[--C-:B------:R-:W-:Y:S07]  /*fce0*/  FFMA.FTZ R190, R16, UR4, -R196.reuse ;  /* 0x0000000410be7c23 */ /* 0x100fee00080108c4 */
[----:B------:R3:W4:Y:S01]  /*fcf0*/  MUFU.EX2 R164, R169 ;  /* 0x000000a900a47308 */ /* 0x0007220000000800 */
[----:B------:R-:W-:Y:S01]  /*fd00*/  FSETP.NEU.FTZ.AND P1, PT, R165, -INF , PT ;  /* 0xff800000a500780b */ /* 0x000fe20003f3d000 */
[--C-:B------:R-:W-:Y:S01]  /*fd10*/  FFMA.FTZ R189, R17, UR4, -R196.reuse ;  /* 0x0000000411bd7c23 */ /* 0x100fe200080108c4 */
[--C-:B------:R-:W-:Y:S01]  /*fd20*/  FFMA.FTZ R187, R18, UR4, -R197.reuse ;  /* 0x0000000412bb7c23 */ /* 0x100fe200080108c5 */
[--C-:B------:R-:W-:Y:S01]  /*fd30*/  FFMA.FTZ R186, R19, UR4, -R197.reuse ;  /* 0x0000000413ba7c23 */ /* 0x100fe200080108c5 */
[--C-:B------:R-:W-:Y:S01]  /*fd40*/  FFMA.FTZ R193, R4, UR4, -R196.reuse ;  /* 0x0000000404c17c23 */ /* 0x100fe200080108c4 */
[--C-:B------:R-:W-:Y:S01]  /*fd50*/  FFMA.FTZ R191, R5, UR4, -R196.reuse ;  /* 0x0000000405bf7c23 */ /* 0x100fe200080108c4 */
[--C-:B------:R-:W-:Y:S01]  /*fd60*/  FFMA.FTZ R192, R6, UR4, -R197.reuse ;  /* 0x0000000406c07c23 */ /* 0x100fe200080108c5 */
[----:B------:R-:W-:Y:S01]  /*fd70*/  FFMA.FTZ R188, R7, UR4, -R197 ;  /* 0x0000000407bc7c23 */ /* 0x000fe200080108c5 */
[----:B------:R-:W-:Y:S01]  /*fd80*/  FSEL R195, R195, RZ, P2 ;  /* 0x000000ffc3c37208 */ /* 0x000fe20001000000 */
[----:B------:R-:W5:Y:S01]  /*fd90*/  MUFU.EX2 R3, R3 ;  /* 0x0000000300037308 */ /* 0x000f620000000800 */
[----:B------:R-:W-:Y:S01]  /*fda0*/  FSEL R194, R194, RZ, P1 ;  /* 0x000000ffc2c27208 */ /* 0x000fe20000800000 */
[--C-:B------:R-:W-:Y:S01]  /*fdb0*/  FFMA.FTZ R206, R36, UR4, -R196.reuse ;  /* 0x0000000424ce7c23 */ /* 0x100fe200080108c4 */
[----:B------:R-:W-:Y:S07]  /*fdc0*/  FFMA.FTZ R209, R37, UR4, -R196 ;  /* 0x0000000425d17c23 */ /* 0x000fee00080108c4 */
[----:B------:R-:W-:Y:S01]  /*fdd0*/  MUFU.EX2 R193, R193 ;  /* 0x000000c100c17308 */ /* 0x000fe20000000800 */
[--C-:B------:R-:W-:Y:S01]  /*fde0*/  FFMA.FTZ R183, R12, UR4, -R195.reuse ;  /* 0x000000040cb77c23 */ /* 0x100fe200080108c3 */
[--C-:B------:R-:W-:Y:S01]  /*fdf0*/  FFMA.FTZ R182, R13, UR4, -R195.reuse ;  /* 0x000000040db67c23 */ /* 0x100fe200080108c3 */
[--C-:B------:R-:W-:Y:S07]  /*fe00*/  FFMA.FTZ R171, R14, UR4, -R194.reuse ;  /* 0x000000040eab7c23 */ /* 0x100fee00080108c2 */
[----:B------:R-:W1:Y:S01]  /*fe10*/  MUFU.EX2 R191, R191 ;  /* 0x000000bf00bf7308 */ /* 0x000e620000000800 */
[--C-:B--2---:R-:W-:Y:S01]  /*fe20*/  FFMA.FTZ R170, R15, UR4, -R194.reuse ;  /* 0x000000040faa7c23 */ /* 0x104fe200080108c2 */
[--C-:B------:R-:W-:Y:S01]  /*fe30*/  FFMA.FTZ R185, R8, UR4, -R195.reuse ;  /* 0x0000000408b97c23 */ /* 0x100fe200080108c3 */
[----:B------:R-:W-:Y:S07]  /*fe40*/  FFMA.FTZ R184, R9, UR4, -R195 ;  /* 0x0000000409b87c23 */ /* 0x000fee00080108c3 */
[----:B------:R-:W-:Y:S01]  /*fe50*/  MUFU.EX2 R192, R192 ;  /* 0x000000c000c07308 */ /* 0x000fe20000000800 */
[--C-:B------:R-:W-:Y:S01]  /*fe60*/  FFMA.FTZ R181, R10, UR4, -R194.reuse ;  /* 0x000000040ab57c23 */ /* 0x100fe200080108c2 */
[----:B------:R-:W-:Y:S01]  /*fe70*/  FFMA.FTZ R180, R11, UR4, -R194 ;  /* 0x000000040bb47c23 */ /* 0x000fe200080108c2 */
[----:B---3--:R-:W-:Y:S07]  /*fe80*/  MOV R169, R232 ;  /* 0x000000e800a97202 */ /* 0x008fee0000000f00 */
[----:B------:R-:W2:Y:S01]  /*fe90*/  MUFU.EX2 R188, R188 ;  /* 0x000000bc00bc7308 */ /* 0x000ea20000000800 */
[----:B------:R-:W-:Y:S01]  /*fea0*/  @P0 IADD3 R169, PT, PT, R231, -0x20, RZ ;  /* 0xffffffe0e7a90810 */ /* 0x000fe20007ffe0ff */
[C---:B----4-:R-:W-:Y:S01]  /*feb0*/  FMUL.FTZ R4, R164.reuse, R160 ;  /* 0x000000a0a4047220 */ /* 0x050fe20000410000 */
[----:B------:R-:W-:Y:S07]  /*fec0*/  FMUL.FTZ R5, R164, R161 ;  /* 0x000000a1a4057220 */ /* 0x000fee0000410000 */
[----:B------:R-:W-:Y:S01]  /*fed0*/  MUFU.EX2 R190, R190 ;  /* 0x000000be00be7308 */ /* 0x000fe20000000800 */
[C---:B-----5:R-:W-:Y:S01]  /*fee0*/  FMUL.FTZ R6, R3.reuse, R162 ;  /* 0x000000a203067220 */ /* 0x060fe20000410000 */
[----:B------:R-:W3:Y:S01]  /*fef0*/  LDSM.16.MT88.4 R176, [R169] ;  /* 0x00000000a9b0783b */ /* 0x000ee20000004200 */
[----:B------:R-:W-:Y:S07]  /*ff00*/  FMUL.FTZ R7, R3, R163 ;  /* 0x000000a303077220 */ /* 0x000fee0000410000 */
[----:B------:R-:W4:Y:S01]  /*ff10*/  MUFU.EX2 R189, R189 ;  /* 0x000000bd00bd7308 */ /* 0x000f220000000800 */
[----:B-1----:R-:W-:Y:S01]  /*ff20*/  F2FP.BF16.F32.PACK_AB R160, R191, R193 ;  /* 0x000000c1bfa0723e */ /* 0x002fe200000010ff */
[C---:B------:R-:W-:Y:S01]  /*ff30*/  FMUL.FTZ R8, R2.reuse, R156 ;  /* 0x0000009c02087220 */ /* 0x040fe20000410000 */
[C---:B------:R-:W-:Y:S07]  /*ff40*/  FMUL.FTZ R9, R2.reuse, R157 ;  /* 0x0000009d02097220 */ /* 0x040fee0000410000 */
[----:B------:R-:W-:Y:S01]  /*ff50*/  MUFU.EX2 R187, R187 ;  /* 0x000000bb00bb7308 */ /* 0x000fe20000000800 */
[----:B------:R-:W-:Y:S01]  /*ff60*/  FMUL.FTZ R12, R2, R152 ;  /* 0x00000098020c7220 */ /* 0x000fe20000410000 */
[----:B--2---:R-:W-:Y:S01]  /*ff70*/  F2FP.BF16.F32.PACK_AB R161, R188, R192 ;  /* 0x000000c0bca1723e */ /* 0x004fe200000010ff */
[----:B------:R-:W-:Y:S07]  /*ff80*/  FMUL.FTZ R13, R2, R153 ;  /* 0x00000099020d7220 */ /* 0x000fee0000410000 */
[----:B------:R-:W1:Y:S01]  /*ff90*/  MUFU.EX2 R186, R186 ;  /* 0x000000ba00ba7308 */ /* 0x000e620000000800 */
[C---:B------:R-:W-:Y:S01]  /*ffa0*/  FMUL.FTZ R16, R164.reuse, R148 ;  /* 0x00000094a4107220 */ /* 0x040fe20000410000 */
[----:B------:R-:W-:Y:S01]  /*ffb0*/  FMUL.FTZ R17, R164, R149 ;  /* 0x00000095a4117220 */ /* 0x000fe20000410000 */
[C---:B------:R-:W-:Y:S07]  /*ffc0*/  FMUL.FTZ R18, R3.reuse, R150 ;  /* 0x0000009603127220 */ /* 0x040fee0000410000 */
[----:B------:R-:W2:Y:S01]  /*ffd0*/  MUFU.EX2 R0, R0 ;  /* 0x0000000000007308 */ /* 0x000ea20000000800 */
[----:B------:R-:W-:Y:S01]  /*ffe0*/  FMUL.FTZ R19, R3, R151 ;  /* 0x0000009703137220 */ /* 0x000fe20000410000 */
[----:B----4-:R-:W-:Y:S01]  /*fff0*/  F2FP.BF16.F32.PACK_AB R162, R189, R190 ;  /* 0x000000bebda2723e */ /* 0x010fe200000010ff */
[----:B------:R-:W4:Y:S07]  /*10000*/  LDSM.16.MT88.4 R148, [R218+0xa000] ;  /* 0x00a00000da94783b */ /* 0x000f2e0000004200 */
[----:B------:R-:W-:Y:S01]  /*10010*/  MUFU.EX2 R185, R185 ;  /* 0x000000b900b97308 */ /* 0x000fe20000000800 */
[--C-:B------:R-:W-:Y:S01]  /*10020*/  FFMA.FTZ R208, R38, UR4, -R197.reuse ;  /* 0x0000000426d07c23 */ /* 0x100fe200080108c5 */
[--C-:B------:R-:W-:Y:S01]  /*10030*/  FFMA.FTZ R207, R39, UR4, -R197.reuse ;  /* 0x0000000427cf7c23 */ /* 0x100fe200080108c5 */
[--C-:B------:R-:W-:Y:S07]  /*10040*/  FFMA.FTZ R211, R48, UR4, -R196.reuse ;  /* 0x0000000430d37c23 */ /* 0x100fee00080108c4 */
[----:B------:R-:W5:Y:S01]  /*10050*/  MUFU.EX2 R184, R184 ;  /* 0x000000b800b87308 */ /* 0x000f620000000800 */
[----:B------:R-:W-:Y:S01]  /*10060*/  FFMA.FTZ R210, R49, UR4, -R196 ;  /* 0x0000000431d27c23 */ /* 0x000fe200080108c4 */
[----:B-1----:R-:W-:Y:S01]  /*10070*/  F2FP.BF16.F32.PACK_AB R163, R186, R187 ;  /* 0x000000bbbaa3723e */ /* 0x002fe200000010ff */
[----:B------:R-:W-:Y:S07]  /*10080*/  LDSM.16.MT88.4 R36, [R218+0x9800] ;  /* 0x00980000da24783b */ /* 0x000fee0000004200 */
[----:B------:R-:W-:Y:S01]  /*10090*/  MUFU.EX2 R181, R181 ;  /* 0x000000b500b57308 */ /* 0x000fe20000000800 */
[--C-:B------:R-:W-:Y:S01]  /*100a0*/  FFMA.FTZ R212, R50, UR4, -R197.reuse ;  /* 0x0000000432d47c23 */ /* 0x100fe200080108c5 */
[C---:B--2---:R-:W-:Y:S01]  /*100b0*/  FMUL.FTZ R14, R0.reuse, R154 ;  /* 0x0000009a000e7220 */ /* 0x044fe20000410000 */
[C---:B------:R-:W-:Y:S07]  /*100c0*/  FMUL.FTZ R15, R0.reuse, R155 ;  /* 0x0000009b000f7220 */ /* 0x040fee0000410000 */
[----:B------:R-:W1:Y:S01]  /*100d0*/  MUFU.EX2 R180, R180 ;  /* 0x000000b400b47308 */ /* 0x000e620000000800 */
[-C--:B------:R-:W-:Y:S01]  /*100e0*/  HMMA.16816.F32.BF16 R4, R160, R172.reuse, R4 ;  /* 0x000000aca004723c */ /* 0x080fe20000041804 */
[----:B------:R-:W2:Y:S08]  /*100f0*/  LDSM.16.MT88.4 R152, [R169+0x1000] ;  /* 0x00100000a998783b */ /* 0x000eb00000004200 */
[----:B------:R-:W-:Y:S01]  /*10100*/  MUFU.EX2 R183, R183 ;  /* 0x000000b700b77308 */ /* 0x000fe20000000800 */
[C---:B------:R-:W-:Y:S01]  /*10110*/  FMUL.FTZ R10, R0.reuse, R158 ;  /* 0x0000009e000a7220 */ /* 0x040fe20000410000 */
[----:B------:R-:W-:Y:S08]  /*10120*/  FMUL.FTZ R11, R0, R159 ;  /* 0x0000009f000b7220 */ /* 0x000ff00000410000 */
[----:B------:R-:W3:Y:S01]  /*10130*/  MUFU.EX2 R182, R182 ;  /* 0x000000b600b67308 */ /* 0x000ee20000000800 */
[----:B-----5:R-:W-:Y:S01]  /*10140*/  F2FP.BF16.F32.PACK_AB R156, R184, R185 ;  /* 0x000000b9b89c723e */ /* 0x020fe200000010ff */
        /* <DEDUP_REMOVED lines=9> */
[----:B------:R-:W-:Y:S01]  /*101e0*/  LDSM.16.MT88.4 R48, [R169+0x800] ;  /* 0x00080000a930783b */ /* 0x000fe20000004200 */
[----:B------:R-:W-:Y:S01]  /*101f0*/  FFMA.FTZ R240, R45, UR4, -R195 ;  /* 0x000000042df07c23 */ /* 0x000fe200080108c3 */
[--C-:B------:R-:W-:Y:S01]  /*10200*/  FFMA.FTZ R243, R46, UR4, -R194.reuse ;  /* 0x000000042ef37c23 */ /* 0x100fe200080108c2 */
[----:B---3--:R-:W-:Y:S01]  /*10210*/  F2FP.BF16.F32.PACK_AB R158, R182, R183 ;  /* 0x000000b7b69e723e */ /* 0x008fe200000010ff */
[----:B------:R-:W-:Y:S01]  /*10220*/  FFMA.FTZ R242, R47, UR4, -R194 ;  /* 0x000000042ff27c23 */ /* 0x000fe200080108c2 */
[--C-:B------:R-:W-:Y:S01]  /*10230*/  FFMA.FTZ R244, R52, UR4, -R196.reuse ;  /* 0x0000000434f47c23 */ /* 0x100fe200080108c4 */
[--C-:B------:R-:W-:Y:S01]  /*10240*/  FFMA.FTZ R245, R53, UR4, -R196.reuse ;  /* 0x0000000435f57c23 */ /* 0x100fe200080108c4 */
[--C-:B------:R-:W-:Y:S01]  /*10250*/  FFMA.FTZ R247, R54, UR4, -R197.reuse ;  /* 0x0000000436f77c23 */ /* 0x100fe200080108c5 */
[----:B------:R-:W-:Y:S01]  /*10260*/  LDSM.16.MT88.4 R44, [R169+0x1800] ;  /* 0x00180000a92c783b */ /* 0x000fe20000004200 */
[--C-:B------:R-:W-:Y:S01]  /*10270*/  FFMA.FTZ R55, R55, UR4, -R197.reuse ;  /* 0x0000000437377c23 */ /* 0x100fe200080108c5 */
[----:B------:R-:W-:Y:S01]  /*10280*/  FMUL.FTZ R72, R2, R72 ;  /* 0x0000004802487220 */ /* 0x000fe20000410000 */
[----:B-1----:R-:W-:Y:S01]  /*10290*/  F2FP.BF16.F32.PACK_AB R159, R170, R171 ;  /* 0x000000abaa9f723e */ /* 0x002fe200000010ff */
[----:B------:R-:W-:Y:S01]  /*102a0*/  FMUL.FTZ R73, R2, R73 ;  /* 0x0000004902497220 */ /* 0x000fe20000410000 */
[C---:B------:R-:W-:Y:S01]  /*102b0*/  FMUL.FTZ R74, R0.reuse, R74 ;  /* 0x0000004a004a7220 */ /* 0x040fe20000410000 */
[----:B------:R-:W-:Y:S01]  /*102c0*/  FMUL.FTZ R75, R0, R75 ;  /* 0x0000004b004b7220 */ /* 0x000fe20000410000 */
[C---:B------:R-:W-:Y:S01]  /*102d0*/  FMUL.FTZ R76, R2.reuse, R76 ;  /* 0x0000004c024c7220 */ /* 0x040fe20000410000 */
[----:B------:R-:W-:Y:S01]  /*102e0*/  FMUL.FTZ R77, R2, R77 ;  /* 0x0000004d024d7220 */ /* 0x000fe20000410000 */
[C---:B------:R-:W-:Y:S01]  /*102f0*/  FMUL.FTZ R78, R0.reuse, R78 ;  /* 0x0000004e004e7220 */ /* 0x040fe20000410000 */
[C---:B------:R-:W-:Y:S01]  /*10300*/  HMMA.16816.F32.BF16 R8, R156.reuse, R172, R8 ;  /* 0x000000ac9c08723c */ /* 0x040fe20000041808 */
[----:B------:R-:W-:Y:S03]  /*10310*/  MUFU.EX2 R206, R206 ;  /* 0x000000ce00ce7308 */ /* 0x000fe60000000800 */
[----:B------:R-:W-:Y:S01]  /*10320*/  FMUL.FTZ R79, R0, R79 ;  /* 0x0000004f004f7220 */ /* 0x000fe20000410000 */
[C---:B------:R-:W-:Y:S01]  /*10330*/  FMUL.FTZ R84, R164.reuse, R84 ;  /* 0x00000054a4547220 */ /* 0x040fe20000410000 */
[----:B------:R-:W-:Y:S01]  /*10340*/  FMUL.FTZ R85, R164, R85 ;  /* 0x00000055a4557220 */ /* 0x000fe20000410000 */
[C---:B------:R-:W-:Y:S01]  /*10350*/  FMUL.FTZ R86, R3.reuse, R86 ;  /* 0x0000005603567220 */ /* 0x040fe20000410000 */
[-C--:B------:R-:W-:Y:S03]  /*10360*/  HMMA.16816.F32.BF16 R12, R156, R174.reuse, R12 ;  /* 0x000000ae9c0c723c */ /* 0x080fe6000004180c */
[----:B------:R-:W-:Y:S01]  /*10370*/  MUFU.EX2 R209, R209 ;  /* 0x000000d100d17308 */ /* 0x000fe20000000800 */
[C---:B------:R-:W-:Y:S01]  /*10380*/  FMUL.FTZ R87, R3.reuse, R87 ;  /* 0x0000005703577220 */ /* 0x040fe20000410000 */
[C---:B------:R-:W-:Y:S01]  /*10390*/  FMUL.FTZ R88, R2.reuse, R88 ;  /* 0x0000005802587220 */ /* 0x040fe20000410000 */
[----:B------:R-:W-:Y:S01]  /*103a0*/  FMUL.FTZ R89, R2, R89 ;  /* 0x0000005902597220 */ /* 0x000fe20000410000 */
        /* <DEDUP_REMOVED lines=11> */
[C---:B------:R-:W-:Y:S01]  /*10460*/  FMUL.FTZ R97, R164.reuse, R97 ;  /* 0x00000061a4617220 */ /* 0x040fe20000410000 */
[C---:B------:R-:W-:Y:S01]  /*10470*/  FMUL.FTZ R98, R3.reuse, R98 ;  /* 0x0000006203627220 */ /* 0x040fe20000410000 */
[C---:B------:R-:W-:Y:S01]  /*10480*/  FMUL.FTZ R99, R3.reuse, R99 ;  /* 0x0000006303637220 */ /* 0x040fe20000410000 */
[C---:B------:R-:W-:Y:S01]  /*10490*/  FMUL.FTZ R100, R164.reuse, R100 ;  /* 0x00000064a4647220 */ /* 0x040fe20000410000 */
[C---:B------:R-:W-:Y:S04]  /*104a0*/  HMMA.16816.F32.BF16 R72, R156.reuse, R176, R72 ;  /* 0x000000b09c48723c */ /* 0x040fe80000041848 */
[----:B------:R-:W-:Y:S01]  /*104b0*/  MUFU.EX2 R211, R211 ;  /* 0x000000d300d37308 */ /* 0x000fe20000000800 */
[----:B------:R-:W-:Y:S01]  /*104c0*/  FMUL.FTZ R101, R164, R101 ;  /* 0x00000065a4657220 */ /* 0x000fe20000410000 */
[C---:B------:R-:W-:Y:S01]  /*104d0*/  FMUL.FTZ R102, R3.reuse, R102 ;  /* 0x0000006603667220 */ /* 0x040fe20000410000 */
        /* <DEDUP_REMOVED lines=18> */
[C---:B------:R-:W-:Y:S01]  /*10600*/  FMUL.FTZ R113, R164.reuse, R113 ;  /* 0x00000071a4717220 */ /* 0x040fe20000410000 */
[C---:B------:R-:W-:Y:S01]  /*10610*/  FMUL.FTZ R114, R3.reuse, R114 ;  /* 0x0000007203727220 */ /* 0x040fe20000410000 */
[-C--:B----4-:R-:W-:Y:S03]  /*10620*/  HMMA.16816.F32.BF16 R84, R160, R148.reuse, R84 ;  /* 0x00000094a054723c */ /* 0x090fe60000041854 */
        /* <DEDUP_REMOVED lines=17> */
[----:B------:R-:W-:Y:S01]  /*10740*/  FMUL.FTZ R127, R0, R127 ;  /* 0x0000007f007f7220 */ /* 0x000fe20000410000 */
[C---:B------:R-:W-:Y:S01]  /*10750*/  FMUL.FTZ R128, R164.reuse, R128 ;  /* 0x00000080a4807220 */ /* 0x040fe20000410000 */
[C---:B------:R-:W-:Y:S01]  /*10760*/  HMMA.16816.F32.BF16 R96, R160.reuse, R150, R96 ;  /* 0x00000096a060723c */ /* 0x040fe20000041860 */
[----:B------:R-:W1:Y:S03]  /*10770*/  LDSM.16.MT88.4 R148, [R218+0xb000] ;  /* 0x00b00000da94783b */ /* 0x000e660000004200 */
[----:B------:R-:W-:Y:S01]  /*10780*/  MUFU.EX2 R243, R243 ;  /* 0x000000f300f37308 */ /* 0x000fe20000000800 */
[----:B------:R-:W-:Y:S01]  /*10790*/  FMUL.FTZ R129, R164, R129 ;  /* 0x00000081a4817220 */ /* 0x000fe20000410000 */
[C---:B------:R-:W-:Y:S01]  /*107a0*/  FMUL.FTZ R130, R3.reuse, R130 ;  /* 0x0000008203827220 */ /* 0x040fe20000410000 */
[----:B------:R-:W-:Y:S01]  /*107b0*/  FMUL.FTZ R131, R3, R131 ;  /* 0x0000008303837220 */ /* 0x000fe20000410000 */
[--C-:B------:R-:W-:Y:S01]  /*107c0*/  FFMA.FTZ R172, R20, UR4, -R196.reuse ;  /* 0x0000000414ac7c23 */ /* 0x100fe200080108c4 */
[-C--:B--2---:R-:W-:Y:S05]  /*107d0*/  HMMA.16816.F32.BF16 R100, R160, R152.reuse, R100 ;  /* 0x00000098a064723c */ /* 0x084fea0000041864 */
[----:B------:R-:W-:Y:S01]  /*107e0*/  MUFU.EX2 R242, R242 ;  /* 0x000000f200f27308 */ /* 0x000fe20000000800 */
[C---:B------:R-:W-:Y:S01]  /*107f0*/  FMUL.FTZ R20, R164.reuse, R144 ;  /* 0x00000090a4147220 */ /* 0x040fe20000410000 */
[--C-:B------:R-:W-:Y:S01]  /*10800*/  FFMA.FTZ R173, R21, UR4, -R196.reuse ;  /* 0x0000000415ad7c23 */ /* 0x100fe200080108c4 */
[----:B------:R-:W-:Y:S01]  /*10810*/  FMUL.FTZ R21, R164, R145 ;  /* 0x00000091a4157220 */ /* 0x000fe20000410000 */
[--C-:B------:R-:W-:Y:S01]  /*10820*/  FFMA.FTZ R174, R22, UR4, -R197.reuse ;  /* 0x0000000416ae7c23 */ /* 0x100fe200080108c5 */
[----:B------:R-:W-:Y:S01]  /*10830*/  FMUL.FTZ R22, R3, R146 ;  /* 0x0000009203167220 */ /* 0x000fe20000410000 */
[C---:B------:R-:W-:Y:S04]  /*10840*/  HMMA.16816.F32.BF16 R104, R156.reuse, R152, R104 ;  /* 0x000000989c68723c */ /* 0x040fe80000041868 */
[----:B------:R-:W-:Y:S01]  /*10850*/  MUFU.EX2 R172, R172 ;  /* 0x000000ac00ac7308 */ /* 0x000fe20000000800 */
[--C-:B------:R-:W-:Y:S01]  /*10860*/  FFMA.FTZ R177, R23, UR4, -R197.reuse ;  /* 0x0000000417b17c23 */ /* 0x100fe200080108c5 */
[----:B------:R-:W-:Y:S01]  /*10870*/  FMUL.FTZ R23, R3, R147 ;  /* 0x0000009303177220 */ /* 0x000fe20000410000 */
[C---:B------:R-:W-:Y:S01]  /*10880*/  FMUL.FTZ R132, R2.reuse, R132 ;  /* 0x0000008402847220 */ /* 0x040fe20000410000 */
[----:B------:R-:W-:Y:S01]  /*10890*/  LDSM.16.MT88.4 R144, [R218+0x9400] ;  /* 0x00940000da90783b */ /* 0x000fe20000004200 */
[-C--:B------:R-:W-:Y:S05]  /*108a0*/  HMMA.16816.F32.BF16 R108, R156, R154.reuse, R108 ;  /* 0x0000009a9c6c723c */ /* 0x080fea000004186c */
[----:B------:R-:W2:Y:S01]  /*108b0*/  MUFU.EX2 R173, R173 ;  /* 0x000000ad00ad7308 */ /* 0x000ea20000000800 */
[----:B------:R-:W-:Y:S01]  /*108c0*/  FMUL.FTZ R133, R2, R133 ;  /* 0x0000008502857220 */ /* 0x000fe20000410000 */
[C---:B------:R-:W-:Y:S01]  /*108d0*/  FMUL.FTZ R134, R0.reuse, R134 ;  /* 0x0000008600867220 */ /* 0x040fe20000410000 */
[----:B------:R-:W-:Y:S01]  /*108e0*/  FMUL.FTZ R135, R0, R135 ;  /* 0x0000008700877220 */ /* 0x000fe20000410000 */
[--C-:B------:R-:W-:Y:S01]  /*108f0*/  FFMA.FTZ R176, R32, UR4, -R196.reuse ;  /* 0x0000000420b07c23 */ /* 0x100fe200080108c4 */
[C---:B------:R-:W-:Y:S01]  /*10900*/  FMUL.FTZ R32, R2.reuse, R140 ;  /* 0x0000008c02207220 */ /* 0x040fe20000410000 */
[C---:B------:R-:W-:Y:S01]  /*10910*/  HMMA.16816.F32.BF16 R112, R160.reuse, R154, R112 ;  /* 0x0000009aa070723c */ /* 0x040fe20000041870 */
[----:B------:R-:W3:Y:S03]  /*10920*/  LDSM.16.MT88.4 R152, [R169+0x2000] ;  /* 0x00200000a998783b */ /* 0x000ee60000004200 */
[----:B------:R-:W-:Y:S01]  /*10930*/  MUFU.EX2 R174, R174 ;  /* 0x000000ae00ae7308 */ /* 0x000fe20000000800 */
[----:B------:R-:W-:Y:S01]  /*10940*/  FFMA.FTZ R175, R33, UR4, -R196 ;  /* 0x0000000421af7c23 */ /* 0x000fe200080108c4 */
[----:B------:R-:W-:Y:S01]  /*10950*/  FMUL.FTZ R33, R2, R141 ;  /* 0x0000008d02217220 */ /* 0x000fe20000410000 */
[--C-:B------:R-:W-:Y:S01]  /*10960*/  FFMA.FTZ R178, R34, UR4, -R197.reuse ;  /* 0x0000000422b27c23 */ /* 0x100fe200080108c5 */
[C---:B------:R-:W-:Y:S01]  /*10970*/  FMUL.FTZ R34, R0.reuse, R142 ;  /* 0x0000008e00227220 */ /* 0x040fe20000410000 */
[----:B------:R-:W-:Y:S01]  /*10980*/  FFMA.FTZ R179, R35, UR4, -R197 ;  /* 0x0000000423b37c23 */ /* 0x000fe200080108c5 */
[-C--:B-1----:R-:W-:Y:S04]  /*10990*/  HMMA.16816.F32.BF16 R116, R160, R148.reuse, R116 ;  /* 0x00000094a074723c */ /* 0x082fe80000041874 */
[----:B------:R-:W1:Y:S01]  /*109a0*/  MUFU.EX2 R177, R177 ;  /* 0x000000b100b17308 */ /* 0x000e620000000800 */
[----:B------:R-:W-:Y:S01]  /*109b0*/  FMUL.FTZ R35, R0, R143 ;  /* 0x0000008f00237220 */ /* 0x000fe20000410000 */
[--C-:B------:R-:W-:Y:S01]  /*109c0*/  FFMA.FTZ R200, R24, UR4, -R195.reuse ;  /* 0x0000000418c87c23 */ /* 0x100fe200080108c3 */
[----:B------:R-:W4:Y:S01]  /*109d0*/  LDSM.16.MT88.4 R140, [R169+0x400] ;  /* 0x00040000a98c783b */ /* 0x000f220000004200 */
[C---:B------:R-:W-:Y:S06]  /*109e0*/  FMUL.FTZ R24, R164.reuse, R136 ;  /* 0x00000088a4187220 */ /* 0x040fec0000410000 */
[----:B------:R-:W-:Y:S01]  /*109f0*/  MUFU.EX2 R176, R176 ;  /* 0x000000b000b07308 */ /* 0x000fe20000000800 */
[C---:B------:R-:W-:Y:S09]  /*10a00*/  HMMA.16816.F32.BF16 R120, R156.reuse, R148, R120 ;  /* 0x000000949c78723c */ /* 0x040ff20000041878 */
[----:B------:R-:W-:Y:S01]  /*10a10*/  MUFU.EX2 R200, R200 ;  /* 0x000000c800c87308 */ /* 0x000fe20000000800 */
[--C-:B------:R-:W-:Y:S01]  /*10a20*/  FFMA.FTZ R199, R25, UR4, -R195.reuse ;  /* 0x0000000419c77c23 */ /* 0x100fe200080108c3 */
[----:B------:R-:W-:Y:S01]  /*10a30*/  FMUL.FTZ R25, R164, R137 ;  /* 0x00000089a4197220 */ /* 0x000fe20000410000 */
[--C-:B------:R-:W-:Y:S01]  /*10a40*/  FFMA.FTZ R198, R26, UR4, -R194.reuse ;  /* 0x000000041ac67c23 */ /* 0x100fe200080108c2 */
[----:B------:R-:W-:Y:S01]  /*10a50*/  FMUL.FTZ R26, R3, R138 ;  /* 0x0000008a031a7220 */ /* 0x000fe20000410000 */
[-C--:B------:R-:W-:Y:S05]  /*10a60*/  HMMA.16816.F32.BF16 R124, R156, R150.reuse, R124 ;  /* 0x000000969c7c723c */ /* 0x080fea000004187c */
[----:B------:R-:W-:Y:S01]  /*10a70*/  MUFU.EX2 R175, R175 ;  /* 0x000000af00af7308 */ /* 0x000fe20000000800 */
[--C-:B------:R-:W-:Y:S01]  /*10a80*/  FFMA.FTZ R203, R27, UR4, -R194.reuse ;  /* 0x000000041bcb7c23 */ /* 0x100fe200080108c2 */
[----:B------:R-:W-:Y:S08]  /*10a90*/  FMUL.FTZ R27, R3, R139 ;  /* 0x0000008b031b7220 */ /* 0x000ff00000410000 */
[----:B------:R-:W5:Y:S01]  /*10aa0*/  MUFU.EX2 R199, R199 ;  /* 0x000000c700c77308 */ /* 0x000f620000000800 */
[--C-:B------:R-:W-:Y:S01]  /*10ab0*/  FFMA.FTZ R205, R28, UR4, -R195.reuse ;  /* 0x000000041ccd7c23 */ /* 0x100fe200080108c3 */
[----:B--2---:R-:W-:Y:S01]  /*10ac0*/  F2FP.BF16.F32.PACK_AB R28, R173, R172 ;  /* 0x000000acad1c723e */ /* 0x004fe200000010ff */
[C---:B------:R-:W-:Y:S01]  /*10ad0*/  HMMA.16816.F32.BF16 R128, R160.reuse, R150, R128 ;  /* 0x00000096a080723c */ /* 0x040fe20000041880 */
[----:B------:R-:W2:Y:S06]  /*10ae0*/  LDSM.16.MT88.4 R148, [R218+0xa400] ;  /* 0x00a40000da94783b */ /* 0x000eac0000004200 */
[----:B------:R-:W-:Y:S01]  /*10af0*/  MUFU.EX2 R198, R198 ;  /* 0x000000c600c67308 */ /* 0x000fe20000000800 */
[--C-:B------:R-:W-:Y:S01]  /*10b00*/  FFMA.FTZ R202, R29, UR4, -R195.reuse ;  /* 0x000000041dca7c23 */ /* 0x100fe200080108c3 */
[----:B-1----:R-:W-:Y:S08]  /*10b10*/  F2FP.BF16.F32.PACK_AB R29, R177, R174 ;  /* 0x000000aeb11d723e */ /* 0x002ff000000010ff */
[----:B------:R-:W1:Y:S01]  /*10b20*/  MUFU.EX2 R203, R203 ;  /* 0x000000cb00cb7308 */ /* 0x000e620000000800 */
[--C-:B------:R-:W-:Y:S01]  /*10b30*/  FFMA.FTZ R204, R30, UR4, -R194.reuse ;  /* 0x000000041ecc7c23 */ /* 0x100fe200080108c2 */
[-C--:B---3--:R-:W-:Y:S08]  /*10b40*/  HMMA.16816.F32.BF16 R20, R160, R152.reuse, R20 ;  /* 0x00000098a014723c */ /* 0x088ff00000041814 */
[----:B------:R-:W-:Y:S01]  /*10b50*/  MUFU.EX2 R205, R205 ;  /* 0x000000cd00cd7308 */ /* 0x000fe20000000800 */
[----:B-----5:R-:W-:Y:S01]  /*10b60*/  F2FP.BF16.F32.PACK_AB R136, R199, R200 ;  /* 0x000000c8c788723e */ /* 0x020fe200000010ff */
[--C-:B------:R-:W-:Y:S01]  /*10b70*/  FFMA.FTZ R201, R31, UR4, -R194.reuse ;  /* 0x000000041fc97c23 */ /* 0x100fe200080108c2 */
[----:B------:R-:W-:Y:S07]  /*10b80*/  F2FP.BF16.F32.PACK_AB R30, R175, R176 ;  /* 0x000000b0af1e723e */ /* 0x000fee00000010ff */
[----:B------:R-:W3:Y:S01]  /*10b90*/  MUFU.EX2 R202, R202 ;  /* 0x000000ca00ca7308 */ /* 0x000ee20000000800 */
[--C-:B------:R-:W-:Y:S01]  /*10ba0*/  FFMA.FTZ R215, R40, UR4, -R195.reuse ;  /* 0x0000000428d77c23 */ /* 0x100fe200080108c3 */
[C---:B------:R-:W-:Y:S08]  /*10bb0*/  HMMA.16816.F32.BF16 R132, R156.reuse, R152, R132 ;  /* 0x000000989c84723c */ /* 0x040ff00000041884 */
[----:B------:R-:W-:Y:S01]  /*10bc0*/  MUFU.EX2 R178, R178 ;  /* 0x000000b200b27308 */ /* 0x000fe20000000800 */
[----:B-1----:R-:W-:Y:S01]  /*10bd0*/  F2FP.BF16.F32.PACK_AB R137, R203, R198 ;  /* 0x000000c6cb89723e */ /* 0x002fe200000010ff */
[----:B------:R-:W-:Y:S08]  /*10be0*/  FFMA.FTZ R214, R41, UR4, -R195 ;  /* 0x0000000429d67c23 */ /* 0x000ff000080108c3 */
[----:B------:R-:W1:Y:S01]  /*10bf0*/  MUFU.EX2 R179, R179 ;  /* 0x000000b300b37308 */ /* 0x000e620000000800 */
[--C-:B------:R-:W-:Y:S01]  /*10c00*/  FFMA.FTZ R241, R42, UR4, -R194.reuse ;  /* 0x000000042af17c23 */ /* 0x100fe200080108c2 */
[-C--:B------:R-:W-:Y:S01]  /*10c10*/  HMMA.16816.F32.BF16 R32, R156, R154.reuse, R32 ;  /* 0x0000009a9c20723c */ /* 0x080fe20000041820 */
[----:B------:R-:W5:Y:S07]  /*10c20*/  LDSM.16.MT88.4 R156, [R169+0x1400] ;  /* 0x00140000a99c783b */ /* 0x000f6e0000004200 */
[----:B------:R-:W-:Y:S01]  /*10c30*/  MUFU.EX2 R204, R204 ;  /* 0x000000cc00cc7308 */ /* 0x000fe20000000800 */
[----:B------:R-:W-:Y:S01]  /*10c40*/  F2FP.BF16.F32.PACK_AB R42, R240, R239 ;  /* 0x000000eff02a723e */ /* 0x000fe200000010ff */
[--C-:B------:R-:W-:Y:S01]  /*10c50*/  FFMA.FTZ R222, R43, UR4, -R194.reuse ;  /* 0x000000042bde7c23 */ /* 0x100fe200080108c2 */
[----:B---3--:R-:W-:Y:S07]  /*10c60*/  F2FP.BF16.F32.PACK_AB R138, R202, R205 ;  /* 0x000000cdca8a723e */ /* 0x008fee00000010ff */
[----:B------:R-:W3:Y:S01]  /*10c70*/  MUFU.EX2 R201, R201 ;  /* 0x000000c900c97308 */ /* 0x000ee20000000800 */
[----:B------:R-:W-:Y:S01]  /*10c80*/  F2FP.BF16.F32.PACK_AB R43, R242, R243 ;  /* 0x000000f3f22b723e */ /* 0x000fe200000010ff */
[----:B------:R-:W-:Y:S01]  /*10c90*/  HMMA.16816.F32.BF16 R24, R160, R154, R24 ;  /* 0x0000009aa018723c */ /* 0x000fe20000041818 */
[----:B------:R-:W5:Y:S07]  /*10ca0*/  LDSM.16.MT88.4 R152, [R218+0xb400] ;  /* 0x00b40000da98783b */ /* 0x000f6e0000004200 */
[----:B------:R-:W-:Y:S01]  /*10cb0*/  MUFU.EX2 R215, R215 ;  /* 0x000000d700d77308 */ /* 0x000fe20000000800 */
[----:B-1----:R-:W-:Y:S01]  /*10cc0*/  F2FP.BF16.F32.PACK_AB R31, R179, R178 ;  /* 0x000000b2b31f723e */ /* 0x002fe200000010ff */
[--C-:B------:R-:W-:Y:S08]  /*10cd0*/  FFMA.FTZ R66, R66, UR4, -R197.reuse ;  /* 0x0000000442427c23 */ /* 0x100ff000080108c5 */
[----:B------:R-:W1:Y:S01]  /*10ce0*/  MUFU.EX2 R214, R214 ;  /* 0x000000d600d67308 */ /* 0x000e620000000800 */
[----:B------:R-:W-:Y:S01]  /*10cf0*/  FFMA.FTZ R197, R67, UR4, -R197 ;  /* 0x0000000443c57c23 */ /* 0x000fe200080108c5 */
[--C-:B------:R-:W-:Y:S01]  /*10d00*/  FFMA.FTZ R56, R56, UR4, -R195.reuse ;  /* 0x0000000438387c23 */ /* 0x100fe200080108c3 */
[----:B------:R-:W-:Y:S07]  /*10d10*/  FFMA.FTZ R57, R57, UR4, -R195 ;  /* 0x0000000439397c23 */ /* 0x000fee00080108c3 */
[----:B------:R-:W-:Y:S01]  /*10d20*/  MUFU.EX2 R241, R241 ;  /* 0x000000f100f17308 */ /* 0x000fe20000000800 */
[-C--:B------:R-:W-:Y:S09]  /*10d30*/  HMMA.16816.F32.BF16 R4, R28, R144.reuse, R4 ;  /* 0x000000901c04723c */ /* 0x080ff20000041804 */
[----:B------:R-:W4:Y:S01]  /*10d40*/  MUFU.EX2 R222, R222 ;  /* 0x000000de00de7308 */ /* 0x000f220000000800 */
[----:B---3--:R-:W-:Y:S01]  /*10d50*/  F2FP.BF16.F32.PACK_AB R139, R201, R204 ;  /* 0x000000ccc98b723e */ /* 0x008fe200000010ff */
[--C-:B------:R-:W-:Y:S08]  /*10d60*/  FFMA.FTZ R58, R58, UR4, -R194.reuse ;  /* 0x000000043a3a7c23 */ /* 0x100ff000080108c2 */
[----:B------:R-:W-:Y:S01]  /*10d70*/  MUFU.EX2 R244, R244 ;  /* 0x000000f400f47308 */ /* 0x000fe20000000800 */
[----:B------:R-:W-:Y:S01]  /*10d80*/  FFMA.FTZ R59, R59, UR4, -R194 ;  /* 0x000000043b3b7c23 */ /* 0x000fe200080108c2 */
[----:B-1----:R-:W-:Y:S01]  /*10d90*/  F2FP.BF16.F32.PACK_AB R40, R214, R215 ;  /* 0x000000d7d628723e */ /* 0x002fe200000010ff */
[----:B------:R-:W-:Y:S07]  /*10da0*/  FFMA.FTZ R193, R164, R237, R193 ;  /* 0x000000eda4c17223 */ /* 0x000fee00000100c1 */
[----:B------:R-:W-:Y:S01]  /*10db0*/  MUFU.EX2 R245, R245 ;  /* 0x000000f500f57308 */ /* 0x000fe20000000800 */
[C---:B------:R-:W-:Y:S09]  /*10dc0*/  HMMA.16816.F32.BF16 R8, R136.reuse, R144, R8 ;  /* 0x000000908808723c */ /* 0x040ff20000041808 */
[----:B------:R-:W-:Y:S01]  /*10dd0*/  MUFU.EX2 R247, R247 ;  /* 0x000000f700f77308 */ /* 0x000fe20000000800 */
[----:B------:R-:W-:Y:S01]  /*10de0*/  FFMA.FTZ R192, R3, R238, R192 ;  /* 0x000000ee03c07223 */ /* 0x000fe200000100c0 */
[----:B----4-:R-:W-:Y:S01]  /*10df0*/  F2FP.BF16.F32.PACK_AB R41, R222, R241 ;  /* 0x000000f1de29723e */ /* 0x010fe200000010ff */
[----:B------:R-:W-:Y:S07]  /*10e00*/  FFMA.FTZ R185, R2, R235, R185 ;  /* 0x000000eb02b97223 */ /* 0x000fee00000100b9 */
[----:B------:R-:W-:Y:S01]  /*10e10*/  MUFU.EX2 R66, R66 ;  /* 0x0000004200427308 */ /* 0x000fe20000000800 */
[-C--:B------:R-:W-:Y:S09]  /*10e20*/  HMMA.16816.F32.BF16 R12, R136, R146.reuse, R12 ;  /* 0x00000092880c723c */ /* 0x080ff2000004180c */
[----:B------:R-:W-:Y:S01]  /*10e30*/  MUFU.EX2 R197, R197 ;  /* 0x000000c500c57308 */ /* 0x000fe20000000800 */
[----:B------:R-:W-:Y:S01]  /*10e40*/  MOV R2, R165 ;  /* 0x000000a500027202 */ /* 0x000fe20000000f00 */
[----:B------:R-:W-:Y:S01]  /*10e50*/  FFMA.FTZ R181, R0, R233, R181 ;  /* 0x000000e900b57223 */ /* 0x000fe200000100b5 */
[----:B------:R-:W-:Y:S07]  /*10e60*/  FADD.FTZ R193, R191, R193 ;  /* 0x000000c1bfc17221 */ /* 0x000fee0000010000 */
[----:B------:R-:W-:Y:S01]  /*10e70*/  MUFU.EX2 R56, R56 ;  /* 0x0000003800387308 */ /* 0x000fe20000000800 */
[C---:B------:R-:W-:Y:S01]  /*10e80*/  HMMA.16816.F32.BF16 R16, R28.reuse, R146, R16 ;  /* 0x000000921c10723c */ /* 0x040fe20000041810 */
[----:B------:R-:W-:Y:S08]  /*10e90*/  LDSM.16.MT88.4 R144, [R218+0xa800] ;  /* 0x00a80000da90783b */ /* 0x000ff00000004200 */
[----:B------:R-:W1:Y:S01]  /*10ea0*/  MUFU.EX2 R57, R57 ;  /* 0x0000003900397308 */ /* 0x000e620000000800 */
[----:B------:R-:W-:Y:S01]  /*10eb0*/  FADD.FTZ R192, R188, R192 ;  /* 0x000000c0bcc07221 */ /* 0x000fe20000010000 */
[----:B------:R-:W-:Y:S01]  /*10ec0*/  FADD.FTZ R184, R184, R185 ;  /* 0x000000b9b8b87221 */ /* 0x000fe20000010000 */
[----:B------:R-:W-:Y:S07]  /*10ed0*/  FADD.FTZ R180, R180, R181 ;  /* 0x000000b5b4b47221 */ /* 0x000fee0000010000 */
[----:B------:R-:W-:Y:S01]  /*10ee0*/  MUFU.EX2 R58, R58 ;  /* 0x0000003a003a7308 */ /* 0x000fe20000000800 */
        /* <DEDUP_REMOVED lines=42> */
[-C--:B-----5:R-:W-:Y:S03]  /*11190*/  HMMA.16816.F32.BF16 R100, R28, R156.reuse, R100 ;  /* 0x0000009c1c64723c */ /* 0x0a0fe60000041864 */
[----:B------:R-:W-:Y:S01]  /*111a0*/  FADD.FTZ R239, R240, R239 ;  /* 0x000000eff0ef7221 */ /* 0x000fe20000010000 */
[----:B------:R-:W-:Y:S04]  /*111b0*/  FADD.FTZ R243, R242, R243 ;  /* 0x000000f3f2f37221 */ /* 0x000fe80000010000 */
[C---:B------:R-:W-:Y:S08]  /*111c0*/  HMMA.16816.F32.BF16 R104, R136.reuse, R156, R104 ;  /* 0x0000009c8868723c */ /* 0x040ff00000041868 */
        /* <DEDUP_REMOVED lines=118> */
.L_x_190:
[----:B------:R-:W2:Y:S01]  /*11930*/  SHFL.BFLY PT, R0, R237, 0x2, 0x1f ;  /* 0x0c401f00ed007f89 */ /* 0x000ea200000e0000 */
[----:B------:R-:W-:Y:S01]  /*11940*/  UISETP.NE.AND UP3, UPT, UR18, -0x1, UPT ;  /* 0xffffffff1200788c */ /* 0x000fe2000bf65270 */
[----:B------:R-:W3:Y:S01]  /*11950*/  S2UR UR15, SR_CTAID.Z ;  /* 0x00000000000f79c3 */ /* 0x000ee20000002700 */
[----:B------:R-:W4:Y:S01]  /*11960*/  LDCU.U8 UR4, c[0x0][0x549] ;  /* 0x0000a920ff0477ac */ /* 0x000f220008000000 */
[----:B------:R-:W5:Y:S01]  /*11970*/  SHFL.BFLY PT, R3, R238, 0x2, 0x1f ;  /* 0x0c401f00ee037f89 */ /* 0x000f6200000e0000 */
[----:B------:R-:W1:Y:S03]  /*11980*/  LDCU.U8 UR12, c[0x0][0x548] ;  /* 0x0000a900ff0c77ac */ /* 0x000e660008000000 */
[----:B------:R-:W3:Y:S01]  /*11990*/  SHFL.BFLY PT, R2, R235, 0x2, 0x1f ;  /* 0x0c401f00eb027f89 */ /* 0x000ee200000e0000 */
[----:B------:R-:W-:-:S03]  /*119a0*/  UISETP.NE.AND UP2, UPT, UR18, -0x1, UPT ;  /* 0xffffffff1200788c */ /* 0x000fc6000bf45270 */
[----:B------:R-:W3:Y:S01]  /*119b0*/  SHFL.BFLY PT, R6, R233, 0x2, 0x1f ;  /* 0x0c401f00e9067f89 */ /* 0x000ee200000e0000 */
[----:B------:R-:W3:Y:S01]  /*119c0*/  @!UP3 LDCU.64 UR8, c[0x0][0x400] ;  /* 0x00008000ff08b7ac */ /* 0x000ee20008000a00 */
[----:B------:R-:W3:Y:S01]  /*119d0*/  LDCU UR13, c[0x0][0x434] ;  /* 0x00008680ff0d77ac */ /* 0x000ee20008000800 */
[----:B----4-:R-:W-:Y:S01]  /*119e0*/  UISETP.NE.AND UP1, UPT, UR4, URZ, UPT ;  /* 0x000000ff0400728c */ /* 0x010fe2000bf25270 */
[----:B------:R-:W4:Y:S01]  /*119f0*/  @UP3 LDCU.64 UR4, c[0x0][0x408] ;  /* 0x00008100ff0437ac */ /* 0x000f220008000a00 */
[----:B--2---:R-:W-:Y:S02]  /*11a00*/  FADD.FTZ R11, R0, R237 ;  /* 0x000000ed000b7221 */ /* 0x004fe40000010000 */
[----:B-1----:R-:W-:Y:S01]  /*11a10*/  UISETP.NE.AND UP0, UPT, UR12, URZ, !UP1 ;  /* 0x000000ff0c00728c */ /* 0x002fe2000cf05270 */
[----:B-----5:R-:W-:Y:S02]  /*11a20*/  FADD.FTZ R3, R3, R238 ;  /* 0x000000ee03037221 */ /* 0x020fe40000010000 */
[----:B------:R-:W1:Y:S01]  /*11a30*/  SHFL.BFLY PT, R4, R11, 0x1, 0x1f ;  /* 0x0c201f000b047f89 */ /* 0x000e6200000e0000 */
[----:B---3--:R-:W-:Y:S01]  /*11a40*/  @!UP3 UIMAD.WIDE.U32 UR16, UR19, UR8, URZ ;  /* 0x000000081310b2a5 */ /* 0x008fe2000f8e00ff */
[----:B------:R-:W-:-:S02]  /*11a50*/  FADD.FTZ R2, R2, R235 ;  /* 0x000000eb02027221 */ /* 0x000fc40000010000 */
[----:B------:R-:W2:Y:S01]  /*11a60*/  SHFL.BFLY PT, R0, R3, 0x1, 0x1f ;  /* 0x0c201f0003007f89 */ /* 0x000ea200000e0000 */
[----:B------:R-:W3:Y:S01]  /*11a70*/  S2UR UR8, SR_CTAID.X ;  /* 0x00000000000879c3 */ /* 0x000ee20000002500 */
[----:B------:R-:W5:Y:S01]  /*11a80*/  @UP1 LDCU UR14, c[0x0][0x430] ;  /* 0x00008600ff0e17ac */ /* 0x000f620008000800 */
[----:B------:R-:W-:Y:S01]  /*11a90*/  FADD.FTZ R7, R6, R233 ;  /* 0x000000e906077221 */ /* 0x000fe20000010000 */
[----:B------:R-:W5:Y:S01]  /*11aa0*/  SHFL.BFLY PT, R9, R2, 0x1, 0x1f ;  /* 0x0c201f0002097f89 */ /* 0x000f6200000e0000 */
[----:B------:R-:W-:-:S03]  /*11ab0*/  @!UP3 UIMAD UR9, UR19, UR9, UR17 ;  /* 0x000000091309b2a4 */ /* 0x000fc6000f8e0211 */
[----:B------:R-:W3:Y:S01]  /*11ac0*/  SHFL.BFLY PT, R6, R7, 0x1, 0x1f ;  /* 0x0c201f0007067f89 */ /* 0x000ee200000e0000 */
[----:B----4-:R-:W-:-:S03]  /*11ad0*/  @UP3 UIMAD.WIDE.U32 UR20, UR18, UR4, URZ ;  /* 0x00000004121432a5 */ /* 0x010fc6000f8e00ff */
[----:B------:R-:W-:Y:S01]  /*11ae0*/  @UP1 UMOV UR4, 0x1 ;  /* 0x0000000100041882 */ /* 0x000fe20000000000 */
[----:B------:R-:W-:Y:S01]  /*11af0*/  @UP3 UIMAD UR9, UR18, UR5, UR21 ;  /* 0x00000005120932a4 */ /* 0x000fe2000f8e0215 */
[----:B------:R-:W4:Y:S02]  /*11b00*/  @UP1 LDCU UR5, c[0x0][0x430] ;  /* 0x00008600ff0517ac */ /* 0x000f240008000800 */
[----:B------:R-:W-:Y:S01]  /*11b10*/  @UP3 UMOV UR16, UR20 ;  /* 0x0000001400103c82 */ /* 0x000fe20008000000 */
[----:B-1----:R-:W-:Y:S01]  /*11b20*/  FADD.FTZ R4, R11, R4 ;  /* 0x000000040b047221 */ /* 0x002fe20000010000 */
[----:B--2---:R-:W-:-:S03]  /*11b30*/  FADD.FTZ R8, R3, R0 ;  /* 0x0000000003087221 */ /* 0x004fc60000010000 */
[----:B------:R-:W1:Y:S01]  /*11b40*/  MUFU.RCP R5, R4 ;  /* 0x0000000400057308 */ /* 0x000e620000001000 */
[----:B------:R-:W-:Y:S01]  /*11b50*/  SHF.L.U32 R0, R217, 0x1, RZ ;  /* 0x00000001d9007819 */ /* 0x000fe200000006ff */
[----:B-----5:R-:W-:Y:S01]  /*11b60*/  FADD.FTZ R9, R2, R9 ;  /* 0x0000000902097221 */ /* 0x020fe20000010000 */
[----:B------:R-:W-:Y:S02]  /*11b70*/  FSETP.NE.FTZ.AND P3, PT, R4, RZ, PT ;  /* 0x000000ff0400720b */ /* 0x000fe40003f75000 */
[----:B------:R-:W-:Y:S01]  /*11b80*/  LOP3.LUT R0, R0, 0x6, RZ, 0xc0, !PT ;  /* 0x0000000600007812 */ /* 0x000fe200078ec0ff */
[----:B---3--:R-:W-:Y:S02]  /*11b90*/  FADD.FTZ R2, R7, R6 ;  /* 0x0000000607027221 */ /* 0x008fe40000010000 */
[----:B------:R-:W2:Y:S01]  /*11ba0*/  MUFU.RCP R10, R8 ;  /* 0x00000008000a7308 */ /* 0x000ea20000001000 */
[----:B------:R-:W-:Y:S02]  /*11bb0*/  FSETP.NE.FTZ.AND P2, PT, R8, RZ, PT ;  /* 0x000000ff0800720b */ /* 0x000fe40003f55000 */
[----:B------:R-:W-:-:S02]  /*11bc0*/  LOP3.LUT R221, R0, 0x3e00, R221, 0xf8, !PT ;  /* 0x00003e0000dd7812 */ /* 0x000fc400078ef8dd */
[----:B------:R-:W-:Y:S02]  /*11bd0*/  LOP3.LUT R0, R224, 0xc0, RZ, 0xc0, !PT ;  /* 0x000000c0e0007812 */ /* 0x000fe400078ec0ff */
[----:B------:R-:W-:Y:S01]  /*11be0*/  FSETP.NE.FTZ.AND P0, PT, R2, RZ, PT ;  /* 0x000000ff0200720b */ /* 0x000fe20003f15000 */
[----:B------:R-:W3:Y:S01]  /*11bf0*/  MUFU.RCP R6, R2 ;  /* 0x0000000200067308 */ /* 0x000ee20000001000 */
[----:B------:R-:W-:Y:S02]  /*11c00*/  FSETP.NE.FTZ.AND P1, PT, R9, RZ, PT ;  /* 0x000000ff0900720b */ /* 0x000fe40003f35000 */
[----:B------:R-:W-:Y:S02]  /*11c10*/  LOP3.LUT R221, R221, 0x20, R224, 0xf8, !PT ;  /* 0x00000020dddd7812 */ /* 0x000fe400078ef8e0 */
[----:B------:R-:W-:Y:S02]  /*11c20*/  LOP3.LUT R0, R0, 0x18, R217, 0xf8, !PT ;  /* 0x0000001800007812 */ /* 0x000fe400078ef8d9 */
[----:B-1----:R-:W-:Y:S01]  /*11c30*/  FSEL R5, R5, 1, P3 ;  /* 0x3f80000005057808 */ /* 0x002fe20001800000 */
[----:B------:R-:W1:Y:S01]  /*11c40*/  MUFU.RCP R3, R9 ;  /* 0x0000000900037308 */ /* 0x000e620000001000 */
[----:B------:R-:W-:-:S02]  /*11c50*/  LOP3.LUT R0, R221, R0, RZ, 0xfc, !PT ;  /* 0x00000000dd007212 */ /* 0x000fc400078efcff */
[----:B--2---:R-:W-:Y:S01]  /*11c60*/  FSEL R10, R10, 1, P2 ;  /* 0x3f8000000a0a7808 */ /* 0x004fe20001000000 */
[C---:B------:R-:W-:Y:S01]  /*11c70*/  FMUL.FTZ R160, R5.reuse, R160 ;  /* 0x000000a005a07220 */ /* 0x040fe20000410000 */
[C---:B------:R-:W-:Y:S01]  /*11c80*/  FMUL.FTZ R161, R5.reuse, R161 ;  /* 0x000000a105a17220 */ /* 0x040fe20000410000 */
[C---:B------:R-:W-:Y:S01]  /*11c90*/  FMUL.FTZ R148, R5.reuse, R148 ;  /* 0x0000009405947220 */ /* 0x040fe20000410000 */
[C---:B------:R-:W-:Y:S01]  /*11ca0*/  FMUL.FTZ R149, R5.reuse, R149 ;  /* 0x0000009505957220 */ /* 0x040fe20000410000 */
[C---:B------:R-:W-:Y:S01]  /*11cb0*/  FMUL.FTZ R162, R10.reuse, R162 ;  /* 0x000000a20aa27220 */ /* 0x040fe20000410000 */
[----:B------:R-:W-:Y:S01]  /*11cc0*/  FMUL.FTZ R163, R10, R163 ;  /* 0x000000a30aa37220 */ /* 0x000fe20000410000 */
[----:B---3--:R-:W-:Y:S01]  /*11cd0*/  FSEL R6, R6, 1, P0 ;  /* 0x3f80000006067808 */ /* 0x008fe20000000000 */
[C---:B------:R-:W-:Y:S01]  /*11ce0*/  FMUL.FTZ R150, R10.reuse, R150 ;  /* 0x000000960a967220 */ /* 0x040fe20000410000 */
[----:B------:R-:W-:Y:S01]  /*11cf0*/  FMUL.FTZ R151, R10, R151 ;  /* 0x000000970a977220 */ /* 0x000fe20000410000 */
[----:B------:R-:W-:Y:S01]  /*11d00*/  LEA R7, R0, UR6, 0x1 ;  /* 0x0000000600077c11 */ /* 0x000fe2000f8e08ff */
[----:B------:R-:W-:Y:S01]  /*11d10*/  FMUL.FTZ R68, R5, R68 ;  /* 0x0000004405447220 */ /* 0x000fe20000410000 */
[C---:B------:R-:W-:Y:S01]  /*11d20*/  FMUL.FTZ R158, R6.reuse, R158 ;  /* 0x0000009e069e7220 */ /* 0x040fe20000410000 */
[C---:B------:R-:W-:Y:S01]  /*11d30*/  FMUL.FTZ R159, R6.reuse, R159 ;  /* 0x0000009f069f7220 */ /* 0x040fe20000410000 */
[C---:B------:R-:W-:Y:S01]  /*11d40*/  FMUL.FTZ R154, R6.reuse, R154 ;  /* 0x0000009a069a7220 */ /* 0x040fe20000410000 */
        /* <DEDUP_REMOVED lines=23> */
[C---:B------:R-:W-:Y:S01]  /*11ec0*/  FMUL.FTZ R157, R3.reuse, R157 ;  /* 0x0000009d039d7220 */ /* 0x040fe20000410000 */
[----:B------:R-:W-:Y:S01]  /*11ed0*/  LOP3.LUT R6, R220, 0x20, RZ, 0xc0, !PT ;  /* 0x00000020dc067812 */ /* 0x000fe200078ec0ff */
[C---:B------:R-:W-:Y:S01]  /*11ee0*/  FMUL.FTZ R152, R3.reuse, R152 ;  /* 0x0000009803987220 */ /* 0x040fe20000410000 */
[----:B------:R-:W-:Y:S01]  /*11ef0*/  FMUL.FTZ R153, R3, R153 ;  /* 0x0000009903997220 */ /* 0x000fe20000410000 */
[C---:B------:R-:W-:Y:S01]  /*11f00*/  FMUL.FTZ R69, R5.reuse, R69 ;  /* 0x0000004505457220 */ /* 0x040fe20000410000 */
[C---:B------:R-:W-:Y:S01]  /*11f10*/  FMUL.FTZ R70, R10.reuse, R70 ;  /* 0x000000460a467220 */ /* 0x040fe20000410000 */
[C---:B------:R-:W-:Y:S01]  /*11f20*/  FMUL.FTZ R71, R10.reuse, R71 ;  /* 0x000000470a477220 */ /* 0x040fe20000410000 */
[C---:B------:R-:W-:Y:S01]  /*11f30*/  FMUL.FTZ R80, R5.reuse, R80 ;  /* 0x0000005005507220 */ /* 0x040fe20000410000 */
[----:B------:R-:W-:Y:S01]  /*11f40*/  FMUL.FTZ R81, R5, R81 ;  /* 0x0000005105517220 */ /* 0x000fe20000410000 */
[C---:B------:R-:W-:Y:S01]  /*11f50*/  FMUL.FTZ R82, R10.reuse, R82 ;  /* 0x000000520a527220 */ /* 0x040fe20000410000 */
[----:B------:R-:W-:Y:S01]  /*11f60*/  FMUL.FTZ R83, R10, R83 ;  /* 0x000000530a537220 */ /* 0x000fe20000410000 */
[----:B------:R-:W-:Y:S01]  /*11f70*/  F2FP.BF16.F32.PACK_AB R160, R161, R160 ;  /* 0x000000a0a1a0723e */ /* 0x000fe200000010ff */
[----:B------:R-:W-:Y:S01]  /*11f80*/  FMUL.FTZ R72, R3, R72 ;  /* 0x0000004803487220 */ /* 0x000fe20000410000 */
[----:B------:R-:W-:Y:S01]  /*11f90*/  F2FP.BF16.F32.PACK_AB R162, R163, R162 ;  /* 0x000000a2a3a2723e */ /* 0x000fe200000010ff */
[C---:B------:R-:W-:Y:S01]  /*11fa0*/  FMUL.FTZ R73, R3.reuse, R73 ;  /* 0x0000004903497220 */ /* 0x040fe20000410000 */
[----:B------:R-:W-:Y:S01]  /*11fb0*/  LOP3.LUT R220, R220, 0x40, RZ, 0xc0, !PT ;  /* 0x00000040dcdc7812 */ /* 0x000fe200078ec0ff */
[----:B------:R-:W-:Y:S01]  /*11fc0*/  FMUL.FTZ R76, R3, R76 ;  /* 0x0000004c034c7220 */ /* 0x000fe20000410000 */
[----:B------:R-:W-:Y:S01]  /*11fd0*/  F2FP.BF16.F32.PACK_AB R148, R149, R148 ;  /* 0x000000949594723e */ /* 0x000fe200000010ff */
[----:B------:R-:W-:Y:S01]  /*11fe0*/  FMUL.FTZ R77, R3, R77 ;  /* 0x0000004d034d7220 */ /* 0x000fe20000410000 */
[----:B------:R-:W-:Y:S01]  /*11ff0*/  F2FP.BF16.F32.PACK_AB R150, R151, R150 ;  /* 0x000000969796723e */ /* 0x000fe200000010ff */
[----:B------:R-:W-:Y:S01]  /*12000*/  FMUL.FTZ R84, R5, R84 ;  /* 0x0000005405547220 */ /* 0x000fe20000410000 */
[----:B------:R-:W-:Y:S01]  /*12010*/  IADD3 R11, PT, PT, R7, -R6, RZ ;  /* 0x80000006070b7210 */ /* 0x000fe20007ffe0ff */
[----:B------:R-:W-:Y:S01]  /*12020*/  FMUL.FTZ R85, R5, R85 ;  /* 0x0000005505557220 */ /* 0x000fe20000410000 */
[----:B------:R-:W-:Y:S01]  /*12030*/  F2FP.BF16.F32.PACK_AB R156, R157, R156 ;  /* 0x0000009c9d9c723e */ /* 0x000fe200000010ff */
[C---:B------:R-:W-:Y:S01]  /*12040*/  FMUL.FTZ R86, R10.reuse, R86 ;  /* 0x000000560a567220 */ /* 0x040fe20000410000 */
[----:B------:R-:W-:Y:S01]  /*12050*/  F2FP.BF16.F32.PACK_AB R158, R159, R158 ;  /* 0x0000009e9f9e723e */ /* 0x000fe200000010ff */
[C---:B------:R-:W-:Y:S01]  /*12060*/  FMUL.FTZ R87, R10.reuse, R87 ;  /* 0x000000570a577220 */ /* 0x040fe20000410000 */
[----:B------:R-:W-:Y:S01]  /*12070*/  F2FP.BF16.F32.PACK_AB R152, R153, R152 ;  /* 0x000000989998723e */ /* 0x000fe200000010ff */
[----:B------:R-:W-:Y:S01]  /*12080*/  FMUL.FTZ R96, R5, R96 ;  /* 0x0000006005607220 */ /* 0x000fe20000410000 */
[----:B------:R-:W-:Y:S01]  /*12090*/  F2FP.BF16.F32.PACK_AB R154, R155, R154 ;  /* 0x0000009a9b9a723e */ /* 0x000fe200000010ff */
[----:B------:R-:W-:Y:S01]  /*120a0*/  FMUL.FTZ R97, R5, R97 ;  /* 0x0000006105617220 */ /* 0x000fe20000410000 */
[C---:B------:R-:W-:Y:S01]  /*120b0*/  FMUL.FTZ R98, R10.reuse, R98 ;  /* 0x000000620a627220 */ /* 0x040fe20000410000 */
[C---:B------:R-:W-:Y:S01]  /*120c0*/  FMUL.FTZ R99, R10.reuse, R99 ;  /* 0x000000630a637220 */ /* 0x040fe20000410000 */
[----:B------:R-:W-:Y:S01]  /*120d0*/  F2FP.BF16.F32.PACK_AB R68, R69, R68 ;  /* 0x000000444544723e */ /* 0x000fe200000010ff */
[----:B------:R-:W-:Y:S01]  /*120e0*/  FMUL.FTZ R88, R3, R88 ;  /* 0x0000005803587220 */ /* 0x000fe20000410000 */
[----:B------:R-:W-:Y:S01]  /*120f0*/  F2FP.BF16.F32.PACK_AB R70, R71, R70 ;  /* 0x000000464746723e */ /* 0x000fe200000010ff */
[----:B------:R-:W-:Y:S01]  /*12100*/  FMUL.FTZ R89, R3, R89 ;  /* 0x0000005903597220 */ /* 0x000fe20000410000 */
[----:B------:R-:W-:Y:S01]  /*12110*/  IADD3 R13, PT, PT, R7, -R220, RZ ;  /* 0x800000dc070d7210 */ /* 0x000fe20007ffe0ff */
[----:B------:R-:W-:Y:S01]  /*12120*/  STS [R7], R160 ;  /* 0x000000a007007388 */ /* 0x000fe20000000800 */
[----:B------:R-:W-:Y:S01]  /*12130*/  F2FP.BF16.F32.PACK_AB R80, R81, R80 ;  /* 0x000000505150723e */ /* 0x000fe200000010ff */
[----:B------:R-:W-:Y:S01]  /*12140*/  FMUL.FTZ R92, R3, R92 ;  /* 0x0000005c035c7220 */ /* 0x000fe20000410000 */
[----:B------:R-:W-:Y:S01]  /*12150*/  F2FP.BF16.F32.PACK_AB R82, R83, R82 ;  /* 0x000000525352723e */ /* 0x000fe200000010ff */
[----:B------:R-:W-:Y:S01]  /*12160*/  STS [R7+0x200], R162 ;  /* 0x000200a207007388 */ /* 0x000fe20000000800 */
[----:B------:R-:W-:Y:S01]  /*12170*/  IADD3 R15, PT, PT, R11, -R220, RZ ;  /* 0x800000dc0b0f7210 */ /* 0x000fe20007ffe0ff */
[----:B------:R-:W-:Y:S01]  /*12180*/  FMUL.FTZ R93, R3, R93 ;  /* 0x0000005d035d7220 */ /* 0x000fe20000410000 */
[----:B------:R-:W-:Y:S01]  /*12190*/  F2FP.BF16.F32.PACK_AB R72, R73, R72 ;  /* 0x000000484948723e */ /* 0x000fe200000010ff */
[----:B------:R-:W-:Y:S01]  /*121a0*/  STS [R11+0x10], R148 ;  /* 0x000010940b007388 */ /* 0x000fe20000000800 */
[----:B------:R-:W-:Y:S01]  /*121b0*/  F2FP.BF16.F32.PACK_AB R74, R75, R74 ;  /* 0x0000004a4b4a723e */ /* 0x000fe200000010ff */
[C---:B------:R-:W-:Y:S01]  /*121c0*/  FMUL.FTZ R100, R5.reuse, R100 ;  /* 0x0000006405647220 */ /* 0x040fe20000410000 */
[----:B------:R-:W-:Y:S01]  /*121d0*/  FMUL.FTZ R101, R5, R101 ;  /* 0x0000006505657220 */ /* 0x000fe20000410000 */
[----:B------:R-:W-:Y:S01]  /*121e0*/  STS [R11+0x210], R150 ;  /* 0x000210960b007388 */ /* 0x000fe20000000800 */
[C---:B------:R-:W-:Y:S01]  /*121f0*/  FMUL.FTZ R102, R10.reuse, R102 ;  /* 0x000000660a667220 */ /* 0x040fe20000410000 */
[C---:B------:R-:W-:Y:S01]  /*12200*/  FMUL.FTZ R103, R10.reuse, R103 ;  /* 0x000000670a677220 */ /* 0x040fe20000410000 */
        /* <DEDUP_REMOVED lines=26> */
[C---:B------:R-:W-:Y:S01]  /*123b0*/  FMUL.FTZ R119, R10.reuse, R119 ;  /* 0x000000770a777220 */ /* 0x040fe20000410000 */
        /* <DEDUP_REMOVED lines=23> */
[C---:B------:R-:W-:Y:S01]  /*12530*/  FMUL.FTZ R145, R5.reuse, R145 ;  /* 0x0000009105917220 */ /* 0x040fe20000410000 */
        /* <DEDUP_REMOVED lines=24> */
[----:B------:R-:W1:Y:S01]  /*126c0*/  LDCU UR6, c[0x0][0x434] ;  /* 0x00008680ff0677ac */ /* 0x000e620008000800 */
[----:B------:R-:W-:Y:S01]  /*126d0*/  F2FP.BF16.F32.PACK_AB R124, R125, R124 ;  /* 0x0000007c7d7c723e */ /* 0x000fe200000010ff */
[----:B------:R-:W-:Y:S01]  /*126e0*/  STS [R11+0x3210], R94 ;  /* 0x0032105e0b007388 */ /* 0x000fe20000000800 */
[----:B------:R-:W-:Y:S01]  /*126f0*/  F2FP.BF16.F32.PACK_AB R126, R127, R126 ;  /* 0x0000007e7f7e723e */ /* 0x000fe200000010ff */
[----:B------:R2:W3:Y:S01]  /*12700*/  @P3 MUFU.LG2 R10, R4 ;  /* 0x00000004000a3308 */ /* 0x0004e20000000c00 */
[----:B------:R-:W-:Y:S01]  /*12710*/  F2FP.BF16.F32.PACK_AB R144, R145, R144 ;  /* 0x000000909190723e */ /* 0x000fe200000010ff */
[----:B------:R-:W-:Y:S01]  /*12720*/  STS [R13+0x2020], R100 ;  /* 0x002020640d007388 */ /* 0x000fe20000000800 */
[----:B------:R-:W-:-:S02]  /*12730*/  F2FP.BF16.F32.PACK_AB R146, R147, R146 ;  /* 0x000000929392723e */ /* 0x000fc400000010ff */
[----:B------:R-:W-:Y:S01]  /*12740*/  F2FP.BF16.F32.PACK_AB R5, R5, R136 ;  /* 0x000000880505723e */ /* 0x000fe200000010ff */
[----:B------:R-:W-:Y:S01]  /*12750*/  STS [R13+0x2220], R102 ;  /* 0x002220660d007388 */ /* 0x000fe20000000800 */
[----:B------:R-:W-:Y:S01]  /*12760*/  F2FP.BF16.F32.PACK_AB R138, R139, R138 ;  /* 0x0000008a8b8a723e */ /* 0x000fe200000010ff */
[----:B------:R-:W2:Y:S01]  /*12770*/  @P2 MUFU.LG2 R8, R8 ;  /* 0x0000000800082308 */ /* 0x000ea20000000c00 */
[----:B------:R-:W-:Y:S01]  /*12780*/  F2FP.BF16.F32.PACK_AB R132, R133, R132 ;  /* 0x000000848584723e */ /* 0x000fe200000010ff */
[----:B------:R-:W-:Y:S01]  /*12790*/  STS [R15+0x2030], R112 ;  /* 0x002030700f007388 */ /* 0x000fe20000000800 */
[----:B------:R-:W-:Y:S02]  /*127a0*/  F2FP.BF16.F32.PACK_AB R134, R135, R134 ;  /* 0x000000868786723e */ /* 0x000fe400000010ff */
[----:B------:R-:W-:Y:S01]  /*127b0*/  F2FP.BF16.F32.PACK_AB R3, R3, R140 ;  /* 0x0000008c0303723e */ /* 0x000fe200000010ff */
[----:B------:R-:W-:Y:S01]  /*127c0*/  STS [R15+0x2230], R114 ;  /* 0x002230720f007388 */ /* 0x000fe20000000800 */
[----:B------:R-:W-:Y:S01]  /*127d0*/  F2FP.BF16.F32.PACK_AB R142, R143, R142 ;  /* 0x0000008e8f8e723e */ /* 0x000fe200000010ff */
[----:B------:R-:W2:Y:S01]  /*127e0*/  @P1 MUFU.LG2 R9, R9 ;  /* 0x0000000900091308 */ /* 0x000ea20000000c00 */
[----:B-1----:R-:W-:Y:S01]  /*127f0*/  @!UP2 UIMAD UR18, UR19, UR6, URZ ;  /* 0x000000061312a2a4 */ /* 0x002fe2000f8e02ff */
[----:B------:R-:W-:Y:S01]  /*12800*/  STS [R13+0x3020], R104 ;  /* 0x003020680d007388 */ /* 0x000fe20000000800 */
[----:B------:R-:W-:-:S02]  /*12810*/  @UP1 UIMAD UR13, UR14, UR6, URZ ;  /* 0x000000060e0d12a4 */ /* 0x000fc4000f8e02ff */
[----:B------:R-:W-:Y:S01]  /*12820*/  USHF.R.S32.HI UR14, URZ, 0x1f, UR18 ;  /* 0x0000001fff0e7899 */ /* 0x000fe20008011412 */
        /* <DEDUP_REMOVED lines=17> */
[----:B-1----:R-:W1:Y:S03]  /*12940*/  @P3 LDC R11, c[0x0][0x458] ;  /* 0x00011600ff0b3b82 */ /* 0x002e660000000800 */
[----:B------:R1:W-:Y:S04]  /*12950*/  STS [R15+0x5030], R3 ;  /* 0x005030030f007388 */ /* 0x0003e80000000800 */
[----:B------:R1:W-:Y:S01]  /*12960*/  STS [R15+0x5230], R142 ;  /* 0x0052308e0f007388 */ /* 0x0003e20000000800 */
[----:B---34-:R-:W-:Y:S05]  /*12970*/  BRA.U UP1, `(.L_x_194) ;  /* 0x0000000101207547 */ /* 0x018fea000b800000 */
[----:B------:R-:W-:Y:S01]  /*12980*/  UISETP.NE.AND UP1, UPT, UR12, URZ, UPT ;  /* 0x000000ff0c00728c */ /* 0x000fe2000bf25270 */
[----:B------:R-:W3:Y:S10]  /*12990*/  LDCU UR5, c[0x0][0x3e0] ;  /* 0x00007c00ff0577ac */ /* 0x000ef40008000800 */
[----:B------:R-:W3:Y:S01]  /*129a0*/  @UP1 LDCU UR4, c[0x0][0x454] ;  /* 0x00008a80ff0417ac */ /* 0x000ee20008000800 */
[----:B------:R-:W4:Y:S01]  /*129b0*/  @UP1 LDCU UR13, c[0x0][0x454] ;  /* 0x00008a80ff0d17ac */ /* 0x000f220008000800 */
[----:B---3--:R-:W-:-:S02]  /*129c0*/  @UP1 UIMAD UR4, UR4, UR5, URZ ;  /* 0x00000005040412a4 */ /* 0x008fc4000f8e02ff */
[----:B------:R-:W-:-:S03]  /*129d0*/  @!UP1 UIMAD UR4, UR6, UR5, URZ ;  /* 0x00000005060492a4 */ /* 0x000fc6000f8e02ff */
[----:B------:R-:W-:Y:S01]  /*129e0*/  @UP1 UMOV UR5, 0x1 ;  /* 0x0000000100051882 */ /* 0x000fe20000000000 */
[----:B----4-:R-:W-:-:S08]  /*129f0*/  @!UP1 UMOV UR5, 0x1 ;  /* 0x0000000100059882 */ /* 0x010fd00000000000 */
.L_x_194:
[----:B------:R-:W-:Y:S01]  /*12a00*/  BAR.SYNC.DEFER_BLOCKING 0x0 ;  /* 0x0000000000007b1d */ /* 0x000fe20000010000 */
[----:B--2---:R-:W-:Y:S01]  /*12a10*/  @P3 FMUL.FTZ R13, R10, 0.69314718246459960938 ;  /* 0x3f3172180a0d3820 */ /* 0x004fe20000410000 */
[----:B------:R-:W-:Y:S01]  /*12a20*/  MOV R14, 0x7f800000 ;  /* 0x7f800000000e7802 */ /* 0x000fe20000000f00 */
[----:B------:R-:W-:Y:S01]  /*12a30*/  UIMAD UR13, UR15, UR13, URZ ;  /* 0x0000000d0f0d72a4 */ /* 0x000fe2000f8e02ff */
[----:B------:R-:W-:Y:S01]  /*12a40*/  @P2 FMUL.FTZ R8, R8, 0.69314718246459960938 ;  /* 0x3f31721808082820 */ /* 0x000fe20000410000 */
[----:B-1----:R-:W-:-:S03]  /*12a50*/  @P3 FFMA.FTZ R14, R168, R11, R13 ;  /* 0x0000000ba80e3223 */ /* 0x002fc6000001000d */
        /* <DEDUP_REMOVED lines=14> */
[----:B------:R-:W-:Y:S01]  /*12b40*/  MOV R15, 0x7f800000 ;  /* 0x7f800000000f7802 */ /* 0x000fe20000000f00 */
[----:B------:R-:W-:Y:S01]  /*12b50*/  USHF.R.S32.HI UR6, URZ, 0x1f, UR13 ;  /* 0x0000001fff067899 */ /* 0x000fe2000801140d */
[----:B------:R-:W5:Y:S01]  /*12b60*/  @P0 LDC R18, c[0x0][0x458] ;  /* 0x00011600ff120b82 */ /* 0x000f620000000800 */
[----:B------:R-:W-:Y:S01]  /*12b70*/  USHF.R.S32.HI UR4, URZ, 0x1f, UR12 ;  /* 0x0000001fff047899 */ /* 0x000fe2000801140c */
[----:B------:R1:W3:Y:S01]  /*12b80*/  LDS.128 R4, [R230+0x1800] ;  /* 0x00180000e6047984 */ /* 0x0002e20000000c00 */
[----:B------:R-:W-:Y:S01]  /*12b90*/  UIADD3 UR18, UP1, UP0, UR12, UR18, UR13 ;  /* 0x000000120c127290 */ /* 0x000fe2000f83e00d */
[----:B--2---:R-:W-:Y:S01]  /*12ba0*/  @P0 FMUL.FTZ R2, R2, 0.69314718246459960938 ;  /* 0x3f31721802020820 */ /* 0x004fe20000410000 */
[----:B------:R-:W-:-:S02]  /*12bb0*/  SHF.R.U32.HI R24, RZ, 0x2, R217 ;  /* 0x00000002ff187819 */ /* 0x000fc400000116d9 */
        /* <DEDUP_REMOVED lines=31> */
[C---:B------:R-:W-:Y:S02]  /*12db0*/  @!P4 IADD3 R10, P1, PT, R21.reuse, UR18, RZ ;  /* 0x00000012150acc10 */ /* 0x040fe4000ff3e0ff */
[----:B------:R-:W-:Y:S02]  /*12dc0*/  @!P3 IADD3 R13, P0, PT, R20, UR18, RZ ;  /* 0x00000012140dbc10 */ /* 0x000fe4000ff1e0ff */
[----:B------:R-:W-:-:S02]  /*12dd0*/  @!P4 LEA.HI.X.SX32 R21, R21, UR4, 0x1, P1 ;  /* 0x000000041515cc11 */ /* 0x000fc400088f0eff */
[----:B------:R-:W-:Y:S02]  /*12de0*/  @!P3 LEA.HI.X.SX32 R20, R20, UR4, 0x1, P0 ;  /* 0x000000041414bc11 */ /* 0x000fe400080f0eff */
[----:B---3--:R-:W-:Y:S02]  /*12df0*/  @!P4 LEA R8, P1, R10, R8, 0x2 ;  /* 0x000000080a08c211 */ /* 0x008fe400078210ff */
[----:B------:R-:W-:Y:S02]  /*12e00*/  @!P5 LEA.HI.X R19, R12, R11, R22, 0x2, P2 ;  /* 0x0000000b0c13d211 */ /* 0x000fe400010f1416 */
[----:B------:R-:W-:Y:S02]  /*12e10*/  @!P4 LEA.HI.X R9, R10, R9, R21, 0x2, P1 ;  /* 0x000000090a09c211 */ /* 0x000fe400008f1415 */
[C---:B----4-:R-:W-:Y:S01]  /*12e20*/  @!P3 LEA R2, P0, R13.reuse, R2, 0x2 ;  /* 0x000000020d02b211 */ /* 0x050fe200078010ff */
[----:B------:R1:W-:Y:S03]  /*12e30*/  @!P5 STG.E desc[UR10][R18.64], R17 ;  /* 0x000000111200d986 */ /* 0x0003e6000c10190a */
[----:B------:R-:W-:Y:S01]  /*12e40*/  @!P3 LEA.HI.X R3, R13, R3, R20, 0x2, P0 ;  /* 0x000000030d03b211 */ /* 0x000fe200000f1414 */
[----:B------:R1:W-:Y:S04]  /*12e50*/  @!P4 STG.E desc[UR10][R8.64], R16 ;  /* 0x000000100800c986 */ /* 0x0003e8000c10190a */
[----:B------:R1:W-:Y:S04]  /*12e60*/  @!P3 STG.E desc[UR10][R2.64], R15 ;  /* 0x0000000f0200b986 */ /* 0x0003e8000c10190a */
.L_x_196:
[----:B------:R-:W-:Y:S05]  /*12e70*/  BSYNC.RECONVERGENT B0 ;  /* 0x0000000000007941 */ /* 0x000fea0003800200 */
.L_x_195:
[----:B------:R-:W2:Y:S01]  /*12e80*/  LDCU.64 UR4, c[0x0][0x410] ;  /* 0x00008200ff0477ac */ /* 0x000ea20008000a00 */
[----:B------:R-:W-:Y:S01]  /*12e90*/  IADD3 R10, P0, PT, R236, UR16, RZ ;  /* 0x00000010ec0a7c10 */ /* 0x000fe2000ff1e0ff */
[C---:B-1----:R-:W-:Y:S01]  /*12ea0*/  VIADD R8, R24.reuse, 0x20 ;  /* 0x0000002018087836 */ /* 0x042fe20000000000 */
[----:B------:R1:W3:Y:S01]  /*12eb0*/  LDS.128 R16, [R230] ;  /* 0x00000000e6107984 */ /* 0x0002e20000000c00 */
[----:B------:R-:W-:Y:S01]  /*12ec0*/  ISETP.GE.AND P3, PT, R24, UR7, PT ;  /* 0x0000000718007c0c */ /* 0x000fe2000bf66270 */
[----:B------:R-:W-:Y:S01]  /*12ed0*/  IMAD.MOV.U32 R25, RZ, RZ, RZ ;  /* 0x000000ffff197224 */ /* 0x000fe200078e00ff */
[----:B------:R-:W-:Y:S01]  /*12ee0*/  IADD3.X R11, PT, PT, RZ, UR9, RZ, P0, !PT ;  /* 0x00000009ff0b7c10 */ /* 0x000fe200087fe4ff */
[----:B------:R1:W4:Y:S01]  /*12ef0*/  LDS.128 R12, [R230+0x2000] ;  /* 0x00200000e60c7984 */ /* 0x0003220000000c00 */
[----:B------:R-:W-:Y:S01]  /*12f00*/  ISETP.GE.AND P2, PT, R8, UR7, PT ;  /* 0x0000000708007c0c */ /* 0x000fe2000bf46270 */
[----:B------:R-:W-:Y:S01]  /*12f10*/  IMAD.WIDE.U32 R2, R0, 0x80, R24 ;  /* 0x0000008000027825 */ /* 0x000fe200078e0018 */
[C---:B------:R-:W-:Y:S01]  /*12f20*/  IADD3 R0, PT, PT, R24.reuse, 0x40, RZ ;  /* 0x0000004018007810 */ /* 0x040fe20007ffe0ff */
[----:B------:R-:W-:Y:S02]  /*12f30*/  BSSY.RECONVERGENT B0, `(.L_x_197) ;  /* 0x000001b000007945 */ /* 0x000fe40003800200 */
[----:B------:R-:W-:Y:S01]  /*12f40*/  VIADD R24, R24, 0x60 ;  /* 0x0000006018187836 */ /* 0x000fe20000000000 */
[----:B------:R-:W-:-:S02]  /*12f50*/  ISETP.GE.AND P1, PT, R0, UR7, PT ;  /* 0x0000000700007c0c */ /* 0x000fc4000bf26270 */
[----:B------:R-:W-:Y:S01]  /*12f60*/  LOP3.LUT R0, R236, 0x20, RZ, 0xfc, !PT ;  /* 0x00000020ec007812 */ /* 0x000fe200078efcff */
[----:B--2---:R-:W-:Y:S01]  /*12f70*/  IMAD.U32 R20, RZ, RZ, UR4 ;  /* 0x00000004ff147e24 */ /* 0x004fe2000f8e00ff */
[----:B------:R-:W-:Y:S02]  /*12f80*/  MOV R23, UR5 ;  /* 0x0000000500177c02 */ /* 0x000fe40008000f00 */
[----:B------:R-:W-:Y:S01]  /*12f90*/  ISETP.GE.AND P0, PT, R24, UR7, PT ;  /* 0x0000000718007c0c */ /* 0x000fe2000bf06270 */
[----:B------:R-:W-:Y:S02]  /*12fa0*/  IMAD.WIDE.U32 R20, R20, UR15, R10 ;  /* 0x0000000f14147c25 */ /* 0x000fe4000f8e000a */
[----:B------:R1:W2:Y:S02]  /*12fb0*/  LDS.128 R8, [R230+0x4000] ;  /* 0x00400000e6087984 */ /* 0x0002a40000000c00 */
[----:B------:R-:W-:Y:S01]  /*12fc0*/  IMAD R23, R23, UR15, R21 ;  /* 0x0000000f17177c24 */ /* 0x000fe2000f8e0215 */
[----:B------:R-:W-:Y:S07]  /*12fd0*/  @P3 BRA `(.L_x_198) ;  /* 0x0000000000403947 */ /* 0x000fee0003800000 */
[----:B------:R-:W5:Y:S01]  /*12fe0*/  LDCU.64 UR8, c[0x0][0x408] ;  /* 0x00008100ff0877ac */ /* 0x000f620008000a00 */
[----:B------:R-:W-:Y:S01]  /*12ff0*/  IMAD.MOV.U32 R22, RZ, RZ, R20 ;  /* 0x000000ffff167224 */ /* 0x000fe200078e0014 */
[----:B------:R-:W3:Y:S01]  /*13000*/  LDCU UR6, c[0x0][0x440] ;  /* 0x00008800ff0677ac */ /* 0x000ee20008000800 */
[----:B------:R-:W1:Y:S01]  /*13010*/  LDCU.64 UR4, c[0x0][0x3f0] ;  /* 0x00007e00ff0477ac */ /* 0x000e620008000a00 */
[----:B-----5:R-:W-:Y:S02]  /*13020*/  IMAD R25, R3, UR8, RZ ;  /* 0x0000000803197c24 */ /* 0x020fe4000f8e02ff */
        /* <DEDUP_REMOVED lines=8> */
[----:B------:R1:W-:Y:S04]  /*130b0*/  @!P5 STG.E.128 desc[UR10][R28.64], R16 ;  /* 0x000000101c00d986 */ /* 0x0003e8000c101d0a */
[----:B----4-:R1:W-:Y:S04]  /*130c0*/  @!P4 STG.E.128 desc[UR10][R28.64+0x40], R12 ;  /* 0x0000400c1c00c986 */ /* 0x0103e8000c101d0a */
[----:B--2---:R1:W-:Y:S02]  /*130d0*/  @!P3 STG.E.128 desc[UR10][R28.64+0x80], R8 ;  /* 0x000080081c00b986 */ /* 0x0043e4000c101d0a */
.L_x_198:
[----:B------:R-:W-:Y:S05]  /*130e0*/  BSYNC.RECONVERGENT B0 ;  /* 0x0000000000007941 */ /* 0x000fea0003800200 */
.L_x_197:
[----:B-1-3--:R1:W3:Y:S01]  /*130f0*/  LDS.128 R16, [R230+0x800] ;  /* 0x00080000e6107984 */ /* 0x00a2e20000000c00 */
[----:B------:R-:W-:Y:S03]  /*13100*/  BSSY.RECONVERGENT B0, `(.L_x_199) ;  /* 0x0000017000007945 */ /* 0x000fe60003800200 */
[----:B----4-:R1:W4:Y:S04]  /*13110*/  LDS.128 R12, [R230+0x2800] ;  /* 0x00280000e60c7984 */ /* 0x0103280000000c00 */
[----:B--2---:R1:W2:Y:S01]  /*13120*/  LDS.128 R8, [R230+0x4800] ;  /* 0x00480000e6087984 */ /* 0x0042a20000000c00 */
[----:B------:R-:W-:Y:S05]  /*13130*/  @P2 BRA `(.L_x_200) ;  /* 0x00000000004c2947 */ /* 0x000fea0003800000 */
[----:B------:R-:W5:Y:S01]  /*13140*/  LDCU.64 UR8, c[0x0][0x408] ;  /* 0x00008100ff0877ac */ /* 0x000f620008000a00 */
[----:B------:R-:W-:Y:S01]  /*13150*/  IADD3 R25, P2, PT, R2, 0x20, RZ ;  /* 0x0000002002197810 */ /* 0x000fe20007f5e0ff */
        /* <DEDUP_REMOVED lines=14> */
[----:B------:R1:W-:Y:S04]  /*13240*/  @!P4 STG.E.128 desc[UR10][R28.64], R16 ;  /* 0x000000101c00c986 */ /* 0x0003e8000c101d0a */
[----:B----4-:R1:W-:Y:S04]  /*13250*/  @!P3 STG.E.128 desc[UR10][R28.64+0x40], R12 ;  /* 0x0000400c1c00b986 */ /* 0x0103e8000c101d0a */
[----:B--2---:R1:W-:Y:S02]  /*13260*/  @!P2 STG.E.128 desc[UR10][R28.64+0x80], R8 ;  /* 0x000080081c00a986 */ /* 0x0043e4000c101d0a */
.L_x_200:
[----:B------:R-:W-:Y:S05]  /*13270*/  BSYNC.RECONVERGENT B0 ;  /* 0x0000000000007941 */ /* 0x000fea0003800200 */
.L_x_199:
        /* <DEDUP_REMOVED lines=24> */
.L_x_202:
[----:B------:R-:W-:Y:S05]  /*13400*/  BSYNC.RECONVERGENT B0 ;  /* 0x0000000000007941 */ /* 0x000fea0003800200 */
.L_x_201:
[----:B-12---:R1:W2:Y:S01]  /*13410*/  LDS.128 R8, [R230+0x3800] ;  /* 0x00380000e6087984 */ /* 0x0062a20000000c00 */
[----:B------:R-:W-:Y:S05]  /*13420*/  @P0 EXIT ;  /* 0x000000000000094d */ /* 0x000fea0003800000 */
[----:B------:R-:W5:Y:S01]  /*13430*/  LDCU.64 UR6, c[0x0][0x408] ;  /* 0x00008100ff0677ac */ /* 0x000f620008000a00 */
[----:B-1----:R-:W1:Y:S01]  /*13440*/  LDS.128 R228, [R230+0x5800] ;  /* 0x00580000e6e47984 */ /* 0x002e620000000c00 */
[----:B------:R-:W-:Y:S01]  /*13450*/  IADD3 R2, P0, PT, R2, 0x60, RZ ;  /* 0x0000006002027810 */ /* 0x000fe20007f1e0ff */
[----:B----4-:R-:W-:Y:S01]  /*13460*/  IMAD.MOV.U32 R12, RZ, RZ, R20 ;  /* 0x000000ffff0c7224 */ /* 0x010fe200078e0014 */
[----:B------:R-:W4:Y:S01]  /*13470*/  LDCU UR8, c[0x0][0x440] ;  /* 0x00008800ff0877ac */ /* 0x000f220008000800 */
[----:B------:R-:W-:Y:S02]  /*13480*/  MOV R13, R23 ;  /* 0x00000017000d7202 */ /* 0x000fe40000000f00 */
[----:B------:R-:W-:Y:S01]  /*13490*/  IMAD.X R3, RZ, RZ, R3, P0 ;  /* 0x000000ffff037224 */ /* 0x000fe200000e0603 */
[----:B------:R-:W3:Y:S03]  /*134a0*/  LDCU.64 UR4, c[0x0][0x3f0] ;  /* 0x00007e00ff0477ac */ /* 0x000ee60008000a00 */
[----:B-----5:R-:W-:-:S02]  /*134b0*/  IMAD R3, R3, UR6, RZ ;  /* 0x0000000603037c24 */ /* 0x020fc4000f8e02ff */
[----:B------:R-:W-:Y:S01]  /*134c0*/  IMAD.WIDE.U32 R12, R2, UR6, R12 ;  /* 0x00000006020c7c25 */ /* 0x000fe2000f8e000c */
[----:B----4-:R-:W-:-:S03]  /*134d0*/  ISETP.GE.AND P2, PT, R236, UR8, PT ;  /* 0x00000008ec007c0c */ /* 0x010fc6000bf46270 */
[----:B------:R-:W-:Y:S01]  /*134e0*/  IMAD R3, R2, UR7, R3 ;  /* 0x0000000702037c24 */ /* 0x000fe2000f8e0203 */
[----:B------:R-:W-:Y:S02]  /*134f0*/  ISETP.GE.AND P1, PT, R0, UR8, PT ;  /* 0x0000000800007c0c */ /* 0x000fe4000bf26270 */
[----:B------:R-:W-:Y:S01]  /*13500*/  ISETP.GE.AND P0, PT, R234, UR8, PT ;  /* 0x00000008ea007c0c */ /* 0x000fe2000bf06270 */
[----:B------:R-:W-:Y:S01]  /*13510*/  IMAD.IADD R3, R3, 0x1, R13 ;  /* 0x0000000103037824 */ /* 0x000fe200078e020d */
[----:B---3--:R-:W-:-:S04]  /*13520*/  LEA R2, P3, R12, UR4, 0x1 ;  /* 0x000000040c027c11 */ /* 0x008fc8000f8608ff */
[----:B------:R-:W-:-:S05]  /*13530*/  LEA.HI.X R3, R12, UR5, R3, 0x1, P3 ;  /* 0x000000050c037c11 */ /* 0x000fca00098f0c03 */
[----:B------:R3:W-:Y:S04]  /*13540*/  @!P2 STG.E.128 desc[UR10][R2.64], R4 ;  /* 0x000000040200a986 */ /* 0x0007e8000c101d0a */
[----:B--2---:R3:W-:Y:S01]  /*13550*/  @!P1 STG.E.128 desc[UR10][R2.64+0x40], R8 ;  /* 0x0000400802009986 */ /* 0x0047e2000c101d0a */
[----:B-1----:R-:W-:Y:S05]  /*13560*/  @P0 EXIT ;  /* 0x000000000000094d */ /* 0x002fea0003800000 */
[----:B------:R-:W-:Y:S01]  /*13570*/  STG.E.128 desc[UR10][R2.64+0x80], R228 ;  /* 0x000080e402007986 */ /* 0x000fe2000c101d0a */
[----:B------:R-:W-:Y:S05]  /*13580*/  EXIT ;  /* 0x000000000000794d */ /* 0x000fea0003800000 */
.L_x_203:
        /* <DEDUP_REMOVED lines=15> */
.L_x_1262:


//--------------------- .text._ZN5flash16flash_fwd_kernelI23Flash_fwd_kernel_traitsILi96ELi64ELi64ELi4ELb0ELb0EN7cutlass10bfloat16_tE19Flash_kernel_traitsILi96ELi64ELi64ELi4ES3_EELb0ELb1ELb0ELb0ELb1ELb1ELb0ELb0EEEvNS_16Flash_fwd_paramsE --------------------------
	.section	.text._ZN5flash16flash_fwd_kernelI23Flash_fwd_kernel_traitsILi96ELi64ELi64ELi4ELb0ELb0EN7cutlass10bfloat16_tE19Flash_kernel_traitsILi96ELi64ELi64ELi4ES3_EELb0ELb1ELb0ELb0ELb1ELb1ELb0ELb0EEEvNS_16Flash_fwd_paramsE,"ax",@progbits
	.align	128
        .global         _ZN5flash16flash_fwd_kernelI23Flash_fwd_kernel_traitsILi96ELi64ELi64ELi4ELb0ELb0EN7cutlass10bfloat16_tE19Flash_kernel_traitsILi96ELi64ELi64ELi4ES3_EELb0ELb1ELb0ELb0ELb1ELb1ELb0ELb0EEEvNS_16Flash_fwd_paramsE
        .type           _ZN5flash16flash_fwd_kernelI23Flash_fwd_kernel_traitsILi96ELi64ELi64ELi4ELb0ELb0EN7cutlass10bfloat16_tE19Flash_kernel_traitsILi96ELi64ELi64ELi4ES3_EELb0ELb1ELb0ELb0ELb1ELb1ELb0ELb0EEEvNS_16Flash_fwd_paramsE,@function
        .size           _ZN5flash16flash_fwd_kernelI23Flash_fwd_kernel_traitsILi96ELi64ELi64ELi4ELb0ELb0EN7cutlass10bfloat16_tE19Flash_kernel_traitsILi96ELi64ELi64ELi4ES3_EELb0ELb1ELb0ELb0ELb1ELb1ELb0ELb0EEEvNS_16Flash_fwd_paramsE,(.L_x_1263 - _ZN5flash16flash_fwd_kernelI23Flash_fwd_kernel_traitsILi96ELi64ELi64ELi4ELb0ELb0EN7cutlass10bfloat16_tE19Flash_kernel_traitsILi96ELi64ELi64ELi4ES3_EELb0ELb1ELb0ELb0ELb1ELb1ELb0ELb0EEEvNS_16Flash_fwd_paramsE)
        .other          _ZN5flash16flash_fwd_kernelI23Flash_fwd_kernel_traitsILi96ELi64ELi64ELi4ELb0ELb0EN7cutlass10bfloat16_tE19Flash_kernel_traitsILi96ELi64ELi64ELi4ES3_EELb0ELb1ELb0ELb0ELb1ELb1ELb0ELb0EEEvNS_16Flash_fwd_paramsE,@"STO_CUDA_ENTRY STV_DEFAULT"
_ZN5flash16flash_fwd_kernelI23Flash_fwd_kernel_traitsILi96ELi64ELi64ELi4ELb0ELb0EN7cutlass10bfloat16_tE19Flash_kernel_traitsILi96ELi64ELi64ELi4ES3_EELb0ELb1ELb0ELb0ELb1ELb1ELb0ELb0EEEvNS_16Flash_fwd_paramsE:
.text._ZN5flash16flash_fwd_kernelI23Flash_fwd_kernel_traitsILi96ELi64ELi64ELi4ELb0ELb0EN7cutlass10bfloat16_tE19Flash_kernel_traitsILi96ELi64ELi64ELi4ES3_EELb0ELb1ELb0ELb0ELb1ELb1ELb0ELb0EEEvNS_16Flash_fwd_paramsE:
[----:B------:R-:W-:Y:S08]  /*0000*/  LDC R1, c[0x0][0x37c] ;  /* 0x0000df00ff017b82 */ /* 0x000ff00000000800 */
[----:B------:R-:W1:Y:S01]  /*0010*/  LDC.64 R2, c[0x0][0x478] ;  /* 0x00011e00ff027b82 */ /* 0x000e620000000a00 */
[----:B------:R-:W2:Y:S01]  /*0020*/  S2R R9, SR_CTAID.Y ;  /* 0x0000000000097919 */ /* 0x000ea20000002600 */
[----:B------:R-:W3:Y:S01]  /*0030*/  LDCU.64 UR26, c[0x0][0x358] ;  /* 0x00006b00ff1a77ac */ /* 0x000ee20008000a00 */
[----:B------:R-:W-:-:S05]  /*0040*/  IMAD.MOV.U32 R15, RZ, RZ, RZ ;  /* 0x000000ffff0f7224 */ /* 0x000fca00078e00ff */
[----:B------:R-:W4:Y:S01]  /*0050*/  LDC.64 R4, c[0x0][0x470] ;  /* 0x00011c00ff047b82 */ /* 0x000f220000000a00 */
[----:B------:R-:W3:Y:S01]  /*0060*/  S2R R17, SR_CTAID.X ;  /* 0x0000000000117919 */ /* 0x000ee20000002500 */
[----:B------:R-:W3:Y:S01]  /*0070*/  LDCU UR24, c[0x0][0x434] ;  /* 0x00008680ff1877ac */ /* 0x000ee20008000800 */
        /* <DEDUP_REMOVED lines=13> */
[----:B------:R-:W-:Y:S02]  /*0150*/  ISETP.GE.AND P1, PT, R92, UR24, PT ;  /* 0x000000185c007c0c */ /* 0x000fe4000bf26270 */
[----:B-1----:R-:W-:-:S11]  /*0160*/  @!P2 ISETP.NE.U32.AND P0, PT, R4, RZ, PT ;  /* 0x000000ff0400a20c */ /* 0x002fd60003f05070 */
[----:B--23--:R-:W-:Y:S05]  /*0170*/  @P1 EXIT ;  /* 0x000000000000194d */ /* 0x00cfea0003800000 */
[----:B------:R-:W1:Y:S01]  /*0180*/  LDC R81, c[0x0][0x508] ;  /* 0x00014200ff517b82 */ /* 0x000e620000000800 */
[----:B------:R-:W-:Y:S01]  /*0190*/  @!P2 ISETP.NE.AND.EX P0, PT, R5, RZ, PT, P0 ;  /* 0x000000ff0500a20c */ /* 0x000fe20003f05300 */
[--C-:B-----5:R-:W-:Y:S01]  /*01a0*/  @P2 IMAD.IADD R84, R84, 0x1, -R15.reuse ;  /* 0x0000000154542824 */ /* 0x120fe200078e0a0f */
[----:B------:R-:W2:Y:S02]  /*01b0*/  S2R R8, SR_CTAID.Z ;  /* 0x0000000000087919 */ /* 0x000ea40000002700 */
[----:B------:R-:W-:Y:S01]  /*01c0*/  @!P2 SEL R3, R3, RZ, P0 ;  /* 0x000000ff0303a207 */ /* 0x000fe20000000000 */
[----:B------:R-:W3:Y:S03]  /*01d0*/  S2R R86, SR_TID.X ;  /* 0x0000000000567919 */ /* 0x000ee60000002100 */
[----:B------:R-:W-:-:S05]  /*01e0*/  @!P2 IADD3 R84, PT, PT, R3, R2, -R15 ;  /* 0x000000020354a210 */ /* 0x000fca0007ffe80f */
[----:B------:R-:W-:-:S05]  /*01f0*/  VIADD R5, R84, 0x3f ;  /* 0x0000003f54057836 */ /* 0x000fca0000000000 */
[----:B------:R-:W-:Y:S02]  /*0200*/  IADD3 R0, PT, PT, R5, -UR24, R92 ;  /* 0x8000001805007c10 */ /* 0x000fe4000fffe05c */
[----:B------:R-:W-:Y:S02]  /*0210*/  SHF.R.S32.HI R2, RZ, 0x1f, R5 ;  /* 0x0000001fff027819 */ /* 0x000fe40000011405 */
[----:B-1----:R-:W-:Y:S02]  /*0220*/  IADD3 R3, PT, PT, R0, 0x40, R81 ;  /* 0x0000004000037810 */ /* 0x002fe40007ffe051 */
[----:B------:R-:W-:Y:S02]  /*0230*/  LEA.HI R2, R2, R5, RZ, 0x6 ;  /* 0x0000000502027211 */ /* 0x000fe400078f30ff */
[----:B------:R-:W-:Y:S02]  /*0240*/  SHF.R.S32.HI R0, RZ, 0x1f, R3 ;  /* 0x0000001fff007819 */ /* 0x000fe40000011403 */
[----:B------:R-:W-:-:S02]  /*0250*/  SHF.R.S32.HI R2, RZ, 0x6, R2 ;  /* 0x00000006ff027819 */ /* 0x000fc40000011402 */
[----:B------:R-:W-:-:S04]  /*0260*/  LEA.HI R0, R0, R3, RZ, 0x6 ;  /* 0x0000000300007211 */ /* 0x000fc800078f30ff */
        /* <DEDUP_REMOVED lines=9> */
[----:B------:R-:W4:Y:S01]  /*0300*/  LDC.64 R2, c[0x0][0x408] ;  /* 0x00010200ff027b82 */ /* 0x000f220000000a00 */
[----:B-1----:R-:W-:-:S13]  /*0310*/  ISETP.NE.AND P1, PT, RZ, UR4, PT ;  /* 0x00000004ff007c0c */ /* 0x002fda000bf25270 */
[----:B------:R-:W1:Y:S01]  /*0320*/  @P1 LDC R11, c[0x0][0x430] ;  /* 0x00010c00ff0b1b82 */ /* 0x000e620000000800 */
[----:B------:R-:W-:-:S07]  /*0330*/  @P1 MOV R6, 0x1 ;  /* 0x0000000100061802 */ /* 0x000fce0000000f00 */
[----:B------:R-:W2:Y:S01]  /*0340*/  @P1 LDC R13, c[0x0][0x430] ;  /* 0x00010c00ff0d1b82 */ /* 0x000ea20000000800 */
[----:B-1----:R-:W-:Y:S01]  /*0350*/  @P1 IMAD R11, R11, UR24, RZ ;  /* 0x000000180b0b1c24 */ /* 0x002fe2000f8e02ff */
[----:B---34-:R-:W-:Y:S06]  /*0360*/  @P1 BRA `(.L_x_205) ;  /* 0x0000000000241947 */ /* 0x018fec0003800000 */
[----:B------:R-:W-:Y:S01]  /*0370*/  ISETP.NE.AND P0, PT, RZ, UR8, PT ;  /* 0x00000008ff007c0c */ /* 0x000fe2000bf05270 */
[----:B------:R-:W1:-:S12]  /*0380*/  LDC R0, c[0x0][0x3e0] ;  /* 0x0000f800ff007b82 */ /* 0x000e580000000800 */
[----:B------:R-:W3:Y:S01]  /*0390*/  @P0 LDC R11, c[0x0][0x454] ;  /* 0x00011500ff0b0b82 */ /* 0x000ee20000000800 */
[----:B--2---:R-:W-:Y:S02]  /*03a0*/  @P0 MOV R13, 0x1 ;  /* 0x00000001000d0802 */ /* 0x004fe40000000f00 */
[----:B------:R-:W-:-:S05]  /*03b0*/  @!P0 MOV R13, 0x1 ;  /* 0x00000001000d8802 */ /* 0x000fca0000000f00 */
[----:B------:R-:W1:Y:S08]  /*03c0*/  @P0 LDC R7, c[0x0][0x454] ;  /* 0x00011500ff070b82 */ /* 0x000e700000000800 */
[----:B------:R-:W4:Y:S01]  /*03d0*/  @!P0 LDC R11, c[0x0][0x434] ;  /* 0x00010d00ff0b8b82 */ /* 0x000f220000000800 */
[----:B-1----:R-:W-:Y:S02]  /*03e0*/  @P0 IMAD R6, R7, R0, RZ ;  /* 0x0000000007060224 */ /* 0x002fe400078e02ff */
[----:B---3--:R-:W-:-:S07]  /*03f0*/  @!P0 IMAD R6, R0, UR24, RZ ;  /* 0x0000001800068c24 */ /* 0x008fce000f8e02ff */
.L_x_205:
[----:B------:R-:W1:Y:S01]  /*0400*/  LDCU.64 UR6, c[0x0][0x410] ;  /* 0x00008200ff0677ac */ /* 0x000e620008000a00 */
[----:B------:R-:W-:Y:S01]  /*0410*/  IMAD.MOV.U32 R15, RZ, RZ, RZ ;  /* 0x000000ffff0f7224 */ /* 0x000fe200078e00ff */
[----:B------:R-:W-:Y:S01]  /*0420*/  BSSY.RECONVERGENT B0, `(.L_x_206) ;  /* 0x0000032000007945 */ /* 0x000fe20003800200 */
[----:B--2---:R-:W-:Y:S01]  /*0430*/  IMAD R7, R92, R13, RZ ;  /* 0x0000000d5c077224 */ /* 0x004fe200078e02ff */
[----:B------:R-:W2:Y:S01]  /*0440*/  LDCU.64 UR4, c[0x0][0x3f0] ;  /* 0x00007e00ff0477ac */ /* 0x000ea20008000a00 */
[C---:B------:R-:W-:Y:S01]  /*0450*/  IMAD.WIDE.U32 R14, R9.reuse, R4, R14 ;  /* 0x00000004090e7225 */ /* 0x040fe200078e000e */
[----:B------:R-:W-:Y:S02]  /*0460*/  SHF.R.U32.HI R4, RZ, 0x2, R86 ;  /* 0x00000002ff047819 */ /* 0x000fe40000011656 */
[----:B------:R-:W-:Y:S01]  /*0470*/  LOP3.LUT P4, R86, R86, 0x3, RZ, 0xc0, !PT ;  /* 0x0000000356567812 */ /* 0x000fe2000788c0ff */
[----:B------:R-:W-:Y:S01]  /*0480*/  IMAD R15, R9, R5, R15 ;  /* 0x00000005090f7224 */ /* 0x000fe200078e020f */
[----:B------:R-:W-:-:S04]  /*0490*/  LEA R0, P0, R17, R4, 0x6 ;  /* 0x0000000411007211 */ /* 0x000fc800078030ff */
[----:B------:R-:W-:Y:S02]  /*04a0*/  LEA.HI.X R5, R17, RZ, RZ, 0x6, P0 ;  /* 0x000000ff11057211 */ /* 0x000fe400000f34ff */
[----:B------:R-:W-:Y:S01]  /*04b0*/  ISETP.NE.AND P0, PT, RZ, UR8, !P1 ;  /* 0x00000008ff007c0c */ /* 0x000fe2000cf05270 */
[----:B-1----:R-:W-:-:S04]  /*04c0*/  IMAD.WIDE.U32 R14, R8, UR6, R14 ;  /* 0x00000006080e7c25 */ /* 0x002fc8000f8e000e */
[----:B------:R-:W-:Y:S02]  /*04d0*/  IMAD R15, R8, UR7, R15 ;  /* 0x00000007080f7c24 */ /* 0x000fe4000f8e020f */
[-C--:B------:R-:W-:Y:S02]  /*04e0*/  IMAD R5, R5, R2.reuse, RZ ;  /* 0x0000000205057224 */ /* 0x080fe400078e02ff */
[----:B------:R-:W-:-:S04]  /*04f0*/  IMAD.WIDE.U32 R14, R0, R2, R14 ;  /* 0x00000002000e7225 */ /* 0x000fc800078e000e */
[----:B------:R-:W-:Y:S01]  /*0500*/  IMAD R5, R0, R3, R5 ;  /* 0x0000000300057224 */ /* 0x000fe200078e0205 */
[----:B--2---:R-:W-:Y:S01]  /*0510*/  LEA R10, P1, R14, UR4, 0x1 ;  /* 0x000000040e0a7c11 */ /* 0x004fe2000f8208ff */
[----:B------:R-:W-:Y:S02]  /*0520*/  IMAD R0, R9, UR24, RZ ;  /* 0x0000001809007c24 */ /* 0x000fe4000f8e02ff */
[----:B------:R-:W-:Y:S02]  /*0530*/  IMAD.IADD R5, R15, 0x1, R5 ;  /* 0x000000010f057824 */ /* 0x000fe400078e0205 */
[----:B----4-:R-:W-:-:S03]  /*0540*/  IMAD R8, R8, R11, RZ ;  /* 0x0000000b08087224 */ /* 0x010fc600078e02ff */
[----:B------:R-:W-:Y:S01]  /*0550*/  LEA.HI.X R11, R14, UR5, R5, 0x1, P1 ;  /* 0x000000050e0b7c11 */ /* 0x000fe200088f0c05 */
[----:B------:R-:W-:Y:S01]  /*0560*/  @!P0 IMAD R8, R9, R6, R8 ;  /* 0x0000000609088224 */ /* 0x000fe200078e0208 */
[----:B------:R-:W-:Y:S01]  /*0570*/  SEL R5, R0, RZ, P0 ;  /* 0x000000ff00057207 */ /* 0x000fe20000000000 */
[----:B------:R-:W-:Y:S01]  /*0580*/  VIADD R6, R4, 0x20 ;  /* 0x0000002004067836 */ /* 0x000fe20000000000 */
[----:B------:R-:W-:Y:S01]  /*0590*/  SHF.R.S32.HI R0, RZ, 0x1f, R0 ;  /* 0x0000001fff007819 */ /* 0x000fe20000011400 */
[----:B------:R1:W-:Y:S01]  /*05a0*/  STG.E.128 desc[UR26][R10.64], RZ ;  /* 0x000000ff0a007986 */ /* 0x0003e2000c101d1a */
[----:B------:R-:W-:Y:S02]  /*05b0*/  IADD3 R9, PT, PT, -R92, UR24, RZ ;  /* 0x000000185c097c10 */ /* 0x000fe4000fffe1ff */
[----:B------:R-:W-:Y:S01]  /*05c0*/  SEL R0, R0, RZ, P0 ;  /* 0x000000ff00007207 */ /* 0x000fe20000000000 */
[----:B------:R1:W-:Y:S01]  /*05d0*/  STG.E.128 desc[UR26][R10.64+0x40], RZ ;  /* 0x000040ff0a007986 */ /* 0x0003e2000c101d1a */
[----:B------:R-:W-:-:S02]  /*05e0*/  LEA R14, P0, R2, R10, 0x6 ;  /* 0x0000000a020e7211 */ /* 0x000fc400078030ff */
[----:B------:R-:W-:Y:S01]  /*05f0*/  ISETP.GE.OR P4, PT, R4, R9, P4 ;  /* 0x000000090400720c */ /* 0x000fe20002786670 */
[----:B------:R1:W-:Y:S01]  /*0600*/  STG.E.128 desc[UR26][R10.64+0x80], RZ ;  /* 0x000080ff0a007986 */ /* 0x0003e2000c101d1a */
[----:B------:R-:W-:Y:S02]  /*0610*/  LEA.HI.X R15, R2, R11, R3, 0x6, P0 ;  /* 0x0000000b020f7211 */ /* 0x000fe400000f3403 */
[--C-:B------:R-:W-:Y:S02]  /*0620*/  IADD3 R5, P2, P1, R7, R5, R8.reuse ;  /* 0x0000000507057210 */ /* 0x100fe4000795e008 */
[----:B------:R-:W-:Y:S01]  /*0630*/  SHF.R.S32.HI R7, RZ, 0x1f, R7 ;  /* 0x0000001fff077819 */ /* 0x000fe20000011407 */
[----:B------:R1:W-:Y:S01]  /*0640*/  STG.E.128 desc[UR26][R14.64], RZ ;  /* 0x000000ff0e007986 */ /* 0x0003e2000c101d1a */
[----:B------:R-:W-:Y:S02]  /*0650*/  ISETP.GE.AND P3, PT, R6, R9, PT ;  /* 0x000000090600720c */ /* 0x000fe40003f66270 */
[----:B------:R-:W-:Y:S01]  /*0660*/  SHF.R.S32.HI R8, RZ, 0x1f, R8 ;  /* 0x0000001fff087819 */ /* 0x000fe20000011408 */
[----:B------:R1:W-:Y:S01]  /*0670*/  STG.E.128 desc[UR26][R14.64+0x40], RZ ;  /* 0x000040ff0e007986 */ /* 0x0003e2000c101d1a */
[----:B------:R-:W-:-:S02]  /*0680*/  ISETP.NE.OR P3, PT, R86, RZ, P3 ;  /* 0x000000ff5600720c */ /* 0x000fc40001f65670 */
[----:B------:R-:W-:Y:S01]  /*0690*/  IADD3.X R0, PT, PT, R7, R0, R8, P2, P1 ;  /* 0x0000000007007210 */ /* 0x000fe200017e2408 */
[----:B------:R1:W-:Y:S01]  /*06a0*/  STG.E.128 desc[UR26][R14.64+0x80], RZ ;  /* 0x000080ff0e007986 */ /* 0x0003e2000c101d1a */
[----:B------:R-:W-:Y:S09]  /*06b0*/  @P4 BRA `(.L_x_207) ;  /* 0x0000000000204947 */ /* 0x000ff20003800000 */
[----:B------:R-:W2:Y:S01]  /*06c0*/  LDCU.64 UR4, c[0x0][0x420] ;  /* 0x00008400ff0477ac */ /* 0x000ea20008000a00 */
[----:B------:R-:W-:-:S05]  /*06d0*/  IMAD R2, R4, R13, RZ ;  /* 0x0000000d04027224 */ /* 0x000fca00078e02ff */
[----:B------:R-:W-:-:S04]  /*06e0*/  IADD3 R3, P0, PT, R2, R5, RZ ;  /* 0x0000000502037210 */ /* 0x000fc80007f1e0ff */
[----:B------:R-:W-:Y:S02]  /*06f0*/  LEA.HI.X.SX32 R2, R2, R0, 0x1, P0 ;  /* 0x0000000002027211 */ /* 0x000fe400000f0eff */
[----:B--2---:R-:W-:-:S04]  /*0700*/  LEA R8, P0, R3, UR4, 0x2 ;  /* 0x0000000403087c11 */ /* 0x004fc8000f8010ff */
[----:B------:R-:W-:Y:S01]  /*0710*/  LEA.HI.X R9, R3, UR5, R2, 0x2, P0 ;  /* 0x0000000503097c11 */ /* 0x000fe200080f1402 */
[----:B------:R-:W-:-:S05]  /*0720*/  IMAD.MOV.U32 R3, RZ, RZ, 0x7f800000 ;  /* 0x7f800000ff037424 */ /* 0x000fca00078e00ff */
[----:B------:R2:W-:Y:S03]  /*0730*/  STG.E desc[UR26][R8.64], R3 ;  /* 0x0000000308007986 */ /* 0x0005e6000c10191a */
.L_x_207:
[----:B------:R-:W-:Y:S05]  /*0740*/  BSYNC.RECONVERGENT B0 ;  /* 0x0000000000007941 */ /* 0x000fea0003800200 */
.L_x_206:
[----:B------:R-:W-:Y:S05]  /*0750*/  @P3 EXIT ;  /* 0x000000000000394d */ /* 0x000fea0003800000 */
[----:B------:R-:W3:Y:S01]  /*0760*/  LDCU.64 UR4, c[0x0][0x420] ;  /* 0x00008400ff0477ac */ /* 0x000ee20008000a00 */
[----:B------:R-:W-:-:S05]  /*0770*/  IMAD R6, R6, R13, RZ ;  /* 0x0000000d06067224 */ /* 0x000fca00078e02ff */
[----:B------:R-:W-:-:S04]  /*0780*/  IADD3 R5, P0, PT, R6, R5, RZ ;  /* 0x0000000506057210 */ /* 0x000fc80007f1e0ff */
[----:B------:R-:W-:Y:S02]  /*0790*/  LEA.HI.X.SX32 R0, R6, R0, 0x1, P0 ;  /* 0x0000000006007211 */ /* 0x000fe400000f0eff */
[----:B---3--:R-:W-:-:S04]  /*07a0*/  LEA R2, P0, R5, UR4, 0x2 ;  /* 0x0000000405027c11 */ /* 0x008fc8000f8010ff */
[----:B--2---:R-:W-:Y:S01]  /*07b0*/  LEA.HI.X R3, R5, UR5, R0, 0x2, P0 ;  /* 0x0000000505037c11 */ /* 0x004fe200080f1400 */
[----:B------:R-:W-:-:S05]  /*07c0*/  IMAD.MOV.U32 R5, RZ, RZ, 0x7f800000 ;  /* 0x7f800000ff057424 */ /* 0x000fca00078e00ff */
[----:B------:R-:W-:Y:S01]  /*07d0*/  STG.E desc[UR26][R2.64], R5 ;  /* 0x0000000502007986 */ /* 0x000fe2000c10191a */
[----:B------:R-:W-:Y:S05]  /*07e0*/  EXIT ;  /* 0x000000000000794d */ /* 0x000fea0003800000 */
.L_x_204:
[----:B------:R-:W1:Y:S01]  /*07f0*/  LDC R7, c[0x0][0x3e8] ;  /* 0x0000fa00ff077b82 */ /* 0x000e620000000800 */
[----:B------:R-:W-:Y:S01]  /*0800*/  IABS R6, R8 ;  /* 0x0000000800067213 */ /* 0x000fe20000000000 */
[----:B------:R-:W2:Y:S01]  /*0810*/  LDCU.128 UR16, c[0x0][0x3b0] ;  /* 0x00007600ff1077ac */ /* 0x000ea20008000c00 */
[----:B------:R-:W-:Y:S01]  /*0820*/  IMAD.MOV.U32 R19, RZ, RZ, RZ ;  /* 0x000000ffff137224 */ /* 0x000fe200078e00ff */
[--C-:B------:R-:W-:Y:S01]  /*0830*/  SHF.R.U32.HI R94, RZ, 0x2, R86.reuse ;  /* 0x00000002ff5e7819 */ /* 0x100fe20000011656 */
[C---:B------:R-:W-:Y:S01]  /*0840*/  IMAD.SHL.U32 R85, R86.reuse, 0x20, RZ ;  /* 0x0000002056557824 */ /* 0x040fe200078e00ff */
[----:B------:R-:W3:Y:S01]  /*0850*/  LDCU.128 UR20, c[0x0][0x3a0] ;  /* 0x00007400ff1477ac */ /* 0x000ee20008000c00 */
[----:B------:R-:W-:Y:S01]  /*0860*/  IMAD.SHL.U32 R87, R86, 0x4, RZ ;  /* 0x0000000456577824 */ /* 0x000fe200078e00ff */
[----:B------:R-:W-:Y:S01]  /*0870*/  SHF.R.U32.HI R90, RZ, 0x1, R86 ;  /* 0x00000001ff5a7819 */ /* 0x000fe20000011656 */
[----:B------:R-:W-:Y:S01]  /*0880*/  VIADD R82, R2, 0xffffffff ;  /* 0xffffffff02527836 */ /* 0x000fe20000000000 */
[----:B------:R-:W4:Y:S01]  /*0890*/  LDCU.128 UR4, c[0x0][0x3d0] ;  /* 0x00007a00ff0477ac */ /* 0x000f220008000c00 */
[----:B------:R-:W-:Y:S01]  /*08a0*/  IMAD.MOV.U32 R95, RZ, RZ, RZ ;  /* 0x000000ffff5f7224 */ /* 0x000fe200078e00ff */
[----:B------:R-:W-:Y:S01]  /*08b0*/  LOP3.LUT R89, R85, 0x120, RZ, 0xc0, !PT ;  /* 0x0000012055597812 */ /* 0x000fe200078ec0ff */
[C---:B------:R-:W-:Y:S01]  /*08c0*/  IMAD.SHL.U32 R88, R86.reuse, 0x10, RZ ;  /* 0x0000001056587824 */ /* 0x040fe200078e00ff */
[----:B------:R-:W5:Y:S01]  /*08d0*/  LDCU.128 UR8, c[0x0][0x380] ;  /* 0x00007000ff0877ac */ /* 0x000f620008000c00 */
[----:B------:R-:W-:Y:S01]  /*08e0*/  IMAD.WIDE.U32 R16, R17, 0x40, R94 ;  /* 0x0000004011107825 */ /* 0x000fe200078e005e */
[----:B------:R-:W-:Y:S01]  /*08f0*/  LOP3.LUT P6, RZ, R86, 0x4, RZ, 0xc0, !PT ;  /* 0x0000000456ff7812 */ /* 0x000fe200078cc0ff */
[----:B------:R-:W5:Y:S01]  /*0900*/  LDCU.128 UR12, c[0x0][0x390] ;  /* 0x00007200ff0c77ac */ /* 0x000f620008000c00 */
        /* <DEDUP_REMOVED lines=9> */
[----:B------:R-:W-:-:S04]  /*09a0*/  IMAD.HI.U32 R11, R11, R0, R10 ;  /* 0x000000000b0b7227 */ /* 0x000fc800078e000a */
[----:B------:R-:W-:Y:S02]  /*09b0*/  IMAD.SHL.U32 R10, R86, 0x8, RZ ;  /* 0x00000008560a7824 */ /* 0x000fe400078e00ff */
[----:B------:R-:W-:-:S03]  /*09c0*/  IMAD.HI.U32 R0, R11, R6, RZ ;  /* 0x000000060b007227 */ /* 0x000fc600078e00ff */
[----:B------:R-:W-:Y:S01]  /*09d0*/  LOP3.LUT R18, R10, 0x18, RZ, 0xc0, !PT ;  /* 0x000000180a127812 */ /* 0x000fe200078ec0ff */
[----:B------:R-:W-:-:S04]  /*09e0*/  IMAD.MOV R5, RZ, RZ, -R0 ;  /* 0x000000ffff057224 */ /* 0x000fc800078e0a00 */
[C---:B------:R-:W-:Y:S02]  /*09f0*/  IMAD R5, R4.reuse, R5, R6 ;  /* 0x0000000504057224 */ /* 0x040fe400078e0206 */
[----:B--2---:R-:W-:Y:S02]  /*0a00*/  IMAD R6, R3, UR18, RZ ;  /* 0x0000001203067c24 */ /* 0x004fe4000f8e02ff */
[----:B------:R-:W-:Y:S01]  /*0a10*/  IMAD.WIDE.U32 R12, R15, UR18, R18 ;  /* 0x000000120f0c7c25 */ /* 0x000fe2000f8e0012 */
[----:B------:R-:W-:-:S03]  /*0a20*/  ISETP.GT.U32.AND P1, PT, R4, R5, PT ;  /* 0x000000050400720c */ /* 0x000fc60003f24070 */
[----:B------:R-:W-:-:S04]  /*0a30*/  IMAD R6, R15, UR19, R6 ;  /* 0x000000130f067c24 */ /* 0x000fc8000f8e0206 */
[----:B------:R-:W-:Y:S01]  /*0a40*/  IMAD.IADD R13, R13, 0x1, R6 ;  /* 0x000000010d0d7824 */ /* 0x000fe200078e0206 */
[----:B------:R-:W-:Y:S01]  /*0a50*/  LOP3.LUT R6, R8, R7, RZ, 0x3c, !PT ;  /* 0x0000000708067212 */ /* 0x000fe200078e3cff */
[----:B---3--:R-:W-:-:S03]  /*0a60*/  IMAD.WIDE.U32 R22, R9, UR20, R12 ;  /* 0x0000001409167c25 */ /* 0x008fc6000f8e000c */
[----:B------:R-:W-:Y:S01]  /*0a70*/  ISETP.GE.AND P0, PT, R6, RZ, PT ;  /* 0x000000ff0600720c */ /* 0x000fe20003f06270 */
[----:B------:R-:W-:Y:S01]  /*0a80*/  USHF.L.U64.HI UR20, UR18, 0x6, UR19 ;  /* 0x0000000612147899 */ /* 0x000fe20008010213 */
[----:B------:R-:W-:Y:S01]  /*0a90*/  LOP3.LUT R6, R85, 0xc0, RZ, 0xc0, !PT ;  /* 0x000000c055067812 */ /* 0x000fe200078ec0ff */
[----:B------:R-:W-:Y:S01]  /*0aa0*/  @!P1 IMAD.IADD R5, R5, 0x1, -R4 ;  /* 0x0000000105059824 */ /* 0x000fe200078e0a04 */
[----:B------:R-:W-:Y:S01]  /*0ab0*/  LOP3.LUT R13, R10, 0xd8, RZ, 0xc0, !PT ;  /* 0x000000d80a0d7812 */ /* 0x000fe200078ec0ff */
[----:B------:R-:W-:Y:S01]  /*0ac0*/  @!P1 VIADD R0, R0, 0x1 ;  /* 0x0000000100009836 */ /* 0x000fe20000000000 */
[----:B------:R-:W-:Y:S01]  /*0ad0*/  ISETP.NE.AND P1, PT, R7, RZ, PT ;  /* 0x000000ff0700720c */ /* 0x000fe20003f25270 */
[----:B------:R-:W-:Y:S01]  /*0ae0*/  IMAD R23, R9, UR21, R23 ;  /* 0x0000001509177c24 */ /* 0x000fe2000f8e0217 */
[----:B------:R-:W-:Y:S02]  /*0af0*/  ISETP.GE.U32.AND P2, PT, R5, R4, PT ;  /* 0x000000040500720c */ /* 0x000fe40003f46070 */
[----:B------:R-:W1:Y:S01]  /*0b00*/  LDC.64 R4, c[0x0][0x3c0] ;  /* 0x0000f000ff047b82 */ /* 0x000e620000000a00 */
[----:B------:R-:W-:Y:S01]  /*0b10*/  LOP3.LUT R87, R6, 0x18, R87, 0xf8, !PT ;  /* 0x0000001806577812 */ /* 0x000fe200078ef857 */
[----:B------:R-:W-:Y:S01]  /*0b20*/  IMAD.WIDE.U32 R22, R94, UR18, R22 ;  /* 0x000000125e167c25 */ /* 0x000fe2000f8e0016 */
[----:B------:R-:W-:-:S02]  /*0b30*/  LOP3.LUT R13, R13, 0x18, R86, 0x78, !PT ;  /* 0x000000180d0d7812 */ /* 0x000fc400078e7856 */
[----:B------:R-:W-:Y:S01]  /*0b40*/  LOP3.LUT R129, R87, 0x8, R86, 0x78, !PT ;  /* 0x0000000857817812 */ /* 0x000fe200078e7856 */
[----:B------:R-:W-:Y:S01]  /*0b50*/  IMAD R23, R94, UR19, R23 ;  /* 0x000000135e177c24 */ /* 0x000fe2000f8e0217 */
[----:B------:R-:W-:Y:S01]  /*0b60*/  LOP3.LUT R13, R13, 0x1f20, R10, 0xf8, !PT ;  /* 0x00001f200d0d7812 */ /* 0x000fe200078ef80a */
[----:B------:R-:W-:Y:S01]  /*0b70*/  IMAD R10, R82, UR20, RZ ;  /* 0x00000014520a7c24 */ /* 0x000fe2000f8e02ff */
[----:B------:R-:W-:Y:S02]  /*0b80*/  LOP3.LUT R80, R87, 0x8, R90, 0x78, !PT ;  /* 0x0000000857507812 */ /* 0x000fe400078e785a */
[----:B------:R-:W-:Y:S01]  /*0b90*/  @P2 VIADD R0, R0, 0x1 ;  /* 0x0000000100002836 */ /* 0x000fe20000000000 */
[----:B------:R-:W-:-:S03]  /*0ba0*/  LOP3.LUT R90, R90, 0x1f0, RZ, 0xc0, !PT ;  /* 0x000001f05a5a7812 */ /* 0x000fc600078ec0ff */
[----:B------:R-:W-:Y:S01]  /*0bb0*/  @!P0 IMAD.MOV R0, RZ, RZ, -R0 ;  /* 0x000000ffff008224 */ /* 0x000fe200078e0a00 */
[----:B------:R-:W-:Y:S02]  /*0bc0*/  @!P1 LOP3.LUT R0, RZ, R7, RZ, 0x33, !PT ;  /* 0x00000007ff009212 */ /* 0x000fe400078e33ff */
[----:B------:R-:W2:Y:S03]  /*0bd0*/  LDC.64 R6, c[0x0][0x3c8] ;  /* 0x0000f200ff067b82 */ /* 0x000ea60000000a00 */
[----:B----4-:R-:W-:-:S04]  /*0be0*/  IMAD.WIDE.U32 R22, R0, UR4, R22 ;  /* 0x0000000400167c25 */ /* 0x010fc8000f8e0016 */
[-C--:B-1----:R-:W-:Y:S01]  /*0bf0*/  IMAD R12, R3, R4.reuse, RZ ;  /* 0x00000004030c7224 */ /* 0x082fe200078e02ff */
[----:B------:R-:W-:Y:S02]  /*0c00*/  SHF.R.S32.HI R3, RZ, 0x1f, R0 ;  /* 0x0000001fff037819 */ /* 0x000fe40000011400 */
[----:B-----5:R-:W-:Y:S01]  /*0c10*/  LEA R133, P0, R22, UR10, 0x1 ;  /* 0x0000000a16857c11 */ /* 0x020fe2000f8008ff */
[----:B------:R-:W-:Y:S01]  /*0c20*/  IMAD R11, R15, R5, R12 ;  /* 0x000000050f0b7224 */ /* 0x000fe200078e020c */
[----:B------:R-:W-:Y:S01]  /*0c30*/  USHF.L.U32 UR10, UR18, 0x5, URZ ;  /* 0x00000005120a7899 */ /* 0x000fe200080006ff */
[----:B------:R-:W-:Y:S01]  /*0c40*/  IMAD R21, R3, UR4, RZ ;  /* 0x0000000403157c24 */ /* 0x000fe2000f8e02ff */
[----:B------:R-:W-:Y:S01]  /*0c50*/  USHF.L.U32 UR4, UR18, 0x6, URZ ;  /* 0x0000000612047899 */ /* 0x000fe200080006ff */
[----:B------:R-:W-:Y:S01]  /*0c60*/  IMAD.WIDE.U32 R14, R15, R4, R18 ;  /* 0x000000040f0e7225 */ /* 0x000fe200078e0012 */
[----:B------:R-:W-:-:S03]  /*0c70*/  USHF.L.U64.HI UR18, UR18, 0x5, UR19 ;  /* 0x0000000512127899 */ /* 0x000fc60008010213 */
[----:B------:R-:W-:Y:S01]  /*0c80*/  IMAD R12, R0, UR5, R21 ;  /* 0x00000005000c7c24 */ /* 0x000fe2000f8e0215 */
[----:B------:R-:W1:Y:S01]  /*0c90*/  S2UR UR5, SR_CgaCtaId ;  /* 0x00000000000579c3 */ /* 0x000e620000008800 */
[----:B------:R-:W-:Y:S01]  /*0ca0*/  IMAD.WIDE.U32 R18, R9, UR14, R18 ;  /* 0x0000000e09127c25 */ /* 0x000fe2000f8e0012 */
[----:B------:R-:W-:-:S03]  /*0cb0*/  USHF.L.U64.HI UR14, UR16, 0x5, UR17 ;  /* 0x00000005100e7899 */ /* 0x000fc60008010211 */
[----:B------:R-:W-:Y:S02]  /*0cc0*/  IMAD.IADD R12, R23, 0x1, R12 ;  /* 0x00000001170c7824 */ /* 0x000fe400078e020c */
[----:B------:R-:W-:Y:S02]  /*0cd0*/  IMAD.IADD R23, R15, 0x1, R11 ;  /* 0x000000010f177824 */ /* 0x000fe400078e020b */
[----:B------:R-:W-:Y:S01]  /*0ce0*/  IMAD.WIDE.U32 R20, R82, UR4, RZ ;  /* 0x0000000452147c25 */ /* 0x000fe2000f8e00ff */
[----:B------:R-:W-:Y:S01]  /*0cf0*/  LEA.HI.X R132, R22, UR11, R12, 0x1, P0 ;  /* 0x0000000b16847c11 */ /* 0x000fe200080f0c0c */
[----:B------:R-:W-:Y:S02]  /*0d00*/  USHF.L.U32 UR11, UR16, 0x5, URZ ;  /* 0x00000005100b7899 */ /* 0x000fe400080006ff */
[----:B------:R-:W-:Y:S01]  /*0d10*/  IMAD.MOV.U32 R22, RZ, RZ, R14 ;  /* 0x000000ffff167224 */ /* 0x000fe200078e000e */
[----:B------:R-:W-:Y:S01]  /*0d20*/  LEA R14, P1, R20, R133, 0x1 ;  /* 0x00000085140e7211 */ /* 0x000fe200078208ff */
[----:B------:R-:W-:-:S02]  /*0d30*/  IMAD R19, R9, UR15, R19 ;  /* 0x0000000f09137c24 */ /* 0x000fc4000f8e0213 */
[----:B------:R-:W-:-:S04]  /*0d40*/  IMAD.WIDE.U32 R22, R9, UR22, R22 ;  /* 0x0000001609167c25 */ /* 0x000fc8000f8e0016 */
[----:B------:R-:W-:Y:S01]  /*0d50*/  IMAD.IADD R11, R21, 0x1, R10 ;  /* 0x00000001150b7824 */ /* 0x000fe200078e020a */
[----:B------:R-:W-:Y:S01]  /*0d60*/  IADD3 R10, P0, PT, R20, UR10, RZ ;  /* 0x0000000a140a7c10 */ /* 0x000fe2000ff1e0ff */
[----:B--2---:R-:W-:-:S03]  /*0d70*/  IMAD.WIDE.U32 R24, R8, R6, R18 ;  /* 0x0000000608187225 */ /* 0x004fc600078e0012 */
[-C--:B------:R-:W-:Y:S01]  /*0d80*/  LEA.HI.X R15, R20, R132.reuse, R11, 0x1, P1 ;  /* 0x00000084140f7211 */ /* 0x080fe200008f0c0b */
[----:B------:R-:W-:Y:S01]  /*0d90*/  IMAD R23, R9, UR23, R23 ;  /* 0x0000001709177c24 */ /* 0x000fe2000f8e0217 */
[----:B------:R-:W-:Y:S01]  /*0da0*/  IADD3.X R11, PT, PT, R11, UR18, RZ, P0, !PT ;  /* 0x000000120b0b7c10 */ /* 0x000fe200087fe4ff */
[----:B------:R-:W-:Y:S01]  /*0db0*/  IMAD.U32 R18, RZ, RZ, UR11 ;  /* 0x0000000bff127e24 */ /* 0x000fe2000f8e00ff */
[C---:B------:R-:W-:Y:S01]  /*0dc0*/  LEA R20, P0, R10.reuse, R133, 0x1 ;  /* 0x000000850a147211 */ /* 0x040fe200078008ff */
[----:B------:R-:W-:Y:S01]  /*0dd0*/  IMAD.U32 R19, RZ, RZ, UR14 ;  /* 0x0000000eff137e24 */ /* 0x000fe2000f8e00ff */
[----:B------:R-:W-:Y:S01]  /*0de0*/  UMOV UR11, 0x400 ;  /* 0x00000400000b7882 */ /* 0x000fe20000000000 */
[----:B------:R-:W-:Y:S01]  /*0df0*/  IMAD R9, R17, UR16, RZ ;  /* 0x0000001011097c24 */ /* 0x000fe2000f8e02ff */
[----:B------:R-:W-:Y:S01]  /*0e00*/  LEA.HI.X R21, R10, R132, R11, 0x1, P0 ;  /* 0x000000840a157211 */ /* 0x000fe200000f0c0b */
[----:B------:R-:W-:Y:S01]  /*0e10*/  IMAD R25, R8, R7, R25 ;  /* 0x0000000708197224 */ /* 0x000fe200078e0219 */
[----:B-1----:R-:W-:Y:S01]  /*0e20*/  ULEA UR5, UR5, UR11, 0x18 ;  /* 0x0000000b05057291 */ /* 0x002fe2000f8ec0ff */
[----:B------:R-:W-:-:S04]  /*0e30*/  IMAD.WIDE.U32 R18, R16, UR16, R18 ;  /* 0x0000001010127c25 */ /* 0x000fc8000f8e0012 */
[C---:B------:R-:W-:Y:S01]  /*0e40*/  IMAD R9, R16.reuse, UR17, R9 ;  /* 0x0000001110097c24 */ /* 0x040fe2000f8e0209 */
[----:B------:R-:W-:Y:S01]  /*0e50*/  LEA R83, R13, UR5, 0x1 ;  /* 0x000000050d537c11 */ /* 0x000fe2000f8e08ff */
[----:B------:R-:W-:Y:S01]  /*0e60*/  IMAD.WIDE.U32 R16, R16, UR16, R24 ;  /* 0x0000001010107c25 */ /* 0x000fe2000f8e0018 */
[----:B------:R-:W-:-:S03]  /*0e70*/  IADD3 R24, P0, PT, R24, R18, RZ ;  /* 0x0000001218187210 */ /* 0x000fc60007f1e0ff */
[----:B------:R-:W-:Y:S01]  /*0e80*/  IMAD.IADD R6, R17, 0x1, R9 ;  /* 0x0000000111067824 */ /* 0x000fe200078e0209 */
[----:B------:R-:W-:Y:S01]  /*0e90*/  LEA R18, P1, R16, UR8, 0x1 ;  /* 0x0000000810127c11 */ /* 0x000fe2000f8208ff */
[-C--:B------:R-:W-:Y:S01]  /*0ea0*/  IMAD.WIDE.U32 R10, R94, R4.reuse, R22 ;  /* 0x000000045e0a7225 */ /* 0x080fe200078e0016 */
[----:B------:R-:W-:Y:S02]  /*0eb0*/  IADD3.X R9, PT, PT, R25, R9, R19, P0, !PT ;  /* 0x0000000919097210 */ /* 0x000fe400007fe413 */
[----:B------:R-:W-:Y:S01]  /*0ec0*/  LEA R12, P0, R24, UR8, 0x1 ;  /* 0x00000008180c7c11 */ /* 0x000fe2000f8008ff */
[----:B------:R-:W-:Y:S01]  /*0ed0*/  IMAD R11, R94, R5, R11 ;  /* 0x000000055e0b7224 */ /* 0x000fe200078e020b */
[----:B------:R-:W-:Y:S01]  /*0ee0*/  LEA.HI.X R19, R16, UR9, R6, 0x1, P1 ;  /* 0x0000000910137c11 */ /* 0x000fe200088f0c06 */
[----:B------:R-:W-:Y:S01]  /*0ef0*/  IMAD R3, R3, UR6, RZ ;  /* 0x0000000603037c24 */ /* 0x000fe2000f8e02ff */
[----:B------:R-:W-:Y:S01]  /*0f00*/  LEA.HI.X R13, R24, UR9, R9, 0x1, P0 ;  /* 0x00000009180d7c11 */ /* 0x000fe200080f0c09 */
[----:B------:R-:W-:-:S02]  /*0f10*/  IMAD.WIDE.U32 R8, R82, R4, RZ ;  /* 0x0000000452087225 */ /* 0x000fc400078e00ff */
[----:B------:R-:W-:Y:S01]  /*0f20*/  @!PT LDS RZ, [RZ] ;  /* 0x00000000fffff984 */ /* 0x000fe20000000800 */
[----:B------:R-:W-:Y:S01]  /*0f30*/  @!PT LDS RZ, [RZ] ;  /* 0x00000000fffff984 */ /* 0x000fe20000000800 */
[----:B------:R-:W-:Y:S01]  /*0f40*/  @!PT LDS RZ, [RZ] ;  /* 0x00000000fffff984 */ /* 0x000fe20000000800 */
[----:B------:R-:W-:Y:S02]  /*0f50*/  LDGSTS.E.BYPASS.LTC128B.128 [R83], desc[UR26][R18.64] ;  /* 0x0000000012537fae */ /* 0x000fe4000b981a1a */
[C---:B------:R-:W-:Y:S02]  /*0f60*/  IMAD R3, R0.reuse, UR7, R3 ;  /* 0x0000000700037c24 */ /* 0x040fe4000f8e0203 */
[----:B------:R-:W-:Y:S01]  /*0f70*/  LDGSTS.E.BYPASS.LTC128B.128 [R83+0x1000], desc[UR26][R18.64+0x40] ;  /* 0x0100004012537fae */ /* 0x000fe2000b981a1a */
[----:B------:R-:W-:-:S03]  /*0f80*/  IMAD.WIDE.U32 R10, R0, UR6, R10 ;  /* 0x00000006000a7c25 */ /* 0x000fc6000f8e000a */
[----:B------:R1:W-:Y:S01]  /*0f90*/  LDGSTS.E.BYPASS.LTC128B.128 [R83+0x2000], desc[UR26][R18.64+0x80] ;  /* 0x0200008012537fae */ /* 0x0003e2000b981a1a */
[----:B------:R-:W-:Y:S01]  /*0fa0*/  IMAD R7, R82, R5, R9 ;  /* 0x0000000552077224 */ /* 0x000fe200078e0209 */
[----:B------:R-:W-:Y:S01]  /*0fb0*/  LEA R131, P1, R10, UR12, 0x1 ;  /* 0x0000000c0a837c11 */ /* 0x000fe2000f8208ff */
[C---:B------:R-:W-:Y:S01]  /*0fc0*/  IMAD.SHL.U32 R17, R8.reuse, 0x40, RZ ;  /* 0x0000004008117824 */ /* 0x040fe200078e00ff */
[----:B------:R-:W-:Y:S01]  /*0fd0*/  LDGSTS.E.BYPASS.LTC128B.128 [R83+0x800], desc[UR26][R12.64] ;  /* 0x008000000c537fae */ /* 0x000fe2000b981a1a */
[----:B------:R-:W-:Y:S01]  /*0fe0*/  IMAD.IADD R9, R11, 0x1, R3 ;  /* 0x000000010b097824 */ /* 0x000fe200078e0203 */
[----:B------:R-:W-:Y:S02]  /*0ff0*/  SHF.L.U64.HI R3, R8, 0x6, R7 ;  /* 0x0000000608037819 */ /* 0x000fe40000010207 */
[----:B------:R-:W-:Y:S01]  /*1000*/  LDGSTS.E.BYPASS.LTC128B.128 [R83+0x1800], desc[UR26][R12.64+0x40] ;  /* 0x018000400c537fae */ /* 0x000fe2000b981a1a */
[----:B------:R-:W-:Y:S02]  /*1010*/  LEA R0, P0, R4, R17, 0x5 ;  /* 0x0000001104007211 */ /* 0x000fe400078028ff */
[----:B------:R-:W-:Y:S01]  /*1020*/  LEA.HI.X R130, R10, UR13, R9, 0x1, P1 ;  /* 0x0000000d0a827c11 */ /* 0x000fe200088f0c09 */
[----:B------:R-:W-:Y:S01]  /*1030*/  LDGSTS.E.BYPASS.LTC128B.128 [R83+0x2800], desc[UR26][R12.64+0x80] ;  /* 0x028000800c537fae */ /* 0x000fe2000b981a1a */
[----:B------:R-:W-:-:S02]  /*1040*/  LEA R6, P1, R8, R131, 0x7 ;  /* 0x0000008308067211 */ /* 0x000fc400078238ff */
[----:B------:R-:W-:Y:S01]  /*1050*/  LEA.HI.X R5, R4, R3, R5, 0x5, P0 ;  /* 0x0000000304057211 */ /* 0x000fe200000f2c05 */
[----:B------:R-:W-:Y:S01]  /*1060*/  LDGSTS.E.BYPASS.LTC128B.128 [R83+0x3000], desc[UR26][R14.64] ;  /* 0x030000000e537fae */ /* 0x000fe2000b981a1a */
[----:B------:R-:W-:Y:S02]  /*1070*/  LOP3.LUT R4, R88, 0x100, RZ, 0xc0, !PT ;  /* 0x0000010058047812 */ /* 0x000fe400078ec0ff */
[----:B------:R-:W-:Y:S01]  /*1080*/  LEA.HI.X R7, R8, R130, R7, 0x7, P1 ;  /* 0x0000008208077211 */ /* 0x000fe200008f3c07 */
[----:B------:R-:W-:Y:S01]  /*1090*/  LDGSTS.E.BYPASS.LTC128B.128 [R83+0x4000], desc[UR26][R14.64+0x40] ;  /* 0x040000400e537fae */ /* 0x000fe2000b981a1a */
[----:B------:R-:W-:Y:S02]  /*10a0*/  LOP3.LUT R8, R4, 0x20, R85, 0xf8, !PT ;  /* 0x0000002004087812 */ /* 0x000fe400078ef855 */
[----:B------:R-:W-:Y:S01]  /*10b0*/  LOP3.LUT R3, R89, 0x3e00, R88, 0xf8, !PT ;  /* 0x00003e0059037812 */ /* 0x000fe200078ef858 */
[----:B------:R-:W-:Y:S01]  /*10c0*/  LDGSTS.E.BYPASS.LTC128B.128 [R83+0x5000], desc[UR26][R14.64+0x80] ;  /* 0x050000800e537fae */ /* 0x000fe2000b981a1a */
[----:B------:R-:W-:-:S02]  /*10d0*/  LEA R4, P0, R0, R131, 0x1 ;  /* 0x0000008300047211 */ /* 0x000fc400078008ff */
[----:B------:R-:W-:Y:S01]  /*10e0*/  LOP3.LUT R129, R8, R129, RZ, 0xfc, !PT ;  /* 0x0000008108817212 */ /* 0x000fe200078efcff */
[----:B------:R-:W-:Y:S01]  /*10f0*/  LDGSTS.E.BYPASS.LTC128B.128 [R83+0x3800], desc[UR26][R20.64] ;  /* 0x0380000014537fae */ /* 0x000fe2000b981a1a */
[----:B------:R-:W-:Y:S02]  /*1100*/  LOP3.LUT R3, R3, R80, RZ, 0xfc, !PT ;  /* 0x0000005003037212 */ /* 0x000fe400078efcff */
[----:B------:R-:W-:Y:S01]  /*1110*/  LEA.HI.X R5, R0, R130, R5, 0x1, P0 ;  /* 0x0000008200057211 */ /* 0x000fe200000f0c05 */
[----:B------:R-:W-:Y:S01]  /*1120*/  LDGSTS.E.BYPASS.LTC128B.128 [R83+0x4800], desc[UR26][R20.64+0x40] ;  /* 0x0480004014537fae */ /* 0x000fe2000b981a1a */
[----:B------:R-:W-:Y:S01]  /*1130*/  LEA R3, R3, UR5, 0x1 ;  /* 0x0000000503037c11 */ /* 0x000fe2000f8e08ff */
[----:B------:R-:W-:Y:S01]  /*1140*/  IMAD.MOV.U32 R0, RZ, RZ, 0x20 ;  /* 0x00000020ff007424 */ /* 0x000fe200078e00ff */
[----:B------:R-:W-:Y:S01]  /*1150*/  LEA R129, R129, UR5, 0x1 ;  /* 0x0000000581817c11 */ /* 0x000fe2000f8e08ff */
[----:B------:R2:W-:Y:S03]  /*1160*/  LDGSTS.E.BYPASS.LTC128B.128 [R83+0x5800], desc[UR26][R20.64+0x80] ;  /* 0x0580008014537fae */ /* 0x0005e6000b981a1a */
[----:B------:R-:W-:Y:S01]  /*1170*/  SEL R0, R0, 0xffffffe0, !P6 ;  /* 0xffffffe000007807 */ /* 0x000fe20007000000 */
[----:B------:R-:W0:Y:S04]  /*1180*/  LDGDEPBAR ;  /* 0x00000000000079af */ /* 0x000e280000000000 */
[----:B------:R-:W-:-:S02]  /*1190*/  IMAD.IADD R128, R0, 0x1, R3 ;  /* 0x0000000100807824 */ /* 0x000fc400078e0203 */
[----:B------:R-:W-:Y:S01]  /*11a0*/  IMAD.IADD R91, R0, 0x1, R129 ;  /* 0x00000001005b7824 */ /* 0x000fe200078e0281 */
[----:B------:R-:W-:-:S04]  /*11b0*/  DEPBAR.LE SB0, 0x0 ;  /* 0x000080000000791a */ /* 0x000fc80000000000 */
[----:B------:R-:W-:Y:S06]  /*11c0*/  BAR.SYNC.DEFER_BLOCKING 0x0 ;  /* 0x0000000000007b1d */ /* 0x000fec0000010000 */
[----:B------:R-:W-:Y:S01]  /*11d0*/  @!PT LDS RZ, [RZ] ;  /* 0x00000000fffff984 */ /* 0x000fe20000000800 */
[----:B------:R-:W-:Y:S01]  /*11e0*/  @!PT LDS RZ, [RZ] ;  /* 0x00000000fffff984 */ /* 0x000fe20000000800 */
[----:B------:R-:W-:Y:S01]  /*11f0*/  @!PT LDS RZ, [RZ] ;  /* 0x00000000fffff984 */ /* 0x000fe20000000800 */
[----:B------:R-:W-:Y:S04]  /*1200*/  LDGSTS.E.BYPASS.LTC128B.128 [R83+0x6000], desc[UR26][R6.64] ;  /* 0x0600000006537fae */ /* 0x000fe8000b981a1a */
[----:B------:R-:W-:Y:S04]  /*1210*/  LDGSTS.E.BYPASS.LTC128B.128 [R83+0x7000], desc[UR26][R6.64+0x40] ;  /* 0x0700004006537fae */ /* 0x000fe8000b981a1a */
[----:B------:R-:W-:Y:S04]  /*1220*/  LDGSTS.E.BYPASS.LTC128B.128 [R83+0x8000], desc[UR26][R6.64+0x80] ;  /* 0x0800008006537fae */ /* 0x000fe8000b981a1a */
[----:B------:R-:W-:Y:S04]  /*1230*/  LDGSTS.E.BYPASS.LTC128B.128 [R83+0x6800], desc[UR26][R4.64] ;  /* 0x0680000004537fae */ /* 0x000fe8000b981a1a */
[----:B------:R-:W-:Y:S04]  /*1240*/  LDGSTS.E.BYPASS.LTC128B.128 [R83+0x7800], desc[UR26][R4.64+0x40] ;  /* 0x0780004004537fae */ /* 0x000fe8000b981a1a */
[----:B------:R3:W-:Y:S04]  /*1250*/  LDGSTS.E.BYPASS.LTC128B.128 [R83+0x8800], desc[UR26][R4.64+0x80] ;  /* 0x0880008004537fae */ /* 0x0007e8000b981a1a */
[----:B------:R-:W-:Y:S04]  /*1260*/  LDSM.16.M88.4 R76, [R3] ;  /* 0x00000000034c783b */ /* 0x000fe80000000200 */
[----:B------:R-:W4:Y:S04]  /*1270*/  LDSM.16.M88.4 R48, [R129+0x3000] ;  /* 0x003000008130783b */ /* 0x000f280000000200 */
[----:B-1----:R-:W2:Y:S04]  /*1280*/  LDSM.16.M88.4 R16, [R129+0x3400] ;  /* 0x003400008110783b */ /* 0x002ea80000000200 */
[----:B------:R-:W1:Y:S04]  /*1290*/  LDSM.16.M88.4 R8, [R129+0x3800] ;  /* 0x003800008108783b */ /* 0x000e680000000200 */
[----:B------:R-:W3:Y:S04]  /*12a0*/  LDSM.16.M88.4 R24, [R129+0x3c00] ;  /* 0x003c00008118783b */ /* 0x000ee80000000200 */
[----:B------:R-:W-:Y:S04]  /*12b0*/  LDSM.16.M88.4 R60, [R128] ;  /* 0x00000000803c783b */ /* 0x000fe80000000200 */
[----:B------:R-:W5:Y:S04]  /*12c0*/  LDSM.16.M88.4 R56, [R91+0x3000] ;  /* 0x003000005b38783b */ /* 0x000f680000000200 */
[----:B------:R-:W5:Y:S04]  /*12d0*/  LDSM.16.M88.4 R36, [R91+0x3800] ;  /* 0x003800005b24783b */ /* 0x000f680000000200 */
[----:B------:R-:W5:Y:S04]  /*12e0*/  LDSM.16.M88.4 R40, [R91+0x3400] ;  /* 0x003400005b28783b */ /* 0x000f680000000200 */
[----:B------:R-:W-:Y:S04]  /*12f0*/  LDSM.16.M88.4 R44, [R3+0x1000] ;  /* 0x00100000032c783b */ /* 0x000fe80000000200 */
[----:B------:R-:W-:Y:S01]  /*1300*/  LDSM.16.M88.4 R64, [R91+0x3c00] ;  /* 0x003c00005b40783b */ /* 0x000fe20000000200 */
[C---:B----4-:R-:W-:Y:S03]  /*1310*/  HMMA.16816.F32.BF16 R52, R76.reuse, R48, RZ ;  /* 0x000000304c34723c */ /* 0x050fe600000418ff */
[----:B------:R-:W-:Y:S04]  /*1320*/  LDSM.16.M88.4 R32, [R129+0x4000] ;  /* 0x004000008120783b */ /* 0x000fe80000000200 */
[----:B------:R-:W-:Y:S01]  /*1330*/  LDSM.16.M88.4 R28, [R129+0x4400] ;  /* 0x00440000811c783b */ /* 0x000fe20000000200 */
[C---:B--2---:R-:W-:Y:S03]  /*1340*/  HMMA.16816.F32.BF16 R20, R76.reuse, R16, RZ ;  /* 0x000000104c14723c */ /* 0x044fe600000418ff */
[----:B------:R2:W-:Y:S04]  /*1350*/  LDSM.16.M88.4 R72, [R3+0x2000] ;  /* 0x002000000348783b */ /* 0x0005e80000000200 */
[----:B------:R-:W-:Y:S01]  /*1360*/  LDSM.16.M88.4 R68, [R129+0x5000] ;  /* 0x005000008144783b */ /* 0x000fe20000000200 */
[C---:B-1----:R-:W-:Y:S03]  /*1370*/  HMMA.16816.F32.BF16 R12, R76.reuse, R8, RZ ;  /* 0x000000084c0c723c */ /* 0x042fe600000418ff */
[----:B------:R-:W0:Y:S05]  /*1380*/  LDGDEPBAR ;  /* 0x00000000000079af */ /* 0x000e2a0000000000 */
[C---:B------:R-:W-:Y:S08]  /*1390*/  HMMA.16816.F32.BF16 R48, R76.reuse, R50, RZ ;  /* 0x000000324c30723c */ /* 0x040ff000000418ff */
[----:B------:R-:W-:Y:S01]  /*13a0*/  HMMA.16816.F32.BF16 R16, R76, R18, RZ ;  /* 0x000000124c10723c */ /* 0x000fe200000418ff */
[----:B--2---:R-:W-:-:S05]  /*13b0*/  IMAD.SHL.U32 R3, R86, 0x2, RZ ;  /* 0x0000000256037824 */ /* 0x004fca00078e00ff */
[----:B------:R-:W-:Y:S02]  /*13c0*/  LOP3.LUT R3, R3, 0x6, RZ, 0xc0, !PT ;  /* 0x0000000603037812 */ /* 0x000fe400078ec0ff */
[----:B------:R-:W-:Y:S03]  /*13d0*/  HMMA.16816.F32.BF16 R8, R76, R10, RZ ;  /* 0x0000000a4c08723c */ /* 0x000fe600000418ff */
[----:B------:R-:W-:-:S05]  /*13e0*/  IMAD R82, R82, 0x40, R3 ;  /* 0x0000004052527824 */ /* 0x000fca00078e0203 */
[C---:B---3--:R-:W-:Y:S08]  /*13f0*/  HMMA.16816.F32.BF16 R4, R76.reuse, R24, RZ ;  /* 0x000000184c04723c */ /* 0x048ff000000418ff */
[----:B------:R-:W-:Y:S01]  /*1400*/  HMMA.16816.F32.BF16 R76, R76, R26, RZ ;  /* 0x0000001a4c4c723c */ /* 0x000fe200000418ff */
[----:B------:R-:W1:Y:S07]  /*1410*/  LDSM.16.M88.4 R24, [R129+0x4800] ;  /* 0x004800008118783b */ /* 0x000e6e0000000200 */
[C---:B-----5:R-:W-:Y:S08]  /*1420*/  HMMA.16816.F32.BF16 R52, R60.reuse, R56, R52 ;  /* 0x000000383c34723c */ /* 0x060ff00000041834 */
[C---:B------:R-:W-:Y:S01]  /*1430*/  HMMA.16816.F32.BF16 R48, R60.reuse, R58, R48 ;  /* 0x0000003a3c30723c */ /* 0x040fe20000041830 */
[----:B------:R-:W2:Y:S07]  /*1440*/  LDSM.16.M88.4 R56, [R129+0x4c00] ;  /* 0x004c00008138783b */ /* 0x000eae0000000200 */
[C---:B------:R-:W-:Y:S08]  /*1450*/  HMMA.16816.F32.BF16 R12, R60.reuse, R36, R12 ;  /* 0x000000243c0c723c */ /* 0x040ff0000004180c */
[C---:B------:R-:W-:Y:S01]  /*1460*/  HMMA.16816.F32.BF16 R8, R60.reuse, R38, R8 ;  /* 0x000000263c08723c */ /* 0x040fe20000041808 */
[----:B------:R-:W-:Y:S07]  /*1470*/  LDSM.16.M88.4 R36, [R128+0x1000] ;  /* 0x001000008024783b */ /* 0x000fee0000000200 */
[C---:B------:R-:W-:Y:S08]  /*1480*/  HMMA.16816.F32.BF16 R20, R60.reuse, R40, R20 ;  /* 0x000000283c14723c */ /* 0x040ff00000041814 */
[----:B------:R-:W-:Y:S01]  /*1490*/  HMMA.16816.F32.BF16 R16, R60, R42, R16 ;  /* 0x0000002a3c10723c */ /* 0x000fe20000041810 */
[----:B------:R-:W3:Y:S07]  /*14a0*/  LDSM.16.M88.4 R40, [R91+0x4000] ;  /* 0x004000005b28783b */ /* 0x000eee0000000200 */
[C---:B-1----:R-:W-:Y:S08]  /*14b0*/  HMMA.16816.F32.BF16 R12, R44.reuse, R24, R12 ;  /* 0x000000182c0c723c */ /* 0x042ff0000004180c */
[----:B------:R-:W-:Y:S01]  /*14c0*/  HMMA.16816.F32.BF16 R8, R44, R26, R8 ;  /* 0x0000001a2c08723c */ /* 0x000fe20000041808 */
[----:B------:R-:W1:Y:S07]  /*14d0*/  LDSM.16.M88.4 R24, [R91+0x4c00] ;  /* 0x004c00005b18783b */ /* 0x000e6e0000000200 */
[C---:B------:R-:W-:Y:S08]  /*14e0*/  HMMA.16816.F32.BF16 R4, R60.reuse, R64, R4 ;  /* 0x000000403c04723c */ /* 0x040ff00000041804 */
[----:B------:R-:W-:Y:S01]  /*14f0*/  HMMA.16816.F32.BF16 R76, R60, R66, R76 ;  /* 0x000000423c4c723c */ /* 0x000fe2000004184c */
[----:B------:R-:W-:Y:S04]  /*1500*/  LDSM.16.M88.4 R64, [R129+0x5400] ;  /* 0x005400008140783b */ /* 0x000fe80000000200 */
[----:B------:R-:W-:Y:S03]  /*1510*/  LDSM.16.M88.4 R60, [R129+0x5800] ;  /* 0x00580000813c783b */ /* 0x000fe60000000200 */
[C---:B------:R-:W-:Y:S08]  /*1520*/  HMMA.16816.F32.BF16 R52, R44.reuse, R32, R52 ;  /* 0x000000202c34723c */ /* 0x040ff00000041834 */
[C---:B------:R-:W-:Y:S01]  /*1530*/  HMMA.16816.F32.BF16 R48, R44.reuse, R34, R48 ;  /* 0x000000222c30723c */ /* 0x040fe20000041830 */
[----:B------:R-:W4:Y:S07]  /*1540*/  LDSM.16.M88.4 R32, [R91+0x4400] ;  /* 0x004400005b20783b */ /* 0x000f2e0000000200 */
[C---:B--2---:R-:W-:Y:S08]  /*1550*/  HMMA.16816.F32.BF16 R4, R44.reuse, R56, R4 ;  /* 0x000000382c04723c */ /* 0x044ff00000041804 */
[C---:B------:R-:W-:Y:S01]  /*1560*/  HMMA.16816.F32.BF16 R76, R44.reuse, R58, R76 ;  /* 0x0000003a2c4c723c */ /* 0x040fe2000004184c */
[----:B------:R-:W-:Y:S07]  /*1570*/  LDSM.16.M88.4 R56, [R129+0x5c00] ;  /* 0x005c00008138783b */ /* 0x000fee0000000200 */
[C---:B------:R-:W-:Y:S08]  /*1580*/  HMMA.16816.F32.BF16 R20, R44.reuse, R28, R20 ;  /* 0x0000001c2c14723c */ /* 0x040ff00000041814 */
[----:B------:R-:W-:Y:S01]  /*1590*/  HMMA.16816.F32.BF16 R16, R44, R30, R16 ;  /* 0x0000001e2c10723c */ /* 0x000fe20000041810 */
[----:B------:R-:W-:Y:S04]  /*15a0*/  LDSM.16.M88.4 R44, [R128+0x2000] ;  /* 0x00200000802c783b */ /* 0x000fe80000000200 */
[----:B------:R-:W-:Y:S03]  /*15b0*/  LDSM.16.M88.4 R28, [R91+0x4800] ;  /* 0x004800005b1c783b */ /* 0x000fe60000000200 */
[C---:B---3--:R-:W-:Y:S08]  /*15c0*/  HMMA.16816.F32.BF16 R52, R36.reuse, R40, R52 ;  /* 0x000000282434723c */ /* 0x048ff00000041834 */
[C---:B------:R-:W-:Y:S01]  /*15d0*/  HMMA.16816.F32.BF16 R48, R36.reuse, R42, R48 ;  /* 0x0000002a2430723c */ /* 0x040fe20000041830 */
[----:B------:R-:W2:Y:S07]  /*15e0*/  LDSM.16.M88.4 R40, [R91+0x5000] ;  /* 0x005000005b28783b */ /* 0x000eae0000000200 */
[C---:B-1----:R-:W-:Y:S08]  /*15f0*/  HMMA.16816.F32.BF16 R4, R36.reuse, R24, R4 ;  /* 0x000000182404723c */ /* 0x042ff00000041804 */
[C---:B------:R-:W-:Y:S01]  /*1600*/  HMMA.16816.F32.BF16 R76, R36.reuse, R26, R76 ;  /* 0x0000001a244c723c */ /* 0x040fe2000004184c */
[----:B------:R-:W1:Y:S07]  /*1610*/  LDSM.16.M88.4 R24, [R91+0x5400] ;  /* 0x005400005b18783b */ /* 0x000e6e0000000200 */
[----:B----4-:R-:W-:Y:S01]  /*1620*/  HMMA.16816.F32.BF16 R20, R36, R32, R20 ;  /* 0x000000202414723c */ /* 0x010fe20000041814 */
[----:B------:R-:W-:-:S04]  /*1630*/  LOP3.LUT R33, R94, 0x7, RZ, 0xc0, !PT ;  /* 0x000000075e217812 */ /* 0x000fc800078ec0ff */
[----:B------:R-:W-:-:S03]  /*1640*/  IADD3 R33, PT, PT, R33, R90, R92 ;  /* 0x0000005a21217210 */ /* 0x000fc60007ffe05c */
[----:B------:R-:W-:Y:S01]  /*1650*/  HMMA.16816.F32.BF16 R16, R36, R34, R16 ;  /* 0x000000222410723c */ /* 0x000fe20000041810 */
[----:B------:R-:W-:Y:S01]  /*1660*/  IADD3 R32, PT, PT, R84, -UR24, R33 ;  /* 0x8000001854207c10 */ /* 0x000fe2000fffe021 */
[----:B------:R-:W-:-:S04]  /*1670*/  VIADD R34, R82, 0x10 ;  /* 0x0000001052227836 */ /* 0x000fc80000000000 */
[----:B------:R-:W-:Y:S02]  /*1680*/  IMAD.IADD R3, R32, 0x1, R81 ;  /* 0x0000000120037824 */ /* 0x000fe400078e0251 */
[C---:B------:R-:W-:Y:S01]  /*1690*/  HMMA.16816.F32.BF16 R52, R72.reuse, R68, R52 ;  /* 0x000000444834723c */ /* 0x040fe20000041834 */
[C---:B------:R-:W-:Y:S02]  /*16a0*/  VIADD R32, R82.reuse, 0x1 ;  /* 0x0000000152207836 */ /* 0x040fe40000000000 */
[C-C-:B------:R-:W-:Y:S02]  /*16b0*/  VIADDMNMX R33, R3.reuse, 0x1, R84.reuse, PT ;  /* 0x0000000103217846 */ /* 0x140fe40003800154 */
[----:B------:R-:W-:Y:S02]  /*16c0*/  VIADDMNMX R3, R3, 0x9, R84, PT ;  /* 0x0000000903037846 */ /* 0x000fe40003800154 */
[-C--:B------:R-:W-:Y:S01]  /*16d0*/  ISETP.GE.AND P2, PT, R82, R33.reuse, PT ;  /* 0x000000215200720c */ /* 0x080fe20003f46270 */
[----:B------:R-:W-:Y:S01]  /*16e0*/  HMMA.16816.F32.BF16 R20, R72, R64, R20 ;  /* 0x000000404814723c */ /* 0x000fe20000041814 */
[----:B------:R-:W-:-:S02]  /*16f0*/  ISETP.GE.AND P3, PT, R32, R33, PT ;  /* 0x000000212000720c */ /* 0x000fc40003f66270 */
[----:B------:R-:W-:Y:S01]  /*1700*/  ISETP.GE.AND P0, PT, R32, R3, PT ;  /* 0x000000032000720c */ /* 0x000fe20003f06270 */
[----:B------:R-:W-:-:S04]  /*1710*/  VIADD R32, R82, 0x8 ;  /* 0x0000000852207836 */ /* 0x000fc80000000000 */
[----:B------:R-:W-:Y:S01]  /*1720*/  HMMA.16816.F32.BF16 R16, R72, R66, R16 ;  /* 0x000000424810723c */ /* 0x000fe20000041810 */
[C---:B------:R-:W-:Y:S02]  /*1730*/  ISETP.GE.AND P4, PT, R32.reuse, R33, PT ;  /* 0x000000212000720c */ /* 0x040fe40003f86270 */
[----:B------:R-:W-:Y:S01]  /*1740*/  ISETP.GE.AND P5, PT, R32, R3, PT ;  /* 0x000000032000720c */ /* 0x000fe20003fa6270 */
[----:B------:R-:W-:-:S04]  /*1750*/  VIADD R32, R82, 0x11 ;  /* 0x0000001152207836 */ /* 0x000fc80000000000 */
[----:B--2---:R-:W-:Y:S08]  /*1760*/  HMMA.16816.F32.BF16 R52, R44, R40, R52 ;  /* 0x000000282c34723c */ /* 0x004ff00000041834 */
[C---:B------:R-:W-:Y:S08]  /*1770*/  HMMA.16816.F32.BF16 R12, R36.reuse, R28, R12 ;  /* 0x0000001c240c723c */ /* 0x040ff0000004180c */
[----:B------:R-:W-:Y:S01]  /*1780*/  HMMA.16816.F32.BF16 R8, R36, R30, R8 ;  /* 0x0000001e2408723c */ /* 0x000fe20000041808 */
[----:B------:R-:W2:Y:S02]  /*1790*/  LDSM.16.M88.4 R28, [R91+0x5800] ;  /* 0x005800005b1c783b */ /* 0x000ea40000000200 */
[----:B------:R-:W-:-:S05]  /*17a0*/  FSEL R40, R52, -INF , !P2 ;  /* 0xff80000034287808 */ /* 0x000fca0005000000 */
[----:B------:R-:W-:Y:S08]  /*17b0*/  HMMA.16816.F32.BF16 R48, R72, R70, R48 ;  /* 0x000000464830723c */ /* 0x000ff00000041830 */
[----:B-1----:R-:W-:Y:S01]  /*17c0*/  HMMA.16816.F32.BF16 R20, R44, R24, R20 ;  /* 0x000000182c14723c */ /* 0x002fe20000041814 */
[----:B------:R-:W-:-:S05]  /*17d0*/  VIADD R24, R82, 0x9 ;  /* 0x0000000952187836 */ /* 0x000fca0000000000 */
[C---:B------:R-:W-:Y:S02]  /*17e0*/  ISETP.GE.AND P1, PT, R24.reuse, R33, PT ;  /* 0x000000211800720c */ /* 0x040fe40003f26270 */
[----:B------:R-:W-:Y:S01]  /*17f0*/  ISETP.GE.AND P2, PT, R24, R3, PT ;  /* 0x000000031800720c */ /* 0x000fe20003f46270 */
[----:B------:R-:W-:Y:S01]  /*1800*/  HMMA.16816.F32.BF16 R16, R44, R26, R16 ;  /* 0x0000001a2c10723c */ /* 0x000fe20000041810 */
[----:B------:R-:W1:Y:S01]  /*1810*/  LDSM.16.M88.4 R24, [R91+0x5c00] ;  /* 0x005c00005b18783b */ /* 0x000e620000000200 */
[----:B------:R-:W-:-:S06]  /*1820*/  DEPBAR.LE SB0, 0x0 ;  /* 0x000080000000791a */ /* 0x000fcc0000000000 */
[C---:B------:R-:W-:Y:S08]  /*1830*/  HMMA.16816.F32.BF16 R12, R72.reuse, R60, R12 ;  /* 0x0000003c480c723c */ /* 0x040ff0000004180c */
[----:B------:R-:W-:Y:S08]  /*1840*/  HMMA.16816.F32.BF16 R8, R72, R62, R8 ;  /* 0x0000003e4808723c */ /* 0x000ff00000041808 */
[----:B------:R-:W-:Y:S01]  /*1850*/  HMMA.16816.F32.BF16 R48, R44, R42, R48 ;  /* 0x0000002a2c30723c */ /* 0x000fe20000041830 */
[----:B------:R-:W-:-:S02]  /*1860*/  FSEL R42, R53, -INF , !P3 ;  /* 0xff800000352a7808 */ /* 0x000fc40005800000 */
[----:B------:R-:W-:-:S04]  /*1870*/  ISETP.GE.AND P3, PT, R82, R3, PT ;  /* 0x000000035200720c */ /* 0x000fc80003f66270 */
[----:B------:R-:W-:Y:S01]  /*1880*/  FSEL R54, R54, -INF , !P3 ;  /* 0xff80000036367808 */ /* 0x000fe20005800000 */
[----:B------:R-:W-:Y:S01]  /*1890*/  HMMA.16816.F32.BF16 R4, R72, R56, R4 ;  /* 0x000000384804723c */ /* 0x000fe20000041804 */
[----:B------:R-:W-:-:S04]  /*18a0*/  ISETP.GE.AND P3, PT, R34, R3, PT ;  /* 0x000000032200720c */ /* 0x000fc80003f66270 */
[----:B------:R-:W-:-:S03]  /*18b0*/  FSEL R22, R22, -INF , !P3 ;  /* 0xff80000016167808 */ /* 0x000fc60005800000 */
[C---:B--2---:R-:W-:Y:S01]  /*18c0*/  HMMA.16816.F32.BF16 R12, R44.reuse, R28, R12 ;  /* 0x0000001c2c0c723c */ /* 0x044fe2000004180c */
[----:B------:R-:W-:Y:S02]  /*18d0*/  VIADD R28, R82, 0x18 ;  /* 0x00000018521c7836 */ /* 0x000fe40000000000 */
[----:B------:R-:W-:Y:S01]  /*18e0*/  FSEL R48, R48, -INF , !P4 ;  /* 0xff80000030307808 */ /* 0x000fe20006000000 */
[----:B------:R-:W-:Y:S01]  /*18f0*/  BAR.SYNC.DEFER_BLOCKING 0x0 ;  /* 0x0000000000007b1d */ /* 0x000fe20000010000 */
[-C--:B------:R-:W-:Y:S02]  /*1900*/  ISETP.GE.AND P4, PT, R34, R33.reuse, PT ;  /* 0x000000212200720c */ /* 0x080fe40003f86270 */
[----:B------:R-:W-:Y:S01]  /*1910*/  FSEL R34, R55, -INF , !P0 ;  /* 0xff80000037227808 */ /* 0x000fe20004000000 */
[----:B------:R-:W-:Y:S01]  /*1920*/  HMMA.16816.F32.BF16 R8, R44, R30, R8 ;  /* 0x0000001e2c08723c */ /* 0x000fe20000041808 */
[----:B------:R-:W-:Y:S01]  /*1930*/  FSEL R56, R49, -INF , !P1 ;  /* 0xff80000031387808 */ /* 0x000fe20004800000 */
[----:B------:R-:W-:Y:S01]  /*1940*/  VIADD R30, R82, 0x21 ;  /* 0x00000021521e7836 */ /* 0x000fe20000000000 */
[----:B------:R-:W-:-:S02]  /*1950*/  ISETP.GE.AND P1, PT, R32, R33, PT ;  /* 0x000000212000720c */ /* 0x000fc40003f26270 */
[----:B------:R-:W-:Y:S01]  /*1960*/  ISETP.GE.AND P0, PT, R32, R3, PT ;  /* 0x000000032000720c */ /* 0x000fe20003f06270 */
[----:B------:R-:W-:Y:S01]  /*1970*/  VIADD R32, R82, 0x19 ;  /* 0x0000001952207836 */ /* 0x000fe20000000000 */
[----:B------:R-:W-:Y:S01]  /*1980*/  FSEL R36, R51, -INF , !P2 ;  /* 0xff80000033247808 */ /* 0x000fe20005000000 */
[----:B------:R-:W-:Y:S01]  /*1990*/  HMMA.16816.F32.BF16 R76, R72, R58, R76 ;  /* 0x0000003a484c723c */ /* 0x000fe2000004184c */
[----:B------:R-:W-:Y:S01]  /*19a0*/  FSEL R52, R20, -INF , !P4 ;  /* 0xff80000014347808 */ /* 0x000fe20006000000 */
[----:B------:R-:W-:Y:S01]  /*19b0*/  VIADD R20, R82, 0x20 ;  /* 0x0000002052147836 */ /* 0x000fe20000000000 */
[----:B------:R-:W-:Y:S01]  /*19c0*/  FSEL R38, R50, -INF , !P5 ;  /* 0xff80000032267808 */ /* 0x000fe20006800000 */
[----:B------:R-:W-:Y:S01]  /*19d0*/  VIADD R50, R82, 0x29 ;  /* 0x0000002952327836 */ /* 0x000fe20000000000 */
[----:B------:R-:W-:Y:S01]  /*19e0*/  ISETP.GE.AND P2, PT, R28, R33, PT ;  /* 0x000000211c00720c */ /* 0x000fe20003f46270 */
[----:B------:R-:W-:Y:S01]  /*19f0*/  VIADD R58, R82, 0x28 ;  /* 0x00000028523a7836 */ /* 0x000fe20000000000 */
[----:B------:R-:W-:Y:S01]  /*1a00*/  ISETP.GE.AND P5, PT, R28, R3, PT ;  /* 0x000000031c00720c */ /* 0x000fe20003fa6270 */
[----:B-1----:R-:W-:Y:S01]  /*1a10*/  HMMA.16816.F32.BF16 R4, R44, R24, R4 ;  /* 0x000000182c04723c */ /* 0x002fe20000041804 */
[----:B------:R-:W-:Y:S01]  /*1a20*/  FSEL R28, R21, -INF , !P1 ;  /* 0xff800000151c7808 */ /* 0x000fe20004800000 */
[----:B------:R-:W-:Y:S01]  /*1a30*/  VIADD R24, R82, 0x31 ;  /* 0x0000003152187836 */ /* 0x000fe20000000000 */
[----:B------:R-:W-:-:S02]  /*1a40*/  ISETP.GE.AND P4, PT, R32, R33, PT ;  /* 0x000000212000720c */ /* 0x000fc40003f86270 */
[----:B------:R-:W-:Y:S02]  /*1a50*/  ISETP.GE.AND P1, PT, R32, R3, PT ;  /* 0x000000032000720c */ /* 0x000fe40003f26270 */
[----:B------:R-:W-:Y:S02]  /*1a60*/  FSEL R32, R16, -INF , !P2 ;  /* 0xff80000010207808 */ /* 0x000fe40005000000 */
[C---:B------:R-:W-:Y:S02]  /*1a70*/  ISETP.GE.AND P2, PT, R20.reuse, R33, PT ;  /* 0x000000211400720c */ /* 0x040fe40003f46270 */
[----:B------:R-:W-:Y:S01]  /*1a80*/  ISETP.GE.AND P3, PT, R20, R3, PT ;  /* 0x000000031400720c */ /* 0x000fe20003f66270 */
[----:B------:R-:W-:Y:S01]  /*1a90*/  HMMA.16816.F32.BF16 R76, R44, R26, R76 ;  /* 0x0000001a2c4c723c */ /* 0x000fe2000004184c */
[----:B------:R-:W-:Y:S01]  /*1aa0*/  FSEL R122, R12, -INF , !P2 ;  /* 0xff8000000c7a7808 */ /* 0x000fe20005000000 */
[----:B------:R-:W-:Y:S01]  /*1ab0*/  VIADD R12, R82, 0x30 ;  /* 0x00000030520c7836 */ /* 0x000fe20000000000 */
[----:B------:R-:W-:-:S02]  /*1ac0*/  ISETP.GE.AND P2, PT, R50, R33, PT ;  /* 0x000000213200720c */ /* 0x000fc40003f46270 */
[----:B------:R-:W-:Y:S02]  /*1ad0*/  FSEL R20, R17, -INF , !P4 ;  /* 0xff80000011147808 */ /* 0x000fe40006000000 */
[----:B------:R-:W-:Y:S02]  /*1ae0*/  ISETP.GE.AND P4, PT, R30, R33, PT ;  /* 0x000000211e00720c */ /* 0x000fe40003f86270 */
[----:B------:R-:W-:Y:S02]  /*1af0*/  FSEL R118, R9, -INF , !P2 ;  /* 0xff80000009767808 */ /* 0x000fe40005000000 */
[----:B------:R-:W-:Y:S02]  /*1b00*/  FMNMX3.FTZ R9, R40, R42, R48, !PT ;  /* 0x0000002a28097276 */ /* 0x000fe40007810030 */
[----:B------:R-:W-:Y:S02]  /*1b10*/  FSEL R16, R23, -INF , !P0 ;  /* 0xff80000017107808 */ /* 0x000fe40004000000 */
[----:B------:R-:W-:-:S02]  /*1b20*/  FSEL R120, R13, -INF , !P4 ;  /* 0xff8000000d787808 */ /* 0x000fc40006000000 */
[-C--:B------:R-:W-:Y:S02]  /*1b30*/  ISETP.GE.AND P0, PT, R30, R3.reuse, PT ;  /* 0x000000031e00720c */ /* 0x080fe40003f06270 */
[----:B------:R-:W-:Y:S02]  /*1b40*/  ISETP.GE.AND P4, PT, R50, R3, PT ;  /* 0x000000033200720c */ /* 0x000fe40003f86270 */
[----:B------:R-:W-:Y:S02]  /*1b50*/  FSEL R30, R18, -INF , !P5 ;  /* 0xff800000121e7808 */ /* 0x000fe40006800000 */
[----:B------:R-:W-:Y:S02]  /*1b60*/  FMNMX3.FTZ R9, R9, R56, R52, !PT ;  /* 0x0000003809097276 */ /* 0x000fe40007810034 */
[----:B------:R-:W-:Y:S02]  /*1b70*/  FSEL R18, R19, -INF , !P1 ;  /* 0xff80000013127808 */ /* 0x000fe40004800000 */
[----:B------:R-:W-:-:S02]  /*1b80*/  ISETP.GE.AND P1, PT, R58, R33, PT ;  /* 0x000000213a00720c */ /* 0x000fc40003f26270 */
[----:B------:R-:W-:Y:S02]  /*1b90*/  FSEL R124, R11, -INF , !P4 ;  /* 0xff8000000b7c7808 */ /* 0x000fe40006000000 */
[-C--:B------:R-:W-:Y:S02]  /*1ba0*/  ISETP.GE.AND P2, PT, R24, R3.reuse, PT ;  /* 0x000000031800720c */ /* 0x080fe40003f46270 */
[----:B------:R-:W-:Y:S02]  /*1bb0*/  FMNMX3.FTZ R11, R54, R34, R38, !PT ;  /* 0x00000022360b7276 */ /* 0x000fe40007810026 */
[----:B------:R-:W-:Y:S02]  /*1bc0*/  FMNMX3.FTZ R9, R9, R28, R32, !PT ;  /* 0x0000001c09097276 */ /* 0x000fe40007810020 */
[----:B------:R-:W-:Y:S01]  /*1bd0*/  FSEL R112, R8, -INF , !P1 ;  /* 0xff80000008707808 */ /* 0x000fe20004800000 */
[----:B------:R-:W-:Y:S01]  /*1be0*/  VIADD R8, R82, 0x38 ;  /* 0x0000003852087836 */ /* 0x000fe20000000000 */
[----:B------:R-:W-:Y:S01]  /*1bf0*/  ISETP.GE.AND P5, PT, R58, R3, PT ;  /* 0x000000033a00720c */ /* 0x000fe20003fa6270 */
[----:B------:R-:W-:Y:S01]  /*1c00*/  VIADD R82, R82, 0x39 ;  /* 0x0000003952527836 */ /* 0x000fe20000000000 */
[----:B------:R-:W-:-:S02]  /*1c10*/  ISETP.GE.AND P1, PT, R12, R33, PT ;  /* 0x000000210c00720c */ /* 0x000fc40003f26270 */
[----:B------:R-:W-:Y:S02]  /*1c20*/  FMNMX3.FTZ R11, R11, R36, R22, !PT ;  /* 0x000000240b0b7276 */ /* 0x000fe40007810016 */
[----:B------:R-:W-:Y:S02]  /*1c30*/  FMNMX3.FTZ R9, R9, R20, R122, !PT ;  /* 0x0000001409097276 */ /* 0x000fe4000781007a */
[----:B------:R-:W-:Y:S02]  /*1c40*/  FSEL R103, R7, -INF , !P2 ;  /* 0xff80000007677808 */ /* 0x000fe40005000000 */
[----:B------:R-:W-:Y:S02]  /*1c50*/  FSEL R114, R15, -INF , !P0 ;  /* 0xff8000000f727808 */ /* 0x000fe40004000000 */
[----:B------:R-:W-:Y:S02]  /*1c60*/  ISETP.NE.AND P2, PT, R2, 0x1, PT ;  /* 0x000000010200780c */ /* 0x000fe40003f45270 */
[----:B------:R-:W-:-:S02]  /*1c70*/  ISETP.GE.AND P0, PT, R24, R33, PT ;  /* 0x000000211800720c */ /* 0x000fc40003f06270 */
[----:B------:R-:W-:Y:S02]  /*1c80*/  FSEL R126, R10, -INF , !P5 ;  /* 0xff8000000a7e7808 */ /* 0x000fe40006800000 */
[----:B------:R-:W-:Y:S02]  /*1c90*/  FSEL R116, R14, -INF , !P3 ;  /* 0xff8000000e747808 */ /* 0x000fe40005800000 */
[----:B------:R-:W-:Y:S02]  /*1ca0*/  ISETP.GE.AND P5, PT, R8, R33, PT ;  /* 0x000000210800720c */ /* 0x000fe40003fa6270 */
[----:B------:R-:W-:Y:S02]  /*1cb0*/  FSEL R110, R4, -INF , !P1 ;  /* 0xff800000046e7808 */ /* 0x000fe40004800000 */
[----:B------:R-:W-:Y:S02]  /*1cc0*/  FMNMX3.FTZ R11, R11, R16, R30, !PT ;  /* 0x000000100b0b7276 */ /* 0x000fe4000781001e */
[----:B------:R-:W-:-:S02]  /*1cd0*/  FMNMX3.FTZ R9, R9, R120, R112, !PT ;  /* 0x0000007809097276 */ /* 0x000fc40007810070 */
[----:B------:R-:W-:Y:S02]  /*1ce0*/  FSEL R108, R5, -INF , !P0 ;  /* 0xff800000056c7808 */ /* 0x000fe40004000000 */
[-C--:B------:R-:W-:Y:S02]  /*1cf0*/  ISETP.GE.AND P3, PT, R12, R3.reuse, PT ;  /* 0x000000030c00720c */ /* 0x080fe40003f66270 */
[-C--:B------:R-:W-:Y:S02]  /*1d00*/  ISETP.GE.AND P1, PT, R8, R3.reuse, PT ;  /* 0x000000030800720c */ /* 0x080fe40003f26270 */
[C---:B------:R-:W-:Y:S02]  /*1d10*/  ISETP.GE.AND P0, PT, R82.reuse, R3, PT ;  /* 0x000000035200720c */ /* 0x040fe40003f06270 */
[----:B------:R-:W-:Y:S02]  /*1d20*/  ISETP.GE.AND P4, PT, R82, R33, PT ;  /* 0x000000215200720c */ /* 0x000fe40003f86270 */
[----:B------:R-:W-:-:S02]  /*1d30*/  FSEL R106, R76, -INF , !P5 ;  /* 0xff8000004c6a7808 */ /* 0x000fc40006800000 */
[----:B------:R-:W-:Y:S02]  /*1d40*/  FMNMX3.FTZ R3, R11, R18, R116, !PT ;  /* 0x000000120b037276 */ /* 0x000fe40007810074 */
[----:B------:R-:W-:Y:S02]  /*1d50*/  FMNMX3.FTZ R5, R9, R118, R110, !PT ;  /* 0x0000007609057276 */ /* 0x000fe4000781006e */
[----:B------:R-:W-:Y:S02]  /*1d60*/  FSEL R100, R6, -INF , !P3 ;  /* 0xff80000006647808 */ /* 0x000fe40005800000 */
[----:B------:R-:W-:Y:S02]  /*1d70*/  FSEL R104, R77, -INF , !P4 ;  /* 0xff8000004d687808 */ /* 0x000fe40006000000 */
[----:B------:R-:W-:Y:S02]  /*1d80*/  FMNMX3.FTZ R3, R3, R114, R126, !PT ;  /* 0x0000007203037276 */ /* 0x000fe4000781007e */
[----:B------:R-:W-:-:S02]  /*1d90*/  FMNMX3.FTZ R5, R5, R108, R106, !PT ;  /* 0x0000006c05057276 */ /* 0x000fc4000781006a */
[----:B------:R-:W-:Y:S02]  /*1da0*/  FSEL R98, R78, -INF , !P1 ;  /* 0xff8000004e627808 */ /* 0x000fe40004800000 */
[----:B------:R-:W-:Y:S02]  /*1db0*/  FMNMX3.FTZ R3, R3, R124, R100, !PT ;  /* 0x0000007c03037276 */ /* 0x000fe40007810064 */
[----:B------:R-:W-:Y:S01]  /*1dc0*/  FMNMX.FTZ R4, R104, R5, !PT ;  /* 0x0000000568047209 */ /* 0x000fe20007810000 */
[----:B------:R-:W-:Y:S06]  /*1dd0*/  @!P2 BRA `(.L_x_208) ;  /* 0x000000000050a947 */ /* 0x000fec0003800000 */
[----:B------:R-:W-:-:S04]  /*1de0*/  VIADD R8, R2, 0xfffffffe ;  /* 0xfffffffe02087836 */ /* 0x000fc80000000000 */
[C---:B------:R-:W-:Y:S02]  /*1df0*/  IMAD R5, R8.reuse, UR20, RZ ;  /* 0x0000001408057c24 */ /* 0x040fe4000f8e02ff */
[----:B------:R-:W-:-:S04]  /*1e00*/  IMAD.WIDE.U32 R8, R8, UR4, RZ ;  /* 0x0000000408087c25 */ /* 0x000fc8000f8e00ff */
[----:B------:R-:W-:Y:S01]  /*1e10*/  IMAD.IADD R5, R9, 0x1, R5 ;  /* 0x0000000109057824 */ /* 0x000fe200078e0205 */
[C---:B------:R-:W-:Y:S02]  /*1e20*/  IADD3 R6, P1, PT, R8.reuse, UR10, RZ ;  /* 0x0000000a08067c10 */ /* 0x040fe4000ff3e0ff */
[-C--:B------:R-:W-:Y:S02]  /*1e30*/  LEA R12, P3, R8, R133.reuse, 0x1 ;  /* 0x00000085080c7211 */ /* 0x080fe400078608ff */
[----:B------:R-:W-:Y:S02]  /*1e40*/  IADD3.X R7, PT, PT, R5, UR18, RZ, P1, !PT ;  /* 0x0000001205077c10 */ /* 0x000fe40008ffe4ff */
[----:B------:R-:W-:Y:S02]  /*1e50*/  LEA R10, P1, R6, R133, 0x1 ;  /* 0x00000085060a7211 */ /* 0x000fe400078208ff */
[-C--:B------:R-:W-:Y:S02]  /*1e60*/  LEA.HI.X R13, R8, R132.reuse, R5, 0x1, P3 ;  /* 0x00000084080d7211 */ /* 0x080fe400018f0c05 */
[----:B------:R-:W-:-:S03]  /*1e70*/  LEA.HI.X R11, R6, R132, R7, 0x1, P1 ;  /* 0x00000084060b7211 */ /* 0x000fc600008f0c07 */
[----:B------:R-:W-:Y:S01]  /*1e80*/  @!PT LDS RZ, [RZ] ;  /* 0x00000000fffff984 */ /* 0x000fe20000000800 */
[----:B------:R-:W-:Y:S01]  /*1e90*/  @!PT LDS RZ, [RZ] ;  /* 0x00000000fffff984 */ /* 0x000fe20000000800 */
[----:B------:R-:W-:Y:S01]  /*1ea0*/  @!PT LDS RZ, [RZ] ;  /* 0x00000000fffff984 */ /* 0x000fe20000000800 */
[----:B------:R1:W-:Y:S04]  /*1eb0*/  LDGSTS.E.BYPASS.LTC128B.128 [R83+0x3000], desc[UR26][R12.64] ;  /* 0x030000000c537fae */ /* 0x0003e8000b981a1a */
[----:B------:R1:W-:Y:S04]  /*1ec0*/  LDGSTS.E.BYPASS.LTC128B.128 [R83+0x4000], desc[UR26][R12.64+0x40] ;  /* 0x040000400c537fae */ /* 0x0003e8000b981a1a */
[----:B------:R1:W-:Y:S04]  /*1ed0*/  LDGSTS.E.BYPASS.LTC128B.128 [R83+0x5000], desc[UR26][R12.64+0x80] ;  /* 0x050000800c537fae */ /* 0x0003e8000b981a1a */
[----:B------:R1:W-:Y:S04]  /*1ee0*/  LDGSTS.E.BYPASS.LTC128B.128 [R83+0x3800], desc[UR26][R10.64] ;  /* 0x038000000a537fae */ /* 0x0003e8000b981a1a */
[----:B------:R1:W-:Y:S04]  /*1ef0*/  LDGSTS.E.BYPASS.LTC128B.128 [R83+0x4800], desc[UR26][R10.64+0x40] ;  /* 0x048000400a537fae */ /* 0x0003e8000b981a1a */
[----:B------:R1:W-:Y:S04]  /*1f00*/  LDGSTS.E.BYPASS.LTC128B.128 [R83+0x5800], desc[UR26][R10.64+0x80] ;  /* 0x058000800a537fae */ /* 0x0003e8000b981a1a */
[----:B------:R-:W0:Y:S02]  /*1f10*/  LDGDEPBAR ;  /* 0x00000000000079af */ /* 0x000e240000000000 */
.L_x_208:
[----:B------:R-:W2:Y:S01]  /*1f20*/  SHFL.BFLY PT, R5, R4, 0x2, 0x1f ;  /* 0x0c401f0004057f89 */ /* 0x000ea200000e0000 */
[----:B------:R-:W-:Y:S01]  /*1f30*/  FSEL R102, R79, -INF , !P0 ;  /* 0xff8000004f667808 */ /* 0x000fe20004000000 */
[----:B------:R-:W3:Y:S01]  /*1f40*/  LDCU UR4, c[0x0][0x45c] ;  /* 0x00008b80ff0477ac */ /* 0x000ee20008000800 */
[----:B------:R-:W-:Y:S02]  /*1f50*/  FMNMX3.FTZ R3, R3, R103, R98, !PT ;  /* 0x0000006703037276 */ /* 0x000fe40007810062 */
[----:B------:R-:W-:Y:S02]  /*1f60*/  LOP3.LUT R101, R80, 0x120, R85, 0xf8, !PT ;  /* 0x0000012050657812 */ /* 0x000fe400078ef855 */
[----:B------:R-:W-:Y:S02]  /*1f70*/  FMNMX.FTZ R7, R102, R3, !PT ;  /* 0x0000000366077209 */ /* 0x000fe40007810000 */
[----:B------:R-:W-:-:S03]  /*1f80*/  LEA R101, R101, UR5, 0x1 ;  /* 0x0000000565657c11 */ /* 0x000fc6000f8e08ff */
[----:B------:R-:W4:Y:S01]  /*1f90*/  SHFL.BFLY PT, R6, R7, 0x2, 0x1f ;  /* 0x0c401f0007067f89 */ /* 0x000f2200000e0000 */
[----:B------:R-:W-:-:S03]  /*1fa0*/  IADD3 R96, PT, PT, R0, R101, RZ ;  /* 0x0000006500607210 */ /* 0x000fc60007ffe0ff */
[----:B------:R-:W-:Y:S04]  /*1fb0*/  LDSM.16.MT88.4 R72, [R101+0x8000] ;  /* 0x008000006548783b */ /* 0x000fe80000004200 */
[----:B------:R-:W-:Y:S01]  /*1fc0*/  LDSM.16.MT88.4 R64, [R96+0x7000] ;  /* 0x007000006040783b */ /* 0x000fe20000004200 */
[----:B--2---:R-:W-:-:S03]  /*1fd0*/  FMNMX.FTZ R5, R4, R5, !PT ;  /* 0x0000000504057209 */ /* 0x004fc60007810000 */
[----:B-1----:R-:W-:Y:S04]  /*1fe0*/  LDSM.16.MT88.4 R8, [R101+0x6400] ;  /* 0x006400006508783b */ /* 0x002fe80000004200 */
[----:B------:R-:W1:Y:S04]  /*1ff0*/  SHFL.BFLY PT, R84, R5, 0x1, 0x1f ;  /* 0x0c201f0005547f89 */ /* 0x000e6800000e0000 */
[----:B------:R-:W-:Y:S01]  /*2000*/  LDSM.16.MT88.4 R12, [R96+0x7400] ;  /* 0x00740000600c783b */ /* 0x000fe20000004200 */
[----:B----4-:R-:W-:-:S03]  /*2010*/  FMNMX.FTZ R6, R7, R6, !PT ;  /* 0x0000000607067209 */ /* 0x010fc60007810000 */
[----:B------:R-:W-:Y:S04]  /*2020*/  LDSM.16.MT88.4 R24, [R96+0x6400] ;  /* 0x006400006018783b */ /* 0x000fe80000004200 */
[----:B------:R-:W2:Y:S01]  /*2030*/  SHFL.BFLY PT, R3, R6, 0x1, 0x1f ;  /* 0x0c201f0006037f89 */ /* 0x000ea200000e0000 */
[----:B-1----:R-:W-:-:S04]  /*2040*/  FMNMX.FTZ R84, R5, R84, !PT ;  /* 0x0000005405547209 */ /* 0x002fc80007810000 */
[C---:B------:R-:W-:Y:S01]  /*2050*/  FSETP.NEU.FTZ.AND P0, PT, R84.reuse, -INF , PT ;  /* 0xff8000005400780b */ /* 0x040fe20003f1d000 */
[----:B---3--:R-:W-:-:S05]  /*2060*/  FMUL.FTZ R107, R84, UR4 ;  /* 0x00000004546b7c20 */ /* 0x008fca0008410000 */
[----:B------:R-:W-:Y:S02]  /*2070*/  FSEL R107, R107, RZ, P0 ;  /* 0x000000ff6b6b7208 */ /* 0x000fe40000000000 */
[----:B--2---:R-:W-:Y:S02]  /*2080*/  FMNMX.FTZ R3, R6, R3, !PT ;  /* 0x0000000306037209 */ /* 0x004fe40007810000 */
[----:B------:R-:W-:Y:S01]  /*2090*/  LDSM.16.MT88.4 R4, [R96+0x8000] ;  /* 0x008000006004783b */ /* 0x000fe20000004200 */
[--C-:B------:R-:W-:Y:S01]  /*20a0*/  FFMA.FTZ R99, R40, UR4, -R107.reuse ;  /* 0x0000000428637c23 */ /* 0x100fe2000801086b */
[--C-:B------:R-:W-:Y:S01]  /*20b0*/  FFMA.FTZ R94, R42, UR4, -R107.reuse ;  /* 0x000000042a5e7c23 */ /* 0x100fe2000801086b */
[C---:B------:R-:W-:Y:S01]  /*20c0*/  FMUL.FTZ R105, R3.reuse, UR4 ;  /* 0x0000000403697c20 */ /* 0x040fe20008410000 */
[----:B------:R-:W1:Y:S01]  /*20d0*/  LDSM.16.MT88.4 R40, [R101+0x6000] ;  /* 0x006000006528783b */ /* 0x000e620000004200 */
[----:B------:R-:W-:Y:S01]  /*20e0*/  FSETP.NEU.FTZ.AND P0, PT, R3, -INF , PT ;  /* 0xff8000000300780b */ /* 0x000fe20003f1d000 */
[--C-:B------:R-:W-:Y:S01]  /*20f0*/  FFMA.FTZ R95, R48, UR4, -R107.reuse ;  /* 0x00000004305f7c23 */ /* 0x100fe2000801086b */
[--C-:B------:R-:W-:Y:S01]  /*2100*/  FFMA.FTZ R90, R56, UR4, -R107.reuse ;  /* 0x00000004385a7c23 */ /* 0x100fe2000801086b */
[----:B------:R-:W2:Y:S01]  /*2110*/  LDSM.16.MT88.4 R48, [R96+0x6000] ;  /* 0x006000006030783b */ /* 0x000ea20000004200 */
[----:B------:R-:W-:Y:S01]  /*2120*/  FSEL R105, R105, RZ, P0 ;  /* 0x000000ff69697208 */ /* 0x000fe20000000000 */
[----:B------:R-:W-:Y:S01]  /*2130*/  MUFU.EX2 R99, R99 ;  /* 0x0000006300637308 */ /* 0x000fe20000000800 */
[--C-:B------:R-:W-:Y:S01]  /*2140*/  FFMA.FTZ R0, R28, UR4, -R107.reuse ;  /* 0x000000041c007c23 */ /* 0x100fe2000801086b */
[----:B------:R-:W3:Y:S01]  /*2150*/  LDSM.16.MT88.4 R56, [R101+0x7000] ;  /* 0x007000006538783b */ /* 0x000ee20000004200 */
[----:B------:R-:W-:Y:S01]  /*2160*/  FFMA.FTZ R31, R32, UR4, -R107 ;  /* 0x00000004201f7c23 */ /* 0x000fe2000801086b */
[--C-:B------:R-:W-:Y:S01]  /*2170*/  FFMA.FTZ R92, R34, UR4, -R105.reuse ;  /* 0x00000004225c7c23 */ /* 0x100fe20008010869 */
[--C-:B------:R-:W-:Y:S01]  /*2180*/  FFMA.FTZ R97, R54, UR4, -R105.reuse ;  /* 0x0000000436617c23 */ /* 0x100fe20008010869 */
[--C-:B------:R-:W-:Y:S01]  /*2190*/  FFMA.FTZ R93, R38, UR4, -R105.reuse ;  /* 0x00000004265d7c23 */ /* 0x100fe20008010869 */
[----:B------:R-:W-:Y:S01]  /*21a0*/  FFMA.FTZ R34, R36, UR4, -R105 ;  /* 0x0000000424227c23 */ /* 0x000fe20008010869 */
[----:B------:R-:W4:Y:S01]  /*21b0*/  MUFU.EX2 R94, R94 ;  /* 0x0000005e005e7308 */ /* 0x000f220000000800 */
[--C-:B------:R-:W-:Y:S01]  /*21c0*/  FFMA.FTZ R35, R52, UR4, -R107.reuse ;  /* 0x0000000434237c23 */ /* 0x100fe2000801086b */
[----:B------:R-:W-:Y:S01]  /*21d0*/  FFMA.FTZ R28, R20, UR4, -R107 ;  /* 0x00000004141c7c23 */ /* 0x000fe2000801086b */
[--C-:B------:R-:W-:Y:S01]  /*21e0*/  FFMA.FTZ R33, R22, UR4, -R105.reuse ;  /* 0x0000000416217c23 */ /* 0x100fe20008010869 */
[----:B------:R-:W-:Y:S01]  /*21f0*/  MUFU.EX2 R95, R95 ;  /* 0x0000005f005f7308 */ /* 0x000fe20000000800 */
[--C-:B------:R-:W-:Y:S01]  /*2200*/  FFMA.FTZ R29, R30, UR4, -R105.reuse ;  /* 0x000000041e1d7c23 */ /* 0x100fe20008010869 */
[----:B------:R-:W-:Y:S01]  /*2210*/  FFMA.FTZ R16, R16, UR4, -R105 ;  /* 0x0000000410107c23 */ /* 0x000fe20008010869 */
[----:B------:R-:W5:Y:S01]  /*2220*/  LDSM.16.MT88.4 R20, [R101+0x7400] ;  /* 0x007400006514783b */ /* 0x000f620000004200 */
[----:B------:R-:W1:Y:S01]  /*2230*/  MUFU.EX2 R90, R90 ;  /* 0x0000005a005a7308 */ /* 0x000e620000000800 */
[--C-:B------:R-:W-:Y:S01]  /*2240*/  FFMA.FTZ R111, R120, UR4, -R107.reuse ;  /* 0x00000004786f7c23 */ /* 0x100fe2000801086b */
[----:B------:R-:W-:Y:S01]  /*2250*/  FFMA.FTZ R112, R112, UR4, -R107 ;  /* 0x0000000470707c23 */ /* 0x000fe2000801086b */
[--C-:B------:R-:W-:Y:S01]  /*2260*/  FFMA.FTZ R109, R114, UR4, -R105.reuse ;  /* 0x00000004726d7c23 */ /* 0x100fe20008010869 */
[----:B------:R-:W-:Y:S01]  /*2270*/  MUFU.EX2 R97, R97 ;  /* 0x0000006100617308 */ /* 0x000fe20000000800 */
[----:B------:R-:W-:Y:S01]  /*2280*/  FFMA.FTZ R116, R116, UR4, -R105 ;  /* 0x0000000474747c23 */ /* 0x000fe20008010869 */
[----:B----4-:R-:W-:Y:S01]  /*2290*/  F2FP.BF16.F32.PACK_AB R76, R94, R99 ;  /* 0x000000635e4c723e */ /* 0x010fe200000010ff */
[--C-:B------:R-:W-:Y:S01]  /*22a0*/  FFMA.FTZ R113, R108, UR4, -R107.reuse ;  /* 0x000000046c717c23 */ /* 0x100fe2000801086b */
[----:B------:R-:W4:Y:S01]  /*22b0*/  MUFU.EX2 R92, R92 ;  /* 0x0000005c005c7308 */ /* 0x000f220000000800 */
[----:B------:R-:W-:Y:S01]  /*22c0*/  FFMA.FTZ R141, R104, UR4, -R107 ;  /* 0x00000004688d7c23 */ /* 0x000fe2000801086b */
[--C-:B------:R-:W-:Y:S01]  /*22d0*/  FFMA.FTZ R100, R100, UR4, -R105.reuse ;  /* 0x0000000464647c23 */ /* 0x100fe20008010869 */
[--C-:B------:R-:W-:Y:S01]  /*22e0*/  FFMA.FTZ R103, R103, UR4, -R105.reuse ;  /* 0x0000000467677c23 */ /* 0x100fe20008010869 */
[----:B------:R-:W-:Y:S01]  /*22f0*/  MUFU.EX2 R93, R93 ;  /* 0x0000005d005d7308 */ /* 0x000fe20000000800 */
[--C-:B------:R-:W-:Y:S01]  /*2300*/  FFMA.FTZ R98, R98, UR4, -R105.reuse ;  /* 0x0000000462627c23 */ /* 0x100fe20008010869 */
[----:B-1----:R-:W-:Y:S01]  /*2310*/  F2FP.BF16.F32.PACK_AB R78, R90, R95 ;  /* 0x0000005f5a4e723e */ /* 0x002fe200000010ff */
[----:B------:R-:W-:Y:S01]  /*2320*/  FFMA.FTZ R139, R102, UR4, -R105 ;  /* 0x00000004668b7c23 */ /* 0x000fe20008010869 */
[----:B------:R-:W1:Y:S01]  /*2330*/  MUFU.EX2 R34, R34 ;  /* 0x0000002200227308 */ /* 0x000e620000000800 */
[--C-:B------:R-:W-:Y:S01]  /*2340*/  FFMA.FTZ R110, R110, UR4, -R107.reuse ;  /* 0x000000046e6e7c23 */ /* 0x100fe2000801086b */
[----:B------:R-:W-:Y:S01]  /*2350*/  FFMA.FTZ R106, R106, UR4, -R107 ;  /* 0x000000046a6a7c23 */ /* 0x000fe2000801086b */
[----:B------:R-:W-:Y:S01]  /*2360*/  FADD.FTZ R94, R99, R94 ;  /* 0x0000005e635e7221 */ /* 0x000fe20000010000 */
[----:B------:R2:W-:Y:S01]  /*2370*/  MUFU.EX2 R32, R0 ;  /* 0x0000000000207308 */ /* 0x0005e20000000800 */
[----:B----4-:R-:W-:Y:S01]  /*2380*/  F2FP.BF16.F32.PACK_AB R77, R92, R97 ;  /* 0x000000615c4d723e */ /* 0x010fe200000010ff */
[----:B------:R-:W-:-:S02]  /*2390*/  FADD.FTZ R92, R97, R92 ;  /* 0x0000005c615c7221 */ /* 0x000fc40000010000 */
[----:B------:R-:W4:Y:S01]  /*23a0*/  MUFU.EX2 R35, R35 ;  /* 0x0000002300237308 */ /* 0x000f220000000800 */
[----:B------:R-:W-:-:S03]  /*23b0*/  FADD.FTZ R95, R95, R94 ;  /* 0x0000005e5f5f7221 */ /* 0x000fc60000010000 */
[----:B------:R-:W-:Y:S01]  /*23c0*/  MUFU.EX2 R31, R31 ;  /* 0x0000001f001f7308 */ /* 0x000fe20000000800 */
[----:B------:R-:W-:Y:S01]  /*23d0*/  FADD.FTZ R90, R90, R95 ;  /* 0x0000005f5a5a7221 */ /* 0x000fe20000010000 */
[----:B-1----:R-:W-:Y:S01]  /*23e0*/  F2FP.BF16.F32.PACK_AB R79, R34, R93 ;  /* 0x0000005d224f723e */ /* 0x002fe200000010ff */
[----:B------:R-:W-:Y:S01]  /*23f0*/  FADD.FTZ R93, R93, R92 ;  /* 0x0000005c5d5d7221 */ /* 0x000fe20000010000 */
[----:B------:R-:W-:Y:S01]  /*2400*/  MUFU.EX2 R28, R28 ;  /* 0x0000001c001c7308 */ /* 0x000fe20000000800 */
[----:B--2---:R-:W-:Y:S02]  /*2410*/  FFMA.FTZ R0, R18, UR4, -R105 ;  /* 0x0000000412007c23 */ /* 0x004fe40008010869 */
[----:B------:R-:W-:Y:S01]  /*2420*/  FADD.FTZ R34, R34, R93 ;  /* 0x0000005d22227221 */ /* 0x000fe20000010000 */
[----:B------:R-:W-:Y:S01]  /*2430*/  MUFU.EX2 R33, R33 ;  /* 0x0000002100217308 */ /* 0x000fe20000000800 */
[C---:B------:R-:W-:Y:S03]  /*2440*/  HMMA.16816.F32.BF16 R36, R76.reuse, R40, RZ ;  /* 0x000000284c24723c */ /* 0x040fe600000418ff */
[----:B------:R1:W2:Y:S04]  /*2450*/  MUFU.EX2 R30, R16 ;  /* 0x00000010001e7308 */ /* 0x0002a80000000800 */
[----:B------:R-:W-:Y:S01]  /*2460*/  MUFU.EX2 R29, R29 ;  /* 0x0000001d001d7308 */ /* 0x000fe20000000800 */
[C---:B------:R-:W-:Y:S03]  /*2470*/  HMMA.16816.F32.BF16 R40, R76.reuse, R42, RZ ;  /* 0x0000002a4c28723c */ /* 0x040fe600000418ff */
[----:B------:R-:W5:Y:S04]  /*2480*/  MUFU.EX2 R0, R0 ;  /* 0x0000000000007308 */ /* 0x000f680000000800 */
[----:B------:R-:W-:Y:S01]  /*2490*/  MUFU.EX2 R111, R111 ;  /* 0x0000006f006f7308 */ /* 0x000fe20000000800 */
[C---:B------:R-:W-:Y:S01]  /*24a0*/  HMMA.16816.F32.BF16 R60, R76.reuse, R64, RZ ;  /* 0x000000404c3c723c */ /* 0x040fe200000418ff */
[----:B-1----:R-:W-:Y:S02]  /*24b0*/  LDSM.16.MT88.4 R16, [R96+0x8400] ;  /* 0x008400006010783b */ /* 0x002fe40000004200 */
[----:B------:R-:W-:Y:S04]  /*24c0*/  MUFU.EX2 R112, R112 ;  /* 0x0000007000707308 */ /* 0x000fe80000000800 */
[----:B------:R-:W-:Y:S01]  /*24d0*/  MUFU.EX2 R114, R116 ;  /* 0x0000007400727308 */ /* 0x000fe20000000800 */
[C---:B------:R-:W-:Y:S03]  /*24e0*/  HMMA.16816.F32.BF16 R64, R76.reuse, R66, RZ ;  /* 0x000000424c40723c */ /* 0x040fe600000418ff */
[----:B------:R-:W-:Y:S04]  /*24f0*/  MUFU.EX2 R109, R109 ;  /* 0x0000006d006d7308 */ /* 0x000fe80000000800 */
[----:B------:R-:W-:Y:S01]  /*2500*/  MUFU.EX2 R108, R110 ;  /* 0x0000006e006c7308 */ /* 0x000fe20000000800 */
[C---:B------:R-:W-:Y:S03]  /*2510*/  HMMA.16816.F32.BF16 R44, R76.reuse, R48, RZ ;  /* 0x000000304c2c723c */ /* 0x040fe600000418ff */
[----:B------:R-:W-:Y:S04]  /*2520*/  MUFU.EX2 R113, R113 ;  /* 0x0000007100717308 */ /* 0x000fe80000000800 */
[----:B------:R-:W-:Y:S01]  /*2530*/  MUFU.EX2 R104, R106 ;  /* 0x0000006a00687308 */ /* 0x000fe20000000800 */
[C---:B---3--:R-:W-:Y:S03]  /*2540*/  HMMA.16816.F32.BF16 R52, R76.reuse, R56, RZ ;  /* 0x000000384c34723c */ /* 0x048fe600000418ff */
[----:B------:R-:W-:Y:S04]  /*2550*/  MUFU.EX2 R141, R141 ;  /* 0x0000008d008d7308 */ /* 0x000fe80000000800 */
[----:B------:R-:W-:Y:S01]  /*2560*/  MUFU.EX2 R100, R100 ;  /* 0x0000006400647308 */ /* 0x000fe20000000800 */
[C---:B------:R-:W-:Y:S03]  /*2570*/  HMMA.16816.F32.BF16 R68, R76.reuse, R72, RZ ;  /* 0x000000484c44723c */ /* 0x040fe600000418ff */
[----:B------:R-:W-:Y:S04]  /*2580*/  MUFU.EX2 R103, R103 ;  /* 0x0000006700677308 */ /* 0x000fe80000000800 */
[----:B------:R-:W-:Y:S01]  /*2590*/  MUFU.EX2 R98, R98 ;  /* 0x0000006200627308 */ /* 0x000fe20000000800 */
[C---:B------:R-:W-:Y:S03]  /*25a0*/  HMMA.16816.F32.BF16 R48, R76.reuse, R50, RZ ;  /* 0x000000324c30723c */ /* 0x040fe600000418ff */
[----:B------:R-:W-:Y:S05]  /*25b0*/  MUFU.EX2 R139, R139 ;  /* 0x0000008b008b7308 */ /* 0x000fea0000000800 */
[C---:B------:R-:W-:Y:S08]  /*25c0*/  HMMA.16816.F32.BF16 R56, R76.reuse, R58, RZ ;  /* 0x0000003a4c38723c */ /* 0x040ff000000418ff */
[C---:B------:R-:W-:Y:S08]  /*25d0*/  HMMA.16816.F32.BF16 R72, R76.reuse, R74, RZ ;  /* 0x0000004a4c48723c */ /* 0x040ff000000418ff */
[----:B------:R-:W-:Y:S01]  /*25e0*/  HMMA.16816.F32.BF16 R80, R76, R4, RZ ;  /* 0x000000044c50723c */ /* 0x000fe200000418ff */
[----:B----4-:R-:W-:Y:S01]  /*25f0*/  F2FP.BF16.F32.PACK_AB R4, R32, R35 ;  /* 0x000000232004723e */ /* 0x010fe200000010ff */
[----:B------:R-:W-:Y:S01]  /*2600*/  FADD.FTZ R35, R35, R90 ;  /* 0x0000005a23237221 */ /* 0x000fe20000010000 */
[----:B--2---:R-:W-:Y:S01]  /*2610*/  F2FP.BF16.F32.PACK_AB R5, R30, R33 ;  /* 0x000000211e05723e */ /* 0x004fe200000010ff */
[----:B------:R-:W-:-:S02]  /*2620*/  FADD.FTZ R33, R33, R34 ;  /* 0x0000002221217221 */ /* 0x000fc40000010000 */
[----:B------:R-:W-:Y:S02]  /*2630*/  FADD.FTZ R32, R32, R35 ;  /* 0x0000002320207221 */ /* 0x000fe40000010000 */
[----:B------:R-:W-:Y:S01]  /*2640*/  HMMA.16816.F32.BF16 R76, R76, R6, RZ ;  /* 0x000000064c4c723c */ /* 0x000fe200000418ff */
[----:B------:R-:W-:Y:S01]  /*2650*/  F2FP.BF16.F32.PACK_AB R6, R28, R31 ;  /* 0x0000001f1c06723e */ /* 0x000fe200000010ff */
[----:B------:R-:W-:Y:S01]  /*2660*/  FADD.FTZ R30, R30, R33 ;  /* 0x000000211e1e7221 */ /* 0x000fe20000010000 */
[----:B-----5:R-:W-:-:S07]  /*2670*/  F2FP.BF16.F32.PACK_AB R7, R0, R29 ;  /* 0x0000001d0007723e */ /* 0x020fce00000010ff */
[C---:B------:R-:W-:Y:S08]  /*2680*/  HMMA.16816.F32.BF16 R36, R4.reuse, R8, R36 ;  /* 0x000000080424723c */ /* 0x040ff00000041824 */
[C---:B------:R-:W-:Y:S01]  /*2690*/  HMMA.16816.F32.BF16 R40, R4.reuse, R10, R40 ;  /* 0x0000000a0428723c */ /* 0x040fe20000041828 */
[----:B------:R-:W1:Y:S07]  /*26a0*/  LDSM.16.MT88.4 R8, [R101+0x8400] ;  /* 0x008400006508783b */ /* 0x000e6e0000004200 */
[C---:B------:R-:W-:Y:S08]  /*26b0*/  HMMA.16816.F32.BF16 R60, R4.reuse, R12, R60 ;  /* 0x0000000c043c723c */ /* 0x040ff0000004183c */
[C---:B------:R-:W-:Y:S01]  /*26c0*/  HMMA.16816.F32.BF16 R64, R4.reuse, R14, R64 ;  /* 0x0000000e0440723c */ /* 0x040fe20000041840 */
[----:B------:R-:W2:Y:S07]  /*26d0*/  LDSM.16.MT88.4 R12, [R101+0x6800] ;  /* 0x00680000650c783b */ /* 0x000eae0000004200 */
[----:B------:R-:W-:Y:S01]  /*26e0*/  HMMA.16816.F32.BF16 R44, R4, R24, R44 ;  /* 0x00000018042c723c */ /* 0x000fe2000004182c */
[----:B------:R-:W-:Y:S01]  /*26f0*/  FFMA.FTZ R24, R122, UR4, -R107 ;  /* 0x000000047a187c23 */ /* 0x000fe2000801086b */
[----:B------:R-:W-:-:S05]  /*2700*/  FFMA.FTZ R25, R124, UR4, -R105 ;  /* 0x000000047c197c23 */ /* 0x000fca0008010869 */
[----:B------:R-:W3:Y:S01]  /*2710*/  MUFU.EX2 R24, R24 ;  /* 0x0000001800187308 */ /* 0x000ee20000000800 */
[C---:B------:R-:W-:Y:S01]  /*2720*/  HMMA.16816.F32.BF16 R48, R4.reuse, R26, R48 ;  /* 0x0000001a0430723c */ /* 0x040fe20000041830 */
[----:B------:R-:W-:Y:S01]  /*2730*/  FFMA.FTZ R27, R118, UR4, -R107 ;  /* 0x00000004761b7c23 */ /* 0x000fe2000801086b */
[----:B------:R-:W-:Y:S01]  /*2740*/  FFMA.FTZ R26, R126, UR4, -R105 ;  /* 0x000000047e1a7c23 */ /* 0x000fe20008010869 */
[----:B------:R-:W-:Y:S04]  /*2750*/  MUFU.EX2 R25, R25 ;  /* 0x0000001900197308 */ /* 0x000fe80000000800 */
[----:B------:R-:W4:Y:S01]  /*2760*/  MUFU.EX2 R27, R27 ;  /* 0x0000001b001b7308 */ /* 0x000f220000000800 */
[C---:B------:R-:W-:Y:S03]  /*2770*/  HMMA.16816.F32.BF16 R52, R4.reuse, R20, R52 ;  /* 0x000000140434723c */ /* 0x040fe60000041834 */
[----:B------:R-:W5:Y:S05]  /*2780*/  MUFU.EX2 R26, R26 ;  /* 0x0000001a001a7308 */ /* 0x000f6a0000000800 */
[C---:B------:R-:W-:Y:S01]  /*2790*/  HMMA.16816.F32.BF16 R56, R4.reuse, R22, R56 ;  /* 0x000000160438723c */ /* 0x040fe20000041838 */
[----:B------:R-:W-:Y:S07]  /*27a0*/  LDSM.16.MT88.4 R20, [R101+0x7800] ;  /* 0x007800006514783b */ /* 0x000fee0000004200 */
[C---:B-1----:R-:W-:Y:S08]  /*27b0*/  HMMA.16816.F32.BF16 R68, R4.reuse, R8, R68 ;  /* 0x000000080444723c */ /* 0x042ff00000041844 */
[C---:B------:R-:W-:Y:S01]  /*27c0*/  HMMA.16816.F32.BF16 R72, R4.reuse, R10, R72 ;  /* 0x0000000a0448723c */ /* 0x040fe20000041848 */
[----:B------:R-:W1:Y:S07]  /*27d0*/  LDSM.16.MT88.4 R8, [R96+0x6800] ;  /* 0x006800006008783b */ /* 0x000e6e0000004200 */
[C---:B------:R-:W-:Y:S08]  /*27e0*/  HMMA.16816.F32.BF16 R80, R4.reuse, R16, R80 ;  /* 0x000000100450723c */ /* 0x040ff00000041850 */
[----:B------:R-:W-:Y:S01]  /*27f0*/  HMMA.16816.F32.BF16 R76, R4, R18, R76 ;  /* 0x00000012044c723c */ /* 0x000fe2000004184c */
[----:B---3--:R-:W-:Y:S01]  /*2800*/  F2FP.BF16.F32.PACK_AB R4, R111, R24 ;  /* 0x000000186f04723e */ /* 0x008fe200000010ff */
[----:B------:R-:W3:Y:S01]  /*2810*/  LDSM.16.MT88.4 R16, [R96+0x8800] ;  /* 0x008800006010783b */ /* 0x000ee20000004200 */
[----:B------:R-:W-:-:S02]  /*2820*/  F2FP.BF16.F32.PACK_AB R5, R109, R114 ;  /* 0x000000726d05723e */ /* 0x000fc400000010ff */
[----:B----4-:R-:W-:Y:S02]  /*2830*/  F2FP.BF16.F32.PACK_AB R6, R27, R112 ;  /* 0x000000701b06723e */ /* 0x010fe400000010ff */
[----:B-----5:R-:W-:-:S07]  /*2840*/  F2FP.BF16.F32.PACK_AB R7, R25, R26 ;  /* 0x0000001a1907723e */ /* 0x020fce00000010ff */
[C---:B--2---:R-:W-:Y:S08]  /*2850*/  HMMA.16816.F32.BF16 R36, R4.reuse, R12, R36 ;  /* 0x0000000c0424723c */ /* 0x044ff00000041824 */
[C---:B------:R-:W-:Y:S01]  /*2860*/  HMMA.16816.F32.BF16 R40, R4.reuse, R14, R40 ;  /* 0x0000000e0428723c */ /* 0x040fe20000041828 */
[----:B------:R-:W2:Y:S07]  /*2870*/  LDSM.16.MT88.4 R12, [R96+0x7800] ;  /* 0x00780000600c783b */ /* 0x000eae0000004200 */
[C---:B-1----:R-:W-:Y:S08]  /*2880*/  HMMA.16816.F32.BF16 R44, R4.reuse, R8, R44 ;  /* 0x00000008042c723c */ /* 0x042ff0000004182c */
[C---:B------:R-:W-:Y:S01]  /*2890*/  HMMA.16816.F32.BF16 R48, R4.reuse, R10, R48 ;  /* 0x0000000a0430723c */ /* 0x040fe20000041830 */
[----:B------:R-:W1:Y:S07]  /*28a0*/  LDSM.16.MT88.4 R8, [R101+0x8800] ;  /* 0x008800006508783b */ /* 0x000e6e0000004200 */
[C---:B------:R-:W-:Y:S08]  /*28b0*/  HMMA.16816.F32.BF16 R52, R4.reuse, R20, R52 ;  /* 0x000000140434723c */ /* 0x040ff00000041834 */
[C---:B------:R-:W-:Y:S01]  /*28c0*/  HMMA.16816.F32.BF16 R56, R4.reuse, R22, R56 ;  /* 0x000000160438723c */ /* 0x040fe20000041838 */
[----:B------:R-:W4:Y:S07]  /*28d0*/  LDSM.16.MT88.4 R20, [R101+0x7c00] ;  /* 0x007c00006514783b */ /* 0x000f2e0000004200 */
[C---:B---3--:R-:W-:Y:S08]  /*28e0*/  HMMA.16816.F32.BF16 R80, R4.reuse, R16, R80 ;  /* 0x000000100450723c */ /* 0x048ff00000041850 */
[C---:B--2---:R-:W-:Y:S08]  /*28f0*/  HMMA.16816.F32.BF16 R60, R4.reuse, R12, R60 ;  /* 0x0000000c043c723c */ /* 0x044ff0000004183c */
[C---:B------:R-:W-:Y:S01]  /*2900*/  HMMA.16816.F32.BF16 R64, R4.reuse, R14, R64 ;  /* 0x0000000e0440723c */ /* 0x040fe20000041840 */
[----:B------:R-:W2:Y:S07]  /*2910*/  LDSM.16.MT88.4 R12, [R101+0x6c00] ;  /* 0x006c0000650c783b */ /* 0x000eae0000004200 */
[C---:B-1----:R-:W-:Y:S08]  /*2920*/  HMMA.16816.F32.BF16 R68, R4.reuse, R8, R68 ;  /* 0x000000080444723c */ /* 0x042ff00000041844 */
[C---:B------:R-:W-:Y:S01]  /*2930*/  HMMA.16816.F32.BF16 R72, R4.reuse, R10, R72 ;  /* 0x0000000a0448723c */ /* 0x040fe20000041848 */
[----:B------:R-:W1:Y:S07]  /*2940*/  LDSM.16.MT88.4 R8, [R101+0x8c00] ;  /* 0x008c00006508783b */ /* 0x000e6e0000004200 */
[----:B------:R-:W-:Y:S01]  /*2950*/  HMMA.16816.F32.BF16 R76, R4, R18, R76 ;  /* 0x00000012044c723c */ /* 0x000fe2000004184c */
[----:B------:R-:W-:Y:S01]  /*2960*/  F2FP.BF16.F32.PACK_AB R4, R113, R108 ;  /* 0x0000006c7104723e */ /* 0x000fe200000010ff */
[----:B------:R-:W3:Y:S01]  /*2970*/  LDSM.16.MT88.4 R16, [R96+0x6c00] ;  /* 0x006c00006010783b */ /* 0x000ee20000004200 */
[----:B------:R-:W-:-:S02]  /*2980*/  F2FP.BF16.F32.PACK_AB R5, R103, R100 ;  /* 0x000000646705723e */ /* 0x000fc400000010ff */
[----:B------:R-:W-:Y:S02]  /*2990*/  F2FP.BF16.F32.PACK_AB R6, R141, R104 ;  /* 0x000000688d06723e */ /* 0x000fe400000010ff */
[----:B------:R-:W-:-:S07]  /*29a0*/  F2FP.BF16.F32.PACK_AB R7, R139, R98 ;  /* 0x000000628b07723e */ /* 0x000fce00000010ff */
[C---:B----4-:R-:W-:Y:S08]  /*29b0*/  HMMA.16816.F32.BF16 R52, R4.reuse, R20, R52 ;  /* 0x000000140434723c */ /* 0x050ff00000041834 */
[C---:B--2---:R-:W-:Y:S08]  /*29c0*/  HMMA.16816.F32.BF16 R36, R4.reuse, R12, R36 ;  /* 0x0000000c0424723c */ /* 0x044ff00000041824 */
[C---:B------:R-:W-:Y:S01]  /*29d0*/  HMMA.16816.F32.BF16 R40, R4.reuse, R14, R40 ;  /* 0x0000000e0428723c */ /* 0x040fe20000041828 */
[----:B------:R-:W2:Y:S07]  /*29e0*/  LDSM.16.MT88.4 R12, [R96+0x7c00] ;  /* 0x007c0000600c783b */ /* 0x000eae0000004200 */
[C---:B-1----:R-:W-:Y:S08]  /*29f0*/  HMMA.16816.F32.BF16 R68, R4.reuse, R8, R68 ;  /* 0x000000080444723c */ /* 0x042ff00000041844 */
[C---:B------:R-:W-:Y:S01]  /*2a00*/  HMMA.16816.F32.BF16 R72, R4.reuse, R10, R72 ;  /* 0x0000000a0448723c */ /* 0x040fe20000041848 */
[----:B------:R-:W1:Y:S07]  /*2a10*/  LDSM.16.MT88.4 R8, [R96+0x8c00] ;  /* 0x008c00006008783b */ /* 0x000e6e0000004200 */
[----:B---3--:R-:W-:Y:S01]  /*2a20*/  HMMA.16816.F32.BF16 R44, R4, R16, R44 ;  /* 0x00000010042c723c */ /* 0x008fe2000004182c */
[----:B------:R-:W-:-:S04]  /*2a30*/  FADD.FTZ R17, R29, R30 ;  /* 0x0000001e1d117221 */ /* 0x000fc80000010000 */
[----:B------:R-:W-:-:S03]  /*2a40*/  FADD.FTZ R17, R0, R17 ;  /* 0x0000001100117221 */ /* 0x000fc60000010000 */
[----:B------:R-:W-:Y:S01]  /*2a50*/  HMMA.16816.F32.BF16 R56, R4, R22, R56 ;  /* 0x000000160438723c */ /* 0x000fe20000041838 */
[----:B------:R-:W-:-:S04]  /*2a60*/  FADD.FTZ R114, R114, R17 ;  /* 0x0000001172727221 */ /* 0x000fc80000010000 */
[----:B------:R-:W-:-:S03]  /*2a70*/  FADD.FTZ R109, R109, R114 ;  /* 0x000000726d6d7221 */ /* 0x000fc60000010000 */
[----:B------:R-:W-:Y:S01]  /*2a80*/  HMMA.16816.F32.BF16 R48, R4, R18, R48 ;  /* 0x000000120430723c */ /* 0x000fe20000041830 */
[----:B------:R-:W-:-:S04]  /*2a90*/  FADD.FTZ R26, R26, R109 ;  /* 0x0000006d1a1a7221 */ /* 0x000fc80000010000 */
[----:B------:R-:W-:-:S03]  /*2aa0*/  FADD.FTZ R25, R25, R26 ;  /* 0x0000001a19197221 */ /* 0x000fc60000010000 */
[----:B--2---:R-:W-:Y:S01]  /*2ab0*/  HMMA.16816.F32.BF16 R60, R4, R12, R60 ;  /* 0x0000000c043c723c */ /* 0x004fe2000004183c */
[----:B------:R-:W-:Y:S01]  /*2ac0*/  FADD.FTZ R13, R31, R32 ;  /* 0x000000201f0d7221 */ /* 0x000fe20000010000 */
[----:B------:R-:W-:-:S03]  /*2ad0*/  FADD.FTZ R100, R100, R25 ;  /* 0x0000001964647221 */ /* 0x000fc60000010000 */
[----:B------:R-:W-:Y:S01]  /*2ae0*/  FADD.FTZ R13, R28, R13 ;  /* 0x0000000d1c0d7221 */ /* 0x000fe20000010000 */
[----:B------:R-:W-:Y:S02]  /*2af0*/  FADD.FTZ R103, R103, R100 ;  /* 0x0000006467677221 */ /* 0x000fe40000010000 */
[----:B------:R-:W-:Y:S01]  /*2b00*/  HMMA.16816.F32.BF16 R64, R4, R14, R64 ;  /* 0x0000000e0440723c */ /* 0x000fe20000041840 */
[----:B------:R-:W-:Y:S01]  /*2b10*/  FADD.FTZ R24, R24, R13 ;  /* 0x0000000d18187221 */ /* 0x000fe20000010000 */
[----:B------:R-:W-:-:S03]  /*2b20*/  FADD.FTZ R98, R98, R103 ;  /* 0x0000006762627221 */ /* 0x000fc60000010000 */
[----:B------:R-:W-:Y:S01]  /*2b30*/  FADD.FTZ R111, R111, R24 ;  /* 0x000000186f6f7221 */ /* 0x000fe20000010000 */
[----:B------:R-:W-:Y:S02]  /*2b40*/  FADD.FTZ R139, R139, R98 ;  /* 0x000000628b8b7221 */ /* 0x000fe40000010000 */
[----:B-1----:R-:W-:Y:S01]  /*2b50*/  HMMA.16816.F32.BF16 R80, R4, R8, R80 ;  /* 0x000000080450723c */ /* 0x002fe20000041850 */
[----:B------:R-:W-:-:S04]  /*2b60*/  FADD.FTZ R112, R112, R111 ;  /* 0x0000006f70707221 */ /* 0x000fc80000010000 */
[----:B------:R-:W-:-:S03]  /*2b70*/  FADD.FTZ R27, R27, R112 ;  /* 0x000000701b1b7221 */ /* 0x000fc60000010000 */
[----:B------:R-:W-:Y:S01]  /*2b80*/  HMMA.16816.F32.BF16 R76, R4, R10, R76 ;  /* 0x0000000a044c723c */ /* 0x000fe2000004184c */
[----:B------:R-:W-:-:S04]  /*2b90*/  FADD.FTZ R108, R108, R27 ;  /* 0x0000001b6c6c7221 */ /* 0x000fc80000010000 */
[----:B------:R-:W-:-:S04]  /*2ba0*/  FADD.FTZ R113, R113, R108 ;  /* 0x0000006c71717221 */ /* 0x000fc80000010000 */
[----:B------:R-:W-:-:S04]  /*2bb0*/  FADD.FTZ R104, R104, R113 ;  /* 0x0000007168687221 */ /* 0x000fc80000010000 */
[----:B------:R-:W-:Y:S01]  /*2bc0*/  FADD.FTZ R141, R141, R104 ;  /* 0x000000688d8d7221 */ /* 0x000fe20000010000 */
[----:B------:R-:W-:Y:S06]  /*2bd0*/  @!P2 BRA `(.L_x_209) ;  /* 0x0000001800a0a947 */ /* 0x000fec0003800000 */
[----:B------:R-:W-:Y:S01]  /*2be0*/  IMAD.SHL.U32 R135, R86, 0x8, RZ ;  /* 0x0000000856877824 */ /* 0x000fe200078e00ff */
[----:B------:R-:W-:Y:S01]  /*2bf0*/  SHF.R.U32.HI R0, RZ, 0x1, R86 ;  /* 0x00000001ff007819 */ /* 0x000fe20000011656 */
[----:B------:R-:W1:Y:S01]  /*2c00*/  LDCU.64 UR8, c[0x0][0x3c0] ;  /* 0x00007800ff0877ac */ /* 0x000e620008000a00 */
[----:B------:R-:W-:Y:S01]  /*2c10*/  LOP3.LUT R90, R89, 0x3e00, R88, 0xf8, !PT ;  /* 0x00003e00595a7812 */ /* 0x000fe200078ef858 */
[----:B------:R-:W-:Y:S01]  /*2c20*/  VIADD R134, R2, 0xfffffffe ;  /* 0xfffffffe02867836 */ /* 0x000fe20000000000 */
[----:B------:R-:W-:Y:S01]  /*2c30*/  LOP3.LUT R0, R87, 0x8, R0, 0x78, !PT ;  /* 0x0000000857007812 */ /* 0x000fe200078e7800 */
[----:B------:R-:W2:Y:S01]  /*2c40*/  LDCU UR4, c[0x0][0x45c] ;  /* 0x00008b80ff0477ac */ /* 0x000ea20008000800 */
[----:B------:R-:W-:Y:S02]  /*2c50*/  LOP3.LUT R5, R135, 0xd8, RZ, 0xc0, !PT ;  /* 0x000000d887057812 */ /* 0x000fe400078ec0ff */
[----:B------:R-:W-:Y:S01]  /*2c60*/  LOP3.LUT R88, R0, 0x120, R85, 0xf8, !PT ;  /* 0x0000012000587812 */ /* 0x000fe200078ef855 */
[----:B------:R-:W-:Y:S01]  /*2c70*/  IMAD.MOV.U32 R85, RZ, RZ, R84 ;  /* 0x000000ffff557224 */ /* 0x000fe200078e0054 */
[----:B------:R-:W-:Y:S01]  /*2c80*/  LOP3.LUT R86, R5, 0x18, R86, 0x78, !PT ;  /* 0x0000001805567812 */ /* 0x000fe200078e7856 */
[----:B------:R-:W3:Y:S01]  /*2c90*/  LDCU.64 UR6, c[0x0][0x3c0] ;  /* 0x00007800ff0677ac */ /* 0x000ee20008000a00 */
[----:B------:R-:W-:-:S02]  /*2ca0*/  LEA R88, R88, UR5, 0x1 ;  /* 0x0000000558587c11 */ /* 0x000fc4000f8e08ff */
[----:B------:R-:W-:Y:S01]  /*2cb0*/  LOP3.LUT R90, R90, R0, RZ, 0xfc, !PT ;  /* 0x000000005a5a7212 */ /* 0x000fe200078efcff */
[----:B------:R-:W-:Y:S01]  /*2cc0*/  IMAD.MOV.U32 R0, RZ, RZ, R3 ;  /* 0x000000ffff007224 */ /* 0x000fe200078e0003 */
[----:B------:R-:W-:Y:S01]  /*2cd0*/  LOP3.LUT R135, R86, 0x1f20, R135, 0xf8, !PT ;  /* 0x00001f2056877812 */ /* 0x000fe200078ef887 */
[----:B------:R-:W-:Y:S01]  /*2ce0*/  VIADD R137, R88, 0x6000 ;  /* 0x0000600058897836 */ /* 0x000fe20000000000 */
[----:B------:R-:W-:Y:S01]  /*2cf0*/  LEA R90, R90, UR5, 0x1 ;  /* 0x000000055a5a7c11 */ /* 0x000fe2000f8e08ff */
[----:B------:R-:W-:Y:S01]  /*2d00*/  VIADD R136, R88, 0x6020 ;  /* 0x0000602058887836 */ /* 0x000fe20000000000 */
[----:B------:R-:W-:Y:S01]  /*2d10*/  LEA R135, R135, UR5, 0x1 ;  /* 0x0000000587877c11 */ /* 0x000fe2000f8e08ff */
[----:B-1----:R-:W-:Y:S02]  /*2d20*/  USHF.L.U64.HI UR9, UR8, 0x5, UR9 ;  /* 0x0000000508097899 */ /* 0x002fe40008010209 */
[----:B------:R-:W-:Y:S01]  /*2d30*/  USHF.L.U32 UR8, UR8, 0x5, URZ ;  /* 0x0000000508087899 */ /* 0x000fe200080006ff */
[----:B--2---:R-:W-:Y:S11]  /*2d40*/  BRA `(.L_x_210) ;  /* 0x00000000005c7947 */ /* 0x004ff60003800000 */
.L_x_212:
        /* <DEDUP_REMOVED lines=23> */
.L_x_210:
[----:B------:R-:W-:Y:S04]  /*2ec0*/  DEPBAR.LE SB0, 0x0 ;  /* 0x000080000000791a */ /* 0x000fe80000000000 */
[----:B------:R-:W-:Y:S01]  /*2ed0*/  BAR.SYNC.DEFER_BLOCKING 0x0 ;  /* 0x0000000000007b1d */ /* 0x000fe20000010000 */
[C---:B---3--:R-:W-:Y:S04]  /*2ee0*/  IMAD.WIDE.U32 R2, R134.reuse, UR6, RZ ;  /* 0x0000000686027c25 */ /* 0x048fe8000f8e00ff */
[----:B------:R-:W-:Y:S01]  /*2ef0*/  IMAD R3, R134, UR7, R3 ;  /* 0x0000000786037c24 */ /* 0x000fe2000f8e0203 */
[CC--:B------:R-:W-:Y:S02]  /*2f00*/  LEA R144, P1, R2.reuse, R131.reuse, 0x7 ;  /* 0x0000008302907211 */ /* 0x0c0fe400078238ff */
[C---:B------:R-:W-:Y:S02]  /*2f10*/  LEA R84, P0, R2.reuse, UR8, 0x6 ;  /* 0x0000000802547c11 */ /* 0x040fe4000f8030ff */
[CCC-:B------:R-:W-:Y:S02]  /*2f20*/  LEA.HI.X R145, R2.reuse, R130.reuse, R3.reuse, 0x7, P1 ;  /* 0x0000008202917211 */ /* 0x1c0fe400008f3c03 */
[----:B------:R-:W-:Y:S02]  /*2f30*/  LEA.HI.X R87, R2, UR9, R3, 0x6, P0 ;  /* 0x0000000902577c11 */ /* 0x000fe400080f3403 */
[C---:B------:R-:W-:Y:S04]  /*2f40*/  LEA R142, P0, R84.reuse, R131, 0x1 ;  /* 0x00000083548e7211 */ /* 0x040fe800078008ff */
[----:B------:R-:W-:Y:S02]  /*2f50*/  LEA.HI.X R143, R84, R130, R87, 0x1, P0 ;  /* 0x00000082548f7211 */ /* 0x000fe400000f0c57 */
[----:B------:R-:W-:Y:S01]  /*2f60*/  ISETP.NE.AND P0, PT, R134, RZ, PT ;  /* 0x000000ff8600720c */ /* 0x000fe20003f05270 */
        /* <DEDUP_REMOVED lines=9> */
[----:B------:R-:W-:Y:S04]  /*3000*/  LDSM.16.M88.4 R92, [R90] ;  /* 0x000000005a5c783b */ /* 0x000fe80000000200 */
[----:B------:R-:W2:Y:S04]  /*3010*/  LDSM.16.M88.4 R96, [R129+0x3000] ;  /* 0x003000008160783b */ /* 0x000ea80000000200 */
[----:B------:R-:W3:Y:S04]  /*3020*/  LDSM.16.M88.4 R100, [R129+0x3400] ;  /* 0x003400008164783b */ /* 0x000ee80000000200 */
[----:B------:R-:W4:Y:S04]  /*3030*/  LDSM.16.M88.4 R104, [R129+0x3800] ;  /* 0x003800008168783b */ /* 0x000f280000000200 */
[----:B------:R-:W0:Y:S04]  /*3040*/  LDGDEPBAR ;  /* 0x00000000000079af */ /* 0x000e280000000000 */
[----:B------:R-:W5:Y:S04]  /*3050*/  LDSM.16.M88.4 R108, [R129+0x3c00] ;  /* 0x003c0000816c783b */ /* 0x000f680000000200 */
[----:B------:R-:W-:Y:S04]  /*3060*/  LDSM.16.M88.4 R112, [R128] ;  /* 0x000000008070783b */ /* 0x000fe80000000200 */
[----:B------:R-:W1:Y:S04]  /*3070*/  LDSM.16.M88.4 R116, [R91+0x3000] ;  /* 0x003000005b74783b */ /* 0x000e680000000200 */
[----:B------:R-:W1:Y:S04]  /*3080*/  LDSM.16.M88.4 R120, [R91+0x3400] ;  /* 0x003400005b78783b */ /* 0x000e680000000200 */
[----:B------:R-:W1:Y:S01]  /*3090*/  LDSM.16.M88.4 R124, [R91+0x3800] ;  /* 0x003800005b7c783b */ /* 0x000e620000000200 */
[C---:B--2---:R-:W-:Y:S08]  /*30a0*/  HMMA.16816.F32.BF16 R4, R92.reuse, R96, RZ ;  /* 0x000000605c04723c */ /* 0x044ff000000418ff */
[C---:B------:R-:W-:Y:S01]  /*30b0*/  HMMA.16816.F32.BF16 R8, R92.reuse, R98, RZ ;  /* 0x000000625c08723c */ /* 0x040fe200000418ff */
[----:B------:R-:W-:Y:S07]  /*30c0*/  LDSM.16.M88.4 R96, [R90+0x1000] ;  /* 0x001000005a60783b */ /* 0x000fee0000000200 */
[C---:B---3--:R-:W-:Y:S08]  /*30d0*/  HMMA.16816.F32.BF16 R12, R92.reuse, R100, RZ ;  /* 0x000000645c0c723c */ /* 0x048ff000000418ff */
[C---:B------:R-:W-:Y:S01]  /*30e0*/  HMMA.16816.F32.BF16 R16, R92.reuse, R102, RZ ;  /* 0x000000665c10723c */ /* 0x040fe200000418ff */
[----:B------:R-:W-:Y:S07]  /*30f0*/  LDSM.16.M88.4 R100, [R129+0x4000] ;  /* 0x004000008164783b */ /* 0x000fee0000000200 */
[C---:B----4-:R-:W-:Y:S08]  /*3100*/  HMMA.16816.F32.BF16 R20, R92.reuse, R104, RZ ;  /* 0x000000685c14723c */ /* 0x050ff000000418ff */
[C---:B------:R-:W-:Y:S01]  /*3110*/  HMMA.16816.F32.BF16 R24, R92.reuse, R106, RZ ;  /* 0x0000006a5c18723c */ /* 0x040fe200000418ff */
[----:B------:R-:W-:Y:S07]  /*3120*/  LDSM.16.M88.4 R104, [R129+0x4400] ;  /* 0x004400008168783b */ /* 0x000fee0000000200 */
[C---:B-----5:R-:W-:Y:S08]  /*3130*/  HMMA.16816.F32.BF16 R28, R92.reuse, R108, RZ ;  /* 0x0000006c5c1c723c */ /* 0x060ff000000418ff */
[----:B------:R-:W-:Y:S01]  /*3140*/  HMMA.16816.F32.BF16 R32, R92, R110, RZ ;  /* 0x0000006e5c20723c */ /* 0x000fe200000418ff */
[----:B------:R-:W2:Y:S04]  /*3150*/  LDSM.16.M88.4 R92, [R91+0x3c00] ;  /* 0x003c00005b5c783b */ /* 0x000ea80000000200 */
[----:B------:R-:W3:Y:S03]  /*3160*/  LDSM.16.M88.4 R108, [R129+0x4800] ;  /* 0x00480000816c783b */ /* 0x000ee60000000200 */
[C---:B-1----:R-:W-:Y:S08]  /*3170*/  HMMA.16816.F32.BF16 R4, R112.reuse, R116, R4 ;  /* 0x000000747004723c */ /* 0x042ff00000041804 */
[C---:B------:R-:W-:Y:S08]  /*3180*/  HMMA.16816.F32.BF16 R8, R112.reuse, R118, R8 ;  /* 0x000000767008723c */ /* 0x040ff00000041808 */
[C---:B------:R-:W-:Y:S08]  /*3190*/  HMMA.16816.F32.BF16 R12, R112.reuse, R120, R12 ;  /* 0x00000078700c723c */ /* 0x040ff0000004180c */
[C---:B------:R-:W-:Y:S08]  /*31a0*/  HMMA.16816.F32.BF16 R16, R112.reuse, R122, R16 ;  /* 0x0000007a7010723c */ /* 0x040ff00000041810 */
[C---:B------:R-:W-:Y:S08]  /*31b0*/  HMMA.16816.F32.BF16 R20, R112.reuse, R124, R20 ;  /* 0x0000007c7014723c */ /* 0x040ff00000041814 */
[C---:B------:R-:W-:Y:S08]  /*31c0*/  HMMA.16816.F32.BF16 R24, R112.reuse, R126, R24 ;  /* 0x0000007e7018723c */ /* 0x040ff00000041818 */
[C---:B--2---:R-:W-:Y:S08]  /*31d0*/  HMMA.16816.F32.BF16 R28, R112.reuse, R92, R28 ;  /* 0x0000005c701c723c */ /* 0x044ff0000004181c */
[----:B------:R-:W-:Y:S01]  /*31e0*/  HMMA.16816.F32.BF16 R32, R112, R94, R32 ;  /* 0x0000005e7020723c */ /* 0x000fe20000041820 */
[----:B------:R-:W1:Y:S04]  /*31f0*/  LDSM.16.M88.4 R92, [R129+0x4c00] ;  /* 0x004c0000815c783b */ /* 0x000e680000000200 */
[----:B------:R-:W-:Y:S03]  /*3200*/  LDSM.16.M88.4 R112, [R91+0x4400] ;  /* 0x004400005b70783b */ /* 0x000fe60000000200 */
[C---:B------:R-:W-:Y:S08]  /*3210*/  HMMA.16816.F32.BF16 R4, R96.reuse, R100, R4 ;  /* 0x000000646004723c */ /* 0x040ff00000041804 */
[C---:B------:R-:W-:Y:S01]  /*3220*/  HMMA.16816.F32.BF16 R8, R96.reuse, R102, R8 ;  /* 0x000000666008723c */ /* 0x040fe20000041808 */
[----:B------:R-:W-:Y:S07]  /*3230*/  LDSM.16.M88.4 R100, [R128+0x1000] ;  /* 0x001000008064783b */ /* 0x000fee0000000200 */
[C---:B------:R-:W-:Y:S08]  /*3240*/  HMMA.16816.F32.BF16 R12, R96.reuse, R104, R12 ;  /* 0x00000068600c723c */ /* 0x040ff0000004180c */
[C---:B------:R-:W-:Y:S01]  /*3250*/  HMMA.16816.F32.BF16 R16, R96.reuse, R106, R16 ;  /* 0x0000006a6010723c */ /* 0x040fe20000041810 */
[----:B------:R-:W2:Y:S07]  /*3260*/  LDSM.16.M88.4 R104, [R91+0x4000] ;  /* 0x004000005b68783b */ /* 0x000eae0000000200 */
[C---:B---3--:R-:W-:Y:S08]  /*3270*/  HMMA.16816.F32.BF16 R20, R96.reuse, R108, R20 ;  /* 0x0000006c6014723c */ /* 0x048ff00000041814 */
[C---:B------:R-:W-:Y:S01]  /*3280*/  HMMA.16816.F32.BF16 R24, R96.reuse, R110, R24 ;  /* 0x0000006e6018723c */ /* 0x040fe20000041818 */
[----:B------:R-:W3:Y:S07]  /*3290*/  LDSM.16.M88.4 R108, [R91+0x4800] ;  /* 0x004800005b6c783b */ /* 0x000eee0000000200 */
[C---:B-1----:R-:W-:Y:S08]  /*32a0*/  HMMA.16816.F32.BF16 R28, R96.reuse, R92, R28 ;  /* 0x0000005c601c723c */ /* 0x042ff0000004181c */
[----:B------:R-:W-:Y:S01]  /*32b0*/  HMMA.16816.F32.BF16 R32, R96, R94, R32 ;  /* 0x0000005e6020723c */ /* 0x000fe20000041820 */
[----:B------:R-:W1:Y:S04]  /*32c0*/  LDSM.16.M88.4 R92, [R91+0x4c00] ;  /* 0x004c00005b5c783b */ /* 0x000e680000000200 */
[----:B------:R-:W-:Y:S03]  /*32d0*/  LDSM.16.M88.4 R96, [R90+0x2000] ;  /* 0x002000005a60783b */ /* 0x000fe60000000200 */
[C---:B--2---:R-:W-:Y:S08]  /*32e0*/  HMMA.16816.F32.BF16 R4, R100.reuse, R104, R4 ;  /* 0x000000686404723c */ /* 0x044ff00000041804 */
[C---:B------:R-:W-:Y:S01]  /*32f0*/  HMMA.16816.F32.BF16 R8, R100.reuse, R106, R8 ;  /* 0x0000006a6408723c */ /* 0x040fe20000041808 */
[----:B------:R-:W2:Y:S07]  /*3300*/  LDSM.16.M88.4 R104, [R129+0x5000] ;  /* 0x005000008168783b */ /* 0x000eae0000000200 */
[C---:B------:R-:W-:Y:S08]  /*3310*/  HMMA.16816.F32.BF16 R12, R100.reuse, R112, R12 ;  /* 0x00000070640c723c */ /* 0x040ff0000004180c */
[C---:B------:R-:W-:Y:S01]  /*3320*/  HMMA.16816.F32.BF16 R16, R100.reuse, R114, R16 ;  /* 0x000000726410723c */ /* 0x040fe20000041810 */
[----:B------:R-:W4:Y:S07]  /*3330*/  LDSM.16.M88.4 R112, [R129+0x5400] ;  /* 0x005400008170783b */ /* 0x000f2e0000000200 */
        /* <DEDUP_REMOVED lines=10> */
[C---:B----4-:R-:W-:Y:S08]  /*33e0*/  HMMA.16816.F32.BF16 R12, R96.reuse, R112, R12 ;  /* 0x00000070600c723c */ /* 0x050ff0000004180c */
[C---:B------:R-:W-:Y:S01]  /*33f0*/  HMMA.16816.F32.BF16 R16, R96.reuse, R114, R16 ;  /* 0x000000726010723c */ /* 0x040fe20000041810 */
[----:B------:R-:W-:Y:S07]  /*3400*/  LDSM.16.M88.4 R112, [R91+0x5800] ;  /* 0x005800005b70783b */ /* 0x000fee0000000200 */
[C---:B---3--:R-:W-:Y:S08]  /*3410*/  HMMA.16816.F32.BF16 R20, R96.reuse, R108, R20 ;  /* 0x0000006c6014723c */ /* 0x048ff00000041814 */
[C---:B------:R-:W-:Y:S01]  /*3420*/  HMMA.16816.F32.BF16 R24, R96.reuse, R110, R24 ;  /* 0x0000006e6018723c */ /* 0x040fe20000041818 */
[----:B------:R-:W3:Y:S07]  /*3430*/  LDSM.16.M88.4 R108, [R91+0x5400] ;  /* 0x005400005b6c783b */ /* 0x000eee0000000200 */
[C---:B-1----:R-:W-:Y:S08]  /*3440*/  HMMA.16816.F32.BF16 R28, R96.reuse, R92, R28 ;  /* 0x0000005c601c723c */ /* 0x042ff0000004181c */
[----:B------:R-:W-:Y:S01]  /*3450*/  HMMA.16816.F32.BF16 R32, R96, R94, R32 ;  /* 0x0000005e6020723c */ /* 0x000fe20000041820 */
[----:B------:R-:W1:Y:S01]  /*3460*/  LDSM.16.M88.4 R92, [R91+0x5c00] ;  /* 0x005c00005b5c783b */ /* 0x000e620000000200 */
[----:B------:R-:W-:Y:S04]  /*3470*/  DEPBAR.LE SB0, 0x0 ;  /* 0x000080000000791a */ /* 0x000fe80000000000 */
[----:B------:R-:W-:Y:S02]  /*3480*/  BAR.SYNC.DEFER_BLOCKING 0x0 ;  /* 0x0000000000007b1d */ /* 0x000fe40000010000 */
[C---:B--2---:R-:W-:Y:S08]  /*3490*/  HMMA.16816.F32.BF16 R4, R100.reuse, R104, R4 ;  /* 0x000000686404723c */ /* 0x044ff00000041804 */
[C---:B------:R-:W-:Y:S08]  /*34a0*/  HMMA.16816.F32.BF16 R8, R100.reuse, R106, R8 ;  /* 0x0000006a6408723c */ /* 0x040ff00000041808 */
[C---:B---3--:R-:W-:Y:S03]  /*34b0*/  HMMA.16816.F32.BF16 R12, R100.reuse, R108, R12 ;  /* 0x0000006c640c723c */ /* 0x048fe6000004180c */
[----:B------:R-:W-:Y:S02]  /*34c0*/  FMNMX3.FTZ R3, R85, R4, R5, !PT ;  /* 0x0000000455037276 */ /* 0x000fe40007810005 */
[----:B------:R-:W-:Y:S03]  /*34d0*/  FMNMX3.FTZ R2, R0, R6, R7, !PT ;  /* 0x0000000600027276 */ /* 0x000fe60007810007 */
[C---:B------:R-:W-:Y:S03]  /*34e0*/  HMMA.16816.F32.BF16 R16, R100.reuse, R110, R16 ;  /* 0x0000006e6410723c */ /* 0x040fe60000041810 */
        /* <DEDUP_REMOVED lines=8> */
[C---:B-1----:R-:W-:Y:S03]  /*3570*/  HMMA.16816.F32.BF16 R28, R100.reuse, R92, R28 ;  /* 0x0000005c641c723c */ /* 0x042fe6000004181c */
[----:B------:R-:W-:Y:S02]  /*3580*/  FMNMX3.FTZ R138, R3, R20, R21, !PT ;  /* 0x00000014038a7276 */ /* 0x000fe40007810015 */
[----:B------:R-:W-:Y:S03]  /*3590*/  FMNMX3.FTZ R2, R2, R22, R23, !PT ;  /* 0x0000001602027276 */ /* 0x000fe60007810017 */
[----:B------:R-:W-:Y:S03]  /*35a0*/  HMMA.16816.F32.BF16 R32, R100, R94, R32 ;  /* 0x0000005e6420723c */ /* 0x000fe60000041820 */
[----:B------:R-:W-:Y:S02]  /*35b0*/  FMNMX3.FTZ R138, R138, R24, R25, !PT ;  /* 0x000000188a8a7276 */ /* 0x000fe40007810019 */
[----:B------:R-:W-:Y:S06]  /*35c0*/  FMNMX3.FTZ R89, R2, R26, R27, !PT ;  /* 0x0000001a02597276 */ /* 0x000fec000781001b */
[----:B------:R-:W-:Y:S02]  /*35d0*/  FMNMX3.FTZ R138, R138, R28, R29, !PT ;  /* 0x0000001c8a8a7276 */ /* 0x000fe4000781001d */
[----:B------:R-:W-:Y:S06]  /*35e0*/  FMNMX3.FTZ R89, R89, R30, R31, !PT ;  /* 0x0000001e59597276 */ /* 0x000fec000781001f */
[----:B------:R-:W-:Y:S02]  /*35f0*/  FMNMX3.FTZ R138, R138, R32, R33, !PT ;  /* 0x000000208a8a7276 */ /* 0x000fe40007810021 */
[----:B------:R-:W-:Y:S01]  /*3600*/  FMNMX3.FTZ R89, R89, R34, R35, !PT ;  /* 0x0000002259597276 */ /* 0x000fe20007810023 */
[----:B------:R-:W-:Y:S06]  /*3610*/  @P0 BRA `(.L_x_212) ;  /* 0xfffffff400cc0947 */ /* 0x000fec000383ffff */
.L_x_211:
[----:B------:R-:W2:Y:S01]  /*3620*/  SHFL.BFLY PT, R105, R138, 0x2, 0x1f ;  /* 0x0c401f008a697f89 */ /* 0x000ea200000e0000 */
[----:B------:R-:W-:Y:S02]  /*3630*/  MOV R108, R136 ;  /* 0x00000088006c7202 */ /* 0x000fe40000000f00 */
[----:B------:R-:W-:Y:S05]  /*3640*/  @P6 IADD3 R108, PT, PT, R137, -0x20, RZ ;  /* 0xffffffe0896c6810 */ /* 0x000fea0007ffe0ff */
[----:B------:R-:W3:Y:S08]  /*3650*/  SHFL.BFLY PT, R2, R89, 0x2, 0x1f ;  /* 0x0c401f0059027f89 */ /* 0x000ef000000e0000 */
[----:B-1----:R-:W-:Y:S08]  /*3660*/  LDSM.16.MT88.4 R96, [R88+0x6000] ;  /* 0x006000005860783b */ /* 0x002ff00000004200 */
[----:B------:R-:W-:Y:S01]  /*3670*/  LDSM.16.MT88.4 R100, [R108] ;  /* 0x000000006c64783b */ /* 0x000fe20000004200 */
[----:B--2---:R-:W-:Y:S02]  /*3680*/  FMNMX.FTZ R95, R138, R105, !PT ;  /* 0x000000698a5f7209 */ /* 0x004fe40007810000 */
[----:B---3--:R-:W-:Y:S05]  /*3690*/  FMNMX.FTZ R87, R89, R2, !PT ;  /* 0x0000000259577209 */ /* 0x008fea0007810000 */
[----:B------:R-:W1:Y:S08]  /*36a0*/  SHFL.BFLY PT, R104, R95, 0x1, 0x1f ;  /* 0x0c201f005f687f89 */ /* 0x000e7000000e0000 */
[----:B------:R-:W2:Y:S01]  /*36b0*/  SHFL.BFLY PT, R2, R87, 0x1, 0x1f ;  /* 0x0c201f0057027f89 */ /* 0x000ea200000e0000 */
[----:B-1----:R-:W-:Y:S07]  /*36c0*/  FMNMX.FTZ R84, R95, R104, !PT ;  /* 0x000000685f547209 */ /* 0x002fee0007810000 */
[----:B------:R-:W1:Y:S01]  /*36d0*/  LDSM.16.MT88.4 R104, [R88+0x7000] ;  /* 0x007000005868783b */ /* 0x000e620000004200 */
[----:B--2---:R-:W-:Y:S01]  /*36e0*/  FMNMX.FTZ R3, R87, R2, !PT ;  /* 0x0000000257037209 */ /* 0x004fe20007810000 */
[C---:B------:R-:W-:Y:S01]  /*36f0*/  FMUL.FTZ R118, R84.reuse, UR4 ;  /* 0x0000000454767c20 */ /* 0x040fe20008410000 */
[C---:B------:R-:W-:Y:S01]  /*3700*/  FSETP.NEU.FTZ.AND P0, PT, R84.reuse, -INF , PT ;  /* 0xff8000005400780b */ /* 0x040fe20003f1d000 */
[----:B------:R-:W-:Y:S02]  /*3710*/  FADD.FTZ R86, -R84, R85 ;  /* 0x0000005554567221 */ /* 0x000fe40000010100 */
[C---:B------:R-:W-:Y:S01]  /*3720*/  FMUL.FTZ R116, R3.reuse, UR4 ;  /* 0x0000000403747c20 */ /* 0x040fe20008410000 */
[----:B------:R-:W-:Y:S01]  /*3730*/  FSEL R118, R118, RZ, P0 ;  /* 0x000000ff76767208 */ /* 0x000fe20000000000 */
[C---:B------:R-:W-:Y:S01]  /*3740*/  FADD.FTZ R85, -R3.reuse, R0 ;  /* 0x0000000003557221 */ /* 0x040fe20000010100 */
[----:B------:R-:W-:Y:S01]  /*3750*/  FSETP.NEU.FTZ.AND P0, PT, R3, -INF , PT ;  /* 0xff8000000300780b */ /* 0x000fe20003f1d000 */
[----:B------:R-:W-:Y:S02]  /*3760*/  FMUL.FTZ R2, R86, UR4 ;  /* 0x0000000456027c20 */ /* 0x000fe40008410000 */
[----:B------:R-:W-:Y:S01]  /*3770*/  FMUL.FTZ R0, R85, UR4 ;  /* 0x0000000455007c20 */ /* 0x000fe20008410000 */
        /* <DEDUP_REMOVED lines=8> */
[----:B------:R-:W-:Y:S01]  /*3800*/  FFMA.FTZ R114, R11, UR4, -R116 ;  /* 0x000000040b727c23 */ /* 0x000fe20008010874 */
[----:B------:R-:W2:Y:S01]  /*3810*/  MUFU.EX2 R2, R2 ;  /* 0x0000000200027308 */ /* 0x000ea20000000800 */
[----:B------:R-:W-:Y:S01]  /*3820*/  FFMA.FTZ R127, R25, UR4, -R118 ;  /* 0x00000004197f7c23 */ /* 0x000fe20008010876 */
[--C-:B------:R-:W-:Y:S01]  /*3830*/  FFMA.FTZ R138, R26, UR4, -R116.reuse ;  /* 0x000000041a8a7c23 */ /* 0x100fe20008010874 */
[----:B------:R-:W-:Y:S07]  /*3840*/  FFMA.FTZ R143, R27, UR4, -R116 ;  /* 0x000000041b8f7c23 */ /* 0x000fee0008010874 */
[----:B------:R-:W3:Y:S01]  /*3850*/  MUFU.EX2 R0, R0 ;  /* 0x0000000000007308 */ /* 0x000ee20000000800 */
[--C-:B------:R-:W-:Y:S01]  /*3860*/  FFMA.FTZ R142, R28, UR4, -R118.reuse ;  /* 0x000000041c8e7c23 */ /* 0x100fe20008010876 */
[----:B------:R-:W-:Y:S01]  /*3870*/  FFMA.FTZ R145, R29, UR4, -R118 ;  /* 0x000000041d917c23 */ /* 0x000fe20008010876 */
[----:B------:R-:W-:Y:S07]  /*3880*/  FFMA.FTZ R147, R30, UR4, -R116 ;  /* 0x000000041e937c23 */ /* 0x000fee0008010874 */
[----:B------:R-:W-:Y:S01]  /*3890*/  MUFU.EX2 R111, R111 ;  /* 0x0000006f006f7308 */ /* 0x000fe20000000800 */
[--C-:B------:R-:W-:Y:S01]  /*38a0*/  FFMA.FTZ R119, R12, UR4, -R118.reuse ;  /* 0x000000040c777c23 */ /* 0x100fe20008010876 */
[----:B------:R-:W-:Y:S01]  /*38b0*/  FFMA.FTZ R120, R13, UR4, -R118 ;  /* 0x000000040d787c23 */ /* 0x000fe20008010876 */
[--C-:B------:R-:W-:Y:S07]  /*38c0*/  FFMA.FTZ R122, R14, UR4, -R116.reuse ;  /* 0x000000040e7a7c23 */ /* 0x100fee0008010874 */
[----:B------:R-:W4:Y:S01]  /*38d0*/  MUFU.EX2 R112, R112 ;  /* 0x0000007000707308 */ /* 0x000f220000000800 */
[--C-:B------:R-:W-:Y:S01]  /*38e0*/  FFMA.FTZ R121, R15, UR4, -R116.reuse ;  /* 0x000000040f797c23 */ /* 0x100fe20008010874 */
[C---:B--2---:R-:W-:Y:S01]  /*38f0*/  FMUL.FTZ R36, R2.reuse, R36 ;  /* 0x0000002402247220 */ /* 0x044fe20000410000 */
[C---:B------:R-:W-:Y:S07]  /*3900*/  FMUL.FTZ R37, R2.reuse, R37 ;  /* 0x0000002502257220 */ /* 0x040fee0000410000 */
[----:B------:R-:W-:Y:S01]  /*3910*/  MUFU.EX2 R117, R117 ;  /* 0x0000007500757308 */ /* 0x000fe20000000800 */
[----:B------:R-:W-:Y:S01]  /*3920*/  FMUL.FTZ R40, R2, R40 ;  /* 0x0000002802287220 */ /* 0x000fe20000410000 */
[C---:B---3--:R-:W-:Y:S01]  /*3930*/  FMUL.FTZ R38, R0.reuse, R38 ;  /* 0x0000002600267220 */ /* 0x048fe20000410000 */
[----:B------:R-:W-:Y:S07]  /*3940*/  FMUL.FTZ R39, R0, R39 ;  /* 0x0000002700277220 */ /* 0x000fee0000410000 */
[----:B------:R-:W2:Y:S01]  /*3950*/  MUFU.EX2 R109, R109 ;  /* 0x0000006d006d7308 */ /* 0x000ea20000000800 */
[----:B------:R-:W-:Y:S01]  /*3960*/  FMUL.FTZ R41, R2, R41 ;  /* 0x0000002902297220 */ /* 0x000fe20000410000 */
[C---:B------:R-:W-:Y:S01]  /*3970*/  FMUL.FTZ R42, R0.reuse, R42 ;  /* 0x0000002a002a7220 */ /* 0x040fe20000410000 */
[----:B------:R-:W-:Y:S07]  /*3980*/  FMUL.FTZ R43, R0, R43 ;  /* 0x0000002b002b7220 */ /* 0x000fee0000410000 */
[----:B------:R-:W-:Y:S01]  /*3990*/  MUFU.EX2 R110, R110 ;  /* 0x0000006e006e7308 */ /* 0x000fe20000000800 */
[----:B------:R-:W-:Y:S01]  /*39a0*/  FMUL.FTZ R44, R2, R44 ;  /* 0x0000002c022c7220 */ /* 0x000fe20000410000 */
[----:B----4-:R-:W-:Y:S01]  /*39b0*/  F2FP.BF16.F32.PACK_AB R92, R112, R111 ;  /* 0x0000006f705c723e */ /* 0x010fe200000010ff */
[----:B------:R-:W-:Y:S07]  /*39c0*/  FMUL.FTZ R45, R2, R45 ;  /* 0x0000002d022d7220 */ /* 0x000fee0000410000 */
[----:B------:R-:W3:Y:S01]  /*39d0*/  MUFU.EX2 R113, R113 ;  /* 0x0000007100717308 */ /* 0x000ee20000000800 */
[C---:B------:R-:W-:Y:S01]  /*39e0*/  FMUL.FTZ R46, R0.reuse, R46 ;  /* 0x0000002e002e7220 */ /* 0x040fe20000410000 */
        /* <DEDUP_REMOVED lines=8> */
[C---:B------:R-:W-:Y:S01]  /*3a70*/  FMUL.FTZ R12, R2.reuse, R80 ;  /* 0x00000050020c7220 */ /* 0x040fe20000410000 */
[----:B------:R-:W-:Y:S01]  /*3a80*/  FMUL.FTZ R13, R2, R81 ;  /* 0x00000051020d7220 */ /* 0x000fe20000410000 */
[C---:B------:R-:W-:Y:S01]  /*3a90*/  FMUL.FTZ R14, R0.reuse, R82 ;  /* 0x00000052000e7220 */ /* 0x040fe20000410000 */
[----:B------:R-:W-:Y:S01]  /*3aa0*/  FMUL.FTZ R15, R0, R83 ;  /* 0x00000053000f7220 */ /* 0x000fe20000410000 */
[----:B---3--:R-:W-:Y:S01]  /*3ab0*/  F2FP.BF16.F32.PACK_AB R94, R113, R110 ;  /* 0x0000006e715e723e */ /* 0x008fe200000010ff */
[----:B------:R-:W-:Y:S01]  /*3ac0*/  LDSM.16.MT88.4 R80, [R108+0x400] ;  /* 0x000400006c50783b */ /* 0x000fe20000004200 */
        /* <DEDUP_REMOVED lines=12> */
[----:B------:R-:W-:Y:S01]  /*3b90*/  FMUL.FTZ R63, R0, R63 ;  /* 0x0000003f003f7220 */ /* 0x000fe20000410000 */
[C---:B------:R-:W-:Y:S01]  /*3ba0*/  HMMA.16816.F32.BF16 R36, R92.reuse, R96, R36 ;  /* 0x000000605c24723c */ /* 0x040fe20000041824 */
[----:B------:R-:W-:Y:S04]  /*3bb0*/  MUFU.EX2 R119, R119 ;  /* 0x0000007700777308 */ /* 0x000fe80000000800 */
[C---:B------:R-:W-:Y:S01]  /*3bc0*/  FMUL.FTZ R64, R2.reuse, R64 ;  /* 0x0000004002407220 */ /* 0x040fe20000410000 */
[----:B------:R-:W-:Y:S01]  /*3bd0*/  FMUL.FTZ R65, R2, R65 ;  /* 0x0000004102417220 */ /* 0x000fe20000410000 */
[C---:B------:R-:W-:Y:S01]  /*3be0*/  FMUL.FTZ R66, R0.reuse, R66 ;  /* 0x0000004200427220 */ /* 0x040fe20000410000 */
[C---:B------:R-:W-:Y:S01]  /*3bf0*/  HMMA.16816.F32.BF16 R40, R92.reuse, R98, R40 ;  /* 0x000000625c28723c */ /* 0x040fe20000041828 */
[----:B------:R-:W2:Y:S02]  /*3c00*/  LDSM.16.MT88.4 R96, [R108+0x1000] ;  /* 0x001000006c60783b */ /* 0x000ea40000004200 */
[----:B------:R-:W3:Y:S01]  /*3c10*/  MUFU.EX2 R120, R120 ;  /* 0x0000007800787308 */ /* 0x000ee20000000800 */
[----:B------:R-:W-:Y:S01]  /*3c20*/  FMUL.FTZ R67, R0, R67 ;  /* 0x0000004300437220 */ /* 0x000fe20000410000 */
        /* <DEDUP_REMOVED lines=9> */
[C---:B------:R-:W-:Y:S01]  /*3cc0*/  FMUL.FTZ R75, R0.reuse, R75 ;  /* 0x0000004b004b7220 */ /* 0x040fe20000410000 */
[--C-:B------:R-:W-:Y:S01]  /*3cd0*/  FFMA.FTZ R126, R19, UR4, -R116.reuse ;  /* 0x00000004137e7c23 */ /* 0x100fe20008010874 */
[C---:B------:R-:W-:Y:S01]  /*3ce0*/  HMMA.16816.F32.BF16 R48, R92.reuse, R102, R48 ;  /* 0x000000665c30723c */ /* 0x040fe20000041830 */
[----:B------:R-:W4:Y:S03]  /*3cf0*/  LDSM.16.MT88.4 R100, [R88+0x8000] ;  /* 0x008000005864783b */ /* 0x000f260000004200 */
[----:B------:R-:W5:Y:S01]  /*3d00*/  MUFU.EX2 R121, R121 ;  /* 0x0000007900797308 */ /* 0x000f620000000800 */
[----:B------:R-:W-:Y:S01]  /*3d10*/  FMUL.FTZ R19, R0, R79 ;  /* 0x0000004f00137220 */ /* 0x000fe20000410000 */
[----:B------:R-:W-:Y:S01]  /*3d20*/  FFMA.FTZ R140, R22, UR4, -R116 ;  /* 0x00000004168c7c23 */ /* 0x000fe20008010874 */
[--C-:B------:R-:W-:Y:S01]  /*3d30*/  FFMA.FTZ R123, R16, UR4, -R118.reuse ;  /* 0x00000004107b7c23 */ /* 0x100fe20008010876 */
[----:B------:R-:W-:Y:S01]  /*3d40*/  FMUL.FTZ R16, R2, R76 ;  /* 0x0000004c02107220 */ /* 0x000fe20000410000 */
[----:B---3--:R-:W-:Y:S01]  /*3d50*/  F2FP.BF16.F32.PACK_AB R76, R120, R119 ;  /* 0x00000077784c723e */ /* 0x008fe200000010ff */
[C---:B-1----:R-:W-:Y:S04]  /*3d60*/  HMMA.16816.F32.BF16 R52, R92.reuse, R104, R52 ;  /* 0x000000685c34723c */ /* 0x042fe80000041834 */
[----:B------:R-:W-:Y:S01]  /*3d70*/  MUFU.EX2 R127, R127 ;  /* 0x0000007f007f7308 */ /* 0x000fe20000000800 */
[----:B------:R-:W-:Y:S01]  /*3d80*/  FFMA.FTZ R124, R17, UR4, -R118 ;  /* 0x00000004117c7c23 */ /* 0x000fe20008010876 */
[----:B------:R-:W-:Y:S08]  /*3d90*/  FMUL.FTZ R17, R2, R77 ;  /* 0x0000004d02117220 */ /* 0x000ff00000410000 */
[----:B------:R-:W-:Y:S01]  /*3da0*/  MUFU.EX2 R123, R123 ;  /* 0x0000007b007b7308 */ /* 0x000fe20000000800 */
[--C-:B------:R-:W-:Y:S01]  /*3db0*/  FFMA.FTZ R125, R18, UR4, -R116.reuse ;  /* 0x00000004127d7c23 */ /* 0x100fe20008010874 */
[----:B------:R-:W-:Y:S01]  /*3dc0*/  FMUL.FTZ R18, R0, R78 ;  /* 0x0000004e00127220 */ /* 0x000fe20000410000 */
[C---:B------:R-:W-:Y:S01]  /*3dd0*/  HMMA.16816.F32.BF16 R56, R92.reuse, R106, R56 ;  /* 0x0000006a5c38723c */ /* 0x040fe20000041838 */
[----:B------:R-:W1:Y:S06]  /*3de0*/  LDSM.16.MT88.4 R104, [R108+0x2000] ;  /* 0x002000006c68783b */ /* 0x000e6c0000004200 */
[----:B------:R-:W3:Y:S01]  /*3df0*/  MUFU.EX2 R124, R124 ;  /* 0x0000007c007c7308 */ /* 0x000ee20000000800 */
[----:B-----5:R-:W-:Y:S01]  /*3e00*/  F2FP.BF16.F32.PACK_AB R77, R121, R122 ;  /* 0x0000007a794d723e */ /* 0x020fe200000010ff */
[----:B------:R-:W-:Y:S01]  /*3e10*/  FFMA.FTZ R34, R34, UR4, -R116 ;  /* 0x0000000422227c23 */ /* 0x000fe20008010874 */
[----:B------:R-:W-:Y:S07]  /*3e20*/  FFMA.FTZ R111, R2, R141, R111 ;  /* 0x0000008d026f7223 */ /* 0x000fee000001006f */
[----:B------:R-:W-:Y:S01]  /*3e30*/  MUFU.EX2 R125, R125 ;  /* 0x0000007d007d7308 */ /* 0x000fe20000000800 */
[----:B------:R-:W-:Y:S01]  /*3e40*/  ISETP.NE.AND P0, PT, R134, RZ, PT ;  /* 0x000000ff8600720c */ /* 0x000fe20003f05270 */
[----:B------:R-:W-:Y:S01]  /*3e50*/  FFMA.FTZ R117, R0, R139, R117 ;  /* 0x0000008b00757223 */ /* 0x000fe20000010075 */
[C---:B--2---:R-:W-:Y:S07]  /*3e60*/  HMMA.16816.F32.BF16 R60, R92.reuse, R96, R60 ;  /* 0x000000605c3c723c */ /* 0x044fee000004183c */
[----:B------:R-:W-:Y:S01]  /*3e70*/  MUFU.EX2 R140, R140 ;  /* 0x0000008c008c7308 */ /* 0x000fe20000000800 */
[----:B------:R-:W-:Y:S01]  /*3e80*/  FADD.FTZ R111, R112, R111 ;  /* 0x0000006f706f7221 */ /* 0x000fe20000010000 */
[----:B------:R-:W-:Y:S08]  /*3e90*/  IADD3 R134, PT, PT, R134, -0x1, RZ ;  /* 0xffffffff86867810 */ /* 0x000ff00007ffe0ff */
[----:B------:R-:W-:Y:S01]  /*3ea0*/  MUFU.EX2 R138, R138 ;  /* 0x0000008a008a7308 */ /* 0x000fe20000000800 */
[----:B------:R-:W-:Y:S01]  /*3eb0*/  MOV R0, R3 ;  /* 0x0000000300007202 */ /* 0x000fe20000000f00 */
[----:B------:R-:W-:Y:S01]  /*3ec0*/  FADD.FTZ R110, R110, R111 ;  /* 0x0000006f6e6e7221 */ /* 0x000fe20000010000 */
[C---:B------:R-:W-:Y:S01]  /*3ed0*/  HMMA.16816.F32.BF16 R64, R92.reuse, R98, R64 ;  /* 0x000000625c40723c */ /* 0x040fe20000041840 */
[----:B------:R-:W2:Y:S06]  /*3ee0*/  LDSM.16.MT88.4 R96, [R88+0x6400] ;  /* 0x006400005860783b */ /* 0x000eac0000004200 */
[----:B------:R-:W5:Y:S01]  /*3ef0*/  MUFU.EX2 R143, R143 ;  /* 0x0000008f008f7308 */ /* 0x000f620000000800 */
[----:B---3--:R-:W-:Y:S02]  /*3f00*/  F2FP.BF16.F32.PACK_AB R78, R124, R123 ;  /* 0x0000007b7c4e723e */ /* 0x008fe400000010ff */
[----:B------:R-:W-:Y:S07]  /*3f10*/  MOV R85, R84 ;  /* 0x0000005400557202 */ /* 0x000fee0000000f00 */
[----:B------:R-:W-:Y:S01]  /*3f20*/  MUFU.EX2 R142, R142 ;  /* 0x0000008e008e7308 */ /* 0x000fe20000000800 */
[C---:B----4-:R-:W-:Y:S09]  /*3f30*/  HMMA.16816.F32.BF16 R68, R92.reuse, R100, R68 ;  /* 0x000000645c44723c */ /* 0x050ff20000041844 */
[----:B------:R-:W-:Y:S10]  /*3f40*/  MUFU.EX2 R145, R145 ;  /* 0x0000009100917308 */ /* 0x000ff40000000800 */
[----:B------:R-:W-:Y:S01]  /*3f50*/  MUFU.EX2 R147, R147 ;  /* 0x0000009300937308 */ /* 0x000fe20000000800 */
[C---:B------:R-:W-:Y:S01]  /*3f60*/  HMMA.16816.F32.BF16 R72, R92.reuse, R102, R72 ;  /* 0x000000665c48723c */ /* 0x040fe20000041848 */
[----:B------:R-:W-:Y:S08]  /*3f70*/  LDSM.16.MT88.4 R100, [R108+0x1400] ;  /* 0x001400006c64783b */ /* 0x000ff00000004200 */
[----:B------:R-:W-:Y:S01]  /*3f80*/  MUFU.EX2 R34, R34 ;  /* 0x0000002200227308 */ /* 0x000fe20000000800 */
[C---:B-1----:R-:W-:Y:S09]  /*3f90*/  HMMA.16816.F32.BF16 R12, R92.reuse, R104, R12 ;  /* 0x000000685c0c723c */ /* 0x042ff2000004180c */
[----:B------:R-:W1:Y:S01]  /*3fa0*/  MUFU.EX2 R104, R126 ;  /* 0x0000007e00687308 */ /* 0x000e620000000800 */
[--C-:B------:R-:W-:Y:S01]  /*3fb0*/  FFMA.FTZ R105, R20, UR4, -R118.reuse ;  /* 0x0000000414697c23 */ /* 0x100fe20008010876 */
[----:B------:R-:W-:Y:S01]  /*3fc0*/  HMMA.16816.F32.BF16 R16, R92, R106, R16 ;  /* 0x0000006a5c10723c */ /* 0x000fe20000041810 */
[----:B------:R-:W3:Y:S07]  /*3fd0*/  LDSM.16.MT88.4 R92, [R88+0x7400] ;  /* 0x00740000585c783b */ /* 0x000eee0000004200 */
[----:B------:R-:W-:Y:S01]  /*3fe0*/  MUFU.EX2 R105, R105 ;  /* 0x0000006900697308 */ /* 0x000fe20000000800 */
[----:B------:R-:W-:Y:S01]  /*3ff0*/  FFMA.FTZ R106, R21, UR4, -R118 ;  /* 0x00000004156a7c23 */ /* 0x000fe20008010876 */
[----:B------:R-:W-:Y:S01]  /*4000*/  FFMA.FTZ R107, R23, UR4, -R116 ;  /* 0x00000004176b7c23 */ /* 0x000fe20008010874 */
[----:B-----5:R-:W-:Y:S02]  /*4010*/  F2FP.BF16.F32.PACK_AB R23, R143, R138 ;  /* 0x0000008a8f17723e */ /* 0x020fe400000010ff */
[----:B-1----:R-:W-:Y:S01]  /*4020*/  F2FP.BF16.F32.PACK_AB R79, R104, R125 ;  /* 0x0000007d684f723e */ /* 0x002fe200000010ff */
[----:B------:R-:W-:Y:S04]  /*4030*/  FFMA.FTZ R126, R24, UR4, -R118 ;  /* 0x00000004187e7c23 */ /* 0x000fe80008010876 */
[----:B------:R-:W1:Y:S01]  /*4040*/  MUFU.EX2 R106, R106 ;  /* 0x0000006a006a7308 */ /* 0x000e620000000800 */
[----:B------:R-:W-:Y:S09]  /*4050*/  LDSM.16.MT88.4 R24, [R88+0x7800] ;  /* 0x007800005818783b */ /* 0x000ff20000004200 */
[----:B------:R-:W4:Y:S01]  /*4060*/  MUFU.EX2 R107, R107 ;  /* 0x0000006b006b7308 */ /* 0x000f220000000800 */
[C---:B--2---:R-:W-:Y:S09]  /*4070*/  HMMA.16816.F32.BF16 R36, R76.reuse, R96, R36 ;  /* 0x000000604c24723c */ /* 0x044ff20000041824 */
[----:B------:R-:W2:Y:S01]  /*4080*/  MUFU.EX2 R126, R126 ;  /* 0x0000007e007e7308 */ /* 0x000ea20000000800 */
[C---:B------:R-:W-:Y:S01]  /*4090*/  HMMA.16816.F32.BF16 R40, R76.reuse, R98, R40 ;  /* 0x000000624c28723c */ /* 0x040fe20000041828 */
[----:B------:R-:W5:Y:S02]  /*40a0*/  LDSM.16.MT88.4 R96, [R88+0x8400] ;  /* 0x008400005860783b */ /* 0x000f640000004200 */
[----:B-1----:R-:W-:Y:S02]  /*40b0*/  F2FP.BF16.F32.PACK_AB R20, R106, R105 ;  /* 0x000000696a14723e */ /* 0x002fe400000010ff */
[----:B----4-:R-:W-:Y:S03]  /*40c0*/  F2FP.BF16.F32.PACK_AB R21, R107, R140 ;  /* 0x0000008c6b15723e */ /* 0x010fe600000010ff */
[C---:B------:R-:W-:Y:S03]  /*40d0*/  HMMA.16816.F32.BF16 R44, R76.reuse, R80, R44 ;  /* 0x000000504c2c723c */ /* 0x040fe6000004182c */
[----:B--2---:R-:W-:Y:S05]  /*40e0*/  F2FP.BF16.F32.PACK_AB R22, R127, R126 ;  /* 0x0000007e7f16723e */ /* 0x004fea00000010ff */
[C---:B------:R-:W-:Y:S01]  /*40f0*/  HMMA.16816.F32.BF16 R48, R76.reuse, R82, R48 ;  /* 0x000000524c30723c */ /* 0x040fe20000041830 */
[----:B------:R-:W1:Y:S07]  /*4100*/  LDSM.16.MT88.4 R80, [R108+0x2400] ;  /* 0x002400006c50783b */ /* 0x000e6e0000004200 */
[C---:B---3--:R-:W-:Y:S08]  /*4110*/  HMMA.16816.F32.BF16 R52, R76.reuse, R92, R52 ;  /* 0x0000005c4c34723c */ /* 0x048ff00000041834 */
[C---:B------:R-:W-:Y:S01]  /*4120*/  HMMA.16816.F32.BF16 R56, R76.reuse, R94, R56 ;  /* 0x0000005e4c38723c */ /* 0x040fe20000041838 */
[----:B------:R-:W2:Y:S07]  /*4130*/  LDSM.16.MT88.4 R92, [R88+0x6800] ;  /* 0x00680000585c783b */ /* 0x000eae0000004200 */
[C---:B------:R-:W-:Y:S08]  /*4140*/  HMMA.16816.F32.BF16 R60, R76.reuse, R100, R60 ;  /* 0x000000644c3c723c */ /* 0x040ff0000004183c */
[C---:B------:R-:W-:Y:S01]  /*4150*/  HMMA.16816.F32.BF16 R64, R76.reuse, R102, R64 ;  /* 0x000000664c40723c */ /* 0x040fe20000041840 */
[----:B------:R-:W3:Y:S07]  /*4160*/  LDSM.16.MT88.4 R100, [R108+0x800] ;  /* 0x000800006c64783b */ /* 0x000eee0000004200 */
[C---:B-----5:R-:W-:Y:S08]  /*4170*/  HMMA.16816.F32.BF16 R68, R76.reuse, R96, R68 ;  /* 0x000000604c44723c */ /* 0x060ff00000041844 */
[C---:B------:R-:W-:Y:S01]  /*4180*/  HMMA.16816.F32.BF16 R72, R76.reuse, R98, R72 ;  /* 0x000000624c48723c */ /* 0x040fe20000041848 */
[----:B------:R-:W-:Y:S07]  /*4190*/  LDSM.16.MT88.4 R96, [R108+0xc00] ;  /* 0x000c00006c60783b */ /* 0x000fee0000004200 */
[C---:B-1----:R-:W-:Y:S08]  /*41a0*/  HMMA.16816.F32.BF16 R12, R76.reuse, R80, R12 ;  /* 0x000000504c0c723c */ /* 0x042ff0000004180c */
[----:B------:R-:W-:Y:S01]  /*41b0*/  HMMA.16816.F32.BF16 R16, R76, R82, R16 ;  /* 0x000000524c10723c */ /* 0x000fe20000041810 */
[----:B------:R-:W1:Y:S07]  /*41c0*/  LDSM.16.MT88.4 R76, [R108+0x1800] ;  /* 0x001800006c4c783b */ /* 0x000e6e0000004200 */
[C---:B--2---:R-:W-:Y:S01]  /*41d0*/  HMMA.16816.F32.BF16 R36, R20.reuse, R92, R36 ;  /* 0x0000005c1424723c */ /* 0x044fe20000041824 */
[----:B------:R-:W2:Y:S07]  /*41e0*/  LDSM.16.MT88.4 R80, [R88+0x8800] ;  /* 0x008800005850783b */ /* 0x000eae0000004200 */
[C---:B------:R-:W-:Y:S01]  /*41f0*/  HMMA.16816.F32.BF16 R40, R20.reuse, R94, R40 ;  /* 0x0000005e1428723c */ /* 0x040fe20000041828 */
[----:B------:R-:W4:Y:S07]  /*4200*/  LDSM.16.MT88.4 R92, [R108+0x2800] ;  /* 0x002800006c5c783b */ /* 0x000f2e0000004200 */
[C---:B---3--:R-:W-:Y:S08]  /*4210*/  HMMA.16816.F32.BF16 R44, R20.reuse, R100, R44 ;  /* 0x00000064142c723c */ /* 0x048ff0000004182c */
[C---:B------:R-:W-:Y:S08]  /*4220*/  HMMA.16816.F32.BF16 R48, R20.reuse, R102, R48 ;  /* 0x000000661430723c */ /* 0x040ff00000041830 */
[C---:B------:R-:W-:Y:S08]  /*4230*/  HMMA.16816.F32.BF16 R52, R20.reuse, R24, R52 ;  /* 0x000000181434723c */ /* 0x040ff00000041834 */
[C---:B------:R-:W-:Y:S01]  /*4240*/  HMMA.16816.F32.BF16 R56, R20.reuse, R26, R56 ;  /* 0x0000001a1438723c */ /* 0x040fe20000041838 */
[----:B------:R-:W3:Y:S07]  /*4250*/  LDSM.16.MT88.4 R24, [R88+0x6c00] ;  /* 0x006c00005818783b */ /* 0x000eee0000004200 */
[C---:B-1----:R-:W-:Y:S03]  /*4260*/  HMMA.16816.F32.BF16 R60, R20.reuse, R76, R60 ;  /* 0x0000004c143c723c */ /* 0x042fe6000004183c */
[----:B------:R-:W-:Y:S01]  /*4270*/  FFMA.FTZ R76, R31, UR4, -R116 ;  /* 0x000000041f4c7c23 */ /* 0x000fe20008010874 */
[--C-:B------:R-:W-:Y:S01]  /*4280*/  FFMA.FTZ R77, R32, UR4, -R118.reuse ;  /* 0x00000004204d7c23 */ /* 0x100fe20008010876 */
[----:B------:R-:W1:Y:S01]  /*4290*/  LDSM.16.MT88.4 R28, [R88+0x7c00] ;  /* 0x007c0000581c783b */ /* 0x000e620000004200 */
[----:B------:R-:W-:Y:S01]  /*42a0*/  FFMA.FTZ R118, R33, UR4, -R118 ;  /* 0x0000000421767c23 */ /* 0x000fe20008010876 */
[----:B------:R5:W4:Y:S01]  /*42b0*/  MUFU.EX2 R32, R76 ;  /* 0x0000004c00207308 */ /* 0x000b220000000800 */
[C---:B------:R-:W-:Y:S09]  /*42c0*/  HMMA.16816.F32.BF16 R64, R20.reuse, R78, R64 ;  /* 0x0000004e1440723c */ /* 0x040ff20000041840 */
[----:B------:R4:W-:Y:S01]  /*42d0*/  MUFU.EX2 R33, R77 ;  /* 0x0000004d00217308 */ /* 0x0009e20000000800 */
[----:B------:R-:W-:Y:S09]  /*42e0*/  FFMA.FTZ R116, R35, UR4, -R116 ;  /* 0x0000000423747c23 */ /* 0x000ff20008010874 */
[----:B------:R-:W3:Y:S01]  /*42f0*/  MUFU.EX2 R118, R118 ;  /* 0x0000007600767308 */ /* 0x000ee20000000800 */
[C---:B--2---:R-:W-:Y:S09]  /*4300*/  HMMA.16816.F32.BF16 R68, R20.reuse, R80, R68 ;  /* 0x000000501444723c */ /* 0x044ff20000041844 */
[----:B------:R-:W2:Y:S01]  /*4310*/  MUFU.EX2 R35, R116 ;  /* 0x0000007400237308 */ /* 0x000ea20000000800 */
[----:B------:R-:W-:Y:S01]  /*4320*/  FADD.FTZ R80, R109, R117 ;  /* 0x000000756d507221 */ /* 0x000fe20000010000 */
[----:B-----5:R-:W-:Y:S01]  /*4330*/  F2FP.BF16.F32.PACK_AB R76, R145, R142 ;  /* 0x0000008e914c723e */ /* 0x020fe200000010ff */
[C---:B------:R-:W-:Y:S03]  /*4340*/  HMMA.16816.F32.BF16 R72, R20.reuse, R82, R72 ;  /* 0x000000521448723c */ /* 0x040fe60000041848 */
[----:B----4-:R-:W-:Y:S01]  /*4350*/  F2FP.BF16.F32.PACK_AB R77, R32, R147 ;  /* 0x00000093204d723e */ /* 0x010fe200000010ff */
[----:B------:R-:W-:Y:S01]  /*4360*/  FADD.FTZ R115, R115, R80 ;  /* 0x0000005073737221 */ /* 0x000fe20000010000 */
[----:B---3--:R-:W-:Y:S01]  /*4370*/  F2FP.BF16.F32.PACK_AB R78, R118, R33 ;  /* 0x00000021764e723e */ /* 0x008fe200000010ff */
[----:B------:R-:W-:Y:S02]  /*4380*/  FADD.FTZ R80, R113, R110 ;  /* 0x0000006e71507221 */ /* 0x000fe40000010000 */
[C---:B------:R-:W-:Y:S03]  /*4390*/  HMMA.16816.F32.BF16 R12, R20.reuse, R92, R12 ;  /* 0x0000005c140c723c */ /* 0x040fe6000004180c */
[----:B--2---:R-:W-:Y:S01]  /*43a0*/  F2FP.BF16.F32.PACK_AB R79, R35, R34 ;  /* 0x00000022234f723e */ /* 0x004fe200000010ff */
[----:B------:R-:W-:Y:S01]  /*43b0*/  FADD.FTZ R115, R114, R115 ;  /* 0x0000007372737221 */ /* 0x000fe20000010000 */
[----:B------:R-:W-:Y:S03]  /*43c0*/  FADD.FTZ R119, R119, R80 ;  /* 0x0000005077777221 */ /* 0x000fe60000010000 */
[----:B------:R-:W-:Y:S01]  /*43d0*/  HMMA.16816.F32.BF16 R16, R20, R94, R16 ;  /* 0x0000005e1410723c */ /* 0x000fe20000041810 */
[----:B------:R-:W2:Y:S02]  /*43e0*/  LDSM.16.MT88.4 R20, [R108+0x1c00] ;  /* 0x001c00006c14783b */ /* 0x000ea40000004200 */
[----:B------:R-:W-:Y:S01]  /*43f0*/  FADD.FTZ R122, R122, R115 ;  /* 0x000000737a7a7221 */ /* 0x000fe20000010000 */
[----:B------:R-:W-:Y:S03]  /*4400*/  FADD.FTZ R120, R120, R119 ;  /* 0x0000007778787221 */ /* 0x000fe60000010000 */
[----:B------:R-:W-:Y:S01]  /*4410*/  FADD.FTZ R122, R121, R122 ;  /* 0x0000007a797a7221 */ /* 0x000fe20000010000 */
[C---:B------:R-:W-:Y:S05]  /*4420*/  HMMA.16816.F32.BF16 R36, R76.reuse, R24, R36 ;  /* 0x000000184c24723c */ /* 0x040fea0000041824 */
[----:B------:R-:W-:Y:S01]  /*4430*/  FADD.FTZ R123, R123, R120 ;  /* 0x000000787b7b7221 */ /* 0x000fe20000010000 */
[----:B------:R-:W-:Y:S02]  /*4440*/  FADD.FTZ R125, R125, R122 ;  /* 0x0000007a7d7d7221 */ /* 0x000fe40000010000 */
[C---:B------:R-:W-:Y:S01]  /*4450*/  HMMA.16816.F32.BF16 R40, R76.reuse, R26, R40 ;  /* 0x0000001a4c28723c */ /* 0x040fe20000041828 */
[----:B------:R-:W3:Y:S02]  /*4460*/  LDSM.16.MT88.4 R24, [R88+0x8c00] ;  /* 0x008c00005818783b */ /* 0x000ee40000004200 */
[----:B------:R-:W-:Y:S01]  /*4470*/  FADD.FTZ R124, R124, R123 ;  /* 0x0000007b7c7c7221 */ /* 0x000fe20000010000 */
[----:B------:R-:W-:Y:S04]  /*4480*/  FADD.FTZ R125, R104, R125 ;  /* 0x0000007d687d7221 */ /* 0x000fe80000010000 */
[C---:B------:R-:W-:Y:S03]  /*4490*/  HMMA.16816.F32.BF16 R44, R76.reuse, R96, R44 ;  /* 0x000000604c2c723c */ /* 0x040fe6000004182c */
[----:B------:R-:W-:Y:S04]  /*44a0*/  FADD.FTZ R140, R140, R125 ;  /* 0x0000007d8c8c7221 */ /* 0x000fe80000010000 */
[----:B------:R-:W-:Y:S01]  /*44b0*/  FADD.FTZ R107, R107, R140 ;  /* 0x0000008c6b6b7221 */ /* 0x000fe20000010000 */
[C---:B------:R-:W-:Y:S03]  /*44c0*/  HMMA.16816.F32.BF16 R48, R76.reuse, R98, R48 ;  /* 0x000000624c30723c */ /* 0x040fe60000041830 */
[----:B------:R-:W-:Y:S04]  /*44d0*/  FADD.FTZ R138, R138, R107 ;  /* 0x0000006b8a8a7221 */ /* 0x000fe80000010000 */
[----:B------:R-:W-:Y:S01]  /*44e0*/  FADD.FTZ R138, R143, R138 ;  /* 0x0000008a8f8a7221 */ /* 0x000fe20000010000 */
[C---:B-1----:R-:W-:Y:S03]  /*44f0*/  HMMA.16816.F32.BF16 R52, R76.reuse, R28, R52 ;  /* 0x0000001c4c34723c */ /* 0x042fe60000041834 */
[----:B------:R-:W-:Y:S04]  /*4500*/  FADD.FTZ R147, R147, R138 ;  /* 0x0000008a93937221 */ /* 0x000fe80000010000 */
[----:B------:R-:W-:Y:S01]  /*4510*/  FADD.FTZ R147, R32, R147 ;  /* 0x0000009320937221 */ /* 0x000fe20000010000 */
[C---:B------:R-:W-:Y:S01]  /*4520*/  HMMA.16816.F32.BF16 R56, R76.reuse, R30, R56 ;  /* 0x0000001e4c38723c */ /* 0x040fe20000041838 */
[----:B------:R-:W1:Y:S02]  /*4530*/  LDSM.16.MT88.4 R28, [R108+0x2c00] ;  /* 0x002c00006c1c783b */ /* 0x000e640000004200 */
[----:B------:R-:W-:Y:S04]  /*4540*/  FADD.FTZ R34, R34, R147 ;  /* 0x0000009322227221 */ /* 0x000fe80000010000 */
[----:B------:R-:W-:Y:S01]  /*4550*/  FADD.FTZ R139, R35, R34 ;  /* 0x00000022238b7221 */ /* 0x000fe20000010000 */
[C---:B--2---:R-:W-:Y:S03]  /*4560*/  HMMA.16816.F32.BF16 R60, R76.reuse, R20, R60 ;  /* 0x000000144c3c723c */ /* 0x044fe6000004183c */
[----:B------:R-:W-:Y:S04]  /*4570*/  FADD.FTZ R21, R105, R124 ;  /* 0x0000007c69157221 */ /* 0x000fe80000010000 */
[----:B------:R-:W-:Y:S01]  /*4580*/  FADD.FTZ R21, R106, R21 ;  /* 0x000000156a157221 */ /* 0x000fe20000010000 */
[C---:B------:R-:W-:Y:S03]  /*4590*/  HMMA.16816.F32.BF16 R64, R76.reuse, R22, R64 ;  /* 0x000000164c40723c */ /* 0x040fe60000041840 */
[----:B------:R-:W-:Y:S04]  /*45a0*/  FADD.FTZ R126, R126, R21 ;  /* 0x000000157e7e7221 */ /* 0x000fe80000010000 */
[----:B------:R-:W-:Y:S01]  /*45b0*/  FADD.FTZ R127, R127, R126 ;  /* 0x0000007e7f7f7221 */ /* 0x000fe20000010000 */
[C---:B---3--:R-:W-:Y:S08]  /*45c0*/  HMMA.16816.F32.BF16 R68, R76.reuse, R24, R68 ;  /* 0x000000184c44723c */ /* 0x048ff00000041844 */
[C---:B------:R-:W-:Y:S08]  /*45d0*/  HMMA.16816.F32.BF16 R72, R76.reuse, R26, R72 ;  /* 0x0000001a4c48723c */ /* 0x040ff00000041848 */
[C---:B-1----:R-:W-:Y:S03]  /*45e0*/  HMMA.16816.F32.BF16 R80, R76.reuse, R28, R12 ;  /* 0x0000001c4c50723c */ /* 0x042fe6000004180c */
[----:B------:R-:W-:Y:S04]  /*45f0*/  FADD.FTZ R12, R142, R127 ;  /* 0x0000007f8e0c7221 */ /* 0x000fe80000010000 */
[----:B------:R-:W-:Y:S01]  /*4600*/  FADD.FTZ R12, R145, R12 ;  /* 0x0000000c910c7221 */ /* 0x000fe20000010000 */
[----:B------:R-:W-:Y:S03]  /*4610*/  HMMA.16816.F32.BF16 R76, R76, R30, R16 ;  /* 0x0000001e4c4c723c */ /* 0x000fe60000041810 */
[----:B------:R-:W-:Y:S04]  /*4620*/  FADD.FTZ R33, R33, R12 ;  /* 0x0000000c21217221 */ /* 0x000fe80000010000 */
[----:B------:R-:W-:Y:S01]  /*4630*/  FADD.FTZ R141, R118, R33 ;  /* 0x00000021768d7221 */ /* 0x000fe20000010000 */
[----:B------:R-:W-:Y:S01]  /*4640*/  @!UPT UIADD3 URZ, UPT, UPT, URZ, URZ, URZ ;  /* 0x000000fffffff290 */ /* 0x000fe2000fffe0ff */
[----:B------:R-:W-:Y:S11]  /*4650*/  @P0 BRA `(.L_x_210) ;  /* 0xffffffe800180947 */ /* 0x000ff6000383ffff */
.L_x_209:
[----:B------:R-:W1:Y:S01]  /*4660*/  SHFL.BFLY PT, R2, R141, 0x2, 0x1f ;  /* 0x0c401f008d027f89 */ /* 0x000e6200000e0000 */
[----:B------:R-:W2:Y:S01]  /*4670*/  S2UR UR5, SR_CgaCtaId ;  /* 0x00000000000579c3 */ /* 0x000ea20000008800 */
[----:B------:R-:W3:Y:S02]  /*4680*/  LDCU.U8 UR4, c[0x0][0x549] ;  /* 0x0000a920ff0477ac */ /* 0x000ee40008000000 */
[----:B------:R-:W4:Y:S01]  /*4690*/  SHFL.BFLY PT, R0, R139, 0x2, 0x1f ;  /* 0x0c401f008b007f89 */ /* 0x000f2200000e0000 */
[----:B------:R-:W-:Y:S01]  /*46a0*/  UMOV UR6, 0x400 ;  /* 0x0000040000067882 */ /* 0x000fe20000000000 */
[----:B------:R-:W5:Y:S03]  /*46b0*/  S2R R4, SR_TID.X ;  /* 0x0000000000047919 */ /* 0x000f660000002100 */
[----:B------:R-:W5:Y:S01]  /*46c0*/  S2UR UR7, SR_CTAID.Y ;  /* 0x00000000000779c3 */ /* 0x000f620000002600 */
[----:B---3--:R-:W-:Y:S01]  /*46d0*/  ISETP.NE.AND P1, PT, RZ, UR4, PT ;  /* 0x00000004ff007c0c */ /* 0x008fe2000bf25270 */
[----:B------:R-:W3:Y:S01]  /*46e0*/  LDCU.U8 UR4, c[0x0][0x548] ;  /* 0x0000a900ff0477ac */ /* 0x000ee20008000000 */
[----:B-1----:R-:W-:Y:S01]  /*46f0*/  FADD.FTZ R9, R2, R141 ;  /* 0x0000008d02097221 */ /* 0x002fe20000010000 */
[----:B--2---:R-:W-:-:S04]  /*4700*/  ULEA UR5, UR5, UR6, 0x18 ;  /* 0x0000000605057291 */ /* 0x004fc8000f8ec0ff */
[----:B------:R-:W1:Y:S01]  /*4710*/  S2UR UR6, SR_CTAID.Z ;  /* 0x00000000000679c3 */ /* 0x000e620000002700 */
[----:B----4-:R-:W-:Y:S02]  /*4720*/  FADD.FTZ R11, R0, R139 ;  /* 0x0000008b000b7221 */ /* 0x010fe40000010000 */
[----:B------:R-:W2:Y:S04]  /*4730*/  SHFL.BFLY PT, R0, R9, 0x1, 0x1f ;  /* 0x0c201f0009007f89 */ /* 0x000ea800000e0000 */
[----:B------:R-:W4:Y:S01]  /*4740*/  SHFL.BFLY PT, R6, R11, 0x1, 0x1f ;  /* 0x0c201f000b067f89 */ /* 0x000f2200000e0000 */
[----:B------:R-:W1:Y:S01]  /*4750*/  @P1 LDC R14, c[0x0][0x430] ;  /* 0x00010c00ff0e1b82 */ /* 0x000e620000000800 */
[C---:B-----5:R-:W-:Y:S02]  /*4760*/  SHF.L.U32 R5, R4.reuse, 0x1, RZ ;  /* 0x0000000104057819 */ /* 0x060fe400000006ff */
[----:B------:R-:W-:-:S02]  /*4770*/  SHF.L.U32 R2, R4, 0x3, RZ ;  /* 0x0000000304027819 */ /* 0x000fc400000006ff */
[----:B------:R-:W-:Y:S02]  /*4780*/  LOP3.LUT R5, R5, 0x6, RZ, 0xc0, !PT ;  /* 0x0000000605057812 */ /* 0x000fe400078ec0ff */
[----:B------:R-:W-:Y:S01]  /*4790*/  LOP3.LUT R19, R2, 0xd8, RZ, 0xc0, !PT ;  /* 0x000000d802137812 */ /* 0x000fe200078ec0ff */
[----:B--2---:R-:W-:Y:S01]  /*47a0*/  FADD.FTZ R7, R9, R0 ;  /* 0x0000000009077221 */ /* 0x004fe20000010000 */
[----:B------:R-:W-:Y:S02]  /*47b0*/  SHF.L.U32 R0, R4, 0x4, RZ ;  /* 0x0000000404007819 */ /* 0x000fe400000006ff */
[----:B------:R-:W-:Y:S01]  /*47c0*/  LOP3.LUT R9, R2, 0xc0, RZ, 0xc0, !PT ;  /* 0x000000c002097812 */ /* 0x000fe200078ec0ff */
[----:B----4-:R-:W-:Y:S01]  /*47d0*/  FADD.FTZ R6, R11, R6 ;  /* 0x000000060b067221 */ /* 0x010fe20000010000 */
[----:B------:R-:W2:Y:S01]  /*47e0*/  MUFU.RCP R10, R7 ;  /* 0x00000007000a7308 */ /* 0x000ea20000001000 */
[----:B------:R-:W-:Y:S02]  /*47f0*/  LOP3.LUT R5, R5, 0x3e00, R0, 0xf8, !PT ;  /* 0x00003e0005057812 */ /* 0x000fe400078ef800 */
[----:B------:R-:W-:-:S02]  /*4800*/  FSETP.NE.FTZ.AND P4, PT, R7, RZ, PT ;  /* 0x000000ff0700720b */ /* 0x000fc40003f95000 */
[----:B------:R-:W-:Y:S02]  /*4810*/  LOP3.LUT R9, R9, 0x18, R4, 0xf8, !PT ;  /* 0x0000001809097812 */ /* 0x000fe400078ef804 */
[----:B------:R-:W-:Y:S01]  /*4820*/  FSETP.NE.FTZ.AND P3, PT, R6, RZ, PT ;  /* 0x000000ff0600720b */ /* 0x000fe20003f75000 */
[----:B------:R-:W4:Y:S01]  /*4830*/  MUFU.RCP R8, R6 ;  /* 0x0000000600087308 */ /* 0x000f220000001000 */
[----:B------:R-:W-:Y:S02]  /*4840*/  LOP3.LUT R0, R5, 0x20, R2, 0xf8, !PT ;  /* 0x0000002005007812 */ /* 0x000fe400078ef802 */
[----:B------:R-:W-:Y:S02]  /*4850*/  SHF.L.U32 R5, R4, 0x2, RZ ;  /* 0x0000000204057819 */ /* 0x000fe400000006ff */
[----:B------:R-:W-:-:S04]  /*4860*/  LOP3.LUT R0, R0, R9, RZ, 0xfc, !PT ;  /* 0x0000000900007212 */ /* 0x000fc800078efcff */
[----:B------:R-:W-:Y:S02]  /*4870*/  LEA R9, R0, UR5, 0x1 ;  /* 0x0000000500097c11 */ /* 0x000fe4000f8e08ff */
[----:B--2---:R-:W-:Y:S02]  /*4880*/  FSEL R10, R10, 1, P4 ;  /* 0x3f8000000a0a7808 */ /* 0x004fe40002000000 */
[----:B------:R-:W-:-:S03]  /*4890*/  LOP3.LUT R0, R5, 0x20, RZ, 0xc0, !PT ;  /* 0x0000002005007812 */ /* 0x000fc600078ec0ff */
[C---:B------:R-:W-:Y:S01]  /*48a0*/  FMUL.FTZ R36, R10.reuse, R36 ;  /* 0x000000240a247220 */ /* 0x040fe20000410000 */
        /* <DEDUP_REMOVED lines=32> */
[----:B------:R-:W-:Y:S01]  /*4ab0*/  LOP3.LUT R10, R5, 0x40, RZ, 0xc0, !PT ;  /* 0x00000040050a7812 */ /* 0x000fe200078ec0ff */
[C---:B------:R-:W-:Y:S01]  /*4ac0*/  FMUL.FTZ R54, R8.reuse, R54 ;  /* 0x0000003608367220 */ /* 0x040fe20000410000 */
[C---:B------:R-:W-:Y:S01]  /*4ad0*/  FMUL.FTZ R55, R8.reuse, R55 ;  /* 0x0000003708377220 */ /* 0x040fe20000410000 */
[----:B------:R-:W-:Y:S01]  /*4ae0*/  IADD3 R15, PT, PT, R9, -R0, RZ ;  /* 0x80000000090f7210 */ /* 0x000fe20007ffe0ff */
[C---:B------:R-:W-:Y:S01]  /*4af0*/  FMUL.FTZ R58, R8.reuse, R58 ;  /* 0x0000003a083a7220 */ /* 0x040fe20000410000 */
[C---:B------:R-:W-:Y:S01]  /*4b00*/  FMUL.FTZ R59, R8.reuse, R59 ;  /* 0x0000003b083b7220 */ /* 0x040fe20000410000 */
[----:B------:R-:W-:Y:S01]  /*4b10*/  F2FP.BF16.F32.PACK_AB R36, R37, R36 ;  /* 0x000000242524723e */ /* 0x000fe200000010ff */
        /* <DEDUP_REMOVED lines=11> */
[----:B------:R-:W-:Y:S01]  /*4bd0*/  IADD3 R17, PT, PT, R9, -R10, RZ ;  /* 0x8000000a09117210 */ /* 0x000fe20007ffe0ff */
        /* <DEDUP_REMOVED lines=8> */
[----:B------:R2:W-:Y:S01]  /*4c60*/  STS [R9], R36 ;  /* 0x0000002409007388 */ /* 0x0005e20000000800 */
[----:B------:R-:W-:Y:S01]  /*4c70*/  F2FP.BF16.F32.PACK_AB R54, R55, R54 ;  /* 0x000000363736723e */ /* 0x000fe200000010ff */
[----:B------:R-:W4:Y:S01]  /*4c80*/  @P1 LDC.64 R10, c[0x0][0x430] ;  /* 0x00010c00ff0a1b82 */ /* 0x000f220000000a00 */
[----:B------:R-:W-:Y:S01]  /*4c90*/  F2FP.BF16.F32.PACK_AB R56, R57, R56 ;  /* 0x000000383938723e */ /* 0x000fe200000010ff */
[----:B------:R2:W-:Y:S01]  /*4ca0*/  STS [R9+0x200], R38 ;  /* 0x0002002609007388 */ /* 0x0005e20000000800 */
[----:B------:R-:W-:Y:S01]  /*4cb0*/  F2FP.BF16.F32.PACK_AB R58, R59, R58 ;  /* 0x0000003a3b3a723e */ /* 0x000fe200000010ff */
[C---:B------:R-:W-:Y:S01]  /*4cc0*/  FMUL.FTZ R12, R8.reuse, R78 ;  /* 0x0000004e080c7220 */ /* 0x040fe20000410000 */
[----:B------:R-:W-:Y:S01]  /*4cd0*/  F2FP.BF16.F32.PACK_AB R60, R61, R60 ;  /* 0x0000003c3d3c723e */ /* 0x000fe200000010ff */
[----:B------:R2:W-:Y:S01]  /*4ce0*/  STS [R15+0x10], R40 ;  /* 0x000010280f007388 */ /* 0x0005e20000000800 */
[----:B------:R-:W-:Y:S01]  /*4cf0*/  F2FP.BF16.F32.PACK_AB R62, R63, R62 ;  /* 0x0000003e3f3e723e */ /* 0x000fe200000010ff */
[----:B------:R-:W1:Y:S01]  /*4d00*/  LDC R5, c[0x0][0x434] ;  /* 0x00010d00ff057b82 */ /* 0x000e620000000800 */
[----:B------:R-:W-:Y:S01]  /*4d10*/  F2FP.BF16.F32.PACK_AB R64, R65, R64 ;  /* 0x000000404140723e */ /* 0x000fe200000010ff */
[----:B------:R2:W-:Y:S01]  /*4d20*/  STS [R15+0x210], R42 ;  /* 0x0002102a0f007388 */ /* 0x0005e20000000800 */
[----:B------:R-:W-:Y:S01]  /*4d30*/  F2FP.BF16.F32.PACK_AB R66, R67, R66 ;  /* 0x000000424342723e */ /* 0x000fe200000010ff */
[----:B------:R-:W-:Y:S01]  /*4d40*/  FMUL.FTZ R79, R8, R79 ;  /* 0x0000004f084f7220 */ /* 0x000fe20000410000 */
[----:B------:R-:W-:Y:S01]  /*4d50*/  F2FP.BF16.F32.PACK_AB R68, R69, R68 ;  /* 0x000000444544723e */ /* 0x000fe200000010ff */
[----:B------:R2:W-:Y:S01]  /*4d60*/  STS [R17+0x20], R44 ;  /* 0x0000202c11007388 */ /* 0x0005e20000000800 */
[----:B------:R-:W-:-:S02]  /*4d70*/  F2FP.BF16.F32.PACK_AB R70, R71, R70 ;  /* 0x000000464746723e */ /* 0x000fc400000010ff */
[----:B------:R-:W-:Y:S01]  /*4d80*/  F2FP.BF16.F32.PACK_AB R72, R73, R72 ;  /* 0x000000484948723e */ /* 0x000fe200000010ff */
[----:B------:R2:W-:Y:S01]  /*4d90*/  STS [R17+0x220], R46 ;  /* 0x0002202e11007388 */ /* 0x0005e20000000800 */
[----:B------:R-:W-:Y:S02]  /*4da0*/  F2FP.BF16.F32.PACK_AB R74, R75, R74 ;  /* 0x0000004a4b4a723e */ /* 0x000fe400000010ff */
[----:B------:R-:W-:Y:S01]  /*4db0*/  F2FP.BF16.F32.PACK_AB R80, R81, R80 ;  /* 0x000000505150723e */ /* 0x000fe200000010ff */
[----:B------:R2:W-:Y:S01]  /*4dc0*/  STS [R13+0x30], R48 ;  /* 0x000030300d007388 */ /* 0x0005e20000000800 */
[----:B------:R-:W-:Y:S01]  /*4dd0*/  F2FP.BF16.F32.PACK_AB R82, R83, R82 ;  /* 0x000000525352723e */ /* 0x000fe200000010ff */
[----:B----4-:R-:W-:Y:S01]  /*4de0*/  @P1 IMAD R43, R11, R10, RZ ;  /* 0x0000000a0b2b1224 */ /* 0x010fe200078e02ff */
[----:B------:R-:W-:Y:S01]  /*4df0*/  F2FP.BF16.F32.PACK_AB R76, R77, R76 ;  /* 0x0000004c4d4c723e */ /* 0x000fe200000010ff */
[----:B------:R2:W-:Y:S01]  /*4e00*/  STS [R13+0x230], R50 ;  /* 0x000230320d007388 */ /* 0x0005e20000000800 */
[----:B------:R-:W-:-:S02]  /*4e10*/  LOP3.LUT R11, R19, 0x18, R4, 0x78, !PT ;  /* 0x00000018130b7812 */ /* 0x000fc400078e7804 */
[----:B------:R-:W-:Y:S01]  /*4e20*/  F2FP.BF16.F32.PACK_AB R12, R79, R12 ;  /* 0x0000000c4f0c723e */ /* 0x000fe200000010ff */
[----:B------:R2:W-:Y:S01]  /*4e30*/  STS [R9+0x1000], R52 ;  /* 0x0010003409007388 */ /* 0x0005e20000000800 */
[----:B------:R-:W-:Y:S02]  /*4e40*/  LOP3.LUT R11, R11, 0x1f20, R2, 0xf8, !PT ;  /* 0x00001f200b0b7812 */ /* 0x000fe400078ef802 */
[----:B------:R-:W-:Y:S01]  /*4e50*/  @P1 MOV R10, 0x1 ;  /* 0x00000001000a1802 */ /* 0x000fe20000000f00 */
[----:B------:R2:W-:Y:S04]  /*4e60*/  STS [R9+0x1200], R54 ;  /* 0x0012003609007388 */ /* 0x0005e80000000800 */
        /* <DEDUP_REMOVED lines=11> */
[----:B------:R2:W-:Y:S01]  /*4f20*/  STS [R17+0x2220], R82 ;  /* 0x0022205211007388 */ /* 0x0005e20000000800 */
[----:B------:R-:W4:Y:S03]  /*4f30*/  S2R R0, SR_CTAID.X ;  /* 0x0000000000007919 */ /* 0x000f260000002500 */
[----:B------:R2:W-:Y:S01]  /*4f40*/  STS [R13+0x2030], R76 ;  /* 0x0020304c0d007388 */ /* 0x0005e20000000800 */
[----:B-1-3--:R-:W-:Y:S05]  /*4f50*/  @P1 BRA `(.L_x_213) ;  /* 0x0000000000281947 */ /* 0x00afea0003800000 */
[----:B------:R-:W-:Y:S01]  /*4f60*/  ISETP.NE.AND P0, PT, RZ, UR4, PT ;  /* 0x00000004ff007c0c */ /* 0x000fe2000bf05270 */
[----:B--2---:R-:W1:-:S12]  /*4f70*/  LDC R9, c[0x0][0x3e0] ;  /* 0x0000f800ff097b82 */ /* 0x004e580000000800 */
[----:B------:R-:W3:Y:S01]  /*4f80*/  @P0 LDC R43, c[0x0][0x454] ;  /* 0x00011500ff2b0b82 */ /* 0x000ee20000000800 */
[----:B------:R-:W-:Y:S02]  /*4f90*/  @P0 MOV R14, 0x1 ;  /* 0x00000001000e0802 */ /* 0x000fe40000000f00 */
[----:B------:R-:W-:-:S05]  /*4fa0*/  @!P0 MOV R14, 0x1 ;  /* 0x00000001000e8802 */ /* 0x000fca0000000f00 */
[----:B------:R-:W1:Y:S08]  /*4fb0*/  @P0 LDC R10, c[0x0][0x454] ;  /* 0x00011500ff0a0b82 */ /* 0x000e700000000800 */
[----:B------:R-:W2:Y:S08]  /*4fc0*/  @!P0 LDC R8, c[0x0][0x434] ;  /* 0x00010d00ff088b82 */ /* 0x000eb00000000800 */
[----:B------:R-:W3:Y:S01]  /*4fd0*/  @!P0 LDC R43, c[0x0][0x434] ;  /* 0x00010d00ff2b8b82 */ /* 0x000ee20000000800 */
[----:B-1----:R-:W-:-:S02]  /*4fe0*/  @P0 IMAD R10, R10, R9, RZ ;  /* 0x000000090a0a0224 */ /* 0x002fc400078e02ff */
[----:B--2---:R-:W-:-:S07]  /*4ff0*/  @!P0 IMAD R10, R8, R9, RZ ;  /* 0x00000009080a8224 */ /* 0x004fce00078e02ff */
.L_x_213:
[----:B------:R1:W-:Y:S01]  /*5000*/  STS [R13+0x2230], R12 ;  /* 0x0022300c0d007388 */ /* 0x0003e20000000800 */
[----:B------:R-:W-:Y:S01]  /*5010*/  ISETP.NE.AND P0, PT, RZ, UR4, !P1 ;  /* 0x00000004ff007c0c */ /* 0x000fe2000cf05270 */
[----:B--2---:R-:W2:Y:S01]  /*5020*/  LDC.64 R8, c[0x0][0x400] ;  /* 0x00010000ff087b82 */ /* 0x004ea20000000a00 */
[----:B------:R-:W-:-:S07]  /*5030*/  LEA R11, R11, UR5, 0x1 ;  /* 0x000000050b0b7c11 */ /* 0x000fce000f8e08ff */
[----:B------:R-:W-:Y:S01]  /*5040*/  BAR.SYNC.DEFER_BLOCKING 0x0 ;  /* 0x0000000000007b1d */ /* 0x000fe20000010000 */
[----:B---3--:R-:W-:Y:S01]  /*5050*/  IMAD R43, R43, UR6, RZ ;  /* 0x000000062b2b7c24 */ /* 0x008fe2000f8e02ff */
[----:B----4-:R-:W-:Y:S01]  /*5060*/  SHF.L.U32 R40, R0, 0x6, RZ ;  /* 0x0000000600287819 */ /* 0x010fe200000006ff */
[----:B------:R-:W-:Y:S01]  /*5070*/  IMAD R45, R5, UR7, RZ ;  /* 0x00000007052d7c24 */ /* 0x000fe2000f8e02ff */
[----:B------:R-:W-:Y:S01]  /*5080*/  LOP3.LUT P5, RZ, R4, 0x3, RZ, 0xc0, !PT ;  /* 0x0000000304ff7812 */ /* 0x000fe200078ac0ff */
[----:B------:R-:W-:Y:S01]  /*5090*/  IMAD.MOV.U32 R49, RZ, RZ, RZ ;  /* 0x000000ffff317224 */ /* 0x000fe200078e00ff */
[----:B------:R-:W3:Y:S02]  /*50a0*/  @P4 MUFU.LG2 R44, R7 ;  /* 0x00000007002c4308 */ /* 0x000ee40000000c00 */
[----:B------:R-:W4:Y:S01]  /*50b0*/  @P3 LDC R42, c[0x0][0x458] ;  /* 0x00011600ff2a3b82 */ /* 0x000f220000000800 */
[----:B------:R-:W-:Y:S01]  /*50c0*/  LOP3.LUT R48, R2, 0x18, RZ, 0xc0, !PT ;  /* 0x0000001802307812 */ /* 0x000fe200078ec0ff */
[----:B------:R-:W-:Y:S01]  /*50d0*/  IMAD R46, R40, R14, RZ ;  /* 0x0000000e282e7224 */ /* 0x000fe200078e02ff */
[----:B------:R-:W-:Y:S01]  /*50e0*/  SHF.R.S32.HI R2, RZ, 0x1f, R45 ;  /* 0x0000001fff027819 */ /* 0x000fe2000001142d */
[----:B------:R-:W-:Y:S01]  /*50f0*/  @!P0 IMAD R43, R10, UR7, R43 ;  /* 0x000000070a2b8c24 */ /* 0x000fe2000f8e022b */
[----:B------:R-:W-:Y:S01]  /*5100*/  SEL R45, R45, RZ, P0 ;  /* 0x000000ff2d2d7207 */ /* 0x000fe20000000000 */
[----:B------:R-:W-:Y:S01]  /*5110*/  BSSY.RECONVERGENT B0, `(.L_x_214) ;  /* 0x000002f000007945 */ /* 0x000fe20003800200 */
[----:B------:R-:W5:Y:S01]  /*5120*/  @P3 MUFU.LG2 R6, R6 ;  /* 0x0000000600063308 */ /* 0x000f620000000c00 */
[----:B------:R-:W4:Y:S01]  /*5130*/  @P4 LDC R41, c[0x0][0x458] ;  /* 0x00011600ff294b82 */ /* 0x000f220000000800 */
[----:B------:R-:W-:-:S02]  /*5140*/  IMAD.MOV.U32 R15, RZ, RZ, 0x7f800000 ;  /* 0x7f800000ff0f7424 */ /* 0x000fc400078e00ff */
[----:B--2---:R-:W-:-:S05]  /*5150*/  IMAD.WIDE.U32 R48, R8, UR7, R48 ;  /* 0x0000000708307c25 */ /* 0x004fca000f8e0030 */
[----:B-1----:R-:W1:Y:S01]  /*5160*/  LDC.64 R12, c[0x0][0x410] ;  /* 0x00010400ff0c7b82 */ /* 0x002e620000000a00 */
[----:B------:R-:W2:Y:S01]  /*5170*/  LDS.128 R36, [R11] ;  /* 0x000000000b247984 */ /* 0x000ea20000000c00 */
[----:B---3--:R-:W-:Y:S01]  /*5180*/  @P4 FMUL.FTZ R47, R44, 0.69314718246459960938 ;  /* 0x3f3172182c2f4820 */ /* 0x008fe20000410000 */
[----:B------:R-:W-:Y:S02]  /*5190*/  IMAD.MOV.U32 R7, RZ, RZ, 0x7f800000 ;  /* 0x7f800000ff077424 */ /* 0x000fe400078e00ff */
[----:B------:R-:W3:Y:S04]  /*51a0*/  LDS.128 R32, [R11+0x800] ;  /* 0x000800000b207984 */ /* 0x000ee80000000c00 */
[----:B------:R-:W1:Y:S01]  /*51b0*/  LDS.128 R28, [R11+0x1000] ;  /* 0x001000000b1c7984 */ /* 0x000e620000000c00 */
[----:B-----5:R-:W-:Y:S01]  /*51c0*/  @P3 FMUL.FTZ R44, R6, 0.69314718246459960938 ;  /* 0x3f317218062c3820 */ /* 0x020fe20000410000 */
[----:B------:R-:W-:-:S02]  /*51d0*/  IADD3 R6, P2, P1, R46, R45, R43 ;  /* 0x0000002d2e067210 */ /* 0x000fc4000795e02b */
[----:B------:R-:W1:Y:S01]  /*51e0*/  LDS.128 R24, [R11+0x1800] ;  /* 0x001800000b187984 */ /* 0x000e620000000c00 */
[----:B------:R-:W-:Y:S01]  /*51f0*/  SHF.R.S32.HI R46, RZ, 0x1f, R46 ;  /* 0x0000001fff2e7819 */ /* 0x000fe2000001142e */
[----:B----4-:R-:W-:Y:S01]  /*5200*/  @P3 FFMA.FTZ R7, R3, R42, R44 ;  /* 0x0000002a03073223 */ /* 0x010fe2000001002c */
[----:B------:R-:W-:Y:S01]  /*5210*/  SEL R45, R2, RZ, P0 ;  /* 0x000000ff022d7207 */ /* 0x000fe20000000000 */
[----:B------:R-:W4:Y:S01]  /*5220*/  LDS.128 R20, [R11+0x2000] ;  /* 0x002000000b147984 */ /* 0x000f220000000c00 */
[----:B------:R-:W-:Y:S01]  /*5230*/  SHF.R.S32.HI R43, RZ, 0x1f, R43 ;  /* 0x0000001fff2b7819 */ /* 0x000fe2000001142b */
[----:B------:R-:W-:Y:S01]  /*5240*/  @P4 FFMA.FTZ R15, R84, R41, R47 ;  /* 0x00000029540f4223 */ /* 0x000fe2000001002f */
[----:B------:R-:W-:Y:S01]  /*5250*/  SHF.R.U32.HI R42, RZ, 0x2, R4 ;  /* 0x00000002ff2a7819 */ /* 0x000fe20000011604 */
[----:B------:R5:W1:Y:S01]  /*5260*/  LDS.128 R16, [R11+0x2800] ;  /* 0x002800000b107984 */ /* 0x000a620000000c00 */
[----:B------:R-:W-:Y:S01]  /*5270*/  IADD3.X R43, PT, PT, R46, R45, R43, P2, P1 ;  /* 0x0000002d2e2b7210 */ /* 0x000fe200017e242b */
[----:B------:R-:W-:Y:S01]  /*5280*/  IMAD R45, R9, UR7, R49 ;  /* 0x00000007092d7c24 */ /* 0x000fe2000f8e0231 */
[----:B-----5:R-:W1:Y:S01]  /*5290*/  LDC.64 R10, c[0x0][0x408] ;  /* 0x00010200ff0a7b82 */ /* 0x020e620000000a00 */
[----:B--23--:R-:W-:Y:S05]  /*52a0*/  @P5 BRA `(.L_x_215) ;  /* 0x0000000000545947 */ /* 0x00cfea0003800000 */
[----:B------:R-:W-:Y:S01]  /*52b0*/  SHF.R.U32.HI R4, RZ, 0x1, R4 ;  /* 0x00000001ff047819 */ /* 0x000fe20000011604 */
[----:B------:R-:W-:-:S03]  /*52c0*/  IMAD.IADD R40, R5, 0x1, -R40 ;  /* 0x0000000105287824 */ /* 0x000fc600078e0a28 */
[----:B------:R-:W-:-:S04]  /*52d0*/  LOP3.LUT R9, R4, 0x30, RZ, 0xc0, !PT ;  /* 0x0000003004097812 */ /* 0x000fc800078ec0ff */
[----:B------:R-:W-:-:S04]  /*52e0*/  LOP3.LUT R9, R9, 0x7, R42, 0xf8, !PT ;  /* 0x0000000709097812 */ /* 0x000fc800078ef82a */
[C---:B------:R-:W-:Y:S01]  /*52f0*/  ISETP.GE.AND P3, PT, R9.reuse, R40, PT ;  /* 0x000000280900720c */ /* 0x040fe20003f66270 */
[----:B------:R-:W-:-:S05]  /*5300*/  VIADD R41, R9, 0x8 ;  /* 0x0000000809297836 */ /* 0x000fca0000000000 */
[----:B------:R-:W-:-:S07]  /*5310*/  ISETP.GE.AND P2, PT, R41, R40, PT ;  /* 0x000000282900720c */ /* 0x000fce0003f46270 */
[----:B------:R-:W2:Y:S01]  /*5320*/  @!P3 LDC.64 R4, c[0x0][0x420] ;  /* 0x00010800ff04bb82 */ /* 0x000ea20000000a00 */
[----:B------:R-:W-:-:S05]  /*5330*/  @!P3 IMAD R9, R9, R14, RZ ;  /* 0x0000000e0909b224 */ /* 0x000fca00078e02ff */
[----:B------:R-:W-:Y:S01]  /*5340*/  @!P2 IMAD R14, R41, R14, RZ ;  /* 0x0000000e290ea224 */ /* 0x000fe200078e02ff */
[CC--:B------:R-:W-:Y:S01]  /*5350*/  @!P3 IADD3 R8, P1, PT, R9.reuse, R6.reuse, RZ ;  /* 0x000000060908b210 */ /* 0x0c0fe20007f3e0ff */
[----:B------:R-:W3:Y:S03]  /*5360*/  @!P2 LDC.64 R2, c[0x0][0x420] ;  /* 0x00010800ff02ab82 */ /* 0x000ee60000000a00 */
[C---:B------:R-:W-:Y:S02]  /*5370*/  @!P2 IADD3 R6, P0, PT, R14.reuse, R6, RZ ;  /* 0x000000060e06a210 */ /* 0x040fe40007f1e0ff */
[-C--:B------:R-:W-:Y:S02]  /*5380*/  @!P3 LEA.HI.X.SX32 R9, R9, R43.reuse, 0x1, P1 ;  /* 0x0000002b0909b211 */ /* 0x080fe400008f0eff */
[----:B------:R-:W-:Y:S02]  /*5390*/  @!P2 LEA.HI.X.SX32 R14, R14, R43, 0x1, P0 ;  /* 0x0000002b0e0ea211 */ /* 0x000fe400000f0eff */
[----:B--2---:R-:W-:-:S04]  /*53a0*/  @!P3 LEA R4, P1, R8, R4, 0x2 ;  /* 0x000000040804b211 */ /* 0x004fc800078210ff */
[----:B------:R-:W-:Y:S02]  /*53b0*/  @!P3 LEA.HI.X R5, R8, R5, R9, 0x2, P1 ;  /* 0x000000050805b211 */ /* 0x000fe400008f1409 */
[----:B---3--:R-:W-:-:S03]  /*53c0*/  @!P2 LEA R2, P0, R6, R2, 0x2 ;  /* 0x000000020602a211 */ /* 0x008fc600078010ff */
[----:B------:R2:W-:Y:S01]  /*53d0*/  @!P3 STG.E desc[UR26][R4.64], R15 ;  /* 0x0000000f0400b986 */ /* 0x0005e2000c10191a */
[----:B------:R-:W-:-:S05]  /*53e0*/  @!P2 LEA.HI.X R3, R6, R3, R14, 0x2, P0 ;  /* 0x000000030603a211 */ /* 0x000fca00000f140e */
[----:B------:R2:W-:Y:S04]  /*53f0*/  @!P2 STG.E desc[UR26][R2.64], R7 ;  /* 0x000000070200a986 */ /* 0x0005e8000c10191a */
.L_x_215:
[----:B------:R-:W-:Y:S05]  /*5400*/  BSYNC.RECONVERGENT B0 ;  /* 0x0000000000007941 */ /* 0x000fea0003800200 */
.L_x_214:
[----:B------:R-:W-:Y:S01]  /*5410*/  MOV R43, RZ ;  /* 0x000000ff002b7202 */ /* 0x000fe20000000f00 */
[----:B------:R-:W2:Y:S01]  /*5420*/  LDCU.64 UR4, c[0x0][0x3f0] ;  /* 0x00007e00ff0477ac */ /* 0x000ea20008000a00 */
[----:B------:R-:W-:Y:S01]  /*5430*/  MOV R44, R48 ;  /* 0x00000030002c7202 */ /* 0x000fe20000000f00 */
[----:B------:R-:W-:-:S04]  /*5440*/  IMAD.WIDE.U32 R42, R0, 0x40, R42 ;  /* 0x00000040002a7825 */ /* 0x000fc800078e002a */
[----:B-1----:R-:W-:-:S04]  /*5450*/  IMAD.WIDE.U32 R44, R12, UR6, R44 ;  /* 0x000000060c2c7c25 */ /* 0x002fc8000f8e002c */
[-C--:B------:R-:W-:Y:S02]  /*5460*/  IMAD R0, R43, R10.reuse, RZ ;  /* 0x0000000a2b007224 */ /* 0x080fe400078e02ff */
[----:B------:R-:W-:Y:S02]  /*5470*/  IMAD R45, R13, UR6, R45 ;  /* 0x000000060d2d7c24 */ /* 0x000fe4000f8e022d */
[C---:B------:R-:W-:Y:S02]  /*5480*/  IMAD R0, R42.reuse, R11, R0 ;  /* 0x0000000b2a007224 */ /* 0x040fe400078e0200 */
[----:B------:R-:W-:-:S05]  /*5490*/  IMAD.WIDE.U32 R42, R42, R10, R44 ;  /* 0x0000000a2a2a7225 */ /* 0x000fca00078e002c */
[----:B------:R-:W-:Y:S02]  /*54a0*/  IADD3 R0, PT, PT, R43, R0, RZ ;  /* 0x000000002b007210 */ /* 0x000fe40007ffe0ff */
[----:B--2---:R-:W-:-:S04]  /*54b0*/  LEA R2, P0, R42, UR4, 0x1 ;  /* 0x000000042a027c11 */ /* 0x004fc8000f8008ff */
[----:B------:R-:W-:Y:S02]  /*54c0*/  LEA.HI.X R3, R42, UR5, R0, 0x1, P0 ;  /* 0x000000052a037c11 */ /* 0x000fe400080f0c00 */
[----:B------:R-:W-:-:S03]  /*54d0*/  LEA R4, P0, R10, R2, 0x6 ;  /* 0x000000020a047211 */ /* 0x000fc600078030ff */
[----:B------:R-:W-:Y:S01]  /*54e0*/  STG.E.128 desc[UR26][R2.64], R36 ;  /* 0x0000002402007986 */ /* 0x000fe2000c101d1a */
[----:B------:R-:W-:-:S03]  /*54f0*/  LEA.HI.X R5, R10, R3, R11, 0x6, P0 ;  /* 0x000000030a057211 */ /* 0x000fc600000f340b */
[----:B------:R-:W-:Y:S04]  /*5500*/  STG.E.128 desc[UR26][R2.64+0x40], R28 ;  /* 0x0000401c02007986 */ /* 0x000fe8000c101d1a */
[----:B----4-:R-:W-:Y:S04]  /*5510*/  STG.E.128 desc[UR26][R2.64+0x80], R20 ;  /* 0x0000801402007986 */ /* 0x010fe8000c101d1a */
[----:B------:R-:W-:Y:S04]  /*5520*/  STG.E.128 desc[UR26][R4.64], R32 ;  /* 0x0000002004007986 */ /* 0x000fe8000c101d1a */
[----:B------:R-:W-:Y:S04]  /*5530*/  STG.E.128 desc[UR26][R4.64+0x40], R24 ;  /* 0x0000401804007986 */ /* 0x000fe8000c101d1a */
[----:B------:R-:W-:Y:S01]  /*5540*/  STG.E.128 desc[UR26][R4.64+0x80], R16 ;  /* 0x0000801004007986 */ /* 0x000fe2000c101d1a */
[----:B------:R-:W-:Y:S05]  /*5550*/  EXIT ;  /* 0x000000000000794d */ /* 0x000fea0003800000 */
.L_x_216:
        /* <DEDUP_REMOVED lines=10> */
.L_x_1263:


//--------------------- .text._ZN5flash16flash_fwd_kernelI23Flash_fwd_kernel_traitsILi96ELi64ELi64ELi4ELb0ELb0EN7cutlass10bfloat16_tE19Flash_kernel_traitsILi96ELi64ELi64ELi4ES3_EELb0ELb1ELb0ELb0ELb0ELb1ELb0ELb0EEEvNS_16Flash_fwd_paramsE --------------------------
	.section	.text._ZN5flash16flash_fwd_kernelI23Flash_fwd_kernel_traitsILi96ELi64ELi64ELi4ELb0ELb0EN7cutlass10bfloat16_tE19Flash_kernel_traitsILi96ELi64ELi64ELi4ES3_EELb0ELb1ELb0ELb0ELb0ELb1ELb0ELb0EEEvNS_16Flash_fwd_paramsE,"ax",@progbits
	.align	128
        .global         _ZN5flash16flash_fwd_kernelI23Flash_fwd_kernel_traitsILi96ELi64ELi64ELi4ELb0ELb0EN7cutlass10bfloat16_tE19Flash_kernel_traitsILi96ELi64ELi64ELi4ES3_EELb0ELb1ELb0ELb0ELb0ELb1ELb0ELb0EEEvNS_16Flash_fwd_paramsE
        .type           _ZN5flash16flash_fwd_kernelI23Flash_fwd_kernel_traitsILi96ELi64ELi64ELi4ELb0ELb0EN7cutlass10bfloat16_tE19Flash_kernel_traitsILi96ELi64ELi64ELi4ES3_EELb0ELb1ELb0ELb0ELb0ELb1ELb0ELb0EEEvNS_16Flash_fwd_paramsE,@function
        .size           _ZN5flash16flash_fwd_kernelI23Flash_fwd_kernel_traitsILi96ELi64ELi64ELi4ELb0ELb0EN7cutlass10bfloat16_tE19Flash_kernel_traitsILi96ELi64ELi64ELi4ES3_EELb0ELb1ELb0ELb0ELb0ELb1ELb0ELb0EEEvNS_16Flash_fwd_paramsE,(.L_x_1264 - _ZN5flash16flash_fwd_kernelI23Flash_fwd_kernel_traitsILi96ELi64ELi64ELi4ELb0ELb0EN7cutlass10bfloat16_tE19Flash_kernel_traitsILi96ELi64ELi64ELi4ES3_EELb0ELb1ELb0ELb0ELb0ELb1ELb0ELb0EEEvNS_16Flash_fwd_paramsE)
        .other          _ZN5flash16flash_fwd_kernelI23Flash_fwd_kernel_traitsILi96ELi64ELi64ELi4ELb0ELb0EN7cutlass10bfloat16_tE19Flash_kernel_traitsILi96ELi64ELi64ELi4ES3_EELb0ELb1ELb0ELb0ELb0ELb1ELb0ELb0EEEvNS_16Flash_fwd_paramsE,@"STO_CUDA_ENTRY STV_DEFAULT"
_ZN5flash16flash_fwd_kernelI23Flash_fwd_kernel_traitsILi96ELi64ELi64ELi4ELb0ELb0EN7cutlass10bfloat16_tE19Flash_kernel_traitsILi96ELi64ELi64ELi4ES3_EELb0ELb1ELb0ELb0ELb0ELb1ELb0ELb0EEEvNS_16Flash_fwd_paramsE:
.text._ZN5flash16flash_fwd_kernelI23Flash_fwd_kernel_traitsILi96ELi64ELi64ELi4ELb0ELb0EN7cutlass10bfloat16_tE19Flash_kernel_traitsILi96ELi64ELi64ELi4ES3_EELb0ELb1ELb0ELb0ELb0ELb1ELb0ELb0EEEvNS_16Flash_fwd_paramsE:
        /* <DEDUP_REMOVED lines=23> */
[C---:B------:R-:W-:Y:S02]  /*0170*/  @P2 IADD3 R6, P0, PT, R13.reuse, UR4, RZ ;  /* 0x000000040d062c10 */ /* 0x040fe4000ff1e0ff */
[----:B------:R-:W-:-:S02]  /*0180*/  @P3 IADD3 R16, P1, PT, R13, UR6, RZ ;  /* 0x000000060d103c10 */ /* 0x000fc4000ff3e0ff */
[C---:B------:R-:W-:Y:S01]  /*0190*/  @P2 IADD3.X R7, PT, PT, R2.reuse, UR5, RZ, P0, !PT ;  /* 0x0000000502072c10 */ /* 0x040fe200087fe4ff */
[----:B------:R-:W4:Y:S01]  /*01a0*/  S2R R21, SR_CTAID.X ;  /* 0x0000000000157919 */ /* 0x000f220000002500 */
[----:B------:R-:W3:Y:S01]  /*01b0*/  LDCU.U8 UR4, c[0x0][0x532] ;  /* 0x0000a640ff0477ac */ /* 0x000ee20008000000 */
[----:B------:R-:W2:Y:S01]  /*01c0*/  @!P4 LDC R81, c[0x0][0x434] ;  /* 0x00010d00ff51cb82 */ /* 0x000ea20000000800 */
[C---:B------:R-:W-:Y:S01]  /*01d0*/  @P3 IADD3.X R17, PT, PT, R2.reuse, UR7, RZ, P1, !PT ;  /* 0x0000000702113c10 */ /* 0x040fe20008ffe4ff */
[----:B------:R1:W5:Y:S02]  /*01e0*/  @P2 LDG.E R8, desc[UR12][R6.64] ;  /* 0x0000000c06082981 */ /* 0x000364000c1e1900 */
[----:B-1----:R-:W-:Y:S02]  /*01f0*/  IADD3 R12, P0, PT, R13, R4, RZ ;  /* 0x000000040d0c7210 */ /* 0x002fe40007f1e0ff */
[----:B------:R1:W5:Y:S03]  /*0200*/  @P3 LDG.E R9, desc[UR12][R16.64] ;  /* 0x0000000c10093981 */ /* 0x000366000c1e1900 */
[----:B------:R-:W-:Y:S01]  /*0210*/  IMAD.X R13, R2, 0x1, R5, P0 ;  /* 0x00000001020d7824 */ /* 0x000fe200000e0605 */
[----:B------:R-:W-:Y:S01]  /*0220*/  ISETP.NE.U32.AND P0, PT, R4, RZ, PT ;  /* 0x000000ff0400720c */ /* 0x000fe20003f05070 */
[----:B------:R-:W1:Y:S03]  /*0230*/  @!P2 LDC.64 R2, c[0x0][0x488] ;  /* 0x00012200ff02ab82 */ /* 0x000e660000000a00 */
[----:B------:R-:W-:-:S02]  /*0240*/  ISETP.NE.AND.EX P0, PT, R5, RZ, PT, P0 ;  /* 0x000000ff0500720c */ /* 0x000fc40003f05300 */
[----:B------:R-:W-:Y:S02]  /*0250*/  ISETP.EQ.U32.AND P3, PT, R4, RZ, PT ;  /* 0x000000ff0400720c */ /* 0x000fe40003f62070 */
[----:B---3--:R-:W-:-:S09]  /*0260*/  ISETP.NE.AND P1, PT, RZ, UR4, PT ;  /* 0x00000004ff007c0c */ /* 0x008fd2000bf25270 */
[----:B------:R-:W3:Y:S01]  /*0270*/  @!P0 LDC R4, c[0x0][0x438] ;  /* 0x00010e00ff048b82 */ /* 0x000ee20000000800 */
[----:B------:R-:W-:-:S07]  /*0280*/  ISETP.EQ.OR.EX P3, PT, R5, RZ, !P1, P3 ;  /* 0x000000ff0500720c */ /* 0x000fce0004f62730 */
[----:B------:R-:W1:Y:S01]  /*0290*/  @!P2 LDC R6, c[0x0][0x43c] ;  /* 0x00010f00ff06ab82 */ /* 0x000e620000000800 */
[----:B------:R-:W-:Y:S02]  /*02a0*/  IMAD.MOV.U32 R10, RZ, RZ, -0x1 ;  /* 0xffffffffff0a7424 */ /* 0x000fe400078e00ff */
[----:B----4-:R-:W-:-:S04]  /*02b0*/  IMAD.SHL.U32 R84, R21, 0x40, RZ ;  /* 0x0000004015547824 */ /* 0x010fc800078e00ff */
[----:B------:R4:W5:Y:S01]  /*02c0*/  @!P3 LDG.E R10, desc[UR12][R12.64] ;  /* 0x0000000c0c0ab981 */ /* 0x000962000c1e1900 */
[----:B--2---:R-:W-:-:S05]  /*02d0*/  @P4 IMAD.IADD R81, R14, 0x1, -R123 ;  /* 0x000000010e514824 */ /* 0x004fca00078e0a7b */
[----:B------:R-:W-:Y:S01]  /*02e0*/  ISETP.GT.AND P3, PT, R81, R84, PT ;  /* 0x000000545100720c */ /* 0x000fe20003f64270 */
[----:B-1-34-:R-:W-:-:S12]  /*02f0*/  @!P0 BRA `(.L_x_217) ;  /* 0x00000000000c8947 */ /* 0x01afd80003800000 */
[----:B------:R-:W2:Y:S02]  /*0300*/  @P1 LDG.E R5, desc[UR12][R12.64+0x4] ;  /* 0x0000040c0c051981 */ /* 0x000ea4000c1e1900 */
[----:B--2--5:R-:W-:-:S06]  /*0310*/  @P1 IADD3 R4, PT, PT, R5, -R10, RZ ;  /* 0x8000000a05041210 */ /* 0x024fcc0007ffe0ff */
[----:B------:R1:W5:Y:S02]  /*0320*/  @!P1 LDG.E R4, desc[UR12][R12.64] ;  /* 0x0000000c0c049981 */ /* 0x000364000c1e1900 */
.L_x_217:
[----:B------:R-:W-:Y:S05]  /*0330*/  @!P3 EXIT ;  /* 0x000000000000b94d */ /* 0x000fea0003800000 */
[----:B------:R-:W2:Y:S01]  /*0340*/  LDC R80, c[0x0][0x508] ;  /* 0x00014200ff507b82 */ /* 0x000ea20000000800 */
[----:B------:R-:W-:Y:S01]  /*0350*/  @!P2 ISETP.NE.U32.AND P0, PT, R2, RZ, PT ;  /* 0x000000ff0200a20c */ /* 0x000fe20003f05070 */
[----:B-----5:R-:W-:Y:S01]  /*0360*/  @P2 IMAD.IADD R79, R8, 0x1, -R9 ;  /* 0x00000001084f2824 */ /* 0x020fe200078e0a09 */
[----:B------:R-:W3:Y:S01]  /*0370*/  S2R R23, SR_CTAID.Z ;  /* 0x0000000000177919 */ /* 0x000ee20000002700 */
[----:B------:R-:W-:Y:S01]  /*0380*/  VIADD R2, R21, 0x1 ;  /* 0x0000000115027836 */ /* 0x000fe20000000000 */
[----:B------:R-:W-:Y:S01]  /*0390*/  @!P2 ISETP.NE.AND.EX P0, PT, R3, RZ, PT, P0 ;  /* 0x000000ff0300a20c */ /* 0x000fe20003f05300 */
[----:B------:R-:W4:Y:S02]  /*03a0*/  S2R R85, SR_TID.X ;  /* 0x0000000000557919 */ /* 0x000f240000002100 */
[----:B------:R-:W-:Y:S01]  /*03b0*/  IMAD R3, R2, 0x40, -R81 ;  /* 0x0000004002037824 */ /* 0x000fe200078e0a51 */
[----:B------:R-:W-:-:S04]  /*03c0*/  @!P2 SEL R6, R6, RZ, P0 ;  /* 0x000000ff0606a207 */ /* 0x000fc80000000000 */
[----:B------:R-:W-:-:S05]  /*03d0*/  @!P2 IADD3 R79, PT, PT, R6, R4, -R9 ;  /* 0x00000004064fa210 */ /* 0x000fca0007ffe809 */
        /* <DEDUP_REMOVED lines=11> */
[----:B------:R-:W-:Y:S01]  /*0490*/  ISETP.NE.AND P1, PT, R123, -0x1, PT ;  /* 0xffffffff7b00780c */ /* 0x000fe20003f25270 */
[----:B------:R-:W2:Y:S01]  /*04a0*/  LDC.U8 R2, c[0x0][0x549] ;  /* 0x00015240ff027b82 */ /* 0x000ea20000000000 */
[----:B-1----:R-:W-:Y:S01]  /*04b0*/  SHF.R.U32.HI R12, RZ, 0x2, R85 ;  /* 0x00000002ff0c7819 */ /* 0x002fe20000011655 */
[----:B------:R-:W-:Y:S01]  /*04c0*/  IMAD.IADD R81, R81, 0x1, -R84 ;  /* 0x0000000151517824 */ /* 0x000fe200078e0a54 */
[----:B------:R-:W-:-:S03]  /*04d0*/  LOP3.LUT P5, R10, R85, 0x3, RZ, 0xc0, !PT ;  /* 0x00000003550a7812 */ /* 0x000fc600078ac0ff */
[C---:B------:R-:W-:Y:S01]  /*04e0*/  VIADD R11, R12.reuse, 0x20 ;  /* 0x000000200c0b7836 */ /* 0x040fe20000000000 */
[CC--:B------:R-:W-:Y:S01]  /*04f0*/  ISETP.GE.AND P3, PT, R12.reuse, R81.reuse, PT ;  /* 0x000000510c00720c */ /* 0x0c0fe20003f66270 */
[----:B------:R-:W1:Y:S01]  /*0500*/  LDC.U8 R8, c[0x0][0x548] ;  /* 0x00015200ff087b82 */ /* 0x000e620000000000 */
[-C--:B------:R-:W-:Y:S02]  /*0510*/  ISETP.GE.OR P5, PT, R12, R81.reuse, P5 ;  /* 0x000000510c00720c */ /* 0x080fe40002fa6670 */
[----:B------:R-:W-:-:S05]  /*0520*/  ISETP.GE.AND P2, PT, R11, R81, PT ;  /* 0x000000510b00720c */ /* 0x000fca0003f46270 */
[----:B------:R-:W3:Y:S08]  /*0530*/  @!P1 LDC.64 R6, c[0x0][0x400] ;  /* 0x00010000ff069b82 */ /* 0x000ef00000000a00 */
[----:B------:R-:W4:Y:S01]  /*0540*/  @P1 LDC.64 R4, c[0x0][0x408] ;  /* 0x00010200ff041b82 */ /* 0x000f220000000a00 */
[----:B--2---:R-:W-:-:S07]  /*0550*/  ISETP.NE.AND P0, PT, R2, RZ, PT ;  /* 0x000000ff0200720c */ /* 0x004fce0003f05270 */
[----:B------:R-:W2:Y:S01]  /*0560*/  LDC R9, c[0x0][0x434] ;  /* 0x00010d00ff097b82 */ /* 0x000ea20000000800 */
[----:B-1----:R-:W-:Y:S01]  /*0570*/  ISETP.NE.AND P6, PT, R8, RZ, !P0 ;  /* 0x000000ff0800720c */ /* 0x002fe200047c5270 */
[----:B---3--:R-:W-:-:S06]  /*0580*/  @!P1 IMAD.WIDE.U32 R16, R0, R6, RZ ;  /* 0x0000000600109225 */ /* 0x008fcc00078e00ff */
[----:B------:R-:W1:Y:S01]  /*0590*/  @P0 LDC.64 R2, c[0x0][0x430] ;  /* 0x00010c00ff020b82 */ /* 0x000e620000000a00 */
[----:B------:R-:W-:Y:S02]  /*05a0*/  @!P1 IMAD R7, R0, R7, R17 ;  /* 0x0000000700079224 */ /* 0x000fe400078e0211 */
[----:B----4-:R-:W-:Y:S01]  /*05b0*/  @P1 IMAD.WIDE.U32 R14, R123, R4, RZ ;  /* 0x000000047b0e1225 */ /* 0x010fe200078e00ff */
[----:B------:R-:W-:-:S03]  /*05c0*/  @!P1 MOV R4, R16 ;  /* 0x0000001000049202 */ /* 0x000fc60000000f00 */
[----:B------:R-:W-:Y:S02]  /*05d0*/  @P1 IMAD R7, R123, R5, R15 ;  /* 0x000000057b071224 */ /* 0x000fe400078e020f */
[----:B------:R-:W3:Y:S01]  /*05e0*/  @P0 LDC R5, c[0x0][0x430] ;  /* 0x00010c00ff050b82 */ /* 0x000ee20000000800 */
[----:B-1----:R-:W-:Y:S02]  /*05f0*/  @P0 IMAD R2, R2, R3, RZ ;  /* 0x0000000302020224 */ /* 0x002fe400078e02ff */
[----:B------:R-:W-:Y:S01]  /*0600*/  @P0 IMAD.MOV.U32 R3, RZ, RZ, 0x1 ;  /* 0x00000001ff030424 */ /* 0x000fe200078e00ff */
[----:B--2---:R-:W-:Y:S06]  /*0610*/  @P0 BRA `(.L_x_219) ;  /* 0x0000000000280947 */ /* 0x004fec0003800000 */
[----:B------:R-:W-:Y:S01]  /*0620*/  ISETP.NE.AND P0, PT, R8, RZ, PT ;  /* 0x000000ff0800720c */ /* 0x000fe20003f05270 */
[----:B------:R-:W1:-:S12]  /*0630*/  LDC R17, c[0x0][0x3e0] ;  /* 0x0000f800ff117b82 */ /* 0x000e580000000800 */
[----:B------:R-:W2:Y:S01]  /*0640*/  @P0 LDC R2, c[0x0][0x454] ;  /* 0x00011500ff020b82 */ /* 0x000ea20000000800 */
[----:B---3--:R-:W-:Y:S02]  /*0650*/  @P0 MOV R5, 0x1 ;  /* 0x0000000100050802 */ /* 0x008fe40000000f00 */
[----:B------:R-:W-:-:S05]  /*0660*/  @!P0 MOV R5, 0x1 ;  /* 0x0000000100058802 */ /* 0x000fca0000000f00 */
[----:B------:R-:W1:Y:S08]  /*0670*/  @P0 LDC R8, c[0x0][0x454] ;  /* 0x00011500ff080b82 */ /* 0x000e700000000800 */
[----:B------:R-:W3:Y:S08]  /*0680*/  @!P0 LDC R6, c[0x0][0x434] ;  /* 0x00010d00ff068b82 */ /* 0x000ef00000000800 */
[----:B------:R-:W4:Y:S01]  /*0690*/  @!P0 LDC R2, c[0x0][0x434] ;  /* 0x00010d00ff028b82 */ /* 0x000f220000000800 */
[----:B-1----:R-:W-:-:S02]  /*06a0*/  @P0 IMAD R3, R8, R17, RZ ;  /* 0x0000001108030224 */ /* 0x002fc400078e02ff */
[----:B--23--:R-:W-:-:S07]  /*06b0*/  @!P0 IMAD R3, R6, R17, RZ ;  /* 0x0000001106038224 */ /* 0x00cfce00078e02ff */
.L_x_219:
[----:B------:R-:W-:Y:S01]  /*06c0*/  IMAD.SHL.U32 R85, R85, 0x8, RZ ;  /* 0x0000000855557824 */ /* 0x000fe200078e00ff */
[----:B------:R-:W1:Y:S01]  /*06d0*/  LDCU.64 UR4, c[0x0][0x410] ;  /* 0x00008200ff0477ac */ /* 0x000e620008000a00 */
[----:B------:R-:W-:Y:S01]  /*06e0*/  IMAD R6, R0, R9, RZ ;  /* 0x0000000900067224 */ /* 0x000fe200078e02ff */
[----:B------:R-:W-:Y:S01]  /*06f0*/  ISETP.NE.AND P0, PT, R123, -0x1, PT ;  /* 0xffffffff7b00780c */ /* 0x000fe20003f05270 */
[----:B------:R-:W-:Y:S01]  /*0700*/  @P1 IMAD.MOV.U32 R4, RZ, RZ, R14 ;  /* 0x000000ffff041224 */ /* 0x000fe200078e000e */
[----:B------:R-:W-:Y:S01]  /*0710*/  LOP3.LUT R85, R85, 0x18, RZ, 0xc0, !PT ;  /* 0x0000001855557812 */ /* 0x000fe200078ec0ff */
[----:B----4-:R-:W-:Y:S01]  /*0720*/  IMAD R2, R23, R2, RZ ;  /* 0x0000000217027224 */ /* 0x010fe200078e02ff */
[----:B------:R-:W-:Y:S01]  /*0730*/  SEL R6, R6, R123, !P0 ;  /* 0x0000007b06067207 */ /* 0x000fe20004000000 */
[----:B------:R-:W-:Y:S01]  /*0740*/  IMAD.MOV.U32 R13, RZ, RZ, RZ ;  /* 0x000000ffff0d7224 */ /* 0x000fe200078e00ff */
[----:B------:R-:W-:Y:S01]  /*0750*/  IADD3 R8, P0, PT, R85, R4, RZ ;  /* 0x0000000455087210 */ /* 0x000fe20007f1e0ff */
[----:B------:R-:W-:Y:S01]  /*0760*/  @!P6 IMAD R2, R0, R3, R2 ;  /* 0x000000030002e224 */ /* 0x000fe200078e0202 */
[----:B------:R-:W-:Y:S01]  /*0770*/  SEL R0, R6, RZ, P6 ;  /* 0x000000ff06007207 */ /* 0x000fe20003000000 */
[----:B---3--:R-:W-:Y:S01]  /*0780*/  IMAD R3, R84, R5, RZ ;  /* 0x0000000554037224 */ /* 0x008fe200078e02ff */
[----:B------:R-:W-:Y:S01]  /*0790*/  SHF.R.S32.HI R6, RZ, 0x1f, R6 ;  /* 0x0000001fff067819 */ /* 0x000fe20000011406 */
[----:B------:R-:W-:Y:S01]  /*07a0*/  IMAD.X R9, RZ, RZ, R7, P0 ;  /* 0x000000ffff097224 */ /* 0x000fe200000e0607 */
[----:B------:R-:W-:Y:S01]  /*07b0*/  BSSY.RECONVERGENT B0, `(.L_x_220) ;  /* 0x0000016000007945 */ /* 0x000fe20003800200 */
[----:B------:R-:W-:Y:S01]  /*07c0*/  ISETP.NE.OR P4, PT, R10, RZ, P2 ;  /* 0x000000ff0a00720c */ /* 0x000fe20001785670 */
[----:B------:R-:W-:Y:S01]  /*07d0*/  IMAD.WIDE.U32 R14, R21, 0x40, R12 ;  /* 0x00000040150e7825 */ /* 0x000fe200078e000c */
[----:B------:R-:W-:-:S02]  /*07e0*/  IADD3 R0, P1, P0, R3, R0, R2 ;  /* 0x0000000003007210 */ /* 0x000fc4000783e002 */
[----:B------:R-:W-:Y:S01]  /*07f0*/  SEL R6, R6, RZ, P6 ;  /* 0x000000ff06067207 */ /* 0x000fe20003000000 */
[C---:B-1----:R-:W-:Y:S01]  /*0800*/  IMAD.WIDE.U32 R8, R23.reuse, UR4, R8 ;  /* 0x0000000417087c25 */ /* 0x042fe2000f8e0008 */
[----:B------:R-:W-:Y:S02]  /*0810*/  SHF.R.S32.HI R3, RZ, 0x1f, R3 ;  /* 0x0000001fff037819 */ /* 0x000fe40000011403 */
[----:B------:R-:W-:Y:S01]  /*0820*/  SHF.R.S32.HI R2, RZ, 0x1f, R2 ;  /* 0x0000001fff027819 */ /* 0x000fe20000011402 */
[----:B------:R-:W-:Y:S01]  /*0830*/  IMAD R17, R23, UR5, R9 ;  /* 0x0000000517117c24 */ /* 0x000fe2000f8e0209 */
[----:B------:R-:W-:Y:S06]  /*0840*/  @P3 BRA `(.L_x_221) ;  /* 0x0000000000303947 */ /* 0x000fec0003800000 */
[----:B------:R-:W1:Y:S01]  /*0850*/  LDCU.64 UR4, c[0x0][0x408] ;  /* 0x00008100ff0477ac */ /* 0x000e620008000a00 */
[----:B------:R-:W-:Y:S01]  /*0860*/  MOV R16, R8 ;  /* 0x0000000800107202 */ /* 0x000fe20000000f00 */
[----:B------:R-:W2:Y:S01]  /*0870*/  LDCU.64 UR6, c[0x0][0x3f0] ;  /* 0x00007e00ff0677ac */ /* 0x000ea20008000a00 */
[----:B-1----:R-:W-:-:S03]  /*0880*/  IMAD R7, R15, UR4, RZ ;  /* 0x000000040f077c24 */ /* 0x002fc6000f8e02ff */
        /* <DEDUP_REMOVED lines=8> */
.L_x_221:
[----:B------:R-:W-:Y:S05]  /*0910*/  BSYNC.RECONVERGENT B0 ;  /* 0x0000000000007941 */ /* 0x000fea0003800200 */
.L_x_220:
[----:B------:R-:W-:Y:S04]  /*0920*/  BSSY.RECONVERGENT B0, `(.L_x_222) ;  /* 0x0000010000007945 */ /* 0x000fe80003800200 */
[----:B------:R-:W-:Y:S05]  /*0930*/  @P2 BRA `(.L_x_223) ;  /* 0x0000000000382947 */ /* 0x000fea0003800000 */
[----:B------:R-:W2:Y:S01]  /*0940*/  LDCU.64 UR6, c[0x0][0x408] ;  /* 0x00008100ff0677ac */ /* 0x000ea20008000a00 */
[----:B------:R-:W-:Y:S02]  /*0950*/  IADD3 R4, P2, PT, R14, 0x20, RZ ;  /* 0x000000200e047810 */ /* 0x000fe40007f5e0ff */
[----:B------:R-:W-:Y:S01]  /*0960*/  MOV R9, R17 ;  /* 0x0000001100097202 */ /* 0x000fe20000000f00 */
[----:B------:R-:W3:Y:S01]  /*0970*/  LDCU.64 UR4, c[0x0][0x3f0] ;  /* 0x00007e00ff0477ac */ /* 0x000ee20008000a00 */
[----:B------:R-:W-:-:S05]  /*0980*/  IADD3.X R7, PT, PT, RZ, R15, RZ, P2, !PT ;  /* 0x0000000fff077210 */ /* 0x000fca00017fe4ff */
[----:B--2---:R-:W-:Y:S02]  /*0990*/  IMAD R7, R7, UR6, RZ ;  /* 0x0000000607077c24 */ /* 0x004fe4000f8e02ff */
        /* <DEDUP_REMOVED lines=8> */
.L_x_223:
[----:B------:R-:W-:Y:S05]  /*0a20*/  BSYNC.RECONVERGENT B0 ;  /* 0x0000000000007941 */ /* 0x000fea0003800200 */
.L_x_222:
[----:B------:R-:W-:Y:S01]  /*0a30*/  BSSY.RECONVERGENT B0, `(.L_x_224) ;  /* 0x000000b000007945 */ /* 0x000fe20003800200 */
[----:B------:R-:W-:-:S03]  /*0a40*/  IADD3.X R2, PT, PT, R3, R6, R2, P1, P0 ;  /* 0x0000000603027210 */ /* 0x000fc60000fe0402 */
[----:B------:R-:W-:Y:S05]  /*0a50*/  @P5 BRA `(.L_x_225) ;  /* 0x0000000000205947 */ /* 0x000fea0003800000 */
[----:B------:R-:W3:Y:S01]  /*0a60*/  LDCU.64 UR4, c[0x0][0x420] ;  /* 0x00008400ff0477ac */ /* 0x000ee20008000a00 */
[----:B------:R-:W-:-:S05]  /*0a70*/  IMAD R3, R12, R5, RZ ;  /* 0x000000050c037224 */ /* 0x000fca00078e02ff */
[----:B------:R-:W-:-:S04]  /*0a80*/  IADD3 R4, P0, PT, R3, R0, RZ ;  /* 0x0000000003047210 */ /* 0x000fc80007f1e0ff */
[----:B------:R-:W-:Y:S02]  /*0a90*/  LEA.HI.X.SX32 R3, R3, R2, 0x1, P0 ;  /* 0x0000000203037211 */ /* 0x000fe400000f0eff */
[----:B---3--:R-:W-:-:S04]  /*0aa0*/  LEA R6, P0, R4, UR4, 0x2 ;  /* 0x0000000404067c11 */ /* 0x008fc8000f8010ff */
[----:B------:R-:W-:Y:S01]  /*0ab0*/  LEA.HI.X R7, R4, UR5, R3, 0x2, P0 ;  /* 0x0000000504077c11 */ /* 0x000fe200080f1403 */
[----:B------:R-:W-:-:S05]  /*0ac0*/  IMAD.MOV.U32 R3, RZ, RZ, 0x7f800000 ;  /* 0x7f800000ff037424 */ /* 0x000fca00078e00ff */
[----:B------:R3:W-:Y:S03]  /*0ad0*/  STG.E desc[UR12][R6.64], R3 ;  /* 0x0000000306007986 */ /* 0x0007e6000c10190c */
.L_x_225:
[----:B------:R-:W-:Y:S05]  /*0ae0*/  BSYNC.RECONVERGENT B0 ;  /* 0x0000000000007941 */ /* 0x000fea0003800200 */
.L_x_224:
[----:B------:R-:W-:Y:S05]  /*0af0*/  @P4 EXIT ;  /* 0x000000000000494d */ /* 0x000fea0003800000 */
[----:B------:R-:W4:Y:S01]  /*0b00*/  LDCU.64 UR4, c[0x0][0x420] ;  /* 0x00008400ff0477ac */ /* 0x000f220008000a00 */
[----:B------:R-:W-:-:S05]  /*0b10*/  IMAD R5, R11, R5, RZ ;  /* 0x000000050b057224 */ /* 0x000fca00078e02ff */
[----:B------:R-:W-:-:S04]  /*0b20*/  IADD3 R0, P0, PT, R5, R0, RZ ;  /* 0x0000000005007210 */ /* 0x000fc80007f1e0ff */
[----:B------:R-:W-:Y:S02]  /*0b30*/  LEA.HI.X.SX32 R5, R5, R2, 0x1, P0 ;  /* 0x0000000205057211 */ /* 0x000fe400000f0eff */
[----:B----4-:R-:W-:-:S04]  /*0b40*/  LEA R2, P0, R0, UR4, 0x2 ;  /* 0x0000000400027c11 */ /* 0x010fc8000f8010ff */
[----:B---3--:R-:W-:Y:S01]  /*0b50*/  LEA.HI.X R3, R0, UR5, R5, 0x2, P0 ;  /* 0x0000000500037c11 */ /* 0x008fe200080f1405 */
[----:B------:R-:W-:-:S05]  /*0b60*/  IMAD.MOV.U32 R5, RZ, RZ, 0x7f800000 ;  /* 0x7f800000ff057424 */ /* 0x000fca00078e00ff */
[----:B------:R-:W-:Y:S01]  /*0b70*/  STG.E desc[UR12][R2.64], R5 ;  /* 0x0000000502007986 */ /* 0x000fe2000c10190c */
[----:B------:R-:W-:Y:S05]  /*0b80*/  EXIT ;  /* 0x000000000000794d */ /* 0x000fea0003800000 */
.L_x_218:
        /* <DEDUP_REMOVED lines=23> */
.L_x_226:
[----:B------:R-:W1:Y:S01]  /*0d00*/  LDC.64 R88, c[0x0][0x3b8] ;  /* 0x0000ee00ff587b82 */ /* 0x000e620000000a00 */
[----:B------:R-:W-:-:S05]  /*0d10*/  IADD3 R24, PT, PT, R9, R10, RZ ;  /* 0x0000000a09187210 */ /* 0x000fca0007ffe0ff */
[C---:B-1----:R-:W-:Y:S02]  /*0d20*/  IMAD R8, R24.reuse, R89, RZ ;  /* 0x0000005918087224 */ /* 0x042fe400078e02ff */
[----:B------:R-:W-:-:S05]  /*0d30*/  IMAD.WIDE.U32 R24, R24, R88, RZ ;  /* 0x0000005818187225 */ /* 0x000fca00078e00ff */
[----:B------:R-:W-:Y:S02]  /*0d40*/  IADD3 R8, PT, PT, R25, R8, RZ ;  /* 0x0000000819087210 */ /* 0x000fe40007ffe0ff */
.L_x_227:
[----:B------:R-:W1:Y:S01]  /*0d50*/  LDC R4, c[0x0][0x3e8] ;  /* 0x0000fa00ff047b82 */ /* 0x000e620000000800 */
[----:B------:R-:W-:Y:S02]  /*0d60*/  MOV R12, RZ ;  /* 0x000000ff000c7202 */ /* 0x000fe40000000f00 */
[----:B-1----:R-:W-:-:S04]  /*0d70*/  IABS R7, R4 ;  /* 0x0000000400077213 */ /* 0x002fc80000000000 */
[----:B------:R-:W1:Y:S08]  /*0d80*/  I2F.RP R11, R7 ;  /* 0x00000007000b7306 */ /* 0x000e700000209400 */
[----:B-1----:R-:W1:Y:S02]  /*0d90*/  MUFU.RCP R13, R11 ;  /* 0x0000000b000d7308 */ /* 0x002e640000001000 */
[----:B-1----:R-:W-:-:S06]  /*0da0*/  VIADD R13, R13, 0xffffffe ;  /* 0x0ffffffe0d0d7836 */ /* 0x002fcc0000000000 */
[----:B------:R-:W1:Y:S02]  /*0db0*/  F2I.FTZ.U32.TRUNC.NTZ R13, R13 ;  /* 0x0000000d000d7305 */ /* 0x000e64000021f000 */
[----:B-1----:R-:W-:-:S04]  /*0dc0*/  IMAD.MOV R3, RZ, RZ, -R13 ;  /* 0x000000ffff037224 */ /* 0x002fc800078e0a0d */
        /* <DEDUP_REMOVED lines=30> */
.L_x_228:
[----:B------:R-:W1:Y:S01]  /*0fb0*/  LDC.64 R86, c[0x0][0x3c0] ;  /* 0x0000f000ff567b82 */ /* 0x000e620000000a00 */
[----:B------:R-:W-:-:S05]  /*0fc0*/  IADD3 R9, PT, PT, R9, R10, RZ ;  /* 0x0000000a09097210 */ /* 0x000fca0007ffe0ff */
[C---:B-1----:R-:W-:Y:S02]  /*0fd0*/  IMAD R7, R9.reuse, R87, RZ ;  /* 0x0000005709077224 */ /* 0x042fe400078e02ff */
[----:B------:R-:W-:-:S05]  /*0fe0*/  IMAD.WIDE.U32 R12, R9, R86, RZ ;  /* 0x00000056090c7225 */ /* 0x000fca00078e00ff */
[----:B------:R-:W-:-:S07]  /*0ff0*/  IADD3 R7, PT, PT, R13, R7, RZ ;  /* 0x000000070d077210 */ /* 0x000fce0007ffe0ff */
.L_x_229:
[----:B------:R-:W-:Y:S01]  /*1000*/  IMAD.IADD R118, R81, 0x1, -R84 ;  /* 0x0000000151767824 */ /* 0x000fe200078e0a54 */
[----:B------:R-:W-:Y:S01]  /*1010*/  SHF.R.U32.HI R82, RZ, 0x2, R85 ;  /* 0x00000002ff527819 */ /* 0x000fe20000011655 */
[C---:B------:R-:W-:Y:S01]  /*1020*/  IMAD.SHL.U32 R92, R85.reuse, 0x8, RZ ;  /* 0x00000008555c7824 */ /* 0x040fe200078e00ff */
[----:B------:R-:W1:Y:S01]  /*1030*/  LDCU.128 UR4, c[0x0][0x3d0] ;  /* 0x00007a00ff0477ac */ /* 0x000e620008000c00 */
[----:B------:R-:W-:Y:S01]  /*1040*/  VIADD R10, R2, 0xffffffff ;  /* 0xffffffff020a7836 */ /* 0x000fe20000000000 */
[C---:B------:R-:W-:Y:S01]  /*1050*/  ISETP.GE.AND P6, PT, R82.reuse, R118, PT ;  /* 0x000000765200720c */ /* 0x040fe20003fc6270 */
[----:B------:R-:W-:Y:S01]  /*1060*/  VIADD R9, R82, 0x20 ;  /* 0x0000002052097836 */ /* 0x000fe20000000000 */
[----:B------:R-:W-:Y:S01]  /*1070*/  LOP3.LUT R18, R92, 0x18, RZ, 0xc0, !PT ;  /* 0x000000185c127812 */ /* 0x000fe200078ec0ff */
[----:B------:R-:W-:Y:S01]  /*1080*/  IMAD R0, R10, -0x40, R79 ;  /* 0xffffffc00a007824 */ /* 0x000fe200078e024f */
[----:B------:R-:W2:Y:S01]  /*1090*/  LDCU.64 UR8, c[0x0][0x3c8] ;  /* 0x00007900ff0877ac */ /* 0x000ea20008000a00 */
[----:B------:R-:W-:Y:S01]  /*10a0*/  IMAD.SHL.U32 R76, R85, 0x20, RZ ;  /* 0x00000020554c7824 */ /* 0x000fe200078e00ff */
[----:B------:R-:W-:Y:S01]  /*10b0*/  IADD3 R24, P4, PT, R18, R24, RZ ;  /* 0x0000001812187210 */ /* 0x000fe20007f9e0ff */
[----:B------:R-:W-:Y:S01]  /*10c0*/  IMAD.MOV.U32 R83, RZ, RZ, RZ ;  /* 0x000000ffff537224 */ /* 0x000fe200078e00ff */
[CC--:B------:R-:W-:Y:S01]  /*10d0*/  ISETP.GE.AND P3, PT, R9.reuse, R0.reuse, PT ;  /* 0x000000000900720c */ /* 0x0c0fe20003f66270 */
[----:B------:R-:W3:Y:S01]  /*10e0*/  LDCU.64 UR10, c[0x0][0x388] ;  /* 0x00007100ff0a77ac */ /* 0x000ee20008000a00 */
[-C--:B------:R-:W-:Y:S01]  /*10f0*/  ISETP.GE.AND P2, PT, R9, R0.reuse, PT ;  /* 0x000000000900720c */ /* 0x080fe20003f46270 */
[----:B------:R-:W-:Y:S01]  /*1100*/  IMAD.X R25, RZ, RZ, R8, P4 ;  /* 0x000000ffff197224 */ /* 0x000fe200020e0608 */
[C---:B------:R-:W-:Y:S01]  /*1110*/  ISETP.GE.AND P4, PT, R82.reuse, R0, PT ;  /* 0x000000005200720c */ /* 0x040fe20003f86270 */
[----:B------:R-:W4:Y:S01]  /*1120*/  @!P6 LDC.64 R4, c[0x0][0x3b0] ;  /* 0x0000ec00ff04eb82 */ /* 0x000f220000000a00 */
[----:B------:R-:W-:Y:S01]  /*1130*/  IMAD.SHL.U32 R0, R85, 0x4, RZ ;  /* 0x0000000455007824 */ /* 0x000fe200078e00ff */
[----:B------:R-:W-:Y:S01]  /*1140*/  ISETP.GE.AND P5, PT, R9, R118, PT ;  /* 0x000000760900720c */ /* 0x000fe20003fa6270 */
[----:B------:R-:W-:Y:S01]  /*1150*/  IMAD.WIDE.U32 R24, R82, R88, R24 ;  /* 0x0000005852187225 */ /* 0x000fe200078e0018 */
[----:B------:R-:W-:-:S02]  /*1160*/  LOP3.LUT R11, R76, 0xc0, RZ, 0xc0, !PT ;  /* 0x000000c04c0b7812 */ /* 0x000fc400078ec0ff */
[----:B------:R-:W-:Y:S01]  /*1170*/  LOP3.LUT R8, R92, 0xd8, RZ, 0xc0, !PT ;  /* 0x000000d85c087812 */ /* 0x000fe200078ec0ff */
[----:B------:R-:W-:Y:S01]  /*1180*/  IMAD.WIDE.U32 R20, R21, 0x40, R82 ;  /* 0x0000004015147825 */ /* 0x000fe200078e0052 */
[C---:B------:R-:W-:Y:S02]  /*1190*/  IADD3 R12, P1, PT, R18.reuse, R12, RZ ;  /* 0x0000000c120c7210 */ /* 0x040fe40007f3e0ff */
[----:B------:R-:W-:Y:S01]  /*11a0*/  IADD3 R18, P0, PT, R18, R19, RZ ;  /* 0x0000001312127210 */ /* 0x000fe20007f1e0ff */
[----:B------:R-:W-:Y:S01]  /*11b0*/  IMAD R25, R82, R89, R25 ;  /* 0x0000005952197224 */ /* 0x000fe200078e0219 */
[----:B------:R-:W-:Y:S01]  /*11c0*/  LOP3.LUT R0, R11, 0x18, R0, 0xf8, !PT ;  /* 0x000000180b007812 */ /* 0x000fe200078ef800 */
[----:B------:R-:W-:Y:S01]  /*11d0*/  IMAD.X R13, RZ, RZ, R7, P1 ;  /* 0x000000ffff0d7224 */ /* 0x000fe200008e0607 */
[----:B------:R-:W-:Y:S01]  /*11e0*/  SHF.R.S32.HI R11, RZ, 0x1f, R3 ;  /* 0x0000001fff0b7819 */ /* 0x000fe20000011403 */
[----:B------:R-:W-:Y:S01]  /*11f0*/  IMAD.X R19, RZ, RZ, R6, P0 ;  /* 0x000000ffff137224 */ /* 0x000fe200000e0606 */
[----:B------:R-:W-:Y:S01]  /*1200*/  LOP3.LUT R9, R8, 0x18, R85, 0x78, !PT ;  /* 0x0000001808097812 */ /* 0x000fe200078e7855 */
[----:B------:R-:W5:Y:S01]  /*1210*/  @!P5 LDC.64 R6, c[0x0][0x3b0] ;  /* 0x0000ec00ff06db82 */ /* 0x000f620000000a00 */
[----:B-1----:R-:W-:Y:S01]  /*1220*/  IMAD.WIDE.U32 R24, R3, UR4, R24 ;  /* 0x0000000403187c25 */ /* 0x002fe2000f8e0018 */
[----:B------:R-:W-:-:S02]  /*1230*/  SHF.L.U64.HI R17, R88, 0x6, R89 ;  /* 0x0000000658117819 */ /* 0x000fc40000010259 */
[----:B------:R-:W-:Y:S01]  /*1240*/  LOP3.LUT R92, R9, 0x1f20, R92, 0xf8, !PT ;  /* 0x00001f20095c7812 */ /* 0x000fe200078ef85c */
[----:B------:R-:W-:Y:S01]  /*1250*/  IMAD R14, R11, UR4, RZ ;  /* 0x000000040b0e7c24 */ /* 0x000fe2000f8e02ff */
[----:B------:R-:W-:Y:S01]  /*1260*/  SHF.L.U64.HI R77, R88, 0x5, R89 ;  /* 0x00000005584d7819 */ /* 0x000fe20000010259 */
[----:B--2---:R-:W-:Y:S01]  /*1270*/  IMAD.WIDE.U32 R18, R23, UR8, R18 ;  /* 0x0000000817127c25 */ /* 0x004fe2000f8e0012 */
[----:B------:R-:W1:Y:S01]  /*1280*/  @!P6 LDC.64 R8, c[0x0][0x380] ;  /* 0x0000e000ff08eb82 */ /* 0x000e620000000a00 */
[----:B------:R-:W-:Y:S01]  /*1290*/  UMOV UR8, 0x400 ;  /* 0x0000040000087882 */ /* 0x000fe20000000000 */
[----:B------:R-:W-:Y:S01]  /*12a0*/  SHF.R.U32.HI R83, RZ, 0x1, R85 ;  /* 0x00000001ff537819 */ /* 0x000fe20000011655 */
[----:B------:R-:W-:Y:S01]  /*12b0*/  IMAD R121, R3, UR5, R14 ;  /* 0x0000000503797c24 */ /* 0x000fe2000f8e020e */
[----:B------:R-:W-:Y:S01]  /*12c0*/  @!P5 IADD3 R14, P0, PT, R20, 0x20, RZ ;  /* 0x00000020140ed810 */ /* 0x000fe20007f1e0ff */
[----:B----4-:R-:W-:Y:S02]  /*12d0*/  @!P6 IMAD R16, R21, R4, RZ ;  /* 0x000000041510e224 */ /* 0x010fe400078e02ff */
[----:B------:R-:W-:Y:S01]  /*12e0*/  IMAD R23, R23, UR9, R19 ;  /* 0x0000000917177c24 */ /* 0x000fe2000f8e0213 */
[----:B------:R-:W2:Y:S01]  /*12f0*/  S2UR UR4, SR_CgaCtaId ;  /* 0x00000000000479c3 */ /* 0x000ea20000008800 */
[----:B------:R-:W-:-:S02]  /*1300*/  @!P6 IMAD.MOV.U32 R22, RZ, RZ, R18 ;  /* 0x000000ffff16e224 */ /* 0x000fc400078e0012 */
[----:B------:R-:W-:Y:S02]  /*1310*/  @!P6 IMAD R16, R20, R5, R16 ;  /* 0x000000051410e224 */ /* 0x000fe400078e0210 */
[----:B------:R-:W-:Y:S01]  /*1320*/  @!P5 IMAD.X R15, RZ, RZ, R21, P0 ;  /* 0x000000ffff0fd224 */ /* 0x000fe200000e0615 */
[----:B---3--:R-:W-:Y:S01]  /*1330*/  LEA R122, P0, R24, UR10, 0x1 ;  /* 0x0000000a187a7c11 */ /* 0x008fe2000f8008ff */
[----:B------:R-:W-:Y:S02]  /*1340*/  @!P6 IMAD.WIDE.U32 R20, R20, R4, R22 ;  /* 0x000000041414e225 */ /* 0x000fe400078e0016 */
[----:B------:R-:W3:Y:S02]  /*1350*/  @!P5 LDC.64 R4, c[0x0][0x380] ;  /* 0x0000e000ff04db82 */ /* 0x000ee40000000a00 */
[----:B------:R-:W-:Y:S02]  /*1360*/  IMAD.IADD R121, R25, 0x1, R121 ;  /* 0x0000000119797824 */ /* 0x000fe400078e0279 */
[----:B------:R-:W-:-:S02]  /*1370*/  IMAD.SHL.U32 R19, R88, 0x40, RZ ;  /* 0x0000004058137824 */ /* 0x000fc400078e00ff */
[----:B------:R-:W-:Y:S01]  /*1380*/  @!P6 IMAD.IADD R16, R21, 0x1, R16 ;  /* 0x000000011510e824 */ /* 0x000fe200078e0210 */
[----:B------:R-:W-:Y:S01]  /*1390*/  LEA.HI.X R121, R24, UR11, R121, 0x1, P0 ;  /* 0x0000000b18797c11 */ /* 0x000fe200080f0c79 */
[----:B------:R-:W-:Y:S01]  /*13a0*/  @!P5 IMAD.MOV.U32 R22, RZ, RZ, R18 ;  /* 0x000000ffff16d224 */ /* 0x000fe200078e0012 */
[C---:B-1----:R-:W-:Y:S01]  /*13b0*/  @!P6 LEA R8, P0, R20.reuse, R8, 0x1 ;  /* 0x000000081408e211 */ /* 0x042fe200078008ff */
[-C--:B------:R-:W-:Y:S02]  /*13c0*/  IMAD R17, R17, R10.reuse, RZ ;  /* 0x0000000a11117224 */ /* 0x080fe400078e02ff */
[----:B------:R-:W-:Y:S01]  /*13d0*/  IMAD.WIDE.U32 R18, R19, R10, RZ ;  /* 0x0000000a13127225 */ /* 0x000fe200078e00ff */
[----:B------:R-:W-:Y:S01]  /*13e0*/  @!P6 LEA.HI.X R9, R20, R9, R16, 0x1, P0 ;  /* 0x000000091409e211 */ /* 0x000fe200000f0c10 */
[----:B--2---:R-:W-:Y:S02]  /*13f0*/  ULEA UR5, UR4, UR8, 0x18 ;  /* 0x0000000804057291 */ /* 0x004fe4000f8ec0ff */
[----:B-----5:R-:W-:Y:S01]  /*1400*/  @!P5 IMAD R15, R15, R6, RZ ;  /* 0x000000060f0fd224 */ /* 0x020fe200078e02ff */
[----:B------:R-:W-:Y:S01]  /*1410*/  @!P4 LEA R16, P1, R18, R122, 0x1 ;  /* 0x0000007a1210c211 */ /* 0x000fe200078208ff */
[----:B------:R-:W-:-:S02]  /*1420*/  @!P5 IMAD.WIDE.U32 R22, R14, R6, R22 ;  /* 0x000000060e16d225 */ /* 0x000fc400078e0016 */
[----:B------:R-:W-:Y:S02]  /*1430*/  LEA R124, R92, UR5, 0x1 ;  /* 0x000000055c7c7c11 */ /* 0x000fe4000f8e08ff */
[----:B------:R-:W-:Y:S02]  /*1440*/  IMAD.IADD R6, R19, 0x1, R17 ;  /* 0x0000000113067824 */ /* 0x000fe400078e0211 */
[----:B------:R-:W-:Y:S02]  /*1450*/  @!P5 IMAD R7, R14, R7, R15 ;  /* 0x000000070e07d224 */ /* 0x000fe400078e020f */
[----:B------:R-:W-:Y:S01]  /*1460*/  IMAD.SHL.U32 R78, R88, 0x20, RZ ;  /* 0x00000020584e7824 */ /* 0x000fe200078e00ff */
[----:B------:R-:W-:Y:S01]  /*1470*/  @!P4 LEA.HI.X R17, R18, R121, R6, 0x1, P1 ;  /* 0x000000791211c211 */ /* 0x000fe200008f0c06 */
[----:B------:R-:W-:Y:S01]  /*1480*/  IMAD R14, R11, UR6, RZ ;  /* 0x000000060b0e7c24 */ /* 0x000fe2000f8e02ff */
[----:B---3--:R-:W-:Y:S01]  /*1490*/  @!P5 LEA R4, P1, R22, R4, 0x1 ;  /* 0x000000041604d211 */ /* 0x008fe200078208ff */
[----:B------:R-:W-:Y:S01]  /*14a0*/  @!P5 IMAD.IADD R7, R23, 0x1, R7 ;  /* 0x000000011707d824 */ /* 0x000fe200078e0207 */
[----:B------:R-:W-:Y:S01]  /*14b0*/  @!P3 IADD3 R11, P0, PT, R78, R18, RZ ;  /* 0x000000124e0bb210 */ /* 0x000fe20007f1e0ff */
[----:B------:R-:W-:Y:S01]  /*14c0*/  @!PT LDS RZ, [RZ] ;  /* 0x00000000fffff984 */ /* 0x000fe20000000800 */
[----:B------:R-:W-:Y:S01]  /*14d0*/  @!PT LDS RZ, [RZ] ;  /* 0x00000000fffff984 */ /* 0x000fe20000000800 */
[----:B------:R-:W-:Y:S01]  /*14e0*/  @!PT LDS RZ, [RZ] ;  /* 0x00000000fffff984 */ /* 0x000fe20000000800 */
[----:B------:R-:W-:Y:S01]  /*14f0*/  @!P6 LDGSTS.E.BYPASS.LTC128B.128 [R124], desc[UR12][R8.64] ;  /* 0x00000000087cefae */ /* 0x000fe2000b981a0c */
[----:B------:R-:W-:-:S02]  /*1500*/  IMAD.WIDE.U32 R12, R82, R86, R12 ;  /* 0x00000056520c7225 */ /* 0x000fc400078e000c */
[----:B------:R-:W-:Y:S01]  /*1510*/  @!P5 LEA.HI.X R5, R22, R5, R7, 0x1, P1 ;  /* 0x000000051605d211 */ /* 0x000fe200008f0c07 */
[----:B------:R-:W-:Y:S01]  /*1520*/  @!P6 LDGSTS.E.BYPASS.LTC128B.128 [R124+0x1000], desc[UR12][R8.64+0x40] ;  /* 0x01000040087cefae */ /* 0x000fe2000b981a0c */
[----:B------:R-:W-:Y:S01]  /*1530*/  @!P3 IMAD.X R6, R77, 0x1, R6, P0 ;  /* 0x000000014d06b824 */ /* 0x000fe200000e0606 */
[----:B------:R-:W-:Y:S01]  /*1540*/  @!P3 LEA R18, P0, R11, R122, 0x1 ;  /* 0x0000007a0b12b211 */ /* 0x000fe200078008ff */
[----:B------:R-:W-:Y:S01]  /*1550*/  IMAD R13, R82, R87, R13 ;  /* 0x00000057520d7224 */ /* 0x000fe200078e020d */
[----:B------:R1:W-:Y:S01]  /*1560*/  @!P6 LDGSTS.E.BYPASS.LTC128B.128 [R124+0x2000], desc[UR12][R8.64+0x80] ;  /* 0x02000080087cefae */ /* 0x0003e2000b981a0c */
[----:B------:R-:W-:Y:S01]  /*1570*/  IMAD R14, R3, UR7, R14 ;  /* 0x00000007030e7c24 */ /* 0x000fe2000f8e020e */
[----:B------:R-:W-:Y:S01]  /*1580*/  @!P3 LEA.HI.X R19, R11, R121, R6, 0x1, P0 ;  /* 0x000000790b13b211 */ /* 0x000fe200000f0c06 */
[----:B------:R-:W-:Y:S01]  /*1590*/  IMAD.WIDE.U32 R12, R3, UR6, R12 ;  /* 0x00000006030c7c25 */ /* 0x000fe2000f8e000c */
[----:B------:R-:W-:Y:S01]  /*15a0*/  @!P5 LDGSTS.E.BYPASS.LTC128B.128 [R124+0x800], desc[UR12][R4.64] ;  /* 0x00800000047cdfae */ /* 0x000fe2000b981a0c */
[----:B------:R-:W2:Y:S01]  /*15b0*/  LDCU.64 UR6, c[0x0][0x390] ;  /* 0x00007200ff0677ac */ /* 0x000ea20008000a00 */
[C---:B------:R-:W-:Y:S01]  /*15c0*/  SHF.L.U64.HI R7, R86.reuse, 0x6, R87 ;  /* 0x0000000656077819 */ /* 0x040fe20000010257 */
[----:B------:R-:W-:Y:S01]  /*15d0*/  IMAD.SHL.U32 R21, R86, 0x40, RZ ;  /* 0x0000004056157824 */ /* 0x000fe200078e00ff */
[----:B------:R-:W-:Y:S01]  /*15e0*/  @!P5 LDGSTS.E.BYPASS.LTC128B.128 [R124+0x1800], desc[UR12][R4.64+0x40] ;  /* 0x01800040047cdfae */ /* 0x000fe2000b981a0c */
[C---:B------:R-:W-:Y:S01]  /*15f0*/  IMAD.SHL.U32 R3, R85.reuse, 0x10, RZ ;  /* 0x0000001055037824 */ /* 0x040fe200078e00ff */
[----:B------:R-:W-:Y:S01]  /*1600*/  LOP3.LUT P6, RZ, R85, 0x4, RZ, 0xc0, !PT ;  /* 0x0000000455ff7812 */ /* 0x000fe200078cc0ff */
[-C--:B------:R-:W-:Y:S01]  /*1610*/  IMAD R7, R7, R10.reuse, RZ ;  /* 0x0000000a07077224 */ /* 0x080fe200078e02ff */
[----:B------:R3:W-:Y:S01]  /*1620*/  @!P5 LDGSTS.E.BYPASS.LTC128B.128 [R124+0x2800], desc[UR12][R4.64+0x80] ;  /* 0x02800080047cdfae */ /* 0x0007e2000b981a0c */
[----:B------:R-:W-:Y:S01]  /*1630*/  IMAD.WIDE.U32 R20, R21, R10, RZ ;  /* 0x0000000a15147225 */ /* 0x000fe200078e00ff */
[----:B------:R-:W-:-:S02]  /*1640*/  LOP3.LUT R82, R82, 0x7, RZ, 0xc0, !PT ;  /* 0x0000000752527812 */ /* 0x000fc400078ec0ff */
[----:B------:R-:W-:Y:S01]  /*1650*/  @!P4 LDGSTS.E.BYPASS.LTC128B.128 [R124+0x3000], desc[UR12][R16.64] ;  /* 0x03000000107ccfae */ /* 0x000fe2000b981a0c */
[----:B------:R-:W-:Y:S02]  /*1660*/  IMAD.IADD R119, R13, 0x1, R14 ;  /* 0x000000010d777824 */ /* 0x000fe400078e020e */
[----:B------:R-:W-:Y:S01]  /*1670*/  IMAD.IADD R6, R21, 0x1, R7 ;  /* 0x0000000115067824 */ /* 0x000fe200078e0207 */
[----:B------:R-:W-:Y:S01]  /*1680*/  @!P4 LDGSTS.E.BYPASS.LTC128B.128 [R124+0x4000], desc[UR12][R16.64+0x40] ;  /* 0x04000040107ccfae */ /* 0x000fe2000b981a0c */
[----:B------:R-:W-:Y:S02]  /*1690*/  LOP3.LUT R7, R0, 0x8, R85, 0x78, !PT ;  /* 0x0000000800077812 */ /* 0x000fe400078e7855 */
[----:B--2---:R-:W-:Y:S01]  /*16a0*/  LEA R120, P0, R12, UR6, 0x1 ;  /* 0x000000060c787c11 */ /* 0x004fe2000f8008ff */
[----:B------:R-:W-:Y:S01]  /*16b0*/  @!P4 LDGSTS.E.BYPASS.LTC128B.128 [R124+0x5000], desc[UR12][R16.64+0x80] ;  /* 0x05000080107ccfae */ /* 0x000fe2000b981a0c */
[----:B-1----:R-:W-:-:S03]  /*16c0*/  LOP3.LUT R8, R76, 0x120, RZ, 0xc0, !PT ;  /* 0x000001204c087812 */ /* 0x002fc600078ec0ff */
[----:B------:R-:W-:Y:S01]  /*16d0*/  @!P3 LDGSTS.E.BYPASS.LTC128B.128 [R124+0x3800], desc[UR12][R18.64] ;  /* 0x03800000127cbfae */ /* 0x000fe2000b981a0c */
[----:B------:R-:W-:Y:S02]  /*16e0*/  LEA.HI.X R119, R12, UR7, R119, 0x1, P0 ;  /* 0x000000070c777c11 */ /* 0x000fe400080f0c77 */
[----:B------:R-:W-:Y:S01]  /*16f0*/  LOP3.LUT R8, R8, 0x3e00, R3, 0xf8, !PT ;  /* 0x00003e0008087812 */ /* 0x000fe200078ef803 */
[----:B------:R-:W-:Y:S01]  /*1700*/  @!P3 LDGSTS.E.BYPASS.LTC128B.128 [R124+0x4800], desc[UR12][R18.64+0x40] ;  /* 0x04800040127cbfae */ /* 0x000fe2000b981a0c */
[C---:B------:R-:W-:Y:S02]  /*1710*/  @!P4 LEA R10, P1, R20.reuse, R120, 0x1 ;  /* 0x00000078140ac211 */ /* 0x040fe400078208ff */
[----:B------:R-:W-:Y:S01]  /*1720*/  LOP3.LUT R3, R3, 0x100, RZ, 0xc0, !PT ;  /* 0x0000010003037812 */ /* 0x000fe200078ec0ff */
[----:B------:R-:W-:Y:S01]  /*1730*/  @!P3 LDGSTS.E.BYPASS.LTC128B.128 [R124+0x5800], desc[UR12][R18.64+0x80] ;  /* 0x05800080127cbfae */ /* 0x000fe2000b981a0c */
[----:B------:R-:W-:Y:S02]  /*1740*/  @!P4 LEA.HI.X R11, R20, R119, R6, 0x1, P1 ;  /* 0x00000077140bc211 */ /* 0x000fe400008f0c06 */
[----:B---3--:R-:W-:Y:S01]  /*1750*/  @!P2 LEA R5, P0, R86, R20, 0x5 ;  /* 0x000000145605a211 */ /* 0x008fe200078028ff */
[----:B------:R-:W0:Y:S01]  /*1760*/  LDGDEPBAR ;  /* 0x00000000000079af */ /* 0x000e220000000000 */
[----:B------:R-:W-:-:S02]  /*1770*/  LOP3.LUT R116, R3, 0x20, R76, 0xf8, !PT ;  /* 0x0000002003747812 */ /* 0x000fc400078ef84c */
[----:B------:R-:W-:Y:S02]  /*1780*/  @!P2 LEA.HI.X R6, R86, R6, R87, 0x5, P0 ;  /* 0x000000065606a211 */ /* 0x000fe400000f2c57 */
[----:B------:R-:W-:Y:S01]  /*1790*/  LOP3.LUT R3, R0, 0x8, R83, 0x78, !PT ;  /* 0x0000000800037812 */ /* 0x000fe200078e7853 */
[----:B------:R-:W-:Y:S01]  /*17a0*/  IMAD.MOV.U32 R0, RZ, RZ, 0x20 ;  /* 0x00000020ff007424 */ /* 0x000fe200078e00ff */
[C---:B------:R-:W-:Y:S02]  /*17b0*/  @!P2 LEA R4, P0, R5.reuse, R120, 0x1 ;  /* 0x000000780504a211 */ /* 0x040fe400078008ff */
[----:B------:R-:W-:Y:S02]  /*17c0*/  LOP3.LUT R116, R116, R7, RZ, 0xfc, !PT ;  /* 0x0000000774747212 */ /* 0x000fe400078efcff */
[----:B------:R-:W-:Y:S02]  /*17d0*/  LOP3.LUT R117, R8, R3, RZ, 0xfc, !PT ;  /* 0x0000000308757212 */ /* 0x000fe400078efcff */
[----:B------:R-:W-:-:S02]  /*17e0*/  @!P2 LEA.HI.X R5, R5, R119, R6, 0x1, P0 ;  /* 0x000000770505a211 */ /* 0x000fc400000f0c06 */
[----:B------:R-:W-:Y:S02]  /*17f0*/  LEA R117, R117, UR5, 0x1 ;  /* 0x0000000575757c11 */ /* 0x000fe4000f8e08ff */
[----:B------:R-:W-:Y:S02]  /*1800*/  LEA R116, R116, UR5, 0x1 ;  /* 0x0000000574747c11 */ /* 0x000fe4000f8e08ff */
[----:B------:R-:W-:Y:S02]  /*1810*/  SEL R0, R0, 0xffffffe0, !P6 ;  /* 0xffffffe000007807 */ /* 0x000fe40007000000 */
[----:B------:R-:W-:Y:S01]  /*1820*/  LOP3.LUT R83, R83, 0x1f0, RZ, 0xc0, !PT ;  /* 0x000001f053537812 */ /* 0x000fe200078ec0ff */
[----:B------:R-:W-:-:S04]  /*1830*/  DEPBAR.LE SB0, 0x0 ;  /* 0x000080000000791a */ /* 0x000fc80000000000 */
[----:B------:R-:W-:Y:S01]  /*1840*/  BAR.SYNC.DEFER_BLOCKING 0x0 ;  /* 0x0000000000007b1d */ /* 0x000fe20000010000 */
[----:B------:R-:W-:Y:S01]  /*1850*/  IMAD.IADD R91, R117, 0x1, R0 ;  /* 0x00000001755b7824 */ /* 0x000fe200078e0200 */
[----:B------:R-:W-:Y:S01]  /*1860*/  IADD3 R84, PT, PT, R83, 0x1, R84 ;  /* 0x0000000153547810 */ /* 0x000fe20007ffe054 */
[----:B------:R-:W-:-:S03]  /*1870*/  IMAD.IADD R90, R116, 0x1, R0 ;  /* 0x00000001745a7824 */ /* 0x000fc600078e0200 */
[----:B------:R-:W-:-:S04]  /*1880*/  IADD3 R84, PT, PT, -R81, R84, R82 ;  /* 0x0000005451547210 */ /* 0x000fc80007ffe152 */
[----:B------:R-:W-:-:S04]  /*1890*/  IADD3 R84, PT, PT, R84, R80, R79 ;  /* 0x0000005054547210 */ /* 0x000fc80007ffe04f */
[C---:B------:R-:W-:Y:S02]  /*18a0*/  VIMNMX R114, PT, PT, R84.reuse, R79, PT ;  /* 0x0000004f54727248 */ /* 0x040fe40003fe0100 */
[----:B------:R-:W-:Y:S01]  /*18b0*/  VIADDMNMX R112, R84, 0x8, R79, PT ;  /* 0x0000000854707846 */ /* 0x000fe2000380014f */
        /* <DEDUP_REMOVED lines=23> */
[----:B------:R-:W-:Y:S04]  /*1a30*/  LDSM.16.M88.4 R72, [R91] ;  /* 0x000000005b48783b */ /* 0x000fe80000000200 */
[----:B-1----:R-:W1:Y:S04]  /*1a40*/  LDSM.16.M88.4 R8, [R90+0x3000] ;  /* 0x003000005a08783b */ /* 0x002e680000000200 */
[----:B--2---:R-:W2:Y:S04]  /*1a50*/  LDSM.16.M88.4 R4, [R90+0x3400] ;  /* 0x003400005a04783b */ /* 0x004ea80000000200 */
[----:B------:R-:W2:Y:S04]  /*1a60*/  LDSM.16.M88.4 R64, [R90+0x3c00] ;  /* 0x003c00005a40783b */ /* 0x000ea80000000200 */
[----:B------:R-:W-:Y:S04]  /*1a70*/  LDSM.16.M88.4 R44, [R117+0x1000] ;  /* 0x00100000752c783b */ /* 0x000fe80000000200 */
[----:B------:R-:W2:Y:S01]  /*1a80*/  LDSM.16.M88.4 R36, [R116+0x4400] ;  /* 0x004400007424783b */ /* 0x000ea20000000200 */
[C---:B---3--:R-:W-:Y:S03]  /*1a90*/  HMMA.16816.F32.BF16 R24, R48.reuse, R20, RZ ;  /* 0x000000143018723c */ /* 0x048fe600000418ff */
[----:B------:R-:W3:Y:S04]  /*1aa0*/  LDSM.16.M88.4 R68, [R90+0x3800] ;  /* 0x003800005a44783b */ /* 0x000ee80000000200 */
[----:B------:R-:W3:Y:S01]  /*1ab0*/  LDSM.16.M88.4 R40, [R116+0x4000] ;  /* 0x004000007428783b */ /* 0x000ee20000000200 */
[C---:B----4-:R-:W-:Y:S03]  /*1ac0*/  HMMA.16816.F32.BF16 R16, R48.reuse, R12, RZ ;  /* 0x0000000c3010723c */ /* 0x050fe600000418ff */
[----:B------:R-:W-:Y:S04]  /*1ad0*/  LDSM.16.M88.4 R32, [R116+0x4800] ;  /* 0x004800007420783b */ /* 0x000fe80000000200 */
[----:B------:R-:W0:Y:S01]  /*1ae0*/  LDGDEPBAR ;  /* 0x00000000000079af */ /* 0x000e220000000000 */
[C---:B------:R-:W-:Y:S08]  /*1af0*/  HMMA.16816.F32.BF16 R20, R48.reuse, R22, RZ ;  /* 0x000000163014723c */ /* 0x040ff000000418ff */
[C---:B------:R-:W-:Y:S08]  /*1b00*/  HMMA.16816.F32.BF16 R12, R48.reuse, R14, RZ ;  /* 0x0000000e300c723c */ /* 0x040ff000000418ff */
[C---:B-----5:R-:W-:Y:S08]  /*1b10*/  HMMA.16816.F32.BF16 R60, R48.reuse, R56, RZ ;  /* 0x00000038303c723c */ /* 0x060ff000000418ff */
[C---:B------:R-:W-:Y:S08]  /*1b20*/  HMMA.16816.F32.BF16 R56, R48.reuse, R58, RZ ;  /* 0x0000003a3038723c */ /* 0x040ff000000418ff */
[C---:B------:R-:W-:Y:S08]  /*1b30*/  HMMA.16816.F32.BF16 R52, R48.reuse, R28, RZ ;  /* 0x0000001c3034723c */ /* 0x040ff000000418ff */
[----:B------:R-:W-:Y:S01]  /*1b40*/  HMMA.16816.F32.BF16 R48, R48, R30, RZ ;  /* 0x0000001e3030723c */ /* 0x000fe200000418ff */
[----:B------:R-:W4:Y:S07]  /*1b50*/  LDSM.16.M88.4 R28, [R116+0x4c00] ;  /* 0x004c0000741c783b */ /* 0x000f2e0000000200 */
[C---:B-1----:R-:W-:Y:S08]  /*1b60*/  HMMA.16816.F32.BF16 R24, R72.reuse, R8, R24 ;  /* 0x000000084818723c */ /* 0x042ff00000041818 */
[C---:B------:R-:W-:Y:S01]  /*1b70*/  HMMA.16816.F32.BF16 R20, R72.reuse, R10, R20 ;  /* 0x0000000a4814723c */ /* 0x040fe20000041814 */
[----:B------:R-:W-:Y:S07]  /*1b80*/  LDSM.16.M88.4 R8, [R91+0x1000] ;  /* 0x001000005b08783b */ /* 0x000fee0000000200 */
[C---:B--2---:R-:W-:Y:S08]  /*1b90*/  HMMA.16816.F32.BF16 R16, R72.reuse, R4, R16 ;  /* 0x000000044810723c */ /* 0x044ff00000041810 */
[C---:B------:R-:W-:Y:S01]  /*1ba0*/  HMMA.16816.F32.BF16 R12, R72.reuse, R6, R12 ;  /* 0x00000006480c723c */ /* 0x040fe2000004180c */
[----:B------:R-:W1:Y:S07]  /*1bb0*/  LDSM.16.M88.4 R4, [R90+0x4000] ;  /* 0x004000005a04783b */ /* 0x000e6e0000000200 */
[C---:B------:R-:W-:Y:S08]  /*1bc0*/  HMMA.16816.F32.BF16 R52, R72.reuse, R64, R52 ;  /* 0x000000404834723c */ /* 0x040ff00000041834 */
[----:B------:R-:W-:Y:S01]  /*1bd0*/  HMMA.16816.F32.BF16 R64, R72, R66, R48 ;  /* 0x000000424840723c */ /* 0x000fe20000041830 */
[----:B------:R-:W2:Y:S07]  /*1be0*/  LDSM.16.M88.4 R48, [R90+0x4400] ;  /* 0x004400005a30783b */ /* 0x000eae0000000200 */
[C---:B------:R-:W-:Y:S08]  /*1bf0*/  HMMA.16816.F32.BF16 R16, R44.reuse, R36, R16 ;  /* 0x000000242c10723c */ /* 0x040ff00000041810 */
[----:B------:R-:W-:Y:S01]  /*1c00*/  HMMA.16816.F32.BF16 R12, R44, R38, R12 ;  /* 0x000000262c0c723c */ /* 0x000fe2000004180c */
[----:B------:R-:W5:Y:S07]  /*1c10*/  LDSM.16.M88.4 R36, [R90+0x4800] ;  /* 0x004800005a24783b */ /* 0x000f6e0000000200 */
[C---:B---3--:R-:W-:Y:S08]  /*1c20*/  HMMA.16816.F32.BF16 R60, R72.reuse, R68, R60 ;  /* 0x00000044483c723c */ /* 0x048ff0000004183c */
[----:B------:R-:W-:Y:S01]  /*1c30*/  HMMA.16816.F32.BF16 R56, R72, R70, R56 ;  /* 0x000000464838723c */ /* 0x000fe20000041838 */
[----:B------:R-:W-:Y:S07]  /*1c40*/  LDSM.16.M88.4 R68, [R90+0x5000] ;  /* 0x005000005a44783b */ /* 0x000fee0000000200 */
[C---:B------:R-:W-:Y:S08]  /*1c50*/  HMMA.16816.F32.BF16 R24, R44.reuse, R40, R24 ;  /* 0x000000282c18723c */ /* 0x040ff00000041818 */
[C---:B------:R-:W-:Y:S01]  /*1c60*/  HMMA.16816.F32.BF16 R20, R44.reuse, R42, R20 ;  /* 0x0000002a2c14723c */ /* 0x040fe20000041814 */
[----:B------:R-:W3:Y:S07]  /*1c70*/  LDSM.16.M88.4 R40, [R90+0x4c00] ;  /* 0x004c00005a28783b */ /* 0x000eee0000000200 */
[C---:B----4-:R-:W-:Y:S08]  /*1c80*/  HMMA.16816.F32.BF16 R52, R44.reuse, R28, R52 ;  /* 0x0000001c2c34723c */ /* 0x050ff00000041834 */
[C---:B------:R-:W-:Y:S08]  /*1c90*/  HMMA.16816.F32.BF16 R64, R44.reuse, R30, R64 ;  /* 0x0000001e2c40723c */ /* 0x040ff00000041840 */
[C---:B------:R-:W-:Y:S08]  /*1ca0*/  HMMA.16816.F32.BF16 R60, R44.reuse, R32, R60 ;  /* 0x000000202c3c723c */ /* 0x040ff0000004183c */
[----:B------:R-:W-:Y:S01]  /*1cb0*/  HMMA.16816.F32.BF16 R56, R44, R34, R56 ;  /* 0x000000222c38723c */ /* 0x000fe20000041838 */
[----:B------:R-:W-:Y:S04]  /*1cc0*/  LDSM.16.M88.4 R32, [R116+0x5000] ;  /* 0x005000007420783b */ /* 0x000fe80000000200 */
[----:B------:R-:W-:Y:S03]  /*1cd0*/  LDSM.16.M88.4 R44, [R116+0x5400] ;  /* 0x00540000742c783b */ /* 0x000fe60000000200 */
[C---:B-1----:R-:W-:Y:S01]  /*1ce0*/  HMMA.16816.F32.BF16 R28, R8.reuse, R4, R24 ;  /* 0x00000004081c723c */ /* 0x042fe20000041818 */
[----:B------:R-:W1:Y:S07]  /*1cf0*/  LDSM.16.M88.4 R24, [R117+0x2000] ;  /* 0x002000007518783b */ /* 0x000e6e0000000200 */
[C---:B--2---:R-:W-:Y:S08]  /*1d00*/  HMMA.16816.F32.BF16 R16, R8.reuse, R48, R16 ;  /* 0x000000300810723c */ /* 0x044ff00000041810 */
[C---:B------:R-:W-:Y:S01]  /*1d10*/  HMMA.16816.F32.BF16 R48, R8.reuse, R50, R12 ;  /* 0x000000320830723c */ /* 0x040fe2000004180c */
[----:B------:R-:W2:Y:S07]  /*1d20*/  LDSM.16.M88.4 R12, [R116+0x5c00] ;  /* 0x005c0000740c783b */ /* 0x000eae0000000200 */
[C---:B-----5:R-:W-:Y:S01]  /*1d30*/  HMMA.16816.F32.BF16 R72, R8.reuse, R36, R60 ;  /* 0x000000240848723c */ /* 0x060fe2000004183c */
[----:B------:R-:W4:Y:S07]  /*1d40*/  LDSM.16.M88.4 R60, [R91+0x2000] ;  /* 0x002000005b3c783b */ /* 0x000f2e0000000200 */
[C---:B------:R-:W-:Y:S01]  /*1d50*/  HMMA.16816.F32.BF16 R20, R8.reuse, R6, R20 ;  /* 0x000000060814723c */ /* 0x040fe20000041814 */
[----:B------:R-:W5:Y:S07]  /*1d60*/  LDSM.16.M88.4 R4, [R116+0x5800] ;  /* 0x005800007404783b */ /* 0x000f6e0000000200 */
[C---:B---3--:R-:W-:Y:S08]  /*1d70*/  HMMA.16816.F32.BF16 R52, R8.reuse, R40, R52 ;  /* 0x000000280834723c */ /* 0x048ff00000041834 */
[C---:B------:R-:W-:Y:S08]  /*1d80*/  HMMA.16816.F32.BF16 R56, R8.reuse, R38, R56 ;  /* 0x000000260838723c */ /* 0x040ff00000041838 */
[----:B------:R-:W-:Y:S01]  /*1d90*/  HMMA.16816.F32.BF16 R64, R8, R42, R64 ;  /* 0x0000002a0840723c */ /* 0x000fe20000041840 */
[----:B------:R-:W3:Y:S07]  /*1da0*/  LDSM.16.M88.4 R8, [R90+0x5400] ;  /* 0x005400005a08783b */ /* 0x000eee0000000200 */
[C---:B-1----:R-:W-:Y:S08]  /*1db0*/  HMMA.16816.F32.BF16 R28, R24.reuse, R32, R28 ;  /* 0x00000020181c723c */ /* 0x042ff0000004181c */
[----:B--2---:R-:W-:Y:S01]  /*1dc0*/  HMMA.16816.F32.BF16 R52, R24, R12, R52 ;  /* 0x0000000c1834723c */ /* 0x004fe20000041834 */
[----:B------:R-:W-:-:S05]  /*1dd0*/  IMAD.SHL.U32 R13, R85, 0x2, RZ ;  /* 0x00000002550d7824 */ /* 0x000fca00078e00ff */
[----:B------:R-:W-:Y:S02]  /*1de0*/  LOP3.LUT R13, R13, 0x6, RZ, 0xc0, !PT ;  /* 0x000000060d0d7812 */ /* 0x000fe400078ec0ff */
[----:B------:R-:W-:Y:S03]  /*1df0*/  HMMA.16816.F32.BF16 R16, R24, R44, R16 ;  /* 0x0000002c1810723c */ /* 0x000fe60000041810 */
[----:B------:R-:W-:-:S04]  /*1e00*/  IMAD R13, R2, 0x40, R13 ;  /* 0x00000040020d7824 */ /* 0x000fc800078e020d */
[C---:B------:R-:W-:Y:S01]  /*1e10*/  VIADD R33, R13.reuse, 0xffffffc0 ;  /* 0xffffffc00d217836 */ /* 0x040fe20000000000 */
[----:B------:R-:W-:Y:S01]  /*1e20*/  HMMA.16816.F32.BF16 R48, R24, R46, R48 ;  /* 0x0000002e1830723c */ /* 0x000fe20000041830 */
[----:B------:R-:W-:-:S03]  /*1e30*/  VIADD R37, R13, 0xffffffd0 ;  /* 0xffffffd00d257836 */ /* 0x000fc60000000000 */
[C---:B------:R-:W-:Y:S02]  /*1e40*/  ISETP.GE.AND P3, PT, R33.reuse, R114, PT ;  /* 0x000000722100720c */ /* 0x040fe40003f66270 */
[----:B------:R-:W-:Y:S01]  /*1e50*/  ISETP.GE.AND P0, PT, R33, R112, PT ;  /* 0x000000702100720c */ /* 0x000fe20003f06270 */
[----:B------:R-:W-:Y:S01]  /*1e60*/  VIADD R33, R13, 0xffffffc8 ;  /* 0xffffffc80d217836 */ /* 0x000fe20000000000 */
[----:B----4-:R-:W-:Y:S04]  /*1e70*/  HMMA.16816.F32.BF16 R28, R60, R68, R28 ;  /* 0x000000443c1c723c */ /* 0x010fe8000004181c */
[C---:B------:R-:W-:Y:S02]  /*1e80*/  ISETP.GE.AND P4, PT, R33.reuse, R114, PT ;  /* 0x000000722100720c */ /* 0x040fe40003f86270 */
[----:B------:R-:W-:-:S02]  /*1e90*/  ISETP.GE.AND P1, PT, R33, R112, PT ;  /* 0x000000702100720c */ /* 0x000fc40003f26270 */
[C---:B-----5:R-:W-:Y:S08]  /*1ea0*/  HMMA.16816.F32.BF16 R72, R24.reuse, R4, R72 ;  /* 0x000000041848723c */ /* 0x060ff00000041848 */
[----:B------:R-:W-:Y:S01]  /*1eb0*/  HMMA.16816.F32.BF16 R56, R24, R6, R56 ;  /* 0x000000061838723c */ /* 0x000fe20000041838 */
[----:B------:R-:W1:Y:S02]  /*1ec0*/  LDSM.16.M88.4 R4, [R90+0x5800] ;  /* 0x005800005a04783b */ /* 0x000e640000000200 */
[----:B------:R-:W-:-:S02]  /*1ed0*/  FSEL R33, R28, -INF , !P3 ;  /* 0xff8000001c217808 */ /* 0x000fc40005800000 */
[----:B------:R-:W-:-:S03]  /*1ee0*/  FSEL R30, R30, -INF , !P0 ;  /* 0xff8000001e1e7808 */ /* 0x000fc60004000000 */
[----:B------:R-:W-:Y:S01]  /*1ef0*/  HMMA.16816.F32.BF16 R20, R24, R34, R20 ;  /* 0x000000221814723c */ /* 0x000fe20000041814 */
[----:B------:R-:W-:-:S05]  /*1f00*/  VIADD R35, R13, 0xffffffc1 ;  /* 0xffffffc10d237836 */ /* 0x000fca0000000000 */
[----:B------:R-:W-:Y:S02]  /*1f10*/  ISETP.GE.AND P5, PT, R35, R114, PT ;  /* 0x000000722300720c */ /* 0x000fe40003fa6270 */
[C---:B---3--:R-:W-:Y:S01]  /*1f20*/  HMMA.16816.F32.BF16 R16, R60.reuse, R8, R16 ;  /* 0x000000083c10723c */ /* 0x048fe20000041810 */
[----:B------:R-:W-:Y:S01]  /*1f30*/  VIADD R9, R13, 0xffffffc9 ;  /* 0xffffffc90d097836 */ /* 0x000fe20000000000 */
[----:B------:R-:W-:Y:S02]  /*1f40*/  ISETP.GE.AND P2, PT, R35, R112, PT ;  /* 0x000000702300720c */ /* 0x000fe40003f46270 */
[----:B------:R-:W-:Y:S02]  /*1f50*/  FSEL R35, R29, -INF , !P5 ;  /* 0xff8000001d237808 */ /* 0x000fe40006800000 */
[C---:B------:R-:W-:Y:S02]  /*1f60*/  ISETP.GE.AND P3, PT, R9.reuse, R114, PT ;  /* 0x000000720900720c */ /* 0x040fe40003f66270 */
[----:B------:R-:W-:Y:S01]  /*1f70*/  ISETP.GE.AND P0, PT, R9, R112, PT ;  /* 0x000000700900720c */ /* 0x000fe20003f06270 */
[----:B------:R-:W-:Y:S01]  /*1f80*/  HMMA.16816.F32.BF16 R48, R60, R10, R48 ;  /* 0x0000000a3c30723c */ /* 0x000fe20000041830 */
[----:B------:R-:W2:Y:S01]  /*1f90*/  LDSM.16.M88.4 R8, [R90+0x5c00] ;  /* 0x005c00005a08783b */ /* 0x000ea20000000200 */
[----:B------:R-:W-:Y:S01]  /*1fa0*/  FSEL R28, R31, -INF , !P2 ;  /* 0xff8000001f1c7808 */ /* 0x000fe20005000000 */
[----:B------:R-:W-:Y:S01]  /*1fb0*/  VIADD R31, R13, 0xffffffd1 ;  /* 0xffffffd10d1f7836 */ /* 0x000fe20000000000 */
[----:B------:R-:W-:Y:S01]  /*1fc0*/  ISETP.GE.AND P5, PT, R37, R114, PT ;  /* 0x000000722500720c */ /* 0x000fe20003fa6270 */
[----:B------:R-:W-:-:S04]  /*1fd0*/  DEPBAR.LE SB0, 0x0 ;  /* 0x000080000000791a */ /* 0x000fc80000000000 */
[----:B------:R-:W-:Y:S01]  /*1fe0*/  HMMA.16816.F32.BF16 R20, R60, R70, R20 ;  /* 0x000000463c14723c */ /* 0x000fe20000041814 */
[----:B------:R-:W-:-:S04]  /*1ff0*/  ISETP.GE.AND P2, PT, R37, R112, PT ;  /* 0x000000702500720c */ /* 0x000fc80003f46270 */
[----:B------:R-:W-:-:S03]  /*2000*/  FSEL R18, R18, -INF , !P2 ;  /* 0xff80000012127808 */ /* 0x000fc60005000000 */
[----:B-1----:R-:W-:Y:S01]  /*2010*/  HMMA.16816.F32.BF16 R72, R60, R4, R72 ;  /* 0x000000043c48723c */ /* 0x002fe20000041848 */
[----:B------:R-:W-:-:S07]  /*2020*/  VIADD R5, R13, 0xffffffd8 ;  /* 0xffffffd80d057836 */ /* 0x000fce0000000000 */
[----:B------:R-:W-:Y:S01]  /*2030*/  HMMA.16816.F32.BF16 R56, R60, R6, R56 ;  /* 0x000000063c38723c */ /* 0x000fe20000041838 */
[----:B------:R-:W-:Y:S02]  /*2040*/  VIADD R7, R13, 0xffffffe1 ;  /* 0xffffffe10d077836 */ /* 0x000fe40000000000 */
[----:B------:R-:W-:Y:S02]  /*2050*/  FSEL R29, R20, -INF , !P4 ;  /* 0xff800000141d7808 */ /* 0x000fe40006000000 */
[----:B------:R-:W-:Y:S01]  /*2060*/  FSEL R20, R23, -INF , !P0 ;  /* 0xff80000017147808 */ /* 0x000fe20004000000 */
[----:B------:R-:W-:Y:S01]  /*2070*/  VIADD R23, R13, 0xffffffd9 ;  /* 0xffffffd90d177836 */ /* 0x000fe20000000000 */
[----:B------:R-:W-:Y:S01]  /*2080*/  FSEL R21, R21, -INF , !P3 ;  /* 0xff80000015157808 */ /* 0x000fe20005800000 */
[----:B------:R-:W-:Y:S01]  /*2090*/  HMMA.16816.F32.BF16 R64, R24, R14, R64 ;  /* 0x0000000e1840723c */ /* 0x000fe20000041840 */
[----:B------:R-:W-:Y:S01]  /*20a0*/  ISETP.GE.AND P3, PT, R5, R114, PT ;  /* 0x000000720500720c */ /* 0x000fe20003f66270 */
[----:B------:R-:W-:Y:S01]  /*20b0*/  VIADD R15, R13, 0xffffffe9 ;  /* 0xffffffe90d0f7836 */ /* 0x000fe20000000000 */
[----:B------:R-:W-:Y:S01]  /*20c0*/  BAR.SYNC.DEFER_BLOCKING 0x0 ;  /* 0x0000000000007b1d */ /* 0x000fe20000010000 */
[----:B------:R-:W-:-:S02]  /*20d0*/  ISETP.GE.AND P0, PT, R5, R112, PT ;  /* 0x000000700500720c */ /* 0x000fc40003f06270 */
[----:B------:R-:W-:Y:S02]  /*20e0*/  FSEL R5, R16, -INF , !P5 ;  /* 0xff80000010057808 */ /* 0x000fe40006800000 */
[----:B------:R-:W-:Y:S01]  /*20f0*/  FSEL R22, R22, -INF , !P1 ;  /* 0xff80000016167808 */ /* 0x000fe20004800000 */
[----:B--2---:R-:W-:Y:S01]  /*2100*/  HMMA.16816.F32.BF16 R52, R60, R8, R52 ;  /* 0x000000083c34723c */ /* 0x004fe20000041834 */
[----:B------:R-:W-:Y:S01]  /*2110*/  ISETP.GE.AND P5, PT, R23, R114, PT ;  /* 0x000000721700720c */ /* 0x000fe20003fa6270 */
[----:B------:R-:W-:Y:S01]  /*2120*/  VIADD R9, R13, 0xfffffff1 ;  /* 0xfffffff10d097836 */ /* 0x000fe20000000000 */
[----:B------:R-:W-:Y:S01]  /*2130*/  ISETP.GE.AND P2, PT, R23, R112, PT ;  /* 0x000000701700720c */ /* 0x000fe20003f46270 */
[----:B------:R-:W-:Y:S01]  /*2140*/  VIADD R23, R13, 0xffffffe0 ;  /* 0xffffffe00d177836 */ /* 0x000fe20000000000 */
[C---:B------:R-:W-:Y:S02]  /*2150*/  ISETP.GE.AND P4, PT, R31.reuse, R114, PT ;  /* 0x000000721f00720c */ /* 0x040fe40003f86270 */
[----:B------:R-:W-:-:S02]  /*2160*/  ISETP.GE.AND P1, PT, R31, R112, PT ;  /* 0x000000701f00720c */ /* 0x000fc40003f26270 */
[----:B------:R-:W-:Y:S02]  /*2170*/  FSEL R17, R17, -INF , !P4 ;  /* 0xff80000011117808 */ /* 0x000fe40006000000 */
[----:B------:R-:W-:Y:S01]  /*2180*/  FSEL R4, R19, -INF , !P1 ;  /* 0xff80000013047808 */ /* 0x000fe20004800000 */
[----:B------:R-:W-:Y:S01]  /*2190*/  HMMA.16816.F32.BF16 R64, R60, R10, R64 ;  /* 0x0000000a3c40723c */ /* 0x000fe20000041840 */
[C---:B------:R-:W-:Y:S02]  /*21a0*/  ISETP.GE.AND P4, PT, R23.reuse, R114, PT ;  /* 0x000000721700720c */ /* 0x040fe40003f86270 */
[----:B------:R-:W-:Y:S01]  /*21b0*/  ISETP.GE.AND P1, PT, R23, R112, PT ;  /* 0x000000701700720c */ /* 0x000fe20003f26270 */
[----:B------:R-:W-:Y:S01]  /*21c0*/  VIADD R23, R13, 0xffffffe8 ;  /* 0xffffffe80d177836 */ /* 0x000fe20000000000 */
[----:B------:R-:W-:Y:S02]  /*21d0*/  FSEL R19, R48, -INF , !P3 ;  /* 0xff80000030137808 */ /* 0x000fe40005800000 */
[----:B------:R-:W-:-:S02]  /*21e0*/  FSEL R6, R50, -INF , !P0 ;  /* 0xff80000032067808 */ /* 0x000fc40004000000 */
[C---:B------:R-:W-:Y:S02]  /*21f0*/  ISETP.GE.AND P3, PT, R7.reuse, R114, PT ;  /* 0x000000720700720c */ /* 0x040fe40003f66270 */
[----:B------:R-:W-:Y:S02]  /*2200*/  ISETP.GE.AND P0, PT, R7, R112, PT ;  /* 0x000000700700720c */ /* 0x000fe40003f06270 */
[----:B------:R-:W-:Y:S02]  /*2210*/  FSEL R7, R49, -INF , !P5 ;  /* 0xff80000031077808 */ /* 0x000fe40006800000 */
[----:B------:R-:W-:Y:S02]  /*2220*/  FSEL R12, R51, -INF , !P2 ;  /* 0xff800000330c7808 */ /* 0x000fe40005000000 */
[C---:B------:R-:W-:Y:S02]  /*2230*/  ISETP.GE.AND P5, PT, R23.reuse, R114, PT ;  /* 0x000000721700720c */ /* 0x040fe40003fa6270 */
[----:B------:R-:W-:-:S02]  /*2240*/  ISETP.GE.AND P2, PT, R23, R112, PT ;  /* 0x000000701700720c */ /* 0x000fc40003f46270 */
[----:B------:R-:W-:Y:S02]  /*2250*/  FSEL R125, R56, -INF , !P5 ;  /* 0xff800000387d7808 */ /* 0x000fe40006800000 */
[----:B------:R-:W-:Y:S02]  /*2260*/  FSEL R126, R58, -INF , !P2 ;  /* 0xff8000003a7e7808 */ /* 0x000fe40005000000 */
[----:B------:R-:W-:Y:S02]  /*2270*/  FMNMX3.FTZ R8, R33, R35, R29, !PT ;  /* 0x0000002321087276 */ /* 0x000fe4000781001d */
[----:B------:R-:W-:Y:S02]  /*2280*/  FSEL R129, R72, -INF , !P4 ;  /* 0xff80000048817808 */ /* 0x000fe40006000000 */
[----:B------:R-:W-:Y:S02]  /*2290*/  FSEL R108, R74, -INF , !P1 ;  /* 0xff8000004a6c7808 */ /* 0x000fe40004800000 */
[----:B------:R-:W-:-:S02]  /*22a0*/  ISETP.GE.AND P5, PT, R9, R114, PT ;  /* 0x000000720900720c */ /* 0x000fc40003fa6270 */
[----:B------:R-:W-:Y:S01]  /*22b0*/  ISETP.GE.AND P2, PT, R9, R112, PT ;  /* 0x000000700900720c */ /* 0x000fe20003f46270 */
[----:B------:R-:W-:Y:S01]  /*22c0*/  VIADD R9, R13, 0xfffffff8 ;  /* 0xfffffff80d097836 */ /* 0x000fe20000000000 */
[C---:B------:R-:W-:Y:S02]  /*22d0*/  ISETP.GE.AND P4, PT, R15.reuse, R114, PT ;  /* 0x000000720f00720c */ /* 0x040fe40003f86270 */
[----:B------:R-:W-:Y:S01]  /*22e0*/  ISETP.GE.AND P1, PT, R15, R112, PT ;  /* 0x000000700f00720c */ /* 0x000fe20003f26270 */
[C---:B------:R-:W-:Y:S01]  /*22f0*/  VIADD R15, R13.reuse, 0xfffffff0 ;  /* 0xfffffff00d0f7836 */ /* 0x040fe20000000000 */
[----:B------:R-:W-:Y:S01]  /*2300*/  FMNMX3.FTZ R8, R8, R21, R5, !PT ;  /* 0x0000001508087276 */ /* 0x000fe20007810005 */
[----:B------:R-:W-:Y:S01]  /*2310*/  VIADD R13, R13, 0xfffffff9 ;  /* 0xfffffff90d0d7836 */ /* 0x000fe20000000000 */
[----:B------:R-:W-:Y:S02]  /*2320*/  FSEL R131, R57, -INF , !P4 ;  /* 0xff80000039837808 */ /* 0x000fe40006000000 */
[----:B------:R-:W-:-:S02]  /*2330*/  FSEL R128, R59, -INF , !P1 ;  /* 0xff8000003b807808 */ /* 0x000fc40004800000 */
[C---:B------:R-:W-:Y:S02]  /*2340*/  ISETP.GE.AND P4, PT, R9.reuse, R114, PT ;  /* 0x000000720900720c */ /* 0x040fe40003f86270 */
[----:B------:R-:W-:Y:S02]  /*2350*/  ISETP.GE.AND P1, PT, R9, R112, PT ;  /* 0x000000700900720c */ /* 0x000fe40003f26270 */
[----:B------:R-:W-:Y:S02]  /*2360*/  FMNMX3.FTZ R9, R30, R28, R22, !PT ;  /* 0x0000001c1e097276 */ /* 0x000fe40007810016 */
[----:B------:R-:W-:Y:S02]  /*2370*/  FMNMX3.FTZ R8, R8, R17, R19, !PT ;  /* 0x0000001108087276 */ /* 0x000fe40007810013 */
[----:B------:R-:W-:Y:S02]  /*2380*/  FSEL R127, R73, -INF , !P3 ;  /* 0xff800000497f7808 */ /* 0x000fe40005800000 */
[----:B------:R-:W-:-:S02]  /*2390*/  ISETP.GE.AND P3, PT, R15, R114, PT ;  /* 0x000000720f00720c */ /* 0x000fc40003f66270 */
[----:B------:R-:W-:Y:S02]  /*23a0*/  FMNMX3.FTZ R9, R9, R20, R18, !PT ;  /* 0x0000001409097276 */ /* 0x000fe40007810012 */
[----:B------:R-:W-:Y:S02]  /*23b0*/  FMNMX3.FTZ R8, R8, R7, R129, !PT ;  /* 0x0000000708087276 */ /* 0x000fe40007810081 */
[----:B------:R-:W-:Y:S02]  /*23c0*/  FSEL R103, R55, -INF , !P2 ;  /* 0xff80000037677808 */ /* 0x000fe40005000000 */
[----:B------:R-:W-:Y:S02]  /*23d0*/  ISETP.NE.AND P2, PT, R2, 0x1, PT ;  /* 0x000000010200780c */ /* 0x000fe40003f45270 */
[----:B------:R-:W-:Y:S02]  /*23e0*/  FSEL R115, R52, -INF , !P3 ;  /* 0xff80000034737808 */ /* 0x000fe40005800000 */
[----:B------:R-:W-:-:S02]  /*23f0*/  FMNMX3.FTZ R9, R9, R4, R6, !PT ;  /* 0x0000000409097276 */ /* 0x000fc40007810006 */
[----:B------:R-:W-:Y:S02]  /*2400*/  FMNMX3.FTZ R8, R8, R127, R125, !PT ;  /* 0x0000007f08087276 */ /* 0x000fe4000781007d */
[----:B------:R-:W-:Y:S02]  /*2410*/  FSEL R110, R75, -INF , !P0 ;  /* 0xff8000004b6e7808 */ /* 0x000fe40004000000 */
[----:B------:R-:W-:Y:S02]  /*2420*/  ISETP.GE.AND P0, PT, R15, R112, PT ;  /* 0x000000700f00720c */ /* 0x000fe40003f06270 */
[----:B------:R-:W-:Y:S02]  /*2430*/  ISETP.GE.AND P3, PT, R13, R114, PT ;  /* 0x000000720d00720c */ /* 0x000fe40003f66270 */
[----:B------:R-:W-:Y:S02]  /*2440*/  FSEL R111, R53, -INF , !P5 ;  /* 0xff800000356f7808 */ /* 0x000fe40006800000 */
[----:B------:R-:W-:-:S02]  /*2450*/  FSEL R109, R64, -INF , !P4 ;  /* 0xff800000406d7808 */ /* 0x000fc40006000000 */
[----:B------:R-:W-:Y:S02]  /*2460*/  FMNMX3.FTZ R9, R9, R12, R108, !PT ;  /* 0x0000000c09097276 */ /* 0x000fe4000781006c */
[----:B------:R-:W-:Y:S02]  /*2470*/  FMNMX3.FTZ R8, R8, R131, R115, !PT ;  /* 0x0000008308087276 */ /* 0x000fe40007810073 */
[----:B------:R-:W-:Y:S02]  /*2480*/  FSEL R104, R54, -INF , !P0 ;  /* 0xff80000036687808 */ /* 0x000fe40004000000 */
[----:B------:R-:W-:Y:S02]  /*2490*/  ISETP.GE.AND P0, PT, R13, R112, PT ;  /* 0x000000700d00720c */ /* 0x000fe40003f06270 */
[----:B------:R-:W-:Y:S02]  /*24a0*/  FSEL R105, R65, -INF , !P3 ;  /* 0xff80000041697808 */ /* 0x000fe40005800000 */
[----:B------:R-:W-:-:S02]  /*24b0*/  FMNMX3.FTZ R9, R9, R110, R126, !PT ;  /* 0x0000006e09097276 */ /* 0x000fc4000781007e */
[----:B------:R-:W-:Y:S02]  /*24c0*/  FMNMX3.FTZ R8, R8, R111, R109, !PT ;  /* 0x0000006f08087276 */ /* 0x000fe4000781006d */
[----:B------:R-:W-:Y:S02]  /*24d0*/  FSEL R102, R66, -INF , !P1 ;  /* 0xff80000042667808 */ /* 0x000fe40004800000 */
[----:B------:R-:W-:Y:S02]  /*24e0*/  FSEL R100, R67, -INF , !P0 ;  /* 0xff80000043647808 */ /* 0x000fe40004000000 */
[----:B------:R-:W-:Y:S02]  /*24f0*/  FMNMX3.FTZ R9, R9, R128, R104, !PT ;  /* 0x0000008009097276 */ /* 0x000fe40007810068 */
[----:B------:R-:W-:Y:S01]  /*2500*/  FMNMX.FTZ R10, R105, R8, !PT ;  /* 0x00000008690a7209 */ /* 0x000fe20007810000 */
[----:B------:R-:W-:Y:S06]  /*2510*/  @!P2 BRA `(.L_x_230) ;  /* 0x00000000004ca947 */ /* 0x000fec0003800000 */
[----:B------:R-:W-:-:S04]  /*2520*/  VIADD R11, R2, 0xfffffffe ;  /* 0xfffffffe020b7836 */ /* 0x000fc80000000000 */
[----:B------:R-:W-:-:S04]  /*2530*/  IMAD.WIDE.U32 R14, R11, R88, RZ ;  /* 0x000000580b0e7225 */ /* 0x000fc800078e00ff */
[----:B------:R-:W-:Y:S01]  /*2540*/  IMAD R8, R11, R89, R15 ;  /* 0x000000590b087224 */ /* 0x000fe200078e020f */
[C---:B------:R-:W-:Y:S02]  /*2550*/  LEA R78, P0, R14.reuse, R78, 0x6 ;  /* 0x0000004e0e4e7211 */ /* 0x040fe400078030ff */
[CC--:B------:R-:W-:Y:S02]  /*2560*/  LEA R24, P1, R14.reuse, R122.reuse, 0x7 ;  /* 0x0000007a0e187211 */ /* 0x0c0fe400078238ff */
[--C-:B------:R-:W-:Y:S02]  /*2570*/  LEA.HI.X R77, R14, R77, R8.reuse, 0x6, P0 ;  /* 0x0000004d0e4d7211 */ /* 0x100fe400000f3408 */
        /* <DEDUP_REMOVED lines=13> */
.L_x_230:
[----:B------:R-:W-:Y:S01]  /*2650*/  FMNMX3.FTZ R9, R9, R103, R102, !PT ;  /* 0x0000006709097276 */ /* 0x000fe20007810066 */
[----:B------:R-:W2:Y:S01]  /*2660*/  SHFL.BFLY PT, R11, R10, 0x2, 0x1f ;  /* 0x0c401f000a0b7f89 */ /* 0x000ea200000e0000 */
[----:B------:R-:W3:Y:S01]  /*2670*/  LDCU UR6, c[0x0][0x45c] ;  /* 0x00008b80ff0677ac */ /* 0x000ee20008000800 */
[----:B------:R-:W-:Y:S02]  /*2680*/  LOP3.LUT R113, R3, 0x120, R76, 0xf8, !PT ;  /* 0x0000012003717812 */ /* 0x000fe400078ef84c */
[----:B------:R-:W-:Y:S02]  /*2690*/  FMNMX.FTZ R14, R100, R9, !PT ;  /* 0x00000009640e7209 */ /* 0x000fe40007810000 */
[----:B------:R-:W-:-:S03]  /*26a0*/  LEA R113, R113, UR5, 0x1 ;  /* 0x0000000571717c11 */ /* 0x000fc6000f8e08ff */
[----:B------:R-:W4:Y:S01]  /*26b0*/  SHFL.BFLY PT, R9, R14, 0x2, 0x1f ;  /* 0x0c401f000e097f89 */ /* 0x000f2200000e0000 */
[----:B------:R-:W-:-:S03]  /*26c0*/  IADD3 R99, PT, PT, R0, R113, RZ ;  /* 0x0000007100637210 */ /* 0x000fc60007ffe0ff */
[----:B------:R-:W-:Y:S04]  /*26d0*/  LDSM.16.MT88.4 R56, [R113+0x7000] ;  /* 0x007000007138783b */ /* 0x000fe80000004200 */
[----:B------:R-:W-:Y:S04]  /*26e0*/  LDSM.16.MT88.4 R40, [R113+0x6000] ;  /* 0x006000007128783b */ /* 0x000fe80000004200 */
[----:B------:R-:W-:Y:S01]  /*26f0*/  LDSM.16.MT88.4 R48, [R99+0x6000] ;  /* 0x006000006330783b */ /* 0x000fe20000004200 */
[----:B--2---:R-:W-:-:S03]  /*2700*/  FMNMX.FTZ R11, R10, R11, !PT ;  /* 0x0000000b0a0b7209 */ /* 0x004fc60007810000 */
[----:B------:R-:W-:Y:S04]  /*2710*/  LDSM.16.MT88.4 R64, [R99+0x7000] ;  /* 0x007000006340783b */ /* 0x000fe80000004200 */
[----:B------:R-:W2:Y:S01]  /*2720*/  SHFL.BFLY PT, R84, R11, 0x1, 0x1f ;  /* 0x0c201f000b547f89 */ /* 0x000ea200000e0000 */
[----:B----4-:R-:W-:-:S03]  /*2730*/  FMNMX.FTZ R9, R14, R9, !PT ;  /* 0x000000090e097209 */ /* 0x010fc60007810000 */
[----:B------:R-:W-:Y:S04]  /*2740*/  LDSM.16.MT88.4 R72, [R113+0x8000] ;  /* 0x008000007148783b */ /* 0x000fe80000004200 */
[----:B------:R-:W4:Y:S04]  /*2750*/  SHFL.BFLY PT, R8, R9, 0x1, 0x1f ;  /* 0x0c201f0009087f89 */ /* 0x000f2800000e0000 */
[----:B-1----:R-:W-:Y:S01]  /*2760*/  LDSM.16.MT88.4 R24, [R113+0x6400] ;  /* 0x006400007118783b */ /* 0x002fe20000004200 */
[----:B--2---:R-:W-:-:S04]  /*2770*/  FMNMX.FTZ R84, R11, R84, !PT ;  /* 0x000000540b547209 */ /* 0x004fc80007810000 */
[C---:B------:R-:W-:Y:S01]  /*2780*/  FSETP.NEU.FTZ.AND P0, PT, R84.reuse, -INF , PT ;  /* 0xff8000005400780b */ /* 0x040fe20003f1d000 */
[----:B---3--:R-:W-:Y:S01]  /*2790*/  FMUL.FTZ R106, R84, UR6 ;  /* 0x00000006546a7c20 */ /* 0x008fe20008410000 */
[----:B----4-:R-:W-:-:S04]  /*27a0*/  FMNMX.FTZ R3, R9, R8, !PT ;  /* 0x0000000809037209 */ /* 0x010fc80007810000 */
[----:B------:R-:W-:Y:S01]  /*27b0*/  FSEL R106, R106, RZ, P0 ;  /* 0x000000ff6a6a7208 */ /* 0x000fe20000000000 */
[----:B------:R-:W1:Y:S01]  /*27c0*/  LDSM.16.MT88.4 R8, [R113+0x7400] ;  /* 0x007400007108783b */ /* 0x000e620000004200 */
[C---:B------:R-:W-:Y:S01]  /*27d0*/  FSETP.NEU.FTZ.AND P0, PT, R3.reuse, -INF , PT ;  /* 0xff8000000300780b */ /* 0x040fe20003f1d000 */
[----:B------:R-:W-:Y:S02]  /*27e0*/  FMUL.FTZ R107, R3, UR6 ;  /* 0x00000006036b7c20 */ /* 0x000fe40008410000 */
[--C-:B------:R-:W-:Y:S01]  /*27f0*/  FFMA.FTZ R98, R33, UR6, -R106.reuse ;  /* 0x0000000621627c23 */ /* 0x100fe2000801086a */
[--C-:B------:R-:W-:Y:S01]  /*2800*/  FFMA.FTZ R97, R35, UR6, -R106.reuse ;  /* 0x0000000623617c23 */ /* 0x100fe2000801086a */
[--C-:B------:R-:W-:Y:S01]  /*2810*/  FFMA.FTZ R93, R29, UR6, -R106.reuse ;  /* 0x000000061d5d7c23 */ /* 0x100fe2000801086a */
[----:B------:R-:W-:Y:S01]  /*2820*/  FSEL R107, R107, RZ, P0 ;  /* 0x000000ff6b6b7208 */ /* 0x000fe20000000000 */
[--C-:B------:R-:W-:Y:S01]  /*2830*/  FFMA.FTZ R34, R21, UR6, -R106.reuse ;  /* 0x0000000615227c23 */ /* 0x100fe2000801086a */
[--C-:B------:R-:W-:Y:S01]  /*2840*/  FFMA.FTZ R35, R5, UR6, -R106.reuse ;  /* 0x0000000605237c23 */ /* 0x100fe2000801086a */
[----:B------:R-:W-:Y:S01]  /*2850*/  MUFU.EX2 R98, R98 ;  /* 0x0000006200627308 */ /* 0x000fe20000000800 */
[--C-:B------:R-:W-:Y:S01]  /*2860*/  FFMA.FTZ R32, R17, UR6, -R106.reuse ;  /* 0x0000000611207c23 */ /* 0x100fe2000801086a */
[--C-:B------:R-:W-:Y:S01]  /*2870*/  FFMA.FTZ R96, R30, UR6, -R107.reuse ;  /* 0x000000061e607c23 */ /* 0x100fe2000801086b */
[--C-:B------:R-:W-:Y:S01]  /*2880*/  FFMA.FTZ R101, R28, UR6, -R107.reuse ;  /* 0x000000061c657c23 */ /* 0x100fe2000801086b */
[--C-:B------:R-:W-:Y:S01]  /*2890*/  FFMA.FTZ R95, R22, UR6, -R107.reuse ;  /* 0x00000006165f7c23 */ /* 0x100fe2000801086b */
[--C-:B------:R-:W-:Y:S01]  /*28a0*/  FFMA.FTZ R94, R20, UR6, -R107.reuse ;  /* 0x00000006145e7c23 */ /* 0x100fe2000801086b */
[----:B------:R-:W2:Y:S01]  /*28b0*/  MUFU.EX2 R97, R97 ;  /* 0x0000006100617308 */ /* 0x000ea20000000800 */
[--C-:B------:R-:W-:Y:S01]  /*28c0*/  FFMA.FTZ R31, R19, UR6, -R106.reuse ;  /* 0x00000006131f7c23 */ /* 0x100fe2000801086a */
[--C-:B------:R-:W-:Y:S01]  /*28d0*/  FFMA.FTZ R28, R7, UR6, -R106.reuse ;  /* 0x00000006071c7c23 */ /* 0x100fe2000801086a */
[--C-:B------:R-:W-:Y:S01]  /*28e0*/  FFMA.FTZ R33, R18, UR6, -R107.reuse ;  /* 0x0000000612217c23 */ /* 0x100fe2000801086b */
[----:B------:R-:W-:Y:S01]  /*28f0*/  MUFU.EX2 R93, R93 ;  /* 0x0000005d005d7308 */ /* 0x000fe20000000800 */
[--C-:B------:R-:W-:Y:S01]  /*2900*/  FFMA.FTZ R30, R4, UR6, -R107.reuse ;  /* 0x00000006041e7c23 */ /* 0x100fe2000801086b */
[--C-:B------:R-:W-:Y:S01]  /*2910*/  FFMA.FTZ R29, R6, UR6, -R107.reuse ;  /* 0x00000006061d7c23 */ /* 0x100fe2000801086b */
[----:B------:R-:W-:Y:S01]  /*2920*/  FFMA.FTZ R0, R12, UR6, -R107 ;  /* 0x000000060c007c23 */ /* 0x000fe2000801086b */
[----:B------:R-:W3:Y:S01]  /*2930*/  MUFU.EX2 R34, R34 ;  /* 0x0000002200227308 */ /* 0x000ee20000000800 */
[----:B------:R-:W4:Y:S01]  /*2940*/  LDSM.16.MT88.4 R12, [R99+0x8000] ;  /* 0x00800000630c783b */ /* 0x000f220000004200 */
[----:B------:R-:W-:-:S02]  /*2950*/  FFMA.FTZ R111, R111, UR6, -R106 ;  /* 0x000000066f6f7c23 */ /* 0x000fc4000801086a */
[----:B------:R-:W-:Y:S01]  /*2960*/  MUFU.EX2 R96, R96 ;  /* 0x0000006000607308 */ /* 0x000fe20000000800 */
[----:B------:R-:W-:Y:S01]  /*2970*/  LDSM.16.MT88.4 R20, [R99+0x6400] ;  /* 0x006400006314783b */ /* 0x000fe20000004200 */
[----:B--2---:R-:W-:Y:S01]  /*2980*/  F2FP.BF16.F32.PACK_AB R80, R97, R98 ;  /* 0x000000626150723e */ /* 0x004fe200000010ff */
[----:B------:R-:W-:Y:S01]  /*2990*/  FADD.FTZ R98, R98, R97 ;  /* 0x0000006162627221 */ /* 0x000fe20000010000 */
[----:B------:R-:W2:Y:S01]  /*29a0*/  MUFU.EX2 R101, R101 ;  /* 0x0000006500657308 */ /* 0x000ea20000000800 */
[----:B------:R-:W-:Y:S03]  /*29b0*/  LDSM.16.MT88.4 R16, [R99+0x7400] ;  /* 0x007400006310783b */ /* 0x000fe60000004200 */
[----:B------:R-:W-:Y:S01]  /*29c0*/  MUFU.EX2 R95, R95 ;  /* 0x0000005f005f7308 */ /* 0x000fe20000000800 */
[----:B---3--:R-:W-:Y:S01]  /*29d0*/  F2FP.BF16.F32.PACK_AB R82, R34, R93 ;  /* 0x0000005d2252723e */ /* 0x008fe200000010ff */
[----:B------:R-:W-:-:S02]  /*29e0*/  FADD.FTZ R93, R93, R98 ;  /* 0x000000625d5d7221 */ /* 0x000fc40000010000 */
[----:B------:R-:W3:Y:S02]  /*29f0*/  MUFU.EX2 R94, R94 ;  /* 0x0000005e005e7308 */ /* 0x000ee40000000800 */
[----:B------:R-:W-:Y:S02]  /*2a00*/  FADD.FTZ R34, R34, R93 ;  /* 0x0000005d22227221 */ /* 0x000fe40000010000 */
[----:B------:R-:W-:Y:S01]  /*2a10*/  MUFU.EX2 R35, R35 ;  /* 0x0000002300237308 */ /* 0x000fe20000000800 */
[----:B--2---:R-:W-:Y:S01]  /*2a20*/  F2FP.BF16.F32.PACK_AB R81, R101, R96 ;  /* 0x000000606551723e */ /* 0x004fe200000010ff */
[----:B------:R-:W-:Y:S02]  /*2a30*/  FADD.FTZ R96, R96, R101 ;  /* 0x0000006560607221 */ /* 0x000fe40000010000 */
[----:B------:R-:W2:Y:S04]  /*2a40*/  MUFU.EX2 R32, R32 ;  /* 0x0000002000207308 */ /* 0x000ea80000000800 */
[----:B------:R-:W-:Y:S01]  /*2a50*/  MUFU.EX2 R31, R31 ;  /* 0x0000001f001f7308 */ /* 0x000fe20000000800 */
[----:B---3--:R-:W-:Y:S01]  /*2a60*/  F2FP.BF16.F32.PACK_AB R83, R94, R95 ;  /* 0x0000005f5e53723e */ /* 0x008fe200000010ff */
[----:B------:R-:W-:-:S02]  /*2a70*/  FADD.FTZ R95, R95, R96 ;  /* 0x000000605f5f7221 */ /* 0x000fc40000010000 */
[----:B------:R-:W3:Y:S02]  /*2a80*/  MUFU.EX2 R28, R28 ;  /* 0x0000001c001c7308 */ /* 0x000ee40000000800 */
[----:B------:R-:W-:Y:S02]  /*2a90*/  FADD.FTZ R94, R94, R95 ;  /* 0x0000005f5e5e7221 */ /* 0x000fe40000010000 */
[----:B------:R-:W-:Y:S01]  /*2aa0*/  MUFU.EX2 R33, R33 ;  /* 0x0000002100217308 */ /* 0x000fe20000000800 */
[C---:B------:R-:W-:Y:S01]  /*2ab0*/  HMMA.16816.F32.BF16 R52, R80.reuse, R56, RZ ;  /* 0x000000385034723c */ /* 0x040fe200000418ff */
[C---:B--2---:R-:W-:Y:S01]  /*2ac0*/  F2FP.BF16.F32.PACK_AB R4, R32.reuse, R35 ;  /* 0x000000232004723e */ /* 0x044fe200000010ff */
[----:B------:R-:W-:Y:S01]  /*2ad0*/  FADD.FTZ R35, R35, R34 ;  /* 0x0000002223237221 */ /* 0x000fe20000010000 */
[----:B------:R-:W2:Y:S03]  /*2ae0*/  MUFU.EX2 R30, R30 ;  /* 0x0000001e001e7308 */ /* 0x000ea60000000800 */
[----:B------:R-:W-:Y:S01]  /*2af0*/  FADD.FTZ R32, R32, R35 ;  /* 0x0000002320207221 */ /* 0x000fe20000010000 */
[----:B------:R-:W-:Y:S01]  /*2b00*/  MUFU.EX2 R29, R29 ;  /* 0x0000001d001d7308 */ /* 0x000fe20000000800 */
[----:B------:R-:W-:Y:S01]  /*2b10*/  HMMA.16816.F32.BF16 R56, R80, R58, RZ ;  /* 0x0000003a5038723c */ /* 0x000fe200000418ff */
[C---:B---3--:R-:W-:Y:S01]  /*2b20*/  F2FP.BF16.F32.PACK_AB R6, R28.reuse, R31 ;  /* 0x0000001f1c06723e */ /* 0x048fe200000010ff */
[----:B------:R-:W-:Y:S01]  /*2b30*/  FADD.FTZ R31, R31, R32 ;  /* 0x000000201f1f7221 */ /* 0x000fe20000010000 */
[----:B------:R-:W3:Y:S03]  /*2b40*/  MUFU.EX2 R0, R0 ;  /* 0x0000000000007308 */ /* 0x000ee60000000800 */
[----:B------:R-:W-:-:S02]  /*2b50*/  FADD.FTZ R28, R28, R31 ;  /* 0x0000001f1c1c7221 */ /* 0x000fc40000010000 */
[----:B------:R-:W-:Y:S01]  /*2b60*/  HMMA.16816.F32.BF16 R36, R80, R40, RZ ;  /* 0x000000285024723c */ /* 0x000fe200000418ff */
[----:B--2---:R-:W-:Y:S01]  /*2b70*/  F2FP.BF16.F32.PACK_AB R5, R30, R33 ;  /* 0x000000211e05723e */ /* 0x004fe200000010ff */
[----:B------:R-:W-:-:S04]  /*2b80*/  FADD.FTZ R33, R33, R94 ;  /* 0x0000005e21217221 */ /* 0x000fc80000010000 */
[----:B------:R-:W-:Y:S02]  /*2b90*/  FADD.FTZ R30, R30, R33 ;  /* 0x000000211e1e7221 */ /* 0x000fe40000010000 */
[----:B------:R-:W-:Y:S01]  /*2ba0*/  HMMA.16816.F32.BF16 R44, R80, R48, RZ ;  /* 0x00000030502c723c */ /* 0x000fe200000418ff */
[----:B---3--:R-:W-:Y:S01]  /*2bb0*/  F2FP.BF16.F32.PACK_AB R7, R0, R29 ;  /* 0x0000001d0007723e */ /* 0x008fe200000010ff */
[----:B------:R-:W-:-:S04]  /*2bc0*/  FADD.FTZ R29, R29, R30 ;  /* 0x0000001e1d1d7221 */ /* 0x000fc80000010000 */
[----:B------:R-:W-:Y:S02]  /*2bd0*/  FADD.FTZ R0, R0, R29 ;  /* 0x0000001d00007221 */ /* 0x000fe40000010000 */
[C---:B-1----:R-:W-:Y:S08]  /*2be0*/  HMMA.16816.F32.BF16 R52, R4.reuse, R8, R52 ;  /* 0x000000080434723c */ /* 0x042ff00000041834 */
[----:B------:R-:W-:Y:S01]  /*2bf0*/  HMMA.16816.F32.BF16 R56, R4, R10, R56 ;  /* 0x0000000a0438723c */ /* 0x000fe20000041838 */
[----:B------:R-:W1:Y:S07]  /*2c00*/  LDSM.16.MT88.4 R8, [R99+0x8400] ;  /* 0x008400006308783b */ /* 0x000e6e0000004200 */
[C---:B------:R-:W-:Y:S08]  /*2c10*/  HMMA.16816.F32.BF16 R60, R80.reuse, R64, RZ ;  /* 0x00000040503c723c */ /* 0x040ff000000418ff */
[C---:B------:R-:W-:Y:S08]  /*2c20*/  HMMA.16816.F32.BF16 R68, R80.reuse, R72, RZ ;  /* 0x000000485044723c */ /* 0x040ff000000418ff */
[C---:B------:R-:W-:Y:S08]  /*2c30*/  HMMA.16816.F32.BF16 R40, R80.reuse, R42, RZ ;  /* 0x0000002a5028723c */ /* 0x040ff000000418ff */
[C---:B------:R-:W-:Y:S08]  /*2c40*/  HMMA.16816.F32.BF16 R48, R80.reuse, R50, RZ ;  /* 0x000000325030723c */ /* 0x040ff000000418ff */
[C---:B------:R-:W-:Y:S08]  /*2c50*/  HMMA.16816.F32.BF16 R64, R80.reuse, R66, RZ ;  /* 0x000000425040723c */ /* 0x040ff000000418ff */
[C---:B------:R-:W-:Y:S08]  /*2c60*/  HMMA.16816.F32.BF16 R72, R80.reuse, R74, RZ ;  /* 0x0000004a5048723c */ /* 0x040ff000000418ff */
[C---:B----4-:R-:W-:Y:S08]  /*2c70*/  HMMA.16816.F32.BF16 R76, R80.reuse, R12, RZ ;  /* 0x0000000c504c723c */ /* 0x050ff000000418ff */
[----:B------:R-:W-:Y:S01]  /*2c80*/  HMMA.16816.F32.BF16 R80, R80, R14, RZ ;  /* 0x0000000e5050723c */ /* 0x000fe200000418ff */
[----:B------:R-:W2:Y:S07]  /*2c90*/  LDSM.16.MT88.4 R12, [R113+0x8400] ;  /* 0x00840000710c783b */ /* 0x000eae0000004200 */
[----:B------:R-:W-:Y:S01]  /*2ca0*/  HMMA.16816.F32.BF16 R36, R4, R24, R36 ;  /* 0x000000180424723c */ /* 0x000fe20000041824 */
[--C-:B------:R-:W-:Y:S01]  /*2cb0*/  FFMA.FTZ R25, R108, UR6, -R107.reuse ;  /* 0x000000066c197c23 */ /* 0x100fe2000801086b */
[--C-:B------:R-:W-:Y:S01]  /*2cc0*/  FFMA.FTZ R24, R110, UR6, -R107.reuse ;  /* 0x000000066e187c23 */ /* 0x100fe2000801086b */
[----:B------:R-:W-:Y:S01]  /*2cd0*/  FFMA.FTZ R108, R115, UR6, -R106 ;  /* 0x00000006736c7c23 */ /* 0x000fe2000801086a */
[--C-:B------:R-:W-:Y:S01]  /*2ce0*/  FFMA.FTZ R110, R104, UR6, -R107.reuse ;  /* 0x00000006686e7c23 */ /* 0x100fe2000801086b */
[----:B------:R-:W-:-:S02]  /*2cf0*/  FFMA.FTZ R115, R103, UR6, -R107 ;  /* 0x0000000667737c23 */ /* 0x000fc4000801086b */
[----:B------:R-:W-:Y:S01]  /*2d00*/  MUFU.EX2 R25, R25 ;  /* 0x0000001900197308 */ /* 0x000fe20000000800 */
[C---:B-1----:R-:W-:Y:S03]  /*2d10*/  HMMA.16816.F32.BF16 R76, R4.reuse, R8, R76 ;  /* 0x00000008044c723c */ /* 0x042fe6000004184c */
[----:B------:R-:W-:Y:S04]  /*2d20*/  MUFU.EX2 R24, R24 ;  /* 0x0000001800187308 */ /* 0x000fe80000000800 */
[----:B------:R-:W-:Y:S01]  /*2d30*/  MUFU.EX2 R108, R108 ;  /* 0x0000006c006c7308 */ /* 0x000fe20000000800 */
[C---:B------:R-:W-:Y:S01]  /*2d40*/  HMMA.16816.F32.BF16 R80, R4.reuse, R10, R80 ;  /* 0x0000000a0450723c */ /* 0x040fe20000041850 */
[----:B------:R-:W1:Y:S02]  /*2d50*/  LDSM.16.MT88.4 R8, [R113+0x6800] ;  /* 0x006800007108783b */ /* 0x000e640000004200 */
[----:B------:R-:W-:Y:S05]  /*2d60*/  MUFU.EX2 R103, R110 ;  /* 0x0000006e00677308 */ /* 0x000fea0000000800 */
[----:B------:R-:W-:Y:S01]  /*2d70*/  HMMA.16816.F32.BF16 R40, R4, R26, R40 ;  /* 0x0000001a0428723c */ /* 0x000fe20000041828 */
[--C-:B------:R-:W-:Y:S01]  /*2d80*/  FFMA.FTZ R27, R129, UR6, -R106.reuse ;  /* 0x00000006811b7c23 */ /* 0x100fe2000801086a */
[----:B------:R-:W-:-:S05]  /*2d90*/  FFMA.FTZ R26, R127, UR6, -R106 ;  /* 0x000000067f1a7c23 */ /* 0x000fca000801086a */
[----:B------:R-:W-:Y:S01]  /*2da0*/  MUFU.EX2 R27, R27 ;  /* 0x0000001b001b7308 */ /* 0x000fe20000000800 */
[----:B------:R-:W-:Y:S01]  /*2db0*/  HMMA.16816.F32.BF16 R44, R4, R20, R44 ;  /* 0x00000014042c723c */ /* 0x000fe2000004182c */
[--C-:B------:R-:W-:Y:S01]  /*2dc0*/  FFMA.FTZ R21, R126, UR6, -R107.reuse ;  /* 0x000000067e157c23 */ /* 0x100fe2000801086b */
[----:B------:R-:W-:Y:S01]  /*2dd0*/  FFMA.FTZ R20, R128, UR6, -R107 ;  /* 0x0000000680147c23 */ /* 0x000fe2000801086b */
[----:B------:R-:W3:Y:S01]  /*2de0*/  MUFU.EX2 R26, R26 ;  /* 0x0000001a001a7308 */ /* 0x000ee20000000800 */
[----:B------:R-:W-:-:S03]  /*2df0*/  MOV R126, 0xffffffff ;  /* 0xffffffff007e7802 */ /* 0x000fc60000000f00 */
[----:B------:R-:W-:Y:S01]  /*2e00*/  MUFU.EX2 R21, R21 ;  /* 0x0000001500157308 */ /* 0x000fe20000000800 */
[C---:B------:R-:W-:Y:S01]  /*2e10*/  HMMA.16816.F32.BF16 R48, R4.reuse, R22, R48 ;  /* 0x000000160430723c */ /* 0x040fe20000041830 */
[--C-:B------:R-:W-:Y:S01]  /*2e20*/  FFMA.FTZ R23, R125, UR6, -R106.reuse ;  /* 0x000000067d177c23 */ /* 0x100fe2000801086a */
[----:B------:R-:W-:Y:S01]  /*2e30*/  FFMA.FTZ R22, R131, UR6, -R106 ;  /* 0x0000000683167c23 */ /* 0x000fe2000801086a */
[----:B------:R-:W-:Y:S01]  /*2e40*/  MUFU.EX2 R20, R20 ;  /* 0x0000001400147308 */ /* 0x000fe20000000800 */
[--C-:B------:R-:W-:Y:S01]  /*2e50*/  FFMA.FTZ R131, R100, UR6, -R107.reuse ;  /* 0x0000000664837c23 */ /* 0x100fe2000801086b */
[----:B------:R-:W-:Y:S02]  /*2e60*/  FFMA.FTZ R125, R102, UR6, -R107 ;  /* 0x00000006667d7c23 */ /* 0x000fe4000801086b */
[----:B------:R-:W-:Y:S01]  /*2e70*/  MUFU.EX2 R23, R23 ;  /* 0x0000001700177308 */ /* 0x000fe20000000800 */
[C---:B------:R-:W-:Y:S03]  /*2e80*/  HMMA.16816.F32.BF16 R60, R4.reuse, R16, R60 ;  /* 0x00000010043c723c */ /* 0x040fe6000004183c */
[----:B------:R-:W4:Y:S04]  /*2e90*/  MUFU.EX2 R22, R22 ;  /* 0x0000001600167308 */ /* 0x000f280000000800 */
[----:B------:R-:W5:Y:S01]  /*2ea0*/  MUFU.EX2 R102, R115 ;  /* 0x0000007300667308 */ /* 0x000f620000000800 */
[C---:B------:R-:W-:Y:S01]  /*2eb0*/  HMMA.16816.F32.BF16 R64, R4.reuse, R18, R64 ;  /* 0x000000120440723c */ /* 0x040fe20000041840 */
[----:B------:R-:W5:Y:S02]  /*2ec0*/  LDSM.16.MT88.4 R16, [R99+0x7800] ;  /* 0x007800006310783b */ /* 0x000f640000004200 */
[----:B------:R-:W-:Y:S04]  /*2ed0*/  MUFU.EX2 R100, R125 ;  /* 0x0000007d00647308 */ /* 0x000fe80000000800 */
[----:B------:R-:W5:Y:S01]  /*2ee0*/  MUFU.EX2 R131, R131 ;  /* 0x0000008300837308 */ /* 0x000f620000000800 */
[C---:B--2---:R-:W-:Y:S08]  /*2ef0*/  HMMA.16816.F32.BF16 R68, R4.reuse, R12, R68 ;  /* 0x0000000c0444723c */ /* 0x044ff00000041844 */
[----:B------:R-:W-:Y:S01]  /*2f00*/  HMMA.16816.F32.BF16 R72, R4, R14, R72 ;  /* 0x0000000e0448723c */ /* 0x000fe20000041848 */
[----:B---3--:R-:W-:Y:S01]  /*2f10*/  F2FP.BF16.F32.PACK_AB R4, R26, R27 ;  /* 0x0000001b1a04723e */ /* 0x008fe200000010ff */
[----:B------:R-:W2:Y:S01]  /*2f20*/  LDSM.16.MT88.4 R12, [R99+0x6800] ;  /* 0x00680000630c783b */ /* 0x000ea20000004200 */
[----:B------:R-:W-:Y:S01]  /*2f30*/  F2FP.BF16.F32.PACK_AB R5, R24, R25 ;  /* 0x000000191805723e */ /* 0x000fe200000010ff */
[----:B------:R-:W-:Y:S01]  /*2f40*/  FADD.FTZ R27, R27, R28 ;  /* 0x0000001c1b1b7221 */ /* 0x000fe20000010000 */
[----:B----4-:R-:W-:Y:S01]  /*2f50*/  F2FP.BF16.F32.PACK_AB R6, R22, R23 ;  /* 0x000000171606723e */ /* 0x010fe200000010ff */
[----:B------:R-:W-:Y:S01]  /*2f60*/  FADD.FTZ R25, R25, R0 ;  /* 0x0000000019197221 */ /* 0x000fe20000010000 */
[----:B------:R-:W-:Y:S01]  /*2f70*/  F2FP.BF16.F32.PACK_AB R7, R20, R21 ;  /* 0x000000151407723e */ /* 0x000fe200000010ff */
[----:B------:R-:W-:-:S02]  /*2f80*/  FADD.FTZ R26, R26, R27 ;  /* 0x0000001b1a1a7221 */ /* 0x000fc40000010000 */
[----:B------:R-:W-:-:S04]  /*2f90*/  FADD.FTZ R24, R24, R25 ;  /* 0x0000001918187221 */ /* 0x000fc80000010000 */
[----:B-1----:R-:W-:Y:S01]  /*2fa0*/  HMMA.16816.F32.BF16 R36, R4, R8, R36 ;  /* 0x000000080424723c */ /* 0x002fe20000041824 */
[----:B------:R-:W-:-:S04]  /*2fb0*/  FADD.FTZ R21, R21, R24 ;  /* 0x0000001815157221 */ /* 0x000fc80000010000 */
[----:B------:R-:W-:-:S03]  /*2fc0*/  FADD.FTZ R20, R20, R21 ;  /* 0x0000001514147221 */ /* 0x000fc60000010000 */
[C---:B------:R-:W-:Y:S01]  /*2fd0*/  HMMA.16816.F32.BF16 R40, R4.reuse, R10, R40 ;  /* 0x0000000a0428723c */ /* 0x040fe20000041828 */
[----:B------:R-:W1:Y:S07]  /*2fe0*/  LDSM.16.MT88.4 R8, [R113+0x7800] ;  /* 0x007800007108783b */ /* 0x000e6e0000004200 */
[C---:B-----5:R-:W-:Y:S08]  /*2ff0*/  HMMA.16816.F32.BF16 R60, R4.reuse, R16, R60 ;  /* 0x00000010043c723c */ /* 0x060ff0000004183c */
[C---:B------:R-:W-:Y:S01]  /*3000*/  HMMA.16816.F32.BF16 R64, R4.reuse, R18, R64 ;  /* 0x000000120440723c */ /* 0x040fe20000041840 */
[----:B------:R-:W-:Y:S07]  /*3010*/  LDSM.16.MT88.4 R16, [R113+0x6c00] ;  /* 0x006c00007110783b */ /* 0x000fee0000004200 */
[C---:B--2---:R-:W-:Y:S08]  /*3020*/  HMMA.16816.F32.BF16 R44, R4.reuse, R12, R44 ;  /* 0x0000000c042c723c */ /* 0x044ff0000004182c */
[C---:B------:R-:W-:Y:S01]  /*3030*/  HMMA.16816.F32.BF16 R48, R4.reuse, R14, R48 ;  /* 0x0000000e0430723c */ /* 0x040fe20000041830 */
[----:B------:R-:W2:Y:S07]  /*3040*/  LDSM.16.MT88.4 R12, [R113+0x8800] ;  /* 0x00880000710c783b */ /* 0x000eae0000004200 */
[C---:B-1----:R-:W-:Y:S08]  /*3050*/  HMMA.16816.F32.BF16 R52, R4.reuse, R8, R52 ;  /* 0x000000080434723c */ /* 0x042ff00000041834 */
[C---:B------:R-:W-:Y:S01]  /*3060*/  HMMA.16816.F32.BF16 R56, R4.reuse, R10, R56 ;  /* 0x0000000a0438723c */ /* 0x040fe20000041838 */
[----:B------:R-:W1:Y:S07]  /*3070*/  LDSM.16.MT88.4 R8, [R99+0x8800] ;  /* 0x008800006308783b */ /* 0x000e6e0000004200 */
[C---:B--2---:R-:W-:Y:S08]  /*3080*/  HMMA.16816.F32.BF16 R68, R4.reuse, R12, R68 ;  /* 0x0000000c0444723c */ /* 0x044ff00000041844 */
[C---:B------:R-:W-:Y:S01]  /*3090*/  HMMA.16816.F32.BF16 R72, R4.reuse, R14, R72 ;  /* 0x0000000e0448723c */ /* 0x040fe20000041848 */
[----:B------:R-:W-:Y:S07]  /*30a0*/  LDSM.16.MT88.4 R12, [R99+0x6c00] ;  /* 0x006c0000630c783b */ /* 0x000fee0000004200 */
[C---:B-1----:R-:W-:Y:S08]  /*30b0*/  HMMA.16816.F32.BF16 R76, R4.reuse, R8, R76 ;  /* 0x00000008044c723c */ /* 0x042ff0000004184c */
[----:B------:R-:W-:Y:S01]  /*30c0*/  HMMA.16816.F32.BF16 R80, R4, R10, R80 ;  /* 0x0000000a0450723c */ /* 0x000fe20000041850 */
[----:B------:R-:W1:Y:S01]  /*30d0*/  LDSM.16.MT88.4 R8, [R113+0x7c00] ;  /* 0x007c00007108783b */ /* 0x000e620000004200 */
[--C-:B------:R-:W-:Y:S01]  /*30e0*/  FFMA.FTZ R4, R109, UR6, -R106.reuse ;  /* 0x000000066d047c23 */ /* 0x100fe2000801086a */
[----:B------:R-:W-:Y:S01]  /*30f0*/  FFMA.FTZ R106, R105, UR6, -R106 ;  /* 0x00000006696a7c23 */ /* 0x000fe2000801086a */
[----:B------:R-:W2:Y:S01]  /*3100*/  MUFU.EX2 R109, R111 ;  /* 0x0000006f006d7308 */ /* 0x000ea20000000800 */
[C---:B------:R-:W-:Y:S01]  /*3110*/  F2FP.BF16.F32.PACK_AB R5, R102.reuse, R103 ;  /* 0x000000676605723e */ /* 0x040fe200000010ff */
[----:B------:R-:W-:Y:S01]  /*3120*/  FADD.FTZ R103, R103, R20 ;  /* 0x0000001467677221 */ /* 0x000fe20000010000 */
[----:B------:R-:W-:Y:S01]  /*3130*/  F2FP.BF16.F32.PACK_AB R7, R131, R100 ;  /* 0x000000648307723e */ /* 0x000fe200000010ff */
[----:B------:R2:W-:Y:S02]  /*3140*/  MUFU.EX2 R105, R4 ;  /* 0x0000000400697308 */ /* 0x0005e40000000800 */
[----:B------:R-:W-:-:S02]  /*3150*/  FADD.FTZ R103, R102, R103 ;  /* 0x0000006766677221 */ /* 0x000fc40000010000 */
[----:B------:R-:W3:Y:S02]  /*3160*/  MUFU.EX2 R104, R106 ;  /* 0x0000006a00687308 */ /* 0x000ee40000000800 */
[----:B------:R-:W-:-:S04]  /*3170*/  FADD.FTZ R100, R100, R103 ;  /* 0x0000006764647221 */ /* 0x000fc80000010000 */
[----:B------:R-:W-:Y:S01]  /*3180*/  FADD.FTZ R131, R131, R100 ;  /* 0x0000006483837221 */ /* 0x000fe20000010000 */
[----:B--2---:R-:W-:Y:S02]  /*3190*/  F2FP.BF16.F32.PACK_AB R4, R109, R108 ;  /* 0x0000006c6d04723e */ /* 0x004fe400000010ff */
[----:B---3--:R-:W-:-:S07]  /*31a0*/  F2FP.BF16.F32.PACK_AB R6, R104, R105 ;  /* 0x000000696806723e */ /* 0x008fce00000010ff */
[C---:B------:R-:W-:Y:S08]  /*31b0*/  HMMA.16816.F32.BF16 R36, R4.reuse, R16, R36 ;  /* 0x000000100424723c */ /* 0x040ff00000041824 */
[C---:B-1----:R-:W-:Y:S08]  /*31c0*/  HMMA.16816.F32.BF16 R52, R4.reuse, R8, R52 ;  /* 0x000000080434723c */ /* 0x042ff00000041834 */
[C---:B------:R-:W-:Y:S01]  /*31d0*/  HMMA.16816.F32.BF16 R56, R4.reuse, R10, R56 ;  /* 0x0000000a0438723c */ /* 0x040fe20000041838 */
[----:B------:R-:W1:Y:S07]  /*31e0*/  LDSM.16.MT88.4 R8, [R99+0x8c00] ;  /* 0x008c00006308783b */ /* 0x000e6e0000004200 */
[C---:B------:R-:W-:Y:S01]  /*31f0*/  HMMA.16816.F32.BF16 R40, R4.reuse, R18, R40 ;  /* 0x000000120428723c */ /* 0x040fe20000041828 */
[----:B------:R-:W2:Y:S07]  /*3200*/  LDSM.16.MT88.4 R16, [R99+0x7c00] ;  /* 0x007c00006310783b */ /* 0x000eae0000004200 */
[C---:B------:R-:W-:Y:S08]  /*3210*/  HMMA.16816.F32.BF16 R44, R4.reuse, R12, R44 ;  /* 0x0000000c042c723c */ /* 0x040ff0000004182c */
[C---:B------:R-:W-:Y:S01]  /*3220*/  HMMA.16816.F32.BF16 R48, R4.reuse, R14, R48 ;  /* 0x0000000e0430723c */ /* 0x040fe20000041830 */
[----:B------:R-:W3:Y:S07]  /*3230*/  LDSM.16.MT88.4 R12, [R113+0x8c00] ;  /* 0x008c0000710c783b */ /* 0x000eee0000004200 */
[----:B-1----:R-:W-:Y:S01]  /*3240*/  HMMA.16816.F32.BF16 R76, R4, R8, R76 ;  /* 0x00000008044c723c */ /* 0x002fe2000004184c */
[----:B------:R-:W-:-:S04]  /*3250*/  FADD.FTZ R9, R23, R26 ;  /* 0x0000001a17097221 */ /* 0x000fc80000010000 */
[----:B------:R-:W-:-:S03]  /*3260*/  FADD.FTZ R9, R22, R9 ;  /* 0x0000000916097221 */ /* 0x000fc60000010000 */
[----:B--2---:R-:W-:Y:S01]  /*3270*/  HMMA.16816.F32.BF16 R60, R4, R16, R60 ;  /* 0x00000010043c723c */ /* 0x004fe2000004183c */
[----:B------:R-:W-:-:S04]  /*3280*/  FADD.FTZ R108, R108, R9 ;  /* 0x000000096c6c7221 */ /* 0x000fc80000010000 */
[----:B------:R-:W-:-:S03]  /*3290*/  FADD.FTZ R108, R109, R108 ;  /* 0x0000006c6d6c7221 */ /* 0x000fc60000010000 */
[----:B------:R-:W-:Y:S01]  /*32a0*/  HMMA.16816.F32.BF16 R64, R4, R18, R64 ;  /* 0x000000120440723c */ /* 0x000fe20000041840 */
[----:B------:R-:W-:-:S04]  /*32b0*/  FADD.FTZ R105, R105, R108 ;  /* 0x0000006c69697221 */ /* 0x000fc80000010000 */
[----:B------:R-:W-:-:S03]  /*32c0*/  FADD.FTZ R133, R104, R105 ;  /* 0x0000006968857221 */ /* 0x000fc60000010000 */
[C---:B---3--:R-:W-:Y:S08]  /*32d0*/  HMMA.16816.F32.BF16 R68, R4.reuse, R12, R68 ;  /* 0x0000000c0444723c */ /* 0x048ff00000041844 */
        /* <DEDUP_REMOVED lines=16> */
[C---:B------:R-:W-:Y:S02]  /*33e0*/  LEA R16, P0, R5.reuse, R120, 0x1 ;  /* 0x0000007805107211 */ /* 0x040fe400078008ff */
[----:B------:R-:W-:Y:S02]  /*33f0*/  LEA R124, R92, UR5, 0x1 ;  /* 0x000000055c7c7c11 */ /* 0x000fe4000f8e08ff */
[----:B------:R-:W-:-:S03]  /*3400*/  LEA.HI.X R17, R5, R119, R0, 0x1, P0 ;  /* 0x0000007705117211 */ /* 0x000fc600000f0c00 */
        /* <DEDUP_REMOVED lines=12> */
[----:B------:R-:W1:Y:S04]  /*34d0*/  LDSM.16.M88.4 R4, [R116+0x3000] ;  /* 0x003000007404783b */ /* 0x000e680000000200 */
[----:B------:R-:W2:Y:S04]  /*34e0*/  LDSM.16.M88.4 R104, [R116+0x3c00] ;  /* 0x003c00007468783b */ /* 0x000ea80000000200 */
[----:B------:R-:W-:Y:S04]  /*34f0*/  LDSM.16.M88.4 R100, [R91] ;  /* 0x000000005b64783b */ /* 0x000fe80000000200 */
[----:B------:R-:W5:Y:S04]  /*3500*/  LDSM.16.M88.4 R96, [R90+0x3400] ;  /* 0x003400005a60783b */ /* 0x000f680000000200 */
[----:B------:R-:W5:Y:S04]  /*3510*/  LDSM.16.M88.4 R92, [R90+0x3800] ;  /* 0x003800005a5c783b */ /* 0x000f680000000200 */
[----:B------:R-:W5:Y:S04]  /*3520*/  LDSM.16.M88.4 R108, [R90+0x3000] ;  /* 0x003000005a6c783b */ /* 0x000f680000000200 */
[----:B------:R-:W0:Y:S01]  /*3530*/  LDGDEPBAR ;  /* 0x00000000000079af */ /* 0x000e220000000000 */
[C---:B---3--:R-:W-:Y:S08]  /*3540*/  HMMA.16816.F32.BF16 R32, R12.reuse, R28, RZ ;  /* 0x0000001c0c20723c */ /* 0x048ff000000418ff */
[C---:B----4-:R-:W-:Y:S08]  /*3550*/  HMMA.16816.F32.BF16 R24, R12.reuse, R20, RZ ;  /* 0x000000140c18723c */ /* 0x050ff000000418ff */
[C---:B------:R-:W-:Y:S08]  /*3560*/  HMMA.16816.F32.BF16 R28, R12.reuse, R30, RZ ;  /* 0x0000001e0c1c723c */ /* 0x040ff000000418ff */
[C---:B------:R-:W-:Y:S08]  /*3570*/  HMMA.16816.F32.BF16 R20, R12.reuse, R22, RZ ;  /* 0x000000160c14723c */ /* 0x040ff000000418ff */
[C---:B-1----:R-:W-:Y:S08]  /*3580*/  HMMA.16816.F32.BF16 R8, R12.reuse, R4, RZ ;  /* 0x000000040c08723c */ /* 0x042ff000000418ff */
[C---:B------:R-:W-:Y:S08]  /*3590*/  HMMA.16816.F32.BF16 R4, R12.reuse, R6, RZ ;  /* 0x000000060c04723c */ /* 0x040ff000000418ff */
[C---:B--2---:R-:W-:Y:S08]  /*35a0*/  HMMA.16816.F32.BF16 R16, R12.reuse, R104, RZ ;  /* 0x000000680c10723c */ /* 0x044ff000000418ff */
[----:B------:R-:W-:Y:S01]  /*35b0*/  HMMA.16816.F32.BF16 R12, R12, R106, RZ ;  /* 0x0000006a0c0c723c */ /* 0x000fe200000418ff */
[----:B------:R-:W1:Y:S07]  /*35c0*/  LDSM.16.M88.4 R104, [R90+0x3c00] ;  /* 0x003c00005a68783b */ /* 0x000e6e0000000200 */
[C---:B-----5:R-:W-:Y:S08]  /*35d0*/  HMMA.16816.F32.BF16 R32, R100.reuse, R96, R32 ;  /* 0x000000606420723c */ /* 0x060ff00000041820 */
[C---:B------:R-:W-:Y:S01]  /*35e0*/  HMMA.16816.F32.BF16 R28, R100.reuse, R98, R28 ;  /* 0x00000062641c723c */ /* 0x040fe2000004181c */
[----:B------:R-:W-:Y:S07]  /*35f0*/  LDSM.16.M88.4 R96, [R116+0x4000] ;  /* 0x004000007460783b */ /* 0x000fee0000000200 */
[C---:B------:R-:W-:Y:S08]  /*3600*/  HMMA.16816.F32.BF16 R24, R100.reuse, R92, R24 ;  /* 0x0000005c6418723c */ /* 0x040ff00000041818 */
[C---:B------:R-:W-:Y:S01]  /*3610*/  HMMA.16816.F32.BF16 R20, R100.reuse, R94, R20 ;  /* 0x0000005e6414723c */ /* 0x040fe20000041814 */
[----:B------:R-:W2:Y:S07]  /*3620*/  LDSM.16.M88.4 R92, [R117+0x1000] ;  /* 0x00100000755c783b */ /* 0x000eae0000000200 */
[C---:B------:R-:W-:Y:S08]  /*3630*/  HMMA.16816.F32.BF16 R8, R100.reuse, R108, R8 ;  /* 0x0000006c6408723c */ /* 0x040ff00000041808 */
[C---:B------:R-:W-:Y:S08]  /*3640*/  HMMA.16816.F32.BF16 R4, R100.reuse, R110, R4 ;  /* 0x0000006e6404723c */ /* 0x040ff00000041804 */
[C---:B-1----:R-:W-:Y:S08]  /*3650*/  HMMA.16816.F32.BF16 R16, R100.reuse, R104, R16 ;  /* 0x000000686410723c */ /* 0x042ff00000041810 */
[----:B------:R-:W-:Y:S01]  /*3660*/  HMMA.16816.F32.BF16 R12, R100, R106, R12 ;  /* 0x0000006a640c723c */ /* 0x000fe2000004180c */
[----:B------:R-:W1:Y:S04]  /*3670*/  LDSM.16.M88.4 R100, [R116+0x4800] ;  /* 0x004800007464783b */ /* 0x000e680000000200 */
[----:B------:R-:W3:Y:S03]  /*3680*/  LDSM.16.M88.4 R104, [R116+0x4400] ;  /* 0x004400007468783b */ /* 0x000ee60000000200 */
[C---:B--2---:R-:W-:Y:S08]  /*3690*/  HMMA.16816.F32.BF16 R8, R92.reuse, R96, R8 ;  /* 0x000000605c08723c */ /* 0x044ff00000041808 */
[C---:B------:R-:W-:Y:S01]  /*36a0*/  HMMA.16816.F32.BF16 R4, R92.reuse, R98, R4 ;  /* 0x000000625c04723c */ /* 0x040fe20000041804 */
[----:B------:R-:W2:Y:S07]  /*36b0*/  LDSM.16.M88.4 R96, [R116+0x4c00] ;  /* 0x004c00007460783b */ /* 0x000eae0000000200 */
[C---:B-1----:R-:W-:Y:S08]  /*36c0*/  HMMA.16816.F32.BF16 R24, R92.reuse, R100, R24 ;  /* 0x000000645c18723c */ /* 0x042ff00000041818 */
[C---:B------:R-:W-:Y:S01]  /*36d0*/  HMMA.16816.F32.BF16 R20, R92.reuse, R102, R20 ;  /* 0x000000665c14723c */ /* 0x040fe20000041814 */
[----:B------:R-:W-:Y:S07]  /*36e0*/  LDSM.16.M88.4 R100, [R90+0x4400] ;  /* 0x004400005a64783b */ /* 0x000fee0000000200 */
[C---:B---3--:R-:W-:Y:S08]  /*36f0*/  HMMA.16816.F32.BF16 R32, R92.reuse, R104, R32 ;  /* 0x000000685c20723c */ /* 0x048ff00000041820 */
[C---:B--2---:R-:W-:Y:S08]  /*3700*/  HMMA.16816.F32.BF16 R16, R92.reuse, R96, R16 ;  /* 0x000000605c10723c */ /* 0x044ff00000041810 */
[C---:B------:R-:W-:Y:S01]  /*3710*/  HMMA.16816.F32.BF16 R12, R92.reuse, R98, R12 ;  /* 0x000000625c0c723c */ /* 0x040fe2000004180c */
[----:B------:R-:W1:Y:S07]  /*3720*/  LDSM.16.M88.4 R96, [R91+0x1000] ;  /* 0x001000005b60783b */ /* 0x000e6e0000000200 */
[----:B------:R-:W-:Y:S01]  /*3730*/  HMMA.16816.F32.BF16 R28, R92, R106, R28 ;  /* 0x0000006a5c1c723c */ /* 0x000fe2000004181c */
[----:B------:R-:W2:Y:S04]  /*3740*/  LDSM.16.M88.4 R104, [R90+0x4000] ;  /* 0x004000005a68783b */ /* 0x000ea80000000200 */
[----:B------:R-:W3:Y:S03]  /*3750*/  LDSM.16.M88.4 R92, [R90+0x4800] ;  /* 0x004800005a5c783b */ /* 0x000ee60000000200 */
[----:B-1----:R-:W-:-:S12]  /*3760*/  HMMA.16816.F32.BF16 R32, R96, R100, R32 ;  /* 0x000000646020723c */ /* 0x002fd80000041820 */
[C---:B------:R-:W-:Y:S01]  /*3770*/  HMMA.16816.F32.BF16 R28, R96.reuse, R102, R28 ;  /* 0x00000066601c723c */ /* 0x040fe2000004181c */
[----:B------:R-:W1:Y:S07]  /*3780*/  LDSM.16.M88.4 R100, [R90+0x4c00] ;  /* 0x004c00005a64783b */ /* 0x000e6e0000000200 */
[C---:B--2---:R-:W-:Y:S08]  /*3790*/  HMMA.16816.F32.BF16 R8, R96.reuse, R104, R8 ;  /* 0x000000686008723c */ /* 0x044ff00000041808 */
[C---:B------:R-:W-:Y:S01]  /*37a0*/  HMMA.16816.F32.BF16 R4, R96.reuse, R106, R4 ;  /* 0x0000006a6004723c */ /* 0x040fe20000041804 */
[----:B------:R-:W-:Y:S07]  /*37b0*/  LDSM.16.M88.4 R104, [R117+0x2000] ;  /* 0x002000007568783b */ /* 0x000fee0000000200 */
[C---:B---3--:R-:W-:Y:S08]  /*37c0*/  HMMA.16816.F32.BF16 R24, R96.reuse, R92, R24 ;  /* 0x0000005c6018723c */ /* 0x048ff00000041818 */
[C---:B------:R-:W-:Y:S01]  /*37d0*/  HMMA.16816.F32.BF16 R20, R96.reuse, R94, R20 ;  /* 0x0000005e6014723c */ /* 0x040fe20000041814 */
[----:B------:R-:W2:Y:S07]  /*37e0*/  LDSM.16.M88.4 R92, [R116+0x5000] ;  /* 0x00500000745c783b */ /* 0x000eae0000000200 */
        /* <DEDUP_REMOVED lines=11> */
[C---:B------:R-:W-:Y:S01]  /*38a0*/  HMMA.16816.F32.BF16 R20, R104.reuse, R98, R20 ;  /* 0x000000626814723c */ /* 0x040fe20000041814 */
[----:B------:R-:W1:Y:S07]  /*38b0*/  LDSM.16.M88.4 R96, [R90+0x5000] ;  /* 0x005000005a60783b */ /* 0x000e6e0000000200 */
[C---:B--2---:R-:W-:Y:S08]  /*38c0*/  HMMA.16816.F32.BF16 R16, R104.reuse, R92, R16 ;  /* 0x0000005c6810723c */ /* 0x044ff00000041810 */
[----:B------:R-:W-:Y:S01]  /*38d0*/  HMMA.16816.F32.BF16 R12, R104, R94, R12 ;  /* 0x0000005e680c723c */ /* 0x000fe2000004180c */
[----:B------:R-:W2:Y:S07]  /*38e0*/  LDSM.16.M88.4 R92, [R90+0x5400] ;  /* 0x005400005a5c783b */ /* 0x000eae0000000200 */
[C---:B-1----:R-:W-:Y:S08]  /*38f0*/  HMMA.16816.F32.BF16 R8, R100.reuse, R96, R8 ;  /* 0x000000606408723c */ /* 0x042ff00000041808 */
[C---:B------:R-:W-:Y:S01]  /*3900*/  HMMA.16816.F32.BF16 R4, R100.reuse, R98, R4 ;  /* 0x000000626404723c */ /* 0x040fe20000041804 */
[----:B------:R-:W1:Y:S07]  /*3910*/  LDSM.16.M88.4 R96, [R90+0x5800] ;  /* 0x005800005a60783b */ /* 0x000e6e0000000200 */
[----:B--2---:R-:W-:Y:S01]  /*3920*/  HMMA.16816.F32.BF16 R32, R100, R92, R32 ;  /* 0x0000005c6420723c */ /* 0x004fe20000041820 */
[----:B------:R-:W-:-:S05]  /*3930*/  IMAD.SHL.U32 R93, R85, 0x2, RZ ;  /* 0x00000002555d7824 */ /* 0x000fca00078e00ff */
[----:B------:R-:W-:Y:S02]  /*3940*/  LOP3.LUT R93, R93, 0x6, RZ, 0xc0, !PT ;  /* 0x000000065d5d7812 */ /* 0x000fe400078ec0ff */
[----:B------:R-:W-:Y:S03]  /*3950*/  HMMA.16816.F32.BF16 R28, R100, R94, R28 ;  /* 0x0000005e641c723c */ /* 0x000fe6000004181c */
[----:B------:R-:W-:-:S04]  /*3960*/  IMAD R0, R2, 0x40, R93 ;  /* 0x0000004002007824 */ /* 0x000fc800078e025d */
[----:B------:R-:W-:-:S05]  /*3970*/  VIADD R93, R0, 0xffffff80 ;  /* 0xffffff80005d7836 */ /* 0x000fca0000000000 */
[C---:B------:R-:W-:Y:S02]  /*3980*/  ISETP.GE.AND P3, PT, R93.reuse, R114, PT ;  /* 0x000000725d00720c */ /* 0x040fe40003f66270 */
[----:B------:R-:W-:Y:S01]  /*3990*/  ISETP.GE.AND P1, PT, R93, R112, PT ;  /* 0x000000705d00720c */ /* 0x000fe20003f26270 */
[----:B------:R-:W-:Y:S01]  /*39a0*/  VIADD R93, R0, 0xffffff81 ;  /* 0xffffff81005d7836 */ /* 0x000fe20000000000 */
[----:B------:R-:W-:Y:S02]  /*39b0*/  FSEL R92, R8, -INF , !P3 ;  /* 0xff800000085c7808 */ /* 0x000fe40005800000 */
[----:B------:R-:W-:Y:S02]  /*39c0*/  FSEL R95, R10, -INF , !P1 ;  /* 0xff8000000a5f7808 */ /* 0x000fe40004800000 */
[C---:B------:R-:W-:Y:S02]  /*39d0*/  ISETP.GE.AND P2, PT, R93.reuse, R114, PT ;  /* 0x000000725d00720c */ /* 0x040fe40003f46270 */
[----:B------:R-:W-:Y:S01]  /*39e0*/  ISETP.GE.AND P0, PT, R93, R112, PT ;  /* 0x000000705d00720c */ /* 0x000fe20003f06270 */
[C---:B------:R-:W-:Y:S01]  /*39f0*/  VIADD R93, R0.reuse, 0xffffff88 ;  /* 0xffffff88005d7836 */ /* 0x040fe20000000000 */
[----:B------:R-:W-:Y:S01]  /*3a00*/  FSEL R94, R9, -INF , !P2 ;  /* 0xff800000095e7808 */ /* 0x000fe20005000000 */
[----:B------:R-:W-:Y:S01]  /*3a10*/  VIADD R9, R0, 0xffffff91 ;  /* 0xffffff9100097836 */ /* 0x000fe20000000000 */
[----:B-1----:R-:W-:Y:S01]  /*3a20*/  HMMA.16816.F32.BF16 R24, R100, R96, R24 ;  /* 0x000000606418723c */ /* 0x002fe20000041818 */
[----:B------:R-:W-:-:S02]  /*3a30*/  FSEL R129, R11, -INF , !P0 ;  /* 0xff8000000b817808 */ /* 0x000fc40004000000 */
[C---:B------:R-:W-:Y:S02]  /*3a40*/  ISETP.GE.AND P5, PT, R93.reuse, R114, PT ;  /* 0x000000725d00720c */ /* 0x040fe40003fa6270 */
[----:B------:R-:W-:Y:S01]  /*3a50*/  ISETP.GE.AND P4, PT, R93, R112, PT ;  /* 0x000000705d00720c */ /* 0x000fe20003f86270 */
[----:B------:R-:W-:Y:S01]  /*3a60*/  VIADD R93, R0, 0xffffff89 ;  /* 0xffffff89005d7836 */ /* 0x000fe20000000000 */
[----:B------:R-:W-:Y:S01]  /*3a70*/  FSEL R4, R4, -INF , !P5 ;  /* 0xff80000004047808 */ /* 0x000fe20006800000 */
[----:B------:R-:W-:Y:S01]  /*3a80*/  HMMA.16816.F32.BF16 R20, R100, R98, R20 ;  /* 0x000000626414723c */ /* 0x000fe20000041814 */
[----:B------:R-:W-:Y:S02]  /*3a90*/  FSEL R97, R6, -INF , !P4 ;  /* 0xff80000006617808 */ /* 0x000fe40006000000 */
[C---:B------:R-:W-:Y:S02]  /*3aa0*/  ISETP.GE.AND P5, PT, R9.reuse, R114, PT ;  /* 0x000000720900720c */ /* 0x040fe40003fa6270 */
[----:B------:R-:W-:-:S02]  /*3ab0*/  ISETP.GE.AND P4, PT, R9, R112, PT ;  /* 0x000000700900720c */ /* 0x000fc40003f86270 */
[----:B------:R-:W1:Y:S01]  /*3ac0*/  LDSM.16.M88.4 R8, [R90+0x5c00] ;  /* 0x005c00005a08783b */ /* 0x000e620000000200 */
[----:B------:R-:W-:Y:S01]  /*3ad0*/  ISETP.GE.AND P3, PT, R93, R114, PT ;  /* 0x000000725d00720c */ /* 0x000fe20003f66270 */
[----:B------:R-:W-:-:S04]  /*3ae0*/  DEPBAR.LE SB0, 0x0 ;  /* 0x000080000000791a */ /* 0x000fc80000000000 */
[----:B------:R-:W-:Y:S01]  /*3af0*/  BAR.SYNC.DEFER_BLOCKING 0x0 ;  /* 0x0000000000007b1d */ /* 0x000fe20000010000 */
[----:B------:R-:W-:Y:S01]  /*3b00*/  ISETP.GE.AND P1, PT, R93, R112, PT ;  /* 0x000000705d00720c */ /* 0x000fe20003f26270 */
[C---:B------:R-:W-:Y:S01]  /*3b10*/  VIADD R93, R0.reuse, 0xffffff90 ;  /* 0xffffff90005d7836 */ /* 0x040fe20000000000 */
[----:B------:R-:W-:Y:S01]  /*3b20*/  FSEL R6, R5, -INF , !P3 ;  /* 0xff80000005067808 */ /* 0x000fe20005800000 */
[C---:B------:R-:W-:Y:S01]  /*3b30*/  VIADD R5, R0.reuse, 0xffffff99 ;  /* 0xffffff9900057836 */ /* 0x040fe20000000000 */
[----:B------:R-:W-:Y:S02]  /*3b40*/  FSEL R136, R33, -INF , !P5 ;  /* 0xff80000021887808 */ /* 0x000fe40006800000 */
[C---:B------:R-:W-:Y:S02]  /*3b50*/  ISETP.GE.AND P2, PT, R93.reuse, R114, PT ;  /* 0x000000725d00720c */ /* 0x040fe40003f46270 */
[----:B------:R-:W-:Y:S01]  /*3b60*/  ISETP.GE.AND P0, PT, R93, R112, PT ;  /* 0x000000705d00720c */ /* 0x000fe20003f06270 */
[----:B------:R-:W-:Y:S01]  /*3b70*/  VIADD R93, R0, 0xffffff98 ;  /* 0xffffff98005d7836 */ /* 0x000fe20000000000 */
[----:B------:R-:W-:-:S02]  /*3b80*/  FSEL R138, R32, -INF , !P2 ;  /* 0xff800000208a7808 */ /* 0x000fc40005000000 */
[----:B------:R-:W-:Y:S02]  /*3b90*/  FSEL R135, R34, -INF , !P0 ;  /* 0xff80000022877808 */ /* 0x000fe40004000000 */
[C---:B------:R-:W-:Y:S02]  /*3ba0*/  ISETP.GE.AND P2, PT, R5.reuse, R114, PT ;  /* 0x000000720500720c */ /* 0x040fe40003f46270 */
[----:B------:R-:W-:Y:S01]  /*3bb0*/  ISETP.GE.AND P0, PT, R5, R112, PT ;  /* 0x000000700500720c */ /* 0x000fe20003f06270 */
[----:B------:R-:W-:Y:S01]  /*3bc0*/  VIADD R5, R0, 0xffffffa0 ;  /* 0xffffffa000057836 */ /* 0x000fe20000000000 */
[----:B------:R-:W-:Y:S02]  /*3bd0*/  FSEL R139, R35, -INF , !P4 ;  /* 0xff800000238b7808 */ /* 0x000fe40006000000 */
[----:B------:R-:W-:Y:S02]  /*3be0*/  FSEL R7, R7, -INF , !P1 ;  /* 0xff80000007077808 */ /* 0x000fe40004800000 */
[----:B------:R-:W-:-:S02]  /*3bf0*/  ISETP.GE.AND P5, PT, R5, R114, PT ;  /* 0x000000720500720c */ /* 0x000fc40003fa6270 */
[----:B------:R-:W-:Y:S01]  /*3c00*/  ISETP.GE.AND P4, PT, R5, R112, PT ;  /* 0x000000700500720c */ /* 0x000fe20003f86270 */
[----:B------:R-:W-:Y:S01]  /*3c10*/  VIADD R5, R0, 0xffffffa1 ;  /* 0xffffffa100057836 */ /* 0x000fe20000000000 */
[C---:B------:R-:W-:Y:S02]  /*3c20*/  ISETP.GE.AND P3, PT, R93.reuse, R114, PT ;  /* 0x000000725d00720c */ /* 0x040fe40003f66270 */
[----:B------:R-:W-:Y:S02]  /*3c30*/  ISETP.GE.AND P1, PT, R93, R112, PT ;  /* 0x000000705d00720c */ /* 0x000fe40003f26270 */
[----:B------:R-:W-:Y:S02]  /*3c40*/  FSEL R132, R28, -INF , !P3 ;  /* 0xff8000001c847808 */ /* 0x000fe40005800000 */
[----:B------:R-:W-:Y:S01]  /*3c50*/  FSEL R137, R30, -INF , !P1 ;  /* 0xff8000001e897808 */ /* 0x000fe20004800000 */
[----:B-1----:R-:W-:Y:S01]  /*3c60*/  HMMA.16816.F32.BF16 R16, R100, R8, R16 ;  /* 0x000000086410723c */ /* 0x002fe20000041810 */
[C---:B------:R-:W-:Y:S01]  /*3c70*/  ISETP.GE.AND P3, PT, R5.reuse, R114, PT ;  /* 0x000000720500720c */ /* 0x040fe20003f66270 */
[C---:B------:R-:W-:Y:S01]  /*3c80*/  VIADD R9, R0.reuse, 0xffffffb0 ;  /* 0xffffffb000097836 */ /* 0x040fe20000000000 */
[----:B------:R-:W-:Y:S01]  /*3c90*/  ISETP.GE.AND P1, PT, R5, R112, PT ;  /* 0x000000700500720c */ /* 0x000fe20003f26270 */
[----:B------:R-:W-:Y:S01]  /*3ca0*/  VIADD R5, R0, 0xffffffa8 ;  /* 0xffffffa800057836 */ /* 0x000fe20000000000 */
[----:B------:R-:W-:-:S02]  /*3cb0*/  FSEL R134, R29, -INF , !P2 ;  /* 0xff8000001d867808 */ /* 0x000fc40005000000 */
[----:B------:R-:W-:Y:S01]  /*3cc0*/  FSEL R141, R31, -INF , !P0 ;  /* 0xff8000001f8d7808 */ /* 0x000fe20004000000 */
[----:B------:R-:W-:Y:S01]  /*3cd0*/  HMMA.16816.F32.BF16 R12, R100, R10, R12 ;  /* 0x0000000a640c723c */ /* 0x000fe2000004180c */
[C---:B------:R-:W-:Y:S02]  /*3ce0*/  ISETP.GE.AND P0, PT, R5.reuse, R114, PT ;  /* 0x000000720500720c */ /* 0x040fe40003f06270 */
[----:B------:R-:W-:Y:S01]  /*3cf0*/  ISETP.GE.AND P2, PT, R5, R112, PT ;  /* 0x000000700500720c */ /* 0x000fe20003f46270 */
[----:B------:R-:W-:Y:S01]  /*3d00*/  VIADD R5, R0, 0xffffffa9 ;  /* 0xffffffa900057836 */ /* 0x000fe20000000000 */
[----:B------:R-:W-:Y:S02]  /*3d10*/  FMNMX3.FTZ R11, R84, R92, R94, !PT ;  /* 0x0000005c540b7276 */ /* 0x000fe4000781005e */
[----:B------:R-:W-:Y:S02]  /*3d20*/  FSEL R128, R24, -INF , !P5 ;  /* 0xff80000018807808 */ /* 0x000fe40006800000 */
[----:B------:R-:W-:-:S02]  /*3d30*/  FSEL R111, R26, -INF , !P4 ;  /* 0xff8000001a6f7808 */ /* 0x000fc40006000000 */
[C---:B------:R-:W-:Y:S02]  /*3d40*/  ISETP.GE.AND P5, PT, R5.reuse, R114, PT ;  /* 0x000000720500720c */ /* 0x040fe40003fa6270 */
[----:B------:R-:W-:Y:S01]  /*3d50*/  ISETP.GE.AND P4, PT, R5, R112, PT ;  /* 0x000000700500720c */ /* 0x000fe20003f86270 */
[----:B------:R-:W-:Y:S01]  /*3d60*/  VIADD R5, R0, 0xffffffb1 ;  /* 0xffffffb100057836 */ /* 0x000fe20000000000 */
[----:B------:R-:W-:Y:S02]  /*3d70*/  FMNMX3.FTZ R11, R11, R4, R6, !PT ;  /* 0x000000040b0b7276 */ /* 0x000fe40007810006 */
[----:B------:R-:W-:Y:S02]  /*3d80*/  FSEL R125, R22, -INF , !P2 ;  /* 0xff800000167d7808 */ /* 0x000fe40005000000 */
[----:B------:R-:W-:Y:S02]  /*3d90*/  FSEL R126, R25, -INF , !P3 ;  /* 0xff800000197e7808 */ /* 0x000fe40005800000 */
[----:B------:R-:W-:-:S02]  /*3da0*/  FSEL R115, R27, -INF , !P1 ;  /* 0xff8000001b737808 */ /* 0x000fc40004800000 */
[----:B------:R-:W-:Y:S02]  /*3db0*/  FSEL R110, R20, -INF , !P0 ;  /* 0xff800000146e7808 */ /* 0x000fe40004000000 */
[----:B------:R-:W-:Y:S02]  /*3dc0*/  ISETP.GE.AND P2, PT, R5, R112, PT ;  /* 0x000000700500720c */ /* 0x000fe40003f46270 */
[----:B------:R-:W-:Y:S02]  /*3dd0*/  FMNMX3.FTZ R11, R11, R138, R136, !PT ;  /* 0x0000008a0b0b7276 */ /* 0x000fe40007810088 */
[C---:B------:R-:W-:Y:S02]  /*3de0*/  ISETP.GE.AND P1, PT, R9.reuse, R114, PT ;  /* 0x000000720900720c */ /* 0x040fe40003f26270 */
[----:B------:R-:W-:Y:S01]  /*3df0*/  ISETP.GE.AND P3, PT, R9, R112, PT ;  /* 0x000000700900720c */ /* 0x000fe20003f66270 */
[C---:B------:R-:W-:Y:S01]  /*3e00*/  VIADD R9, R0.reuse, 0xffffffb8 ;  /* 0xffffffb800097836 */ /* 0x040fe20000000000 */
[----:B------:R-:W-:Y:S01]  /*3e10*/  ISETP.GE.AND P0, PT, R5, R114, PT ;  /* 0x000000720500720c */ /* 0x000fe20003f06270 */
[----:B------:R-:W-:Y:S01]  /*3e20*/  VIADD R5, R0, 0xffffffb9 ;  /* 0xffffffb900057836 */ /* 0x000fe20000000000 */
[----:B------:R-:W-:-:S02]  /*3e30*/  FMNMX3.FTZ R0, R3, R95, R129, !PT ;  /* 0x0000005f03007276 */ /* 0x000fc40007810081 */
[----:B------:R-:W-:Y:S02]  /*3e40*/  FMNMX3.FTZ R11, R11, R132, R134, !PT ;  /* 0x000000840b0b7276 */ /* 0x000fe40007810086 */
[----:B------:R-:W-:Y:S02]  /*3e50*/  FSEL R101, R19, -INF , !P2 ;  /* 0xff80000013657808 */ /* 0x000fe40005000000 */
[----:B------:R-:W-:Y:S02]  /*3e60*/  ISETP.GE.U32.AND P2, PT, R2, 0x3, PT ;  /* 0x000000030200780c */ /* 0x000fe40003f46070 */
[----:B------:R-:W-:Y:S02]  /*3e70*/  FSEL R127, R23, -INF , !P4 ;  /* 0xff800000177f7808 */ /* 0x000fe40006000000 */
[----:B------:R-:W-:Y:S02]  /*3e80*/  FSEL R103, R17, -INF , !P0 ;  /* 0xff80000011677808 */ /* 0x000fe40004000000 */
[----:B------:R-:W-:-:S02]  /*3e90*/  ISETP.GE.AND P4, PT, R5, R114, PT ;  /* 0x000000720500720c */ /* 0x000fc40003f86270 */
[----:B------:R-:W-:Y:S02]  /*3ea0*/  ISETP.GE.AND P0, PT, R5, R112, PT ;  /* 0x000000700500720c */ /* 0x000fe40003f06270 */
[----:B------:R-:W-:Y:S02]  /*3eb0*/  FMNMX3.FTZ R0, R0, R97, R7, !PT ;  /* 0x0000006100007276 */ /* 0x000fe40007810007 */
[----:B------:R-:W-:Y:S02]  /*3ec0*/  FSEL R130, R21, -INF , !P5 ;  /* 0xff80000015827808 */ /* 0x000fe40006800000 */
[----:B------:R-:W-:Y:S02]  /*3ed0*/  FMNMX3.FTZ R5, R11, R128, R126, !PT ;  /* 0x000000800b057276 */ /* 0x000fe4000781007e */
[----:B------:R-:W-:Y:S02]  /*3ee0*/  FMNMX3.FTZ R0, R0, R135, R139, !PT ;  /* 0x0000008700007276 */ /* 0x000fe4000781008b */
[----:B------:R-:W-:-:S02]  /*3ef0*/  ISETP.GE.AND P5, PT, R9, R114, PT ;  /* 0x000000720900720c */ /* 0x000fc40003fa6270 */
[----:B------:R-:W-:Y:S02]  /*3f00*/  FSEL R102, R16, -INF , !P1 ;  /* 0xff80000010667808 */ /* 0x000fe40004800000 */
[----:B------:R-:W-:Y:S02]  /*3f10*/  FMNMX3.FTZ R5, R5, R110, R130, !PT ;  /* 0x0000006e05057276 */ /* 0x000fe40007810082 */
[----:B------:R-:W-:Y:S02]  /*3f20*/  FMNMX3.FTZ R0, R0, R137, R141, !PT ;  /* 0x0000008900007276 */ /* 0x000fe4000781008d */
[----:B------:R-:W-:Y:S02]  /*3f30*/  FSEL R108, R12, -INF , !P5 ;  /* 0xff8000000c6c7808 */ /* 0x000fe40006800000 */
[----:B------:R-:W-:Y:S02]  /*3f40*/  FSEL R107, R13, -INF , !P4 ;  /* 0xff8000000d6b7808 */ /* 0x000fe40006000000 */
[----:B------:R-:W-:-:S02]  /*3f50*/  FMNMX3.FTZ R5, R5, R102, R103, !PT ;  /* 0x0000006605057276 */ /* 0x000fc40007810067 */
[----:B------:R-:W-:Y:S02]  /*3f60*/  FMNMX3.FTZ R10, R0, R111, R115, !PT ;  /* 0x0000006f000a7276 */ /* 0x000fe40007810073 */
[----:B------:R-:W-:Y:S02]  /*3f70*/  ISETP.GE.AND P1, PT, R9, R112, PT ;  /* 0x000000700900720c */ /* 0x000fe40003f26270 */
[----:B------:R-:W-:Y:S02]  /*3f80*/  FSEL R100, R18, -INF , !P3 ;  /* 0xff80000012647808 */ /* 0x000fe40005800000 */
[----:B------:R-:W-:Y:S01]  /*3f90*/  FMNMX3.FTZ R0, R5, R108, R107, !PT ;  /* 0x0000006c05007276 */ /* 0x000fe2000781006b */
[----:B------:R-:W-:Y:S08]  /*3fa0*/  @!P2 BRA `(.L_x_232) ;  /* 0x000000000054a947 */ /* 0x000ff00003800000 */
[----:B------:R-:W-:-:S04]  /*3fb0*/  VIADD R5, R2, 0xfffffffd ;  /* 0xfffffffd02057836 */ /* 0x000fc80000000000 */
[----:B------:R-:W-:-:S04]  /*3fc0*/  IMAD.WIDE.U32 R12, R5, R88, RZ ;  /* 0x00000058050c7225 */ /* 0x000fc800078e00ff */
[----:B------:R-:W-:Y:S01]  /*3fd0*/  IMAD R8, R5, R89, R13 ;  /* 0x0000005905087224 */ /* 0x000fe200078e020d */
[C---:B------:R-:W-:Y:S01]  /*3fe0*/  LEA R16, P3, R12.reuse, R122, 0x7 ;  /* 0x0000007a0c107211 */ /* 0x040fe200078638ff */
[----:B------:R-:W-:-:S03]  /*3ff0*/  IMAD.SHL.U32 R9, R12, 0x40, RZ ;  /* 0x000000400c097824 */ /* 0x000fc600078e00ff */
[--C-:B------:R-:W-:Y:S02]  /*4000*/  SHF.L.U64.HI R5, R12, 0x6, R8.reuse ;  /* 0x000000060c057819 */ /* 0x100fe40000010208 */
[----:B------:R-:W-:Y:S02]  /*4010*/  LEA R9, P2, R88, R9, 0x5 ;  /* 0x0000000958097211 */ /* 0x000fe400078428ff */
[----:B------:R-:W-:Y:S02]  /*4020*/  LEA.HI.X R17, R12, R121, R8, 0x7, P3 ;  /* 0x000000790c117211 */ /* 0x000fe400018f3c08 */
[----:B------:R-:W-:Y:S02]  /*4030*/  LEA.HI.X R88, R88, R5, R89, 0x5, P2 ;  /* 0x0000000558587211 */ /* 0x000fe400010f2c59 */
        /* <DEDUP_REMOVED lines=12> */
.L_x_232:
[----:B------:R-:W-:Y:S01]  /*4100*/  FMNMX3.FTZ R10, R10, R125, R127, !PT ;  /* 0x0000007d0a0a7276 */ /* 0x000fe2000781007f */
[----:B------:R-:W2:Y:S01]  /*4110*/  SHFL.BFLY PT, R9, R0, 0x2, 0x1f ;  /* 0x0c401f0000097f89 */ /* 0x000ea200000e0000 */
[----:B------:R-:W-:Y:S01]  /*4120*/  FSEL R105, R14, -INF , !P1 ;  /* 0xff8000000e697808 */ /* 0x000fe20004800000 */
[----:B------:R-:W3:Y:S01]  /*4130*/  LDCU UR4, c[0x0][0x45c] ;  /* 0x00008b80ff0477ac */ /* 0x000ee20008000800 */
[----:B------:R-:W-:Y:S01]  /*4140*/  FSEL R104, R15, -INF , !P0 ;  /* 0xff8000000f687808 */ /* 0x000fe20004000000 */
[----:B------:R-:W-:Y:S01]  /*4150*/  LDSM.16.MT88.4 R28, [R113+0x7000] ;  /* 0x00700000711c783b */ /* 0x000fe20000004200 */
[----:B------:R-:W-:-:S03]  /*4160*/  FMNMX3.FTZ R10, R10, R100, R101, !PT ;  /* 0x000000640a0a7276 */ /* 0x000fc60007810065 */
[----:B------:R-:W-:Y:S01]  /*4170*/  LDSM.16.MT88.4 R12, [R113+0x6000] ;  /* 0x00600000710c783b */ /* 0x000fe20000004200 */
[----:B------:R-:W-:-:S05]  /*4180*/  FMNMX3.FTZ R11, R10, R105, R104, !PT ;  /* 0x000000690a0b7276 */ /* 0x000fca0007810068 */
[----:B------:R-:W4:Y:S01]  /*4190*/  SHFL.BFLY PT, R8, R11, 0x2, 0x1f ;  /* 0x0c401f000b087f89 */ /* 0x000f2200000e0000 */
[----:B--2---:R-:W-:-:S05]  /*41a0*/  FMNMX.FTZ R9, R0, R9, !PT ;  /* 0x0000000900097209 */ /* 0x004fca0007810000 */
[----:B------:R-:W2:Y:S01]  /*41b0*/  SHFL.BFLY PT, R88, R9, 0x1, 0x1f ;  /* 0x0c201f0009587f89 */ /* 0x000ea200000e0000 */
[----:B----4-:R-:W-:-:S05]  /*41c0*/  FMNMX.FTZ R8, R11, R8, !PT ;  /* 0x000000080b087209 */ /* 0x010fca0007810000 */
[----:B------:R-:W4:Y:S01]  /*41d0*/  SHFL.BFLY PT, R5, R8, 0x1, 0x1f ;  /* 0x0c201f0008057f89 */ /* 0x000f2200000e0000 */
[----:B--2---:R-:W-:-:S04]  /*41e0*/  FMNMX.FTZ R88, R9, R88, !PT ;  /* 0x0000005809587209 */ /* 0x004fc80007810000 */
[C---:B------:R-:W-:Y:S01]  /*41f0*/  FSETP.NEU.FTZ.AND P1, PT, R88.reuse, -INF , PT ;  /* 0xff8000005800780b */ /* 0x040fe20003f3d000 */
[----:B---3--:R-:W-:-:S05]  /*4200*/  FMUL.FTZ R109, R88, UR4 ;  /* 0x00000004586d7c20 */ /* 0x008fca0008410000 */
[----:B------:R-:W-:Y:S02]  /*4210*/  FSEL R109, R109, RZ, P1 ;  /* 0x000000ff6d6d7208 */ /* 0x000fe40000800000 */
[----:B----4-:R-:W-:-:S03]  /*4220*/  FMNMX.FTZ R0, R8, R5, !PT ;  /* 0x0000000508007209 */ /* 0x010fc60007810000 */
[--C-:B------:R-:W-:Y:S01]  /*4230*/  FFMA.FTZ R98, R92, UR4, -R109.reuse ;  /* 0x000000045c627c23 */ /* 0x100fe2000801086d */
[--C-:B------:R-:W-:Y:S01]  /*4240*/  FFMA.FTZ R92, R4, UR4, -R109.reuse ;  /* 0x00000004045c7c23 */ /* 0x100fe2000801086d */
[----:B------:R-:W-:Y:S01]  /*4250*/  FSEL R5, R88, RZ, P1 ;  /* 0x000000ff58057208 */ /* 0x000fe20000800000 */
[--C-:B------:R-:W-:Y:S01]  /*4260*/  FFMA.FTZ R93, R94, UR4, -R109.reuse ;  /* 0x000000045e5d7c23 */ /* 0x100fe2000801086d */
[C---:B------:R-:W-:Y:S01]  /*4270*/  FSETP.NEU.FTZ.AND P0, PT, R0.reuse, -INF , PT ;  /* 0xff8000000000780b */ /* 0x040fe20003f1d000 */
[----:B------:R-:W-:Y:S01]  /*4280*/  FMUL.FTZ R106, R0, UR4 ;  /* 0x00000004006a7c20 */ /* 0x000fe20008410000 */
[----:B------:R-:W-:Y:S01]  /*4290*/  FFMA.FTZ R89, R6, UR4, -R109 ;  /* 0x0000000406597c23 */ /* 0x000fe2000801086d */
[----:B------:R-:W-:Y:S01]  /*42a0*/  FADD.FTZ R5, R84, -R5 ;  /* 0x8000000554057221 */ /* 0x000fe20000010000 */
[----:B------:R-:W-:Y:S01]  /*42b0*/  FSEL R4, R0, RZ, P0 ;  /* 0x000000ff00047208 */ /* 0x000fe20000000000 */
[----:B------:R-:W-:Y:S01]  /*42c0*/  MUFU.EX2 R98, R98 ;  /* 0x0000006200627308 */ /* 0x000fe20000000800 */
[----:B------:R-:W-:Y:S01]  /*42d0*/  FSEL R106, R106, RZ, P0 ;  /* 0x000000ff6a6a7208 */ /* 0x000fe20000000000 */
[----:B------:R-:W-:Y:S01]  /*42e0*/  FMUL.FTZ R5, R5, UR4 ;  /* 0x0000000405057c20 */ /* 0x000fe20008410000 */
[--C-:B------:R-:W-:Y:S01]  /*42f0*/  FFMA.FTZ R112, R132, UR4, -R109.reuse ;  /* 0x0000000484707c23 */ /* 0x100fe2000801086d */
[----:B------:R-:W-:Y:S01]  /*4300*/  FADD.FTZ R4, R3, -R4 ;  /* 0x8000000403047221 */ /* 0x000fe20000010000 */
[----:B------:R-:W2:Y:S01]  /*4310*/  MUFU.EX2 R93, R93 ;  /* 0x0000005d005d7308 */ /* 0x000ea20000000800 */
[--C-:B------:R-:W-:Y:S01]  /*4320*/  FFMA.FTZ R96, R95, UR4, -R106.reuse ;  /* 0x000000045f607c23 */ /* 0x100fe2000801086a */
[--C-:B------:R-:W-:Y:S01]  /*4330*/  FFMA.FTZ R84, R97, UR4, -R106.reuse ;  /* 0x0000000461547c23 */ /* 0x100fe2000801086a */
[----:B------:R-:W-:Y:S01]  /*4340*/  FMUL.FTZ R95, R4, UR4 ;  /* 0x00000004045f7c20 */ /* 0x000fe20008410000 */
[C---:B------:R-:W-:Y:S01]  /*4350*/  IADD3 R4, PT, PT, R113.reuse, 0x6000, RZ ;  /* 0x0000600071047810 */ /* 0x040fe20007ffe0ff */
[----:B------:R-:W3:Y:S01]  /*4360*/  MUFU.EX2 R99, R5 ;  /* 0x0000000500637308 */ /* 0x000ee20000000800 */
[----:B------:R-:W-:Y:S01]  /*4370*/  IADD3 R97, PT, PT, R113, 0x6020, RZ ;  /* 0x0000602071617810 */ /* 0x000fe20007ffe0ff */
[--C-:B------:R-:W-:Y:S01]  /*4380*/  FFMA.FTZ R94, R129, UR4, -R106.reuse ;  /* 0x00000004815e7c23 */ /* 0x100fe2000801086a */
[----:B------:R-:W-:Y:S01]  /*4390*/  @P6 IADD3 R97, PT, PT, R4, -0x20, RZ ;  /* 0xffffffe004616810 */ /* 0x000fe20007ffe0ff */
[----:B------:R-:W4:Y:S01]  /*43a0*/  MUFU.EX2 R95, R95 ;  /* 0x0000005f005f7308 */ /* 0x000f220000000800 */
[--C-:B------:R-:W-:Y:S01]  /*43b0*/  FFMA.FTZ R3, R7, UR4, -R106.reuse ;  /* 0x0000000407037c23 */ /* 0x100fe2000801086a */
[--C-:B------:R-:W-:Y:S01]  /*43c0*/  FFMA.FTZ R129, R138, UR4, -R109.reuse ;  /* 0x000000048a817c23 */ /* 0x100fe2000801086d */
[--C-:B------:R-:W-:Y:S01]  /*43d0*/  FFMA.FTZ R114, R136, UR4, -R109.reuse ;  /* 0x0000000488727c23 */ /* 0x100fe2000801086d */
[----:B------:R-:W5:Y:S01]  /*43e0*/  LDSM.16.MT88.4 R20, [R97] ;  /* 0x000000006114783b */ /* 0x000f620000004200 */
[----:B------:R-:W-:Y:S01]  /*43f0*/  MUFU.EX2 R92, R92 ;  /* 0x0000005c005c7308 */ /* 0x000fe20000000800 */
[----:B--2---:R-:W-:Y:S01]  /*4400*/  F2FP.BF16.F32.PACK_AB R8, R93, R98 ;  /* 0x000000625d08723e */ /* 0x004fe200000010ff */
[--C-:B------:R-:W-:Y:S01]  /*4410*/  FFMA.FTZ R137, R137, UR4, -R106.reuse ;  /* 0x0000000489897c23 */ /* 0x100fe2000801086a */
[--C-:B------:R-:W-:Y:S01]  /*4420*/  FFMA.FTZ R132, R141, UR4, -R106.reuse ;  /* 0x000000048d847c23 */ /* 0x100fe2000801086a */
[----:B------:R-:W2:Y:S01]  /*4430*/  MUFU.EX2 R89, R89 ;  /* 0x0000005900597308 */ /* 0x000ea20000000800 */
[-C--:B---3--:R-:W-:Y:S01]  /*4440*/  FMUL.FTZ R24, R52, R99.reuse ;  /* 0x0000006334187220 */ /* 0x088fe20000410000 */
[-C--:B------:R-:W-:Y:S01]  /*4450*/  FMUL.FTZ R25, R53, R99.reuse ;  /* 0x0000006335197220 */ /* 0x080fe20000410000 */
[----:B------:R-:W-:Y:S01]  /*4460*/  FMUL.FTZ R4, R36, R99 ;  /* 0x0000006324047220 */ /* 0x000fe20000410000 */
[----:B------:R-:W-:Y:S01]  /*4470*/  MUFU.EX2 R96, R96 ;  /* 0x0000006000607308 */ /* 0x000fe20000000800 */
[-C--:B----4-:R-:W-:Y:S01]  /*4480*/  FMUL.FTZ R26, R54, R95.reuse ;  /* 0x0000005f361a7220 */ /* 0x090fe20000410000 */
[----:B------:R-:W-:Y:S01]  /*4490*/  FMUL.FTZ R27, R55, R95 ;  /* 0x0000005f371b7220 */ /* 0x000fe20000410000 */
[----:B------:R-:W-:Y:S01]  /*44a0*/  FMUL.FTZ R5, R37, R99 ;  /* 0x0000006325057220 */ /* 0x000fe20000410000 */
[----:B------:R-:W3:Y:S01]  /*44b0*/  LDSM.16.MT88.4 R52, [R97+0x2000] ;  /* 0x002000006134783b */ /* 0x000ee20000004200 */
[----:B------:R-:W4:Y:S01]  /*44c0*/  MUFU.EX2 R94, R94 ;  /* 0x0000005e005e7308 */ /* 0x000f220000000800 */
[-C--:B------:R-:W-:Y:S01]  /*44d0*/  FMUL.FTZ R6, R38, R95.reuse ;  /* 0x0000005f26067220 */ /* 0x080fe20000410000 */
[----:B------:R-:W-:Y:S01]  /*44e0*/  FMUL.FTZ R7, R39, R95 ;  /* 0x0000005f27077220 */ /* 0x000fe20000410000 */
[-C--:B-1----:R-:W-:Y:S01]  /*44f0*/  FMUL.FTZ R16, R44, R99.reuse ;  /* 0x000000632c107220 */ /* 0x082fe20000410000 */
[----:B------:R-:W-:Y:S01]  /*4500*/  MUFU.EX2 R84, R84 ;  /* 0x0000005400547308 */ /* 0x000fe20000000800 */
[----:B------:R-:W-:Y:S01]  /*4510*/  FMUL.FTZ R17, R45, R99 ;  /* 0x000000632d117220 */ /* 0x000fe20000410000 */
[-C--:B------:R-:W-:Y:S01]  /*4520*/  FMUL.FTZ R18, R46, R95.reuse ;  /* 0x0000005f2e127220 */ /* 0x080fe20000410000 */
[----:B------:R-:W-:Y:S01]  /*4530*/  FMUL.FTZ R19, R47, R95 ;  /* 0x0000005f2f137220 */ /* 0x000fe20000410000 */
[----:B------:R-:W1:Y:S01]  /*4540*/  MUFU.EX2 R3, R3 ;  /* 0x0000000300037308 */ /* 0x000e620000000800 */
[----:B------:R-:W3:Y:S01]  /*4550*/  LDSM.16.MT88.4 R36, [R97+0x1000] ;  /* 0x001000006124783b */ /* 0x000ee20000004200 */
[----:B--2---:R-:W-:Y:S01]  /*4560*/  F2FP.BF16.F32.PACK_AB R10, R89, R92 ;  /* 0x0000005c590a723e */ /* 0x004fe200000010ff */
[-C--:B------:R-:W-:Y:S01]  /*4570*/  FMUL.FTZ R56, R56, R99.reuse ;  /* 0x0000006338387220 */ /* 0x080fe20000410000 */
[----:B------:R-:W-:Y:S01]  /*4580*/  FMUL.FTZ R57, R57, R99 ;  /* 0x0000006339397220 */ /* 0x000fe20000410000 */
[----:B------:R-:W2:Y:S01]  /*4590*/  LDSM.16.MT88.4 R44, [R113+0x8000] ;  /* 0x00800000712c783b */ /* 0x000ea20000004200 */
[----:B----4-:R-:W-:Y:S01]  /*45a0*/  F2FP.BF16.F32.PACK_AB R9, R94, R96 ;  /* 0x000000605e09723e */ /* 0x010fe200000010ff */
[-C--:B------:R-:W-:Y:S01]  /*45b0*/  FMUL.FTZ R58, R58, R95.reuse ;  /* 0x0000005f3a3a7220 */ /* 0x080fe20000410000 */
[----:B------:R-:W-:Y:S01]  /*45c0*/  FMUL.FTZ R59, R59, R95 ;  /* 0x0000005f3b3b7220 */ /* 0x000fe20000410000 */
[-C--:B------:R-:W-:Y:S01]  /*45d0*/  FMUL.FTZ R48, R48, R99.reuse ;  /* 0x0000006330307220 */ /* 0x080fe20000410000 */
[----:B------:R-:W-:Y:S01]  /*45e0*/  FMUL.FTZ R49, R49, R99 ;  /* 0x0000006331317220 */ /* 0x000fe20000410000 */
[-C--:B------:R-:W-:Y:S01]  /*45f0*/  FMUL.FTZ R50, R50, R95.reuse ;  /* 0x0000005f32327220 */ /* 0x080fe20000410000 */
[----:B------:R-:W-:Y:S01]  /*4600*/  FMUL.FTZ R51, R51, R95 ;  /* 0x0000005f33337220 */ /* 0x000fe20000410000 */
[-C--:B------:R-:W-:Y:S01]  /*4610*/  FMUL.FTZ R40, R40, R99.reuse ;  /* 0x0000006328287220 */ /* 0x080fe20000410000 */
[----:B-1----:R-:W-:Y:S01]  /*4620*/  F2FP.BF16.F32.PACK_AB R11, R3, R84 ;  /* 0x00000054030b723e */ /* 0x002fe200000010ff */
        /* <DEDUP_REMOVED lines=8> */
[----:B------:R-:W-:Y:S01]  /*46b0*/  MUFU.EX2 R129, R129 ;  /* 0x0000008100817308 */ /* 0x000fe20000000800 */
[----:B------:R-:W-:Y:S01]  /*46c0*/  LDSM.16.MT88.4 R60, [R97+0x400] ;  /* 0x00040000613c783b */ /* 0x000fe20000004200 */
[-C--:B------:R-:W-:Y:S01]  /*46d0*/  FMUL.FTZ R64, R64, R99.reuse ;  /* 0x0000006340407220 */ /* 0x080fe20000410000 */
[----:B------:R-:W-:Y:S01]  /*46e0*/  FMUL.FTZ R65, R65, R99 ;  /* 0x0000006341417220 */ /* 0x000fe20000410000 */
[----:B------:R-:W1:Y:S01]  /*46f0*/  MUFU.EX2 R114, R114 ;  /* 0x0000007200727308 */ /* 0x000e620000000800 */
[-C--:B------:R-:W-:Y:S01]  /*4700*/  FMUL.FTZ R66, R66, R95.reuse ;  /* 0x0000005f42427220 */ /* 0x080fe20000410000 */
[C---:B------:R-:W-:Y:S01]  /*4710*/  HMMA.16816.F32.BF16 R28, R8.reuse, R30, R56 ;  /* 0x0000001e081c723c */ /* 0x040fe20000041838 */
[----:B------:R-:W4:Y:S01]  /*4720*/  LDSM.16.MT88.4 R56, [R113+0x7400] ;  /* 0x007400007138783b */ /* 0x000f220000004200 */
[----:B------:R-:W-:Y:S01]  /*4730*/  MUFU.EX2 R112, R112 ;  /* 0x0000007000707308 */ /* 0x000fe20000000800 */
[----:B------:R-:W-:Y:S01]  /*4740*/  FMUL.FTZ R67, R67, R95 ;  /* 0x0000005f43437220 */ /* 0x000fe20000410000 */
[-C--:B------:R-:W-:Y:S01]  /*4750*/  FMUL.FTZ R72, R72, R99.reuse ;  /* 0x0000006348487220 */ /* 0x080fe20000410000 */
[----:B------:R-:W-:Y:S01]  /*4760*/  FMUL.FTZ R73, R73, R99 ;  /* 0x0000006349497220 */ /* 0x000fe20000410000 */
[----:B------:R-:W-:Y:S01]  /*4770*/  MUFU.EX2 R137, R137 ;  /* 0x0000008900897308 */ /* 0x000fe20000000800 */
[-C--:B------:R-:W-:Y:S01]  /*4780*/  FMUL.FTZ R74, R74, R95.reuse ;  /* 0x0000005f4a4a7220 */ /* 0x080fe20000410000 */
[C---:B-----5:R-:W-:Y:S01]  /*4790*/  HMMA.16816.F32.BF16 R16, R8.reuse, R20, R16 ;  /* 0x000000140810723c */ /* 0x060fe20000041810 */
[----:B------:R-:W-:Y:S01]  /*47a0*/  FMUL.FTZ R75, R75, R95 ;  /* 0x0000005f4b4b7220 */ /* 0x000fe20000410000 */
[----:B------:R-:W-:Y:S01]  /*47b0*/  MUFU.EX2 R132, R132 ;  /* 0x0000008400847308 */ /* 0x000fe20000000800 */
[-C--:B------:R-:W-:Y:S01]  /*47c0*/  FMUL.FTZ R80, R80, R99.reuse ;  /* 0x0000006350507220 */ /* 0x080fe20000410000 */
[----:B------:R-:W-:Y:S01]  /*47d0*/  FMUL.FTZ R81, R81, R99 ;  /* 0x0000006351517220 */ /* 0x000fe20000410000 */
[-C--:B------:R-:W-:Y:S01]  /*47e0*/  FMUL.FTZ R82, R82, R95.reuse ;  /* 0x0000005f52527220 */ /* 0x080fe20000410000 */
[----:B------:R-:W-:Y:S01]  /*47f0*/  FMUL.FTZ R83, R83, R95 ;  /* 0x0000005f53537220 */ /* 0x000fe20000410000 */
[--C-:B------:R-:W-:Y:S01]  /*4800*/  FFMA.FTZ R141, R110, UR4, -R109.reuse ;  /* 0x000000046e8d7c23 */ /* 0x100fe2000801086d */
[C---:B------:R-:W-:Y:S01]  /*4810*/  HMMA.16816.F32.BF16 R20, R8.reuse, R22, R48 ;  /* 0x000000160814723c */ /* 0x040fe20000041830 */
[-C--:B------:R-:W-:Y:S01]  /*4820*/  FMUL.FTZ R48, R76, R99.reuse ;  /* 0x000000634c307220 */ /* 0x080fe20000410000 */
[----:B------:R-:W-:Y:S01]  /*4830*/  FMUL.FTZ R49, R77, R99 ;  /* 0x000000634d317220 */ /* 0x000fe20000410000 */
[-C--:B------:R-:W-:Y:S01]  /*4840*/  FMUL.FTZ R50, R78, R95.reuse ;  /* 0x0000005f4e327220 */ /* 0x080fe20000410000 */
[----:B------:R-:W-:Y:S01]  /*4850*/  FMUL.FTZ R51, R79, R95 ;  /* 0x0000005f4f337220 */ /* 0x000fe20000410000 */
[--C-:B------:R-:W-:Y:S01]  /*4860*/  FFMA.FTZ R110, R130, UR4, -R109.reuse ;  /* 0x00000004826e7c23 */ /* 0x100fe2000801086d */
[--C-:B------:R-:W-:Y:S01]  /*4870*/  FFMA.FTZ R143, R128, UR4, -R109.reuse ;  /* 0x00000004808f7c23 */ /* 0x100fe2000801086d */
[--C-:B------:R-:W-:Y:S01]  /*4880*/  FFMA.FTZ R130, R111, UR4, -R106.reuse ;  /* 0x000000046f827c23 */ /* 0x100fe2000801086a */
[C---:B------:R-:W-:Y:S01]  /*4890*/  HMMA.16816.F32.BF16 R4, R8.reuse, R12, R4 ;  /* 0x0000000c0804723c */ /* 0x040fe20000041804 */
[--C-:B------:R-:W-:Y:S01]  /*48a0*/  FFMA.FTZ R126, R126, UR4, -R109.reuse ;  /* 0x000000047e7e7c23 */ /* 0x100fe2000801086d */
[--C-:B------:R-:W-:Y:S01]  /*48b0*/  FFMA.FTZ R115, R115, UR4, -R106.reuse ;  /* 0x0000000473737c23 */ /* 0x100fe2000801086a */
[--C-:B------:R-:W-:Y:S01]  /*48c0*/  FFMA.FTZ R128, R125, UR4, -R106.reuse ;  /* 0x000000047d807c23 */ /* 0x100fe2000801086a */
[--C-:B------:R-:W-:Y:S01]  /*48d0*/  FFMA.FTZ R111, R127, UR4, -R106.reuse ;  /* 0x000000047f6f7c23 */ /* 0x100fe2000801086a */
[----:B------:R-:W-:Y:S01]  /*48e0*/  MUFU.EX2 R143, R143 ;  /* 0x0000008f008f7308 */ /* 0x000fe20000000800 */
[--C-:B------:R-:W-:Y:S01]  /*48f0*/  FFMA.FTZ R136, R102, UR4, -R109.reuse ;  /* 0x0000000466887c23 */ /* 0x100fe2000801086d */
[--C-:B------:R-:W-:Y:S01]  /*4900*/  FFMA.FTZ R103, R103, UR4, -R109.reuse ;  /* 0x0000000467677c23 */ /* 0x100fe2000801086d */
[C---:B---3--:R-:W-:Y:S01]  /*4910*/  HMMA.16816.F32.BF16 R48, R8.reuse, R52, R48 ;  /* 0x000000340830723c */ /* 0x048fe20000041830 */
[--C-:B------:R-:W-:Y:S01]  /*4920*/  FFMA.FTZ R52, R134, UR4, -R109.reuse ;  /* 0x0000000486347c23 */ /* 0x100fe2000801086d */
[--C-:B------:R-:W-:Y:S01]  /*4930*/  FFMA.FTZ R134, R139, UR4, -R106.reuse ;  /* 0x000000048b867c23 */ /* 0x100fe2000801086a */
[----:B------:R-:W-:Y:S01]  /*4940*/  MUFU.EX2 R126, R126 ;  /* 0x0000007e007e7308 */ /* 0x000fe20000000800 */
[--C-:B------:R-:W-:Y:S01]  /*4950*/  FFMA.FTZ R102, R108, UR4, -R109.reuse ;  /* 0x000000046c667c23 */ /* 0x100fe2000801086d */
[----:B------:R-:W-:Y:S01]  /*4960*/  FFMA.FTZ R107, R107, UR4, -R109 ;  /* 0x000000046b6b7c23 */ /* 0x000fe2000801086d */
[--C-:B------:R-:W-:Y:S01]  /*4970*/  FFMA.FTZ R105, R105, UR4, -R106.reuse ;  /* 0x0000000469697c23 */ /* 0x100fe2000801086a */
[----:B------:R-:W-:Y:S01]  /*4980*/  MUFU.EX2 R141, R141 ;  /* 0x0000008d008d7308 */ /* 0x000fe20000000800 */
[C---:B------:R-:W-:Y:S01]  /*4990*/  HMMA.16816.F32.BF16 R12, R8.reuse, R14, R40 ;  /* 0x0000000e080c723c */ /* 0x040fe20000041828 */
[-C--:B------:R-:W-:Y:S01]  /*49a0*/  FMUL.FTZ R40, R68, R99.reuse ;  /* 0x0000006344287220 */ /* 0x080fe20000410000 */
[--C-:B------:R-:W-:Y:S01]  /*49b0*/  FFMA.FTZ R68, R135, UR4, -R106.reuse ;  /* 0x0000000487447c23 */ /* 0x100fe2000801086a */
[----:B------:R-:W-:Y:S01]  /*49c0*/  MUFU.EX2 R134, R134 ;  /* 0x0000008600867308 */ /* 0x000fe20000000800 */
[----:B------:R-:W-:Y:S01]  /*49d0*/  FMUL.FTZ R41, R69, R99 ;  /* 0x0000006345297220 */ /* 0x000fe20000410000 */
[-C--:B------:R-:W-:Y:S01]  /*49e0*/  FMUL.FTZ R42, R70, R95.reuse ;  /* 0x0000005f462a7220 */ /* 0x080fe20000410000 */
[----:B------:R-:W-:Y:S01]  /*49f0*/  FMUL.FTZ R43, R71, R95 ;  /* 0x0000005f472b7220 */ /* 0x000fe20000410000 */
[----:B------:R1:W-:Y:S01]  /*4a00*/  MUFU.EX2 R135, R52 ;  /* 0x0000003400877308 */ /* 0x0003e20000000800 */
[----:B------:R-:W-:Y:S01]  /*4a10*/  HMMA.16816.F32.BF16 R32, R8, R36, R32 ;  /* 0x000000240820723c */ /* 0x000fe20000041820 */
[----:B------:R-:W-:Y:S01]  /*4a20*/  FFMA.FTZ R104, R104, UR4, -R106 ;  /* 0x0000000468687c23 */ /* 0x000fe2000801086a */
[----:B------:R-:W-:Y:S01]  /*4a30*/  FFMA.FTZ R98, R133, R99, R98 ;  /* 0x0000006385627223 */ /* 0x000fe20000010062 */
[----:B------:R-:W3:Y:S01]  /*4a40*/  MUFU.EX2 R139, R68 ;  /* 0x00000044008b7308 */ /* 0x000ee20000000800 */
[----:B------:R-:W-:-:S02]  /*4a50*/  FFMA.FTZ R95, R131, R95, R96 ;  /* 0x0000005f835f7223 */ /* 0x000fc40000010060 */
[----:B------:R-:W-:Y:S01]  /*4a60*/  FADD.FTZ R93, R93, R98 ;  /* 0x000000625d5d7221 */ /* 0x000fe20000010000 */
[----:B------:R-:W-:Y:S01]  /*4a70*/  MUFU.EX2 R110, R110 ;  /* 0x0000006e006e7308 */ /* 0x000fe20000000800 */
[C---:B--2---:R-:W-:Y:S01]  /*4a80*/  HMMA.16816.F32.BF16 R40, R8.reuse, R44, R40 ;  /* 0x0000002c0828723c */ /* 0x044fe20000041828 */
[----:B------:R-:W-:Y:S01]  /*4a90*/  FADD.FTZ R95, R94, R95 ;  /* 0x0000005f5e5f7221 */ /* 0x000fe20000010000 */
[----:B------:R-:W-:Y:S01]  /*4aa0*/  FADD.FTZ R92, R92, R93 ;  /* 0x0000005d5c5c7221 */ /* 0x000fe20000010000 */
[----:B------:R-:W-:Y:S01]  /*4ab0*/  MUFU.EX2 R130, R130 ;  /* 0x0000008200827308 */ /* 0x000fe20000000800 */
[----:B-1----:R-:W-:Y:S01]  /*4ac0*/  F2FP.BF16.F32.PACK_AB R52, R114, R129 ;  /* 0x000000817234723e */ /* 0x002fe200000010ff */
[----:B------:R-:W-:Y:S02]  /*4ad0*/  FADD.FTZ R84, R84, R95 ;  /* 0x0000005f54547221 */ /* 0x000fe40000010000 */
[----:B------:R-:W-:Y:S01]  /*4ae0*/  MUFU.EX2 R115, R115 ;  /* 0x0000007300737308 */ /* 0x000fe20000000800 */
[C---:B------:R-:W-:Y:S01]  /*4af0*/  HMMA.16816.F32.BF16 R36, R8.reuse, R38, R64 ;  /* 0x000000260824723c */ /* 0x040fe20000041840 */
[----:B------:R-:W1:Y:S01]  /*4b00*/  LDSM.16.MT88.4 R64, [R113+0x6400] ;  /* 0x006400007140783b */ /* 0x000e620000004200 */
[----:B---3--:R-:W-:Y:S01]  /*4b10*/  F2FP.BF16.F32.PACK_AB R53, R134, R139 ;  /* 0x0000008b8635723e */ /* 0x008fe200000010ff */
[----:B------:R-:W-:Y:S01]  /*4b20*/  MUFU.EX2 R128, R128 ;  /* 0x0000008000807308 */ /* 0x000fe20000000800 */
[----:B------:R-:W-:Y:S01]  /*4b30*/  FADD.FTZ R92, R89, R92 ;  /* 0x0000005c595c7221 */ /* 0x000fe20000010000 */
[----:B------:R-:W-:Y:S01]  /*4b40*/  FADD.FTZ R84, R3, R84 ;  /* 0x0000005403547221 */ /* 0x000fe20000010000 */
[----:B------:R-:W-:Y:S01]  /*4b50*/  MOV R3, R0 ;  /* 0x0000000000037202 */ /* 0x000fe20000000f00 */
[----:B------:R-:W-:Y:S01]  /*4b60*/  MUFU.EX2 R111, R111 ;  /* 0x0000006f006f7308 */ /* 0x000fe20000000800 */
[C---:B------:R-:W-:Y:S01]  /*4b70*/  HMMA.16816.F32.BF16 R44, R8.reuse, R46, R72 ;  /* 0x0000002e082c723c */ /* 0x040fe20000041848 */
[----:B------:R-:W-:Y:S01]  /*4b80*/  LDSM.16.MT88.4 R72, [R113+0x8c00] ;  /* 0x008c00007148783b */ /* 0x000fe20000004200 */
[----:B------:R-:W-:Y:S01]  /*4b90*/  FADD.FTZ R129, R129, R92 ;  /* 0x0000005c81817221 */ /* 0x000fe20000010000 */
[----:B------:R-:W-:Y:S01]  /*4ba0*/  MUFU.EX2 R136, R136 ;  /* 0x0000008800887308 */ /* 0x000fe20000000800 */
[----:B------:R-:W-:Y:S01]  /*4bb0*/  FADD.FTZ R139, R139, R84 ;  /* 0x000000548b8b7221 */ /* 0x000fe20000010000 */
[----:B------:R-:W-:Y:S01]  /*4bc0*/  MOV R84, R88 ;  /* 0x0000005800547202 */ /* 0x000fe20000000f00 */
[----:B------:R-:W-:Y:S01]  /*4bd0*/  FADD.FTZ R129, R114, R129 ;  /* 0x0000008172817221 */ /* 0x000fe20000010000 */
[----:B------:R-:W2:Y:S01]  /*4be0*/  MUFU.EX2 R103, R103 ;  /* 0x0000006700677308 */ /* 0x000ea20000000800 */
[----:B------:R-:W-:Y:S01]  /*4bf0*/  HMMA.16816.F32.BF16 R8, R8, R54, R80 ;  /* 0x000000360808723c */ /* 0x000fe20000041850 */
[----:B------:R-:W-:Y:S01]  /*4c00*/  F2FP.BF16.F32.PACK_AB R54, R135, R112 ;  /* 0x000000708736723e */ /* 0x000fe200000010ff */
[----:B------:R-:W-:Y:S01]  /*4c10*/  FADD.FTZ R134, R134, R139 ;  /* 0x0000008b86867221 */ /* 0x000fe20000010000 */
[----:B------:R-:W-:Y:S01]  /*4c20*/  F2FP.BF16.F32.PACK_AB R55, R132, R137 ;  /* 0x000000898437723e */ /* 0x000fe200000010ff */
[----:B------:R-:W-:Y:S01]  /*4c30*/  MUFU.EX2 R102, R102 ;  /* 0x0000006600667308 */ /* 0x000fe20000000800 */
[----:B------:R-:W-:Y:S01]  /*4c40*/  FADD.FTZ R112, R112, R129 ;  /* 0x0000008170707221 */ /* 0x000fe20000010000 */
[----:B------:R-:W-:-:S02]  /*4c50*/  FADD.FTZ R137, R137, R134 ;  /* 0x0000008689897221 */ /* 0x000fc40000010000 */
[----:B------:R-:W3:Y:S01]  /*4c60*/  MUFU.EX2 R107, R107 ;  /* 0x0000006b006b7308 */ /* 0x000ee20000000800 */
[----:B------:R-:W-:Y:S01]  /*4c70*/  FADD.FTZ R112, R135, R112 ;  /* 0x0000007087707221 */ /* 0x000fe20000010000 */
[----:B----4-:R-:W-:Y:S01]  /*4c80*/  HMMA.16816.F32.BF16 R24, R52, R56, R24 ;  /* 0x000000383418723c */ /* 0x010fe20000041818 */
[----:B------:R-:W-:Y:S01]  /*4c90*/  FADD.FTZ R137, R132, R137 ;  /* 0x0000008984897221 */ /* 0x000fe20000010000 */
[----:B------:R-:W-:Y:S01]  /*4ca0*/  MUFU.EX2 R105, R105 ;  /* 0x0000006900697308 */ /* 0x000fe20000000800 */
[----:B--2---:R-:W-:-:S03]  /*4cb0*/  F2FP.BF16.F32.PACK_AB R80, R103, R136 ;  /* 0x000000886750723e */ /* 0x004fc600000010ff */
[----:B------:R-:W2:Y:S02]  /*4cc0*/  MUFU.EX2 R104, R104 ;  /* 0x0000006800687308 */ /* 0x000ea40000000800 */
[----:B------:R-:W-:Y:S01]  /*4cd0*/  HMMA.16816.F32.BF16 R28, R52, R58, R28 ;  /* 0x0000003a341c723c */ /* 0x000fe2000004181c */
[----:B------:R-:W4:Y:S01]  /*4ce0*/  LDSM.16.MT88.4 R56, [R97+0x2400] ;  /* 0x002400006138783b */ /* 0x000f220000004200 */
[----:B---3--:R-:W-:-:S06]  /*4cf0*/  F2FP.BF16.F32.PACK_AB R82, R107, R102 ;  /* 0x000000666b52723e */ /* 0x008fcc00000010ff */
[----:B------:R-:W-:Y:S01]  /*4d00*/  HMMA.16816.F32.BF16 R16, R52, R60, R16 ;  /* 0x0000003c3410723c */ /* 0x000fe20000041810 */
[----:B--2---:R-:W-:-:S07]  /*4d10*/  F2FP.BF16.F32.PACK_AB R83, R104, R105 ;  /* 0x000000696853723e */ /* 0x004fce00000010ff */
[C---:B------:R-:W-:Y:S01]  /*4d20*/  HMMA.16816.F32.BF16 R20, R52.reuse, R62, R20 ;  /* 0x0000003e3414723c */ /* 0x040fe20000041814 */
[----:B------:R-:W2:Y:S07]  /*4d30*/  LDSM.16.MT88.4 R60, [R113+0x8400] ;  /* 0x00840000713c783b */ /* 0x000eae0000004200 */
[C---:B-1----:R-:W-:Y:S08]  /*4d40*/  HMMA.16816.F32.BF16 R4, R52.reuse, R64, R4 ;  /* 0x000000403404723c */ /* 0x042ff00000041804 */
[C---:B------:R-:W-:Y:S01]  /*4d50*/  HMMA.16816.F32.BF16 R12, R52.reuse, R66, R12 ;  /* 0x00000042340c723c */ /* 0x040fe2000004180c */
[----:B------:R-:W1:Y:S07]  /*4d60*/  LDSM.16.MT88.4 R64, [R97+0x1400] ;  /* 0x001400006140783b */ /* 0x000e6e0000004200 */
[C---:B----4-:R-:W-:Y:S08]  /*4d70*/  HMMA.16816.F32.BF16 R48, R52.reuse, R56, R48 ;  /* 0x000000383430723c */ /* 0x050ff00000041830 */
[C---:B------:R-:W-:Y:S01]  /*4d80*/  HMMA.16816.F32.BF16 R8, R52.reuse, R58, R8 ;  /* 0x0000003a3408723c */ /* 0x040fe20000041808 */
[----:B------:R-:W3:Y:S07]  /*4d90*/  LDSM.16.MT88.4 R56, [R97+0x800] ;  /* 0x000800006138783b */ /* 0x000eee0000004200 */
[C---:B--2---:R-:W-:Y:S08]  /*4da0*/  HMMA.16816.F32.BF16 R40, R52.reuse, R60, R40 ;  /* 0x0000003c3428723c */ /* 0x044ff00000041828 */
[C---:B------:R-:W-:Y:S01]  /*4db0*/  HMMA.16816.F32.BF16 R44, R52.reuse, R62, R44 ;  /* 0x0000003e342c723c */ /* 0x040fe2000004182c */
[----:B------:R-:W2:Y:S07]  /*4dc0*/  LDSM.16.MT88.4 R60, [R113+0x6800] ;  /* 0x00680000713c783b */ /* 0x000eae0000004200 */
[C---:B-1----:R-:W-:Y:S08]  /*4dd0*/  HMMA.16816.F32.BF16 R32, R52.reuse, R64, R32 ;  /* 0x000000403420723c */ /* 0x042ff00000041820 */
[----:B------:R-:W-:Y:S01]  /*4de0*/  HMMA.16816.F32.BF16 R36, R52, R66, R36 ;  /* 0x000000423424723c */ /* 0x000fe20000041824 */
[----:B------:R-:W-:Y:S01]  /*4df0*/  F2FP.BF16.F32.PACK_AB R52, R126, R143 ;  /* 0x0000008f7e34723e */ /* 0x000fe200000010ff */
[----:B------:R-:W1:Y:S01]  /*4e00*/  LDSM.16.MT88.4 R64, [R97+0x1800] ;  /* 0x001800006140783b */ /* 0x000e620000004200 */
[----:B------:R-:W-:Y:S01]  /*4e10*/  F2FP.BF16.F32.PACK_AB R53, R115, R130 ;  /* 0x000000827335723e */ /* 0x000fe200000010ff */
[----:B------:R-:W-:Y:S01]  /*4e20*/  FADD.FTZ R143, R143, R112 ;  /* 0x000000708f8f7221 */ /* 0x000fe20000010000 */
[----:B------:R-:W-:Y:S01]  /*4e30*/  F2FP.BF16.F32.PACK_AB R54, R110, R141 ;  /* 0x0000008d6e36723e */ /* 0x000fe200000010ff */
[----:B------:R-:W-:Y:S01]  /*4e40*/  FADD.FTZ R130, R130, R137 ;  /* 0x0000008982827221 */ /* 0x000fe20000010000 */
[----:B------:R-:W-:Y:S01]  /*4e50*/  F2FP.BF16.F32.PACK_AB R55, R111, R128 ;  /* 0x000000806f37723e */ /* 0x000fe200000010ff */
[----:B------:R-:W-:-:S02]  /*4e60*/  FADD.FTZ R126, R126, R143 ;  /* 0x0000008f7e7e7221 */ /* 0x000fc40000010000 */
[----:B------:R-:W-:Y:S02]  /*4e70*/  FADD.FTZ R115, R115, R130 ;  /* 0x0000008273737221 */ /* 0x000fe40000010000 */
[----:B------:R-:W-:Y:S01]  /*4e80*/  FADD.FTZ R141, R141, R126 ;  /* 0x0000007e8d8d7221 */ /* 0x000fe20000010000 */
[----:B------:R-:W-:Y:S01]  /*4e90*/  IADD3 R126, PT, PT, R2, -0x3, RZ ;  /* 0xfffffffd027e7810 */ /* 0x000fe20007ffe0ff */
[----:B---3--:R-:W-:Y:S01]  /*4ea0*/  HMMA.16816.F32.BF16 R16, R52, R56, R16 ;  /* 0x000000383410723c */ /* 0x008fe20000041810 */
[----:B------:R-:W-:Y:S01]  /*4eb0*/  FADD.FTZ R128, R128, R115 ;  /* 0x0000007380807221 */ /* 0x000fe20000010000 */
[----:B------:R-:W-:-:S03]  /*4ec0*/  FADD.FTZ R141, R110, R141 ;  /* 0x0000008d6e8d7221 */ /* 0x000fc60000010000 */
[----:B------:R-:W-:Y:S01]  /*4ed0*/  FADD.FTZ R128, R111, R128 ;  /* 0x000000806f807221 */ /* 0x000fe20000010000 */
[----:B------:R-:W-:Y:S02]  /*4ee0*/  FADD.FTZ R136, R136, R141 ;  /* 0x0000008d88887221 */ /* 0x000fe40000010000 */
[----:B------:R-:W-:Y:S01]  /*4ef0*/  HMMA.16816.F32.BF16 R20, R52, R58, R20 ;  /* 0x0000003a3414723c */ /* 0x000fe20000041814 */
[----:B------:R-:W3:Y:S01]  /*4f00*/  LDSM.16.MT88.4 R56, [R113+0x8800] ;  /* 0x008800007138783b */ /* 0x000ee20000004200 */
[----:B------:R-:W-:-:S04]  /*4f10*/  FADD.FTZ R103, R103, R136 ;  /* 0x0000008867677221 */ /* 0x000fc80000010000 */
[----:B------:R-:W-:Y:S02]  /*4f20*/  FADD.FTZ R102, R102, R103 ;  /* 0x0000006766667221 */ /* 0x000fe40000010000 */
[----:B--2---:R-:W-:Y:S02]  /*4f30*/  HMMA.16816.F32.BF16 R4, R52, R60, R4 ;  /* 0x0000003c3404723c */ /* 0x004fe40000041804 */
[----:B------:R-:W-:-:S06]  /*4f40*/  FADD.FTZ R133, R107, R102 ;  /* 0x000000666b857221 */ /* 0x000fcc0000010000 */
[C---:B------:R-:W-:Y:S01]  /*4f50*/  HMMA.16816.F32.BF16 R12, R52.reuse, R62, R12 ;  /* 0x0000003e340c723c */ /* 0x040fe2000004180c */
[----:B------:R-:W2:Y:S07]  /*4f60*/  LDSM.16.MT88.4 R60, [R113+0x7800] ;  /* 0x00780000713c783b */ /* 0x000eae0000004200 */
[C---:B-1----:R-:W-:Y:S08]  /*4f70*/  HMMA.16816.F32.BF16 R32, R52.reuse, R64, R32 ;  /* 0x000000403420723c */ /* 0x042ff00000041820 */
[C---:B------:R-:W-:Y:S01]  /*4f80*/  HMMA.16816.F32.BF16 R64, R52.reuse, R66, R36 ;  /* 0x000000423440723c */ /* 0x040fe20000041824 */
[----:B------:R-:W1:Y:S07]  /*4f90*/  LDSM.16.MT88.4 R36, [R97+0x2800] ;  /* 0x002800006124783b */ /* 0x000e6e0000004200 */
[C---:B---3--:R-:W-:Y:S01]  /*4fa0*/  HMMA.16816.F32.BF16 R68, R52.reuse, R56, R40 ;  /* 0x000000383444723c */ /* 0x048fe20000041828 */
[----:B------:R-:W3:Y:S07]  /*4fb0*/  LDSM.16.MT88.4 R40, [R113+0x6c00] ;  /* 0x006c00007128783b */ /* 0x000eee0000004200 */
[C---:B------:R-:W-:Y:S01]  /*4fc0*/  HMMA.16816.F32.BF16 R44, R52.reuse, R58, R44 ;  /* 0x0000003a342c723c */ /* 0x040fe2000004182c */
[----:B------:R-:W4:Y:S07]  /*4fd0*/  LDSM.16.MT88.4 R56, [R113+0x7c00] ;  /* 0x007c00007138783b */ /* 0x000f2e0000004200 */
[----:B--2---:R-:W-:Y:S01]  /*4fe0*/  HMMA.16816.F32.BF16 R24, R52, R60, R24 ;  /* 0x0000003c3418723c */ /* 0x004fe20000041818 */
[--C-:B------:R-:W-:Y:S01]  /*4ff0*/  FFMA.FTZ R60, R100, UR4, -R106.reuse ;  /* 0x00000004643c7c23 */ /* 0x100fe2000801086a */
[----:B------:R-:W-:-:S03]  /*5000*/  FFMA.FTZ R100, R101, UR4, -R106 ;  /* 0x0000000465647c23 */ /* 0x000fc6000801086a */
[----:B------:R-:W-:Y:S03]  /*5010*/  MUFU.EX2 R101, R60 ;  /* 0x0000003c00657308 */ /* 0x000fe60000000800 */
[C---:B------:R-:W-:Y:S01]  /*5020*/  HMMA.16816.F32.BF16 R28, R52.reuse, R62, R28 ;  /* 0x0000003e341c723c */ /* 0x040fe2000004181c */
[----:B------:R-:W2:Y:S07]  /*5030*/  MUFU.EX2 R100, R100 ;  /* 0x0000006400647308 */ /* 0x000eae0000000800 */
[----:B-1----:R-:W-:Y:S01]  /*5040*/  HMMA.16816.F32.BF16 R76, R52, R36, R48 ;  /* 0x00000024344c723c */ /* 0x002fe20000041830 */
[----:B------:R-:W1:Y:S01]  /*5050*/  LDSM.16.MT88.4 R48, [R97+0xc00] ;  /* 0x000c00006130783b */ /* 0x000e620000004200 */
[----:B--2---:R-:W-:-:S06]  /*5060*/  F2FP.BF16.F32.PACK_AB R81, R100, R101 ;  /* 0x000000656451723e */ /* 0x004fcc00000010ff */
[----:B------:R-:W-:Y:S01]  /*5070*/  HMMA.16816.F32.BF16 R8, R52, R38, R8 ;  /* 0x000000263408723c */ /* 0x000fe20000041808 */
[----:B------:R-:W-:-:S04]  /*5080*/  FADD.FTZ R101, R101, R128 ;  /* 0x0000008065657221 */ /* 0x000fc80000010000 */
[----:B------:R-:W-:-:S03]  /*5090*/  FADD.FTZ R100, R100, R101 ;  /* 0x0000006564647221 */ /* 0x000fc60000010000 */
[----:B---3--:R-:W-:Y:S01]  /*50a0*/  HMMA.16816.F32.BF16 R36, R80, R40, R4 ;  /* 0x000000285024723c */ /* 0x008fe20000041804 */
[----:B------:R-:W2:Y:S01]  /*50b0*/  LDSM.16.MT88.4 R4, [R97+0x1c00] ;  /* 0x001c00006104783b */ /* 0x000ea20000004200 */
[----:B------:R-:W-:-:S04]  /*50c0*/  FADD.FTZ R105, R105, R100 ;  /* 0x0000006469697221 */ /* 0x000fc80000010000 */
[----:B------:R-:W-:Y:S02]  /*50d0*/  FADD.FTZ R131, R104, R105 ;  /* 0x0000006968837221 */ /* 0x000fe40000010000 */
[C---:B------:R-:W-:Y:S01]  /*50e0*/  HMMA.16816.F32.BF16 R40, R80.reuse, R42, R12 ;  /* 0x0000002a5028723c */ /* 0x040fe2000004180c */
[----:B------:R-:W3:Y:S07]  /*50f0*/  LDSM.16.MT88.4 R12, [R97+0x2c00] ;  /* 0x002c0000610c783b */ /* 0x000eee0000004200 */
[C---:B------:R-:W-:Y:S08]  /*5100*/  HMMA.16816.F32.BF16 R68, R80.reuse, R72, R68 ;  /* 0x000000485044723c */ /* 0x040ff00000041844 */
[C---:B------:R-:W-:Y:S08]  /*5110*/  HMMA.16816.F32.BF16 R72, R80.reuse, R74, R44 ;  /* 0x0000004a5048723c */ /* 0x040ff0000004182c */
[C---:B----4-:R-:W-:Y:S08]  /*5120*/  HMMA.16816.F32.BF16 R52, R80.reuse, R56, R24 ;  /* 0x000000385034723c */ /* 0x050ff00000041818 */
[C---:B-1----:R-:W-:Y:S08]  /*5130*/  HMMA.16816.F32.BF16 R44, R80.reuse, R48, R16 ;  /* 0x00000030502c723c */ /* 0x042ff00000041810 */
[C---:B------:R-:W-:Y:S08]  /*5140*/  HMMA.16816.F32.BF16 R56, R80.reuse, R58, R28 ;  /* 0x0000003a5038723c */ /* 0x040ff0000004181c */
[C---:B------:R-:W-:Y:S08]  /*5150*/  HMMA.16816.F32.BF16 R48, R80.reuse, R50, R20 ;  /* 0x000000325030723c */ /* 0x040ff00000041814 */
[C---:B--2---:R-:W-:Y:S08]  /*5160*/  HMMA.16816.F32.BF16 R60, R80.reuse, R4, R32 ;  /* 0x00000004503c723c */ /* 0x044ff00000041820 */
[C---:B------:R-:W-:Y:S08]  /*5170*/  HMMA.16816.F32.BF16 R64, R80.reuse, R6, R64 ;  /* 0x000000065040723c */ /* 0x040ff00000041840 */
[C---:B---3--:R-:W-:Y:S08]  /*5180*/  HMMA.16816.F32.BF16 R76, R80.reuse, R12, R76 ;  /* 0x0000000c504c723c */ /* 0x048ff0000004184c */
[----:B------:R-:W-:-:S15]  /*5190*/  HMMA.16816.F32.BF16 R80, R80, R14, R8 ;  /* 0x0000000e5050723c */ /* 0x000fde0000041808 */
[----:B------:R-:W-:-:S05]  /*51a0*/  NOP ;  /* 0x0000000000007918 */ /* 0x000fca0000000000 */
.L_x_231:
[----:B------:R-:W-:-:S13]  /*51b0*/  ISETP.GE.AND P0, PT, R126, RZ, PT ;  /* 0x000000ff7e00720c */ /* 0x000fda0003f06270 */
[----:B------:R-:W-:Y:S05]  /*51c0*/  @!P0 BRA `(.L_x_233) ;  /* 0x0000001800888947 */ /* 0x000fea0003800000 */
[C---:B------:R-:W-:Y:S01]  /*51d0*/  IMAD.SHL.U32 R88, R85.reuse, 0x20, RZ ;  /* 0x0000002055587824 */ /* 0x040fe200078e00ff */
[C---:B------:R-:W-:Y:S01]  /*51e0*/  SHF.L.U64.HI R125, R86.reuse, 0x5, R87 ;  /* 0x00000005567d7819 */ /* 0x040fe20000010257 */
[----:B------:R-:W-:Y:S01]  /*51f0*/  IMAD.SHL.U32 R0, R85, 0x4, RZ ;  /* 0x0000000455007824 */ /* 0x000fe200078e00ff */
[----:B------:R-:W-:Y:S01]  /*5200*/  SHF.R.U32.HI R85, RZ, 0x1, R85 ;  /* 0x00000001ff557819 */ /* 0x000fe20000011655 */
[----:B------:R-:W-:Y:S01]  /*5210*/  IMAD.SHL.U32 R129, R86, 0x20, RZ ;  /* 0x0000002056817824 */ /* 0x000fe200078e00ff */
[----:B------:R-:W-:Y:S01]  /*5220*/  LOP3.LUT R5, R88, 0xc0, RZ, 0xc0, !PT ;  /* 0x000000c058057812 */ /* 0x000fe200078ec0ff */
[----:B------:R-:W1:Y:S03]  /*5230*/  LDCU UR4, c[0x0][0x45c] ;  /* 0x00008b80ff0477ac */ /* 0x000e660008000800 */
[----:B------:R-:W-:Y:S01]  /*5240*/  LOP3.LUT R0, R5, 0x18, R0, 0xf8, !PT ;  /* 0x0000001805007812 */ /* 0x000fe200078ef800 */
[----:B------:R-:W2:Y:S03]  /*5250*/  LDCU.64 UR6, c[0x0][0x3c0] ;  /* 0x00007800ff0677ac */ /* 0x000ea60008000a00 */
[----:B------:R-:W-:Y:S01]  /*5260*/  LOP3.LUT R85, R0, 0x8, R85, 0x78, !PT ;  /* 0x0000000800557812 */ /* 0x000fe200078e7855 */
[----:B------:R-:W-:-:S03]  /*5270*/  IMAD.MOV.U32 R0, RZ, RZ, R3 ;  /* 0x000000ffff007224 */ /* 0x000fc600078e0003 */
[----:B------:R-:W-:Y:S01]  /*5280*/  LOP3.LUT R88, R85, 0x120, R88, 0xf8, !PT ;  /* 0x0000012055587812 */ /* 0x000fe200078ef858 */
[----:B------:R-:W-:-:S03]  /*5290*/  IMAD.MOV.U32 R85, RZ, RZ, R84 ;  /* 0x000000ffff557224 */ /* 0x000fc600078e0054 */
[----:B------:R-:W-:-:S05]  /*52a0*/  LEA R88, R88, UR5, 0x1 ;  /* 0x0000000558587c11 */ /* 0x000fca000f8e08ff */
[C---:B------:R-:W-:Y:S02]  /*52b0*/  VIADD R128, R88.reuse, 0x6000 ;  /* 0x0000600058807836 */ /* 0x040fe40000000000 */
[----:B------:R-:W-:Y:S01]  /*52c0*/  VIADD R127, R88, 0x6020 ;  /* 0x00006020587f7836 */ /* 0x000fe20000000000 */
[----:B-12---:R-:W-:Y:S06]  /*52d0*/  BRA `(.L_x_234) ;  /* 0x00000000005c7947 */ /* 0x006fec0003800000 */
.L_x_236:
        /* <DEDUP_REMOVED lines=23> */
.L_x_234:
[----:B------:R-:W-:Y:S04]  /*5450*/  DEPBAR.LE SB0, 0x0 ;  /* 0x000080000000791a */ /* 0x000fe80000000000 */
[----:B------:R-:W-:Y:S01]  /*5460*/  BAR.SYNC.DEFER_BLOCKING 0x0 ;  /* 0x0000000000007b1d */ /* 0x000fe20000010000 */
[C---:B------:R-:W-:Y:S04]  /*5470*/  IMAD.WIDE.U32 R86, R126.reuse, UR6, RZ ;  /* 0x000000067e567c25 */ /* 0x040fe8000f8e00ff */
[----:B------:R-:W-:Y:S01]  /*5480*/  IMAD R2, R126, UR7, R87 ;  /* 0x000000077e027c24 */ /* 0x000fe2000f8e0257 */
[CC--:B------:R-:W-:Y:S02]  /*5490*/  LEA R136, P1, R86.reuse, R120.reuse, 0x7 ;  /* 0x0000007856887211 */ /* 0x0c0fe400078238ff */
[C---:B------:R-:W-:Y:S02]  /*54a0*/  LEA R3, P0, R86.reuse, R129, 0x6 ;  /* 0x0000008156037211 */ /* 0x040fe400078030ff */
[C-C-:B------:R-:W-:Y:S02]  /*54b0*/  LEA.HI.X R137, R86.reuse, R119, R2.reuse, 0x7, P1 ;  /* 0x0000007756897211 */ /* 0x140fe400008f3c02 */
[----:B------:R-:W-:Y:S02]  /*54c0*/  LEA.HI.X R84, R86, R125, R2, 0x6, P0 ;  /* 0x0000007d56547211 */ /* 0x000fe400000f3402 */
        /* <DEDUP_REMOVED lines=18> */
[----:B------:R-:W-:Y:S01]  /*55f0*/  LDSM.16.M88.4 R112, [R90+0x3800] ;  /* 0x003800005a70783b */ /* 0x000fe20000000200 */
[C---:B--2---:R-:W-:Y:S08]  /*5600*/  HMMA.16816.F32.BF16 R4, R92.reuse, R96, RZ ;  /* 0x000000605c04723c */ /* 0x044ff000000418ff */
[C---:B------:R-:W-:Y:S01]  /*5610*/  HMMA.16816.F32.BF16 R8, R92.reuse, R98, RZ ;  /* 0x000000625c08723c */ /* 0x040fe200000418ff */
[----:B------:R-:W-:Y:S07]  /*5620*/  LDSM.16.M88.4 R96, [R91] ;  /* 0x000000005b60783b */ /* 0x000fee0000000200 */
[C---:B---3--:R-:W-:Y:S08]  /*5630*/  HMMA.16816.F32.BF16 R12, R92.reuse, R100, RZ ;  /* 0x000000645c0c723c */ /* 0x048ff000000418ff */
[C---:B------:R-:W-:Y:S01]  /*5640*/  HMMA.16816.F32.BF16 R16, R92.reuse, R102, RZ ;  /* 0x000000665c10723c */ /* 0x040fe200000418ff */
[----:B------:R-:W2:Y:S07]  /*5650*/  LDSM.16.M88.4 R100, [R90+0x3000] ;  /* 0x003000005a64783b */ /* 0x000eae0000000200 */
[C---:B----4-:R-:W-:Y:S08]  /*5660*/  HMMA.16816.F32.BF16 R20, R92.reuse, R104, RZ ;  /* 0x000000685c14723c */ /* 0x050ff000000418ff */
[C---:B------:R-:W-:Y:S01]  /*5670*/  HMMA.16816.F32.BF16 R24, R92.reuse, R106, RZ ;  /* 0x0000006a5c18723c */ /* 0x040fe200000418ff */
[----:B------:R-:W3:Y:S07]  /*5680*/  LDSM.16.M88.4 R104, [R90+0x3400] ;  /* 0x003400005a68783b */ /* 0x000eee0000000200 */
[C---:B-----5:R-:W-:Y:S08]  /*5690*/  HMMA.16816.F32.BF16 R28, R92.reuse, R108, RZ ;  /* 0x0000006c5c1c723c */ /* 0x060ff000000418ff */
[----:B------:R-:W-:Y:S01]  /*56a0*/  HMMA.16816.F32.BF16 R32, R92, R110, RZ ;  /* 0x0000006e5c20723c */ /* 0x000fe200000418ff */
[----:B------:R-:W4:Y:S04]  /*56b0*/  LDSM.16.M88.4 R92, [R90+0x3c00] ;  /* 0x003c00005a5c783b */ /* 0x000f280000000200 */
[----:B------:R-:W-:Y:S03]  /*56c0*/  LDSM.16.M88.4 R108, [R116+0x4400] ;  /* 0x00440000746c783b */ /* 0x000fe60000000200 */
[C---:B--2---:R-:W-:Y:S08]  /*56d0*/  HMMA.16816.F32.BF16 R4, R96.reuse, R100, R4 ;  /* 0x000000646004723c */ /* 0x044ff00000041804 */
[C---:B------:R-:W-:Y:S01]  /*56e0*/  HMMA.16816.F32.BF16 R8, R96.reuse, R102, R8 ;  /* 0x000000666008723c */ /* 0x040fe20000041808 */
[----:B------:R-:W-:Y:S07]  /*56f0*/  LDSM.16.M88.4 R100, [R117+0x1000] ;  /* 0x001000007564783b */ /* 0x000fee0000000200 */
[C---:B---3--:R-:W-:Y:S08]  /*5700*/  HMMA.16816.F32.BF16 R12, R96.reuse, R104, R12 ;  /* 0x00000068600c723c */ /* 0x048ff0000004180c */
[C---:B------:R-:W-:Y:S01]  /*5710*/  HMMA.16816.F32.BF16 R16, R96.reuse, R106, R16 ;  /* 0x0000006a6010723c */ /* 0x040fe20000041810 */
[----:B------:R-:W2:Y:S07]  /*5720*/  LDSM.16.M88.4 R104, [R116+0x4000] ;  /* 0x004000007468783b */ /* 0x000eae0000000200 */
[C---:B------:R-:W-:Y:S08]  /*5730*/  HMMA.16816.F32.BF16 R20, R96.reuse, R112, R20 ;  /* 0x000000706014723c */ /* 0x040ff00000041814 */
[C---:B------:R-:W-:Y:S08]  /*5740*/  HMMA.16816.F32.BF16 R24, R96.reuse, R114, R24 ;  /* 0x000000726018723c */ /* 0x040ff00000041818 */
[C---:B----4-:R-:W-:Y:S08]  /*5750*/  HMMA.16816.F32.BF16 R28, R96.reuse, R92, R28 ;  /* 0x0000005c601c723c */ /* 0x050ff0000004181c */
[----:B------:R-:W-:Y:S01]  /*5760*/  HMMA.16816.F32.BF16 R32, R96, R94, R32 ;  /* 0x0000005e6020723c */ /* 0x000fe20000041820 */
[----:B------:R-:W3:Y:S04]  /*5770*/  LDSM.16.M88.4 R92, [R116+0x4800] ;  /* 0x00480000745c783b */ /* 0x000ee80000000200 */
[----:B------:R-:W4:Y:S03]  /*5780*/  LDSM.16.M88.4 R96, [R116+0x4c00] ;  /* 0x004c00007460783b */ /* 0x000f260000000200 */
[C---:B--2---:R-:W-:Y:S08]  /*5790*/  HMMA.16816.F32.BF16 R4, R100.reuse, R104, R4 ;  /* 0x000000686404723c */ /* 0x044ff00000041804 */
[C---:B------:R-:W-:Y:S01]  /*57a0*/  HMMA.16816.F32.BF16 R8, R100.reuse, R106, R8 ;  /* 0x0000006a6408723c */ /* 0x040fe20000041808 */
[----:B------:R-:W-:Y:S07]  /*57b0*/  LDSM.16.M88.4 R104, [R90+0x4000] ;  /* 0x004000005a68783b */ /* 0x000fee0000000200 */
[C---:B------:R-:W-:Y:S08]  /*57c0*/  HMMA.16816.F32.BF16 R12, R100.reuse, R108, R12 ;  /* 0x0000006c640c723c */ /* 0x040ff0000004180c */
[C---:B------:R-:W-:Y:S01]  /*57d0*/  HMMA.16816.F32.BF16 R16, R100.reuse, R110, R16 ;  /* 0x0000006e6410723c */ /* 0x040fe20000041810 */
[----:B------:R-:W-:Y:S07]  /*57e0*/  LDSM.16.M88.4 R108, [R90+0x4400] ;  /* 0x004400005a6c783b */ /* 0x000fee0000000200 */
[C---:B---3--:R-:W-:Y:S08]  /*57f0*/  HMMA.16816.F32.BF16 R20, R100.reuse, R92, R20 ;  /* 0x0000005c6414723c */ /* 0x048ff00000041814 */
[C---:B------:R-:W-:Y:S01]  /*5800*/  HMMA.16816.F32.BF16 R24, R100.reuse, R94, R24 ;  /* 0x0000005e6418723c */ /* 0x040fe20000041818 */
[----:B------:R-:W2:Y:S07]  /*5810*/  LDSM.16.M88.4 R92, [R91+0x1000] ;  /* 0x001000005b5c783b */ /* 0x000eae0000000200 */
        /* <DEDUP_REMOVED lines=30> */
[----:B------:R-:W-:Y:S04]  /*5a00*/  DEPBAR.LE SB0, 0x0 ;  /* 0x000080000000791a */ /* 0x000fe80000000000 */
[----:B------:R-:W-:Y:S01]  /*5a10*/  BAR.SYNC.DEFER_BLOCKING 0x0 ;  /* 0x0000000000007b1d */ /* 0x000fe20000010000 */
[C---:B--2---:R-:W-:Y:S08]  /*5a20*/  HMMA.16816.F32.BF16 R4, R104.reuse, R92, R4 ;  /* 0x0000005c6804723c */ /* 0x044ff00000041804 */
[C---:B------:R-:W-:Y:S08]  /*5a30*/  HMMA.16816.F32.BF16 R8, R104.reuse, R94, R8 ;  /* 0x0000005e6808723c */ /* 0x040ff00000041808 */
[C---:B------:R-:W-:Y:S03]  /*5a40*/  HMMA.16816.F32.BF16 R12, R104.reuse, R108, R12 ;  /* 0x0000006c680c723c */ /* 0x040fe6000004180c */
[----:B------:R-:W-:Y:S02]  /*5a50*/  FMNMX3.FTZ R3, R85, R4, R5, !PT ;  /* 0x0000000455037276 */ /* 0x000fe40007810005 */
[----:B------:R-:W-:Y:S03]  /*5a60*/  FMNMX3.FTZ R2, R0, R6, R7, !PT ;  /* 0x0000000600027276 */ /* 0x000fe60007810007 */
[C---:B------:R-:W-:Y:S03]  /*5a70*/  HMMA.16816.F32.BF16 R16, R104.reuse, R110, R16 ;  /* 0x0000006e6810723c */ /* 0x040fe60000041810 */
[----:B------:R-:W-:Y:S02]  /*5a80*/  FMNMX3.FTZ R3, R3, R8, R9, !PT ;  /* 0x0000000803037276 */ /* 0x000fe40007810009 */
[----:B------:R-:W-:Y:S03]  /*5a90*/  FMNMX3.FTZ R2, R2, R10, R11, !PT ;  /* 0x0000000a02027276 */ /* 0x000fe6000781000b */
[C---:B---3--:R-:W-:Y:S03]  /*5aa0*/  HMMA.16816.F32.BF16 R20, R104.reuse, R96, R20 ;  /* 0x000000606814723c */ /* 0x048fe60000041814 */
[----:B------:R-:W-:Y:S02]  /*5ab0*/  FMNMX3.FTZ R3, R3, R12, R13, !PT ;  /* 0x0000000c03037276 */ /* 0x000fe4000781000d */
[----:B------:R-:W-:Y:S03]  /*5ac0*/  FMNMX3.FTZ R2, R2, R14, R15, !PT ;  /* 0x0000000e02027276 */ /* 0x000fe6000781000f */
[C---:B------:R-:W-:Y:S03]  /*5ad0*/  HMMA.16816.F32.BF16 R24, R104.reuse, R98, R24 ;  /* 0x000000626818723c */ /* 0x040fe60000041818 */
[----:B------:R-:W-:Y:S02]  /*5ae0*/  FMNMX3.FTZ R3, R3, R16, R17, !PT ;  /* 0x0000001003037276 */ /* 0x000fe40007810011 */
[----:B------:R-:W-:Y:S03]  /*5af0*/  FMNMX3.FTZ R2, R2, R18, R19, !PT ;  /* 0x0000001202027276 */ /* 0x000fe60007810013 */
[C---:B----4-:R-:W-:Y:S03]  /*5b00*/  HMMA.16816.F32.BF16 R28, R104.reuse, R100, R28 ;  /* 0x00000064681c723c */ /* 0x050fe6000004181c */
        /* <DEDUP_REMOVED lines=9> */
[----:B-1----:R-:W-:Y:S06]  /*5ba0*/  @P0 BRA `(.L_x_236) ;  /* 0xfffffff400cc0947 */ /* 0x002fec000383ffff */
.L_x_235:
[----:B------:R-:W2:Y:S01]  /*5bb0*/  SHFL.BFLY PT, R93, R130, 0x2, 0x1f ;  /* 0x0c401f00825d7f89 */ /* 0x000ea200000e0000 */
[----:B------:R-:W-:Y:S02]  /*5bc0*/  MOV R108, R127 ;  /* 0x0000007f006c7202 */ /* 0x000fe40000000f00 */
[----:B------:R-:W-:Y:S05]  /*5bd0*/  @P6 IADD3 R108, PT, PT, R128, -0x20, RZ ;  /* 0xffffffe0806c6810 */ /* 0x000fea0007ffe0ff */
[----:B-1----:R-:W1:Y:S08]  /*5be0*/  SHFL.BFLY PT, R2, R89, 0x2, 0x1f ;  /* 0x0c401f0059027f89 */ /* 0x002e7000000e0000 */
[----:B------:R-:W-:Y:S08]  /*5bf0*/  LDSM.16.MT88.4 R96, [R88+0x6000] ;  /* 0x006000005860783b */ /* 0x000ff00000004200 */
[----:B------:R-:W-:Y:S08]  /*5c00*/  LDSM.16.MT88.4 R100, [R108] ;  /* 0x000000006c64783b */ /* 0x000ff00000004200 */
[----:B------:R-:W-:Y:S01]  /*5c10*/  LDSM.16.MT88.4 R104, [R88+0x7000] ;  /* 0x007000005868783b */ /* 0x000fe20000004200 */
[----:B--2---:R-:W-:Y:S02]  /*5c20*/  FMNMX.FTZ R94, R130, R93, !PT ;  /* 0x0000005d825e7209 */ /* 0x004fe40007810000 */
[----:B-1----:R-:W-:Y:S05]  /*5c30*/  FMNMX.FTZ R87, R89, R2, !PT ;  /* 0x0000000259577209 */ /* 0x002fea0007810000 */
[----:B------:R-:W1:Y:S08]  /*5c40*/  SHFL.BFLY PT, R93, R94, 0x1, 0x1f ;  /* 0x0c201f005e5d7f89 */ /* 0x000e7000000e0000 */
[----:B------:R-:W2:Y:S01]  /*5c50*/  SHFL.BFLY PT, R2, R87, 0x1, 0x1f ;  /* 0x0c201f0057027f89 */ /* 0x000ea200000e0000 */
[----:B-1----:R-:W-:Y:S02]  /*5c60*/  FMNMX.FTZ R84, R94, R93, !PT ;  /* 0x0000005d5e547209 */ /* 0x002fe40007810000 */
[----:B--2---:R-:W-:Y:S03]  /*5c70*/  FMNMX.FTZ R3, R87, R2, !PT ;  /* 0x0000000257037209 */ /* 0x004fe60007810000 */
[C---:B------:R-:W-:Y:S01]  /*5c80*/  FMUL.FTZ R93, R84.reuse, UR4 ;  /* 0x00000004545d7c20 */ /* 0x040fe20008410000 */
[C---:B------:R-:W-:Y:S01]  /*5c90*/  FSETP.NEU.FTZ.AND P0, PT, R84.reuse, -INF , PT ;  /* 0xff8000005400780b */ /* 0x040fe20003f1d000 */
[----:B------:R-:W-:Y:S01]  /*5ca0*/  FADD.FTZ R86, -R84, R85 ;  /* 0x0000005554567221 */ /* 0x000fe20000010100 */
[----:B------:R-:W-:Y:S02]  /*5cb0*/  FMUL.FTZ R132, R3, UR4 ;  /* 0x0000000403847c20 */ /* 0x000fe40008410000 */
        /* <DEDUP_REMOVED lines=14> */
[----:B------:R-:W1:Y:S01]  /*5da0*/  MUFU.EX2 R2, R2 ;  /* 0x0000000200027308 */ /* 0x000e620000000800 */
[----:B------:R-:W-:Y:S01]  /*5db0*/  FFMA.FTZ R15, R15, UR4, -R132 ;  /* 0x000000040f0f7c23 */ /* 0x000fe20008010884 */
[----:B------:R-:W-:Y:S01]  /*5dc0*/  FFMA.FTZ R145, R21, UR4, -R130 ;  /* 0x0000000415917c23 */ /* 0x000fe20008010882 */
[--C-:B------:R-:W-:Y:S07]  /*5dd0*/  FFMA.FTZ R147, R22, UR4, -R132.reuse ;  /* 0x0000000416937c23 */ /* 0x100fee0008010884 */
[----:B------:R-:W2:Y:S01]  /*5de0*/  MUFU.EX2 R0, R0 ;  /* 0x0000000000007308 */ /* 0x000ea20000000800 */
[----:B------:R-:W-:Y:S01]  /*5df0*/  FFMA.FTZ R140, R23, UR4, -R132 ;  /* 0x00000004178c7c23 */ /* 0x000fe20008010884 */
[--C-:B------:R-:W-:Y:S01]  /*5e00*/  FFMA.FTZ R142, R24, UR4, -R130.reuse ;  /* 0x00000004188e7c23 */ /* 0x100fe20008010882 */
[----:B------:R-:W-:Y:S07]  /*5e10*/  FFMA.FTZ R143, R25, UR4, -R130 ;  /* 0x00000004198f7c23 */ /* 0x000fee0008010882 */
[----:B------:R-:W-:Y:S01]  /*5e20*/  MUFU.EX2 R115, R115 ;  /* 0x0000007300737308 */ /* 0x000fe20000000800 */
[--C-:B------:R-:W-:Y:S01]  /*5e30*/  FFMA.FTZ R144, R26, UR4, -R132.reuse ;  /* 0x000000041a907c23 */ /* 0x100fe20008010884 */
[----:B------:R-:W-:Y:S01]  /*5e40*/  FFMA.FTZ R31, R31, UR4, -R132 ;  /* 0x000000041f1f7c23 */ /* 0x000fe20008010884 */
[--C-:B------:R-:W-:Y:S07]  /*5e50*/  FFMA.FTZ R134, R12, UR4, -R130.reuse ;  /* 0x000000040c867c23 */ /* 0x100fee0008010882 */
[----:B------:R-:W3:Y:S01]  /*5e60*/  MUFU.EX2 R112, R112 ;  /* 0x0000007000707308 */ /* 0x000ee20000000800 */
[----:B------:R-:W-:Y:S01]  /*5e70*/  FFMA.FTZ R137, R13, UR4, -R130 ;  /* 0x000000040d897c23 */ /* 0x000fe20008010882 */
[C---:B-1----:R-:W-:Y:S01]  /*5e80*/  FMUL.FTZ R36, R2.reuse, R36 ;  /* 0x0000002402247220 */ /* 0x042fe20000410000 */
[C---:B------:R-:W-:Y:S07]  /*5e90*/  FMUL.FTZ R37, R2.reuse, R37 ;  /* 0x0000002502257220 */ /* 0x040fee0000410000 */
[----:B------:R-:W-:Y:S01]  /*5ea0*/  MUFU.EX2 R135, R135 ;  /* 0x0000008700877308 */ /* 0x000fe20000000800 */
[----:B------:R-:W-:Y:S01]  /*5eb0*/  FMUL.FTZ R40, R2, R40 ;  /* 0x0000002802287220 */ /* 0x000fe20000410000 */
[C---:B--2---:R-:W-:Y:S01]  /*5ec0*/  FMUL.FTZ R38, R0.reuse, R38 ;  /* 0x0000002600267220 */ /* 0x044fe20000410000 */
[----:B------:R-:W-:Y:S07]  /*5ed0*/  FMUL.FTZ R39, R0, R39 ;  /* 0x0000002700277220 */ /* 0x000fee0000410000 */
[----:B------:R-:W1:Y:S01]  /*5ee0*/  MUFU.EX2 R109, R109 ;  /* 0x0000006d006d7308 */ /* 0x000e620000000800 */
[----:B------:R-:W-:Y:S01]  /*5ef0*/  FMUL.FTZ R41, R2, R41 ;  /* 0x0000002902297220 */ /* 0x000fe20000410000 */
[C---:B------:R-:W-:Y:S01]  /*5f00*/  FMUL.FTZ R42, R0.reuse, R42 ;  /* 0x0000002a002a7220 */ /* 0x040fe20000410000 */
[----:B------:R-:W-:Y:S07]  /*5f10*/  FMUL.FTZ R43, R0, R43 ;  /* 0x0000002b002b7220 */ /* 0x000fee0000410000 */
[----:B------:R-:W-:Y:S01]  /*5f20*/  MUFU.EX2 R110, R110 ;  /* 0x0000006e006e7308 */ /* 0x000fe20000000800 */
[----:B------:R-:W-:Y:S01]  /*5f30*/  FMUL.FTZ R44, R2, R44 ;  /* 0x0000002c022c7220 */ /* 0x000fe20000410000 */
[----:B---3--:R-:W-:Y:S01]  /*5f40*/  F2FP.BF16.F32.PACK_AB R92, R112, R115 ;  /* 0x00000073705c723e */ /* 0x008fe200000010ff */
[----:B------:R-:W-:Y:S07]  /*5f50*/  FMUL.FTZ R45, R2, R45 ;  /* 0x0000002d022d7220 */ /* 0x000fee0000410000 */
[----:B------:R-:W2:Y:S01]  /*5f60*/  MUFU.EX2 R111, R111 ;  /* 0x0000006f006f7308 */ /* 0x000ea20000000800 */
[C---:B------:R-:W-:Y:S01]  /*5f70*/  FMUL.FTZ R46, R0.reuse, R46 ;  /* 0x0000002e002e7220 */ /* 0x040fe20000410000 */
[----:B------:R-:W-:Y:S01]  /*5f80*/  FMUL.FTZ R47, R0, R47 ;  /* 0x0000002f002f7220 */ /* 0x000fe20000410000 */
[C---:B------:R-:W-:Y:S07]  /*5f90*/  FMUL.FTZ R48, R2.reuse, R48 ;  /* 0x0000003002307220 */ /* 0x040fee0000410000 */
[----:B------:R-:W-:Y:S01]  /*5fa0*/  MUFU.EX2 R114, R114 ;  /* 0x0000007200727308 */ /* 0x000fe20000000800 */
[----:B------:R-:W-:Y:S01]  /*5fb0*/  FMUL.FTZ R49, R2, R49 ;  /* 0x0000003102317220 */ /* 0x000fe20000410000 */
[----:B-1----:R-:W-:Y:S01]  /*5fc0*/  F2FP.BF16.F32.PACK_AB R93, R109, R135 ;  /* 0x000000876d5d723e */ /* 0x002fe200000010ff */
[C---:B------:R-:W-:Y:S07]  /*5fd0*/  FMUL.FTZ R50, R0.reuse, R50 ;  /* 0x0000003200327220 */ /* 0x040fee0000410000 */
[----:B------:R-:W1:Y:S01]  /*5fe0*/  MUFU.EX2 R113, R113 ;  /* 0x0000007100717308 */ /* 0x000e620000000800 */
        /* <DEDUP_REMOVED lines=12> */
[----:B------:R-:W-:Y:S01]  /*60b0*/  FMUL.FTZ R62, R0, R62 ;  /* 0x0000003e003e7220 */ /* 0x000fe20000410000 */
[----:B-1----:R-:W-:Y:S01]  /*60c0*/  F2FP.BF16.F32.PACK_AB R95, R113, R114 ;  /* 0x00000072715f723e */ /* 0x002fe200000010ff */
[C---:B------:R-:W-:Y:S01]  /*60d0*/  FMUL.FTZ R12, R2.reuse, R80 ;  /* 0x00000050020c7220 */ /* 0x040fe20000410000 */
[----:B------:R-:W-:Y:S01]  /*60e0*/  FMUL.FTZ R13, R2, R81 ;  /* 0x00000051020d7220 */ /* 0x000fe20000410000 */
[----:B------:R-:W-:Y:S01]  /*60f0*/  FMUL.FTZ R63, R0, R63 ;  /* 0x0000003f003f7220 */ /* 0x000fe20000410000 */
[C---:B------:R-:W-:Y:S01]  /*6100*/  FMUL.FTZ R64, R2.reuse, R64 ;  /* 0x0000004002407220 */ /* 0x040fe20000410000 */
[----:B------:R-:W-:Y:S01]  /*6110*/  FMUL.FTZ R65, R2, R65 ;  /* 0x0000004102417220 */ /* 0x000fe20000410000 */
[C---:B------:R-:W-:Y:S01]  /*6120*/  FMUL.FTZ R66, R0.reuse, R66 ;  /* 0x0000004200427220 */ /* 0x040fe20000410000 */
[C---:B------:R-:W-:Y:S01]  /*6130*/  HMMA.16816.F32.BF16 R36, R92.reuse, R96, R36 ;  /* 0x000000605c24723c */ /* 0x040fe20000041824 */
[----:B------:R-:W-:Y:S04]  /*6140*/  MUFU.EX2 R145, R145 ;  /* 0x0000009100917308 */ /* 0x000fe80000000800 */
[----:B------:R-:W-:Y:S01]  /*6150*/  FMUL.FTZ R67, R0, R67 ;  /* 0x0000004300437220 */ /* 0x000fe20000410000 */
[C---:B------:R-:W-:Y:S01]  /*6160*/  FMUL.FTZ R68, R2.reuse, R68 ;  /* 0x0000004402447220 */ /* 0x040fe20000410000 */
[----:B------:R-:W-:Y:S01]  /*6170*/  FMUL.FTZ R69, R2, R69 ;  /* 0x0000004502457220 */ /* 0x000fe20000410000 */
[C---:B------:R-:W-:Y:S01]  /*6180*/  HMMA.16816.F32.BF16 R40, R92.reuse, R98, R40 ;  /* 0x000000625c28723c */ /* 0x040fe20000041828 */
[----:B------:R-:W1:Y:S02]  /*6190*/  LDSM.16.MT88.4 R96, [R108+0x1000] ;  /* 0x001000006c60783b */ /* 0x000e640000004200 */
        /* <DEDUP_REMOVED lines=12> */
[----:B------:R-:W-:Y:S01]  /*6260*/  FMUL.FTZ R79, R0, R79 ;  /* 0x0000004f004f7220 */ /* 0x000fe20000410000 */
[C---:B------:R-:W-:Y:S01]  /*6270*/  HMMA.16816.F32.BF16 R48, R92.reuse, R102, R48 ;  /* 0x000000665c30723c */ /* 0x040fe20000041830 */
[----:B------:R-:W2:Y:S03]  /*6280*/  LDSM.16.MT88.4 R100, [R88+0x8000] ;  /* 0x008000005864783b */ /* 0x000ea60000004200 */
[----:B------:R-:W-:Y:S01]  /*6290*/  MUFU.EX2 R142, R142 ;  /* 0x0000008e008e7308 */ /* 0x000fe20000000800 */
[----:B------:R-:W-:Y:S01]  /*62a0*/  FFMA.FTZ R136, R14, UR4, -R132 ;  /* 0x000000040e887c23 */ /* 0x000fe20008010884 */
[----:B------:R-:W-:Y:S01]  /*62b0*/  FMUL.FTZ R14, R0, R82 ;  /* 0x00000052000e7220 */ /* 0x000fe20000410000 */
[--C-:B------:R-:W-:Y:S07]  /*62c0*/  FFMA.FTZ R138, R16, UR4, -R130.reuse ;  /* 0x00000004108a7c23 */ /* 0x100fee0008010882 */
[----:B------:R-:W-:Y:S01]  /*62d0*/  MUFU.EX2 R143, R143 ;  /* 0x0000008f008f7308 */ /* 0x000fe20000000800 */
[----:B------:R-:W-:Y:S01]  /*62e0*/  FFMA.FTZ R139, R17, UR4, -R130 ;  /* 0x00000004118b7c23 */ /* 0x000fe20008010882 */
[C---:B------:R-:W-:Y:S08]  /*62f0*/  HMMA.16816.F32.BF16 R52, R92.reuse, R104, R52 ;  /* 0x000000685c34723c */ /* 0x040ff00000041834 */
[----:B------:R-:W-:Y:S01]  /*6300*/  MUFU.EX2 R144, R144 ;  /* 0x0000009000907308 */ /* 0x000fe20000000800 */
[--C-:B------:R-:W-:Y:S01]  /*6310*/  FFMA.FTZ R141, R18, UR4, -R132.reuse ;  /* 0x00000004128d7c23 */ /* 0x100fe20008010884 */
[----:B------:R-:W-:Y:S01]  /*6320*/  FFMA.FTZ R34, R34, UR4, -R132 ;  /* 0x0000000422227c23 */ /* 0x000fe20008010884 */
[----:B------:R-:W-:Y:S07]  /*6330*/  FFMA.FTZ R115, R2, R133, R115 ;  /* 0x0000008502737223 */ /* 0x000fee0000010073 */
[----:B------:R-:W-:Y:S01]  /*6340*/  MUFU.EX2 R134, R134 ;  /* 0x0000008600867308 */ /* 0x000fe20000000800 */
[----:B------:R-:W-:Y:S01]  /*6350*/  ISETP.NE.AND P0, PT, R126, RZ, PT ;  /* 0x000000ff7e00720c */ /* 0x000fe20003f05270 */
[C---:B------:R-:W-:Y:S01]  /*6360*/  HMMA.16816.F32.BF16 R56, R92.reuse, R106, R56 ;  /* 0x0000006a5c38723c */ /* 0x040fe20000041838 */
[----:B------:R-:W3:Y:S07]  /*6370*/  LDSM.16.MT88.4 R104, [R108+0x2000] ;  /* 0x002000006c68783b */ /* 0x000eee0000004200 */
[----:B------:R-:W4:Y:S01]  /*6380*/  MUFU.EX2 R137, R137 ;  /* 0x0000008900897308 */ /* 0x000f220000000800 */
[----:B------:R-:W-:Y:S01]  /*6390*/  FFMA.FTZ R135, R0, R131, R135 ;  /* 0x0000008300877223 */ /* 0x000fe20000010087 */
[----:B------:R-:W-:Y:S01]  /*63a0*/  FADD.FTZ R115, R112, R115 ;  /* 0x0000007370737221 */ /* 0x000fe20000010000 */
[----:B------:R-:W-:Y:S07]  /*63b0*/  IADD3 R126, PT, PT, R126, -0x1, RZ ;  /* 0xffffffff7e7e7810 */ /* 0x000fee0007ffe0ff */
[----:B------:R-:W-:Y:S01]  /*63c0*/  MUFU.EX2 R136, R136 ;  /* 0x0000008800887308 */ /* 0x000fe20000000800 */
[----:B------:R-:W-:Y:S01]  /*63d0*/  FADD.FTZ R135, R109, R135 ;  /* 0x000000876d877221 */ /* 0x000fe20000010000 */
[----:B------:R-:W-:Y:S01]  /*63e0*/  FADD.FTZ R110, R110, R115 ;  /* 0x000000736e6e7221 */ /* 0x000fe20000010000 */
[C---:B-1----:R-:W-:Y:S07]  /*63f0*/  HMMA.16816.F32.BF16 R60, R92.reuse, R96, R60 ;  /* 0x000000605c3c723c */ /* 0x042fee000004183c */
[----:B------:R-:W-:Y:S01]  /*6400*/  MUFU.EX2 R138, R138 ;  /* 0x0000008a008a7308 */ /* 0x000fe20000000800 */
[----:B------:R-:W-:Y:S01]  /*6410*/  FADD.FTZ R114, R114, R135 ;  /* 0x0000008772727221 */ /* 0x000fe20000010000 */
[----:B------:R-:W-:Y:S08]  /*6420*/  FADD.FTZ R111, R111, R110 ;  /* 0x0000006e6f6f7221 */ /* 0x000ff00000010000 */
[----:B------:R-:W1:Y:S01]  /*6430*/  MUFU.EX2 R139, R139 ;  /* 0x0000008b008b7308 */ /* 0x000e620000000800 */
[----:B------:R-:W-:Y:S01]  /*6440*/  MOV R85, R84 ;  /* 0x0000005400557202 */ /* 0x000fe20000000f00 */
[----:B------:R-:W-:Y:S01]  /*6450*/  FADD.FTZ R113, R113, R114 ;  /* 0x0000007271717221 */ /* 0x000fe20000010000 */
[C---:B------:R-:W-:Y:S01]  /*6460*/  HMMA.16816.F32.BF16 R64, R92.reuse, R98, R64 ;  /* 0x000000625c40723c */ /* 0x040fe20000041840 */
[----:B------:R-:W5:Y:S06]  /*6470*/  LDSM.16.MT88.4 R96, [R88+0x6400] ;  /* 0x006400005860783b */ /* 0x000f6c0000004200 */
[----:B------:R-:W-:Y:S01]  /*6480*/  MUFU.EX2 R141, R141 ;  /* 0x0000008d008d7308 */ /* 0x000fe20000000800 */
[----:B----4-:R-:W-:Y:S01]  /*6490*/  F2FP.BF16.F32.PACK_AB R16, R137, R134 ;  /* 0x000000868910723e */ /* 0x010fe200000010ff */
[----:B------:R-:W-:Y:S01]  /*64a0*/  FADD.FTZ R134, R134, R111 ;  /* 0x0000006f86867221 */ /* 0x000fe20000010000 */
[C---:B--2---:R-:W-:Y:S03]  /*64b0*/  HMMA.16816.F32.BF16 R68, R92.reuse, R100, R68 ;  /* 0x000000645c44723c */ /* 0x044fe60000041844 */
[----:B-1----:R-:W-:Y:S01]  /*64c0*/  F2FP.BF16.F32.PACK_AB R18, R139, R138 ;  /* 0x0000008a8b12723e */ /* 0x002fe200000010ff */
[----:B------:R-:W-:Y:S04]  /*64d0*/  FADD.FTZ R137, R137, R134 ;  /* 0x0000008689897221 */ /* 0x000fe80000010000 */
[C---:B------:R-:W-:Y:S01]  /*64e0*/  HMMA.16816.F32.BF16 R72, R92.reuse, R102, R72 ;  /* 0x000000665c48723c */ /* 0x040fe20000041848 */
[----:B------:R-:W1:Y:S02]  /*64f0*/  LDSM.16.MT88.4 R100, [R108+0x400] ;  /* 0x000400006c64783b */ /* 0x000e640000004200 */
[----:B------:R-:W-:Y:S04]  /*6500*/  FADD.FTZ R138, R138, R137 ;  /* 0x000000898a8a7221 */ /* 0x000fe80000010000 */
[----:B------:R-:W-:Y:S01]  /*6510*/  FADD.FTZ R139, R139, R138 ;  /* 0x0000008a8b8b7221 */ /* 0x000fe20000010000 */
[C---:B---3--:R-:W-:Y:S01]  /*6520*/  HMMA.16816.F32.BF16 R76, R92.reuse, R104, R76 ;  /* 0x000000685c4c723c */ /* 0x048fe2000004184c */
[----:B------:R2:W3:Y:S02]  /*6530*/  MUFU.EX2 R105, R15 ;  /* 0x0000000f00697308 */ /* 0x0004e40000000800 */
[----:B------:R-:W-:Y:S08]  /*6540*/  FFMA.FTZ R104, R19, UR4, -R132 ;  /* 0x0000000413687c23 */ /* 0x000ff00008010884 */
[----:B------:R-:W4:Y:S01]  /*6550*/  MUFU.EX2 R104, R104 ;  /* 0x0000006800687308 */ /* 0x000f220000000800 */
[----:B--2---:R-:W-:Y:S01]  /*6560*/  FMUL.FTZ R15, R0, R83 ;  /* 0x00000053000f7220 */ /* 0x004fe20000410000 */
[----:B---3--:R-:W-:Y:S01]  /*6570*/  F2FP.BF16.F32.PACK_AB R17, R105, R136 ;  /* 0x000000886911723e */ /* 0x008fe200000010ff */
[----:B------:R-:W2:Y:S01]  /*6580*/  LDSM.16.MT88.4 R80, [R88+0x7400] ;  /* 0x007400005850783b */ /* 0x000ea20000004200 */
[----:B------:R-:W-:Y:S01]  /*6590*/  FADD.FTZ R136, R136, R113 ;  /* 0x0000007188887221 */ /* 0x000fe20000010000 */
[----:B------:R-:W-:Y:S03]  /*65a0*/  MOV R0, R3 ;  /* 0x0000000300007202 */ /* 0x000fe60000000f00 */
[----:B------:R-:W-:Y:S03]  /*65b0*/  HMMA.16816.F32.BF16 R12, R92, R106, R12 ;  /* 0x0000006a5c0c723c */ /* 0x000fe6000004180c */
[----:B----4-:R-:W-:Y:S01]  /*65c0*/  F2FP.BF16.F32.PACK_AB R19, R104, R141 ;  /* 0x0000008d6813723e */ /* 0x010fe200000010ff */
[----:B------:R-:W3:Y:S01]  /*65d0*/  LDSM.16.MT88.4 R92, [R108+0x1400] ;  /* 0x001400006c5c783b */ /* 0x000ee20000004200 */
[----:B------:R-:W-:Y:S01]  /*65e0*/  FFMA.FTZ R106, R20, UR4, -R130 ;  /* 0x00000004146a7c23 */ /* 0x000fe20008010882 */
[----:B------:R-:W-:Y:S01]  /*65f0*/  FFMA.FTZ R107, R27, UR4, -R132 ;  /* 0x000000041b6b7c23 */ /* 0x000fe20008010884 */
[----:B------:R-:W-:Y:S03]  /*6600*/  FADD.FTZ R136, R105, R136 ;  /* 0x0000008869887221 */ /* 0x000fe60000010000 */
[C---:B-----5:R-:W-:Y:S01]  /*6610*/  HMMA.16816.F32.BF16 R36, R16.reuse, R96, R36 ;  /* 0x000000601024723c */ /* 0x060fe20000041824 */
[----:B------:R-:W4:Y:S01]  /*6620*/  MUFU.EX2 R106, R106 ;  /* 0x0000006a006a7308 */ /* 0x000f220000000800 */
[----:B------:R-:W-:Y:S09]  /*6630*/  LDSM.16.MT88.4 R20, [R88+0x7800] ;  /* 0x007800005814783b */ /* 0x000ff20000004200 */
[----:B------:R-:W5:Y:S01]  /*6640*/  MUFU.EX2 R107, R107 ;  /* 0x0000006b006b7308 */ /* 0x000f620000000800 */
[----:B------:R-:W-:Y:S01]  /*6650*/  FADD.FTZ R141, R141, R136 ;  /* 0x000000888d8d7221 */ /* 0x000fe20000010000 */
[C---:B------:R-:W-:Y:S01]  /*6660*/  HMMA.16816.F32.BF16 R40, R16.reuse, R98, R40 ;  /* 0x000000621028723c */ /* 0x040fe20000041828 */
[----:B------:R-:W-:Y:S02]  /*6670*/  LDSM.16.MT88.4 R96, [R108+0x2400] ;  /* 0x002400006c60783b */ /* 0x000fe40000004200 */
[----:B------:R-:W-:Y:S05]  /*6680*/  FADD.FTZ R104, R104, R141 ;  /* 0x0000008d68687221 */ /* 0x000fea0000010000 */
[C---:B-1----:R-:W-:Y:S01]  /*6690*/  HMMA.16816.F32.BF16 R44, R16.reuse, R100, R44 ;  /* 0x00000064102c723c */ /* 0x042fe2000004182c */
[----:B------:R-:W-:Y:S07]  /*66a0*/  LDSM.16.MT88.4 R24, [R108+0x1800] ;  /* 0x001800006c18783b */ /* 0x000fee0000004200 */
[C---:B------:R-:W-:Y:S08]  /*66b0*/  HMMA.16816.F32.BF16 R48, R16.reuse, R102, R48 ;  /* 0x000000661030723c */ /* 0x040ff00000041830 */
[C---:B--2---:R-:W-:Y:S08]  /*66c0*/  HMMA.16816.F32.BF16 R52, R16.reuse, R80, R52 ;  /* 0x000000501034723c */ /* 0x044ff00000041834 */
[C---:B------:R-:W-:Y:S01]  /*66d0*/  HMMA.16816.F32.BF16 R56, R16.reuse, R82, R56 ;  /* 0x000000521038723c */ /* 0x040fe20000041838 */
[----:B------:R-:W1:Y:S07]  /*66e0*/  LDSM.16.MT88.4 R80, [R88+0x8400] ;  /* 0x008400005850783b */ /* 0x000e6e0000004200 */
[C---:B---3--:R-:W-:Y:S08]  /*66f0*/  HMMA.16816.F32.BF16 R60, R16.reuse, R92, R60 ;  /* 0x0000005c103c723c */ /* 0x048ff0000004183c */
[C---:B------:R-:W-:Y:S01]  /*6700*/  HMMA.16816.F32.BF16 R64, R16.reuse, R94, R64 ;  /* 0x0000005e1040723c */ /* 0x040fe20000041840 */
[----:B------:R-:W-:Y:S07]  /*6710*/  LDSM.16.MT88.4 R92, [R108+0x800] ;  /* 0x000800006c5c783b */ /* 0x000fee0000004200 */
[C---:B-1----:R-:W-:Y:S08]  /*6720*/  HMMA.16816.F32.BF16 R68, R16.reuse, R80, R68 ;  /* 0x000000501044723c */ /* 0x042ff00000041844 */
[C---:B------:R-:W-:Y:S01]  /*6730*/  HMMA.16816.F32.BF16 R72, R16.reuse, R82, R72 ;  /* 0x000000521048723c */ /* 0x040fe20000041848 */
[----:B------:R-:W1:Y:S07]  /*6740*/  LDSM.16.MT88.4 R80, [R88+0x6800] ;  /* 0x006800005850783b */ /* 0x000e6e0000004200 */
[C---:B------:R-:W-:Y:S08]  /*6750*/  HMMA.16816.F32.BF16 R76, R16.reuse, R96, R76 ;  /* 0x00000060104c723c */ /* 0x040ff0000004184c */
[----:B------:R-:W-:Y:S03]  /*6760*/  HMMA.16816.F32.BF16 R12, R16, R98, R12 ;  /* 0x00000062100c723c */ /* 0x000fe6000004180c */
[----:B----4-:R-:W-:Y:S01]  /*6770*/  F2FP.BF16.F32.PACK_AB R16, R145, R106 ;  /* 0x0000006a9110723e */ /* 0x010fe200000010ff */
[----:B------:R-:W-:Y:S01]  /*6780*/  FADD.FTZ R106, R106, R139 ;  /* 0x0000008b6a6a7221 */ /* 0x000fe20000010000 */
[C---:B------:R-:W-:Y:S01]  /*6790*/  F2FP.BF16.F32.PACK_AB R17, R140.reuse, R147 ;  /* 0x000000938c11723e */ /* 0x040fe200000010ff */
[----:B------:R-:W-:Y:S01]  /*67a0*/  FADD.FTZ R147, R147, R104 ;  /* 0x0000006893937221 */ /* 0x000fe20000010000 */
[----:B------:R-:W-:Y:S01]  /*67b0*/  F2FP.BF16.F32.PACK_AB R18, R143, R142 ;  /* 0x0000008e8f12723e */ /* 0x000fe200000010ff */
[----:B------:R-:W-:Y:S01]  /*67c0*/  FADD.FTZ R145, R145, R106 ;  /* 0x0000006a91917221 */ /* 0x000fe20000010000 */
[C---:B-----5:R-:W-:Y:S01]  /*67d0*/  F2FP.BF16.F32.PACK_AB R19, R107.reuse, R144 ;  /* 0x000000906b13723e */ /* 0x060fe200000010ff */
[----:B------:R-:W-:Y:S04]  /*67e0*/  FADD.FTZ R147, R140, R147 ;  /* 0x000000938c937221 */ /* 0x000fe80000010000 */
[----:B------:R-:W-:Y:S04]  /*67f0*/  FADD.FTZ R144, R144, R147 ;  /* 0x0000009390907221 */ /* 0x000fe80000010000 */
[----:B------:R-:W-:Y:S01]  /*6800*/  FADD.FTZ R144, R107, R144 ;  /* 0x000000906b907221 */ /* 0x000fe20000010000 */
[C---:B-1----:R-:W-:Y:S08]  /*6810*/  HMMA.16816.F32.BF16 R36, R16.reuse, R80, R36 ;  /* 0x000000501024723c */ /* 0x042ff00000041824 */
[C---:B------:R-:W-:Y:S01]  /*6820*/  HMMA.16816.F32.BF16 R40, R16.reuse, R82, R40 ;  /* 0x000000521028723c */ /* 0x040fe20000041828 */
[----:B------:R-:W1:Y:S07]  /*6830*/  LDSM.16.MT88.4 R80, [R88+0x8800] ;  /* 0x008800005850783b */ /* 0x000e6e0000004200 */
[C---:B------:R-:W-:Y:S03]  /*6840*/  HMMA.16816.F32.BF16 R44, R16.reuse, R92, R44 ;  /* 0x0000005c102c723c */ /* 0x040fe6000004182c */
[--C-:B------:R-:W-:Y:S05]  /*6850*/  FFMA.FTZ R93, R28, UR4, -R130.reuse ;  /* 0x000000041c5d7c23 */ /* 0x100fea0008010882 */
[C---:B------:R-:W-:Y:S01]  /*6860*/  HMMA.16816.F32.BF16 R48, R16.reuse, R94, R48 ;  /* 0x0000005e1030723c */ /* 0x040fe20000041830 */
[----:B------:R-:W-:Y:S02]  /*6870*/  MUFU.EX2 R93, R93 ;  /* 0x0000005d005d7308 */ /* 0x000fe40000000800 */
[----:B------:R-:W-:Y:S01]  /*6880*/  FFMA.FTZ R94, R29, UR4, -R130 ;  /* 0x000000041d5e7c23 */ /* 0x000fe20008010882 */
[--C-:B------:R-:W-:Y:S01]  /*6890*/  FFMA.FTZ R95, R30, UR4, -R132.reuse ;  /* 0x000000041e5f7c23 */ /* 0x100fe20008010884 */
[----:B------:R-:W-:Y:S06]  /*68a0*/  FFMA.FTZ R132, R35, UR4, -R132 ;  /* 0x0000000423847c23 */ /* 0x000fec0008010884 */
[----:B------:R-:W-:Y:S01]  /*68b0*/  MUFU.EX2 R35, R34 ;  /* 0x0000002200237308 */ /* 0x000fe20000000800 */
[C---:B------:R-:W-:Y:S09]  /*68c0*/  HMMA.16816.F32.BF16 R52, R16.reuse, R20, R52 ;  /* 0x000000141034723c */ /* 0x040ff20000041834 */
[----:B------:R-:W-:Y:S10]  /*68d0*/  MUFU.EX2 R94, R94 ;  /* 0x0000005e005e7308 */ /* 0x000ff40000000800 */
[----:B------:R-:W-:Y:S01]  /*68e0*/  MUFU.EX2 R95, R95 ;  /* 0x0000005f005f7308 */ /* 0x000fe20000000800 */
[C---:B------:R-:W-:Y:S01]  /*68f0*/  HMMA.16816.F32.BF16 R56, R16.reuse, R22, R56 ;  /* 0x000000161038723c */ /* 0x040fe20000041838 */
[----:B------:R-:W2:Y:S08]  /*6900*/  LDSM.16.MT88.4 R20, [R108+0x2800] ;  /* 0x002800006c14783b */ /* 0x000eb00000004200 */
[----:B------:R-:W3:Y:S01]  /*6910*/  MUFU.EX2 R132, R132 ;  /* 0x0000008400847308 */ /* 0x000ee20000000800 */
[C---:B------:R-:W-:Y:S08]  /*6920*/  HMMA.16816.F32.BF16 R60, R16.reuse, R24, R60 ;  /* 0x00000018103c723c */ /* 0x040ff0000004183c */
[C---:B------:R-:W-:Y:S01]  /*6930*/  HMMA.16816.F32.BF16 R64, R16.reuse, R26, R64 ;  /* 0x0000001a1040723c */ /* 0x040fe20000041840 */
[----:B------:R-:W4:Y:S07]  /*6940*/  LDSM.16.MT88.4 R24, [R88+0x6c00] ;  /* 0x006c00005818783b */ /* 0x000f2e0000004200 */
[C---:B-1----:R-:W-:Y:S03]  /*6950*/  HMMA.16816.F32.BF16 R68, R16.reuse, R80, R68 ;  /* 0x000000501044723c */ /* 0x042fe60000041844 */
[--C-:B------:R-:W-:Y:S01]  /*6960*/  FFMA.FTZ R80, R32, UR4, -R130.reuse ;  /* 0x0000000420507c23 */ /* 0x100fe20008010882 */
[----:B------:R-:W-:Y:S01]  /*6970*/  FFMA.FTZ R130, R33, UR4, -R130 ;  /* 0x0000000421827c23 */ /* 0x000fe20008010882 */
[----:B------:R1:W5:Y:S03]  /*6980*/  MUFU.EX2 R32, R31 ;  /* 0x0000001f00207308 */ /* 0x0003660000000800 */
[C---:B------:R-:W-:Y:S07]  /*6990*/  HMMA.16816.F32.BF16 R72, R16.reuse, R82, R72 ;  /* 0x000000521048723c */ /* 0x040fee0000041848 */
[----:B------:R5:W-:Y:S01]  /*69a0*/  MUFU.EX2 R33, R80 ;  /* 0x0000005000217308 */ /* 0x000be20000000800 */
[----:B---3--:R-:W-:Y:S09]  /*69b0*/  F2FP.BF16.F32.PACK_AB R83, R132, R35 ;  /* 0x000000238453723e */ /* 0x008ff200000010ff */
[----:B------:R-:W3:Y:S01]  /*69c0*/  MUFU.EX2 R130, R130 ;  /* 0x0000008200827308 */ /* 0x000ee20000000800 */
[C---:B--2---:R-:W-:Y:S01]  /*69d0*/  HMMA.16816.F32.BF16 R76, R16.reuse, R20, R76 ;  /* 0x00000014104c723c */ /* 0x044fe2000004184c */
[----:B-1----:R-:W-:Y:S02]  /*69e0*/  LDSM.16.MT88.4 R28, [R108+0x1c00] ;  /* 0x001c00006c1c783b */ /* 0x002fe40000004200 */
[----:B-----5:R-:W-:Y:S01]  /*69f0*/  F2FP.BF16.F32.PACK_AB R81, R32, R95 ;  /* 0x0000005f2051723e */ /* 0x020fe200000010ff */
[----:B------:R-:W-:Y:S01]  /*6a00*/  FADD.FTZ R95, R95, R144 ;  /* 0x000000905f5f7221 */ /* 0x000fe20000010000 */
[----:B------:R-:W-:Y:S03]  /*6a10*/  F2FP.BF16.F32.PACK_AB R80, R94, R93 ;  /* 0x0000005d5e50723e */ /* 0x000fe600000010ff */
[----:B------:R-:W-:Y:S01]  /*6a20*/  HMMA.16816.F32.BF16 R12, R16, R22, R12 ;  /* 0x00000016100c723c */ /* 0x000fe2000004180c */
[----:B------:R-:W1:Y:S02]  /*6a30*/  LDSM.16.MT88.4 R16, [R108+0xc00] ;  /* 0x000c00006c10783b */ /* 0x000e640000004200 */
[----:B---3--:R-:W-:Y:S01]  /*6a40*/  F2FP.BF16.F32.PACK_AB R82, R130, R33 ;  /* 0x000000218252723e */ /* 0x008fe200000010ff */
[----:B------:R-:W-:Y:S04]  /*6a50*/  FADD.FTZ R32, R32, R95 ;  /* 0x0000005f20207221 */ /* 0x000fe80000010000 */
[----:B------:R-:W-:Y:S02]  /*6a60*/  FADD.FTZ R35, R35, R32 ;  /* 0x0000002023237221 */ /* 0x000fe40000010000 */
[C---:B----4-:R-:W-:Y:S01]  /*6a70*/  HMMA.16816.F32.BF16 R36, R80.reuse, R24, R36 ;  /* 0x000000185024723c */ /* 0x050fe20000041824 */
[----:B------:R-:W2:Y:S04]  /*6a80*/  LDSM.16.MT88.4 R20, [R88+0x7c00] ;  /* 0x007c00005814783b */ /* 0x000ea80000004200 */
[----:B------:R-:W-:Y:S03]  /*6a90*/  FADD.FTZ R131, R132, R35 ;  /* 0x0000002384837221 */ /* 0x000fe60000010000 */
[C---:B------:R-:W-:Y:S01]  /*6aa0*/  HMMA.16816.F32.BF16 R40, R80.reuse, R26, R40 ;  /* 0x0000001a5028723c */ /* 0x040fe20000041828 */
[----:B------:R-:W3:Y:S07]  /*6ab0*/  LDSM.16.MT88.4 R24, [R88+0x8c00] ;  /* 0x008c00005818783b */ /* 0x000eee0000004200 */
[C---:B-1----:R-:W-:Y:S08]  /*6ac0*/  HMMA.16816.F32.BF16 R44, R80.reuse, R16, R44 ;  /* 0x00000010502c723c */ /* 0x042ff0000004182c */
[C---:B------:R-:W-:Y:S01]  /*6ad0*/  HMMA.16816.F32.BF16 R48, R80.reuse, R18, R48 ;  /* 0x000000125030723c */ /* 0x040fe20000041830 */
[----:B------:R-:W1:Y:S07]  /*6ae0*/  LDSM.16.MT88.4 R16, [R108+0x2c00] ;  /* 0x002c00006c10783b */ /* 0x000e6e0000004200 */
[C---:B--2---:R-:W-:Y:S03]  /*6af0*/  HMMA.16816.F32.BF16 R52, R80.reuse, R20, R52 ;  /* 0x000000145034723c */ /* 0x044fe60000041834 */
[----:B------:R-:W-:Y:S04]  /*6b00*/  FADD.FTZ R20, R142, R145 ;  /* 0x000000918e147221 */ /* 0x000fe80000010000 */
[----:B------:R-:W-:Y:S01]  /*6b10*/  FADD.FTZ R20, R143, R20 ;  /* 0x000000148f147221 */ /* 0x000fe20000010000 */
[C---:B------:R-:W-:Y:S03]  /*6b20*/  HMMA.16816.F32.BF16 R56, R80.reuse, R22, R56 ;  /* 0x000000165038723c */ /* 0x040fe60000041838 */
[----:B------:R-:W-:Y:S04]  /*6b30*/  FADD.FTZ R93, R93, R20 ;  /* 0x000000145d5d7221 */ /* 0x000fe80000010000 */
[----:B------:R-:W-:Y:S01]  /*6b40*/  FADD.FTZ R94, R94, R93 ;  /* 0x0000005d5e5e7221 */ /* 0x000fe20000010000 */
[C---:B------:R-:W-:Y:S03]  /*6b50*/  HMMA.16816.F32.BF16 R60, R80.reuse, R28, R60 ;  /* 0x0000001c503c723c */ /* 0x040fe6000004183c */
[----:B------:R-:W-:Y:S04]  /*6b60*/  FADD.FTZ R33, R33, R94 ;  /* 0x0000005e21217221 */ /* 0x000fe80000010000 */
[----:B------:R-:W-:Y:S01]  /*6b70*/  FADD.FTZ R133, R130, R33 ;  /* 0x0000002182857221 */ /* 0x000fe20000010000 */
[C---:B------:R-:W-:Y:S08]  /*6b80*/  HMMA.16816.F32.BF16 R64, R80.reuse, R30, R64 ;  /* 0x0000001e5040723c */ /* 0x040ff00000041840 */
[C---:B---3--:R-:W-:Y:S08]  /*6b90*/  HMMA.16816.F32.BF16 R68, R80.reuse, R24, R68 ;  /* 0x000000185044723c */ /* 0x048ff00000041844 */
[C---:B------:R-:W-:Y:S08]  /*6ba0*/  HMMA.16816.F32.BF16 R72, R80.reuse, R26, R72 ;  /* 0x0000001a5048723c */ /* 0x040ff00000041848 */
[C---:B-1----:R-:W-:Y:S08]  /*6bb0*/  HMMA.16816.F32.BF16 R76, R80.reuse, R16, R76 ;  /* 0x00000010504c723c */ /* 0x042ff0000004184c */
[----:B------:R-:W-:Y:S01]  /*6bc0*/  HMMA.16816.F32.BF16 R80, R80, R18, R12 ;  /* 0x000000125050723c */ /* 0x000fe2000004180c */
[----:B------:R-:W-:Y:S08]  /*6bd0*/  @!UPT UIADD3 URZ, UPT, UPT, URZ, URZ, URZ ;  /* 0x000000fffffff290 */ /* 0x000ff0000fffe0ff */
[----:B------:R-:W-:Y:S11]  /*6be0*/  @P0 BRA `(.L_x_234) ;  /* 0xffffffe800180947 */ /* 0x000ff6000383ffff */
.L_x_233:
[----:B------:R-:W1:Y:S01]  /*6bf0*/  SHFL.BFLY PT, R2, R133, 0x2, 0x1f ;  /* 0x0c401f0085027f89 */ /* 0x000e6200000e0000 */
[----:B------:R-:W2:Y:S01]  /*6c00*/  S2UR UR4, SR_CgaCtaId ;  /* 0x00000000000479c3 */ /* 0x000ea20000008800 */
[----:B------:R-:W-:Y:S01]  /*6c10*/  UMOV UR5, 0x400 ;  /* 0x0000040000057882 */ /* 0x000fe20000000000 */
[----:B------:R-:W-:Y:S01]  /*6c20*/  ISETP.NE.AND P0, PT, R123, -0x1, PT ;  /* 0xffffffff7b00780c */ /* 0x000fe20003f05270 */
[----:B------:R-:W3:Y:S01]  /*6c30*/  SHFL.BFLY PT, R0, R131, 0x2, 0x1f ;  /* 0x0c401f0083007f89 */ /* 0x000ee200000e0000 */
[----:B------:R-:W4:Y:S04]  /*6c40*/  S2R R4, SR_TID.X ;  /* 0x0000000000047919 */ /* 0x000f280000002100 */
[----:B------:R-:W5:Y:S01]  /*6c50*/  LDC R12, c[0x0][0x434] ;  /* 0x00010d00ff0c7b82 */ /* 0x000f620000000800 */
[----:B------:R-:W5:Y:S07]  /*6c60*/  S2R R21, SR_CTAID.Y ;  /* 0x0000000000157919 */ /* 0x000f6e0000002600 */
[----:B------:R-:W5:Y:S01]  /*6c70*/  LDC R14, c[0x0][0x434] ;  /* 0x00010d00ff0e7b82 */ /* 0x000f620000000800 */
[----:B-1----:R-:W-:Y:S01]  /*6c80*/  FADD.FTZ R9, R2, R133 ;  /* 0x0000008502097221 */ /* 0x002fe20000010000 */
[----:B--2---:R-:W-:-:S06]  /*6c90*/  ULEA UR4, UR4, UR5, 0x18 ;  /* 0x0000000504047291 */ /* 0x004fcc000f8ec0ff */
[----:B------:R-:W1:Y:S01]  /*6ca0*/  @!P0 LDC.64 R18, c[0x0][0x400] ;  /* 0x00010000ff128b82 */ /* 0x000e620000000a00 */
[----:B---3--:R-:W-:Y:S02]  /*6cb0*/  FADD.FTZ R11, R0, R131 ;  /* 0x00000083000b7221 */ /* 0x008fe40000010000 */
[----:B------:R-:W2:Y:S04]  /*6cc0*/  SHFL.BFLY PT, R0, R9, 0x1, 0x1f ;  /* 0x0c201f0009007f89 */ /* 0x000ea800000e0000 */
[----:B------:R-:W3:Y:S01]  /*6cd0*/  SHFL.BFLY PT, R6, R11, 0x1, 0x1f ;  /* 0x0c201f000b067f89 */ /* 0x000ee200000e0000 */
[----:B------:R-:W1:Y:S01]  /*6ce0*/  @P0 LDC.64 R16, c[0x0][0x408] ;  /* 0x00010200ff100b82 */ /* 0x000e620000000a00 */
[C---:B----4-:R-:W-:Y:S02]  /*6cf0*/  SHF.L.U32 R5, R4.reuse, 0x1, RZ ;  /* 0x0000000104057819 */ /* 0x050fe400000006ff */
[----:B------:R-:W-:-:S05]  /*6d00*/  SHF.L.U32 R2, R4, 0x3, RZ ;  /* 0x0000000304027819 */ /* 0x000fca00000006ff */
[----:B------:R-:W4:Y:S01]  /*6d10*/  LDC.U8 R22, c[0x0][0x548] ;  /* 0x00015200ff167b82 */ /* 0x000f220000000000 */
[----:B------:R-:W-:Y:S01]  /*6d20*/  LOP3.LUT R5, R5, 0x6, RZ, 0xc0, !PT ;  /* 0x0000000605057812 */ /* 0x000fe200078ec0ff */
[----:B--2---:R-:W-:Y:S01]  /*6d30*/  FADD.FTZ R7, R9, R0 ;  /* 0x0000000009077221 */ /* 0x004fe20000010000 */
[----:B------:R-:W-:Y:S02]  /*6d40*/  SHF.L.U32 R0, R4, 0x4, RZ ;  /* 0x0000000404007819 */ /* 0x000fe400000006ff */
[----:B------:R-:W-:Y:S01]  /*6d50*/  LOP3.LUT R9, R2, 0xc0, RZ, 0xc0, !PT ;  /* 0x000000c002097812 */ /* 0x000fe200078ec0ff */
[----:B---3--:R-:W-:Y:S01]  /*6d60*/  FADD.FTZ R6, R11, R6 ;  /* 0x000000060b067221 */ /* 0x008fe20000010000 */
[----:B------:R-:W-:Y:S01]  /*6d70*/  LOP3.LUT R5, R5, 0x3e00, R0, 0xf8, !PT ;  /* 0x00003e0005057812 */ /* 0x000fe200078ef800 */
[----:B------:R-:W2:Y:S01]  /*6d80*/  MUFU.RCP R10, R7 ;  /* 0x00000007000a7308 */ /* 0x000ea20000001000 */
[----:B------:R-:W-:Y:S02]  /*6d90*/  FSETP.NE.FTZ.AND P4, PT, R7, RZ, PT ;  /* 0x000000ff0700720b */ /* 0x000fe40003f95000 */
[----:B------:R-:W-:-:S02]  /*6da0*/  LOP3.LUT R0, R5, 0x20, R2, 0xf8, !PT ;  /* 0x0000002005007812 */ /* 0x000fc400078ef802 */
[----:B------:R-:W3:Y:S01]  /*6db0*/  LDC.U8 R5, c[0x0][0x549] ;  /* 0x00015240ff057b82 */ /* 0x000ee20000000000 */
[----:B------:R-:W-:Y:S02]  /*6dc0*/  LOP3.LUT R9, R9, 0x18, R4, 0xf8, !PT ;  /* 0x0000001809097812 */ /* 0x000fe400078ef804 */
[----:B------:R-:W5:Y:S01]  /*6dd0*/  MUFU.RCP R8, R6 ;  /* 0x0000000600087308 */ /* 0x000f620000001000 */
[----:B------:R-:W-:Y:S02]  /*6de0*/  FSETP.NE.FTZ.AND P3, PT, R6, RZ, PT ;  /* 0x000000ff0600720b */ /* 0x000fe40003f75000 */
[----:B------:R-:W-:Y:S02]  /*6df0*/  LOP3.LUT R0, R0, R9, RZ, 0xfc, !PT ;  /* 0x0000000900007212 */ /* 0x000fe400078efcff */
[----:B------:R-:W-:Y:S02]  /*6e00*/  SHF.L.U32 R9, R4, 0x2, RZ ;  /* 0x0000000204097819 */ /* 0x000fe400000006ff */
[----:B------:R-:W-:-:S02]  /*6e10*/  LEA R13, R0, UR4, 0x1 ;  /* 0x00000004000d7c11 */ /* 0x000fc4000f8e08ff */
[C---:B------:R-:W-:Y:S02]  /*6e20*/  LOP3.LUT R11, R9.reuse, 0x20, RZ, 0xc0, !PT ;  /* 0x00000020090b7812 */ /* 0x040fe400078ec0ff */
[----:B--2---:R-:W-:Y:S02]  /*6e30*/  FSEL R10, R10, 1, P4 ;  /* 0x3f8000000a0a7808 */ /* 0x004fe40002000000 */
[----:B------:R-:W-:Y:S02]  /*6e40*/  LOP3.LUT R0, R9, 0x40, RZ, 0xc0, !PT ;  /* 0x0000004009007812 */ /* 0x000fe400078ec0ff */
[----:B------:R-:W-:Y:S01]  /*6e50*/  IADD3 R11, PT, PT, R13, -R11, RZ ;  /* 0x8000000b0d0b7210 */ /* 0x000fe20007ffe0ff */
[C---:B------:R-:W-:Y:S01]  /*6e60*/  FMUL.FTZ R36, R10.reuse, R36 ;  /* 0x000000240a247220 */ /* 0x040fe20000410000 */
[----:B------:R-:W-:Y:S01]  /*6e70*/  FMUL.FTZ R37, R10, R37 ;  /* 0x000000250a257220 */ /* 0x000fe20000410000 */
[----:B-----5:R-:W-:Y:S01]  /*6e80*/  FSEL R8, R8, 1, P3 ;  /* 0x3f80000008087808 */ /* 0x020fe20001800000 */
[C---:B------:R-:W-:Y:S01]  /*6e90*/  FMUL.FTZ R40, R10.reuse, R40 ;  /* 0x000000280a287220 */ /* 0x040fe20000410000 */
[C---:B------:R-:W-:Y:S01]  /*6ea0*/  FMUL.FTZ R41, R10.reuse, R41 ;  /* 0x000000290a297220 */ /* 0x040fe20000410000 */
[----:B---3--:R-:W-:Y:S01]  /*6eb0*/  ISETP.NE.AND P1, PT, R5, RZ, PT ;  /* 0x000000ff0500720c */ /* 0x008fe20003f25270 */
[----:B------:R-:W-:Y:S01]  /*6ec0*/  FMUL.FTZ R44, R10, R44 ;  /* 0x0000002c0a2c7220 */ /* 0x000fe20000410000 */
[C---:B------:R-:W-:Y:S01]  /*6ed0*/  FMUL.FTZ R38, R8.reuse, R38 ;  /* 0x0000002608267220 */ /* 0x040fe20000410000 */
[C---:B------:R-:W-:Y:S01]  /*6ee0*/  FMUL.FTZ R39, R8.reuse, R39 ;  /* 0x0000002708277220 */ /* 0x040fe20000410000 */
[C---:B------:R-:W-:Y:S01]  /*6ef0*/  FMUL.FTZ R42, R8.reuse, R42 ;  /* 0x0000002a082a7220 */ /* 0x040fe20000410000 */
[----:B------:R-:W-:Y:S01]  /*6f00*/  FMUL.FTZ R43, R8, R43 ;  /* 0x0000002b082b7220 */ /* 0x000fe20000410000 */
[----:B------:R-:W-:Y:S01]  /*6f10*/  FMUL.FTZ R45, R10, R45 ;  /* 0x0000002d0a2d7220 */ /* 0x000fe20000410000 */
[C---:B------:R-:W-:Y:S01]  /*6f20*/  FMUL.FTZ R46, R8.reuse, R46 ;  /* 0x0000002e082e7220 */ /* 0x040fe20000410000 */
        /* <DEDUP_REMOVED lines=13> */
[----:B------:R-:W-:Y:S01]  /*7000*/  F2FP.BF16.F32.PACK_AB R36, R37, R36 ;  /* 0x000000242524723e */ /* 0x000fe200000010ff */
[C---:B------:R-:W-:Y:S01]  /*7010*/  FMUL.FTZ R60, R10.reuse, R60 ;  /* 0x0000003c0a3c7220 */ /* 0x040fe20000410000 */
[----:B------:R-:W-:Y:S01]  /*7020*/  F2FP.BF16.F32.PACK_AB R38, R39, R38 ;  /* 0x000000262726723e */ /* 0x000fe200000010ff */
        /* <DEDUP_REMOVED lines=13> */
[----:B------:R-:W-:Y:S01]  /*7100*/  IADD3 R9, PT, PT, R13, -R0, RZ ;  /* 0x800000000d097210 */ /* 0x000fe20007ffe0ff */
[C---:B------:R-:W-:Y:S01]  /*7110*/  FMUL.FTZ R70, R8.reuse, R70 ;  /* 0x0000004608467220 */ /* 0x040fe20000410000 */
[----:B------:R-:W-:Y:S01]  /*7120*/  FMUL.FTZ R71, R8, R71 ;  /* 0x0000004708477220 */ /* 0x000fe20000410000 */
[----:B------:R-:W-:Y:S01]  /*7130*/  F2FP.BF16.F32.PACK_AB R48, R49, R48 ;  /* 0x000000303130723e */ /* 0x000fe200000010ff */
[----:B------:R-:W-:Y:S01]  /*7140*/  STS [R13], R36 ;  /* 0x000000240d007388 */ /* 0x000fe20000000800 */
[----:B------:R-:W-:Y:S01]  /*7150*/  F2FP.BF16.F32.PACK_AB R50, R51, R50 ;  /* 0x000000323332723e */ /* 0x000fe200000010ff */
[----:B------:R-:W2:Y:S01]  /*7160*/  @P1 LDC R5, c[0x0][0x430] ;  /* 0x00010c00ff051b82 */ /* 0x000ea20000000800 */
[----:B------:R-:W-:Y:S01]  /*7170*/  IADD3 R15, PT, PT, R11, -R0, RZ ;  /* 0x800000000b0f7210 */ /* 0x000fe20007ffe0ff */
[----:B------:R-:W-:Y:S01]  /*7180*/  STS [R13+0x200], R38 ;  /* 0x000200260d007388 */ /* 0x000fe20000000800 */
[----:B------:R-:W-:Y:S01]  /*7190*/  F2FP.BF16.F32.PACK_AB R52, R53, R52 ;  /* 0x000000343534723e */ /* 0x000fe200000010ff */
[C---:B------:R-:W-:Y:S01]  /*71a0*/  FMUL.FTZ R72, R10.reuse, R72 ;  /* 0x000000480a487220 */ /* 0x040fe20000410000 */
        /* <DEDUP_REMOVED lines=22> */
[----:B------:R-:W-:Y:S01]  /*7310*/  FMUL.FTZ R79, R8, R79 ;  /* 0x0000004f084f7220 */ /* 0x000fe20000410000 */
        /* <DEDUP_REMOVED lines=11> */
[----:B--2---:R-:W-:Y:S01]  /*73d0*/  @P1 IMAD R14, R5, R12, RZ ;  /* 0x0000000c050e1224 */ /* 0x004fe200078e02ff */
[----:B------:R-:W-:-:S02]  /*73e0*/  F2FP.BF16.F32.PACK_AB R80, R81, R80 ;  /* 0x000000505150723e */ /* 0x000fc400000010ff */
[----:B------:R-:W-:Y:S01]  /*73f0*/  STS [R11+0x1210], R58 ;  /* 0x0012103a0b007388 */ /* 0x000fe20000000800 */
[----:B------:R-:W-:Y:S02]  /*7400*/  F2FP.BF16.F32.PACK_AB R24, R83, R24 ;  /* 0x000000185318723e */ /* 0x000fe400000010ff */
[----:B------:R-:W-:Y:S01]  /*7410*/  @P1 MOV R20, 0x1 ;  /* 0x0000000100141802 */ /* 0x000fe20000000f00 */
[----:B------:R-:W-:Y:S04]  /*7420*/  STS [R9+0x1020], R60 ;  /* 0x0010203c09007388 */ /* 0x000fe80000000800 */
[----:B------:R-:W-:Y:S04]  /*7430*/  STS [R9+0x1220], R62 ;  /* 0x0012203e09007388 */ /* 0x000fe80000000800 */
[----:B------:R-:W-:Y:S04]  /*7440*/  STS [R15+0x1030], R64 ;  /* 0x001030400f007388 */ /* 0x000fe80000000800 */
[----:B------:R-:W-:Y:S04]  /*7450*/  STS [R15+0x1230], R66 ;  /* 0x001230420f007388 */ /* 0x000fe80000000800 */
[----:B------:R-:W-:Y:S04]  /*7460*/  STS [R13+0x2000], R68 ;  /* 0x002000440d007388 */ /* 0x000fe80000000800 */
[----:B------:R2:W-:Y:S01]  /*7470*/  STS [R13+0x2200], R70 ;  /* 0x002200460d007388 */ /* 0x0005e20000000800 */
[----:B------:R-:W1:Y:S03]  /*7480*/  S2R R0, SR_CTAID.X ;  /* 0x0000000000007919 */ /* 0x000e660000002500 */
[----:B------:R-:W-:Y:S04]  /*7490*/  STS [R11+0x2010], R72 ;  /* 0x002010480b007388 */ /* 0x000fe80000000800 */
[----:B------:R5:W-:Y:S04]  /*74a0*/  STS [R11+0x2210], R74 ;  /* 0x0022104a0b007388 */ /* 0x000be80000000800 */
[----:B------:R-:W-:Y:S04]  /*74b0*/  STS [R9+0x2020], R76 ;  /* 0x0020204c09007388 */ /* 0x000fe80000000800 */
[----:B------:R4:W-:Y:S01]  /*74c0*/  STS [R9+0x2220], R78 ;  /* 0x0022204e09007388 */ /* 0x0009e20000000800 */
[----:B--2---:R-:W2:Y:S01]  /*74d0*/  S2R R13, SR_CTAID.Z ;  /* 0x00000000000d7919 */ /* 0x004ea20000002700 */
[----:B-----5:R-:W-:-:S04]  /*74e0*/  LOP3.LUT R11, R2, 0xd8, RZ, 0xc0, !PT ;  /* 0x000000d8020b7812 */ /* 0x020fc800078ec0ff */
[----:B----4-:R-:W-:-:S04]  /*74f0*/  LOP3.LUT R9, R11, 0x18, R4, 0x78, !PT ;  /* 0x000000180b097812 */ /* 0x010fc800078e7804 */
[----:B------:R-:W-:Y:S01]  /*7500*/  LOP3.LUT R5, R9, 0x1f20, R2, 0xf8, !PT ;  /* 0x00001f2009057812 */ /* 0x000fe200078ef802 */
[----:B-1-3--:R-:W-:Y:S06]  /*7510*/  @P1 BRA `(.L_x_237) ;  /* 0x0000000000201947 */ /* 0x00afec0003800000 */
[----:B------:R-:W-:Y:S01]  /*7520*/  ISETP.NE.AND P2, PT, R22, RZ, PT ;  /* 0x000000ff1600720c */ /* 0x000fe20003f45270 */
[----:B------:R-:W1:-:S12]  /*7530*/  LDC R9, c[0x0][0x3e0] ;  /* 0x0000f800ff097b82 */ /* 0x000e580000000800 */
[----:B------:R-:W1:Y:S01]  /*7540*/  @P2 LDC R20, c[0x0][0x454] ;  /* 0x00011500ff142b82 */ /* 0x000e620000000800 */
[----:B------:R-:W-:Y:S02]  /*7550*/  @P2 MOV R23, 0x1 ;  /* 0x0000000100172802 */ /* 0x000fe40000000f00 */
[----:B------:R-:W-:-:S05]  /*7560*/  @!P2 MOV R23, 0x1 ;  /* 0x000000010017a802 */ /* 0x000fca0000000f00 */
[----:B------:R-:W3:Y:S01]  /*7570*/  @P2 LDC R14, c[0x0][0x454] ;  /* 0x00011500ff0e2b82 */ /* 0x000ee20000000800 */
[-C--:B-1----:R-:W-:Y:S02]  /*7580*/  @P2 IMAD R20, R20, R9.reuse, RZ ;  /* 0x0000000914142224 */ /* 0x082fe400078e02ff */
[----:B------:R-:W-:-:S07]  /*7590*/  @!P2 IMAD R20, R12, R9, RZ ;  /* 0x000000090c14a224 */ /* 0x000fce00078e02ff */
.L_x_237:
[----:B------:R-:W-:Y:S01]  /*75a0*/  STS [R15+0x2030], R80 ;  /* 0x002030500f007388 */ /* 0x000fe20000000800 */
[----:B------:R-:W-:Y:S01]  /*75b0*/  LEA R5, R5, UR4, 0x1 ;  /* 0x0000000405057c11 */ /* 0x000fe2000f8e08ff */
[----:B------:R-:W-:Y:S01]  /*75c0*/  @!P0 IMAD.WIDE.U32 R28, R21, R18, RZ ;  /* 0x00000012151c8225 */ /* 0x000fe200078e00ff */
[C---:B------:R-:W-:Y:S01]  /*75d0*/  ISETP.NE.AND P2, PT, R123.reuse, -0x1, PT ;  /* 0xffffffff7b00780c */ /* 0x040fe20003f45270 */
[----:B------:R1:W-:Y:S01]  /*75e0*/  STS [R15+0x2230], R24 ;  /* 0x002230180f007388 */ /* 0x0003e20000000800 */
[----:B------:R-:W-:Y:S01]  /*75f0*/  ISETP.NE.AND P1, PT, R22, RZ, !P1 ;  /* 0x000000ff1600720c */ /* 0x000fe20004f25270 */
[----:B------:R-:W4:Y:S01]  /*7600*/  @P4 LDC R25, c[0x0][0x458] ;  /* 0x00011600ff194b82 */ /* 0x000f220000000800 */
[----:B------:R-:W5:Y:S07]  /*7610*/  @P4 MUFU.LG2 R7, R7 ;  /* 0x0000000700074308 */ /* 0x000f6e0000000c00 */
[----:B------:R-:W-:Y:S01]  /*7620*/  BAR.SYNC.DEFER_BLOCKING 0x0 ;  /* 0x0000000000007b1d */ /* 0x000fe20000010000 */
[----:B------:R-:W-:Y:S01]  /*7630*/  @P0 IMAD.WIDE.U32 R26, R123, R16, RZ ;  /* 0x000000107b1a0225 */ /* 0x000fe200078e00ff */
[----:B------:R-:W-:-:S02]  /*7640*/  LOP3.LUT P5, RZ, R4, 0x3, RZ, 0xc0, !PT ;  /* 0x0000000304ff7812 */ /* 0x000fc400078ac0ff */
[----:B------:R-:W-:Y:S01]  /*7650*/  MOV R16, 0x7f800000 ;  /* 0x7f80000000107802 */ /* 0x000fe20000000f00 */
[----:B--23--:R-:W-:-:S03]  /*7660*/  IMAD R14, R13, R14, RZ ;  /* 0x0000000e0d0e7224 */ /* 0x00cfc600078e02ff */
[----:B------:R-:W2:Y:S01]  /*7670*/  @P3 LDC R18, c[0x0][0x458] ;  /* 0x00011600ff123b82 */ /* 0x000ea20000000800 */
[----:B------:R-:W3:Y:S01]  /*7680*/  @P3 MUFU.LG2 R6, R6 ;  /* 0x0000000600063308 */ /* 0x000ee20000000c00 */
[----:B------:R-:W-:Y:S01]  /*7690*/  @!P0 IMAD R19, R21, R19, R29 ;  /* 0x0000001315138224 */ /* 0x000fe200078e021d */
[----:B------:R-:W-:Y:S01]  /*76a0*/  BSSY.RECONVERGENT B0, `(.L_x_238) ;  /* 0x0000029000007945 */ /* 0x000fe20003800200 */
[----:B------:R-:W-:Y:S02]  /*76b0*/  @P0 IMAD R19, R123, R17, R27 ;  /* 0x000000117b130224 */ /* 0x000fe400078e021b */
[C---:B------:R-:W-:Y:S01]  /*76c0*/  @!P2 IMAD R123, R21.reuse, R12, RZ ;  /* 0x0000000c157ba224 */ /* 0x040fe200078e02ff */
[----:B------:R-:W-:Y:S01]  /*76d0*/  MOV R12, 0x7f800000 ;  /* 0x7f800000000c7802 */ /* 0x000fe20000000f00 */
[----:B------:R-:W-:Y:S01]  /*76e0*/  @!P1 IMAD R14, R21, R20, R14 ;  /* 0x00000014150e9224 */ /* 0x000fe200078e020e */
[----:B------:R-:W-:Y:S01]  /*76f0*/  SHF.R.U32.HI R20, RZ, 0x2, R4 ;  /* 0x00000002ff147819 */ /* 0x000fe20000011604 */
[----:B------:R-:W-:Y:S01]  /*7700*/  IMAD R21, R0, R23, RZ ;  /* 0x0000001700157224 */ /* 0x000fe200078e02ff */
[----:B------:R-:W-:Y:S01]  /*7710*/  SEL R17, R123, RZ, P1 ;  /* 0x000000ff7b117207 */ /* 0x000fe20000800000 */
[----:B-----5:R-:W-:Y:S01]  /*7720*/  @P4 FMUL.FTZ R7, R7, 0.69314718246459960938 ;  /* 0x3f31721807074820 */ /* 0x020fe20000410000 */
[----:B-1----:R-:W-:-:S03]  /*7730*/  SHF.R.S32.HI R15, RZ, 0x1f, R123 ;  /* 0x0000001fff0f7819 */ /* 0x002fc6000001147b */
[----:B----4-:R-:W-:Y:S01]  /*7740*/  @P4 FFMA.FTZ R16, R84, R25, R7 ;  /* 0x0000001954104223 */ /* 0x010fe20000010007 */
[----:B------:R-:W-:Y:S01]  /*7750*/  SHF.L.U32 R21, R21, 0x6, RZ ;  /* 0x0000000615157819 */ /* 0x000fe200000006ff */
[----:B------:R1:W4:Y:S01]  /*7760*/  LDS.128 R8, [R5+0x800] ;  /* 0x0008000005087984 */ /* 0x0003220000000c00 */
[----:B------:R-:W-:Y:S01]  /*7770*/  SEL R15, R15, RZ, P1 ;  /* 0x000000ff0f0f7207 */ /* 0x000fe20000800000 */
[----:B---3--:R-:W-:Y:S01]  /*7780*/  @P3 FMUL.FTZ R6, R6, 0.69314718246459960938 ;  /* 0x3f31721806063820 */ /* 0x008fe20000410000 */
[--C-:B------:R-:W-:Y:S02]  /*7790*/  IADD3 R17, P2, P1, R21, R17, R14.reuse ;  /* 0x0000001115117210 */ /* 0x100fe4000795e00e */
[----:B------:R-:W-:Y:S01]  /*77a0*/  SHF.R.S32.HI R14, RZ, 0x1f, R14 ;  /* 0x0000001fff0e7819 */ /* 0x000fe2000001140e */
[----:B--2---:R-:W-:Y:S01]  /*77b0*/  @P3 FFMA.FTZ R12, R3, R18, R6 ;  /* 0x00000012030c3223 */ /* 0x004fe20000010006 */
[----:B------:R-:W-:-:S04]  /*77c0*/  SHF.R.S32.HI R21, RZ, 0x1f, R21 ;  /* 0x0000001fff157819 */ /* 0x000fc80000011415 */
[----:B------:R-:W-:Y:S01]  /*77d0*/  IADD3.X R21, PT, PT, R21, R15, R14, P2, P1 ;  /* 0x0000000f15157210 */ /* 0x000fe200017e240e */
[----:B------:R-:W-:Y:S06]  /*77e0*/  @P5 BRA `(.L_x_239) ;  /* 0x0000000000505947 */ /* 0x000fec0003800000 */
[----:B------:R-:W-:-:S04]  /*77f0*/  SHF.R.U32.HI R4, RZ, 0x1, R4 ;  /* 0x00000001ff047819 */ /* 0x000fc80000011604 */
        /* <DEDUP_REMOVED lines=8> */
[-C--:B------:R-:W-:Y:S01]  /*7880*/  @!P4 IADD3 R3, P2, PT, R4, R17.reuse, RZ ;  /* 0x000000110403c210 */ /* 0x080fe20007f5e0ff */
[----:B------:R-:W3:Y:S03]  /*7890*/  @!P3 LDC.64 R6, c[0x0][0x420] ;  /* 0x00010800ff06bb82 */ /* 0x000ee60000000a00 */
[----:B------:R-:W-:Y:S02]  /*78a0*/  @!P3 IADD3 R17, P1, PT, R18, R17, RZ ;  /* 0x000000111211b210 */ /* 0x000fe40007f3e0ff */
        /* <DEDUP_REMOVED lines=8> */
.L_x_239:
[----:B------:R-:W-:Y:S05]  /*7930*/  BSYNC.RECONVERGENT B0 ;  /* 0x0000000000007941 */ /* 0x000fea0003800200 */
.L_x_238:
[----:B------:R-:W3:Y:S01]  /*7940*/  LDCU.64 UR4, c[0x0][0x410] ;  /* 0x00008200ff0477ac */ /* 0x000ee20008000a00 */
[----:B------:R-:W-:Y:S01]  /*7950*/  @P0 IMAD.MOV.U32 R28, RZ, RZ, R26 ;  /* 0x000000ffff1c0224 */ /* 0x000fe200078e001a */
[----:B------:R-:W-:Y:S01]  /*7960*/  LOP3.LUT R3, R2, 0x18, RZ, 0xc0, !PT ;  /* 0x0000001802037812 */ /* 0x000fe200078ec0ff */
[----:B------:R-:W-:Y:S01]  /*7970*/  BSSY.RECONVERGENT B0, `(.L_x_240) ;  /* 0x000001a000007945 */ /* 0x000fe20003800200 */
[----:B------:R-:W-:Y:S02]  /*7980*/  MOV R21, RZ ;  /* 0x000000ff00157202 */ /* 0x000fe40000000f00 */
[----:B------:R-:W-:Y:S01]  /*7990*/  IADD3 R28, P0, PT, R3, R28, RZ ;  /* 0x0000001c031c7210 */ /* 0x000fe20007f1e0ff */
[C---:B------:R-:W-:Y:S01]  /*79a0*/  VIADD R3, R20.reuse, 0x20 ;  /* 0x0000002014037836 */ /* 0x040fe20000000000 */
[-C--:B------:R-:W-:Y:S01]  /*79b0*/  ISETP.GE.AND P1, PT, R20, R118.reuse, PT ;  /* 0x000000761400720c */ /* 0x080fe20003f26270 */
[----:B--2---:R-:W-:Y:S01]  /*79c0*/  IMAD.WIDE.U32 R6, R0, 0x40, R20 ;  /* 0x0000004000067825 */ /* 0x004fe200078e0014 */
[----:B------:R-:W-:Y:S01]  /*79d0*/  IADD3.X R29, PT, PT, RZ, R19, RZ, P0, !PT ;  /* 0x00000013ff1d7210 */ /* 0x000fe200007fe4ff */
[----:B------:R2:W1:Y:S01]  /*79e0*/  LDS.128 R20, [R5] ;  /* 0x0000000005147984 */ /* 0x0004620000000c00 */
[----:B------:R-:W-:-:S03]  /*79f0*/  ISETP.GE.AND P0, PT, R3, R118, PT ;  /* 0x000000760300720c */ /* 0x000fc60003f06270 */
[----:B------:R2:W1:Y:S01]  /*7a00*/  LDS.128 R16, [R5+0x1000] ;  /* 0x0010000005107984 */ /* 0x0004620000000c00 */
[----:B---3--:R-:W-:-:S04]  /*7a10*/  IMAD.WIDE.U32 R2, R13, UR4, R28 ;  /* 0x000000040d027c25 */ /* 0x008fc8000f8e001c */
[----:B------:R-:W-:Y:S02]  /*7a20*/  IMAD R25, R13, UR5, R3 ;  /* 0x000000050d197c24 */ /* 0x000fe4000f8e0203 */
[----:B------:R2:W3:Y:S01]  /*7a30*/  LDS.128 R12, [R5+0x2000] ;  /* 0x00200000050c7984 */ /* 0x0004e20000000c00 */
[----:B------:R-:W-:Y:S05]  /*7a40*/  @P1 BRA `(.L_x_241) ;  /* 0x0000000000301947 */ /* 0x000fea0003800000 */
[----:B------:R-:W5:Y:S01]  /*7a50*/  LDCU.64 UR6, c[0x0][0x408] ;  /* 0x00008100ff0677ac */ /* 0x000f620008000a00 */
[----:B------:R-:W-:Y:S01]  /*7a60*/  MOV R24, R2 ;  /* 0x0000000200187202 */ /* 0x000fe20000000f00 */
[----:B------:R-:W4:Y:S01]  /*7a70*/  LDCU.64 UR4, c[0x0][0x3f0] ;  /* 0x00007e00ff0477ac */ /* 0x000f220008000a00 */
[----:B-----5:R-:W-:-:S03]  /*7a80*/  IMAD R0, R7, UR6, RZ ;  /* 0x0000000607007c24 */ /* 0x020fc6000f8e02ff */
[----:B------:R-:W-:-:S04]  /*7a90*/  IMAD.WIDE.U32 R26, R6, UR6, R24 ;  /* 0x00000006061a7c25 */ /* 0x000fc8000f8e0018 */
[----:B------:R-:W-:Y:S01]  /*7aa0*/  IMAD R0, R6, UR7, R0 ;  /* 0x0000000706007c24 */ /* 0x000fe2000f8e0200 */
[----:B----4-:R-:W-:-:S04]  /*7ab0*/  LEA R28, P1, R26, UR4, 0x1 ;  /* 0x000000041a1c7c11 */ /* 0x010fc8000f8208ff */
[----:B------:R-:W-:-:S04]  /*7ac0*/  IADD3 R0, PT, PT, R0, R27, RZ ;  /* 0x0000001b00007210 */ /* 0x000fc80007ffe0ff */
[----:B------:R-:W-:-:S05]  /*7ad0*/  LEA.HI.X R29, R26, UR5, R0, 0x1, P1 ;  /* 0x000000051a1d7c11 */ /* 0x000fca00088f0c00 */
[----:B-1----:R1:W-:Y:S04]  /*7ae0*/  STG.E.128 desc[UR12][R28.64], R20 ;  /* 0x000000141c007986 */ /* 0x0023e8000c101d0c */
[----:B------:R1:W-:Y:S04]  /*7af0*/  STG.E.128 desc[UR12][R28.64+0x40], R16 ;  /* 0x000040101c007986 */ /* 0x0003e8000c101d0c */
[----:B---3--:R1:W-:Y:S02]  /*7b00*/  STG.E.128 desc[UR12][R28.64+0x80], R12 ;  /* 0x0000800c1c007986 */ /* 0x0083e4000c101d0c */
.L_x_241:
[----:B------:R-:W-:Y:S05]  /*7b10*/  BSYNC.RECONVERGENT B0 ;  /* 0x0000000000007941 */ /* 0x000fea0003800200 */
.L_x_240:
[----:B-1-3--:R1:W3:Y:S04]  /*7b20*/  LDS.128 R12, [R5+0x1800] ;  /* 0x00180000050c7984 */ /* 0x00a2e80000000c00 */
[----:B------:R1:W1:Y:S01]  /*7b30*/  LDS.128 R16, [R5+0x2800] ;  /* 0x0028000005107984 */ /* 0x0002620000000c00 */
[----:B------:R-:W-:Y:S05]  /*7b40*/  @P0 EXIT ;  /* 0x000000000000094d */ /* 0x000fea0003800000 */
[----:B------:R-:W5:Y:S01]  /*7b50*/  LDCU.64 UR6, c[0x0][0x408] ;  /* 0x00008100ff0677ac */ /* 0x000f620008000a00 */
[----:B------:R-:W-:Y:S01]  /*7b60*/  IADD3 R0, P0, PT, R6, 0x20, RZ ;  /* 0x0000002006007810 */ /* 0x000fe20007f1e0ff */
[----:B------:R-:W-:Y:S01]  /*7b70*/  IMAD.MOV.U32 R4, RZ, RZ, R2 ;  /* 0x000000ffff047224 */ /* 0x000fe200078e0002 */
[----:B-12---:R-:W-:Y:S01]  /*7b80*/  MOV R5, R25 ;  /* 0x0000001900057202 */ /* 0x006fe20000000f00 */
        /* <DEDUP_REMOVED lines=8> */
[----:B----4-:R-:W-:Y:S04]  /*7c10*/  STG.E.128 desc[UR12][R2.64], R8 ;  /* 0x0000000802007986 */ /* 0x010fe8000c101d0c */
[----:B---3--:R-:W-:Y:S04]  /*7c20*/  STG.E.128 desc[UR12][R2.64+0x40], R12 ;  /* 0x0000400c02007986 */ /* 0x008fe8000c101d0c */
[----:B------:R-:W-:Y:S01]  /*7c30*/  STG.E.128 desc[UR12][R2.64+0x80], R16 ;  /* 0x0000801002007986 */ /* 0x000fe2000c101d0c */
[----:B------:R-:W-:Y:S05]  /*7c40*/  EXIT ;  /* 0x000000000000794d */ /* 0x000fea0003800000 */
.L_x_242:
        /* <DEDUP_REMOVED lines=11> */
.L_x_1264:


//--------------------- .text._ZN5flash16flash_fwd_kernelI23Flash_fwd_kernel_traitsILi96ELi64ELi64ELi4ELb0ELb0EN7cutlass10bfloat16_tE19Flash_kernel_traitsILi96ELi64ELi64ELi4ES3_EELb0ELb1ELb0ELb0ELb0ELb0ELb0ELb0EEEvNS_16Flash_fwd_paramsE --------------------------
	.section	.text._ZN5flash16flash_fwd_kernelI23Flash_fwd_kernel_traitsILi96ELi64ELi64ELi4ELb0ELb0EN7cutlass10bfloat16_tE19Flash_kernel_traitsILi96ELi64ELi64ELi4ES3_EELb0ELb1ELb0ELb0ELb0ELb0ELb0ELb0EEEvNS_16Flash_fwd_paramsE,"ax",@progbits
	.align	128
        .global         _ZN5flash16flash_fwd_kernelI23Flash_fwd_kernel_traitsILi96ELi64ELi64ELi4ELb0ELb0EN7cutlass10bfloat16_tE19Flash_kernel_traitsILi96ELi64ELi64ELi4ES3_EELb0ELb1ELb0ELb0ELb0ELb0ELb0ELb0EEEvNS_16Flash_fwd_paramsE
        .type           _ZN5flash16flash_fwd_kernelI23Flash_fwd_kernel_traitsILi96ELi64ELi64ELi4ELb0ELb0EN7cutlass10bfloat16_tE19Flash_kernel_traitsILi96ELi64ELi64ELi4ES3_EELb0ELb1ELb0ELb0ELb0ELb0ELb0ELb0EEEvNS_16Flash_fwd_paramsE,@function
        .size           _ZN5flash16flash_fwd_kernelI23Flash_fwd_kernel_traitsILi96ELi64ELi64ELi4ELb0ELb0EN7cutlass10bfloat16_tE19Flash_kernel_traitsILi96ELi64ELi64ELi4ES3_EELb0ELb1ELb0ELb0ELb0ELb0ELb0ELb0EEEvNS_16Flash_fwd_paramsE,(.L_x_1265 - _ZN5flash16flash_fwd_kernelI23Flash_fwd_kernel_traitsILi96ELi64ELi64ELi4ELb0ELb0EN7cutlass10bfloat16_tE19Flash_kernel_traitsILi96ELi64ELi64ELi4ES3_EELb0ELb1ELb0ELb0ELb0ELb0ELb0ELb0EEEvNS_16Flash_fwd_paramsE)
        .other          _ZN5flash16flash_fwd_kernelI23Flash_fwd_kernel_traitsILi96ELi64ELi64ELi4ELb0ELb0EN7cutlass10bfloat16_tE19Flash_kernel_traitsILi96ELi64ELi64ELi4ES3_EELb0ELb1ELb0ELb0ELb0ELb0ELb0ELb0EEEvNS_16Flash_fwd_paramsE,@"STO_CUDA_ENTRY STV_DEFAULT"
_ZN5flash16flash_fwd_kernelI23Flash_fwd_kernel_traitsILi96ELi64ELi64ELi4ELb0ELb0EN7cutlass10bfloat16_tE19Flash_kernel_traitsILi96ELi64ELi64ELi4ES3_EELb0ELb1ELb0ELb0ELb0ELb0ELb0ELb0EEEvNS_16Flash_fwd_paramsE:
.text._ZN5flash16flash_fwd_kernelI23Flash_fwd_kernel_traitsILi96ELi64ELi64ELi4ELb0ELb0EN7cutlass10bfloat16_tE19Flash_kernel_traitsILi96ELi64ELi64ELi4ES3_EELb0ELb1ELb0ELb0ELb0ELb0ELb0ELb0EEEvNS_16Flash_fwd_paramsE:
        /* <DEDUP_REMOVED lines=20> */
[----:B------:R-:W2:Y:S01]  /*0140*/  @P4 LDG.E R9, desc[UR14][R12.64+0x4] ;  /* 0x0000040e0c094981 */ /* 0x000ea2000c1e1900 */
[----:B------:R-:W-:Y:S01]  /*0150*/  SHF.R.U32.HI R0, RZ, 0x1e, R7 ;  /* 0x0000001eff007819 */ /* 0x000fe20000011607 */
[----:B------:R-:W-:Y:S02]  /*0160*/  IMAD.MOV.U32 R8, RZ, RZ, RZ ;  /* 0x000000ffff087224 */ /* 0x000fe400078e00ff */
[C---:B------:R-:W-:Y:S01]  /*0170*/  @P2 IADD3 R2, P0, PT, R17.reuse, UR4, RZ ;  /* 0x0000000411022c10 */ /* 0x040fe2000ff1e0ff */
[----:B------:R-:W3:Y:S01]  /*0180*/  LDCU.U8 UR4, c[0x0][0x532] ;  /* 0x0000a640ff0477ac */ /* 0x000ee20008000000 */
[----:B------:R-:W-:-:S02]  /*0190*/  @P3 IADD3 R10, P1, PT, R17, UR6, RZ ;  /* 0x00000006110a3c10 */ /* 0x000fc4000ff3e0ff */
[C---:B------:R-:W-:Y:S01]  /*01a0*/  @P2 IADD3.X R3, PT, PT, R0.reuse, UR5, RZ, P0, !PT ;  /* 0x0000000500032c10 */ /* 0x040fe200087fe4ff */
[----:B------:R-:W4:Y:S01]  /*01b0*/  S2R R15, SR_CTAID.X ;  /* 0x00000000000f7919 */ /* 0x000f220000002500 */
[----:B------:R-:W-:-:S03]  /*01c0*/  @P3 IADD3.X R11, PT, PT, R0, UR7, RZ, P1, !PT ;  /* 0x00000007000b3c10 */ /* 0x000fc60008ffe4ff */
[----:B------:R-:W5:Y:S01]  /*01d0*/  @P2 LDG.E R93, desc[UR14][R2.64] ;  /* 0x0000000e025d2981 */ /* 0x000f62000c1e1900 */
[----:B-1----:R-:W-:-:S03]  /*01e0*/  IADD3 R16, P0, PT, R17, R4, RZ ;  /* 0x0000000411107210 */ /* 0x002fc60007f1e0ff */
[----:B------:R1:W5:Y:S02]  /*01f0*/  @P3 LDG.E R8, desc[UR14][R10.64] ;  /* 0x0000000e0a083981 */ /* 0x000364000c1e1900 */
[----:B------:R-:W-:Y:S01]  /*0200*/  IMAD.X R17, R0, 0x1, R5, P0 ;  /* 0x0000000100117824 */ /* 0x000fe200000e0605 */
[C---:B------:R-:W-:Y:S01]  /*0210*/  ISETP.NE.U32.AND P0, PT, R4.reuse, RZ, PT ;  /* 0x000000ff0400720c */ /* 0x040fe20003f05070 */
[----:B------:R-:W2:Y:S03]  /*0220*/  @!P2 LDC R0, c[0x0][0x43c] ;  /* 0x00010f00ff00ab82 */ /* 0x000ea60000000800 */
[----:B------:R-:W-:Y:S02]  /*0230*/  ISETP.NE.AND.EX P0, PT, R5, RZ, PT, P0 ;  /* 0x000000ff0500720c */ /* 0x000fe40003f05300 */
[----:B---3--:R-:W-:Y:S02]  /*0240*/  ISETP.NE.AND P1, PT, RZ, UR4, PT ;  /* 0x00000004ff007c0c */ /* 0x008fe4000bf25270 */
[----:B------:R-:W-:-:S04]  /*0250*/  ISETP.EQ.U32.AND P3, PT, R4, RZ, PT ;  /* 0x000000ff0400720c */ /* 0x000fc80003f62070 */
[----:B------:R-:W-:Y:S01]  /*0260*/  ISETP.EQ.OR.EX P3, PT, R5, RZ, !P1, P3 ;  /* 0x000000ff0500720c */ /* 0x000fe20004f62730 */
[----:B------:R-:W3:Y:S08]  /*0270*/  @!P2 LDC.64 R2, c[0x0][0x488] ;  /* 0x00012200ff02ab82 */ /* 0x000ef00000000a00 */
[----:B-1----:R-:W1:Y:S08]  /*0280*/  @!P4 LDC R11, c[0x0][0x434] ;  /* 0x00010d00ff0bcb82 */ /* 0x002e700000000800 */
[----:B------:R-:W1:Y:S01]  /*0290*/  @!P0 LDC R5, c[0x0][0x438] ;  /* 0x00010e00ff058b82 */ /* 0x000e620000000800 */
[----:B------:R-:W-:-:S02]  /*02a0*/  IMAD.MOV.U32 R13, RZ, RZ, -0x1 ;  /* 0xffffffffff0d7424 */ /* 0x000fc400078e00ff */
[----:B----4-:R-:W-:-:S04]  /*02b0*/  IMAD.SHL.U32 R10, R15, 0x40, RZ ;  /* 0x000000400f0a7824 */ /* 0x010fc800078e00ff */
[----:B------:R4:W5:Y:S01]  /*02c0*/  @!P3 LDG.E R13, desc[UR14][R16.64] ;  /* 0x0000000e100db981 */ /* 0x000962000c1e1900 */
[----:B--2---:R-:W-:-:S05]  /*02d0*/  @P4 IMAD.IADD R11, R9, 0x1, -R122 ;  /* 0x00000001090b4824 */ /* 0x004fca00078e0a7a */
[----:B-1----:R-:W-:Y:S01]  /*02e0*/  ISETP.GT.AND P3, PT, R11, R10, PT ;  /* 0x0000000a0b00720c */ /* 0x002fe20003f64270 */
[----:B---34-:R-:W-:-:S12]  /*02f0*/  @!P0 BRA `(.L_x_243) ;  /* 0x00000000000c8947 */ /* 0x018fd80003800000 */
[----:B------:R-:W2:Y:S02]  /*0300*/  @P1 LDG.E R4, desc[UR14][R16.64+0x4] ;  /* 0x0000040e10041981 */ /* 0x000ea4000c1e1900 */
[----:B--2--5:R-:W-:-:S06]  /*0310*/  @P1 IADD3 R5, PT, PT, R4, -R13, RZ ;  /* 0x8000000d04051210 */ /* 0x024fcc0007ffe0ff */
[----:B------:R1:W5:Y:S02]  /*0320*/  @!P1 LDG.E R5, desc[UR14][R16.64] ;  /* 0x0000000e10059981 */ /* 0x000364000c1e1900 */
.L_x_243:
[----:B------:R-:W-:Y:S05]  /*0330*/  @!P3 EXIT ;  /* 0x000000000000b94d */ /* 0x000fea0003800000 */
[----:B------:R-:W2:Y:S01]  /*0340*/  LDC R6, c[0x0][0x508] ;  /* 0x00014200ff067b82 */ /* 0x000ea20000000800 */
[----:B------:R-:W-:Y:S01]  /*0350*/  @!P2 ISETP.NE.U32.AND P0, PT, R2, RZ, PT ;  /* 0x000000ff0200a20c */ /* 0x000fe20003f05070 */
[----:B-----5:R-:W-:Y:S01]  /*0360*/  @P2 IMAD.IADD R93, R93, 0x1, -R8 ;  /* 0x000000015d5d2824 */ /* 0x020fe200078e0a08 */
[----:B------:R-:W3:Y:S02]  /*0370*/  S2R R9, SR_CTAID.Z ;  /* 0x0000000000097919 */ /* 0x000ee40000002700 */
[----:B------:R-:W-:Y:S01]  /*0380*/  @!P2 ISETP.NE.AND.EX P0, PT, R3, RZ, PT, P0 ;  /* 0x000000ff0300a20c */ /* 0x000fe20003f05300 */
[----:B------:R-:W4:Y:S03]  /*0390*/  S2R R90, SR_TID.X ;  /* 0x00000000005a7919 */ /* 0x000f260000002100 */
[----:B------:R-:W-:-:S04]  /*03a0*/  @!P2 SEL R0, R0, RZ, P0 ;  /* 0x000000ff0000a207 */ /* 0x000fc80000000000 */
[----:B------:R-:W-:Y:S01]  /*03b0*/  @!P2 IADD3 R93, PT, PT, R0, R5, -R8 ;  /* 0x00000005005da210 */ /* 0x000fe20007ffe808 */
[----:B------:R-:W-:-:S04]  /*03c0*/  VIADD R0, R15, 0x1 ;  /* 0x000000010f007836 */ /* 0x000fc80000000000 */
[----:B------:R-:W-:Y:S02]  /*03d0*/  VIADD R5, R93, 0x3f ;  /* 0x0000003f5d057836 */ /* 0x000fe40000000000 */
[----:B------:R-:W-:-:S03]  /*03e0*/  IMAD R3, R0, 0x40, -R11 ;  /* 0x0000004000037824 */ /* 0x000fc600078e0a0b */
        /* <DEDUP_REMOVED lines=15> */
[----:B------:R-:W2:Y:S08]  /*04e0*/  @P2 LDC.64 R4, c[0x0][0x408] ;  /* 0x00010200ff042b82 */ /* 0x000eb00000000a00 */
[----:B------:R-:W4:Y:S01]  /*04f0*/  LDC R0, c[0x0][0x434] ;  /* 0x00010d00ff007b82 */ /* 0x000f220000000800 */
[----:B------:R-:W-:Y:S01]  /*0500*/  @P1 MOV R14, 0x1 ;  /* 0x00000001000e1802 */ /* 0x000fe20000000f00 */
[----:B-1----:R-:W-:-:S06]  /*0510*/  @!P2 IMAD.WIDE.U32 R16, R7, R12, RZ ;  /* 0x0000000c0710a225 */ /* 0x002fcc00078e00ff */
[----:B------:R-:W1:Y:S01]  /*0520*/  @P1 LDC.64 R2, c[0x0][0x430] ;  /* 0x00010c00ff021b82 */ /* 0x000e620000000a00 */
[----:B------:R-:W-:Y:S02]  /*0530*/  SHF.R.U32.HI R12, RZ, 0x2, R90 ;  /* 0x00000002ff0c7819 */ /* 0x000fe4000001165a */
[----:B------:R-:W-:Y:S02]  /*0540*/  SHF.L.U32 R90, R90, 0x3, RZ ;  /* 0x000000035a5a7819 */ /* 0x000fe400000006ff */
[----:B------:R-:W-:-:S03]  /*0550*/  @!P2 MOV R8, R16 ;  /* 0x000000100008a202 */ /* 0x000fc60000000f00 */
[----:B------:R-:W3:Y:S01]  /*0560*/  @P1 LDC R21, c[0x0][0x430] ;  /* 0x00010c00ff151b82 */ /* 0x000ee20000000800 */
[----:B--2---:R-:W-:-:S04]  /*0570*/  @P2 IMAD.WIDE.U32 R22, R122, R4, RZ ;  /* 0x000000047a162225 */ /* 0x004fc800078e00ff */
[----:B-1----:R-:W-:Y:S01]  /*0580*/  @P1 IMAD R2, R2, R3, RZ ;  /* 0x0000000302021224 */ /* 0x002fe200078e02ff */
[----:B----4-:R-:W-:Y:S06]  /*0590*/  @P1 BRA `(.L_x_245) ;  /* 0x0000000000281947 */ /* 0x010fec0003800000 */
[----:B---3--:R-:W-:Y:S01]  /*05a0*/  ISETP.NE.AND P0, PT, R6, RZ, PT ;  /* 0x000000ff0600720c */ /* 0x008fe20003f05270 */
[----:B------:R-:W1:-:S12]  /*05b0*/  LDC R4, c[0x0][0x3e0] ;  /* 0x0000f800ff047b82 */ /* 0x000e580000000800 */
[----:B------:R-:W2:Y:S01]  /*05c0*/  @P0 LDC R2, c[0x0][0x454] ;  /* 0x00011500ff020b82 */ /* 0x000ea20000000800 */
[----:B------:R-:W-:Y:S02]  /*05d0*/  @P0 MOV R21, 0x1 ;  /* 0x0000000100150802 */ /* 0x000fe40000000f00 */
[----:B------:R-:W-:-:S05]  /*05e0*/  @!P0 MOV R21, 0x1 ;  /* 0x0000000100158802 */ /* 0x000fca0000000f00 */
[----:B------:R-:W1:Y:S08]  /*05f0*/  @P0 LDC R19, c[0x0][0x454] ;  /* 0x00011500ff130b82 */ /* 0x000e700000000800 */
[----:B------:R-:W3:Y:S08]  /*0600*/  @!P0 LDC R3, c[0x0][0x434] ;  /* 0x00010d00ff038b82 */ /* 0x000ef00000000800 */
[----:B------:R-:W4:Y:S01]  /*0610*/  @!P0 LDC R2, c[0x0][0x434] ;  /* 0x00010d00ff028b82 */ /* 0x000f220000000800 */
[----:B-1----:R-:W-:-:S02]  /*0620*/  @P0 IMAD R14, R19, R4, RZ ;  /* 0x00000004130e0224 */ /* 0x002fc400078e02ff */
[----:B--23--:R-:W-:-:S07]  /*0630*/  @!P0 IMAD R14, R3, R4, RZ ;  /* 0x00000004030e8224 */ /* 0x00cfce00078e02ff */
.L_x_245:
[----:B------:R-:W1:Y:S01]  /*0640*/  LDCU.64 UR4, c[0x0][0x410] ;  /* 0x00008200ff0477ac */ /* 0x000e620008000a00 */
[----:B------:R-:W-:Y:S01]  /*0650*/  @!P2 IMAD R3, R7, R13, R17 ;  /* 0x0000000d0703a224 */ /* 0x000fe200078e0211 */
[----:B------:R-:W-:Y:S01]  /*0660*/  LOP3.LUT R17, R90, 0x18, RZ, 0xc0, !PT ;  /* 0x000000185a117812 */ /* 0x000fe200078ec0ff */
[----:B------:R-:W-:Y:S01]  /*0670*/  IMAD.IADD R11, R11, 0x1, -R10 ;  /* 0x000000010b0b7824 */ /* 0x000fe200078e0a0a */
[----:B------:R-:W-:Y:S01]  /*0680*/  @P2 MOV R8, R22 ;  /* 0x0000001600082202 */ /* 0x000fe20000000f00 */
[----:B------:R-:W-:Y:S01]  /*0690*/  @P2 IMAD R3, R122, R5, R23 ;  /* 0x000000057a032224 */ /* 0x000fe200078e0217 */
[----:B---3--:R-:W-:Y:S01]  /*06a0*/  ISETP.NE.AND P1, PT, R6, RZ, !P1 ;  /* 0x000000ff0600720c */ /* 0x008fe20004f25270 */
[----:B------:R-:W-:Y:S01]  /*06b0*/  IMAD.MOV.U32 R13, RZ, RZ, RZ ;  /* 0x000000ffff0d7224 */ /* 0x000fe200078e00ff */
[----:B------:R-:W-:Y:S01]  /*06c0*/  IADD3 R22, P0, PT, R17, R8, RZ ;  /* 0x0000000811167210 */ /* 0x000fe20007f1e0ff */
[----:B----4-:R-:W-:Y:S01]  /*06d0*/  IMAD R2, R9, R2, RZ ;  /* 0x0000000209027224 */ /* 0x010fe200078e02ff */
[-C--:B------:R-:W-:Y:S01]  /*06e0*/  ISETP.GE.AND P2, PT, R12, R11.reuse, PT ;  /* 0x0000000b0c00720c */ /* 0x080fe20003f46270 */
[----:B------:R-:W-:Y:S01]  /*06f0*/  BSSY.RECONVERGENT B0, `(.L_x_246) ;  /* 0x0000021000007945 */ /* 0x000fe20003800200 */
[----:B------:R-:W-:Y:S01]  /*0700*/  ISETP.NE.AND P3, PT, R122, -0x1, PT ;  /* 0xffffffff7a00780c */ /* 0x000fe20003f65270 */
[----:B------:R-:W-:Y:S01]  /*0710*/  IMAD.X R23, RZ, RZ, R3, P0 ;  /* 0x000000ffff177224 */ /* 0x000fe200000e0603 */
[----:B------:R-:W-:Y:S01]  /*0720*/  IADD3 R4, PT, PT, R12, 0x20, RZ ;  /* 0x000000200c047810 */ /* 0x000fe20007ffe0ff */
[----:B------:R-:W-:Y:S01]  /*0730*/  IMAD R3, R7, R0, RZ ;  /* 0x0000000007037224 */ /* 0x000fe200078e02ff */
[----:B------:R-:W-:Y:S01]  /*0740*/  ISETP.NE.AND P5, PT, R17, RZ, PT ;  /* 0x000000ff1100720c */ /* 0x000fe20003fa5270 */
[----:B------:R-:W-:Y:S01]  /*0750*/  IMAD.WIDE.U32 R18, R15, 0x40, R12 ;  /* 0x000000400f127825 */ /* 0x000fe200078e000c */
[----:B------:R-:W-:-:S02]  /*0760*/  ISETP.GE.AND P0, PT, R4, R11, PT ;  /* 0x0000000b0400720c */ /* 0x000fc40003f06270 */
[----:B------:R-:W-:Y:S01]  /*0770*/  SEL R122, R3, R122, !P3 ;  /* 0x0000007a037a7207 */ /* 0x000fe20005800000 */
[----:B-1----:R-:W-:Y:S01]  /*0780*/  IMAD.WIDE.U32 R22, R9, UR4, R22 ;  /* 0x0000000409167c25 */ /* 0x002fe2000f8e0016 */
[----:B------:R-:W-:Y:S02]  /*0790*/  LOP3.LUT R0, R17, 0x20, RZ, 0xfc, !PT ;  /* 0x0000002011007812 */ /* 0x000fe400078efcff */
[----:B------:R-:W-:Y:S01]  /*07a0*/  SEL R3, R122, RZ, P1 ;  /* 0x000000ff7a037207 */ /* 0x000fe20000800000 */
[----:B------:R-:W-:Y:S01]  /*07b0*/  IMAD R9, R9, UR5, R23 ;  /* 0x0000000509097c24 */ /* 0x000fe2000f8e0217 */
[----:B------:R-:W-:Y:S01]  /*07c0*/  LOP3.LUT R6, R17, 0x40, RZ, 0xfc, !PT ;  /* 0x0000004011067812 */ /* 0x000fe200078efcff */
[----:B------:R-:W-:Y:S02]  /*07d0*/  @!P1 IMAD R2, R7, R14, R2 ;  /* 0x0000000e07029224 */ /* 0x000fe400078e0202 */
[----:B------:R-:W-:Y:S01]  /*07e0*/  IMAD R10, R10, R21, RZ ;  /* 0x000000150a0a7224 */ /* 0x000fe200078e02ff */
[----:B------:R-:W-:Y:S06]  /*07f0*/  @P2 BRA `(.L_x_247) ;  /* 0x0000000000402947 */ /* 0x000fec0003800000 */
        /* <DEDUP_REMOVED lines=16> */
.L_x_247:
[----:B------:R-:W-:Y:S05]  /*0900*/  BSYNC.RECONVERGENT B0 ;  /* 0x0000000000007941 */ /* 0x000fea0003800200 */
.L_x_246:
[----:B------:R-:W-:Y:S01]  /*0910*/  SHF.R.S32.HI R122, RZ, 0x1f, R122 ;  /* 0x0000001fff7a7819 */ /* 0x000fe2000001147a */
[----:B------:R-:W-:Y:S01]  /*0920*/  BSSY.RECONVERGENT B0, `(.L_x_248) ;  /* 0x000001a000007945 */ /* 0x000fe20003800200 */
[-C--:B------:R-:W-:Y:S02]  /*0930*/  ISETP.GE.OR P6, PT, R12, R11.reuse, P5 ;  /* 0x0000000b0c00720c */ /* 0x080fe40002fc6670 */
[----:B------:R-:W-:Y:S02]  /*0940*/  ISETP.GE.OR P5, PT, R4, R11, P5 ;  /* 0x0000000b0400720c */ /* 0x000fe40002fa6670 */
[----:B------:R-:W-:Y:S02]  /*0950*/  IADD3 R3, P4, P3, R10, R3, R2 ;  /* 0x000000030a037210 */ /* 0x000fe40007b9e002 */
[----:B------:R-:W-:Y:S02]  /*0960*/  SEL R122, R122, RZ, P1 ;  /* 0x000000ff7a7a7207 */ /* 0x000fe40000800000 */
[----:B------:R-:W-:-:S02]  /*0970*/  SHF.R.S32.HI R5, RZ, 0x1f, R10 ;  /* 0x0000001fff057819 */ /* 0x000fc4000001140a */
[----:B------:R-:W-:Y:S01]  /*0980*/  SHF.R.S32.HI R7, RZ, 0x1f, R2 ;  /* 0x0000001fff077819 */ /* 0x000fe20000011402 */
[----:B------:R-:W-:Y:S06]  /*0990*/  @P0 BRA `(.L_x_249) ;  /* 0x0000000000480947 */ /* 0x000fec0003800000 */
[----:B------:R-:W2:Y:S01]  /*09a0*/  LDCU.64 UR6, c[0x0][0x408] ;  /* 0x00008100ff0677ac */ /* 0x000ea20008000a00 */
[----:B------:R-:W-:Y:S01]  /*09b0*/  IADD3 R2, P0, PT, R18, 0x20, RZ ;  /* 0x0000002012027810 */ /* 0x000fe20007f1e0ff */
[----:B------:R-:W-:Y:S01]  /*09c0*/  IMAD.MOV.U32 R8, RZ, RZ, R22 ;  /* 0x000000ffff087224 */ /* 0x000fe200078e0016 */
[----:B------:R-:W3:Y:S03]  /*09d0*/  LDCU.64 UR4, c[0x0][0x3f0] ;  /* 0x00007e00ff0477ac */ /* 0x000ee60008000a00 */
[----:B------:R-:W-:Y:S01]  /*09e0*/  IMAD.X R11, RZ, RZ, R19, P0 ;  /* 0x000000ffff0b7224 */ /* 0x000fe200000e0613 */
[----:B------:R-:W4:Y:S03]  /*09f0*/  LDCU UR8, c[0x0][0x440] ;  /* 0x00008800ff0877ac */ /* 0x000f260008000800 */
[----:B--2---:R-:W-:-:S02]  /*0a00*/  IMAD R11, R11, UR6, RZ ;  /* 0x000000060b0b7c24 */ /* 0x004fc4000f8e02ff */
[----:B------:R-:W-:-:S04]  /*0a10*/  IMAD.WIDE.U32 R8, R2, UR6, R8 ;  /* 0x0000000602087c25 */ /* 0x000fc8000f8e0008 */
[----:B------:R-:W-:Y:S01]  /*0a20*/  IMAD R11, R2, UR7, R11 ;  /* 0x00000007020b7c24 */ /* 0x000fe2000f8e020b */
[----:B---3--:R-:W-:Y:S02]  /*0a30*/  LEA R10, P0, R8, UR4, 0x1 ;  /* 0x00000004080a7c11 */ /* 0x008fe4000f8008ff */
[----:B----4-:R-:W-:Y:S01]  /*0a40*/  ISETP.GE.AND P2, PT, R17, UR8, PT ;  /* 0x0000000811007c0c */ /* 0x010fe2000bf46270 */
[----:B------:R-:W-:Y:S01]  /*0a50*/  IMAD.IADD R11, R9, 0x1, R11 ;  /* 0x00000001090b7824 */ /* 0x000fe200078e020b */
[----:B------:R-:W-:-:S04]  /*0a60*/  ISETP.GE.AND P1, PT, R0, UR8, PT ;  /* 0x0000000800007c0c */ /* 0x000fc8000bf26270 */
[----:B------:R-:W-:Y:S02]  /*0a70*/  LEA.HI.X R11, R8, UR5, R11, 0x1, P0 ;  /* 0x00000005080b7c11 */ /* 0x000fe400080f0c0b */
[----:B------:R-:W-:-:S05]  /*0a80*/  ISETP.GE.AND P0, PT, R6, UR8, PT ;  /* 0x0000000806007c0c */ /* 0x000fca000bf06270 */
[----:B------:R2:W-:Y:S04]  /*0a90*/  @!P2 STG.E.128 desc[UR14][R10.64], RZ ;  /* 0x000000ff0a00a986 */ /* 0x0005e8000c101d0e */
[----:B------:R2:W-:Y:S04]  /*0aa0*/  @!P1 STG.E.128 desc[UR14][R10.64+0x40], RZ ;  /* 0x000040ff0a009986 */ /* 0x0005e8000c101d0e */
[----:B------:R2:W-:Y:S02]  /*0ab0*/  @!P0 STG.E.128 desc[UR14][R10.64+0x80], RZ ;  /* 0x000080ff0a008986 */ /* 0x0005e4000c101d0e */
.L_x_249:
[----:B------:R-:W-:Y:S05]  /*0ac0*/  BSYNC.RECONVERGENT B0 ;  /* 0x0000000000007941 */ /* 0x000fea0003800200 */
.L_x_248:
[----:B------:R-:W-:Y:S01]  /*0ad0*/  BSSY.RECONVERGENT B0, `(.L_x_250) ;  /* 0x000000b000007945 */ /* 0x000fe20003800200 */
[----:B------:R-:W-:-:S03]  /*0ae0*/  IADD3.X R5, PT, PT, R5, R122, R7, P4, P3 ;  /* 0x0000007a05057210 */ /* 0x000fc600027e6407 */
[----:B------:R-:W-:Y:S05]  /*0af0*/  @P6 BRA `(.L_x_251) ;  /* 0x0000000000206947 */ /* 0x000fea0003800000 */
[----:B------:R-:W3:Y:S01]  /*0b00*/  LDCU.64 UR4, c[0x0][0x420] ;  /* 0x00008400ff0477ac */ /* 0x000ee20008000a00 */
[----:B------:R-:W-:Y:S02]  /*0b10*/  IMAD R0, R12, R21, RZ ;  /* 0x000000150c007224 */ /* 0x000fe400078e02ff */
[----:B------:R-:W-:-:S03]  /*0b20*/  IMAD.MOV.U32 R9, RZ, RZ, 0x7f800000 ;  /* 0x7f800000ff097424 */ /* 0x000fc600078e00ff */
[----:B------:R-:W-:-:S04]  /*0b30*/  IADD3 R7, P0, PT, R0, R3, RZ ;  /* 0x0000000300077210 */ /* 0x000fc80007f1e0ff */
[----:B------:R-:W-:Y:S02]  /*0b40*/  LEA.HI.X.SX32 R0, R0, R5, 0x1, P0 ;  /* 0x0000000500007211 */ /* 0x000fe400000f0eff */
[----:B---3--:R-:W-:-:S04]  /*0b50*/  LEA R6, P0, R7, UR4, 0x2 ;  /* 0x0000000407067c11 */ /* 0x008fc8000f8010ff */
[----:B------:R-:W-:-:S05]  /*0b60*/  LEA.HI.X R7, R7, UR5, R0, 0x2, P0 ;  /* 0x0000000507077c11 */ /* 0x000fca00080f1400 */
[----:B------:R3:W-:Y:S04]  /*0b70*/  STG.E desc[UR14][R6.64], R9 ;  /* 0x0000000906007986 */ /* 0x0007e8000c10190e */
.L_x_251:
[----:B------:R-:W-:Y:S05]  /*0b80*/  BSYNC.RECONVERGENT B0 ;  /* 0x0000000000007941 */ /* 0x000fea0003800200 */
.L_x_250:
[----:B------:R-:W-:Y:S05]  /*0b90*/  @P5 EXIT ;  /* 0x000000000000594d */ /* 0x000fea0003800000 */
[----:B------:R-:W4:Y:S01]  /*0ba0*/  LDCU.64 UR4, c[0x0][0x420] ;  /* 0x00008400ff0477ac */ /* 0x000f220008000a00 */
[----:B------:R-:W-:-:S05]  /*0bb0*/  IMAD R4, R4, R21, RZ ;  /* 0x0000001504047224 */ /* 0x000fca00078e02ff */
[----:B------:R-:W-:-:S04]  /*0bc0*/  IADD3 R3, P0, PT, R4, R3, RZ ;  /* 0x0000000304037210 */ /* 0x000fc80007f1e0ff */
[----:B------:R-:W-:Y:S01]  /*0bd0*/  LEA.HI.X.SX32 R4, R4, R5, 0x1, P0 ;  /* 0x0000000504047211 */ /* 0x000fe200000f0eff */
[----:B------:R-:W-:Y:S01]  /*0be0*/  IMAD.MOV.U32 R5, RZ, RZ, 0x7f800000 ;  /* 0x7f800000ff057424 */ /* 0x000fe200078e00ff */
[----:B----4-:R-:W-:-:S04]  /*0bf0*/  LEA R2, P0, R3, UR4, 0x2 ;  /* 0x0000000403027c11 */ /* 0x010fc8000f8010ff */
[----:B------:R-:W-:-:S05]  /*0c00*/  LEA.HI.X R3, R3, UR5, R4, 0x2, P0 ;  /* 0x0000000503037c11 */ /* 0x000fca00080f1404 */
[----:B------:R-:W-:Y:S01]  /*0c10*/  STG.E desc[UR14][R2.64], R5 ;  /* 0x0000000502007986 */ /* 0x000fe2000c10190e */
[----:B------:R-:W-:Y:S05]  /*0c20*/  EXIT ;  /* 0x000000000000794d */ /* 0x000fea0003800000 */
.L_x_244:
[----:B------:R-:W-:Y:S02]  /*0c30*/  ISETP.NE.AND P0, PT, R122, -0x1, PT ;  /* 0xffffffff7a00780c */ /* 0x000fe40003f05270 */
[----:B------:R-:W-:-:S11]  /*0c40*/  ISETP.NE.AND P2, PT, R13, -0x1, PT ;  /* 0xffffffff0d00780c */ /* 0x000fd60003f45270 */
[----:B------:R-:W2:Y:S08]  /*0c50*/  @!P0 LDC.64 R4, c[0x0][0x398] ;  /* 0x0000e600ff048b82 */ /* 0x000eb00000000a00 */
[----:B------:R-:W1:Y:S01]  /*0c60*/  @P0 LDC.64 R2, c[0x0][0x3b0] ;  /* 0x0000ec00ff020b82 */ /* 0x000e620000000a00 */
[----:B--2---:R-:W-:-:S04]  /*0c70*/  @!P0 IMAD.WIDE.U32 R18, R7, R4, RZ ;  /* 0x0000000407128225 */ /* 0x004fc800078e00ff */
[----:B------:R-:W-:Y:S02]  /*0c80*/  @!P0 IMAD R0, R7, R5, R19 ;  /* 0x0000000507008224 */ /* 0x000fe400078e0213 */
        /* <DEDUP_REMOVED lines=16> */
.L_x_252:
[----:B------:R-:W1:Y:S01]  /*0d90*/  LDC.64 R88, c[0x0][0x3b8] ;  /* 0x0000ee00ff587b82 */ /* 0x000e620000000a00 */
[----:B------:R-:W-:-:S05]  /*0da0*/  IADD3 R16, PT, PT, R8, R13, RZ ;  /* 0x0000000d08107210 */ /* 0x000fca0007ffe0ff */
[C---:B-1----:R-:W-:Y:S02]  /*0db0*/  IMAD R4, R16.reuse, R89, RZ ;  /* 0x0000005910047224 */ /* 0x042fe400078e02ff */
[----:B------:R-:W-:-:S05]  /*0dc0*/  IMAD.WIDE.U32 R16, R16, R88, RZ ;  /* 0x0000005810107225 */ /* 0x000fca00078e00ff */
[----:B------:R-:W-:-:S07]  /*0dd0*/  IADD3 R4, PT, PT, R17, R4, RZ ;  /* 0x0000000411047210 */ /* 0x000fce0007ffe0ff */
.L_x_253:
        /* <DEDUP_REMOVED lines=10> */
[----:B------:R-:W-:-:S04]  /*0e80*/  IMAD.HI.U32 R14, R21, R3, R20 ;  /* 0x00000003150e7227 */ /* 0x000fc800078e0014 */
[----:B------:R-:W-:-:S04]  /*0e90*/  IMAD.MOV.U32 R3, RZ, RZ, R2 ;  /* 0x000000ffff037224 */ /* 0x000fc800078e0002 */
[----:B------:R-:W-:-:S04]  /*0ea0*/  IMAD.HI.U32 R14, R14, R3, RZ ;  /* 0x000000030e0e7227 */ /* 0x000fc800078e00ff */
[----:B------:R-:W-:-:S04]  /*0eb0*/  IMAD.MOV R2, RZ, RZ, -R14 ;  /* 0x000000ffff027224 */ /* 0x000fc800078e0a0e */
[----:B------:R-:W-:-:S05]  /*0ec0*/  IMAD R2, R5, R2, R3 ;  /* 0x0000000205027224 */ /* 0x000fca00078e0203 */
[----:B------:R-:W-:-:S13]  /*0ed0*/  ISETP.GT.U32.AND P1, PT, R5, R2, PT ;  /* 0x000000020500720c */ /* 0x000fda0003f24070 */
[-C--:B------:R-:W-:Y:S01]  /*0ee0*/  @!P1 IADD3 R2, PT, PT, R2, -R5.reuse, RZ ;  /* 0x8000000502029210 */ /* 0x080fe20007ffe0ff */
[----:B------:R-:W-:Y:S01]  /*0ef0*/  @!P1 VIADD R14, R14, 0x1 ;  /* 0x000000010e0e9836 */ /* 0x000fe20000000000 */
[----:B------:R-:W-:Y:S02]  /*0f00*/  ISETP.NE.AND P1, PT, R12, RZ, PT ;  /* 0x000000ff0c00720c */ /* 0x000fe40003f25270 */
[----:B------:R-:W-:Y:S02]  /*0f10*/  ISETP.GE.U32.AND P3, PT, R2, R5, PT ;  /* 0x000000050200720c */ /* 0x000fe40003f66070 */
[----:B------:R-:W-:-:S04]  /*0f20*/  LOP3.LUT R2, R9, R12, RZ, 0x3c, !PT ;  /* 0x0000000c09027212 */ /* 0x000fc800078e3cff */
[----:B------:R-:W-:-:S07]  /*0f30*/  ISETP.GE.AND P0, PT, R2, RZ, PT ;  /* 0x000000ff0200720c */ /* 0x000fce0003f06270 */
        /* <DEDUP_REMOVED lines=17> */
.L_x_254:
[----:B------:R-:W1:Y:S01]  /*1050*/  LDC.64 R84, c[0x0][0x3c0] ;  /* 0x0000f000ff547b82 */ /* 0x000e620000000a00 */
[----:B------:R-:W-:-:S05]  /*1060*/  IADD3 R8, PT, PT, R8, R13, RZ ;  /* 0x0000000d08087210 */ /* 0x000fca0007ffe0ff */
[C---:B-1----:R-:W-:Y:S02]  /*1070*/  IMAD R3, R8.reuse, R85, RZ ;  /* 0x0000005508037224 */ /* 0x042fe400078e02ff */
[----:B------:R-:W-:-:S05]  /*1080*/  IMAD.WIDE.U32 R20, R8, R84, RZ ;  /* 0x0000005408147225 */ /* 0x000fca00078e00ff */
[----:B------:R-:W-:-:S07]  /*1090*/  IADD3 R3, PT, PT, R21, R3, RZ ;  /* 0x0000000315037210 */ /* 0x000fce0007ffe0ff */
.L_x_255:
[----:B------:R-:W-:Y:S01]  /*10a0*/  IMAD.SHL.U32 R125, R90, 0x8, RZ ;  /* 0x000000085a7d7824 */ /* 0x000fe200078e00ff */
[----:B------:R-:W1:Y:S01]  /*10b0*/  LDCU.128 UR4, c[0x0][0x3d0] ;  /* 0x00007a00ff0477ac */ /* 0x000e620008000c00 */
[----:B------:R-:W2:Y:S01]  /*10c0*/  S2UR UR16, SR_CgaCtaId ;  /* 0x00000000001079c3 */ /* 0x000ea20000008800 */
[----:B------:R-:W-:Y:S01]  /*10d0*/  SHF.R.U32.HI R12, RZ, 0x2, R90 ;  /* 0x00000002ff0c7819 */ /* 0x000fe2000001165a */
[----:B------:R-:W-:Y:S01]  /*10e0*/  IMAD.MOV.U32 R13, RZ, RZ, RZ ;  /* 0x000000ffff0d7224 */ /* 0x000fe200078e00ff */
[----:B------:R-:W-:Y:S01]  /*10f0*/  LOP3.LUT R117, R125, 0x18, RZ, 0xc0, !PT ;  /* 0x000000187d757812 */ /* 0x000fe200078ec0ff */
[----:B------:R-:W3:Y:S01]  /*1100*/  LDCU.64 UR12, c[0x0][0x388] ;  /* 0x00007100ff0c77ac */ /* 0x000ee20008000a00 */
[----:B------:R-:W-:Y:S01]  /*1110*/  SHF.R.S32.HI R5, RZ, 0x1f, R2 ;  /* 0x0000001fff057819 */ /* 0x000fe20000011402 */
[----:B------:R-:W-:Y:S01]  /*1120*/  BSSY.RECONVERGENT B0, `(.L_x_256) ;  /* 0x0000046000007945 */ /* 0x000fe20003800200 */
[C---:B------:R-:W-:Y:S01]  /*1130*/  IADD3 R16, P1, PT, R117.reuse, R16, RZ ;  /* 0x0000001075107210 */ /* 0x040fe20007f3e0ff */
[----:B------:R-:W4:Y:S01]  /*1140*/  LDCU.64 UR10, c[0x0][0x390] ;  /* 0x00007200ff0a77ac */ /* 0x000f220008000a00 */
[----:B------:R-:W-:Y:S01]  /*1150*/  IADD3 R20, P0, PT, R117, R20, RZ ;  /* 0x0000001475147210 */ /* 0x000fe20007f1e0ff */
[----:B------:R-:W-:Y:S01]  /*1160*/  IMAD.WIDE.U32 R14, R15, 0x40, R12 ;  /* 0x000000400f0e7825 */ /* 0x000fe200078e000c */
[----:B------:R-:W-:Y:S01]  /*1170*/  IADD3.X R17, PT, PT, RZ, R4, RZ, P1, !PT ;  /* 0x00000004ff117210 */ /* 0x000fe20000ffe4ff */
[----:B------:R-:W5:Y:S01]  /*1180*/  LDCU.64 UR8, c[0x0][0x3c8] ;  /* 0x00007900ff0877ac */ /* 0x000f620008000a00 */
[----:B------:R-:W-:Y:S01]  /*1190*/  IADD3 R116, PT, PT, -R10, R11, RZ ;  /* 0x0000000b0a747210 */ /* 0x000fe20007ffe1ff */
[----:B------:R-:W-:Y:S01]  /*11a0*/  IMAD.X R21, RZ, RZ, R3, P0 ;  /* 0x000000ffff157224 */ /* 0x000fe200000e0603 */
[----:B------:R-:W-:Y:S01]  /*11b0*/  LOP3.LUT R123, R125, 0xd8, RZ, 0xc0, !PT ;  /* 0x000000d87d7b7812 */ /* 0x000fe200078ec0ff */
[----:B------:R-:W-:Y:S01]  /*11c0*/  IMAD.WIDE.U32 R16, R12, R88, R16 ;  /* 0x000000580c107225 */ /* 0x000fe200078e0010 */
[----:B------:R-:W-:-:S02]  /*11d0*/  IADD3 R18, P0, PT, R117, R18, RZ ;  /* 0x0000001275127210 */ /* 0x000fc40007f1e0ff */
[C---:B------:R-:W-:Y:S01]  /*11e0*/  ISETP.GE.AND P2, PT, R12.reuse, R116, PT ;  /* 0x000000740c00720c */ /* 0x040fe20003f46270 */
[C---:B------:R-:W-:Y:S01]  /*11f0*/  IMAD.WIDE.U32 R20, R12.reuse, R84, R20 ;  /* 0x000000540c147225 */ /* 0x040fe200078e0014 */
[----:B------:R-:W-:Y:S02]  /*1200*/  LOP3.LUT R4, R125, 0x1f20, RZ, 0xc0, !PT ;  /* 0x00001f207d047812 */ /* 0x000fe400078ec0ff */
[----:B------:R-:W-:Y:S01]  /*1210*/  LOP3.LUT R123, R123, 0x18, R90, 0x78, !PT ;  /* 0x000000187b7b7812 */ /* 0x000fe200078e785a */
[----:B-1----:R-:W-:Y:S01]  /*1220*/  IMAD R7, R5, UR4, RZ ;  /* 0x0000000405077c24 */ /* 0x002fe2000f8e02ff */
[----:B------:R-:W-:Y:S01]  /*1230*/  LOP3.LUT R130, R117, 0x20, RZ, 0xfc, !PT ;  /* 0x0000002075827812 */ /* 0x000fe200078efcff */
[----:B------:R-:W-:Y:S01]  /*1240*/  IMAD R17, R12, R89, R17 ;  /* 0x000000590c117224 */ /* 0x000fe200078e0211 */
[----:B------:R-:W-:Y:S01]  /*1250*/  LOP3.LUT R123, R4, R123, RZ, 0xfc, !PT ;  /* 0x0000007b047b7212 */ /* 0x000fe200078efcff */
[----:B------:R-:W-:Y:S01]  /*1260*/  IMAD R5, R5, UR6, RZ ;  /* 0x0000000605057c24 */ /* 0x000fe2000f8e02ff */
[----:B------:R-:W-:Y:S01]  /*1270*/  LOP3.LUT R129, R117, 0x40, RZ, 0xfc, !PT ;  /* 0x0000004075817812 */ /* 0x000fe200078efcff */
[----:B------:R-:W-:-:S02]  /*1280*/  IMAD R21, R12, R85, R21 ;  /* 0x000000550c157224 */ /* 0x000fc400078e0215 */
[C---:B------:R-:W-:Y:S01]  /*1290*/  IMAD R7, R2.reuse, UR5, R7 ;  /* 0x0000000502077c24 */ /* 0x040fe2000f8e0207 */
[----:B------:R-:W-:Y:S01]  /*12a0*/  UMOV UR5, 0x400 ;  /* 0x0000040000057882 */ /* 0x000fe20000000000 */
[C---:B------:R-:W-:Y:S01]  /*12b0*/  IMAD R5, R2.reuse, UR7, R5 ;  /* 0x0000000702057c24 */ /* 0x040fe2000f8e0205 */
[----:B--2---:R-:W-:Y:S01]  /*12c0*/  ULEA UR5, UR16, UR5, 0x18 ;  /* 0x0000000510057291 */ /* 0x004fe2000f8ec0ff */
[----:B------:R-:W-:-:S04]  /*12d0*/  IMAD.WIDE.U32 R16, R2, UR4, R16 ;  /* 0x0000000402107c25 */ /* 0x000fc8000f8e0010 */
[----:B------:R-:W-:Y:S01]  /*12e0*/  IMAD.WIDE.U32 R2, R2, UR6, R20 ;  /* 0x0000000602027c25 */ /* 0x000fe2000f8e0014 */
[----:B---3--:R-:W-:Y:S02]  /*12f0*/  LEA R121, P1, R16, UR12, 0x1 ;  /* 0x0000000c10797c11 */ /* 0x008fe4000f8208ff */
[----:B------:R-:W-:Y:S01]  /*1300*/  LEA R123, R123, UR5, 0x1 ;  /* 0x000000057b7b7c11 */ /* 0x000fe2000f8e08ff */
[----:B------:R-:W-:Y:S01]  /*1310*/  IMAD.X R19, RZ, RZ, R0, P0 ;  /* 0x000000ffff137224 */ /* 0x000fe200000e0600 */
[----:B------:R-:W-:Y:S01]  /*1320*/  IADD3 R118, PT, PT, R3, R5, RZ ;  /* 0x0000000503767210 */ /* 0x000fe20007ffe0ff */
[----:B------:R-:W-:Y:S01]  /*1330*/  IMAD.IADD R120, R17, 0x1, R7 ;  /* 0x0000000111787824 */ /* 0x000fe200078e0207 */
[----:B----4-:R-:W-:Y:S01]  /*1340*/  LEA R119, P0, R2, UR10, 0x1 ;  /* 0x0000000a02777c11 */ /* 0x010fe2000f8008ff */
[----:B-----5:R-:W-:-:S03]  /*1350*/  IMAD.WIDE.U32 R4, R9, UR8, R18 ;  /* 0x0000000809047c25 */ /* 0x020fc6000f8e0012 */
[----:B------:R-:W-:Y:S01]  /*1360*/  LEA.HI.X R120, R16, UR13, R120, 0x1, P1 ;  /* 0x0000000d10787c11 */ /* 0x000fe200088f0c78 */
[----:B------:R-:W-:Y:S01]  /*1370*/  IMAD R9, R9, UR9, R5 ;  /* 0x0000000909097c24 */ /* 0x000fe2000f8e0205 */
[----:B------:R-:W-:Y:S01]  /*1380*/  LEA.HI.X R118, R2, UR11, R118, 0x1, P0 ;  /* 0x0000000b02767c11 */ /* 0x000fe200080f0c76 */
        /* <DEDUP_REMOVED lines=30> */
.L_x_258:
[----:B------:R2:W-:Y:S02]  /*1570*/  STS.128 [R123+0x2000], RZ ;  /* 0x002000ff7b007388 */ /* 0x0005e40000000c00 */
.L_x_257:
[----:B------:R-:W-:Y:S05]  /*1580*/  BSYNC.RECONVERGENT B0 ;  /* 0x0000000000007941 */ /* 0x000fea0003800200 */
.L_x_256:
[----:B-1-3--:R-:W-:Y:S01]  /*1590*/  VIADD R3, R12, 0x20 ;  /* 0x000000200c037836 */ /* 0x00afe20000000000 */
[----:B------:R-:W-:Y:S01]  /*15a0*/  BSSY.RECONVERGENT B0, `(.L_x_259) ;  /* 0x0000025000007945 */ /* 0x000fe20003800200 */
[C---:B------:R-:W-:Y:S01]  /*15b0*/  SHF.L.U64.HI R102, R88.reuse, 0x6, R89 ;  /* 0x0000000658667819 */ /* 0x040fe20000010259 */
[----:B------:R-:W-:Y:S02]  /*15c0*/  IMAD.SHL.U32 R103, R88, 0x40, RZ ;  /* 0x0000004058677824 */ /* 0x000fe400078e00ff */
[----:B------:R-:W-:-:S13]  /*15d0*/  ISETP.GE.AND P0, PT, R3, R116, PT ;  /* 0x000000740300720c */ /* 0x000fda0003f06270 */
[----:B------:R-:W-:Y:S05]  /*15e0*/  @P0 BRA `(.L_x_260) ;  /* 0x0000000000800947 */ /* 0x000fea0003800000 */
[----:B------:R-:W1:Y:S01]  /*15f0*/  LDCU.64 UR8, c[0x0][0x3b0] ;  /* 0x00007600ff0877ac */ /* 0x000e620008000a00 */
[----:B------:R-:W-:Y:S01]  /*1600*/  IADD3 R2, P0, PT, R14, 0x20, RZ ;  /* 0x000000200e027810 */ /* 0x000fe20007f1e0ff */
[----:B------:R-:W-:Y:S01]  /*1610*/  IMAD.MOV.U32 R8, RZ, RZ, R4 ;  /* 0x000000ffff087224 */ /* 0x000fe200078e0004 */
[----:B------:R-:W3:Y:S03]  /*1620*/  LDCU UR4, c[0x0][0x440] ;  /* 0x00008800ff0477ac */ /* 0x000ee60008000800 */
[----:B------:R-:W-:Y:S01]  /*1630*/  IMAD.X R0, RZ, RZ, R15, P0 ;  /* 0x000000ffff007224 */ /* 0x000fe200000e060f */
[----:B------:R-:W4:Y:S03]  /*1640*/  LDCU.64 UR6, c[0x0][0x380] ;  /* 0x00007000ff0677ac */ /* 0x000f260008000a00 */
[----:B-1----:R-:W-:-:S02]  /*1650*/  IMAD R5, R0, UR8, RZ ;  /* 0x0000000800057c24 */ /* 0x002fc4000f8e02ff */
[----:B------:R-:W-:Y:S01]  /*1660*/  IMAD.WIDE.U32 R8, R2, UR8, R8 ;  /* 0x0000000802087c25 */ /* 0x000fe2000f8e0008 */
[----:B---3--:R-:W-:-:S03]  /*1670*/  ISETP.GE.AND P1, PT, R117, UR4, PT ;  /* 0x0000000475007c0c */ /* 0x008fc6000bf26270 */
[----:B------:R-:W-:Y:S01]  /*1680*/  IMAD R5, R2, UR9, R5 ;  /* 0x0000000902057c24 */ /* 0x000fe2000f8e0205 */
[----:B------:R-:W-:Y:S02]  /*1690*/  ISETP.GE.AND P0, PT, R130, UR4, PT ;  /* 0x0000000482007c0c */ /* 0x000fe4000bf06270 */
[----:B----4-:R-:W-:Y:S01]  /*16a0*/  LEA R4, P2, R8, UR6, 0x1 ;  /* 0x0000000608047c11 */ /* 0x010fe2000f8408ff */
        /* <DEDUP_REMOVED lines=19> */
.L_x_261:
[----:B------:R4:W-:Y:S02]  /*17e0*/  STS.128 [R123+0x2800], RZ ;  /* 0x002800ff7b007388 */ /* 0x0009e40000000c00 */
.L_x_260:
[----:B------:R-:W-:Y:S05]  /*17f0*/  BSYNC.RECONVERGENT B0 ;  /* 0x0000000000007941 */ /* 0x000fea0003800200 */
.L_x_259:
[----:B------:R-:W-:Y:S01]  /*1800*/  IADD3 R2, PT, PT, R100, -0x1, RZ ;  /* 0xffffffff64027810 */ /* 0x000fe20007ffe0ff */
[----:B------:R-:W-:Y:S04]  /*1810*/  BSSY.RECONVERGENT B0, `(.L_x_262) ;  /* 0x000001e000007945 */ /* 0x000fe80003800200 */
[----:B-1-3--:R-:W-:Y:S02]  /*1820*/  IMAD R4, R2, -0x40, R93 ;  /* 0xffffffc002047824 */ /* 0x00afe400078e025d */
[-C--:B------:R-:W-:Y:S02]  /*1830*/  IMAD R5, R102, R2.reuse, RZ ;  /* 0x0000000266057224 */ /* 0x080fe400078e02ff */
[----:B------:R-:W-:Y:S01]  /*1840*/  IMAD.WIDE.U32 R14, R103, R2, RZ ;  /* 0x00000002670e7225 */ /* 0x000fe200078e00ff */
[----:B------:R-:W-:-:S04]  /*1850*/  ISETP.GE.AND P3, PT, R12, R4, PT ;  /* 0x000000040c00720c */ /* 0x000fc80003f66270 */
[----:B------:R-:W-:-:S09]  /*1860*/  IADD3 R5, PT, PT, R15, R5, RZ ;  /* 0x000000050f057210 */ /* 0x000fd20007ffe0ff */
[----:B------:R-:W-:Y:S05]  /*1870*/  @P3 BRA `(.L_x_263) ;  /* 0x00000000005c3947 */ /* 0x000fea0003800000 */
[----:B------:R-:W1:Y:S01]  /*1880*/  LDCU UR4, c[0x0][0x440] ;  /* 0x00008800ff0477ac */ /* 0x000e620008000800 */
        /* <DEDUP_REMOVED lines=21> */
.L_x_264:
[----:B------:R3:W-:Y:S02]  /*19e0*/  STS.128 [R123+0x5000], RZ ;  /* 0x005000ff7b007388 */ /* 0x0007e40000000c00 */
.L_x_263:
[----:B------:R-:W-:Y:S05]  /*19f0*/  BSYNC.RECONVERGENT B0 ;  /* 0x0000000000007941 */ /* 0x000fea0003800200 */
.L_x_262:
[----:B------:R-:W-:Y:S01]  /*1a00*/  ISETP.GE.AND P0, PT, R3, R4, PT ;  /* 0x000000040300720c */ /* 0x000fe20003f06270 */
[----:B------:R-:W-:Y:S01]  /*1a10*/  BSSY.RECONVERGENT B0, `(.L_x_265) ;  /* 0x000001e000007945 */ /* 0x000fe20003800200 */
[----:B------:R-:W-:Y:S01]  /*1a20*/  SHF.R.U32.HI R0, RZ, 0x1, R90 ;  /* 0x00000001ff007819 */ /* 0x000fe2000001165a */
[C---:B-1-3--:R-:W-:Y:S01]  /*1a30*/  IMAD.SHL.U32 R9, R84.reuse, 0x40, RZ ;  /* 0x0000004054097824 */ /* 0x04afe200078e00ff */
[----:B------:R-:W-:-:S09]  /*1a40*/  SHF.L.U64.HI R7, R84, 0x6, R85 ;  /* 0x0000000654077819 */ /* 0x000fd20000010255 */
[----:B------:R-:W-:Y:S05]  /*1a50*/  @P0 BRA `(.L_x_266) ;  /* 0x0000000000640947 */ /* 0x000fea0003800000 */
[----:B------:R-:W1:Y:S01]  /*1a60*/  LDCU UR4, c[0x0][0x440] ;  /* 0x00008800ff0477ac */ /* 0x000e620008000800 */
[----:B------:R-:W-:-:S04]  /*1a70*/  LEA R8, P0, R88, R14, 0x5 ;  /* 0x0000000e58087211 */ /* 0x000fc800078028ff */
[----:B------:R-:W-:Y:S02]  /*1a80*/  LEA.HI.X R5, R88, R5, R89, 0x5, P0 ;  /* 0x0000000558057211 */ /* 0x000fe400000f2c59 */
        /* <DEDUP_REMOVED lines=21> */
.L_x_267:
[----:B------:R3:W-:Y:S02]  /*1be0*/  STS.128 [R123+0x5800], RZ ;  /* 0x005800ff7b007388 */ /* 0x0007e40000000c00 */
.L_x_266:
[----:B------:R-:W-:Y:S05]  /*1bf0*/  BSYNC.RECONVERGENT B0 ;  /* 0x0000000000007941 */ /* 0x000fea0003800200 */
.L_x_265:
[----:B------:R-:W0:Y:S01]  /*1c00*/  LDGDEPBAR ;  /* 0x00000000000079af */ /* 0x000e220000000000 */
[----:B------:R-:W-:Y:S01]  /*1c10*/  LOP3.LUT R5, R0, 0x1f0, RZ, 0xc0, !PT ;  /* 0x000001f000057812 */ /* 0x000fe200078ec0ff */
[-C--:B------:R-:W-:Y:S01]  /*1c20*/  IMAD R7, R7, R2.reuse, RZ ;  /* 0x0000000207077224 */ /* 0x080fe200078e02ff */
[----:B------:R-:W-:Y:S01]  /*1c30*/  LOP3.LUT R12, R12, 0x7, RZ, 0xc0, !PT ;  /* 0x000000070c0c7812 */ /* 0x000fe200078ec0ff */
[----:B------:R-:W-:Y:S01]  /*1c40*/  IMAD.WIDE.U32 R8, R9, R2, RZ ;  /* 0x0000000209087225 */ /* 0x000fe200078e00ff */
[----:B------:R-:W-:Y:S01]  /*1c50*/  IADD3 R5, PT, PT, R5, 0x1, R10 ;  /* 0x0000000105057810 */ /* 0x000fe20007ffe00a */
[----:B------:R-:W-:Y:S02]  /*1c60*/  BSSY.RECONVERGENT B0, `(.L_x_268) ;  /* 0x0000022000007945 */ /* 0x000fe40003800200 */
[----:B------:R-:W-:Y:S01]  /*1c70*/  IMAD.IADD R7, R9, 0x1, R7 ;  /* 0x0000000109077824 */ /* 0x000fe200078e0207 */
[----:B------:R-:W-:-:S04]  /*1c80*/  IADD3 R2, PT, PT, -R11, R5, R12 ;  /* 0x000000050b027210 */ /* 0x000fc80007ffe10c */
[----:B------:R-:W-:Y:S01]  /*1c90*/  IADD3 R2, PT, PT, R2, R6, R93 ;  /* 0x0000000602027210 */ /* 0x000fe20007ffe05d */
[----:B------:R-:W-:-:S04]  /*1ca0*/  DEPBAR.LE SB0, 0x0 ;  /* 0x000080000000791a */ /* 0x000fc80000000000 */
[----:B------:R-:W-:Y:S06]  /*1cb0*/  BAR.SYNC.DEFER_BLOCKING 0x0 ;  /* 0x0000000000007b1d */ /* 0x000fec0000010000 */
[----:B------:R-:W-:Y:S05]  /*1cc0*/  @P3 BRA `(.L_x_269) ;  /* 0x0000000000603947 */ /* 0x000fea0003800000 */
[----:B------:R-:W5:Y:S01]  /*1cd0*/  LDCU UR4, c[0x0][0x440] ;  /* 0x00008800ff0477ac */ /* 0x000f620008000800 */
        /* <DEDUP_REMOVED lines=21> */
.L_x_270:
[----:B------:R1:W-:Y:S01]  /*1e30*/  STS.128 [R123+0x8000], RZ ;  /* 0x008000ff7b007388 */ /* 0x0003e20000000c00 */
[----:B------:R-:W-:Y:S05]  /*1e40*/  BRA `(.L_x_271) ;  /* 0x00000000000c7947 */ /* 0x000fea0003800000 */
.L_x_269:
[----:B------:R1:W-:Y:S04]  /*1e50*/  STS.128 [R123+0x6000], RZ ;  /* 0x006000ff7b007388 */ /* 0x0003e80000000c00 */
[----:B------:R1:W-:Y:S04]  /*1e60*/  STS.128 [R123+0x7000], RZ ;  /* 0x007000ff7b007388 */ /* 0x0003e80000000c00 */
[----:B------:R1:W-:Y:S02]  /*1e70*/  STS.128 [R123+0x8000], RZ ;  /* 0x008000ff7b007388 */ /* 0x0003e40000000c00 */
.L_x_271:
[----:B------:R-:W-:Y:S05]  /*1e80*/  BSYNC.RECONVERGENT B0 ;  /* 0x0000000000007941 */ /* 0x000fea0003800200 */
.L_x_268:
[----:B------:R-:W-:Y:S01]  /*1e90*/  ISETP.GE.AND P0, PT, R3, R4, PT ;  /* 0x000000040300720c */ /* 0x000fe20003f06270 */
[----:B------:R-:W-:-:S12]  /*1ea0*/  BSSY.RECONVERGENT B0, `(.L_x_272) ;  /* 0x000001e000007945 */ /* 0x000fd80003800200 */
[----:B------:R1:W-:Y:S04]  /*1eb0*/  @P0 STS.128 [R123+0x6800], RZ ;  /* 0x006800ff7b000388 */ /* 0x0003e80000000c00 */
[----:B------:R1:W-:Y:S04]  /*1ec0*/  @P0 STS.128 [R123+0x7800], RZ ;  /* 0x007800ff7b000388 */ /* 0x0003e80000000c00 */
[----:B------:R1:W-:Y:S01]  /*1ed0*/  @P0 STS.128 [R123+0x8800], RZ ;  /* 0x008800ff7b000388 */ /* 0x0003e20000000c00 */
[----:B------:R-:W-:Y:S05]  /*1ee0*/  @P0 BRA `(.L_x_273) ;  /* 0x0000000000640947 */ /* 0x000fea0003800000 */
[----:B------:R-:W5:Y:S01]  /*1ef0*/  LDCU UR4, c[0x0][0x440] ;  /* 0x00008800ff0477ac */ /* 0x000f620008000800 */
[----:B------:R-:W-:-:S04]  /*1f00*/  LEA R8, P0, R84, R8, 0x5 ;  /* 0x0000000854087211 */ /* 0x000fc800078028ff */
[----:B------:R-:W-:Y:S02]  /*1f10*/  LEA.HI.X R7, R84, R7, R85, 0x5, P0 ;  /* 0x0000000754077211 */ /* 0x000fe400000f2c55 */
        /* <DEDUP_REMOVED lines=21> */
.L_x_274:
[----:B------:R1:W-:Y:S02]  /*2070*/  STS.128 [R123+0x8800], RZ ;  /* 0x008800ff7b007388 */ /* 0x0003e40000000c00 */
.L_x_273:
[----:B------:R-:W-:Y:S05]  /*2080*/  BSYNC.RECONVERGENT B0 ;  /* 0x0000000000007941 */ /* 0x000fea0003800200 */
.L_x_272:
[C---:B------:R-:W-:Y:S01]  /*2090*/  IMAD.SHL.U32 R112, R90.reuse, 0x4, RZ ;  /* 0x000000045a707824 */ /* 0x040fe200078e00ff */
[C---:B------:R-:W-:Y:S01]  /*20a0*/  LOP3.LUT P6, RZ, R90.reuse, 0x4, RZ, 0xc0, !PT ;  /* 0x000000045aff7812 */ /* 0x040fe200078cc0ff */
[C---:B------:R-:W-:Y:S01]  /*20b0*/  IMAD.SHL.U32 R113, R90.reuse, 0x10, RZ ;  /* 0x000000105a717824 */ /* 0x040fe200078e00ff */
[----:B------:R-:W0:Y:S01]  /*20c0*/  LDGDEPBAR ;  /* 0x00000000000079af */ /* 0x000e220000000000 */
[----:B------:R-:W-:Y:S01]  /*20d0*/  IMAD.SHL.U32 R3, R90, 0x20, RZ ;  /* 0x000000205a037824 */ /* 0x000fe200078e00ff */
[----:B------:R-:W-:Y:S01]  /*20e0*/  LOP3.LUT R8, R112, 0x18, RZ, 0xc0, !PT ;  /* 0x0000001870087812 */ /* 0x000fe200078ec0ff */
[----:B------:R-:W-:Y:S01]  /*20f0*/  IMAD.MOV.U32 R86, RZ, RZ, 0x20 ;  /* 0x00000020ff567424 */ /* 0x000fe200078e00ff */
[C---:B-1----:R-:W-:Y:S02]  /*2100*/  LOP3.LUT R4, R113.reuse, 0x3e00, RZ, 0xc0, !PT ;  /* 0x00003e0071047812 */ /* 0x042fe400078ec0ff */
[----:B------:R-:W-:Y:S02]  /*2110*/  LOP3.LUT R6, R113, 0x100, RZ, 0xc0, !PT ;  /* 0x0000010071067812 */ /* 0x000fe400078ec0ff */
[----:B------:R-:W-:-:S02]  /*2120*/  LOP3.LUT R5, R8, 0xc0, R3, 0xf8, !PT ;  /* 0x000000c008057812 */ /* 0x000fc400078ef803 */
[--C-:B------:R-:W-:Y:S02]  /*2130*/  LOP3.LUT R91, R4, 0x120, R3.reuse, 0xf8, !PT ;  /* 0x00000120045b7812 */ /* 0x100fe400078ef803 */
[----:B------:R-:W-:Y:S02]  /*2140*/  LOP3.LUT R87, R6, 0x20, R3, 0xf8, !PT ;  /* 0x0000002006577812 */ /* 0x000fe400078ef803 */
[C---:B------:R-:W-:Y:S02]  /*2150*/  LOP3.LUT R0, R5.reuse, 0x8, R0, 0x78, !PT ;  /* 0x0000000805007812 */ /* 0x040fe400078e7800 */
[----:B------:R-:W-:Y:S02]  /*2160*/  LOP3.LUT R4, R5, 0x8, R90, 0x78, !PT ;  /* 0x0000000805047812 */ /* 0x000fe400078e785a */
[----:B------:R-:W-:Y:S02]  /*2170*/  LOP3.LUT R91, R91, R0, RZ, 0xfc, !PT ;  /* 0x000000005b5b7212 */ /* 0x000fe400078efcff */
[----:B------:R-:W-:-:S02]  /*2180*/  LOP3.LUT R87, R87, R4, RZ, 0xfc, !PT ;  /* 0x0000000457577212 */ /* 0x000fc400078efcff */
[----:B------:R-:W-:Y:S02]  /*2190*/  LEA R91, R91, UR5, 0x1 ;  /* 0x000000055b5b7c11 */ /* 0x000fe4000f8e08ff */
[----:B------:R-:W-:Y:S02]  /*21a0*/  LEA R95, R87, UR5, 0x1 ;  /* 0x00000005575f7c11 */ /* 0x000fe4000f8e08ff */
[----:B------:R-:W-:Y:S01]  /*21b0*/  SEL R86, R86, 0xffffffe0, !P6 ;  /* 0xffffffe056567807 */ /* 0x000fe20007000000 */
[----:B------:R-:W-:Y:S01]  /*21c0*/  LDSM.16.M88.4 R72, [R91] ;  /* 0x000000005b48783b */ /* 0x000fe20000000200 */
[----:B------:R-:W-:Y:S02]  /*21d0*/  ISETP.NE.AND P5, PT, R100, 0x1, PT ;  /* 0x000000016400780c */ /* 0x000fe40003fa5270 */
[C---:B------:R-:W-:Y:S01]  /*21e0*/  VIMNMX R105, PT, PT, R2.reuse, R93, PT ;  /* 0x0000005d02697248 */ /* 0x040fe20003fe0100 */
[----:B------:R-:W1:Y:S01]  /*21f0*/  LDSM.16.M88.4 R44, [R95+0x3000] ;  /* 0x003000005f2c783b */ /* 0x000e620000000200 */
[--C-:B------:R-:W-:Y:S01]  /*2200*/  IMAD.IADD R94, R91, 0x1, R86.reuse ;  /* 0x000000015b5e7824 */ /* 0x100fe200078e0256 */
[----:B------:R-:W-:Y:S01]  /*2210*/  VIADDMNMX R104, R2, 0x8, R93, PT ;  /* 0x0000000802687846 */ /* 0x000fe2000380015d */
[----:B------:R-:W-:Y:S01]  /*2220*/  IMAD.IADD R92, R95, 0x1, R86 ;  /* 0x000000015f5c7824 */ /* 0x000fe200078e0256 */
[----:B------:R-:W5:Y:S04]  /*2230*/  LDSM.16.M88.4 R36, [R95+0x3400] ;  /* 0x003400005f24783b */ /* 0x000f680000000200 */
[----:B------:R-:W2:Y:S04]  /*2240*/  LDSM.16.M88.4 R28, [R95+0x3800] ;  /* 0x003800005f1c783b */ /* 0x000ea80000000200 */
[----:B------:R-:W4:Y:S04]  /*2250*/  LDSM.16.M88.4 R20, [R95+0x3c00] ;  /* 0x003c00005f14783b */ /* 0x000f280000000200 */
[----:B------:R-:W-:Y:S04]  /*2260*/  LDSM.16.M88.4 R4, [R94] ;  /* 0x000000005e04783b */ /* 0x000fe80000000200 */
[----:B------:R-:W4:Y:S04]  /*2270*/  LDSM.16.M88.4 R68, [R92+0x3000] ;  /* 0x003000005c44783b */ /* 0x000f280000000200 */
[----:B------:R-:W4:Y:S04]  /*2280*/  LDSM.16.M88.4 R64, [R92+0x3400] ;  /* 0x003400005c40783b */ /* 0x000f280000000200 */
[----:B---3--:R-:W3:Y:S04]  /*2290*/  LDSM.16.M88.4 R12, [R92+0x3800] ;  /* 0x003800005c0c783b */ /* 0x008ee80000000200 */
[----:B------:R-:W3:Y:S04]  /*22a0*/  LDSM.16.M88.4 R8, [R92+0x3c00] ;  /* 0x003c00005c08783b */ /* 0x000ee80000000200 */
[----:B------:R-:W-:Y:S01]  /*22b0*/  LDSM.16.M88.4 R16, [R91+0x1000] ;  /* 0x001000005b10783b */ /* 0x000fe20000000200 */
[C---:B-1----:R-:W-:Y:S03]  /*22c0*/  HMMA.16816.F32.BF16 R48, R72.reuse, R44, RZ ;  /* 0x0000002c4830723c */ /* 0x042fe600000418ff */
[----:B------:R-:W1:Y:S04]  /*22d0*/  LDSM.16.M88.4 R60, [R95+0x4000] ;  /* 0x004000005f3c783b */ /* 0x000e680000000200 */
[----:B------:R-:W1:Y:S01]  /*22e0*/  LDSM.16.M88.4 R56, [R95+0x4400] ;  /* 0x004400005f38783b */ /* 0x000e620000000200 */
[C---:B-----5:R-:W-:Y:S03]  /*22f0*/  HMMA.16816.F32.BF16 R40, R72.reuse, R36, RZ ;  /* 0x000000244828723c */ /* 0x060fe600000418ff */
[----:B------:R-:W5:Y:S04]  /*2300*/  LDSM.16.M88.4 R52, [R95+0x4800] ;  /* 0x004800005f34783b */ /* 0x000f680000000200 */
[----:B------:R-:W-:Y:S01]  /*2310*/  LDSM.16.M88.4 R76, [R94+0x1000] ;  /* 0x001000005e4c783b */ /* 0x000fe20000000200 */
[C---:B--2---:R-:W-:Y:S03]  /*2320*/  HMMA.16816.F32.BF16 R32, R72.reuse, R28, RZ ;  /* 0x0000001c4820723c */ /* 0x044fe600000418ff */
[----:B------:R-:W-:Y:S05]  /*2330*/  LDSM.16.M88.4 R80, [R92+0x4c00] ;  /* 0x004c00005c50783b */ /* 0x000fea0000000200 */
[C---:B------:R-:W-:Y:S08]  /*2340*/  HMMA.16816.F32.BF16 R44, R72.reuse, R46, RZ ;  /* 0x0000002e482c723c */ /* 0x040ff000000418ff */
[C---:B------:R-:W-:Y:S08]  /*2350*/  HMMA.16816.F32.BF16 R36, R72.reuse, R38, RZ ;  /* 0x000000264824723c */ /* 0x040ff000000418ff */
[C---:B------:R-:W-:Y:S08]  /*2360*/  HMMA.16816.F32.BF16 R28, R72.reuse, R30, RZ ;  /* 0x0000001e481c723c */ /* 0x040ff000000418ff */
[C---:B----4-:R-:W-:Y:S08]  /*2370*/  HMMA.16816.F32.BF16 R24, R72.reuse, R20, RZ ;  /* 0x000000144818723c */ /* 0x050ff000000418ff */
[----:B------:R-:W-:Y:S01]  /*2380*/  HMMA.16816.F32.BF16 R72, R72, R22, RZ ;  /* 0x000000164848723c */ /* 0x000fe200000418ff */
[----:B------:R-:W2:Y:S07]  /*2390*/  LDSM.16.M88.4 R20, [R95+0x4c00] ;  /* 0x004c00005f14783b */ /* 0x000eae0000000200 */
[C---:B------:R-:W-:Y:S08]  /*23a0*/  HMMA.16816.F32.BF16 R48, R4.reuse, R68, R48 ;  /* 0x000000440430723c */ /* 0x040ff00000041830 */
[C---:B------:R-:W-:Y:S01]  /*23b0*/  HMMA.16816.F32.BF16 R44, R4.reuse, R70, R44 ;  /* 0x00000046042c723c */ /* 0x040fe2000004182c */
[----:B------:R-:W-:Y:S07]  /*23c0*/  LDSM.16.M88.4 R68, [R91+0x2000] ;  /* 0x002000005b44783b */ /* 0x000fee0000000200 */
[C---:B------:R-:W-:Y:S08]  /*23d0*/  HMMA.16816.F32.BF16 R40, R4.reuse, R64, R40 ;  /* 0x000000400428723c */ /* 0x040ff00000041828 */
[C---:B------:R-:W-:Y:S01]  /*23e0*/  HMMA.16816.F32.BF16 R36, R4.reuse, R66, R36 ;  /* 0x000000420424723c */ /* 0x040fe20000041824 */
[----:B------:R-:W-:Y:S07]  /*23f0*/  LDSM.16.M88.4 R64, [R95+0x5000] ;  /* 0x005000005f40783b */ /* 0x000fee0000000200 */
[C---:B---3--:R-:W-:Y:S08]  /*2400*/  HMMA.16816.F32.BF16 R32, R4.reuse, R12, R32 ;  /* 0x0000000c0420723c */ /* 0x048ff00000041820 */
[C---:B------:R-:W-:Y:S01]  /*2410*/  HMMA.16816.F32.BF16 R28, R4.reuse, R14, R28 ;  /* 0x0000000e041c723c */ /* 0x040fe2000004181c */
[----:B------:R-:W3:Y:S07]  /*2420*/  LDSM.16.M88.4 R12, [R92+0x4000] ;  /* 0x004000005c0c783b */ /* 0x000eee0000000200 */
[C---:B------:R-:W-:Y:S08]  /*2430*/  HMMA.16816.F32.BF16 R24, R4.reuse, R8, R24 ;  /* 0x000000080418723c */ /* 0x040ff00000041818 */
[----:B------:R-:W-:Y:S01]  /*2440*/  HMMA.16816.F32.BF16 R72, R4, R10, R72 ;  /* 0x0000000a0448723c */ /* 0x000fe20000041848 */
[----:B------:R-:W4:Y:S04]  /*2450*/  LDSM.16.M88.4 R8, [R92+0x4400] ;  /* 0x004400005c08783b */ /* 0x000f280000000200 */
[----:B------:R-:W4:Y:S03]  /*2460*/  LDSM.16.M88.4 R4, [R92+0x4800] ;  /* 0x004800005c04783b */ /* 0x000f260000000200 */
[C---:B-1----:R-:W-:Y:S08]  /*2470*/  HMMA.16816.F32.BF16 R48, R16.reuse, R60, R48 ;  /* 0x0000003c1030723c */ /* 0x042ff00000041830 */
[C---:B------:R-:W-:Y:S01]  /*2480*/  HMMA.16816.F32.BF16 R44, R16.reuse, R62, R44 ;  /* 0x0000003e102c723c */ /* 0x040fe2000004182c */
[----:B------:R-:W1:Y:S07]  /*2490*/  LDSM.16.M88.4 R60, [R95+0x5400] ;  /* 0x005400005f3c783b */ /* 0x000e6e0000000200 */
[C---:B------:R-:W-:Y:S08]  /*24a0*/  HMMA.16816.F32.BF16 R40, R16.reuse, R56, R40 ;  /* 0x000000381028723c */ /* 0x040ff00000041828 */
[C---:B------:R-:W-:Y:S01]  /*24b0*/  HMMA.16816.F32.BF16 R36, R16.reuse, R58, R36 ;  /* 0x0000003a1024723c */ /* 0x040fe20000041824 */
[----:B------:R-:W1:Y:S07]  /*24c0*/  LDSM.16.M88.4 R56, [R95+0x5800] ;  /* 0x005800005f38783b */ /* 0x000e6e0000000200 */
[C---:B-----5:R-:W-:Y:S08]  /*24d0*/  HMMA.16816.F32.BF16 R32, R16.reuse, R52, R32 ;  /* 0x000000341020723c */ /* 0x060ff00000041820 */
[C---:B------:R-:W-:Y:S01]  /*24e0*/  HMMA.16816.F32.BF16 R28, R16.reuse, R54, R28 ;  /* 0x00000036101c723c */ /* 0x040fe2000004181c */
[----:B------:R-:W5:Y:S07]  /*24f0*/  LDSM.16.M88.4 R52, [R95+0x5c00] ;  /* 0x005c00005f34783b */ /* 0x000f6e0000000200 */
[C---:B--2---:R-:W-:Y:S08]  /*2500*/  HMMA.16816.F32.BF16 R24, R16.reuse, R20, R24 ;  /* 0x000000141018723c */ /* 0x044ff00000041818 */
[----:B------:R-:W-:Y:S01]  /*2510*/  HMMA.16816.F32.BF16 R72, R16, R22, R72 ;  /* 0x000000161048723c */ /* 0x000fe20000041848 */
[----:B------:R-:W-:Y:S04]  /*2520*/  LDSM.16.M88.4 R20, [R94+0x2000] ;  /* 0x002000005e14783b */ /* 0x000fe80000000200 */
[----:B------:R-:W2:Y:S03]  /*2530*/  LDSM.16.M88.4 R16, [R92+0x5000] ;  /* 0x005000005c10783b */ /* 0x000ea60000000200 */
[C---:B---3--:R-:W-:Y:S08]  /*2540*/  HMMA.16816.F32.BF16 R48, R76.reuse, R12, R48 ;  /* 0x0000000c4c30723c */ /* 0x048ff00000041830 */
[C---:B------:R-:W-:Y:S01]  /*2550*/  HMMA.16816.F32.BF16 R44, R76.reuse, R14, R44 ;  /* 0x0000000e4c2c723c */ /* 0x040fe2000004182c */
[----:B------:R-:W3:Y:S07]  /*2560*/  LDSM.16.M88.4 R12, [R92+0x5400] ;  /* 0x005400005c0c783b */ /* 0x000eee0000000200 */
[C---:B----4-:R-:W-:Y:S08]  /*2570*/  HMMA.16816.F32.BF16 R40, R76.reuse, R8, R40 ;  /* 0x000000084c28723c */ /* 0x050ff00000041828 */
[C---:B------:R-:W-:Y:S01]  /*2580*/  HMMA.16816.F32.BF16 R36, R76.reuse, R10, R36 ;  /* 0x0000000a4c24723c */ /* 0x040fe20000041824 */
[----:B------:R-:W4:Y:S07]  /*2590*/  LDSM.16.M88.4 R8, [R92+0x5800] ;  /* 0x005800005c08783b */ /* 0x000f2e0000000200 */
[C---:B------:R-:W-:Y:S08]  /*25a0*/  HMMA.16816.F32.BF16 R32, R76.reuse, R4, R32 ;  /* 0x000000044c20723c */ /* 0x040ff00000041820 */
[----:B------:R-:W-:Y:S01]  /*25b0*/  HMMA.16816.F32.BF16 R28, R76, R6, R28 ;  /* 0x000000064c1c723c */ /* 0x000fe2000004181c */
[----:B------:R-:W4:Y:S01]  /*25c0*/  LDSM.16.M88.4 R4, [R92+0x5c00] ;  /* 0x005c00005c04783b */ /* 0x000f220000000200 */
[----:B------:R-:W-:-:S06]  /*25d0*/  DEPBAR.LE SB0, 0x0 ;  /* 0x000080000000791a */ /* 0x000fcc0000000000 */
[C---:B------:R-:W-:Y:S08]  /*25e0*/  HMMA.16816.F32.BF16 R24, R76.reuse, R80, R24 ;  /* 0x000000504c18723c */ /* 0x040ff00000041818 */
[----:B------:R-:W-:Y:S08]  /*25f0*/  HMMA.16816.F32.BF16 R72, R76, R82, R72 ;  /* 0x000000524c48723c */ /* 0x000ff00000041848 */
[C---:B------:R-:W-:Y:S08]  /*2600*/  HMMA.16816.F32.BF16 R48, R68.reuse, R64, R48 ;  /* 0x000000404430723c */ /* 0x040ff00000041830 */
[C---:B------:R-:W-:Y:S08]  /*2610*/  HMMA.16816.F32.BF16 R44, R68.reuse, R66, R44 ;  /* 0x00000042442c723c */ /* 0x040ff0000004182c */
[C---:B-1----:R-:W-:Y:S08]  /*2620*/  HMMA.16816.F32.BF16 R40, R68.reuse, R60, R40 ;  /* 0x0000003c4428723c */ /* 0x042ff00000041828 */
[C---:B------:R-:W-:Y:S08]  /*2630*/  HMMA.16816.F32.BF16 R36, R68.reuse, R62, R36 ;  /* 0x0000003e4424723c */ /* 0x040ff00000041824 */
[C---:B------:R-:W-:Y:S08]  /*2640*/  HMMA.16816.F32.BF16 R32, R68.reuse, R56, R32 ;  /* 0x000000384420723c */ /* 0x040ff00000041820 */
[C---:B------:R-:W-:Y:S08]  /*2650*/  HMMA.16816.F32.BF16 R28, R68.reuse, R58, R28 ;  /* 0x0000003a441c723c */ /* 0x040ff0000004181c */
[C---:B-----5:R-:W-:Y:S08]  /*2660*/  HMMA.16816.F32.BF16 R24, R68.reuse, R52, R24 ;  /* 0x000000344418723c */ /* 0x060ff00000041818 */
[----:B------:R-:W-:Y:S08]  /*2670*/  HMMA.16816.F32.BF16 R72, R68, R54, R72 ;  /* 0x000000364448723c */ /* 0x000ff00000041848 */
[C---:B--2---:R-:W-:Y:S08]  /*2680*/  HMMA.16816.F32.BF16 R48, R20.reuse, R16, R48 ;  /* 0x000000101430723c */ /* 0x044ff00000041830 */
[C---:B------:R-:W-:Y:S08]  /*2690*/  HMMA.16816.F32.BF16 R44, R20.reuse, R18, R44 ;  /* 0x00000012142c723c */ /* 0x040ff0000004182c */
[C---:B---3--:R-:W-:Y:S08]  /*26a0*/  HMMA.16816.F32.BF16 R40, R20.reuse, R12, R40 ;  /* 0x0000000c1428723c */ /* 0x048ff00000041828 */
[C---:B------:R-:W-:Y:S08]  /*26b0*/  HMMA.16816.F32.BF16 R36, R20.reuse, R14, R36 ;  /* 0x0000000e1424723c */ /* 0x040ff00000041824 */
[C---:B----4-:R-:W-:Y:S08]  /*26c0*/  HMMA.16816.F32.BF16 R32, R20.reuse, R8, R32 ;  /* 0x000000081420723c */ /* 0x050ff00000041820 */
[C---:B------:R-:W-:Y:S08]  /*26d0*/  HMMA.16816.F32.BF16 R28, R20.reuse, R10, R28 ;  /* 0x0000000a141c723c */ /* 0x040ff0000004181c */
[C---:B------:R-:W-:Y:S08]  /*26e0*/  HMMA.16816.F32.BF16 R24, R20.reuse, R4, R24 ;  /* 0x000000041418723c */ /* 0x040ff00000041818 */
[----:B------:R-:W-:Y:S01]  /*26f0*/  HMMA.16816.F32.BF16 R72, R20, R6, R72 ;  /* 0x000000061448723c */ /* 0x000fe20000041848 */
[----:B------:R-:W-:Y:S06]  /*2700*/  BAR.SYNC.DEFER_BLOCKING 0x0 ;  /* 0x0000000000007b1d */ /* 0x000fec0000010000 */
[----:B------:R-:W-:-:S13]  /*2710*/  @!P5 BRA `(.L_x_275) ;  /* 0x0000000000c8d947 */ /* 0x000fda0003800000 */
[----:B------:R-:W1:Y:S01]  /*2720*/  LDCU UR4, c[0x0][0x440] ;  /* 0x00008800ff0477ac */ /* 0x000e620008000800 */
[----:B------:R-:W-:Y:S01]  /*2730*/  VIADD R5, R100, 0xfffffffe ;  /* 0xfffffffe64057836 */ /* 0x000fe20000000000 */
[----:B------:R-:W-:Y:S03]  /*2740*/  BSSY.RECONVERGENT B0, `(.L_x_276) ;  /* 0x000002e000007945 */ /* 0x000fe60003800200 */
[----:B------:R-:W-:-:S04]  /*2750*/  IMAD.WIDE.U32 R8, R5, R88, RZ ;  /* 0x0000005805087225 */ /* 0x000fc800078e00ff */
[C---:B------:R-:W-:Y:S01]  /*2760*/  IMAD.SHL.U32 R7, R8.reuse, 0x40, RZ ;  /* 0x0000004008077824 */ /* 0x040fe200078e00ff */
[----:B------:R-:W-:Y:S01]  /*2770*/  LEA R6, P0, R8, R121, 0x7 ;  /* 0x0000007908067211 */ /* 0x000fe200078038ff */
[----:B------:R-:W-:-:S03]  /*2780*/  IMAD R5, R5, R89, R9 ;  /* 0x0000005905057224 */ /* 0x000fc600078e0209 */
[----:B------:R-:W-:Y:S02]  /*2790*/  LEA R4, P3, R88, R7, 0x5 ;  /* 0x0000000758047211 */ /* 0x000fe400078628ff */
[--C-:B------:R-:W-:Y:S02]  /*27a0*/  LEA.HI.X R7, R8, R120, R5.reuse, 0x7, P0 ;  /* 0x0000007808077211 */ /* 0x100fe400000f3c05 */
[----:B-1----:R-:W-:Y:S02]  /*27b0*/  ISETP.GE.AND P2, PT, R117, UR4, PT ;  /* 0x0000000475007c0c */ /* 0x002fe4000bf46270 */
[----:B------:R-:W-:Y:S02]  /*27c0*/  ISETP.GE.AND P1, PT, R130, UR4, PT ;  /* 0x0000000482007c0c */ /* 0x000fe4000bf26270 */
[----:B------:R-:W-:Y:S02]  /*27d0*/  ISETP.GE.AND P0, PT, R129, UR4, PT ;  /* 0x0000000481007c0c */ /* 0x000fe4000bf06270 */
[----:B------:R-:W-:-:S04]  /*27e0*/  SHF.L.U64.HI R2, R8, 0x6, R5 ;  /* 0x0000000608027819 */ /* 0x000fc80000010205 */
[----:B------:R-:W-:Y:S02]  /*27f0*/  LEA.HI.X R5, R88, R2, R89, 0x5, P3 ;  /* 0x0000000258057211 */ /* 0x000fe400018f2c59 */
[C---:B------:R-:W-:Y:S01]  /*2800*/  LEA R8, P3, R4.reuse, R121, 0x1 ;  /* 0x0000007904087211 */ /* 0x040fe200078608ff */
[----:B------:R-:W-:Y:S01]  /*2810*/  @!PT LDS RZ, [RZ] ;  /* 0x00000000fffff984 */ /* 0x000fe20000000800 */
[----:B------:R-:W-:Y:S01]  /*2820*/  @!PT LDS RZ, [RZ] ;  /* 0x00000000fffff984 */ /* 0x000fe20000000800 */
[----:B------:R-:W-:Y:S01]  /*2830*/  @!PT LDS RZ, [RZ] ;  /* 0x00000000fffff984 */ /* 0x000fe20000000800 */
[----:B------:R1:W-:Y:S03]  /*2840*/  @!P2 LDGSTS.E.BYPASS.LTC128B.128 [R123+0x3000], desc[UR14][R6.64] ;  /* 0x03000000067bafae */ /* 0x0003e6000b981a0e */
[----:B------:R-:W-:Y:S01]  /*2850*/  LEA.HI.X R9, R4, R120, R5, 0x1, P3 ;  /* 0x0000007804097211 */ /* 0x000fe200018f0c05 */
        /* <DEDUP_REMOVED lines=27> */
.L_x_277:
[----:B------:R3:W-:Y:S02]  /*2a10*/  STS.128 [R123+0x5800], RZ ;  /* 0x005800ff7b007388 */ /* 0x0007e40000000c00 */
.L_x_278:
[----:B------:R-:W-:Y:S05]  /*2a20*/  BSYNC.RECONVERGENT B0 ;  /* 0x0000000000007941 */ /* 0x000fea0003800200 */
.L_x_276:
[----:B------:R-:W0:Y:S02]  /*2a30*/  LDGDEPBAR ;  /* 0x00000000000079af */ /* 0x000e240000000000 */
.L_x_275:
[----:B------:R-:W-:Y:S01]  /*2a40*/  IMAD.SHL.U32 R5, R90, 0x2, RZ ;  /* 0x000000025a057824 */ /* 0x000fe200078e00ff */
[----:B------:R-:W4:Y:S01]  /*2a50*/  LDCU UR4, c[0x0][0x45c] ;  /* 0x00008b80ff0477ac */ /* 0x000f220008000800 */
[----:B------:R-:W-:-:S03]  /*2a60*/  LOP3.LUT R101, R0, 0x120, R3, 0xf8, !PT ;  /* 0x0000012000657812 */ /* 0x000fc600078ef803 */
[----:B------:R-:W-:Y:S02]  /*2a70*/  LOP3.LUT R5, R5, 0x6, RZ, 0xc0, !PT ;  /* 0x0000000605057812 */ /* 0x000fe400078ec0ff */
[----:B------:R-:W-:-:S03]  /*2a80*/  LEA R101, R101, UR5, 0x1 ;  /* 0x0000000565657c11 */ /* 0x000fc6000f8e08ff */
[----:B------:R-:W-:Y:S02]  /*2a90*/  IMAD R2, R100, 0x40, R5 ;  /* 0x0000004064027824 */ /* 0x000fe400078e0205 */
[----:B------:R-:W-:Y:S02]  /*2aa0*/  LDSM.16.MT88.4 R56, [R101+0x7000] ;  /* 0x007000006538783b */ /* 0x000fe40000004200 */
[C---:B------:R-:W-:Y:S02]  /*2ab0*/  VIADD R5, R2.reuse, 0xffffffc0 ;  /* 0xffffffc002057836 */ /* 0x040fe40000000000 */
[C---:B------:R-:W-:Y:S02]  /*2ac0*/  VIADD R4, R2.reuse, 0xffffffc1 ;  /* 0xffffffc102047836 */ /* 0x040fe40000000000 */
[C---:B------:R-:W-:Y:S01]  /*2ad0*/  VIADD R10, R2.reuse, 0xffffffe0 ;  /* 0xffffffe0020a7836 */ /* 0x040fe20000000000 */
[CC--:B------:R-:W-:Y:S01]  /*2ae0*/  ISETP.GE.AND P2, PT, R5.reuse, R105.reuse, PT ;  /* 0x000000690500720c */ /* 0x0c0fe20003f46270 */
[C---:B------:R-:W-:Y:S01]  /*2af0*/  VIADD R15, R2.reuse, 0xffffffe8 ;  /* 0xffffffe8020f7836 */ /* 0x040fe20000000000 */
[-C--:B------:R-:W-:Y:S01]  /*2b00*/  ISETP.GE.AND P4, PT, R5, R104.reuse, PT ;  /* 0x000000680500720c */ /* 0x080fe20003f86270 */
[----:B------:R-:W-:Y:S01]  /*2b10*/  VIADD R5, R2, 0xffffffc8 ;  /* 0xffffffc802057836 */ /* 0x000fe20000000000 */
[----:B------:R-:W-:Y:S01]  /*2b20*/  ISETP.GE.AND P1, PT, R4, R105, PT ;  /* 0x000000690400720c */ /* 0x000fe20003f26270 */
[----:B------:R-:W-:Y:S01]  /*2b30*/  VIADD R16, R2, 0xffffffe9 ;  /* 0xffffffe902107836 */ /* 0x000fe20000000000 */
[----:B------:R-:W-:Y:S01]  /*2b40*/  ISETP.GE.AND P3, PT, R4, R104, PT ;  /* 0x000000680400720c */ /* 0x000fe20003f66270 */
[----:B------:R-:W-:Y:S01]  /*2b50*/  VIADD R4, R2, 0xffffffc9 ;  /* 0xffffffc902047836 */ /* 0x000fe20000000000 */
[----:B------:R-:W-:-:S02]  /*2b60*/  FSEL R13, R48, -INF , !P2 ;  /* 0xff800000300d7808 */ /* 0x000fc40005000000 */
[CC--:B------:R-:W-:Y:S02]  /*2b70*/  ISETP.GE.AND P0, PT, R5.reuse, R105.reuse, PT ;  /* 0x000000690500720c */ /* 0x0c0fe40003f06270 */
[-C--:B------:R-:W-:Y:S01]  /*2b80*/  ISETP.GE.AND P2, PT, R5, R104.reuse, PT ;  /* 0x000000680500720c */ /* 0x080fe20003f46270 */
[----:B------:R-:W-:Y:S01]  /*2b90*/  VIADD R5, R2, 0xffffffd0 ;  /* 0xffffffd002057836 */ /* 0x000fe20000000000 */
[----:B------:R-:W-:Y:S02]  /*2ba0*/  FSEL R50, R50, -INF , !P4 ;  /* 0xff80000032327808 */ /* 0x000fe40006000000 */
[----:B------:R-:W-:Y:S02]  /*2bb0*/  FSEL R49, R49, -INF , !P1 ;  /* 0xff80000031317808 */ /* 0x000fe40004800000 */
[C---:B------:R-:W-:Y:S02]  /*2bc0*/  ISETP.GE.AND P4, PT, R4.reuse, R105, PT ;  /* 0x000000690400720c */ /* 0x040fe40003f86270 */
[----:B------:R-:W-:Y:S01]  /*2bd0*/  ISETP.GE.AND P1, PT, R4, R104, PT ;  /* 0x000000680400720c */ /* 0x000fe20003f26270 */
[----:B------:R-:W-:Y:S01]  /*2be0*/  VIADD R4, R2, 0xffffffd1 ;  /* 0xffffffd102047836 */ /* 0x000fe20000000000 */
[----:B------:R-:W-:-:S02]  /*2bf0*/  FSEL R12, R51, -INF , !P3 ;  /* 0xff800000330c7808 */ /* 0x000fc40005800000 */
[----:B------:R-:W-:Y:S02]  /*2c00*/  FSEL R11, R44, -INF , !P0 ;  /* 0xff8000002c0b7808 */ /* 0x000fe40004000000 */
[CC--:B------:R-:W-:Y:S02]  /*2c10*/  ISETP.GE.AND P3, PT, R5.reuse, R105.reuse, PT ;  /* 0x000000690500720c */ /* 0x0c0fe40003f66270 */
[----:B------:R-:W-:Y:S01]  /*2c20*/  ISETP.GE.AND P0, PT, R5, R104, PT ;  /* 0x000000680500720c */ /* 0x000fe20003f06270 */
[----:B------:R-:W-:Y:S01]  /*2c30*/  VIADD R5, R2, 0xffffffd8 ;  /* 0xffffffd802057836 */ /* 0x000fe20000000000 */
[----:B------:R-:W-:Y:S02]  /*2c40*/  FSEL R46, R46, -INF , !P2 ;  /* 0xff8000002e2e7808 */ /* 0x000fe40005000000 */
[----:B------:R-:W-:Y:S02]  /*2c50*/  FSEL R45, R45, -INF , !P4 ;  /* 0xff8000002d2d7808 */ /* 0x000fe40006000000 */
[----:B------:R-:W-:-:S02]  /*2c60*/  ISETP.GE.AND P2, PT, R4, R105, PT ;  /* 0x000000690400720c */ /* 0x000fc40003f46270 */
[-C--:B------:R-:W-:Y:S01]  /*2c70*/  ISETP.GE.AND P4, PT, R4, R104.reuse, PT ;  /* 0x000000680400720c */ /* 0x080fe20003f86270 */
[----:B------:R-:W-:Y:S01]  /*2c80*/  VIADD R4, R2, 0xffffffd9 ;  /* 0xffffffd902047836 */ /* 0x000fe20000000000 */
[----:B------:R-:W-:Y:S02]  /*2c90*/  FSEL R14, R47, -INF , !P1 ;  /* 0xff8000002f0e7808 */ /* 0x000fe40004800000 */
[----:B-12---:R-:W-:Y:S02]  /*2ca0*/  FSEL R9, R40, -INF , !P3 ;  /* 0xff80000028097808 */ /* 0x006fe40005800000 */
[C---:B------:R-:W-:Y:S02]  /*2cb0*/  ISETP.GE.AND P1, PT, R5.reuse, R105, PT ;  /* 0x000000690500720c */ /* 0x040fe40003f26270 */
[----:B------:R-:W-:Y:S02]  /*2cc0*/  ISETP.GE.AND P3, PT, R5, R104, PT ;  /* 0x000000680500720c */ /* 0x000fe40003f66270 */
[----:B------:R-:W-:-:S02]  /*2cd0*/  FSEL R6, R42, -INF , !P0 ;  /* 0xff8000002a067808 */ /* 0x000fc40004000000 */
[----:B------:R-:W-:Y:S02]  /*2ce0*/  FSEL R5, R41, -INF , !P2 ;  /* 0xff80000029057808 */ /* 0x000fe40005000000 */
[CC--:B------:R-:W-:Y:S02]  /*2cf0*/  ISETP.GE.AND P0, PT, R4.reuse, R105.reuse, PT ;  /* 0x000000690400720c */ /* 0x0c0fe40003f06270 */
[----:B------:R-:W-:Y:S01]  /*2d00*/  ISETP.GE.AND P2, PT, R4, R104, PT ;  /* 0x000000680400720c */ /* 0x000fe20003f46270 */
[----:B------:R-:W-:Y:S01]  /*2d10*/  VIADD R4, R2, 0xffffffe1 ;  /* 0xffffffe102047836 */ /* 0x000fe20000000000 */
[----:B------:R-:W-:Y:S02]  /*2d20*/  FSEL R8, R43, -INF , !P4 ;  /* 0xff8000002b087808 */ /* 0x000fe40006000000 */
[----:B------:R-:W-:Y:S01]  /*2d30*/  FSEL R7, R36, -INF , !P1 ;  /* 0xff80000024077808 */ /* 0x000fe20004800000 */
[----:B------:R-:W-:Y:S01]  /*2d40*/  LDSM.16.MT88.4 R40, [R101+0x6000] ;  /* 0x006000006528783b */ /* 0x000fe20000004200 */
[----:B------:R-:W-:-:S02]  /*2d50*/  ISETP.GE.AND P4, PT, R10, R105, PT ;  /* 0x000000690a00720c */ /* 0x000fc40003f86270 */
[-C--:B------:R-:W-:Y:S02]  /*2d60*/  ISETP.GE.AND P1, PT, R10, R104.reuse, PT ;  /* 0x000000680a00720c */ /* 0x080fe40003f26270 */
[----:B------:R-:W-:Y:S02]  /*2d70*/  FSEL R10, R38, -INF , !P3 ;  /* 0xff800000260a7808 */ /* 0x000fe40005800000 */
[C---:B------:R-:W-:Y:S02]  /*2d80*/  ISETP.GE.AND P3, PT, R4.reuse, R105, PT ;  /* 0x000000690400720c */ /* 0x040fe40003f66270 */
[----:B------:R-:W-:Y:S02]  /*2d90*/  FSEL R37, R37, -INF , !P0 ;  /* 0xff80000025257808 */ /* 0x000fe40004000000 */
[----:B------:R-:W-:Y:S02]  /*2da0*/  ISETP.GE.AND P0, PT, R4, R104, PT ;  /* 0x000000680400720c */ /* 0x000fe40003f06270 */
[----:B------:R-:W-:-:S02]  /*2db0*/  FSEL R4, R39, -INF , !P2 ;  /* 0xff80000027047808 */ /* 0x000fc40005000000 */
[----:B------:R-:W-:Y:S01]  /*2dc0*/  FSEL R115, R32, -INF , !P4 ;  /* 0xff80000020737808 */ /* 0x000fe20006000000 */
[----:B------:R-:W-:Y:S01]  /*2dd0*/  IMAD.IADD R32, R86, 0x1, R101 ;  /* 0x0000000156207824 */ /* 0x000fe200078e0265 */
[CC--:B------:R-:W-:Y:S02]  /*2de0*/  ISETP.GE.AND P2, PT, R15.reuse, R105.reuse, PT ;  /* 0x000000690f00720c */ /* 0x0c0fe40003f46270 */
[----:B------:R-:W-:Y:S01]  /*2df0*/  ISETP.GE.AND P4, PT, R15, R104, PT ;  /* 0x000000680f00720c */ /* 0x000fe20003f86270 */
[----:B------:R-:W-:Y:S01]  /*2e00*/  VIADD R15, R2, 0xfffffff0 ;  /* 0xfffffff0020f7836 */ /* 0x000fe20000000000 */
[----:B------:R-:W-:Y:S01]  /*2e10*/  FSEL R124, R34, -INF , !P1 ;  /* 0xff800000227c7808 */ /* 0x000fe20004800000 */
[----:B------:R-:W-:Y:S01]  /*2e20*/  LDSM.16.MT88.4 R64, [R32+0x7000] ;  /* 0x007000002040783b */ /* 0x000fe20000004200 */
[----:B------:R-:W-:Y:S02]  /*2e30*/  FSEL R127, R33, -INF , !P3 ;  /* 0xff800000217f7808 */ /* 0x000fe40005800000 */
[----:B------:R-:W-:-:S02]  /*2e40*/  ISETP.GE.AND P1, PT, R16, R105, PT ;  /* 0x000000691000720c */ /* 0x000fc40003f26270 */
[-C--:B------:R-:W-:Y:S01]  /*2e50*/  ISETP.GE.AND P3, PT, R16, R104.reuse, PT ;  /* 0x000000681000720c */ /* 0x080fe20003f66270 */
[----:B------:R-:W-:Y:S01]  /*2e60*/  VIADD R16, R2, 0xfffffff1 ;  /* 0xfffffff102107836 */ /* 0x000fe20000000000 */
[----:B------:R-:W-:Y:S02]  /*2e70*/  FMNMX3.FTZ R18, R13, R49, R11, !PT ;  /* 0x000000310d127276 */ /* 0x000fe4000781000b */
[----:B------:R-:W-:Y:S02]  /*2e80*/  FSEL R128, R35, -INF , !P0 ;  /* 0xff80000023807808 */ /* 0x000fe40004000000 */
[----:B------:R-:W-:Y:S02]  /*2e90*/  FSEL R131, R28, -INF , !P2 ;  /* 0xff8000001c837808 */ /* 0x000fe40005000000 */
[C---:B------:R-:W-:Y:S02]  /*2ea0*/  ISETP.GE.AND P0, PT, R15.reuse, R105, PT ;  /* 0x000000690f00720c */ /* 0x040fe40003f06270 */
[----:B------:R-:W-:Y:S01]  /*2eb0*/  ISETP.GE.AND P2, PT, R15, R104, PT ;  /* 0x000000680f00720c */ /* 0x000fe20003f46270 */
[----:B------:R-:W-:Y:S01]  /*2ec0*/  VIADD R15, R2, 0xfffffff8 ;  /* 0xfffffff8020f7836 */ /* 0x000fe20000000000 */
[----:B------:R-:W-:Y:S01]  /*2ed0*/  FSEL R132, R30, -INF , !P4 ;  /* 0xff8000001e847808 */ /* 0x000fe20006000000 */
[----:B------:R-:W-:Y:S01]  /*2ee0*/  VIADD R2, R2, 0xfffffff9 ;  /* 0xfffffff902027836 */ /* 0x000fe20000000000 */
[----:B------:R-:W-:-:S02]  /*2ef0*/  FSEL R133, R29, -INF , !P1 ;  /* 0xff8000001d857808 */ /* 0x000fc40004800000 */
[C---:B------:R-:W-:Y:S02]  /*2f00*/  ISETP.GE.AND P4, PT, R16.reuse, R105, PT ;  /* 0x000000691000720c */ /* 0x040fe40003f86270 */
[----:B------:R-:W-:Y:S02]  /*2f10*/  ISETP.GE.AND P1, PT, R16, R104, PT ;  /* 0x000000681000720c */ /* 0x000fe40003f26270 */
[----:B------:R-:W-:Y:S02]  /*2f20*/  FMNMX3.FTZ R16, R18, R45, R9, !PT ;  /* 0x0000002d12107276 */ /* 0x000fe40007810009 */
[----:B------:R-:W-:Y:S02]  /*2f30*/  FMNMX3.FTZ R17, R50, R12, R46, !PT ;  /* 0x0000000c32117276 */ /* 0x000fe4000781002e */
[----:B------:R-:W-:Y:S02]  /*2f40*/  FSEL R134, R31, -INF , !P3 ;  /* 0xff8000001f867808 */ /* 0x000fe40005800000 */
[----:B------:R-:W-:-:S02]  /*2f50*/  FSEL R111, R24, -INF , !P0 ;  /* 0xff800000186f7808 */ /* 0x000fc40004000000 */
[C---:B------:R-:W-:Y:S02]  /*2f60*/  ISETP.GE.AND P3, PT, R15.reuse, R105, PT ;  /* 0x000000690f00720c */ /* 0x040fe40003f66270 */
[----:B------:R-:W-:Y:S02]  /*2f70*/  FMNMX3.FTZ R16, R16, R5, R7, !PT ;  /* 0x0000000510107276 */ /* 0x000fe40007810007 */
[----:B------:R-:W-:Y:S02]  /*2f80*/  ISETP.GE.AND P0, PT, R15, R104, PT ;  /* 0x000000680f00720c */ /* 0x000fe40003f06270 */
[----:B------:R-:W-:Y:S02]  /*2f90*/  FMNMX3.FTZ R15, R17, R14, R6, !PT ;  /* 0x0000000e110f7276 */ /* 0x000fe40007810006 */
[----:B------:R-:W-:Y:S02]  /*2fa0*/  FMNMX3.FTZ R16, R16, R37, R115, !PT ;  /* 0x0000002510107276 */ /* 0x000fe40007810073 */
[----:B------:R-:W-:-:S02]  /*2fb0*/  FMNMX3.FTZ R15, R15, R8, R10, !PT ;  /* 0x000000080f0f7276 */ /* 0x000fc4000781000a */
[----:B------:R-:W-:Y:S02]  /*2fc0*/  FMNMX3.FTZ R16, R16, R127, R131, !PT ;  /* 0x0000007f10107276 */ /* 0x000fe40007810083 */
[----:B------:R-:W-:Y:S02]  /*2fd0*/  FMNMX3.FTZ R15, R15, R4, R124, !PT ;  /* 0x000000040f0f7276 */ /* 0x000fe4000781007c */
[----:B------:R-:W-:Y:S02]  /*2fe0*/  FSEL R92, R26, -INF , !P2 ;  /* 0xff8000001a5c7808 */ /* 0x000fe40005000000 */
[----:B------:R-:W-:Y:S02]  /*2ff0*/  ISETP.GE.AND P2, PT, R2, R105, PT ;  /* 0x000000690200720c */ /* 0x000fe40003f46270 */
[----:B------:R-:W-:Y:S02]  /*3000*/  FSEL R110, R25, -INF , !P4 ;  /* 0xff800000196e7808 */ /* 0x000fe40006000000 */
[----:B------:R-:W-:-:S02]  /*3010*/  FSEL R109, R72, -INF , !P3 ;  /* 0xff800000486d7808 */ /* 0x000fc40005800000 */
[----:B------:R-:W-:Y:S02]  /*3020*/  FMNMX3.FTZ R16, R16, R133, R111, !PT ;  /* 0x0000008510107276 */ /* 0x000fe4000781006f */
[----:B------:R-:W-:Y:S02]  /*3030*/  FMNMX3.FTZ R15, R15, R128, R132, !PT ;  /* 0x000000800f0f7276 */ /* 0x000fe40007810084 */
[----:B------:R-:W-:Y:S02]  /*3040*/  FSEL R108, R73, -INF , !P2 ;  /* 0xff800000496c7808 */ /* 0x000fe40005000000 */
[----:B------:R-:W-:Y:S02]  /*3050*/  FMNMX3.FTZ R17, R16, R110, R109, !PT ;  /* 0x0000006e10117276 */ /* 0x000fe4000781006d */
[----:B------:R-:W-:Y:S02]  /*3060*/  ISETP.GE.AND P3, PT, R2, R104, PT ;  /* 0x000000680200720c */ /* 0x000fe40003f66270 */
[----:B------:R-:W-:-:S02]  /*3070*/  FSEL R35, R27, -INF , !P1 ;  /* 0xff8000001b237808 */ /* 0x000fc40004800000 */
[----:B------:R-:W-:Y:S01]  /*3080*/  FSEL R34, R74, -INF , !P0 ;  /* 0xff8000004a227808 */ /* 0x000fe20004000000 */
[----:B------:R-:W-:Y:S01]  /*3090*/  LDSM.16.MT88.4 R24, [R101+0x6400] ;  /* 0x006400006518783b */ /* 0x000fe20000004200 */
[----:B------:R-:W-:Y:S02]  /*30a0*/  FMNMX3.FTZ R15, R15, R134, R92, !PT ;  /* 0x000000860f0f7276 */ /* 0x000fe4000781005c */
[----:B------:R-:W-:Y:S02]  /*30b0*/  FMNMX.FTZ R18, R108, R17, !PT ;  /* 0x000000116c127209 */ /* 0x000fe40007810000 */
[----:B------:R-:W-:Y:S02]  /*30c0*/  FSEL R33, R75, -INF , !P3 ;  /* 0xff8000004b217808 */ /* 0x000fe40005800000 */
[----:B------:R-:W-:Y:S01]  /*30d0*/  FMNMX3.FTZ R2, R15, R35, R34, !PT ;  /* 0x000000230f027276 */ /* 0x000fe20007810022 */
[----:B------:R-:W1:Y:S03]  /*30e0*/  SHFL.BFLY PT, R17, R18, 0x2, 0x1f ;  /* 0x0c401f0012117f89 */ /* 0x000e6600000e0000 */
[----:B------:R-:W-:Y:S01]  /*30f0*/  FMNMX.FTZ R19, R33, R2, !PT ;  /* 0x0000000221137209 */ /* 0x000fe20007810000 */
[----:B------:R-:W-:Y:S04]  /*3100*/  LDSM.16.MT88.4 R72, [R101+0x8000] ;  /* 0x008000006548783b */ /* 0x000fe80000004200 */
[----:B------:R-:W2:Y:S01]  /*3110*/  SHFL.BFLY PT, R16, R19, 0x2, 0x1f ;  /* 0x0c401f0013107f89 */ /* 0x000ea200000e0000 */
[----:B-1----:R-:W-:-:S05]  /*3120*/  FMNMX.FTZ R17, R18, R17, !PT ;  /* 0x0000001112117209 */ /* 0x002fca0007810000 */
[----:B------:R-:W1:Y:S01]  /*3130*/  SHFL.BFLY PT, R2, R17, 0x1, 0x1f ;  /* 0x0c201f0011027f89 */ /* 0x000e6200000e0000 */
[----:B--2---:R-:W-:-:S05]  /*3140*/  FMNMX.FTZ R16, R19, R16, !PT ;  /* 0x0000001013107209 */ /* 0x004fca0007810000 */
[----:B------:R-:W2:Y:S01]  /*3150*/  SHFL.BFLY PT, R15, R16, 0x1, 0x1f ;  /* 0x0c201f00100f7f89 */ /* 0x000ea200000e0000 */
[----:B-1----:R-:W-:-:S04]  /*3160*/  FMNMX.FTZ R2, R17, R2, !PT ;  /* 0x0000000211027209 */ /* 0x002fc80007810000 */
[C---:B------:R-:W-:Y:S01]  /*3170*/  FSETP.NEU.FTZ.AND P0, PT, R2.reuse, -INF , PT ;  /* 0xff8000000200780b */ /* 0x040fe20003f1d000 */
[----:B----4-:R-:W-:Y:S01]  /*3180*/  FMUL.FTZ R114, R2, UR4 ;  /* 0x0000000402727c20 */ /* 0x010fe20008410000 */
[----:B--2---:R-:W-:-:S04]  /*3190*/  FMNMX.FTZ R0, R16, R15, !PT ;  /* 0x0000000f10007209 */ /* 0x004fc80007810000 */
[----:B------:R-:W-:Y:S01]  /*31a0*/  FSEL R114, R114, RZ, P0 ;  /* 0x000000ff72727208 */ /* 0x000fe20000000000 */
[----:B------:R-:W-:Y:S01]  /*31b0*/  LDSM.16.MT88.4 R16, [R32+0x7400] ;  /* 0x007400002010783b */ /* 0x000fe20000004200 */
        /* <DEDUP_REMOVED lines=14> */
[----:B------:R-:W1:Y:S01]  /*32a0*/  MUFU.EX2 R106, R106 ;  /* 0x0000006a006a7308 */ /* 0x000e620000000800 */
[----:B------:R-:W2:Y:S01]  /*32b0*/  LDSM.16.MT88.4 R48, [R32+0x6000] ;  /* 0x006000002030783b */ /* 0x000ea20000004200 */
[--C-:B------:R-:W-:Y:S01]  /*32c0*/  FFMA.FTZ R28, R8, UR4, -R97.reuse ;  /* 0x00000004081c7c23 */ /* 0x100fe20008010861 */
[--C-:B------:R-:W-:Y:S01]  /*32d0*/  FFMA.FTZ R21, R10, UR4, -R97.reuse ;  /* 0x000000040a157c23 */ /* 0x100fe20008010861 */
[----:B------:R-:W-:Y:S01]  /*32e0*/  MUFU.EX2 R99, R99 ;  /* 0x0000006300637308 */ /* 0x000fe20000000800 */
[----:B------:R-:W4:Y:S01]  /*32f0*/  LDSM.16.MT88.4 R8, [R101+0x7400] ;  /* 0x007400006508783b */ /* 0x000f220000004200 */
[--C-:B------:R-:W-:Y:S01]  /*3300*/  FFMA.FTZ R23, R7, UR4, -R114.reuse ;  /* 0x0000000407177c23 */ /* 0x100fe20008010872 */
[--C-:B------:R-:W-:Y:S01]  /*3310*/  FFMA.FTZ R22, R37, UR4, -R114.reuse ;  /* 0x0000000425167c23 */ /* 0x100fe20008010872 */
[----:B------:R-:W5:Y:S01]  /*3320*/  MUFU.EX2 R98, R98 ;  /* 0x0000006200627308 */ /* 0x000f620000000800 */
[--C-:B------:R-:W-:Y:S01]  /*3330*/  FFMA.FTZ R29, R6, UR4, -R97.reuse ;  /* 0x00000004061d7c23 */ /* 0x100fe20008010861 */
[--C-:B------:R-:W-:Y:S01]  /*3340*/  FFMA.FTZ R20, R4, UR4, -R97.reuse ;  /* 0x0000000404147c23 */ /* 0x100fe20008010861 */
[----:B------:R-:W3:Y:S01]  /*3350*/  LDSM.16.MT88.4 R12, [R32+0x6400] ;  /* 0x00640000200c783b */ /* 0x000ee20000004200 */
[----:B------:R-:W-:Y:S01]  /*3360*/  MUFU.EX2 R96, R96 ;  /* 0x0000006000607308 */ /* 0x000fe20000000800 */
[--C-:B------:R-:W-:Y:S01]  /*3370*/  FFMA.FTZ R126, R127, UR4, -R114.reuse ;  /* 0x000000047f7e7c23 */ /* 0x100fe20008010872 */
[----:B-1----:R-:W-:Y:S01]  /*3380*/  F2FP.BF16.F32.PACK_AB R80, R106, R107 ;  /* 0x0000006b6a50723e */ /* 0x002fe200000010ff */
[--C-:B------:R-:W-:Y:S01]  /*3390*/  FFMA.FTZ R124, R124, UR4, -R97.reuse ;  /* 0x000000047c7c7c23 */ /* 0x100fe20008010861 */
[----:B------:R-:W1:Y:S01]  /*33a0*/  MUFU.EX2 R95, R95 ;  /* 0x0000005f005f7308 */ /* 0x000e620000000800 */
[----:B------:R-:W-:Y:S01]  /*33b0*/  FFMA.FTZ R111, R111, UR4, -R114 ;  /* 0x000000046f6f7c23 */ /* 0x000fe20008010872 */
[----:B------:R-:W-:Y:S01]  /*33c0*/  FFMA.FTZ R92, R92, UR4, -R97 ;  /* 0x000000045c5c7c23 */ /* 0x000fe20008010861 */
[----:B------:R-:W-:Y:S01]  /*33d0*/  FADD.FTZ R106, R107, R106 ;  /* 0x0000006a6b6a7221 */ /* 0x000fe20000010000 */
[----:B------:R-:W-:Y:S01]  /*33e0*/  MUFU.EX2 R94, R94 ;  /* 0x0000005e005e7308 */ /* 0x000fe20000000800 */
[----:B-----5:R-:W-:-:S02]  /*33f0*/  F2FP.BF16.F32.PACK_AB R82, R98, R99 ;  /* 0x000000636252723e */ /* 0x020fc400000010ff */
[----:B------:R-:W-:Y:S01]  /*3400*/  FADD.FTZ R99, R99, R106 ;  /* 0x0000006a63637221 */ /* 0x000fe20000010000 */
[----:B------:R-:W5:Y:S03]  /*3410*/  MUFU.EX2 R93, R93 ;  /* 0x0000005d005d7308 */ /* 0x000f660000000800 */
[----:B------:R-:W-:Y:S01]  /*3420*/  FADD.FTZ R98, R98, R99 ;  /* 0x0000006362627221 */ /* 0x000fe20000010000 */
[----:B------:R-:W-:Y:S01]  /*3430*/  MUFU.EX2 R31, R31 ;  /* 0x0000001f001f7308 */ /* 0x000fe20000000800 */
[----:B-1----:R-:W-:Y:S01]  /*3440*/  F2FP.BF16.F32.PACK_AB R81, R95, R96 ;  /* 0x000000605f51723e */ /* 0x002fe200000010ff */
[----:B------:R-:W-:Y:S02]  /*3450*/  FADD.FTZ R95, R96, R95 ;  /* 0x0000005f605f7221 */ /* 0x000fe40000010000 */
[----:B------:R-:W1:Y:S04]  /*3460*/  MUFU.EX2 R30, R30 ;  /* 0x0000001e001e7308 */ /* 0x000e680000000800 */
[----:B------:R-:W-:Y:S01]  /*3470*/  MUFU.EX2 R23, R23 ;  /* 0x0000001700177308 */ /* 0x000fe20000000800 */
[----:B-----5:R-:W-:Y:S01]  /*3480*/  F2FP.BF16.F32.PACK_AB R83, R93, R94 ;  /* 0x0000005e5d53723e */ /* 0x020fe200000010ff */
[----:B------:R-:W-:-:S02]  /*3490*/  FADD.FTZ R94, R94, R95 ;  /* 0x0000005f5e5e7221 */ /* 0x000fc40000010000 */
[----:B------:R-:W5:Y:S04]  /*34a0*/  MUFU.EX2 R22, R22 ;  /* 0x0000001600167308 */ /* 0x000f680000000800 */
[----:B------:R-:W-:Y:S01]  /*34b0*/  MUFU.EX2 R29, R29 ;  /* 0x0000001d001d7308 */ /* 0x000fe20000000800 */
[C---:B------:R-:W-:Y:S01]  /*34c0*/  HMMA.16816.F32.BF16 R52, R80.reuse, R56, RZ ;  /* 0x000000385034723c */ /* 0x040fe200000418ff */
[C---:B-1----:R-:W-:Y:S01]  /*34d0*/  F2FP.BF16.F32.PACK_AB R4, R30.reuse, R31 ;  /* 0x0000001f1e04723e */ /* 0x042fe200000010ff */
[----:B------:R-:W-:Y:S01]  /*34e0*/  FADD.FTZ R31, R31, R98 ;  /* 0x000000621f1f7221 */ /* 0x000fe20000010000 */
[----:B------:R-:W1:Y:S03]  /*34f0*/  MUFU.EX2 R28, R28 ;  /* 0x0000001c001c7308 */ /* 0x000e660000000800 */
[----:B------:R-:W-:Y:S01]  /*3500*/  FADD.FTZ R30, R30, R31 ;  /* 0x0000001f1e1e7221 */ /* 0x000fe20000010000 */
[----:B------:R-:W-:Y:S01]  /*3510*/  MUFU.EX2 R21, R21 ;  /* 0x0000001500157308 */ /* 0x000fe20000000800 */
[C---:B------:R-:W-:Y:S01]  /*3520*/  HMMA.16816.F32.BF16 R56, R80.reuse, R58, RZ ;  /* 0x0000003a5038723c */ /* 0x040fe200000418ff */
[C---:B-----5:R-:W-:Y:S01]  /*3530*/  F2FP.BF16.F32.PACK_AB R6, R22.reuse, R23 ;  /* 0x000000171606723e */ /* 0x060fe200000010ff */
[----:B------:R-:W-:Y:S01]  /*3540*/  FADD.FTZ R23, R23, R30 ;  /* 0x0000001e17177221 */ /* 0x000fe20000010000 */
[----:B------:R-:W5:Y:S03]  /*3550*/  MUFU.EX2 R20, R20 ;  /* 0x0000001400147308 */ /* 0x000f660000000800 */
[----:B------:R-:W-:Y:S01]  /*3560*/  FADD.FTZ R22, R22, R23 ;  /* 0x0000001716167221 */ /* 0x000fe20000010000 */
[----:B------:R-:W-:Y:S01]  /*3570*/  MUFU.EX2 R126, R126 ;  /* 0x0000007e007e7308 */ /* 0x000fe20000000800 */
[----:B--2---:R-:W-:Y:S01]  /*3580*/  HMMA.16816.F32.BF16 R44, R80, R48, RZ ;  /* 0x00000030502c723c */ /* 0x004fe200000418ff */
[----:B-1----:R-:W-:-:S02]  /*3590*/  F2FP.BF16.F32.PACK_AB R5, R28, R29 ;  /* 0x0000001d1c05723e */ /* 0x002fc400000010ff */
[----:B------:R-:W-:Y:S05]  /*35a0*/  MUFU.EX2 R124, R124 ;  /* 0x0000007c007c7308 */ /* 0x000fea0000000800 */
[----:B------:R-:W-:Y:S01]  /*35b0*/  HMMA.16816.F32.BF16 R48, R80, R50, RZ ;  /* 0x000000325030723c */ /* 0x000fe200000418ff */
[----:B-----5:R-:W-:-:S07]  /*35c0*/  F2FP.BF16.F32.PACK_AB R7, R20, R21 ;  /* 0x000000151407723e */ /* 0x020fce00000010ff */
[C---:B----4-:R-:W-:Y:S08]  /*35d0*/  HMMA.16816.F32.BF16 R52, R4.reuse, R8, R52 ;  /* 0x000000080434723c */ /* 0x050ff00000041834 */
[C---:B------:R-:W-:Y:S01]  /*35e0*/  HMMA.16816.F32.BF16 R56, R4.reuse, R10, R56 ;  /* 0x0000000a0438723c */ /* 0x040fe20000041838 */
[----:B------:R-:W1:Y:S07]  /*35f0*/  LDSM.16.MT88.4 R8, [R101+0x8400] ;  /* 0x008400006508783b */ /* 0x000e6e0000004200 */
[C---:B---3--:R-:W-:Y:S08]  /*3600*/  HMMA.16816.F32.BF16 R44, R4.reuse, R12, R44 ;  /* 0x0000000c042c723c */ /* 0x048ff0000004182c */
[----:B------:R-:W-:Y:S01]  /*3610*/  HMMA.16816.F32.BF16 R48, R4, R14, R48 ;  /* 0x0000000e0430723c */ /* 0x000fe20000041830 */
[----:B------:R-:W2:Y:S07]  /*3620*/  LDSM.16.MT88.4 R12, [R32+0x8000] ;  /* 0x00800000200c783b */ /* 0x000eae0000004200 */
[C---:B------:R-:W-:Y:S08]  /*3630*/  HMMA.16816.F32.BF16 R68, R80.reuse, R72, RZ ;  /* 0x000000485044723c */ /* 0x040ff000000418ff */
[C---:B------:R-:W-:Y:S08]  /*3640*/  HMMA.16816.F32.BF16 R72, R80.reuse, R74, RZ ;  /* 0x0000004a5048723c */ /* 0x040ff000000418ff */
[----:B------:R-:W-:Y:S08]  /*3650*/  HMMA.16816.F32.BF16 R36, R80, R40, RZ ;  /* 0x000000285024723c */ /* 0x000ff000000418ff */
[C---:B-1----:R-:W-:Y:S08]  /*3660*/  HMMA.16816.F32.BF16 R68, R4.reuse, R8, R68 ;  /* 0x000000080444723c */ /* 0x042ff00000041844 */
[----:B------:R-:W-:Y:S01]  /*3670*/  HMMA.16816.F32.BF16 R72, R4, R10, R72 ;  /* 0x0000000a0448723c */ /* 0x000fe20000041848 */
[----:B------:R-:W1:Y:S07]  /*3680*/  LDSM.16.MT88.4 R8, [R32+0x8400] ;  /* 0x008400002008783b */ /* 0x000e6e0000004200 */
[C---:B------:R-:W-:Y:S08]  /*3690*/  HMMA.16816.F32.BF16 R60, R80.reuse, R64, RZ ;  /* 0x00000040503c723c */ /* 0x040ff000000418ff */
[C---:B------:R-:W-:Y:S08]  /*36a0*/  HMMA.16816.F32.BF16 R40, R80.reuse, R42, RZ ;  /* 0x0000002a5028723c */ /* 0x040ff000000418ff */
[C---:B------:R-:W-:Y:S08]  /*36b0*/  HMMA.16816.F32.BF16 R64, R80.reuse, R66, RZ ;  /* 0x000000425040723c */ /* 0x040ff000000418ff */
[C---:B--2---:R-:W-:Y:S08]  /*36c0*/  HMMA.16816.F32.BF16 R76, R80.reuse, R12, RZ ;  /* 0x0000000c504c723c */ /* 0x044ff000000418ff */
[----:B------:R-:W-:Y:S01]  /*36d0*/  HMMA.16816.F32.BF16 R80, R80, R14, RZ ;  /* 0x0000000e5050723c */ /* 0x000fe200000418ff */
[----:B------:R-:W-:Y:S07]  /*36e0*/  LDSM.16.MT88.4 R12, [R32+0x6c00] ;  /* 0x006c0000200c783b */ /* 0x000fee0000004200 */
[----:B------:R-:W-:Y:S01]  /*36f0*/  HMMA.16816.F32.BF16 R36, R4, R24, R36 ;  /* 0x000000180424723c */ /* 0x000fe20000041824 */
[--C-:B------:R-:W-:Y:S01]  /*3700*/  FFMA.FTZ R25, R132, UR4, -R97.reuse ;  /* 0x0000000484197c23 */ /* 0x100fe20008010861 */
[--C-:B------:R-:W-:Y:S01]  /*3710*/  FFMA.FTZ R24, R134, UR4, -R97.reuse ;  /* 0x0000000486187c23 */ /* 0x100fe20008010861 */
[----:B------:R-:W-:-:S04]  /*3720*/  FFMA.FTZ R132, R33, UR4, -R97 ;  /* 0x0000000421847c23 */ /* 0x000fc80008010861 */
[----:B------:R-:W-:Y:S01]  /*3730*/  MUFU.EX2 R25, R25 ;  /* 0x0000001900197308 */ /* 0x000fe20000000800 */
[C---:B-1----:R-:W-:Y:S03]  /*3740*/  HMMA.16816.F32.BF16 R76, R4.reuse, R8, R76 ;  /* 0x00000008044c723c */ /* 0x042fe6000004184c */
[----:B------:R-:W1:Y:S04]  /*3750*/  MUFU.EX2 R24, R24 ;  /* 0x0000001800187308 */ /* 0x000e680000000800 */
[----:B------:R-:W-:Y:S01]  /*3760*/  MUFU.EX2 R132, R132 ;  /* 0x0000008400847308 */ /* 0x000fe20000000800 */
[C---:B------:R-:W-:Y:S01]  /*3770*/  HMMA.16816.F32.BF16 R80, R4.reuse, R10, R80 ;  /* 0x0000000a0450723c */ /* 0x040fe20000041850 */
[----:B------:R-:W2:Y:S07]  /*3780*/  LDSM.16.MT88.4 R8, [R101+0x6800] ;  /* 0x006800006508783b */ /* 0x000eae0000004200 */
[----:B------:R-:W-:Y:S01]  /*3790*/  HMMA.16816.F32.BF16 R40, R4, R26, R40 ;  /* 0x0000001a0428723c */ /* 0x000fe20000041828 */
[--C-:B------:R-:W-:Y:S01]  /*37a0*/  FFMA.FTZ R27, R131, UR4, -R114.reuse ;  /* 0x00000004831b7c23 */ /* 0x100fe20008010872 */
[--C-:B------:R-:W-:Y:S01]  /*37b0*/  FFMA.FTZ R26, R133, UR4, -R114.reuse ;  /* 0x00000004851a7c23 */ /* 0x100fe20008010872 */
[----:B------:R-:W-:-:S04]  /*37c0*/  FFMA.FTZ R131, R108, UR4, -R114 ;  /* 0x000000046c837c23 */ /* 0x000fc80008010872 */
[----:B------:R-:W-:Y:S01]  /*37d0*/  MUFU.EX2 R27, R27 ;  /* 0x0000001b001b7308 */ /* 0x000fe20000000800 */
[C---:B------:R-:W-:Y:S03]  /*37e0*/  HMMA.16816.F32.BF16 R60, R4.reuse, R16, R60 ;  /* 0x00000010043c723c */ /* 0x040fe6000004183c */
[----:B------:R-:W3:Y:S04]  /*37f0*/  MUFU.EX2 R26, R26 ;  /* 0x0000001a001a7308 */ /* 0x000ee80000000800 */
[----:B------:R-:W-:Y:S01]  /*3800*/  MUFU.EX2 R131, R131 ;  /* 0x0000008300837308 */ /* 0x000fe20000000800 */
[----:B------:R-:W-:Y:S01]  /*3810*/  HMMA.16816.F32.BF16 R64, R4, R18, R64 ;  /* 0x000000120440723c */ /* 0x000fe20000041840 */
[----:B------:R-:W-:Y:S01]  /*3820*/  FFMA.FTZ R4, R115, UR4, -R114 ;  /* 0x0000000473047c23 */ /* 0x000fe20008010872 */
[----:B------:R-:W-:Y:S01]  /*3830*/  FFMA.FTZ R115, R128, UR4, -R97 ;  /* 0x0000000480737c23 */ /* 0x000fe20008010861 */
[----:B-1----:R-:W-:Y:S01]  /*3840*/  F2FP.BF16.F32.PACK_AB R7, R24, R25 ;  /* 0x000000191807723e */ /* 0x002fe200000010ff */
[----:B------:R-:W-:Y:S01]  /*3850*/  LDSM.16.MT88.4 R16, [R101+0x6c00] ;  /* 0x006c00006510783b */ /* 0x000fe20000004200 */
[----:B------:R-:W1:Y:S04]  /*3860*/  MUFU.EX2 R127, R4 ;  /* 0x00000004007f7308 */ /* 0x000e680000000800 */
[----:B------:R-:W4:Y:S01]  /*3870*/  MUFU.EX2 R115, R115 ;  /* 0x0000007300737308 */ /* 0x000f220000000800 */
[----:B---3--:R-:W-:-:S02]  /*3880*/  F2FP.BF16.F32.PACK_AB R6, R26, R27 ;  /* 0x0000001b1a06723e */ /* 0x008fc400000010ff */
[----:B-1----:R-:W-:Y:S01]  /*3890*/  F2FP.BF16.F32.PACK_AB R4, R126, R127 ;  /* 0x0000007f7e04723e */ /* 0x002fe200000010ff */
[----:B------:R-:W-:Y:S01]  /*38a0*/  FADD.FTZ R127, R127, R22 ;  /* 0x000000167f7f7221 */ /* 0x000fe20000010000 */
[----:B----4-:R-:W-:-:S03]  /*38b0*/  F2FP.BF16.F32.PACK_AB R5, R115, R124 ;  /* 0x0000007c7305723e */ /* 0x010fc600000010ff */
[----:B------:R-:W-:-:S04]  /*38c0*/  FADD.FTZ R126, R126, R127 ;  /* 0x0000007f7e7e7221 */ /* 0x000fc80000010000 */
[C---:B--2---:R-:W-:Y:S08]  /*38d0*/  HMMA.16816.F32.BF16 R36, R4.reuse, R8, R36 ;  /* 0x000000080424723c */ /* 0x044ff00000041824 */
[C---:B------:R-:W-:Y:S01]  /*38e0*/  HMMA.16816.F32.BF16 R40, R4.reuse, R10, R40 ;  /* 0x0000000a0428723c */ /* 0x040fe20000041828 */
[----:B------:R-:W1:Y:S07]  /*38f0*/  LDSM.16.MT88.4 R8, [R32+0x6800] ;  /* 0x006800002008783b */ /* 0x000e6e0000004200 */
[C---:B-1----:R-:W-:Y:S08]  /*3900*/  HMMA.16816.F32.BF16 R44, R4.reuse, R8, R44 ;  /* 0x00000008042c723c */ /* 0x042ff0000004182c */
        /* <DEDUP_REMOVED lines=12> */
[----:B------:R-:W-:Y:S01]  /*39d0*/  HMMA.16816.F32.BF16 R80, R4, R10, R80 ;  /* 0x0000000a0450723c */ /* 0x000fe20000041850 */
[--C-:B------:R-:W-:Y:S01]  /*39e0*/  FFMA.FTZ R5, R110, UR4, -R114.reuse ;  /* 0x000000046e057c23 */ /* 0x100fe20008010872 */
[----:B------:R-:W-:Y:S01]  /*39f0*/  FFMA.FTZ R4, R109, UR4, -R114 ;  /* 0x000000046d047c23 */ /* 0x000fe20008010872 */
[--C-:B------:R-:W-:Y:S01]  /*3a00*/  FFMA.FTZ R6, R35, UR4, -R97.reuse ;  /* 0x0000000423067c23 */ /* 0x100fe20008010861 */
[----:B------:R-:W-:Y:S01]  /*3a10*/  FFMA.FTZ R7, R34, UR4, -R97 ;  /* 0x0000000422077c23 */ /* 0x000fe20008010861 */
[----:B------:R-:W1:Y:S01]  /*3a20*/  LDSM.16.MT88.4 R8, [R101+0x7c00] ;  /* 0x007c00006508783b */ /* 0x000e620000004200 */
[----:B------:R-:W-:Y:S04]  /*3a30*/  MUFU.EX2 R110, R111 ;  /* 0x0000006f006e7308 */ /* 0x000fe80000000800 */
[----:B------:R-:W2:Y:S04]  /*3a40*/  MUFU.EX2 R109, R5 ;  /* 0x00000005006d7308 */ /* 0x000ea80000000800 */
[----:B------:R2:W-:Y:S04]  /*3a50*/  MUFU.EX2 R108, R4 ;  /* 0x00000004006c7308 */ /* 0x0005e80000000800 */
[----:B------:R3:W-:Y:S04]  /*3a60*/  MUFU.EX2 R35, R92 ;  /* 0x0000005c00237308 */ /* 0x0007e80000000800 */
[----:B------:R-:W4:Y:S04]  /*3a70*/  MUFU.EX2 R34, R6 ;  /* 0x0000000600227308 */ /* 0x000f280000000800 */
[----:B------:R-:W5:Y:S01]  /*3a80*/  MUFU.EX2 R33, R7 ;  /* 0x0000000700217308 */ /* 0x000f620000000800 */
[----:B--2---:R-:W-:Y:S01]  /*3a90*/  F2FP.BF16.F32.PACK_AB R4, R109, R110 ;  /* 0x0000006e6d04723e */ /* 0x004fe200000010ff */
[----:B---3--:R-:W-:Y:S01]  /*3aa0*/  FADD.FTZ R92, R93, R94 ;  /* 0x0000005e5d5c7221 */ /* 0x008fe20000010000 */
[----:B----4-:R-:W-:-:S03]  /*3ab0*/  F2FP.BF16.F32.PACK_AB R5, R34, R35 ;  /* 0x000000232205723e */ /* 0x010fc600000010ff */
[----:B------:R-:W-:Y:S01]  /*3ac0*/  FADD.FTZ R29, R29, R92 ;  /* 0x0000005c1d1d7221 */ /* 0x000fe20000010000 */
[----:B------:R-:W-:Y:S02]  /*3ad0*/  F2FP.BF16.F32.PACK_AB R6, R131, R108 ;  /* 0x0000006c8306723e */ /* 0x000fe400000010ff */
[----:B-----5:R-:W-:Y:S01]  /*3ae0*/  F2FP.BF16.F32.PACK_AB R7, R132, R33 ;  /* 0x000000218407723e */ /* 0x020fe200000010ff */
[----:B------:R-:W-:-:S06]  /*3af0*/  FADD.FTZ R28, R28, R29 ;  /* 0x0000001d1c1c7221 */ /* 0x000fcc0000010000 */
[C---:B------:R-:W-:Y:S08]  /*3b00*/  HMMA.16816.F32.BF16 R44, R4.reuse, R12, R44 ;  /* 0x0000000c042c723c */ /* 0x040ff0000004182c */
[C---:B------:R-:W-:Y:S01]  /*3b10*/  HMMA.16816.F32.BF16 R48, R4.reuse, R14, R48 ;  /* 0x0000000e0430723c */ /* 0x040fe20000041830 */
[----:B------:R-:W2:Y:S07]  /*3b20*/  LDSM.16.MT88.4 R12, [R101+0x8c00] ;  /* 0x008c0000650c783b */ /* 0x000eae0000004200 */
[C---:B-1----:R-:W-:Y:S08]  /*3b30*/  HMMA.16816.F32.BF16 R52, R4.reuse, R8, R52 ;  /* 0x000000080434723c */ /* 0x042ff00000041834 */
[C---:B------:R-:W-:Y:S01]  /*3b40*/  HMMA.16816.F32.BF16 R56, R4.reuse, R10, R56 ;  /* 0x0000000a0438723c */ /* 0x040fe20000041838 */
[----:B------:R-:W1:Y:S07]  /*3b50*/  LDSM.16.MT88.4 R8, [R32+0x8c00] ;  /* 0x008c00002008783b */ /* 0x000e6e0000004200 */
[C---:B------:R-:W-:Y:S08]  /*3b60*/  HMMA.16816.F32.BF16 R36, R4.reuse, R16, R36 ;  /* 0x000000100424723c */ /* 0x040ff00000041824 */
[C---:B------:R-:W-:Y:S01]  /*3b70*/  HMMA.16816.F32.BF16 R40, R4.reuse, R18, R40 ;  /* 0x000000120428723c */ /* 0x040fe20000041828 */
[----:B------:R-:W3:Y:S07]  /*3b80*/  LDSM.16.MT88.4 R16, [R32+0x7c00] ;  /* 0x007c00002010783b */ /* 0x000eee0000004200 */
[----:B--2---:R-:W-:Y:S01]  /*3b90*/  HMMA.16816.F32.BF16 R68, R4, R12, R68 ;  /* 0x0000000c0444723c */ /* 0x004fe20000041844 */
[----:B------:R-:W-:-:S04]  /*3ba0*/  FADD.FTZ R13, R21, R28 ;  /* 0x0000001c150d7221 */ /* 0x000fc80000010000 */
[----:B------:R-:W-:-:S03]  /*3bb0*/  FADD.FTZ R13, R20, R13 ;  /* 0x0000000d140d7221 */ /* 0x000fc60000010000 */
[----:B------:R-:W-:Y:S01]  /*3bc0*/  HMMA.16816.F32.BF16 R72, R4, R14, R72 ;  /* 0x0000000e0448723c */ /* 0x000fe20000041848 */
[----:B------:R-:W-:-:S04]  /*3bd0*/  FADD.FTZ R12, R124, R13 ;  /* 0x0000000d7c0c7221 */ /* 0x000fc80000010000 */
[----:B------:R-:W-:-:S03]  /*3be0*/  FADD.FTZ R12, R115, R12 ;  /* 0x0000000c730c7221 */ /* 0x000fc60000010000 */
[C---:B-1----:R-:W-:Y:S01]  /*3bf0*/  HMMA.16816.F32.BF16 R76, R4.reuse, R8, R76 ;  /* 0x00000008044c723c */ /* 0x042fe2000004184c */
[----:B------:R-:W-:Y:S01]  /*3c00*/  FADD.FTZ R9, R27, R126 ;  /* 0x0000007e1b097221 */ /* 0x000fe20000010000 */
[----:B------:R-:W-:Y:S01]  /*3c10*/  FADD.FTZ R25, R25, R12 ;  /* 0x0000000c19197221 */ /* 0x000fe20000010000 */
[----:B------:R-:W-:Y:S02]  /*3c20*/  IMAD.MOV.U32 R126, RZ, RZ, -0x1 ;  /* 0xffffffffff7e7424 */ /* 0x000fe400078e00ff */
[----:B------:R-:W-:Y:S01]  /*3c30*/  FADD.FTZ R9, R26, R9 ;  /* 0x000000091a097221 */ /* 0x000fe20000010000 */
[----:B------:R-:W-:Y:S02]  /*3c40*/  FADD.FTZ R24, R24, R25 ;  /* 0x0000001918187221 */ /* 0x000fe40000010000 */
[----:B------:R-:W-:Y:S01]  /*3c50*/  HMMA.16816.F32.BF16 R80, R4, R10, R80 ;  /* 0x0000000a0450723c */ /* 0x000fe20000041850 */
[----:B------:R-:W-:Y:S01]  /*3c60*/  FADD.FTZ R110, R110, R9 ;  /* 0x000000096e6e7221 */ /* 0x000fe20000010000 */
[----:B------:R-:W-:-:S03]  /*3c70*/  FADD.FTZ R35, R35, R24 ;  /* 0x0000001823237221 */ /* 0x000fc60000010000 */
[----:B------:R-:W-:Y:S01]  /*3c80*/  FADD.FTZ R109, R109, R110 ;  /* 0x0000006e6d6d7221 */ /* 0x000fe20000010000 */
[----:B------:R-:W-:Y:S02]  /*3c90*/  FADD.FTZ R34, R34, R35 ;  /* 0x0000002322227221 */ /* 0x000fe40000010000 */
[----:B---3--:R-:W-:Y:S01]  /*3ca0*/  HMMA.16816.F32.BF16 R60, R4, R16, R60 ;  /* 0x00000010043c723c */ /* 0x008fe2000004183c */
[----:B------:R-:W-:Y:S01]  /*3cb0*/  FADD.FTZ R108, R108, R109 ;  /* 0x0000006d6c6c7221 */ /* 0x000fe20000010000 */
[----:B------:R-:W-:-:S03]  /*3cc0*/  FADD.FTZ R33, R33, R34 ;  /* 0x0000002221217221 */ /* 0x000fc60000010000 */
[----:B------:R-:W-:Y:S01]  /*3cd0*/  FADD.FTZ R131, R131, R108 ;  /* 0x0000006c83837221 */ /* 0x000fe20000010000 */
[----:B------:R-:W-:Y:S02]  /*3ce0*/  FADD.FTZ R132, R132, R33 ;  /* 0x0000002184847221 */ /* 0x000fe40000010000 */
[----:B------:R-:W-:Y:S01]  /*3cf0*/  HMMA.16816.F32.BF16 R64, R4, R18, R64 ;  /* 0x000000120440723c */ /* 0x000fe20000041840 */
[----:B------:R-:W-:-:S04]  /*3d00*/  NOP ;  /* 0x0000000000007918 */ /* 0x000fc80000000000 */
[----:B------:R-:W-:-:S15]  /*3d10*/  @!P5 BRA `(.L_x_279) ;  /* 0x0000002000c0d947 */ /* 0x000fde0003800000 */
[----:B------:R-:W1:Y:S01]  /*3d20*/  LDCU UR4, c[0x0][0x440] ;  /* 0x00008800ff0477ac */ /* 0x000e620008000800 */
[----:B------:R-:W-:-:S04]  /*3d30*/  DEPBAR.LE SB0, 0x0 ;  /* 0x000080000000791a */ /* 0x000fc80000000000 */
[----:B------:R-:W-:Y:S01]  /*3d40*/  VIADD R5, R100, 0xfffffffe ;  /* 0xfffffffe64057836 */ /* 0x000fe20000000000 */
[----:B------:R-:W2:Y:S01]  /*3d50*/  S2UR UR5, SR_CgaCtaId ;  /* 0x00000000000579c3 */ /* 0x000ea20000008800 */
[----:B------:R-:W-:Y:S01]  /*3d60*/  UMOV UR6, 0x400 ;  /* 0x0000040000067882 */ /* 0x000fe20000000000 */
[----:B------:R-:W-:Y:S02]  /*3d70*/  IMAD.IADD R107, R91, 0x1, R86 ;  /* 0x000000015b6b7824 */ /* 0x000fe400078e0256 */
[----:B------:R-:W-:-:S04]  /*3d80*/  IMAD.WIDE.U32 R10, R5, R84, RZ ;  /* 0x00000054050a7225 */ /* 0x000fc800078e00ff */
[----:B------:R-:W-:Y:S01]  /*3d90*/  IMAD R5, R5, R85, R11 ;  /* 0x0000005505057224 */ /* 0x000fe200078e020b */
[----:B------:R-:W-:Y:S01]  /*3da0*/  BAR.SYNC.DEFER_BLOCKING 0x0 ;  /* 0x0000000000007b1d */ /* 0x000fe20000010000 */
[C---:B------:R-:W-:Y:S01]  /*3db0*/  LEA R8, P1, R10.reuse, R119, 0x7 ;  /* 0x000000770a087211 */ /* 0x040fe200078238ff */
[----:B------:R-:W-:Y:S01]  /*3dc0*/  IMAD.SHL.U32 R7, R10, 0x40, RZ ;  /* 0x000000400a077824 */ /* 0x000fe200078e00ff */
[----:B-1----:R-:W-:Y:S02]  /*3dd0*/  ISETP.GE.AND P3, PT, R117, UR4, PT ;  /* 0x0000000475007c0c */ /* 0x002fe4000bf66270 */
[----:B------:R-:W-:Y:S02]  /*3de0*/  ISETP.GE.AND P2, PT, R130, UR4, PT ;  /* 0x0000000482007c0c */ /* 0x000fe4000bf46270 */
[----:B------:R-:W-:Y:S02]  /*3df0*/  LEA.HI.X R9, R10, R118, R5, 0x7, P1 ;  /* 0x000000760a097211 */ /* 0x000fe400008f3c05 */
[----:B------:R-:W-:-:S02]  /*3e00*/  ISETP.GE.AND P1, PT, R129, UR4, PT ;  /* 0x0000000481007c0c */ /* 0x000fc4000bf26270 */
[----:B------:R-:W-:Y:S02]  /*3e10*/  LEA R6, P0, R84, R7, 0x5 ;  /* 0x0000000754067211 */ /* 0x000fe400078028ff */
[----:B------:R-:W-:Y:S01]  /*3e20*/  SHF.L.U64.HI R4, R10, 0x6, R5 ;  /* 0x000000060a047819 */ /* 0x000fe20000010205 */
[----:B--2---:R-:W-:-:S03]  /*3e30*/  ULEA UR5, UR5, UR6, 0x18 ;  /* 0x0000000605057291 */ /* 0x004fc6000f8ec0ff */
[----:B------:R-:W-:Y:S02]  /*3e40*/  LEA.HI.X R85, R84, R4, R85, 0x5, P0 ;  /* 0x0000000454557211 */ /* 0x000fe400000f2c55 */
[C---:B------:R-:W-:Y:S02]  /*3e50*/  LEA R24, P0, R6.reuse, R119, 0x1 ;  /* 0x0000007706187211 */ /* 0x040fe400078008ff */
[----:B------:R-:W-:Y:S02]  /*3e60*/  LEA R109, R87, UR5, 0x1 ;  /* 0x00000005576d7c11 */ /* 0x000fe4000f8e08ff */
[----:B------:R-:W-:Y:S01]  /*3e70*/  LEA.HI.X R25, R6, R118, R85, 0x1, P0 ;  /* 0x0000007606197211 */ /* 0x000fe200000f0c55 */
[----:B------:R-:W-:Y:S01]  /*3e80*/  @!PT LDS RZ, [RZ] ;  /* 0x00000000fffff984 */ /* 0x000fe20000000800 */
[----:B------:R-:W-:Y:S01]  /*3e90*/  @!PT LDS RZ, [RZ] ;  /* 0x00000000fffff984 */ /* 0x000fe20000000800 */
[----:B------:R-:W-:Y:S01]  /*3ea0*/  @!PT LDS RZ, [RZ] ;  /* 0x00000000fffff984 */ /* 0x000fe20000000800 */
[----:B------:R-:W-:Y:S02]  /*3eb0*/  @!P3 LDGSTS.E.BYPASS.LTC128B.128 [R123+0x6000], desc[UR14][R8.64] ;  /* 0x06000000087bbfae */ /* 0x000fe4000b981a0e */
[----:B------:R-:W-:Y:S02]  /*3ec0*/  IMAD.IADD R106, R109, 0x1, R86 ;  /* 0x000000016d6a7824 */ /* 0x000fe400078e0256 */
        /* <DEDUP_REMOVED lines=28> */
[----:B------:R-:W2:Y:S04]  /*4090*/  LDSM.16.M88.4 R20, [R109+0x3400] ;  /* 0x003400006d14783b */ /* 0x000ea80000000200 */
[----:B------:R-:W-:Y:S04]  /*40a0*/  LDSM.16.M88.4 R84, [R107] ;  /* 0x000000006b54783b */ /* 0x000fe80000000200 */
[----:B------:R-:W4:Y:S04]  /*40b0*/  LDSM.16.M88.4 R16, [R106+0x3000] ;  /* 0x003000006a10783b */ /* 0x000f280000000200 */
[----:B------:R-:W5:Y:S04]  /*40c0*/  LDSM.16.M88.4 R12, [R109+0x3800] ;  /* 0x003800006d0c783b */ /* 0x000f680000000200 */
[----:B-1----:R-:W1:Y:S04]  /*40d0*/  LDSM.16.M88.4 R8, [R106+0x3400] ;  /* 0x003400006a08783b */ /* 0x002e680000000200 */
[----:B------:R-:W1:Y:S04]  /*40e0*/  LDSM.16.M88.4 R92, [R109+0x3c00] ;  /* 0x003c00006d5c783b */ /* 0x000e680000000200 */
[----:B------:R-:W1:Y:S04]  /*40f0*/  LDSM.16.M88.4 R96, [R106+0x3800] ;  /* 0x003800006a60783b */ /* 0x000e680000000200 */
[----:B------:R-:W0:Y:S01]  /*4100*/  LDGDEPBAR ;  /* 0x00000000000079af */ /* 0x000e220000000000 */
[C---:B---3--:R-:W-:Y:S08]  /*4110*/  HMMA.16816.F32.BF16 R32, R4.reuse, R28, RZ ;  /* 0x0000001c0420723c */ /* 0x048ff000000418ff */
[C---:B------:R-:W-:Y:S08]  /*4120*/  HMMA.16816.F32.BF16 R28, R4.reuse, R30, RZ ;  /* 0x0000001e041c723c */ /* 0x040ff000000418ff */
[C---:B--2---:R-:W-:Y:S08]  /*4130*/  HMMA.16816.F32.BF16 R24, R4.reuse, R20, RZ ;  /* 0x000000140418723c */ /* 0x044ff000000418ff */
[----:B------:R-:W-:Y:S08]  /*4140*/  HMMA.16816.F32.BF16 R20, R4, R22, RZ ;  /* 0x000000160414723c */ /* 0x000ff000000418ff */
[C---:B----4-:R-:W-:Y:S08]  /*4150*/  HMMA.16816.F32.BF16 R32, R84.reuse, R16, R32 ;  /* 0x000000105420723c */ /* 0x050ff00000041820 */
[----:B------:R-:W-:Y:S08]  /*4160*/  HMMA.16816.F32.BF16 R28, R84, R18, R28 ;  /* 0x00000012541c723c */ /* 0x000ff0000004181c */
[----:B-----5:R-:W-:Y:S08]  /*4170*/  HMMA.16816.F32.BF16 R16, R4, R12, RZ ;  /* 0x0000000c0410723c */ /* 0x020ff000000418ff */
[C---:B-1----:R-:W-:Y:S08]  /*4180*/  HMMA.16816.F32.BF16 R24, R84.reuse, R8, R24 ;  /* 0x000000085418723c */ /* 0x042ff00000041818 */
[----:B------:R-:W-:Y:S08]  /*4190*/  HMMA.16816.F32.BF16 R20, R84, R10, R20 ;  /* 0x0000000a5414723c */ /* 0x000ff00000041814 */
[C---:B------:R-:W-:Y:S08]  /*41a0*/  HMMA.16816.F32.BF16 R12, R4.reuse, R14, RZ ;  /* 0x0000000e040c723c */ /* 0x040ff000000418ff */
[C---:B------:R-:W-:Y:S08]  /*41b0*/  HMMA.16816.F32.BF16 R8, R4.reuse, R92, RZ ;  /* 0x0000005c0408723c */ /* 0x040ff000000418ff */
[----:B------:R-:W-:Y:S01]  /*41c0*/  HMMA.16816.F32.BF16 R4, R4, R94, RZ ;  /* 0x0000005e0404723c */ /* 0x000fe200000418ff */
[----:B------:R-:W1:Y:S07]  /*41d0*/  LDSM.16.M88.4 R92, [R106+0x3c00] ;  /* 0x003c00006a5c783b */ /* 0x000e6e0000000200 */
[C---:B------:R-:W-:Y:S08]  /*41e0*/  HMMA.16816.F32.BF16 R16, R84.reuse, R96, R16 ;  /* 0x000000605410723c */ /* 0x040ff00000041810 */
[C---:B------:R-:W-:Y:S01]  /*41f0*/  HMMA.16816.F32.BF16 R12, R84.reuse, R98, R12 ;  /* 0x00000062540c723c */ /* 0x040fe2000004180c */
[----:B------:R-:W-:Y:S07]  /*4200*/  LDSM.16.M88.4 R96, [R109+0x4000] ;  /* 0x004000006d60783b */ /* 0x000fee0000000200 */
[C---:B-1----:R-:W-:Y:S08]  /*4210*/  HMMA.16816.F32.BF16 R8, R84.reuse, R92, R8 ;  /* 0x0000005c5408723c */ /* 0x042ff00000041808 */
[----:B------:R-:W-:Y:S01]  /*4220*/  HMMA.16816.F32.BF16 R4, R84, R94, R4 ;  /* 0x0000005e5404723c */ /* 0x000fe20000041804 */
[----:B------:R-:W1:Y:S04]  /*4230*/  LDSM.16.M88.4 R84, [R91+0x1000] ;  /* 0x001000005b54783b */ /* 0x000e680000000200 */
[----:B------:R-:W2:Y:S03]  /*4240*/  LDSM.16.M88.4 R92, [R109+0x4400] ;  /* 0x004400006d5c783b */ /* 0x000ea60000000200 */
[C---:B-1----:R-:W-:Y:S08]  /*4250*/  HMMA.16816.F32.BF16 R32, R84.reuse, R96, R32 ;  /* 0x000000605420723c */ /* 0x042ff00000041820 */
[C---:B------:R-:W-:Y:S01]  /*4260*/  HMMA.16816.F32.BF16 R28, R84.reuse, R98, R28 ;  /* 0x00000062541c723c */ /* 0x040fe2000004181c */
[----:B------:R-:W1:Y:S07]  /*4270*/  LDSM.16.M88.4 R96, [R109+0x4800] ;  /* 0x004800006d60783b */ /* 0x000e6e0000000200 */
[C---:B--2---:R-:W-:Y:S08]  /*4280*/  HMMA.16816.F32.BF16 R24, R84.reuse, R92, R24 ;  /* 0x0000005c5418723c */ /* 0x044ff00000041818 */
[C---:B------:R-:W-:Y:S01]  /*4290*/  HMMA.16816.F32.BF16 R20, R84.reuse, R94, R20 ;  /* 0x0000005e5414723c */ /* 0x040fe20000041814 */
[----:B------:R-:W2:Y:S07]  /*42a0*/  LDSM.16.M88.4 R92, [R109+0x4c00] ;  /* 0x004c00006d5c783b */ /* 0x000eae0000000200 */
[C---:B-1----:R-:W-:Y:S08]  /*42b0*/  HMMA.16816.F32.BF16 R16, R84.reuse, R96, R16 ;  /* 0x000000605410723c */ /* 0x042ff00000041810 */
[C---:B------:R-:W-:Y:S01]  /*42c0*/  HMMA.16816.F32.BF16 R12, R84.reuse, R98, R12 ;  /* 0x00000062540c723c */ /* 0x040fe2000004180c */
[----:B------:R-:W-:Y:S07]  /*42d0*/  LDSM.16.M88.4 R96, [R106+0x4000] ;  /* 0x004000006a60783b */ /* 0x000fee0000000200 */
[C---:B--2---:R-:W-:Y:S08]  /*42e0*/  HMMA.16816.F32.BF16 R8, R84.reuse, R92, R8 ;  /* 0x0000005c5408723c */ /* 0x044ff00000041808 */
        /* <DEDUP_REMOVED lines=33> */
[----:B------:R-:W-:Y:S01]  /*4500*/  HMMA.16816.F32.BF16 R28, R96, R94, R28 ;  /* 0x0000005e601c723c */ /* 0x000fe2000004181c */
[----:B------:R-:W2:Y:S01]  /*4510*/  LDSM.16.M88.4 R92, [R106+0x5800] ;  /* 0x005800006a5c783b */ /* 0x000ea20000000200 */
[----:B------:R-:W-:-:S06]  /*4520*/  DEPBAR.LE SB0, 0x0 ;  /* 0x000080000000791a */ /* 0x000fcc0000000000 */
[----:B-1----:R-:W-:Y:S01]  /*4530*/  HMMA.16816.F32.BF16 R8, R96, R84, R8 ;  /* 0x000000546008723c */ /* 0x002fe20000041808 */
[----:B------:R-:W-:-:S05]  /*4540*/  IMAD.SHL.U32 R85, R90, 0x2, RZ ;  /* 0x000000025a557824 */ /* 0x000fca00078e00ff */
[----:B------:R-:W-:Y:S02]  /*4550*/  LOP3.LUT R85, R85, 0x6, RZ, 0xc0, !PT ;  /* 0x0000000655557812 */ /* 0x000fe400078ec0ff */
[----:B------:R-:W-:Y:S03]  /*4560*/  HMMA.16816.F32.BF16 R4, R96, R86, R4 ;  /* 0x000000566004723c */ /* 0x000fe60000041804 */
[----:B------:R-:W-:-:S04]  /*4570*/  IMAD R84, R100, 0x40, R85 ;  /* 0x0000004064547824 */ /* 0x000fc800078e0255 */
[C---:B------:R-:W-:Y:S01]  /*4580*/  VIADD R85, R84.reuse, 0xffffff80 ;  /* 0xffffff8054557836 */ /* 0x040fe20000000000 */
[C---:B--2---:R-:W-:Y:S01]  /*4590*/  HMMA.16816.F32.BF16 R16, R96.reuse, R92, R16 ;  /* 0x0000005c6010723c */ /* 0x044fe20000041810 */
[C---:B------:R-:W-:Y:S01]  /*45a0*/  VIADD R86, R84.reuse, 0xffffff81 ;  /* 0xffffff8154567836 */ /* 0x040fe20000000000 */
[----:B------:R-:W-:Y:S02]  /*45b0*/  BAR.SYNC.DEFER_BLOCKING 0x0 ;  /* 0x0000000000007b1d */ /* 0x000fe40000010000 */
[CC--:B------:R-:W-:Y:S02]  /*45c0*/  ISETP.GE.AND P5, PT, R85.reuse, R105.reuse, PT ;  /* 0x000000695500720c */ /* 0x0c0fe40003fa6270 */
[----:B------:R-:W-:Y:S01]  /*45d0*/  ISETP.GE.AND P4, PT, R85, R104, PT ;  /* 0x000000685500720c */ /* 0x000fe20003f86270 */
[----:B------:R-:W-:Y:S01]  /*45e0*/  VIADD R85, R84, 0xffffff88 ;  /* 0xffffff8854557836 */ /* 0x000fe20000000000 */
[----:B------:R-:W-:Y:S01]  /*45f0*/  FSEL R87, R32, -INF , !P5 ;  /* 0xff80000020577808 */ /* 0x000fe20006800000 */
[----:B------:R-:W-:Y:S01]  /*4600*/  HMMA.16816.F32.BF16 R12, R96, R94, R12 ;  /* 0x0000005e600c723c */ /* 0x000fe2000004180c */
[----:B------:R-:W-:-:S02]  /*4610*/  ISETP.GE.AND P0, PT, R86, R105, PT ;  /* 0x000000695600720c */ /* 0x000fc40003f06270 */
        /* <DEDUP_REMOVED lines=8> */
[-C--:B------:R-:W-:Y:S02]  /*46a0*/  ISETP.GE.AND P5, PT, R86, R105.reuse, PT ;  /* 0x000000695600720c */ /* 0x080fe40003fa6270 */
[----:B------:R-:W-:Y:S02]  /*46b0*/  FSEL R35, R28, -INF , !P4 ;  /* 0xff8000001c237808 */ /* 0x000fe40006000000 */
[----:B------:R-:W-:Y:S02]  /*46c0*/  FSEL R30, R30, -INF , !P0 ;  /* 0xff8000001e1e7808 */ /* 0x000fe40004000000 */
[----:B------:R-:W-:Y:S02]  /*46d0*/  FSEL R29, R29, -INF , !P5 ;  /* 0xff8000001d1d7808 */ /* 0x000fe40006800000 */
[----:B------:R-:W-:Y:S01]  /*46e0*/  ISETP.GE.AND P4, PT, R86, R104, PT ;  /* 0x000000685600720c */ /* 0x000fe20003f86270 */
[----:B------:R-:W-:Y:S01]  /*46f0*/  VIADD R86, R84, 0xffffff91 ;  /* 0xffffff9154567836 */ /* 0x000fe20000000000 */
[----:B------:R-:W-:-:S02]  /*4700*/  ISETP.GE.AND P0, PT, R85, R105, PT ;  /* 0x000000695500720c */ /* 0x000fc40003f06270 */
[-C--:B------:R-:W-:Y:S01]  /*4710*/  ISETP.GE.AND P5, PT, R85, R104.reuse, PT ;  /* 0x000000685500720c */ /* 0x080fe20003fa6270 */
[C---:B------:R-:W-:Y:S01]  /*4720*/  VIADD R85, R84.reuse, 0xffffff98 ;  /* 0xffffff9854557836 */ /* 0x040fe20000000000 */
[----:B------:R-:W-:Y:S01]  /*4730*/  FSEL R28, R31, -INF , !P4 ;  /* 0xff8000001f1c7808 */ /* 0x000fe20006000000 */
[----:B------:R-:W-:Y:S01]  /*4740*/  VIADD R31, R84, 0xffffff99 ;  /* 0xffffff99541f7836 */ /* 0x000fe20000000000 */
[----:B------:R-:W-:Y:S01]  /*4750*/  FSEL R127, R24, -INF , !P0 ;  /* 0xff800000187f7808 */ /* 0x000fe20004000000 */
[----:B------:R-:W-:Y:S01]  /*4760*/  VIADD R24, R84, 0xffffffa0 ;  /* 0xffffffa054187836 */ /* 0x000fe20000000000 */
[----:B------:R-:W-:Y:S02]  /*4770*/  FSEL R128, R26, -INF , !P5 ;  /* 0xff8000001a807808 */ /* 0x000fe40006800000 */
[C---:B------:R-:W-:Y:S02]  /*4780*/  ISETP.GE.AND P4, PT, R86.reuse, R105, PT ;  /* 0x000000695600720c */ /* 0x040fe40003f86270 */
[----:B------:R-:W-:-:S02]  /*4790*/  ISETP.GE.AND P0, PT, R86, R104, PT ;  /* 0x000000685600720c */ /* 0x000fc40003f06270 */
[-C--:B------:R-:W-:Y:S02]  /*47a0*/  ISETP.GE.AND P5, PT, R85, R105.reuse, PT ;  /* 0x000000695500720c */ /* 0x080fe40003fa6270 */
[----:B------:R-:W-:Y:S02]  /*47b0*/  FSEL R139, R25, -INF , !P4 ;  /* 0xff800000198b7808 */ /* 0x000fe40006000000 */
[----:B------:R-:W-:Y:S02]  /*47c0*/  FSEL R136, R27, -INF , !P0 ;  /* 0xff8000001b887808 */ /* 0x000fe40004000000 */
[----:B------:R-:W-:Y:S01]  /*47d0*/  FSEL R137, R20, -INF , !P5 ;  /* 0xff80000014897808 */ /* 0x000fe20006800000 */
[----:B------:R-:W-:Y:S01]  /*47e0*/  VIADD R20, R84, 0xffffffa1 ;  /* 0xffffffa154147836 */ /* 0x000fe20000000000 */
[----:B------:R-:W-:Y:S02]  /*47f0*/  ISETP.GE.AND P4, PT, R85, R104, PT ;  /* 0x000000685500720c */ /* 0x000fe40003f86270 */
[----:B------:R-:W-:-:S02]  /*4800*/  ISETP.GE.AND P0, PT, R31, R105, PT ;  /* 0x000000691f00720c */ /* 0x000fc40003f06270 */
[----:B------:R-:W-:Y:S02]  /*4810*/  ISETP.GE.AND P5, PT, R31, R104, PT ;  /* 0x000000681f00720c */ /* 0x000fe40003fa6270 */
[----:B------:R-:W-:Y:S02]  /*4820*/  FSEL R140, R22, -INF , !P4 ;  /* 0xff800000168c7808 */ /* 0x000fe40006000000 */
[----:B------:R-:W-:Y:S01]  /*4830*/  FSEL R135, R21, -INF , !P0 ;  /* 0xff80000015877808 */ /* 0x000fe20004000000 */
[----:B------:R-:W-:Y:S01]  /*4840*/  VIADD R21, R84, 0xffffffa8 ;  /* 0xffffffa854157836 */ /* 0x000fe20000000000 */
[----:B------:R-:W-:Y:S02]  /*4850*/  FSEL R142, R23, -INF , !P5 ;  /* 0xff800000178e7808 */ /* 0x000fe40006800000 */
[-C--:B------:R-:W-:Y:S02]  /*4860*/  ISETP.GE.AND P4, PT, R24, R105.reuse, PT ;  /* 0x000000691800720c */ /* 0x080fe40003f86270 */
[----:B------:R-:W-:-:S02]  /*4870*/  ISETP.GE.AND P5, PT, R20, R105, PT ;  /* 0x000000691400720c */ /* 0x000fc40003fa6270 */
[-C--:B------:R-:W-:Y:S02]  /*4880*/  ISETP.GE.AND P0, PT, R24, R104.reuse, PT ;  /* 0x000000681800720c */ /* 0x080fe40003f06270 */
[----:B------:R-:W-:Y:S01]  /*4890*/  FSEL R115, R16, -INF , !P4 ;  /* 0xff80000010737808 */ /* 0x000fe20006000000 */
[----:B------:R-:W-:Y:S01]  /*48a0*/  VIADD R16, R84, 0xffffffb0 ;  /* 0xffffffb054107836 */ /* 0x000fe20000000000 */
[----:B------:R-:W-:Y:S02]  /*48b0*/  FSEL R133, R17, -INF , !P5 ;  /* 0xff80000011857808 */ /* 0x000fe40006800000 */
[-C--:B------:R-:W-:Y:S01]  /*48c0*/  ISETP.GE.AND P4, PT, R20, R104.reuse, PT ;  /* 0x000000681400720c */ /* 0x080fe20003f86270 */
[----:B------:R-:W-:Y:S01]  /*48d0*/  VIADD R20, R84, 0xffffffa9 ;  /* 0xffffffa954147836 */ /* 0x000fe20000000000 */
[----:B------:R-:W-:Y:S02]  /*48e0*/  FSEL R110, R18, -INF , !P0 ;  /* 0xff800000126e7808 */ /* 0x000fe40004000000 */
[----:B------:R-:W-:-:S02]  /*48f0*/  ISETP.GE.AND P5, PT, R21, R104, PT ;  /* 0x000000681500720c */ /* 0x000fc40003fa6270 */
[-C--:B------:R-:W-:Y:S02]  /*4900*/  ISETP.GE.AND P0, PT, R21, R105.reuse, PT ;  /* 0x000000691500720c */ /* 0x080fe40003f06270 */
[----:B------:R-:W-:Y:S02]  /*4910*/  FSEL R124, R14, -INF , !P5 ;  /* 0xff8000000e7c7808 */ /* 0x000fe40006800000 */
[----:B------:R-:W-:Y:S01]  /*4920*/  FSEL R111, R12, -INF , !P0 ;  /* 0xff8000000c6f7808 */ /* 0x000fe20004000000 */
[----:B------:R-:W-:Y:S01]  /*4930*/  VIADD R12, R84, 0xffffffb1 ;  /* 0xffffffb1540c7836 */ /* 0x000fe20000000000 */
[----:B------:R-:W-:Y:S02]  /*4940*/  ISETP.GE.AND P5, PT, R16, R105, PT ;  /* 0x000000691000720c */ /* 0x000fe40003fa6270 */
[----:B------:R-:W-:Y:S02]  /*4950*/  ISETP.GE.AND P0, PT, R20, R104, PT ;  /* 0x000000681400720c */ /* 0x000fe40003f06270 */
[----:B------:R-:W-:-:S02]  /*4960*/  FMNMX3.FTZ R14, R2, R87, R33, !PT ;  /* 0x00000057020e7276 */ /* 0x000fc40007810021 */
[----:B------:R-:W-:Y:S01]  /*4970*/  FSEL R95, R8, -INF , !P5 ;  /* 0xff800000085f7808 */ /* 0x000fe20006800000 */
[C---:B------:R-:W-:Y:S01]  /*4980*/  VIADD R8, R84.reuse, 0xffffffb8 ;  /* 0xffffffb854087836 */ /* 0x040fe20000000000 */
[----:B------:R-:W-:Y:S01]  /*4990*/  FSEL R126, R15, -INF , !P0 ;  /* 0xff8000000f7e7808 */ /* 0x000fe20004000000 */
[----:B------:R-:W-:Y:S01]  /*49a0*/  VIADD R84, R84, 0xffffffb9 ;  /* 0xffffffb954547836 */ /* 0x000fe20000000000 */
[C---:B------:R-:W-:Y:S02]  /*49b0*/  ISETP.GE.AND P0, PT, R12.reuse, R105, PT ;  /* 0x000000690c00720c */ /* 0x040fe40003f06270 */
[----:B------:R-:W-:Y:S02]  /*49c0*/  ISETP.GE.AND P5, PT, R12, R104, PT ;  /* 0x000000680c00720c */ /* 0x000fe40003fa6270 */
[----:B------:R-:W-:Y:S02]  /*49d0*/  FMNMX3.FTZ R12, R14, R35, R29, !PT ;  /* 0x000000230e0c7276 */ /* 0x000fe4000781001d */
[----:B------:R-:W-:-:S02]  /*49e0*/  FSEL R98, R9, -INF , !P0 ;  /* 0xff80000009627808 */ /* 0x000fc40004000000 */
[----:B------:R-:W-:Y:S02]  /*49f0*/  FSEL R114, R19, -INF , !P4 ;  /* 0xff80000013727808 */ /* 0x000fe40006000000 */
[----:B------:R-:W-:Y:S02]  /*4a00*/  FMNMX3.FTZ R12, R12, R127, R139, !PT ;  /* 0x0000007f0c0c7276 */ /* 0x000fe4000781008b */
[-C--:B------:R-:W-:Y:S02]  /*4a10*/  ISETP.GE.AND P0, PT, R84, R105.reuse, PT ;  /* 0x000000695400720c */ /* 0x080fe40003f06270 */
[----:B------:R-:W-:Y:S02]  /*4a20*/  ISETP.GE.AND P4, PT, R20, R105, PT ;  /* 0x000000691400720c */ /* 0x000fe40003f86270 */
[----:B------:R-:W-:Y:S02]  /*4a30*/  FMNMX3.FTZ R9, R0, R34, R32, !PT ;  /* 0x0000002200097276 */ /* 0x000fe40007810020 */
[----:B------:R-:W-:-:S02]  /*4a40*/  FMNMX3.FTZ R12, R12, R137, R135, !PT ;  /* 0x000000890c0c7276 */ /* 0x000fc40007810087 */
[----:B------:R-:W-:Y:S02]  /*4a50*/  FSEL R99, R5, -INF , !P0 ;  /* 0xff80000005637808 */ /* 0x000fe40004000000 */
[----:B------:R-:W-:Y:S02]  /*4a60*/  FSEL R109, R13, -INF , !P4 ;  /* 0xff8000000d6d7808 */ /* 0x000fe40006000000 */
[----:B------:R-:W-:Y:S02]  /*4a70*/  ISETP.GE.U32.AND P0, PT, R100, 0x3, PT ;  /* 0x000000036400780c */ /* 0x000fe40003f06070 */
        /* <DEDUP_REMOVED lines=9> */
[----:B------:R-:W-:Y:S02]  /*4b10*/  FMNMX3.FTZ R4, R12, R95, R98, !PT ;  /* 0x0000005f0c047276 */ /* 0x000fe40007810062 */
[----:B------:R-:W-:Y:S02]  /*4b20*/  FSEL R94, R11, -INF , !P5 ;  /* 0xff8000000b5e7808 */ /* 0x000fe40006800000 */
[-C--:B------:R-:W-:Y:S02]  /*4b30*/  ISETP.GE.AND P5, PT, R8, R104.reuse, PT ;  /* 0x000000680800720c */ /* 0x080fe40003fa6270 */
[----:B------:R-:W-:Y:S02]  /*4b40*/  ISETP.GE.AND P4, PT, R84, R104, PT ;  /* 0x000000685400720c */ /* 0x000fe40003f86270 */
[----:B------:R-:W-:Y:S02]  /*4b50*/  FMNMX3.FTZ R11, R9, R110, R114, !PT ;  /* 0x0000006e090b7276 */ /* 0x000fe40007810072 */
[----:B------:R-:W-:Y:S01]  /*4b60*/  FMNMX3.FTZ R4, R4, R106, R99, !PT ;  /* 0x0000006a04047276 */ /* 0x000fe20007810063 */
[----:B------:R-:W-:Y:S08]  /*4b70*/  @!P0 BRA `(.L_x_280) ;  /* 0x0000000000fc8947 */ /* 0x000ff00003800000 */
[----:B------:R-:W-:Y:S01]  /*4b80*/  VIADD R10, R100, 0xfffffffd ;  /* 0xfffffffd640a7836 */ /* 0x000fe20000000000 */
[C-C-:B------:R-:W-:Y:S01]  /*4b90*/  @!P3 SHF.L.U64.HI R17, R88.reuse, 0x5, R89.reuse ;  /* 0x000000055811b819 */ /* 0x140fe20000010259 */
[C---:B------:R-:W-:Y:S01]  /*4ba0*/  @!P3 IMAD.SHL.U32 R16, R88.reuse, 0x20, RZ ;  /* 0x000000205810b824 */ /* 0x040fe200078e00ff */
[----:B------:R-:W-:Y:S01]  /*4bb0*/  @!P1 SHF.L.U64.HI R21, R88, 0x5, R89 ;  /* 0x0000000558159819 */ /* 0x000fe20000010259 */
[----:B------:R-:W-:-:S04]  /*4bc0*/  IMAD.WIDE.U32 R12, R10, R88, RZ ;  /* 0x000000580a0c7225 */ /* 0x000fc800078e00ff */
[----:B------:R-:W-:Y:S02]  /*4bd0*/  IMAD R8, R10, R89, R13 ;  /* 0x000000590a087224 */ /* 0x000fe400078e020d */
[----:B------:R-:W-:Y:S02]  /*4be0*/  IMAD.SHL.U32 R5, R12, 0x40, RZ ;  /* 0x000000400c057824 */ /* 0x000fe400078e00ff */
[----:B------:R-:W-:Y:S01]  /*4bf0*/  @!P3 IMAD.WIDE.U32 R16, R10, R103, R16 ;  /* 0x000000670a10b225 */ /* 0x000fe200078e0010 */
[----:B------:R-:W-:Y:S02]  /*4c00*/  SHF.L.U64.HI R8, R12, 0x6, R8 ;  /* 0x000000060c087819 */ /* 0x000fe40000010208 */
[CC--:B------:R-:W-:Y:S01]  /*4c10*/  @!P3 LEA R18, P0, R5.reuse, R121.reuse, 0x1 ;  /* 0x000000790512b211 */ /* 0x0c0fe200078008ff */
[----:B------:R-:W-:Y:S02]  /*4c20*/  @!P3 IMAD R9, R102, R10, RZ ;  /* 0x0000000a6609b224 */ /* 0x000fe400078e02ff */
[----:B------:R-:W-:Y:S01]  /*4c30*/  @!P1 IMAD.SHL.U32 R20, R88, 0x20, RZ ;  /* 0x0000002058149824 */ /* 0x000fe200078e00ff */
[-C--:B------:R-:W-:Y:S01]  /*4c40*/  @!P3 LEA.HI.X R19, R5, R120.reuse, R8, 0x1, P0 ;  /* 0x000000780513b211 */ /* 0x080fe200000f0c08 */
[----:B------:R-:W-:Y:S01]  /*4c50*/  @!P3 IMAD.IADD R9, R17, 0x1, R9 ;  /* 0x000000011109b824 */ /* 0x000fe200078e0209 */
[C---:B------:R-:W-:Y:S01]  /*4c60*/  @!P2 LEA R14, P0, R5.reuse, R121, 0x1 ;  /* 0x00000079050ea211 */ /* 0x040fe200078008ff */
[----:B------:R-:W-:Y:S01]  /*4c70*/  @!P1 IMAD.WIDE.U32 R20, R10, R103, R20 ;  /* 0x000000670a149225 */ /* 0x000fe200078e0014 */
[----:B------:R-:W-:Y:S01]  /*4c80*/  @!P2 SHF.L.U64.HI R17, R88, 0x5, R89 ;  /* 0x000000055811a819 */ /* 0x000fe20000010259 */
[----:B------:R-:W-:Y:S01]  /*4c90*/  @!PT LDS RZ, [RZ] ;  /* 0x00000000fffff984 */ /* 0x000fe20000000800 */
[----:B------:R-:W-:Y:S01]  /*4ca0*/  @!PT LDS RZ, [RZ] ;  /* 0x00000000fffff984 */ /* 0x000fe20000000800 */
[----:B------:R-:W-:Y:S01]  /*4cb0*/  @!PT LDS RZ, [RZ] ;  /* 0x00000000fffff984 */ /* 0x000fe20000000800 */
[----:B------:R1:W-:Y:S01]  /*4cc0*/  @!P3 LDGSTS.E.BYPASS.LTC128B.128 [R123+0x3000], desc[UR14][R18.64] ;  /* 0x03000000127bbfae */ /* 0x0003e2000b981a0e */
[----:B------:R-:W-:-:S02]  /*4cd0*/  @!P2 LEA.HI.X R15, R5, R120, R8, 0x1, P0 ;  /* 0x00000078050fa211 */ /* 0x000fc400000f0c08 */
[CC--:B------:R-:W-:Y:S01]  /*4ce0*/  @!P1 LEA R12, P0, R5.reuse, R121.reuse, 0x1 ;  /* 0x00000079050c9211 */ /* 0x0c0fe200078008ff */
[----:B------:R1:W-:Y:S03]  /*4cf0*/  @P3 STS.128 [R123+0x3000], RZ ;  /* 0x003000ff7b003388 */ /* 0x0003e60000000c00 */
[----:B------:R-:W-:Y:S01]  /*4d00*/  @!P1 LEA.HI.X R13, R5, R120, R8, 0x1, P0 ;  /* 0x00000078050d9211 */ /* 0x000fe200000f0c08 */
[----:B------:R-:W-:Y:S01]  /*4d10*/  @!P2 IMAD R5, R102, R10, RZ ;  /* 0x0000000a6605a224 */ /* 0x000fe200078e02ff */
[C---:B------:R-:W-:Y:S01]  /*4d20*/  @!P3 LEA R8, P0, R16.reuse, R121, 0x1 ;  /* 0x000000791008b211 */ /* 0x040fe200078008ff */
[----:B------:R-:W-:Y:S01]  /*4d30*/  @!PT LDS RZ, [RZ] ;  /* 0x00000000fffff984 */ /* 0x000fe20000000800 */
[----:B------:R-:W-:Y:S01]  /*4d40*/  @!PT LDS RZ, [RZ] ;  /* 0x00000000fffff984 */ /* 0x000fe20000000800 */
[----:B------:R-:W-:Y:S01]  /*4d50*/  @!PT LDS RZ, [RZ] ;  /* 0x00000000fffff984 */ /* 0x000fe20000000800 */
[----:B------:R1:W-:Y:S03]  /*4d60*/  @!P2 LDGSTS.E.BYPASS.LTC128B.128 [R123+0x4000], desc[UR14][R14.64+0x40] ;  /* 0x040000400e7bafae */ /* 0x0003e6000b981a0e */
[----:B------:R-:W-:Y:S01]  /*4d70*/  @!P3 LEA.HI.X R9, R16, R120, R9, 0x1, P0 ;  /* 0x000000781009b211 */ /* 0x000fe200000f0c09 */
[----:B------:R-:W-:Y:S01]  /*4d80*/  @!P2 IMAD.SHL.U32 R16, R88, 0x20, RZ ;  /* 0x000000205810a824 */ /* 0x000fe200078e00ff */
[----:B------:R1:W-:Y:S03]  /*4d90*/  @P2 STS.128 [R123+0x4000], RZ ;  /* 0x004000ff7b002388 */ /* 0x0003e60000000c00 */
[----:B------:R-:W-:Y:S01]  /*4da0*/  @!P2 IMAD.WIDE.U32 R16, R10, R103, R16 ;  /* 0x000000670a10a225 */ /* 0x000fe200078e0010 */
[----:B------:R-:W-:Y:S01]  /*4db0*/  @!PT LDS RZ, [RZ] ;  /* 0x00000000fffff984 */ /* 0x000fe20000000800 */
[----:B------:R-:W-:Y:S01]  /*4dc0*/  @!PT LDS RZ, [RZ] ;  /* 0x00000000fffff984 */ /* 0x000fe20000000800 */
[----:B------:R-:W-:Y:S01]  /*4dd0*/  @!PT LDS RZ, [RZ] ;  /* 0x00000000fffff984 */ /* 0x000fe20000000800 */
[----:B------:R1:W-:Y:S03]  /*4de0*/  @!P1 LDGSTS.E.BYPASS.LTC128B.128 [R123+0x5000], desc[UR14][R12.64+0x80] ;  /* 0x050000800c7b9fae */ /* 0x0003e6000b981a0e */
[----:B------:R-:W-:Y:S01]  /*4df0*/  @!P2 IMAD.IADD R5, R17, 0x1, R5 ;  /* 0x000000011105a824 */ /* 0x000fe200078e0205 */
[-C--:B------:R-:W-:Y:S01]  /*4e00*/  @!P2 LEA R22, P0, R16, R121.reuse, 0x1 ;  /* 0x000000791016a211 */ /* 0x080fe200078008ff */
[----:B------:R-:W-:Y:S01]  /*4e10*/  @!P1 IMAD R10, R102, R10, RZ ;  /* 0x0000000a660a9224 */ /* 0x000fe200078e02ff */
[----:B------:R1:W-:Y:S02]  /*4e20*/  @P1 STS.128 [R123+0x5000], RZ ;  /* 0x005000ff7b001388 */ /* 0x0003e40000000c00 */
[-C--:B------:R-:W-:Y:S01]  /*4e30*/  @!P2 LEA.HI.X R23, R16, R120.reuse, R5, 0x1, P0 ;  /* 0x000000781017a211 */ /* 0x080fe200000f0c05 */
[----:B------:R-:W-:Y:S01]  /*4e40*/  @!P1 IMAD.IADD R5, R21, 0x1, R10 ;  /* 0x0000000115059824 */ /* 0x000fe200078e020a */
[C---:B------:R-:W-:Y:S01]  /*4e50*/  @!P1 LEA R16, P0, R20.reuse, R121, 0x1 ;  /* 0x0000007914109211 */ /* 0x040fe200078008ff */
[----:B------:R-:W-:Y:S01]  /*4e60*/  @!PT LDS RZ, [RZ] ;  /* 0x00000000fffff984 */ /* 0x000fe20000000800 */
[----:B------:R-:W-:Y:S01]  /*4e70*/  @!PT LDS RZ, [RZ] ;  /* 0x00000000fffff984 */ /* 0x000fe20000000800 */
[----:B------:R-:W-:Y:S01]  /*4e80*/  @!PT LDS RZ, [RZ] ;  /* 0x00000000fffff984 */ /* 0x000fe20000000800 */
[----:B------:R1:W-:Y:S03]  /*4e90*/  @!P3 LDGSTS.E.BYPASS.LTC128B.128 [R123+0x3800], desc[UR14][R8.64] ;  /* 0x03800000087bbfae */ /* 0x0003e6000b981a0e */
[----:B------:R-:W-:Y:S01]  /*4ea0*/  @!P1 LEA.HI.X R17, R20, R120, R5, 0x1, P0 ;  /* 0x0000007814119211 */ /* 0x000fe200000f0c05 */
        /* <DEDUP_REMOVED lines=11> */
[----:B------:R-:W0:Y:S02]  /*4f60*/  LDGDEPBAR ;  /* 0x00000000000079af */ /* 0x000e240000000000 */
.L_x_280:
[----:B------:R-:W-:Y:S01]  /*4f70*/  FMNMX3.FTZ R11, R11, R124, R126, !PT ;  /* 0x0000007c0b0b7276 */ /* 0x000fe2000781007e */
[----:B-1----:R-:W1:Y:S01]  /*4f80*/  SHFL.BFLY PT, R9, R4, 0x2, 0x1f ;  /* 0x0c401f0004097f89 */ /* 0x002e6200000e0000 */
[----:B------:R-:W-:Y:S01]  /*4f90*/  FSEL R104, R6, -INF , !P5 ;  /* 0xff80000006687808 */ /* 0x000fe20006800000 */
[----:B------:R-:W2:Y:S01]  /*4fa0*/  LDCU UR4, c[0x0][0x45c] ;  /* 0x00008b80ff0477ac */ /* 0x000ea20008000800 */
[----:B------:R-:W-:Y:S01]  /*4fb0*/  FSEL R105, R7, -INF , !P4 ;  /* 0xff80000007697808 */ /* 0x000fe20006000000 */
[----:B------:R-:W-:Y:S01]  /*4fc0*/  LDSM.16.MT88.4 R12, [R101+0x6000] ;  /* 0x00600000650c783b */ /* 0x000fe20000004200 */
[----:B------:R-:W-:Y:S02]  /*4fd0*/  FMNMX3.FTZ R8, R11, R93, R94, !PT ;  /* 0x0000005d0b087276 */ /* 0x000fe4000781005e */
[----:B------:R-:W-:Y:S02]  /*4fe0*/  IADD3 R92, PT, PT, R101, 0x6020, RZ ;  /* 0x00006020655c7810 */ /* 0x000fe40007ffe0ff */
[----:B------:R-:W-:-:S05]  /*4ff0*/  FMNMX3.FTZ R8, R8, R104, R105, !PT ;  /* 0x0000006808087276 */ /* 0x000fca0007810069 */
[----:B------:R-:W3:Y:S01]  /*5000*/  SHFL.BFLY PT, R5, R8, 0x2, 0x1f ;  /* 0x0c401f0008057f89 */ /* 0x000ee200000e0000 */
[----:B-1----:R-:W-:-:S05]  /*5010*/  FMNMX.FTZ R6, R4, R9, !PT ;  /* 0x0000000904067209 */ /* 0x002fca0007810000 */
[----:B------:R-:W1:Y:S01]  /*5020*/  SHFL.BFLY PT, R85, R6, 0x1, 0x1f ;  /* 0x0c201f0006557f89 */ /* 0x000e6200000e0000 */
[----:B---3--:R-:W-:-:S05]  /*5030*/  FMNMX.FTZ R5, R8, R5, !PT ;  /* 0x0000000508057209 */ /* 0x008fca0007810000 */
[----:B------:R-:W3:Y:S01]  /*5040*/  SHFL.BFLY PT, R84, R5, 0x1, 0x1f ;  /* 0x0c201f0005547f89 */ /* 0x000ee200000e0000 */
[----:B-1----:R-:W-:-:S04]  /*5050*/  FMNMX.FTZ R85, R6, R85, !PT ;  /* 0x0000005506557209 */ /* 0x002fc80007810000 */
[C---:B------:R-:W-:Y:S01]  /*5060*/  FSETP.NEU.FTZ.AND P1, PT, R85.reuse, -INF , PT ;  /* 0xff8000005500780b */ /* 0x040fe20003f3d000 */
[----:B--2---:R-:W-:-:S03]  /*5070*/  FMUL.FTZ R108, R85, UR4 ;  /* 0x00000004556c7c20 */ /* 0x004fc60008410000 */
[----:B------:R-:W-:Y:S02]  /*5080*/  FSEL R7, R85, RZ, P1 ;  /* 0x000000ff55077208 */ /* 0x000fe40000800000 */
[----:B------:R-:W-:-:S03]  /*5090*/  FSEL R108, R108, RZ, P1 ;  /* 0x000000ff6c6c7208 */ /* 0x000fc60000800000 */
[----:B------:R-:W-:Y:S01]  /*50a0*/  FADD.FTZ R7, R2, -R7 ;  /* 0x8000000702077221 */ /* 0x000fe20000010000 */
[----:B---3--:R-:W-:Y:S01]  /*50b0*/  FMNMX.FTZ R84, R5, R84, !PT ;  /* 0x0000005405547209 */ /* 0x008fe20007810000 */
[--C-:B------:R-:W-:Y:S01]  /*50c0*/  FFMA.FTZ R96, R87, UR4, -R108.reuse ;  /* 0x0000000457607c23 */ /* 0x100fe2000801086c */
[--C-:B------:R-:W-:Y:S01]  /*50d0*/  FFMA.FTZ R88, R33, UR4, -R108.reuse ;  /* 0x0000000421587c23 */ /* 0x100fe2000801086c */
[----:B------:R-:W-:Y:S01]  /*50e0*/  FMUL.FTZ R7, R7, UR4 ;  /* 0x0000000407077c20 */ /* 0x000fe20008410000 */
[C---:B------:R-:W-:Y:S01]  /*50f0*/  FSETP.NEU.FTZ.AND P0, PT, R84.reuse, -INF , PT ;  /* 0xff8000005400780b */ /* 0x040fe20003f1d000 */
[C---:B------:R-:W-:Y:S01]  /*5100*/  FMUL.FTZ R107, R84.reuse, UR4 ;  /* 0x00000004546b7c20 */ /* 0x040fe20008410000 */
[--C-:B------:R-:W-:Y:S01]  /*5110*/  FFMA.FTZ R87, R35, UR4, -R108.reuse ;  /* 0x0000000423577c23 */ /* 0x100fe2000801086c */
[----:B------:R-:W1:Y:S01]  /*5120*/  MUFU.EX2 R103, R7 ;  /* 0x0000000700677308 */ /* 0x000e620000000800 */
[----:B------:R-:W-:Y:S01]  /*5130*/  FSEL R5, R84, RZ, P0 ;  /* 0x000000ff54057208 */ /* 0x000fe20000000000 */
[--C-:B------:R-:W-:Y:S01]  /*5140*/  FFMA.FTZ R86, R29, UR4, -R108.reuse ;  /* 0x000000041d567c23 */ /* 0x100fe2000801086c */
[----:B------:R-:W-:Y:S01]  /*5150*/  FSEL R107, R107, RZ, P0 ;  /* 0x000000ff6b6b7208 */ /* 0x000fe20000000000 */
[----:B------:R-:W-:Y:S01]  /*5160*/  MUFU.EX2 R96, R96 ;  /* 0x0000006000607308 */ /* 0x000fe20000000800 */
[--C-:B------:R-:W-:Y:S01]  /*5170*/  FFMA.FTZ R138, R139, UR4, -R108.reuse ;  /* 0x000000048b8a7c23 */ /* 0x100fe2000801086c */
[----:B------:R-:W-:Y:S01]  /*5180*/  FADD.FTZ R5, R0, -R5 ;  /* 0x8000000500057221 */ /* 0x000fe20000010000 */
[----:B------:R-:W-:Y:S01]  /*5190*/  IADD3 R0, PT, PT, R101, 0x6000, RZ ;  /* 0x0000600065007810 */ /* 0x000fe20007ffe0ff */
[--C-:B------:R-:W-:Y:S01]  /*51a0*/  FFMA.FTZ R97, R34, UR4, -R107.reuse ;  /* 0x0000000422617c23 */ /* 0x100fe2000801086b */
[--C-:B------:R-:W-:Y:S01]  /*51b0*/  FFMA.FTZ R2, R32, UR4, -R107.reuse ;  /* 0x0000000420027c23 */ /* 0x100fe2000801086b */
[----:B------:R-:W-:Y:S01]  /*51c0*/  FMUL.FTZ R102, R5, UR4 ;  /* 0x0000000405667c20 */ /* 0x000fe20008410000 */
[----:B------:R-:W-:Y:S01]  /*51d0*/  @P6 IADD3 R92, PT, PT, R0, -0x20, RZ ;  /* 0xffffffe0005c6810 */ /* 0x000fe20007ffe0ff */
[--C-:B------:R-:W-:Y:S01]  /*51e0*/  FFMA.FTZ R89, R30, UR4, -R107.reuse ;  /* 0x000000041e597c23 */ /* 0x100fe2000801086b */
[--C-:B------:R-:W-:Y:S01]  /*51f0*/  FFMA.FTZ R28, R28, UR4, -R107.reuse ;  /* 0x000000041c1c7c23 */ /* 0x100fe2000801086b */
[-C--:B-1----:R-:W-:Y:S01]  /*5200*/  FMUL.FTZ R4, R36, R103.reuse ;  /* 0x0000006724047220 */ /* 0x082fe20000410000 */
[-C--:B------:R-:W-:Y:S01]  /*5210*/  FMUL.FTZ R5, R37, R103.reuse ;  /* 0x0000006725057220 */ /* 0x080fe20000410000 */
[----:B------:R-:W1:Y:S01]  /*5220*/  MUFU.EX2 R102, R102 ;  /* 0x0000006600667308 */ /* 0x000e620000000800 */
[----:B------:R-:W-:Y:S01]  /*5230*/  LDSM.16.MT88.4 R20, [R92] ;  /* 0x000000005c14783b */ /* 0x000fe20000004200 */
[-C--:B------:R-:W-:Y:S01]  /*5240*/  FMUL.FTZ R16, R44, R103.reuse ;  /* 0x000000672c107220 */ /* 0x080fe20000410000 */
[-C--:B------:R-:W-:Y:S01]  /*5250*/  FMUL.FTZ R17, R45, R103.reuse ;  /* 0x000000672d117220 */ /* 0x080fe20000410000 */
[----:B------:R-:W2:Y:S01]  /*5260*/  MUFU.EX2 R88, R88 ;  /* 0x0000005800587308 */ /* 0x000ea20000000800 */
[-C--:B------:R-:W-:Y:S01]  /*5270*/  FMUL.FTZ R24, R52, R103.reuse ;  /* 0x0000006734187220 */ /* 0x080fe20000410000 */
[-C--:B------:R-:W-:Y:S01]  /*5280*/  FMUL.FTZ R25, R53, R103.reuse ;  /* 0x0000006735197220 */ /* 0x080fe20000410000 */
[-C--:B------:R-:W-:Y:S01]  /*5290*/  FMUL.FTZ R32, R60, R103.reuse ;  /* 0x000000673c207220 */ /* 0x080fe20000410000 */
[----:B------:R-:W-:Y:S01]  /*52a0*/  MUFU.EX2 R87, R87 ;  /* 0x0000005700577308 */ /* 0x000fe20000000800 */
[-C--:B------:R-:W-:Y:S01]  /*52b0*/  FMUL.FTZ R33, R61, R103.reuse ;  /* 0x000000673d217220 */ /* 0x080fe20000410000 */
[-C--:B------:R-:W-:Y:S01]  /*52c0*/  FMUL.FTZ R64, R64, R103.reuse ;  /* 0x0000006740407220 */ /* 0x080fe20000410000 */
[----:B------:R-:W-:Y:S01]  /*52d0*/  FMUL.FTZ R65, R65, R103 ;  /* 0x0000006741417220 */ /* 0x000fe20000410000 */
[----:B------:R-:W3:Y:S01]  /*52e0*/  MUFU.EX2 R86, R86 ;  /* 0x0000005600567308 */ /* 0x000ee20000000800 */
[--C-:B------:R-:W-:Y:S01]  /*52f0*/  FFMA.FTZ R134, R135, UR4, -R108.reuse ;  /* 0x0000000487867c23 */ /* 0x100fe2000801086c */
[-C--:B-1----:R-:W-:Y:S01]  /*5300*/  FMUL.FTZ R6, R38, R102.reuse ;  /* 0x0000006626067220 */ /* 0x082fe20000410000 */
[-C--:B------:R-:W-:Y:S01]  /*5310*/  FMUL.FTZ R7, R39, R102.reuse ;  /* 0x0000006627077220 */ /* 0x080fe20000410000 */
[----:B------:R-:W-:Y:S01]  /*5320*/  MUFU.EX2 R97, R97 ;  /* 0x0000006100617308 */ /* 0x000fe20000000800 */
[----:B------:R-:W1:Y:S01]  /*5330*/  LDSM.16.MT88.4 R36, [R92+0x1000] ;  /* 0x001000005c24783b */ /* 0x000e620000004200 */
[-C--:B------:R-:W-:Y:S01]  /*5340*/  FMUL.FTZ R18, R46, R102.reuse ;  /* 0x000000662e127220 */ /* 0x080fe20000410000 */
[-C--:B------:R-:W-:Y:S01]  /*5350*/  FMUL.FTZ R19, R47, R102.reuse ;  /* 0x000000662f137220 */ /* 0x080fe20000410000 */
[----:B------:R-:W4:Y:S01]  /*5360*/  MUFU.EX2 R2, R2 ;  /* 0x0000000200027308 */ /* 0x000f220000000800 */
[-C--:B------:R-:W-:Y:S01]  /*5370*/  FMUL.FTZ R26, R54, R102.reuse ;  /* 0x00000066361a7220 */ /* 0x080fe20000410000 */
[-C--:B------:R-:W-:Y:S01]  /*5380*/  FMUL.FTZ R27, R55, R102.reuse ;  /* 0x00000066371b7220 */ /* 0x080fe20000410000 */
[----:B------:R-:W-:Y:S01]  /*5390*/  LDSM.16.MT88.4 R44, [R101+0x8000] ;  /* 0x00800000652c783b */ /* 0x000fe20000004200 */
[----:B------:R-:W-:Y:S01]  /*53a0*/  MUFU.EX2 R89, R89 ;  /* 0x0000005900597308 */ /* 0x000fe20000000800 */
[-C--:B------:R-:W-:Y:S01]  /*53b0*/  FMUL.FTZ R34, R62, R102.reuse ;  /* 0x000000663e227220 */ /* 0x080fe20000410000 */
[----:B------:R-:W-:Y:S01]  /*53c0*/  FMUL.FTZ R35, R63, R102 ;  /* 0x000000663f237220 */ /* 0x000fe20000410000 */
[----:B------:R-:W-:Y:S01]  /*53d0*/  LDSM.16.MT88.4 R52, [R92+0x2000] ;  /* 0x002000005c34783b */ /* 0x000fe20000004200 */
[----:B------:R5:W5:Y:S01]  /*53e0*/  MUFU.EX2 R0, R28 ;  /* 0x0000001c00007308 */ /* 0x000b620000000800 */
[----:B--2---:R-:W-:Y:S01]  /*53f0*/  F2FP.BF16.F32.PACK_AB R8, R88, R96 ;  /* 0x000000605808723e */ /* 0x004fe200000010ff */
[-C--:B------:R-:W-:Y:S01]  /*5400*/  FMUL.FTZ R66, R66, R102.reuse ;  /* 0x0000006642427220 */ /* 0x080fe20000410000 */
[----:B------:R-:W-:Y:S01]  /*5410*/  LDSM.16.MT88.4 R60, [R101+0x6400] ;  /* 0x00640000653c783b */ /* 0x000fe20000004200 */
[----:B---3--:R-:W-:Y:S01]  /*5420*/  F2FP.BF16.F32.PACK_AB R10, R86, R87 ;  /* 0x00000057560a723e */ /* 0x008fe200000010ff */
[-C--:B------:R-:W-:Y:S01]  /*5430*/  FMUL.FTZ R67, R67, R102.reuse ;  /* 0x0000006643437220 */ /* 0x080fe20000410000 */
[----:B----4-:R-:W-:Y:S01]  /*5440*/  F2FP.BF16.F32.PACK_AB R9, R2, R97 ;  /* 0x000000610209723e */ /* 0x010fe200000010ff */
[--C-:B------:R-:W-:Y:S01]  /*5450*/  FFMA.FTZ R139, R128, UR4, -R107.reuse ;  /* 0x00000004808b7c23 */ /* 0x100fe2000801086b */
[-C--:B------:R-:W-:Y:S01]  /*5460*/  FMUL.FTZ R40, R40, R103.reuse ;  /* 0x0000006728287220 */ /* 0x080fe20000410000 */
[----:B------:R-:W-:Y:S01]  /*5470*/  FMUL.FTZ R41, R41, R103 ;  /* 0x0000006729297220 */ /* 0x000fe20000410000 */
[-C--:B------:R-:W-:Y:S01]  /*5480*/  FMUL.FTZ R42, R42, R102.reuse ;  /* 0x000000662a2a7220 */ /* 0x080fe20000410000 */
[-C--:B------:R-:W-:Y:S01]  /*5490*/  FMUL.FTZ R43, R43, R102.reuse ;  /* 0x000000662b2b7220 */ /* 0x080fe20000410000 */
[--C-:B------:R-:W-:Y:S01]  /*54a0*/  FFMA.FTZ R127, R127, UR4, -R108.reuse ;  /* 0x000000047f7f7c23 */ /* 0x100fe2000801086c */
[--C-:B------:R-:W-:Y:S01]  /*54b0*/  FFMA.FTZ R137, R137, UR4, -R108.reuse ;  /* 0x0000000489897c23 */ /* 0x100fe2000801086c */
[----:B-----5:R-:W2:Y:S01]  /*54c0*/  LDSM.16.MT88.4 R28, [R101+0x7000] ;  /* 0x00700000651c783b */ /* 0x020ea20000004200 */
[----:B------:R-:W-:Y:S01]  /*54d0*/  F2FP.BF16.F32.PACK_AB R11, R0, R89 ;  /* 0x00000059000b723e */ /* 0x000fe200000010ff */
[--C-:B------:R-:W-:Y:S01]  /*54e0*/  FFMA.FTZ R136, R136, UR4, -R107.reuse ;  /* 0x0000000488887c23 */ /* 0x100fe2000801086b */
[--C-:B------:R-:W-:Y:S01]  /*54f0*/  FFMA.FTZ R135, R140, UR4, -R107.reuse ;  /* 0x000000048c877c23 */ /* 0x100fe2000801086b */
[--C-:B------:R-:W-:Y:S01]  /*5500*/  FFMA.FTZ R128, R142, UR4, -R107.reuse ;  /* 0x000000048e807c23 */ /* 0x100fe2000801086b */
[-C--:B------:R-:W-:Y:S01]  /*5510*/  FMUL.FTZ R48, R48, R103.reuse ;  /* 0x0000006730307220 */ /* 0x080fe20000410000 */
[-C--:B------:R-:W-:Y:S01]  /*5520*/  FMUL.FTZ R49, R49, R103.reuse ;  /* 0x0000006731317220 */ /* 0x080fe20000410000 */
[-C--:B------:R-:W-:Y:S01]  /*5530*/  FMUL.FTZ R50, R50, R102.reuse ;  /* 0x0000006632327220 */ /* 0x080fe20000410000 */
[-C--:B------:R-:W-:Y:S01]  /*5540*/  FMUL.FTZ R51, R51, R102.reuse ;  /* 0x0000006633337220 */ /* 0x080fe20000410000 */
[C---:B------:R-:W-:Y:S01]  /*5550*/  HMMA.16816.F32.BF16 R4, R8.reuse, R12, R4 ;  /* 0x0000000c0804723c */ /* 0x040fe20000041804 */
[----:B------:R-:W-:Y:S01]  /*5560*/  MUFU.EX2 R127, R127 ;  /* 0x0000007f007f7308 */ /* 0x000fe20000000800 */
[-C--:B------:R-:W-:Y:S01]  /*5570*/  FMUL.FTZ R56, R56, R103.reuse ;  /* 0x0000006738387220 */ /* 0x080fe20000410000 */
[-C--:B------:R-:W-:Y:S01]  /*5580*/  FMUL.FTZ R57, R57, R103.reuse ;  /* 0x0000006739397220 */ /* 0x080fe20000410000 */
[-C--:B------:R-:W-:Y:S01]  /*5590*/  FMUL.FTZ R58, R58, R102.reuse ;  /* 0x000000663a3a7220 */ /* 0x080fe20000410000 */
[----:B------:R-:W3:Y:S01]  /*55a0*/  MUFU.EX2 R138, R138 ;  /* 0x0000008a008a7308 */ /* 0x000ee20000000800 */
[-C--:B------:R-:W-:Y:S01]  /*55b0*/  FMUL.FTZ R59, R59, R102.reuse ;  /* 0x000000663b3b7220 */ /* 0x080fe20000410000 */
[-C--:B------:R-:W-:Y:S01]  /*55c0*/  FMUL.FTZ R72, R72, R103.reuse ;  /* 0x0000006748487220 */ /* 0x080fe20000410000 */
[C---:B-1----:R-:W-:Y:S01]  /*55d0*/  HMMA.16816.F32.BF16 R32, R8.reuse, R36, R32 ;  /* 0x000000240820723c */ /* 0x042fe20000041820 */
[----:B------:R-:W-:Y:S01]  /*55e0*/  MUFU.EX2 R137, R137 ;  /* 0x0000008900897308 */ /* 0x000fe20000000800 */
[-C--:B------:R-:W-:Y:S01]  /*55f0*/  FMUL.FTZ R73, R73, R103.reuse ;  /* 0x0000006749497220 */ /* 0x080fe20000410000 */
[-C--:B------:R-:W-:Y:S01]  /*5600*/  FMUL.FTZ R74, R74, R102.reuse ;  /* 0x000000664a4a7220 */ /* 0x080fe20000410000 */
[-C--:B------:R-:W-:Y:S01]  /*5610*/  FMUL.FTZ R75, R75, R102.reuse ;  /* 0x000000664b4b7220 */ /* 0x080fe20000410000 */
[----:B------:R-:W-:Y:S01]  /*5620*/  MUFU.EX2 R134, R134 ;  /* 0x0000008600867308 */ /* 0x000fe20000000800 */
[-C--:B------:R-:W-:Y:S01]  /*5630*/  FMUL.FTZ R80, R80, R103.reuse ;  /* 0x0000006750507220 */ /* 0x080fe20000410000 */
[-C--:B------:R-:W-:Y:S01]  /*5640*/  FMUL.FTZ R81, R81, R103.reuse ;  /* 0x0000006751517220 */ /* 0x080fe20000410000 */
[C---:B------:R-:W-:Y:S01]  /*5650*/  HMMA.16816.F32.BF16 R36, R8.reuse, R38, R64 ;  /* 0x000000260824723c */ /* 0x040fe20000041840 */
[----:B------:R-:W1:Y:S01]  /*5660*/  LDSM.16.MT88.4 R64, [R101+0x7400] ;  /* 0x007400006540783b */ /* 0x000e620000004200 */
[----:B------:R-:W-:Y:S01]  /*5670*/  MUFU.EX2 R139, R139 ;  /* 0x0000008b008b7308 */ /* 0x000fe20000000800 */
[-C--:B------:R-:W-:Y:S01]  /*5680*/  FMUL.FTZ R82, R82, R102.reuse ;  /* 0x0000006652527220 */ /* 0x080fe20000410000 */
[-C--:B------:R-:W-:Y:S01]  /*5690*/  FMUL.FTZ R83, R83, R102.reuse ;  /* 0x0000006653537220 */ /* 0x080fe20000410000 */
[--C-:B------:R-:W-:Y:S01]  /*56a0*/  FFMA.FTZ R140, R133, UR4, -R108.reuse ;  /* 0x00000004858c7c23 */ /* 0x100fe2000801086c */
[----:B------:R-:W4:Y:S01]  /*56b0*/  MUFU.EX2 R136, R136 ;  /* 0x0000008800887308 */ /* 0x000f220000000800 */
[--C-:B------:R-:W-:Y:S01]  /*56c0*/  FFMA.FTZ R142, R111, UR4, -R108.reuse ;  /* 0x000000046f8e7c23 */ /* 0x100fe2000801086c */
[C---:B------:R-:W-:Y:S01]  /*56d0*/  HMMA.16816.F32.BF16 R12, R8.reuse, R14, R40 ;  /* 0x0000000e080c723c */ /* 0x040fe20000041828 */
[-C--:B------:R-:W-:Y:S01]  /*56e0*/  FMUL.FTZ R40, R68, R103.reuse ;  /* 0x0000006744287220 */ /* 0x080fe20000410000 */
[----:B------:R-:W-:Y:S01]  /*56f0*/  MUFU.EX2 R135, R135 ;  /* 0x0000008700877308 */ /* 0x000fe20000000800 */
[-C--:B------:R-:W-:Y:S01]  /*5700*/  FMUL.FTZ R41, R69, R103.reuse ;  /* 0x0000006745297220 */ /* 0x080fe20000410000 */
[-C--:B------:R-:W-:Y:S01]  /*5710*/  FMUL.FTZ R42, R70, R102.reuse ;  /* 0x00000066462a7220 */ /* 0x080fe20000410000 */
[-C--:B------:R-:W-:Y:S01]  /*5720*/  FMUL.FTZ R43, R71, R102.reuse ;  /* 0x00000066472b7220 */ /* 0x080fe20000410000 */
[----:B------:R-:W5:Y:S01]  /*5730*/  MUFU.EX2 R128, R128 ;  /* 0x0000008000807308 */ /* 0x000f620000000800 */
[--C-:B------:R-:W-:Y:S01]  /*5740*/  FFMA.FTZ R115, R115, UR4, -R108.reuse ;  /* 0x0000000473737c23 */ /* 0x100fe2000801086c */
[C---:B------:R-:W-:Y:S01]  /*5750*/  HMMA.16816.F32.BF16 R16, R8.reuse, R20, R16 ;  /* 0x000000140810723c */ /* 0x040fe20000041810 */
[--C-:B------:R-:W-:Y:S01]  /*5760*/  FFMA.FTZ R109, R109, UR4, -R108.reuse ;  /* 0x000000046d6d7c23 */ /* 0x100fe2000801086c */
[--C-:B------:R-:W-:Y:S01]  /*5770*/  FFMA.FTZ R111, R114, UR4, -R107.reuse ;  /* 0x00000004726f7c23 */ /* 0x100fe2000801086b */
[--C-:B------:R-:W-:Y:S01]  /*5780*/  FFMA.FTZ R133, R124, UR4, -R107.reuse ;  /* 0x000000047c857c23 */ /* 0x100fe2000801086b */
[----:B------:R-:W-:Y:S01]  /*5790*/  MUFU.EX2 R140, R140 ;  /* 0x0000008c008c7308 */ /* 0x000fe20000000800 */
[--C-:B------:R-:W-:Y:S01]  /*57a0*/  FFMA.FTZ R141, R95, UR4, -R108.reuse ;  /* 0x000000045f8d7c23 */ /* 0x100fe2000801086c */
[--C-:B------:R-:W-:Y:S01]  /*57b0*/  FFMA.FTZ R95, R106, UR4, -R108.reuse ;  /* 0x000000046a5f7c23 */ /* 0x100fe2000801086c */
[--C-:B------:R-:W-:Y:S01]  /*57c0*/  FFMA.FTZ R106, R99, UR4, -R108.reuse ;  /* 0x00000004636a7c23 */ /* 0x100fe2000801086c */
[C---:B------:R-:W-:Y:S01]  /*57d0*/  HMMA.16816.F32.BF16 R20, R8.reuse, R22, R48 ;  /* 0x000000160814723c */ /* 0x040fe20000041830 */
[-C--:B------:R-:W-:Y:S01]  /*57e0*/  FMUL.FTZ R48, R76, R103.reuse ;  /* 0x000000674c307220 */ /* 0x080fe20000410000 */
[-C--:B------:R-:W-:Y:S01]  /*57f0*/  FMUL.FTZ R49, R77, R103.reuse ;  /* 0x000000674d317220 */ /* 0x080fe20000410000 */
[-C--:B------:R-:W-:Y:S01]  /*5800*/  FMUL.FTZ R50, R78, R102.reuse ;  /* 0x000000664e327220 */ /* 0x080fe20000410000 */
[-C--:B------:R-:W-:Y:S01]  /*5810*/  FMUL.FTZ R51, R79, R102.reuse ;  /* 0x000000664f337220 */ /* 0x080fe20000410000 */
[----:B------:R-:W-:Y:S01]  /*5820*/  MUFU.EX2 R115, R115 ;  /* 0x0000007300737308 */ /* 0x000fe20000000800 */
[--C-:B------:R-:W-:Y:S01]  /*5830*/  FFMA.FTZ R99, R94, UR4, -R107.reuse ;  /* 0x000000045e637c23 */ /* 0x100fe2000801086b */
[----:B------:R-:W-:Y:S01]  /*5840*/  FFMA.FTZ R98, R98, UR4, -R108 ;  /* 0x0000000462627c23 */ /* 0x000fe2000801086c */
[C---:B--2---:R-:W-:Y:S01]  /*5850*/  HMMA.16816.F32.BF16 R24, R8.reuse, R28, R24 ;  /* 0x0000001c0818723c */ /* 0x044fe20000041818 */
[----:B------:R-:W-:Y:S01]  /*5860*/  MUFU.EX2 R142, R142 ;  /* 0x0000008e008e7308 */ /* 0x000fe20000000800 */
[----:B------:R-:W-:Y:S01]  /*5870*/  FFMA.FTZ R94, R104, UR4, -R107 ;  /* 0x00000004685e7c23 */ /* 0x000fe2000801086b */
[----:B------:R-:W-:Y:S01]  /*5880*/  FFMA.FTZ R103, R131, R103, R96 ;  /* 0x0000006783677223 */ /* 0x000fe20000010060 */
[----:B------:R-:W-:Y:S01]  /*5890*/  FFMA.FTZ R97, R132, R102, R97 ;  /* 0x0000006684617223 */ /* 0x000fe20000010061 */
[----:B------:R-:W-:Y:S02]  /*58a0*/  MUFU.EX2 R109, R109 ;  /* 0x0000006d006d7308 */ /* 0x000fe40000000800 */
[----:B------:R-:W-:Y:S01]  /*58b0*/  FADD.FTZ R88, R88, R103 ;  /* 0x0000006758587221 */ /* 0x000fe20000010000 */
[----:B------:R-:W-:Y:S01]  /*58c0*/  HMMA.16816.F32.BF16 R40, R8, R44, R40 ;  /* 0x0000002c0828723c */ /* 0x000fe20000041828 */
[----:B------:R-:W-:Y:S01]  /*58d0*/  MUFU.EX2 R111, R111 ;  /* 0x0000006f006f7308 */ /* 0x000fe20000000800 */
[----:B------:R-:W-:Y:S01]  /*58e0*/  FADD.FTZ R2, R2, R97 ;  /* 0x0000006102027221 */ /* 0x000fe20000010000 */
[----:B------:R-:W-:-:S02]  /*58f0*/  FADD.FTZ R87, R87, R88 ;  /* 0x0000005857577221 */ /* 0x000fc40000010000 */
[----:B------:R-:W-:Y:S01]  /*5900*/  MUFU.EX2 R133, R133 ;  /* 0x0000008500857308 */ /* 0x000fe20000000800 */
[----:B------:R-:W-:Y:S01]  /*5910*/  FADD.FTZ R89, R89, R2 ;  /* 0x0000000259597221 */ /* 0x000fe20000010000 */
[----:B------:R-:W-:Y:S01]  /*5920*/  FADD.FTZ R86, R86, R87 ;  /* 0x0000005756567221 */ /* 0x000fe20000010000 */
[C---:B------:R-:W-:Y:S01]  /*5930*/  HMMA.16816.F32.BF16 R28, R8.reuse, R30, R56 ;  /* 0x0000001e081c723c */ /* 0x040fe20000041838 */
[----:B------:R-:W2:Y:S01]  /*5940*/  LDSM.16.MT88.4 R56, [R92+0x400] ;  /* 0x000400005c38783b */ /* 0x000ea20000004200 */
[----:B------:R-:W-:Y:S01]  /*5950*/  MUFU.EX2 R141, R141 ;  /* 0x0000008d008d7308 */ /* 0x000fe20000000800 */
[----:B------:R-:W-:Y:S01]  /*5960*/  FADD.FTZ R0, R0, R89 ;  /* 0x0000005900007221 */ /* 0x000fe20000010000 */
[----:B------:R-:W-:Y:S02]  /*5970*/  MOV R2, R85 ;  /* 0x0000005500027202 */ /* 0x000fe40000000f00 */
[----:B------:R-:W1:Y:S02]  /*5980*/  MUFU.EX2 R98, R98 ;  /* 0x0000006200627308 */ /* 0x000e640000000800 */
[C---:B------:R-:W-:Y:S01]  /*5990*/  HMMA.16816.F32.BF16 R44, R8.reuse, R46, R72 ;  /* 0x0000002e082c723c */ /* 0x040fe20000041848 */
[----:B------:R-:W-:Y:S01]  /*59a0*/  LDSM.16.MT88.4 R72, [R101+0x8c00] ;  /* 0x008c00006548783b */ /* 0x000fe20000004200 */
[----:B------:R-:W-:Y:S04]  /*59b0*/  MUFU.EX2 R95, R95 ;  /* 0x0000005f005f7308 */ /* 0x000fe80000000800 */
[----:B------:R-:W1:Y:S02]  /*59c0*/  MUFU.EX2 R106, R106 ;  /* 0x0000006a006a7308 */ /* 0x000e640000000800 */
[C---:B------:R-:W-:Y:S01]  /*59d0*/  HMMA.16816.F32.BF16 R48, R8.reuse, R52, R48 ;  /* 0x000000340830723c */ /* 0x040fe20000041830 */
[----:B---3--:R-:W-:Y:S01]  /*59e0*/  F2FP.BF16.F32.PACK_AB R52, R138, R127 ;  /* 0x0000007f8a34723e */ /* 0x008fe200000010ff */
[----:B------:R-:W-:Y:S01]  /*59f0*/  MUFU.EX2 R99, R99 ;  /* 0x0000006300637308 */ /* 0x000fe20000000800 */
[----:B----4-:R-:W-:Y:S01]  /*5a00*/  F2FP.BF16.F32.PACK_AB R53, R136, R139 ;  /* 0x0000008b8835723e */ /* 0x010fe200000010ff */
[----:B------:R-:W-:Y:S01]  /*5a10*/  FADD.FTZ R127, R127, R86 ;  /* 0x000000567f7f7221 */ /* 0x000fe20000010000 */
[----:B------:R-:W-:Y:S01]  /*5a20*/  FADD.FTZ R139, R139, R0 ;  /* 0x000000008b8b7221 */ /* 0x000fe20000010000 */
[----:B------:R-:W-:Y:S01]  /*5a30*/  MUFU.EX2 R94, R94 ;  /* 0x0000005e005e7308 */ /* 0x000fe20000000800 */
[----:B------:R-:W-:Y:S01]  /*5a40*/  MOV R0, R84 ;  /* 0x0000005400007202 */ /* 0x000fe20000000f00 */
[----:B------:R-:W-:Y:S01]  /*5a50*/  HMMA.16816.F32.BF16 R8, R8, R54, R80 ;  /* 0x000000360808723c */ /* 0x000fe20000041850 */
[----:B------:R-:W-:Y:S01]  /*5a60*/  F2FP.BF16.F32.PACK_AB R54, R134, R137 ;  /* 0x000000898636723e */ /* 0x000fe200000010ff */
[----:B------:R-:W-:Y:S01]  /*5a70*/  FADD.FTZ R138, R138, R127 ;  /* 0x0000007f8a8a7221 */ /* 0x000fe20000010000 */
[----:B-----5:R-:W-:Y:S01]  /*5a80*/  F2FP.BF16.F32.PACK_AB R55, R128, R135 ;  /* 0x000000878037723e */ /* 0x020fe200000010ff */
[----:B------:R-:W-:Y:S01]  /*5a90*/  FADD.FTZ R136, R136, R139 ;  /* 0x0000008b88887221 */ /* 0x000fe20000010000 */
[----:B-1----:R-:W-:Y:S01]  /*5aa0*/  F2FP.BF16.F32.PACK_AB R80, R98, R141 ;  /* 0x0000008d6250723e */ /* 0x002fe200000010ff */
[----:B------:R-:W-:Y:S01]  /*5ab0*/  FADD.FTZ R137, R137, R138 ;  /* 0x0000008a89897221 */ /* 0x000fe20000010000 */
[----:B------:R-:W-:Y:S01]  /*5ac0*/  F2FP.BF16.F32.PACK_AB R82, R106, R95 ;  /* 0x0000005f6a52723e */ /* 0x000fe200000010ff */
[----:B------:R-:W-:-:S02]  /*5ad0*/  FADD.FTZ R135, R135, R136 ;  /* 0x0000008887877221 */ /* 0x000fc40000010000 */
        /* <DEDUP_REMOVED lines=8> */
[C---:B--2---:R-:W-:Y:S08]  /*5b60*/  HMMA.16816.F32.BF16 R16, R52.reuse, R56, R16 ;  /* 0x000000383410723c */ /* 0x044ff00000041810 */
[C---:B------:R-:W-:Y:S01]  /*5b70*/  HMMA.16816.F32.BF16 R20, R52.reuse, R58, R20 ;  /* 0x0000003a3414723c */ /* 0x040fe20000041814 */
[----:B------:R-:W2:Y:S07]  /*5b80*/  LDSM.16.MT88.4 R56, [R92+0x2400] ;  /* 0x002400005c38783b */ /* 0x000eae0000004200 */
[C---:B-1----:R-:W-:Y:S08]  /*5b90*/  HMMA.16816.F32.BF16 R32, R52.reuse, R60, R32 ;  /* 0x0000003c3420723c */ /* 0x042ff00000041820 */
[C---:B------:R-:W-:Y:S01]  /*5ba0*/  HMMA.16816.F32.BF16 R36, R52.reuse, R62, R36 ;  /* 0x0000003e3424723c */ /* 0x040fe20000041824 */
[----:B------:R-:W1:Y:S07]  /*5bb0*/  LDSM.16.MT88.4 R60, [R101+0x6800] ;  /* 0x00680000653c783b */ /* 0x000e6e0000004200 */
[----:B---3--:R-:W-:Y:S01]  /*5bc0*/  HMMA.16816.F32.BF16 R40, R52, R64, R40 ;  /* 0x000000403428723c */ /* 0x008fe20000041828 */
[--C-:B------:R-:W-:Y:S01]  /*5bd0*/  FFMA.FTZ R64, R110, UR4, -R107.reuse ;  /* 0x000000046e407c23 */ /* 0x100fe2000801086b */
[----:B------:R-:W-:Y:S01]  /*5be0*/  FFMA.FTZ R110, R126, UR4, -R107 ;  /* 0x000000047e6e7c23 */ /* 0x000fe2000801086b */
[----:B------:R-:W-:-:S02]  /*5bf0*/  IADD3 R126, PT, PT, R100, -0x3, RZ ;  /* 0xfffffffd647e7810 */ /* 0x000fc40007ffe0ff */
[----:B------:R3:W4:Y:S03]  /*5c00*/  MUFU.EX2 R114, R64 ;  /* 0x0000004000727308 */ /* 0x0007260000000800 */
[C---:B------:R-:W-:Y:S01]  /*5c10*/  HMMA.16816.F32.BF16 R44, R52.reuse, R66, R44 ;  /* 0x00000042342c723c */ /* 0x040fe2000004182c */
[----:B------:R-:W5:Y:S07]  /*5c20*/  MUFU.EX2 R110, R110 ;  /* 0x0000006e006e7308 */ /* 0x000f6e0000000800 */
[C---:B--2---:R-:W-:Y:S01]  /*5c30*/  HMMA.16816.F32.BF16 R48, R52.reuse, R56, R48 ;  /* 0x000000383430723c */ /* 0x044fe20000041830 */
[----:B---3--:R-:W2:Y:S07]  /*5c40*/  LDSM.16.MT88.4 R64, [R92+0x1800] ;  /* 0x001800005c40783b */ /* 0x008eae0000004200 */
[----:B------:R-:W-:Y:S01]  /*5c50*/  HMMA.16816.F32.BF16 R8, R52, R58, R8 ;  /* 0x0000003a3408723c */ /* 0x000fe20000041808 */
[----:B------:R-:W-:Y:S01]  /*5c60*/  F2FP.BF16.F32.PACK_AB R52, R140, R115 ;  /* 0x000000738c34723e */ /* 0x000fe200000010ff */
[----:B------:R-:W3:Y:S01]  /*5c70*/  LDSM.16.MT88.4 R56, [R92+0x800] ;  /* 0x000800005c38783b */ /* 0x000ee20000004200 */
        /* <DEDUP_REMOVED lines=8> */
[----:B-1----:R-:W-:Y:S01]  /*5d00*/  HMMA.16816.F32.BF16 R4, R52, R60, R4 ;  /* 0x0000003c3404723c */ /* 0x002fe20000041804 */
[----:B------:R-:W-:Y:S01]  /*5d10*/  FADD.FTZ R133, R133, R114 ;  /* 0x0000007285857221 */ /* 0x000fe20000010000 */
[----:B------:R-:W-:-:S03]  /*5d20*/  FADD.FTZ R142, R109, R142 ;  /* 0x0000008e6d8e7221 */ /* 0x000fc60000010000 */
[----:B------:R-:W-:Y:S01]  /*5d30*/  FADD.FTZ R133, R110, R133 ;  /* 0x000000856e857221 */ /* 0x000fe20000010000 */
[----:B------:R-:W-:Y:S02]  /*5d40*/  FADD.FTZ R141, R141, R142 ;  /* 0x0000008e8d8d7221 */ /* 0x000fe40000010000 */
[----:B------:R-:W-:Y:S01]  /*5d50*/  HMMA.16816.F32.BF16 R12, R52, R62, R12 ;  /* 0x0000003e340c723c */ /* 0x000fe2000004180c */
[----:B------:R-:W1:Y:S01]  /*5d60*/  LDSM.16.MT88.4 R60, [R101+0x7800] ;  /* 0x00780000653c783b */ /* 0x000e620000004200 */
[----:B------:R-:W-:-:S04]  /*5d70*/  FADD.FTZ R98, R98, R141 ;  /* 0x0000008d62627221 */ /* 0x000fc80000010000 */
[----:B------:R-:W-:-:S04]  /*5d80*/  FADD.FTZ R95, R95, R98 ;  /* 0x000000625f5f7221 */ /* 0x000fc80000010000 */
[----:B------:R-:W-:Y:S01]  /*5d90*/  FADD.FTZ R131, R106, R95 ;  /* 0x0000005f6a837221 */ /* 0x000fe20000010000 */
[C---:B--2---:R-:W-:Y:S08]  /*5da0*/  HMMA.16816.F32.BF16 R32, R52.reuse, R64, R32 ;  /* 0x000000403420723c */ /* 0x044ff00000041820 */
[C---:B---3--:R-:W-:Y:S08]  /*5db0*/  HMMA.16816.F32.BF16 R16, R52.reuse, R56, R16 ;  /* 0x000000383410723c */ /* 0x048ff00000041810 */
[C---:B------:R-:W-:Y:S01]  /*5dc0*/  HMMA.16816.F32.BF16 R20, R52.reuse, R58, R20 ;  /* 0x0000003a3414723c */ /* 0x040fe20000041814 */
[----:B------:R-:W2:Y:S07]  /*5dd0*/  LDSM.16.MT88.4 R56, [R92+0x2800] ;  /* 0x002800005c38783b */ /* 0x000eae0000004200 */
[----:B------:R-:W-:Y:S01]  /*5de0*/  HMMA.16816.F32.BF16 R64, R52, R66, R36 ;  /* 0x000000423440723c */ /* 0x000fe20000041824 */
[--C-:B------:R-:W-:Y:S01]  /*5df0*/  FFMA.FTZ R36, R93, UR4, -R107.reuse ;  /* 0x000000045d247c23 */ /* 0x100fe2000801086b */
[----:B------:R-:W-:-:S03]  /*5e00*/  FFMA.FTZ R93, R105, UR4, -R107 ;  /* 0x00000004695d7c23 */ /* 0x000fc6000801086b */
[----:B------:R-:W3:Y:S03]  /*5e10*/  MUFU.EX2 R104, R36 ;  /* 0x0000002400687308 */ /* 0x000ee60000000800 */
[C---:B-1----:R-:W-:Y:S01]  /*5e20*/  HMMA.16816.F32.BF16 R24, R52.reuse, R60, R24 ;  /* 0x0000003c3418723c */ /* 0x042fe20000041818 */
[----:B------:R-:W1:Y:S07]  /*5e30*/  MUFU.EX2 R93, R93 ;  /* 0x0000005d005d7308 */ /* 0x000e6e0000000800 */
[----:B------:R-:W-:Y:S01]  /*5e40*/  HMMA.16816.F32.BF16 R28, R52, R62, R28 ;  /* 0x0000003e341c723c */ /* 0x000fe2000004181c */
[----:B------:R-:W4:Y:S01]  /*5e50*/  LDSM.16.MT88.4 R60, [R101+0x8800] ;  /* 0x00880000653c783b */ /* 0x000f220000004200 */
[----:B---3--:R-:W-:Y:S01]  /*5e60*/  F2FP.BF16.F32.PACK_AB R81, R99, R104 ;  /* 0x000000686351723e */ /* 0x008fe200000010ff */
[----:B------:R-:W-:Y:S01]  /*5e70*/  FADD.FTZ R104, R104, R133 ;  /* 0x0000008568687221 */ /* 0x000fe20000010000 */
[----:B-1----:R-:W-:-:S03]  /*5e80*/  F2FP.BF16.F32.PACK_AB R83, R93, R94 ;  /* 0x0000005e5d53723e */ /* 0x002fc600000010ff */
[----:B------:R-:W-:-:S04]  /*5e90*/  FADD.FTZ R99, R99, R104 ;  /* 0x0000006863637221 */ /* 0x000fc80000010000 */
[----:B------:R-:W-:-:S04]  /*5ea0*/  FADD.FTZ R94, R94, R99 ;  /* 0x000000635e5e7221 */ /* 0x000fc80000010000 */
[----:B------:R-:W-:Y:S01]  /*5eb0*/  FADD.FTZ R132, R93, R94 ;  /* 0x0000005e5d847221 */ /* 0x000fe20000010000 */
[C---:B--2---:R-:W-:Y:S01]  /*5ec0*/  HMMA.16816.F32.BF16 R76, R52.reuse, R56, R48 ;  /* 0x00000038344c723c */ /* 0x044fe20000041830 */
[----:B------:R-:W-:Y:S07]  /*5ed0*/  LDSM.16.MT88.4 R48, [R92+0xc00] ;  /* 0x000c00005c30783b */ /* 0x000fee0000004200 */
[C---:B------:R-:W-:Y:S01]  /*5ee0*/  HMMA.16816.F32.BF16 R8, R52.reuse, R58, R8 ;  /* 0x0000003a3408723c */ /* 0x040fe20000041808 */
[----:B------:R-:W1:Y:S07]  /*5ef0*/  LDSM.16.MT88.4 R56, [R101+0x7c00] ;  /* 0x007c00006538783b */ /* 0x000e6e0000004200 */
[C---:B----4-:R-:W-:Y:S01]  /*5f00*/  HMMA.16816.F32.BF16 R68, R52.reuse, R60, R40 ;  /* 0x0000003c3444723c */ /* 0x050fe20000041828 */
[----:B------:R-:W2:Y:S07]  /*5f10*/  LDSM.16.MT88.4 R40, [R101+0x6c00] ;  /* 0x006c00006528783b */ /* 0x000eae0000004200 */
[----:B------:R-:W-:-:S12]  /*5f20*/  HMMA.16816.F32.BF16 R44, R52, R62, R44 ;  /* 0x0000003e342c723c */ /* 0x000fd8000004182c */
[C---:B------:R-:W-:Y:S08]  /*5f30*/  HMMA.16816.F32.BF16 R68, R80.reuse, R72, R68 ;  /* 0x000000485044723c */ /* 0x040ff00000041844 */
[C---:B------:R-:W-:Y:S08]  /*5f40*/  HMMA.16816.F32.BF16 R72, R80.reuse, R74, R44 ;  /* 0x0000004a5048723c */ /* 0x040ff0000004182c */
[C---:B-1----:R-:W-:Y:S08]  /*5f50*/  HMMA.16816.F32.BF16 R52, R80.reuse, R56, R24 ;  /* 0x000000385034723c */ /* 0x042ff00000041818 */
[C---:B--2---:R-:W-:Y:S01]  /*5f60*/  HMMA.16816.F32.BF16 R36, R80.reuse, R40, R4 ;  /* 0x000000285024723c */ /* 0x044fe20000041804 */
[----:B------:R-:W1:Y:S07]  /*5f70*/  LDSM.16.MT88.4 R4, [R92+0x2c00] ;  /* 0x002c00005c04783b */ /* 0x000e6e0000004200 */
[C---:B------:R-:W-:Y:S01]  /*5f80*/  HMMA.16816.F32.BF16 R40, R80.reuse, R42, R12 ;  /* 0x0000002a5028723c */ /* 0x040fe2000004180c */
[----:B------:R-:W2:Y:S07]  /*5f90*/  LDSM.16.MT88.4 R12, [R92+0x1c00] ;  /* 0x001c00005c0c783b */ /* 0x000eae0000004200 */
[C---:B------:R-:W-:Y:S08]  /*5fa0*/  HMMA.16816.F32.BF16 R44, R80.reuse, R48, R16 ;  /* 0x00000030502c723c */ /* 0x040ff00000041810 */
[C---:B------:R-:W-:Y:S08]  /*5fb0*/  HMMA.16816.F32.BF16 R56, R80.reuse, R58, R28 ;  /* 0x0000003a5038723c */ /* 0x040ff0000004181c */
[C---:B------:R-:W-:Y:S08]  /*5fc0*/  HMMA.16816.F32.BF16 R48, R80.reuse, R50, R20 ;  /* 0x000000325030723c */ /* 0x040ff00000041814 */
[C---:B-1----:R-:W-:Y:S08]  /*5fd0*/  HMMA.16816.F32.BF16 R76, R80.reuse, R4, R76 ;  /* 0x00000004504c723c */ /* 0x042ff0000004184c */
[C---:B--2---:R-:W-:Y:S08]  /*5fe0*/  HMMA.16816.F32.BF16 R60, R80.reuse, R12, R32 ;  /* 0x0000000c503c723c */ /* 0x044ff00000041820 */
[C---:B------:R-:W-:Y:S08]  /*5ff0*/  HMMA.16816.F32.BF16 R64, R80.reuse, R14, R64 ;  /* 0x0000000e5040723c */ /* 0x040ff00000041840 */
[----:B------:R-:W-:-:S15]  /*6000*/  HMMA.16816.F32.BF16 R80, R80, R6, R8 ;  /* 0x000000065050723c */ /* 0x000fde0000041808 */
[----:B------:R-:W-:-:S05]  /*6010*/  NOP ;  /* 0x0000000000007918 */ /* 0x000fca0000000000 */
.L_x_279:
[----:B------:R-:W-:-:S13]  /*6020*/  ISETP.GE.AND P0, PT, R126, RZ, PT ;  /* 0x000000ff7e00720c */ /* 0x000fda0003f06270 */
[----:B------:R-:W-:Y:S05]  /*6030*/  @!P0 BRA `(.L_x_281) ;  /* 0x0000001c00c88947 */ /* 0x000fea0003800000 */
[----:B------:R-:W-:Y:S01]  /*6040*/  LOP3.LUT R5, R3, 0xc0, RZ, 0xc0, !PT ;  /* 0x000000c003057812 */ /* 0x000fe200078ec0ff */
[----:B------:R-:W1:Y:S01]  /*6050*/  S2UR UR6, SR_CgaCtaId ;  /* 0x00000000000679c3 */ /* 0x000e620000008800 */
[----:B------:R-:W2:Y:S01]  /*6060*/  S2R R124, SR_TID.X ;  /* 0x00000000007c7919 */ /* 0x000ea20000002100 */
[----:B------:R-:W3:Y:S01]  /*6070*/  LDCU UR9, c[0x0][0x440] ;  /* 0x00008800ff0977ac */ /* 0x000ee20008000800 */
[----:B------:R-:W-:Y:S01]  /*6080*/  LOP3.LUT R112, R5, 0x18, R112, 0xf8, !PT ;  /* 0x0000001805707812 */ /* 0x000fe200078ef870 */
[----:B------:R-:W-:Y:S01]  /*6090*/  IMAD.MOV.U32 R85, RZ, RZ, R0 ;  /* 0x000000ffff557224 */ /* 0x000fe200078e0000 */
[----:B------:R-:W-:Y:S01]  /*60a0*/  SHF.R.U32.HI R5, RZ, 0x1, R90 ;  /* 0x00000001ff057819 */ /* 0x000fe2000001165a */
[----:B------:R-:W-:Y:S01]  /*60b0*/  IMAD.MOV.U32 R86, RZ, RZ, 0x20 ;  /* 0x00000020ff567424 */ /* 0x000fe200078e00ff */
[----:B------:R-:W-:Y:S01]  /*60c0*/  UMOV UR7, 0x400 ;  /* 0x0000040000077882 */ /* 0x000fe20000000000 */
[----:B------:R-:W4:Y:S01]  /*60d0*/  LDC.64 R114, c[0x0][0x3c0] ;  /* 0x0000f000ff727b82 */ /* 0x000f220000000a00 */
[----:B------:R-:W-:Y:S01]  /*60e0*/  LOP3.LUT R88, R112, 0x8, R5, 0x78, !PT ;  /* 0x0000000870587812 */ /* 0x000fe200078e7805 */
[----:B------:R-:W2:Y:S03]  /*60f0*/  LDCU UR8, c[0x0][0x440] ;  /* 0x00008800ff0877ac */ /* 0x000ea60008000800 */
[----:B------:R-:W-:Y:S01]  /*6100*/  LOP3.LUT R88, R88, 0x120, R3, 0xf8, !PT ;  /* 0x0000012058587812 */ /* 0x000fe200078ef803 */
[----:B------:R-:W-:Y:S01]  /*6110*/  IMAD.MOV.U32 R3, RZ, RZ, R2 ;  /* 0x000000ffff037224 */ /* 0x000fe200078e0002 */
[----:B------:R-:W2:Y:S02]  /*6120*/  LDCU UR4, c[0x0][0x45c] ;  /* 0x00008b80ff0477ac */ /* 0x000ea40008000800 */
[----:B------:R-:W-:-:S02]  /*6130*/  LEA R88, R88, UR5, 0x1 ;  /* 0x0000000558587c11 */ /* 0x000fc4000f8e08ff */
[----:B---3--:R-:W-:-:S03]  /*6140*/  ISETP.GE.AND P5, PT, R117, UR9, PT ;  /* 0x0000000975007c0c */ /* 0x008fc6000bfa6270 */
[C---:B------:R-:W-:Y:S02]  /*6150*/  VIADD R128, R88.reuse, 0x6000 ;  /* 0x0000600058807836 */ /* 0x040fe40000000000 */
[----:B------:R-:W-:Y:S01]  /*6160*/  VIADD R127, R88, 0x6020 ;  /* 0x00006020587f7836 */ /* 0x000fe20000000000 */
[----:B-1----:R-:W-:Y:S01]  /*6170*/  ULEA UR6, UR6, UR7, 0x18 ;  /* 0x0000000706067291 */ /* 0x002fe2000f8ec0ff */
[----:B------:R-:W-:Y:S11]  /*6180*/  BRA `(.L_x_282) ;  /* 0x0000000000d87947 */ /* 0x000ff60003800000 */
.L_x_284:
[----:B------:R-:W1:Y:S01]  /*6190*/  LDC.64 R92, c[0x0][0x3b8] ;  /* 0x0000ee00ff5c7b82 */ /* 0x000e620000000a00 */
[----:B------:R-:W-:Y:S01]  /*61a0*/  VIADD R87, R126, 0xffffffff ;  /* 0xffffffff7e577836 */ /* 0x000fe20000000000 */
[----:B------:R-:W-:Y:S02]  /*61b0*/  ISETP.GE.AND P5, PT, R117, UR8, PT ;  /* 0x0000000875007c0c */ /* 0x000fe4000bfa6270 */
[----:B------:R-:W-:Y:S04]  /*61c0*/  LOP3.LUT R95, R125, 0xd8, RZ, 0xc0, !PT ;  /* 0x000000d87d5f7812 */ /* 0x000fe800078ec0ff */
[----:B------:R-:W-:Y:S04]  /*61d0*/  LOP3.LUT R2, R95, 0x18, R90, 0x78, !PT ;  /* 0x000000185f027812 */ /* 0x000fe800078e785a */
[----:B------:R-:W-:Y:S04]  /*61e0*/  LOP3.LUT R123, R2, 0x1f20, R125, 0xf8, !PT ;  /* 0x00001f20027b7812 */ /* 0x000fe800078ef87d */
[----:B------:R-:W-:Y:S01]  /*61f0*/  LEA R123, R123, UR5, 0x1 ;  /* 0x000000057b7b7c11 */ /* 0x000fe2000f8e08ff */
[C---:B-1----:R-:W-:Y:S04]  /*6200*/  IMAD.WIDE.U32 R96, R87.reuse, R92, RZ ;  /* 0x0000005c57607225 */ /* 0x042fe800078e00ff */
[----:B------:R-:W-:Y:S02]  /*6210*/  IMAD R0, R87, R93, R97 ;  /* 0x0000005d57007224 */ /* 0x000fe400078e0261 */
        /* <DEDUP_REMOVED lines=45> */
.L_x_282:
[----:B------:R-:W-:Y:S04]  /*64f0*/  DEPBAR.LE SB0, 0x0 ;  /* 0x000080000000791a */ /* 0x000fe80000000000 */
[----:B------:R-:W-:Y:S01]  /*6500*/  BAR.SYNC.DEFER_BLOCKING 0x0 ;  /* 0x0000000000007b1d */ /* 0x000fe20000010000 */
[C---:B----4-:R-:W-:Y:S01]  /*6510*/  IMAD.WIDE.U32 R136, R126.reuse, R114, RZ ;  /* 0x000000727e887225 */ /* 0x050fe200078e00ff */
[----:B------:R-:W-:Y:S03]  /*6520*/  ISETP.NE.AND P1, PT, R126, RZ, PT ;  /* 0x000000ff7e00720c */ /* 0x000fe60003f25270 */
[----:B--2---:R-:W-:Y:S01]  /*6530*/  IMAD.MOV.U32 R90, RZ, RZ, R124 ;  /* 0x000000ffff5a7224 */ /* 0x004fe200078e007c */
[----:B------:R-:W-:Y:S01]  /*6540*/  LEA R134, P0, R136, R119, 0x7 ;  /* 0x0000007788867211 */ /* 0x000fe200078038ff */
[----:B------:R-:W-:Y:S02]  /*6550*/  IMAD R117, R126, R115, R137 ;  /* 0x000000737e757224 */ /* 0x000fe400078e0289 */
[----:B------:R-:W-:Y:S02]  /*6560*/  IMAD.SHL.U32 R125, R90, 0x8, RZ ;  /* 0x000000085a7d7824 */ /* 0x000fe400078e00ff */
[C---:B------:R-:W-:Y:S01]  /*6570*/  IMAD.SHL.U32 R129, R136.reuse, 0x40, RZ ;  /* 0x0000004088817824 */ /* 0x040fe200078e00ff */
[-CC-:B------:R-:W-:Y:S01]  /*6580*/  LEA.HI.X R135, R136, R118.reuse, R117.reuse, 0x7, P0 ;  /* 0x0000007688877211 */ /* 0x180fe200000f3c75 */
[----:B------:R-:W-:Y:S01]  /*6590*/  IMAD.SHL.U32 R112, R90, 0x4, RZ ;  /* 0x000000045a707824 */ /* 0x000fe200078e00ff */
[----:B------:R-:W-:Y:S01]  /*65a0*/  SHF.L.U64.HI R133, R136, 0x6, R117 ;  /* 0x0000000688857819 */ /* 0x000fe20000010275 */
[C---:B------:R-:W-:Y:S01]  /*65b0*/  IMAD.SHL.U32 R113, R90.reuse, 0x10, RZ ;  /* 0x000000105a717824 */ /* 0x040fe200078e00ff */
[----:B------:R-:W-:Y:S01]  /*65c0*/  LOP3.LUT R117, R125, 0x18, RZ, 0xc0, !PT ;  /* 0x000000187d757812 */ /* 0x000fe200078ec0ff */
[----:B------:R-:W-:Y:S01]  /*65d0*/  IMAD.SHL.U32 R0, R90, 0x20, RZ ;  /* 0x000000205a007824 */ /* 0x000fe200078e00ff */
[C---:B------:R-:W-:Y:S02]  /*65e0*/  LEA R129, P0, R114.reuse, R129, 0x5 ;  /* 0x0000008172817211 */ /* 0x040fe400078028ff */
[----:B------:R-:W-:Y:S02]  /*65f0*/  LOP3.LUT R130, R117, 0x20, RZ, 0xfc, !PT ;  /* 0x0000002075827812 */ /* 0x000fe400078efcff */
[----:B------:R-:W-:Y:S02]  /*6600*/  LEA.HI.X R133, R114, R133, R115, 0x5, P0 ;  /* 0x0000008572857211 */ /* 0x000fe400000f2c73 */
[C---:B------:R-:W-:Y:S01]  /*6610*/  LEA R136, P0, R129.reuse, R119, 0x1 ;  /* 0x0000007781887211 */ /* 0x040fe200078008ff */
[----:B------:R-:W-:Y:S01]  /*6620*/  @!PT LDS RZ, [RZ] ;  /* 0x00000000fffff984 */ /* 0x000fe20000000800 */
[----:B------:R-:W-:Y:S01]  /*6630*/  @!PT LDS RZ, [RZ] ;  /* 0x00000000fffff984 */ /* 0x000fe20000000800 */
[----:B------:R-:W-:Y:S01]  /*6640*/  @!PT LDS RZ, [RZ] ;  /* 0x00000000fffff984 */ /* 0x000fe20000000800 */
[----:B------:R-:W-:Y:S01]  /*6650*/  @!P5 LDGSTS.E.BYPASS.LTC128B.128 [R123+0x6000], desc[UR14][R134.64] ;  /* 0x06000000867bdfae */ /* 0x000fe2000b981a0e */
[----:B------:R-:W-:Y:S01]  /*6660*/  ISETP.GE.AND P4, PT, R130, UR8, PT ;  /* 0x0000000882007c0c */ /* 0x000fe2000bf86270 */
[----:B------:R-:W-:Y:S01]  /*6670*/  UMOV UR5, UR6 ;  /* 0x0000000600057c82 */ /* 0x000fe20008000000 */
[----:B------:R-:W-:Y:S01]  /*6680*/  LEA.HI.X R137, R129, R118, R133, 0x1, P0 ;  /* 0x0000007681897211 */ /* 0x000fe200000f0c85 */
[----:B------:R-:W-:Y:S01]  /*6690*/  @P5 STS.128 [R123+0x6000], RZ ;  /* 0x006000ff7b005388 */ /* 0x000fe20000000c00 */
[----:B------:R-:W-:Y:S02]  /*66a0*/  LOP3.LUT R129, R117, 0x40, RZ, 0xfc, !PT ;  /* 0x0000004075817812 */ /* 0x000fe400078efcff */
[----:B------:R-:W-:Y:S02]  /*66b0*/  LOP3.LUT R87, R112, 0x18, RZ, 0xc0, !PT ;  /* 0x0000001870577812 */ /* 0x000fe400078ec0ff */
[----:B------:R-:W-:Y:S02]  /*66c0*/  ISETP.GE.AND P3, PT, R129, UR8, PT ;  /* 0x0000000881007c0c */ /* 0x000fe4000bf66270 */
[----:B------:R-:W-:Y:S02]  /*66d0*/  LOP3.LUT R93, R113, 0x100, RZ, 0xc0, !PT ;  /* 0x00000100715d7812 */ /* 0x000fe400078ec0ff */
[--C-:B------:R-:W-:Y:S01]  /*66e0*/  LOP3.LUT R87, R87, 0xc0, R0.reuse, 0xf8, !PT ;  /* 0x000000c057577812 */ /* 0x100fe200078ef800 */
[----:B------:R-:W-:Y:S01]  /*66f0*/  @!PT LDS RZ, [RZ] ;  /* 0x00000000fffff984 */ /* 0x000fe20000000800 */
[----:B------:R-:W-:Y:S01]  /*6700*/  @!PT LDS RZ, [RZ] ;  /* 0x00000000fffff984 */ /* 0x000fe20000000800 */
[----:B------:R-:W-:Y:S01]  /*6710*/  @!PT LDS RZ, [RZ] ;  /* 0x00000000fffff984 */ /* 0x000fe20000000800 */
[----:B------:R-:W-:Y:S01]  /*6720*/  @!P4 LDGSTS.E.BYPASS.LTC128B.128 [R123+0x7000], desc[UR14][R134.64+0x40] ;  /* 0x07000040867bcfae */ /* 0x000fe2000b981a0e */
[----:B------:R-:W-:Y:S02]  /*6730*/  LOP3.LUT R93, R93, 0x20, R0, 0xf8, !PT ;  /* 0x000000205d5d7812 */ /* 0x000fe400078ef800 */
[----:B------:R-:W-:Y:S01]  /*6740*/  LOP3.LUT R0, R87, 0x8, R90, 0x78, !PT ;  /* 0x0000000857007812 */ /* 0x000fe200078e785a */
[----:B------:R-:W-:Y:S01]  /*6750*/  @P4 STS.128 [R123+0x7000], RZ ;  /* 0x007000ff7b004388 */ /* 0x000fe20000000c00 */
[----:B------:R-:W-:Y:S02]  /*6760*/  LOP3.LUT P0, RZ, R90, 0x4, RZ, 0xc0, !PT ;  /* 0x000000045aff7812 */ /* 0x000fe4000780c0ff */
[----:B------:R-:W-:Y:S01]  /*6770*/  LOP3.LUT R0, R93, R0, RZ, 0xfc, !PT ;  /* 0x000000005d007212 */ /* 0x000fe200078efcff */
[----:B------:R-:W-:Y:S01]  /*6780*/  @!PT LDS RZ, [RZ] ;  /* 0x00000000fffff984 */ /* 0x000fe20000000800 */
[----:B------:R-:W-:Y:S01]  /*6790*/  @!PT LDS RZ, [RZ] ;  /* 0x00000000fffff984 */ /* 0x000fe20000000800 */
[----:B------:R-:W-:Y:S01]  /*67a0*/  @!PT LDS RZ, [RZ] ;  /* 0x00000000fffff984 */ /* 0x000fe20000000800 */
[----:B------:R1:W-:Y:S01]  /*67b0*/  @!P3 LDGSTS.E.BYPASS.LTC128B.128 [R123+0x8000], desc[UR14][R134.64+0x80] ;  /* 0x08000080867bbfae */ /* 0x0003e2000b981a0e */
[----:B------:R-:W-:Y:S02]  /*67c0*/  SEL R87, R86, 0xffffffe0, !P0 ;  /* 0xffffffe056577807 */ /* 0x000fe40004000000 */
[----:B------:R-:W-:Y:S01]  /*67d0*/  LEA R84, R0, UR5, 0x1 ;  /* 0x0000000500547c11 */ /* 0x000fe2000f8e08ff */
[----:B------:R-:W-:Y:S02]  /*67e0*/  @P3 STS.128 [R123+0x8000], RZ ;  /* 0x008000ff7b003388 */ /* 0x000fe40000000c00 */
[--C-:B------:R-:W-:Y:S02]  /*67f0*/  IMAD.IADD R2, R91, 0x1, R87.reuse ;  /* 0x000000015b027824 */ /* 0x100fe400078e0257 */
[----:B------:R-:W-:Y:S01]  /*6800*/  @!PT LDS RZ, [RZ] ;  /* 0x00000000fffff984 */ /* 0x000fe20000000800 */
[----:B------:R-:W-:Y:S01]  /*6810*/  @!PT LDS RZ, [RZ] ;  /* 0x00000000fffff984 */ /* 0x000fe20000000800 */
[----:B------:R-:W-:Y:S01]  /*6820*/  @!PT LDS RZ, [RZ] ;  /* 0x00000000fffff984 */ /* 0x000fe20000000800 */
[----:B------:R2:W-:Y:S01]  /*6830*/  @!P5 LDGSTS.E.BYPASS.LTC128B.128 [R123+0x6800], desc[UR14][R136.64] ;  /* 0x06800000887bdfae */ /* 0x0005e2000b981a0e */
[----:B------:R-:W-:Y:S03]  /*6840*/  IMAD.IADD R0, R84, 0x1, R87 ;  /* 0x0000000154007824 */ /* 0x000fe600078e0257 */
        /* <DEDUP_REMOVED lines=15> */
[----:B------:R-:W0:Y:S04]  /*6940*/  LDGDEPBAR ;  /* 0x00000000000079af */ /* 0x000e280000000000 */
[----:B------:R-:W1:Y:S01]  /*6950*/  LDSM.16.M88.4 R108, [R84+0x3c00] ;  /* 0x003c0000546c783b */ /* 0x000e620000000200 */
[C---:B---3--:R-:W-:Y:S08]  /*6960*/  HMMA.16816.F32.BF16 R4, R92.reuse, R96, RZ ;  /* 0x000000605c04723c */ /* 0x048ff000000418ff */
[C---:B------:R-:W-:Y:S01]  /*6970*/  HMMA.16816.F32.BF16 R8, R92.reuse, R98, RZ ;  /* 0x000000625c08723c */ /* 0x040fe200000418ff */
[----:B------:R-:W-:Y:S07]  /*6980*/  LDSM.16.M88.4 R96, [R2] ;  /* 0x000000000260783b */ /* 0x000fee0000000200 */
[C---:B----4-:R-:W-:Y:S08]  /*6990*/  HMMA.16816.F32.BF16 R12, R92.reuse, R100, RZ ;  /* 0x000000645c0c723c */ /* 0x050ff000000418ff */
[C---:B------:R-:W-:Y:S01]  /*69a0*/  HMMA.16816.F32.BF16 R16, R92.reuse, R102, RZ ;  /* 0x000000665c10723c */ /* 0x040fe200000418ff */
[----:B------:R-:W3:Y:S07]  /*69b0*/  LDSM.16.M88.4 R100, [R0+0x3000] ;  /* 0x003000000064783b */ /* 0x000eee0000000200 */
[C---:B-----5:R-:W-:Y:S08]  /*69c0*/  HMMA.16816.F32.BF16 R20, R92.reuse, R104, RZ ;  /* 0x000000685c14723c */ /* 0x060ff000000418ff */
[C---:B------:R-:W-:Y:S01]  /*69d0*/  HMMA.16816.F32.BF16 R24, R92.reuse, R106, RZ ;  /* 0x0000006a5c18723c */ /* 0x040fe200000418ff */
[----:B------:R-:W-:Y:S07]  /*69e0*/  LDSM.16.M88.4 R104, [R0+0x5c00] ;  /* 0x005c00000068783b */ /* 0x000fee0000000200 */
[C---:B-1----:R-:W-:Y:S08]  /*69f0*/  HMMA.16816.F32.BF16 R28, R92.reuse, R108, RZ ;  /* 0x0000006c5c1c723c */ /* 0x042ff000000418ff */
[----:B------:R-:W-:Y:S01]  /*6a00*/  HMMA.16816.F32.BF16 R32, R92, R110, RZ ;  /* 0x0000006e5c20723c */ /* 0x000fe200000418ff */
[----:B------:R-:W1:Y:S07]  /*6a10*/  LDSM.16.M88.4 R92, [R0+0x3400] ;  /* 0x00340000005c783b */ /* 0x000e6e0000000200 */
[C---:B---3--:R-:W-:Y:S08]  /*6a20*/  HMMA.16816.F32.BF16 R4, R96.reuse, R100, R4 ;  /* 0x000000646004723c */ /* 0x048ff00000041804 */
[C---:B------:R-:W-:Y:S01]  /*6a30*/  HMMA.16816.F32.BF16 R8, R96.reuse, R102, R8 ;  /* 0x000000666008723c */ /* 0x040fe20000041808 */
[----:B------:R-:W3:Y:S07]  /*6a40*/  LDSM.16.M88.4 R100, [R0+0x3800] ;  /* 0x003800000064783b */ /* 0x000eee0000000200 */
[C---:B-1----:R-:W-:Y:S08]  /*6a50*/  HMMA.16816.F32.BF16 R12, R96.reuse, R92, R12 ;  /* 0x0000005c600c723c */ /* 0x042ff0000004180c */
[C---:B------:R-:W-:Y:S01]  /*6a60*/  HMMA.16816.F32.BF16 R16, R96.reuse, R94, R16 ;  /* 0x0000005e6010723c */ /* 0x040fe20000041810 */
[----:B------:R-:W1:Y:S07]  /*6a70*/  LDSM.16.M88.4 R92, [R0+0x3c00] ;  /* 0x003c0000005c783b */ /* 0x000e6e0000000200 */
[C---:B---3--:R-:W-:Y:S08]  /*6a80*/  HMMA.16816.F32.BF16 R20, R96.reuse, R100, R20 ;  /* 0x000000646014723c */ /* 0x048ff00000041814 */
[C---:B------:R-:W-:Y:S01]  /*6a90*/  HMMA.16816.F32.BF16 R24, R96.reuse, R102, R24 ;  /* 0x000000666018723c */ /* 0x040fe20000041818 */
[----:B------:R-:W-:Y:S07]  /*6aa0*/  LDSM.16.M88.4 R100, [R91+0x1000] ;  /* 0x001000005b64783b */ /* 0x000fee0000000200 */
[C---:B-1----:R-:W-:Y:S08]  /*6ab0*/  HMMA.16816.F32.BF16 R28, R96.reuse, R92, R28 ;  /* 0x0000005c601c723c */ /* 0x042ff0000004181c */
[----:B------:R-:W-:Y:S01]  /*6ac0*/  HMMA.16816.F32.BF16 R32, R96, R94, R32 ;  /* 0x0000005e6020723c */ /* 0x000fe20000041820 */
[----:B------:R-:W1:Y:S04]  /*6ad0*/  LDSM.16.M88.4 R92, [R84+0x4000] ;  /* 0x00400000545c783b */ /* 0x000e680000000200 */
[----:B------:R-:W3:Y:S03]  /*6ae0*/  LDSM.16.M88.4 R96, [R84+0x4400] ;  /* 0x004400005460783b */ /* 0x000ee60000000200 */
[C---:B-1----:R-:W-:Y:S08]  /*6af0*/  HMMA.16816.F32.BF16 R4, R100.reuse, R92, R4 ;  /* 0x0000005c6404723c */ /* 0x042ff00000041804 */
[C---:B------:R-:W-:Y:S01]  /*6b00*/  HMMA.16816.F32.BF16 R8, R100.reuse, R94, R8 ;  /* 0x0000005e6408723c */ /* 0x040fe20000041808 */
[----:B------:R-:W1:Y:S07]  /*6b10*/  LDSM.16.M88.4 R92, [R84+0x4800] ;  /* 0x00480000545c783b */ /* 0x000e6e0000000200 */
[C---:B---3--:R-:W-:Y:S08]  /*6b20*/  HMMA.16816.F32.BF16 R12, R100.reuse, R96, R12 ;  /* 0x00000060640c723c */ /* 0x048ff0000004180c */
[C---:B------:R-:W-:Y:S01]  /*6b30*/  HMMA.16816.F32.BF16 R16, R100.reuse, R98, R16 ;  /* 0x000000626410723c */ /* 0x040fe20000041810 */
[----:B------:R-:W3:Y:S07]  /*6b40*/  LDSM.16.M88.4 R96, [R84+0x4c00] ;  /* 0x004c00005460783b */ /* 0x000eee0000000200 */
[C---:B-1----:R-:W-:Y:S08]  /*6b50*/  HMMA.16816.F32.BF16 R20, R100.reuse, R92, R20 ;  /* 0x0000005c6414723c */ /* 0x042ff00000041814 */
[C---:B------:R-:W-:Y:S01]  /*6b60*/  HMMA.16816.F32.BF16 R24, R100.reuse, R94, R24 ;  /* 0x0000005e6418723c */ /* 0x040fe20000041818 */
[----:B------:R-:W-:Y:S07]  /*6b70*/  LDSM.16.M88.4 R92, [R2+0x1000] ;  /* 0x00100000025c783b */ /* 0x000fee0000000200 */
[C---:B---3--:R-:W-:Y:S08]  /*6b80*/  HMMA.16816.F32.BF16 R28, R100.reuse, R96, R28 ;  /* 0x00000060641c723c */ /* 0x048ff0000004181c */
        /* <DEDUP_REMOVED lines=31> */
[----:B------:R-:W1:Y:S01]  /*6d80*/  LDSM.16.M88.4 R96, [R0+0x5800] ;  /* 0x005800000060783b */ /* 0x000e620000000200 */
[----:B------:R-:W-:Y:S04]  /*6d90*/  DEPBAR.LE SB0, 0x0 ;  /* 0x000080000000791a */ /* 0x000fe80000000000 */
[----:B------:R-:W-:Y:S02]  /*6da0*/  BAR.SYNC.DEFER_BLOCKING 0x0 ;  /* 0x0000000000007b1d */ /* 0x000fe40000010000 */
[C---:B---3--:R-:W-:Y:S05]  /*6db0*/  HMMA.16816.F32.BF16 R12, R92.reuse, R100, R12 ;  /* 0x000000645c0c723c */ /* 0x048fea000004180c */
[----:B------:R-:W-:Y:S02]  /*6dc0*/  FMNMX3.FTZ R134, R3, R4, R5, !PT ;  /* 0x0000000403867276 */ /* 0x000fe40007810005 */
[----:B------:R-:W-:Y:S01]  /*6dd0*/  FMNMX3.FTZ R133, R85, R6, R7, !PT ;  /* 0x0000000655857276 */ /* 0x000fe20007810007 */
[C---:B------:R-:W-:Y:S03]  /*6de0*/  HMMA.16816.F32.BF16 R16, R92.reuse, R102, R16 ;  /* 0x000000665c10723c */ /* 0x040fe60000041810 */
[----:B------:R-:W-:Y:S02]  /*6df0*/  FMNMX3.FTZ R134, R134, R8, R9, !PT ;  /* 0x0000000886867276 */ /* 0x000fe40007810009 */
[----:B------:R-:W-:Y:S06]  /*6e00*/  FMNMX3.FTZ R133, R133, R10, R11, !PT ;  /* 0x0000000a85857276 */ /* 0x000fec000781000b */
[----:B------:R-:W-:Y:S02]  /*6e10*/  FMNMX3.FTZ R134, R134, R12, R13, !PT ;  /* 0x0000000c86867276 */ /* 0x000fe4000781000d */
[----:B------:R-:W-:Y:S06]  /*6e20*/  FMNMX3.FTZ R133, R133, R14, R15, !PT ;  /* 0x0000000e85857276 */ /* 0x000fec000781000f */
[----:B------:R-:W-:Y:S02]  /*6e30*/  FMNMX3.FTZ R135, R134, R16, R17, !PT ;  /* 0x0000001086877276 */ /* 0x000fe40007810011 */
[----:B------:R-:W-:Y:S01]  /*6e40*/  FMNMX3.FTZ R134, R133, R18, R19, !PT ;  /* 0x0000001285867276 */ /* 0x000fe20007810013 */
[C---:B-1----:R-:W-:Y:S08]  /*6e50*/  HMMA.16816.F32.BF16 R20, R92.reuse, R96, R20 ;  /* 0x000000605c14723c */ /* 0x042ff00000041814 */
[C---:B------:R-:W-:Y:S08]  /*6e60*/  HMMA.16816.F32.BF16 R24, R92.reuse, R98, R24 ;  /* 0x000000625c18723c */ /* 0x040ff00000041818 */
[C---:B------:R-:W-:Y:S03]  /*6e70*/  HMMA.16816.F32.BF16 R28, R92.reuse, R104, R28 ;  /* 0x000000685c1c723c */ /* 0x040fe6000004181c */
        /* <DEDUP_REMOVED lines=9> */
[----:B--2---:R-:W-:Y:S06]  /*6f10*/  @P1 BRA `(.L_x_284) ;  /* 0xfffffff0009c1947 */ /* 0x004fec000383ffff */
.L_x_283:
[----:B-1----:R-:W1:Y:S08]  /*6f20*/  SHFL.BFLY PT, R94, R133, 0x2, 0x1f ;  /* 0x0c401f00855e7f89 */ /* 0x002e7000000e0000 */
[----:B------:R-:W2:Y:S08]  /*6f30*/  SHFL.BFLY PT, R2, R89, 0x2, 0x1f ;  /* 0x0c401f0059027f89 */ /* 0x000eb000000e0000 */
[----:B------:R-:W-:Y:S01]  /*6f40*/  LDSM.16.MT88.4 R96, [R88+0x6000] ;  /* 0x006000005860783b */ /* 0x000fe20000004200 */
[----:B-1----:R-:W-:Y:S02]  /*6f50*/  FMNMX.FTZ R92, R133, R94, !PT ;  /* 0x0000005e855c7209 */ /* 0x002fe40007810000 */
[----:B--2---:R-:W-:Y:S05]  /*6f60*/  FMNMX.FTZ R87, R89, R2, !PT ;  /* 0x0000000259577209 */ /* 0x004fea0007810000 */
[----:B------:R-:W1:Y:S08]  /*6f70*/  SHFL.BFLY PT, R93, R92, 0x1, 0x1f ;  /* 0x0c201f005c5d7f89 */ /* 0x000e7000000e0000 */
[----:B------:R-:W2:Y:S01]  /*6f80*/  SHFL.BFLY PT, R84, R87, 0x1, 0x1f ;  /* 0x0c201f0057547f89 */ /* 0x000ea200000e0000 */
[----:B-1----:R-:W-:Y:S02]  /*6f90*/  FMNMX.FTZ R2, R92, R93, !PT ;  /* 0x0000005d5c027209 */ /* 0x002fe40007810000 */
[----:B--2---:R-:W-:Y:S03]  /*6fa0*/  FMNMX.FTZ R0, R87, R84, !PT ;  /* 0x0000005457007209 */ /* 0x004fe60007810000 */
[C---:B------:R-:W-:Y:S01]  /*6fb0*/  FMUL.FTZ R107, R2.reuse, UR4 ;  /* 0x00000004026b7c20 */ /* 0x040fe20008410000 */
[C---:B------:R-:W-:Y:S01]  /*6fc0*/  FSETP.NEU.FTZ.AND P2, PT, R2.reuse, -INF , PT ;  /* 0xff8000000200780b */ /* 0x040fe20003f5d000 */
[----:B------:R-:W-:Y:S01]  /*6fd0*/  FADD.FTZ R3, -R2, R3 ;  /* 0x0000000302037221 */ /* 0x000fe20000010100 */
[C---:B------:R-:W-:Y:S01]  /*6fe0*/  FSETP.NEU.FTZ.AND P1, PT, R0.reuse, -INF , PT ;  /* 0xff8000000000780b */ /* 0x040fe20003f3d000 */
[C---:B------:R-:W-:Y:S01]  /*6ff0*/  FMUL.FTZ R101, R0.reuse, UR4 ;  /* 0x0000000400657c20 */ /* 0x040fe20008410000 */
[----:B------:R-:W-:Y:S01]  /*7000*/  FSEL R107, R107, RZ, P2 ;  /* 0x000000ff6b6b7208 */ /* 0x000fe20001000000 */
[----:B------:R-:W-:Y:S01]  /*7010*/  FADD.FTZ R85, -R0, R85 ;  /* 0x0000005500557221 */ /* 0x000fe20000010100 */
[----:B------:R-:W-:Y:S02]  /*7020*/  FMUL.FTZ R84, R3, UR4 ;  /* 0x0000000403547c20 */ /* 0x000fe40008410000 */
        /* <DEDUP_REMOVED lines=9> */
[----:B------:R-:W-:Y:S01]  /*70c0*/  FMUL.FTZ R3, R85, UR4 ;  /* 0x0000000455037c20 */ /* 0x000fe20008410000 */
[----:B------:R-:W-:Y:S01]  /*70d0*/  MUFU.EX2 R109, R109 ;  /* 0x0000006d006d7308 */ /* 0x000fe20000000800 */
[----:B------:R-:W-:Y:S01]  /*70e0*/  MOV R10, R127 ;  /* 0x0000007f000a7202 */ /* 0x000fe20000000f00 */
[--C-:B------:R-:W-:Y:S01]  /*70f0*/  FFMA.FTZ R111, R16, UR4, -R107.reuse ;  /* 0x00000004106f7c23 */ /* 0x100fe2000801086b */
[----:B------:R-:W-:Y:S07]  /*7100*/  @P0 IADD3 R10, PT, PT, R128, -0x20, RZ ;  /* 0xffffffe0800a0810 */ /* 0x000fee0007ffe0ff */
[----:B------:R-:W1:Y:S01]  /*7110*/  MUFU.EX2 R103, R103 ;  /* 0x0000006700677308 */ /* 0x000e620000000800 */
[----:B------:R-:W-:Y:S01]  /*7120*/  FFMA.FTZ R134, R17, UR4, -R107 ;  /* 0x0000000411867c23 */ /* 0x000fe2000801086b */
[--C-:B------:R-:W-:Y:S01]  /*7130*/  FFMA.FTZ R135, R18, UR4, -R101.reuse ;  /* 0x0000000412877c23 */ /* 0x100fe20008010865 */
[----:B------:R-:W-:Y:S07]  /*7140*/  FFMA.FTZ R108, R19, UR4, -R101 ;  /* 0x00000004136c7c23 */ /* 0x000fee0008010865 */
[----:B------:R-:W-:Y:S01]  /*7150*/  MUFU.EX2 R106, R106 ;  /* 0x0000006a006a7308 */ /* 0x000fe20000000800 */
[--C-:B------:R-:W-:Y:S01]  /*7160*/  FFMA.FTZ R133, R12, UR4, -R107.reuse ;  /* 0x000000040c857c23 */ /* 0x100fe2000801086b */
[----:B------:R-:W-:Y:S01]  /*7170*/  FFMA.FTZ R136, R13, UR4, -R107 ;  /* 0x000000040d887c23 */ /* 0x000fe2000801086b */
[--C-:B------:R-:W-:Y:S07]  /*7180*/  FFMA.FTZ R137, R14, UR4, -R101.reuse ;  /* 0x000000040e897c23 */ /* 0x100fee0008010865 */
[----:B------:R-:W2:Y:S01]  /*7190*/  MUFU.EX2 R104, R104 ;  /* 0x0000006800687308 */ /* 0x000ea20000000800 */
[----:B------:R-:W-:Y:S01]  /*71a0*/  FFMA.FTZ R110, R15, UR4, -R101 ;  /* 0x000000040f6e7c23 */ /* 0x000fe20008010865 */
[----:B------:R-:W-:Y:S01]  /*71b0*/  LDSM.16.MT88.4 R16, [R10+0x400] ;  /* 0x000400000a10783b */ /* 0x000fe20000004200 */
[----:B------:R-:W-:Y:S07]  /*71c0*/  FFMA.FTZ R139, R21, UR4, -R107 ;  /* 0x00000004158b7c23 */ /* 0x000fee000801086b */
[----:B------:R-:W-:Y:S01]  /*71d0*/  MUFU.EX2 R105, R105 ;  /* 0x0000006900697308 */ /* 0x000fe20000000800 */
[----:B------:R-:W-:Y:S01]  /*71e0*/  FFMA.FTZ R141, R22, UR4, -R101 ;  /* 0x00000004168d7c23 */ /* 0x000fe20008010865 */
[----:B-1----:R-:W-:Y:S01]  /*71f0*/  F2FP.BF16.F32.PACK_AB R92, R103, R109 ;  /* 0x0000006d675c723e */ /* 0x002fe200000010ff */
[----:B------:R-:W-:Y:S07]  /*7200*/  FFMA.FTZ R138, R25, UR4, -R107 ;  /* 0x00000004198a7c23 */ /* 0x000fee000801086b */
[----:B------:R-:W1:Y:S01]  /*7210*/  MUFU.EX2 R100, R100 ;  /* 0x0000006400647308 */ /* 0x000e620000000800 */
[----:B------:R-:W-:Y:S01]  /*7220*/  FFMA.FTZ R140, R26, UR4, -R101 ;  /* 0x000000041a8c7c23 */ /* 0x000fe20008010865 */
[--C-:B------:R-:W-:Y:S01]  /*7230*/  FFMA.FTZ R28, R28, UR4, -R107.reuse ;  /* 0x000000041c1c7c23 */ /* 0x100fe2000801086b */
[----:B------:R-:W-:Y:S07]  /*7240*/  FFMA.FTZ R29, R29, UR4, -R107 ;  /* 0x000000041d1d7c23 */ /* 0x000fee000801086b */
[----:B------:R-:W-:Y:S01]  /*7250*/  MUFU.EX2 R102, R102 ;  /* 0x0000006600667308 */ /* 0x000fe20000000800 */
[----:B------:R-:W-:Y:S01]  /*7260*/  FFMA.FTZ R30, R30, UR4, -R101 ;  /* 0x000000041e1e7c23 */ /* 0x000fe20008010865 */
[----:B--2---:R-:W-:Y:S01]  /*7270*/  F2FP.BF16.F32.PACK_AB R93, R104, R106 ;  /* 0x0000006a685d723e */ /* 0x004fe200000010ff */
[----:B------:R-:W-:Y:S07]  /*7280*/  FFMA.FTZ R142, R32, UR4, -R107 ;  /* 0x00000004208e7c23 */ /* 0x000fee000801086b */
[----:B------:R-:W2:Y:S01]  /*7290*/  MUFU.EX2 R11, R11 ;  /* 0x0000000b000b7308 */ /* 0x000ea20000000800 */
[C---:B------:R-:W-:Y:S02]  /*72a0*/  ISETP.NE.AND P0, PT, R126.reuse, RZ, PT ;  /* 0x000000ff7e00720c */ /* 0x040fe40003f05270 */
[----:B------:R-:W-:Y:S07]  /*72b0*/  IADD3 R126, PT, PT, R126, -0x1, RZ ;  /* 0xffffffff7e7e7810 */ /* 0x000fee0007ffe0ff */
[----:B------:R-:W3:Y:S01]  /*72c0*/  MUFU.EX2 R84, R84 ;  /* 0x0000005400547308 */ /* 0x000ee20000000800 */
[----:B------:R-:W-:Y:S02]  /*72d0*/  MOV R85, R0 ;  /* 0x0000000000557202 */ /* 0x000fe40000000f00 */
[----:B-1----:R-:W-:Y:S07]  /*72e0*/  F2FP.BF16.F32.PACK_AB R94, R100, R105 ;  /* 0x00000069645e723e */ /* 0x002fee00000010ff */
[----:B------:R-:W1:Y:S10]  /*72f0*/  MUFU.EX2 R3, R3 ;  /* 0x0000000300037308 */ /* 0x000e740000000800 */
[----:B------:R-:W-:Y:S01]  /*7300*/  MUFU.EX2 R133, R133 ;  /* 0x0000008500857308 */ /* 0x000fe20000000800 */
[----:B--2---:R-:W-:Y:S09]  /*7310*/  F2FP.BF16.F32.PACK_AB R95, R11, R102 ;  /* 0x000000660b5f723e */ /* 0x004ff200000010ff */
[----:B------:R-:W2:Y:S01]  /*7320*/  MUFU.EX2 R136, R136 ;  /* 0x0000008800887308 */ /* 0x000ea20000000800 */
[C---:B---3--:R-:W-:Y:S01]  /*7330*/  FMUL.FTZ R36, R84.reuse, R36 ;  /* 0x0000002454247220 */ /* 0x048fe20000410000 */
[C---:B------:R-:W-:Y:S01]  /*7340*/  FMUL.FTZ R37, R84.reuse, R37 ;  /* 0x0000002554257220 */ /* 0x040fe20000410000 */
[C---:B------:R-:W-:Y:S01]  /*7350*/  FMUL.FTZ R40, R84.reuse, R40 ;  /* 0x0000002854287220 */ /* 0x040fe20000410000 */
[C---:B------:R-:W-:Y:S01]  /*7360*/  FMUL.FTZ R41, R84.reuse, R41 ;  /* 0x0000002954297220 */ /* 0x040fe20000410000 */
[C---:B-1----:R-:W-:Y:S01]  /*7370*/  FMUL.FTZ R38, R3.reuse, R38 ;  /* 0x0000002603267220 */ /* 0x042fe20000410000 */
[C---:B------:R-:W-:Y:S04]  /*7380*/  FMUL.FTZ R39, R3.reuse, R39 ;  /* 0x0000002703277220 */ /* 0x040fe80000410000 */
        /* <DEDUP_REMOVED lines=8> */
[C---:B------:R-:W-:Y:S01]  /*7410*/  FMUL.FTZ R47, R3.reuse, R47 ;  /* 0x0000002f032f7220 */ /* 0x040fe20000410000 */
[C---:B------:R-:W-:Y:S01]  /*7420*/  FMUL.FTZ R48, R84.reuse, R48 ;  /* 0x0000003054307220 */ /* 0x040fe20000410000 */
[C---:B------:R-:W-:Y:S01]  /*7430*/  FMUL.FTZ R49, R84.reuse, R49 ;  /* 0x0000003154317220 */ /* 0x040fe20000410000 */
[C---:B------:R-:W-:Y:S01]  /*7440*/  HMMA.16816.F32.BF16 R40, R92.reuse, R98, R40 ;  /* 0x000000625c28723c */ /* 0x040fe20000041828 */
[----:B------:R-:W1:Y:S05]  /*7450*/  LDSM.16.MT88.4 R96, [R10] ;  /* 0x000000000a60783b */ /* 0x000e6a0000004200 */
[----:B------:R-:W3:Y:S01]  /*7460*/  MUFU.EX2 R110, R110 ;  /* 0x0000006e006e7308 */ /* 0x000ee20000000800 */
        /* <DEDUP_REMOVED lines=34> */
[----:B--2---:R-:W-:Y:S01]  /*7690*/  F2FP.BF16.F32.PACK_AB R12, R136, R133 ;  /* 0x00000085880c723e */ /* 0x004fe200000010ff */
[----:B------:R-:W-:Y:S01]  /*76a0*/  FFMA.FTZ R109, R84, R131, R109 ;  /* 0x00000083546d7223 */ /* 0x000fe2000001006d */
[----:B---3--:R-:W-:Y:S01]  /*76b0*/  F2FP.BF16.F32.PACK_AB R13, R110, R137 ;  /* 0x000000896e0d723e */ /* 0x008fe200000010ff */
[----:B------:R-:W-:Y:S01]  /*76c0*/  MUFU.EX2 R131, R29 ;  /* 0x0000001d00837308 */ /* 0x000fe20000000800 */
[C---:B-1----:R-:W-:Y:S03]  /*76d0*/  HMMA.16816.F32.BF16 R44, R92.reuse, R96, R44 ;  /* 0x000000605c2c723c */ /* 0x042fe6000004182c */
[----:B------:R-:W-:Y:S06]  /*76e0*/  FFMA.FTZ R106, R3, R132, R106 ;  /* 0x00000084036a7223 */ /* 0x000fec000001006a */
[----:B------:R-:W-:Y:S01]  /*76f0*/  MUFU.EX2 R111, R111 ;  /* 0x0000006f006f7308 */ /* 0x000fe20000000800 */
[----:B------:R-:W-:Y:S01]  /*7700*/  MOV R3, R2 ;  /* 0x0000000200037202 */ /* 0x000fe20000000f00 */
[C---:B------:R-:W-:Y:S01]  /*7710*/  HMMA.16816.F32.BF16 R48, R92.reuse, R98, R48 ;  /* 0x000000625c30723c */ /* 0x040fe20000041830 */
[----:B------:R-:W1:Y:S07]  /*7720*/  LDSM.16.MT88.4 R96, [R88+0x7000] ;  /* 0x007000005860783b */ /* 0x000e6e0000004200 */
[----:B------:R-:W-:Y:S10]  /*7730*/  MUFU.EX2 R132, R30 ;  /* 0x0000001e00847308 */ /* 0x000ff40000000800 */
[----:B------:R-:W2:Y:S10]  /*7740*/  MUFU.EX2 R134, R134 ;  /* 0x0000008600867308 */ /* 0x000eb40000000800 */
[----:B------:R-:W-:Y:S10]  /*7750*/  MUFU.EX2 R135, R135 ;  /* 0x0000008700877308 */ /* 0x000ff40000000800 */
[----:B------:R-:W3:Y:S10]  /*7760*/  MUFU.EX2 R108, R108 ;  /* 0x0000006c006c7308 */ /* 0x000ef40000000800 */
[----:B------:R-:W-:Y:S01]  /*7770*/  MUFU.EX2 R139, R139 ;  /* 0x0000008b008b7308 */ /* 0x000fe20000000800 */
[----:B--2---:R-:W-:Y:S09]  /*7780*/  F2FP.BF16.F32.PACK_AB R14, R134, R111 ;  /* 0x0000006f860e723e */ /* 0x004ff200000010ff */
[----:B------:R-:W-:Y:S10]  /*7790*/  MUFU.EX2 R141, R141 ;  /* 0x0000008d008d7308 */ /* 0x000ff40000000800 */
[----:B------:R-:W-:Y:S01]  /*77a0*/  MUFU.EX2 R138, R138 ;  /* 0x0000008a008a7308 */ /* 0x000fe20000000800 */
[----:B---3--:R-:W-:Y:S09]  /*77b0*/  F2FP.BF16.F32.PACK_AB R15, R108, R135 ;  /* 0x000000876c0f723e */ /* 0x008ff200000010ff */
[----:B------:R-:W-:Y:S01]  /*77c0*/  MUFU.EX2 R140, R140 ;  /* 0x0000008c008c7308 */ /* 0x000fe20000000800 */
        /* <DEDUP_REMOVED lines=11> */
[----:B------:R-:W1:Y:S07]  /*7880*/  LDSM.16.MT88.4 R92, [R88+0x6400] ;  /* 0x00640000585c783b */ /* 0x000e6e0000004200 */
[C---:B-1----:R-:W-:Y:S05]  /*7890*/  HMMA.16816.F32.BF16 R36, R12.reuse, R92, R36 ;  /* 0x0000005c0c24723c */ /* 0x042fea0000041824 */
[----:B------:R-:W-:Y:S01]  /*78a0*/  FFMA.FTZ R92, R20, UR4, -R107 ;  /* 0x00000004145c7c23 */ /* 0x000fe2000801086b */
[--C-:B------:R-:W-:Y:S02]  /*78b0*/  FFMA.FTZ R93, R27, UR4, -R101.reuse ;  /* 0x000000041b5d7c23 */ /* 0x100fe40008010865 */
[C---:B------:R-:W-:Y:S03]  /*78c0*/  HMMA.16816.F32.BF16 R40, R12.reuse, R94, R40 ;  /* 0x0000005e0c28723c */ /* 0x040fe60000041828 */
[----:B------:R-:W-:Y:S01]  /*78d0*/  FFMA.FTZ R94, R23, UR4, -R101 ;  /* 0x00000004175e7c23 */ /* 0x000fe20008010865 */
[--C-:B------:R-:W-:Y:S01]  /*78e0*/  FFMA.FTZ R95, R24, UR4, -R107.reuse ;  /* 0x00000004185f7c23 */ /* 0x100fe2000801086b */
[----:B------:R-:W-:Y:S01]  /*78f0*/  LDSM.16.MT88.4 R20, [R10+0x800] ;  /* 0x000800000a14783b */ /* 0x000fe20000004200 */
[----:B------:R-:W-:Y:S01]  /*7900*/  FFMA.FTZ R107, R33, UR4, -R107 ;  /* 0x00000004216b7c23 */ /* 0x000fe2000801086b */
[----:B------:R-:W-:Y:S01]  /*7910*/  FFMA.FTZ R33, R31, UR4, -R101 ;  /* 0x000000041f217c23 */ /* 0x000fe20008010865 */
[C---:B------:R-:W-:Y:S01]  /*7920*/  HMMA.16816.F32.BF16 R44, R12.reuse, R16, R44 ;  /* 0x000000100c2c723c */ /* 0x040fe2000004182c */
[----:B------:R-:W1:Y:S04]  /*7930*/  MUFU.EX2 R92, R92 ;  /* 0x0000005c005c7308 */ /* 0x000e680000000800 */
[----:B------:R-:W-:Y:S06]  /*7940*/  LDSM.16.MT88.4 R24, [R88+0x6c00] ;  /* 0x006c00005818783b */ /* 0x000fec0000004200 */
[----:B------:R-:W2:Y:S01]  /*7950*/  MUFU.EX2 R94, R94 ;  /* 0x0000005e005e7308 */ /* 0x000ea20000000800 */
[C---:B------:R-:W-:Y:S09]  /*7960*/  HMMA.16816.F32.BF16 R48, R12.reuse, R18, R48 ;  /* 0x000000120c30723c */ /* 0x040ff20000041830 */
[----:B------:R-:W3:Y:S01]  /*7970*/  MUFU.EX2 R95, R95 ;  /* 0x0000005f005f7308 */ /* 0x000ee20000000800 */
[----:B------:R-:W4:Y:S09]  /*7980*/  LDSM.16.MT88.4 R16, [R88+0x7400] ;  /* 0x007400005810783b */ /* 0x000f320000004200 */
[----:B------:R-:W5:Y:S10]  /*7990*/  MUFU.EX2 R93, R93 ;  /* 0x0000005d005d7308 */ /* 0x000f740000000800 */
[----:B------:R-:W5:Y:S01]  /*79a0*/  MUFU.EX2 R33, R33 ;  /* 0x0000002100217308 */ /* 0x000f620000000800 */
[----:B------:R-:W-:Y:S01]  /*79b0*/  LDSM.16.MT88.4 R28, [R88+0x7c00] ;  /* 0x007c0000581c783b */ /* 0x000fe20000004200 */
[C---:B----4-:R-:W-:Y:S08]  /*79c0*/  HMMA.16816.F32.BF16 R52, R12.reuse, R16, R52 ;  /* 0x000000100c34723c */ /* 0x050ff00000041834 */
[C---:B------:R-:W-:Y:S01]  /*79d0*/  HMMA.16816.F32.BF16 R56, R12.reuse, R18, R56 ;  /* 0x000000120c38723c */ /* 0x040fe20000041838 */
[----:B------:R-:W4:Y:S07]  /*79e0*/  LDSM.16.MT88.4 R16, [R10+0x1400] ;  /* 0x001400000a10783b */ /* 0x000f2e0000004200 */
[C---:B----4-:R-:W-:Y:S08]  /*79f0*/  HMMA.16816.F32.BF16 R60, R12.reuse, R16, R60 ;  /* 0x000000100c3c723c */ /* 0x050ff0000004183c */
[C---:B------:R-:W-:Y:S01]  /*7a00*/  HMMA.16816.F32.BF16 R64, R12.reuse, R18, R64 ;  /* 0x000000120c40723c */ /* 0x040fe20000041840 */
[----:B------:R-:W4:Y:S07]  /*7a10*/  LDSM.16.MT88.4 R16, [R88+0x8400] ;  /* 0x008400005810783b */ /* 0x000f2e0000004200 */
[C---:B----4-:R-:W-:Y:S08]  /*7a20*/  HMMA.16816.F32.BF16 R68, R12.reuse, R16, R68 ;  /* 0x000000100c44723c */ /* 0x050ff00000041844 */
[C---:B------:R-:W-:Y:S01]  /*7a30*/  HMMA.16816.F32.BF16 R72, R12.reuse, R18, R72 ;  /* 0x000000120c48723c */ /* 0x040fe20000041848 */
[----:B------:R-:W4:Y:S07]  /*7a40*/  LDSM.16.MT88.4 R16, [R10+0x2400] ;  /* 0x002400000a10783b */ /* 0x000f2e0000004200 */
[C---:B----4-:R-:W-:Y:S08]  /*7a50*/  HMMA.16816.F32.BF16 R76, R12.reuse, R16, R76 ;  /* 0x000000100c4c723c */ /* 0x050ff0000004184c */
[----:B------:R-:W-:Y:S01]  /*7a60*/  HMMA.16816.F32.BF16 R80, R12, R18, R80 ;  /* 0x000000120c50723c */ /* 0x000fe20000041850 */
[----:B------:R-:W4:Y:S02]  /*7a70*/  LDSM.16.MT88.4 R16, [R88+0x6800] ;  /* 0x006800005810783b */ /* 0x000f240000004200 */
[----:B-1----:R-:W-:Y:S02]  /*7a80*/  F2FP.BF16.F32.PACK_AB R12, R139, R92 ;  /* 0x0000005c8b0c723e */ /* 0x002fe400000010ff */
[----:B--2---:R-:W-:Y:S02]  /*7a90*/  F2FP.BF16.F32.PACK_AB R13, R94, R141 ;  /* 0x0000008d5e0d723e */ /* 0x004fe400000010ff */
[----:B---3--:R-:W-:Y:S02]  /*7aa0*/  F2FP.BF16.F32.PACK_AB R14, R138, R95 ;  /* 0x0000005f8a0e723e */ /* 0x008fe400000010ff */
[----:B-----5:R-:W-:Y:S07]  /*7ab0*/  F2FP.BF16.F32.PACK_AB R15, R93, R140 ;  /* 0x0000008c5d0f723e */ /* 0x020fee00000010ff */
[C---:B----4-:R-:W-:Y:S08]  /*7ac0*/  HMMA.16816.F32.BF16 R36, R12.reuse, R16, R36 ;  /* 0x000000100c24723c */ /* 0x050ff00000041824 */
[C---:B------:R-:W-:Y:S01]  /*7ad0*/  HMMA.16816.F32.BF16 R40, R12.reuse, R18, R40 ;  /* 0x000000120c28723c */ /* 0x040fe20000041828 */
[----:B------:R-:W1:Y:S07]  /*7ae0*/  LDSM.16.MT88.4 R16, [R88+0x7800] ;  /* 0x007800005810783b */ /* 0x000e6e0000004200 */
[C---:B------:R-:W-:Y:S08]  /*7af0*/  HMMA.16816.F32.BF16 R44, R12.reuse, R20, R44 ;  /* 0x000000140c2c723c */ /* 0x040ff0000004182c */
[C---:B------:R-:W-:Y:S01]  /*7b00*/  HMMA.16816.F32.BF16 R48, R12.reuse, R22, R48 ;  /* 0x000000160c30723c */ /* 0x040fe20000041830 */
[----:B------:R-:W2:Y:S07]  /*7b10*/  LDSM.16.MT88.4 R20, [R10+0x1800] ;  /* 0x001800000a14783b */ /* 0x000eae0000004200 */
[C---:B-1----:R-:W-:Y:S08]  /*7b20*/  HMMA.16816.F32.BF16 R52, R12.reuse, R16, R52 ;  /* 0x000000100c34723c */ /* 0x042ff00000041834 */
[C---:B------:R-:W-:Y:S01]  /*7b30*/  HMMA.16816.F32.BF16 R56, R12.reuse, R18, R56 ;  /* 0x000000120c38723c */ /* 0x040fe20000041838 */
[----:B------:R-:W1:Y:S07]  /*7b40*/  LDSM.16.MT88.4 R16, [R88+0x8800] ;  /* 0x008800005810783b */ /* 0x000e6e0000004200 */
[C---:B--2---:R-:W-:Y:S08]  /*7b50*/  HMMA.16816.F32.BF16 R60, R12.reuse, R20, R60 ;  /* 0x000000140c3c723c */ /* 0x044ff0000004183c */
[C---:B------:R-:W-:Y:S01]  /*7b60*/  HMMA.16816.F32.BF16 R64, R12.reuse, R22, R64 ;  /* 0x000000160c40723c */ /* 0x040fe20000041840 */
[----:B------:R-:W2:Y:S07]  /*7b70*/  LDSM.16.MT88.4 R20, [R10+0x2800] ;  /* 0x002800000a14783b */ /* 0x000eae0000004200 */
[C---:B-1----:R-:W-:Y:S03]  /*7b80*/  HMMA.16816.F32.BF16 R68, R12.reuse, R16, R68 ;  /* 0x000000100c44723c */ /* 0x042fe60000041844 */
[----:B------:R-:W-:Y:S01]  /*7b90*/  FADD.FTZ R16, R103, R109 ;  /* 0x0000006d67107221 */ /* 0x000fe20000010000 */
[--C-:B------:R-:W-:Y:S01]  /*7ba0*/  FFMA.FTZ R109, R34, UR4, -R101.reuse ;  /* 0x00000004226d7c23 */ /* 0x100fe20008010865 */
[----:B------:R-:W-:Y:S01]  /*7bb0*/  FFMA.FTZ R101, R35, UR4, -R101 ;  /* 0x0000000423657c23 */ /* 0x000fe20008010865 */
[----:B------:R-:W-:Y:S01]  /*7bc0*/  MUFU.EX2 R103, R142 ;  /* 0x0000008e00677308 */ /* 0x000fe20000000800 */
[----:B------:R-:W-:Y:S01]  /*7bd0*/  FADD.FTZ R105, R105, R16 ;  /* 0x0000001069697221 */ /* 0x000fe20000010000 */
[C---:B------:R-:W-:Y:S01]  /*7be0*/  HMMA.16816.F32.BF16 R72, R12.reuse, R18, R72 ;  /* 0x000000120c48723c */ /* 0x040fe20000041848 */
[----:B------:R-:W1:Y:S07]  /*7bf0*/  LDSM.16.MT88.4 R16, [R10+0xc00] ;  /* 0x000c00000a10783b */ /* 0x000e6e0000004200 */
[----:B------:R-:W3:Y:S01]  /*7c00*/  MUFU.EX2 R34, R107 ;  /* 0x0000006b00227308 */ /* 0x000ee20000000800 */
[----:B------:R-:W-:Y:S01]  /*7c10*/  FADD.FTZ R35, R104, R106 ;  /* 0x0000006a68237221 */ /* 0x000fe20000010000 */
[----:B------:R-:W-:Y:S08]  /*7c20*/  FADD.FTZ R100, R100, R105 ;  /* 0x0000006964647221 */ /* 0x000ff00000010000 */
[----:B------:R-:W-:Y:S01]  /*7c30*/  MUFU.EX2 R104, R109 ;  /* 0x0000006d00687308 */ /* 0x000fe20000000800 */
[----:B------:R-:W-:Y:S01]  /*7c40*/  FADD.FTZ R102, R102, R35 ;  /* 0x0000002366667221 */ /* 0x000fe20000010000 */
[C---:B--2---:R-:W-:Y:S08]  /*7c50*/  HMMA.16816.F32.BF16 R76, R12.reuse, R20, R76 ;  /* 0x000000140c4c723c */ /* 0x044ff0000004184c */
[----:B------:R-:W2:Y:S01]  /*7c60*/  MUFU.EX2 R101, R101 ;  /* 0x0000006500657308 */ /* 0x000ea20000000800 */
[----:B------:R-:W-:Y:S01]  /*7c70*/  FADD.FTZ R102, R11, R102 ;  /* 0x000000660b667221 */ /* 0x000fe20000010000 */
[----:B------:R-:W-:Y:S03]  /*7c80*/  FADD.FTZ R133, R133, R100 ;  /* 0x0000006485857221 */ /* 0x000fe60000010000 */
[----:B------:R-:W-:Y:S01]  /*7c90*/  FADD.FTZ R137, R137, R102 ;  /* 0x0000006689897221 */ /* 0x000fe20000010000 */
[----:B------:R-:W-:Y:S01]  /*7ca0*/  HMMA.16816.F32.BF16 R80, R12, R22, R80 ;  /* 0x000000160c50723c */ /* 0x000fe20000041850 */
[----:B------:R-:W4:Y:S02]  /*7cb0*/  LDSM.16.MT88.4 R20, [R10+0x1c00] ;  /* 0x001c00000a14783b */ /* 0x000f240000004200 */
[----:B------:R-:W-:Y:S01]  /*7cc0*/  F2FP.BF16.F32.PACK_AB R12, R131, R32 ;  /* 0x00000020830c723e */ /* 0x000fe200000010ff */
[----:B------:R-:W-:Y:S01]  /*7cd0*/  FADD.FTZ R136, R136, R133 ;  /* 0x0000008588887221 */ /* 0x000fe20000010000 */
[----:B------:R-:W-:Y:S01]  /*7ce0*/  F2FP.BF16.F32.PACK_AB R13, R33, R132 ;  /* 0x00000084210d723e */ /* 0x000fe200000010ff */
[----:B------:R-:W-:Y:S01]  /*7cf0*/  FADD.FTZ R110, R110, R137 ;  /* 0x000000896e6e7221 */ /* 0x000fe20000010000 */
[----:B---3--:R-:W-:Y:S01]  /*7d00*/  F2FP.BF16.F32.PACK_AB R14, R34, R103 ;  /* 0x00000067220e723e */ /* 0x008fe200000010ff */
[----:B------:R-:W-:Y:S01]  /*7d10*/  FADD.FTZ R11, R111, R136 ;  /* 0x000000886f0b7221 */ /* 0x000fe20000010000 */
[----:B--2---:R-:W-:Y:S01]  /*7d20*/  F2FP.BF16.F32.PACK_AB R15, R101, R104 ;  /* 0x00000068650f723e */ /* 0x004fe200000010ff */
[----:B------:R-:W-:Y:S02]  /*7d30*/  FADD.FTZ R135, R135, R110 ;  /* 0x0000006e87877221 */ /* 0x000fe40000010000 */
[----:B------:R-:W-:Y:S02]  /*7d40*/  FADD.FTZ R11, R134, R11 ;  /* 0x0000000b860b7221 */ /* 0x000fe40000010000 */
[----:B------:R-:W-:Y:S02]  /*7d50*/  FADD.FTZ R108, R108, R135 ;  /* 0x000000876c6c7221 */ /* 0x000fe40000010000 */
[C---:B------:R-:W-:Y:S03]  /*7d60*/  HMMA.16816.F32.BF16 R36, R12.reuse, R24, R36 ;  /* 0x000000180c24723c */ /* 0x040fe60000041824 */
[----:B------:R-:W-:Y:S04]  /*7d70*/  FADD.FTZ R141, R141, R108 ;  /* 0x0000006c8d8d7221 */ /* 0x000fe80000010000 */
[----:B------:R-:W-:Y:S01]  /*7d80*/  FADD.FTZ R141, R94, R141 ;  /* 0x0000008d5e8d7221 */ /* 0x000fe20000010000 */
[C---:B------:R-:W-:Y:S01]  /*7d90*/  HMMA.16816.F32.BF16 R40, R12.reuse, R26, R40 ;  /* 0x0000001a0c28723c */ /* 0x040fe20000041828 */
[----:B------:R-:W2:Y:S02]  /*7da0*/  LDSM.16.MT88.4 R24, [R88+0x8c00] ;  /* 0x008c00005818783b */ /* 0x000ea40000004200 */
[----:B------:R-:W-:Y:S04]  /*7db0*/  FADD.FTZ R140, R140, R141 ;  /* 0x0000008d8c8c7221 */ /* 0x000fe80000010000 */
[----:B------:R-:W-:Y:S01]  /*7dc0*/  FADD.FTZ R93, R93, R140 ;  /* 0x0000008c5d5d7221 */ /* 0x000fe20000010000 */
[C---:B-1----:R-:W-:Y:S03]  /*7dd0*/  HMMA.16816.F32.BF16 R44, R12.reuse, R16, R44 ;  /* 0x000000100c2c723c */ /* 0x042fe6000004182c */
[----:B------:R-:W-:Y:S04]  /*7de0*/  FADD.FTZ R132, R132, R93 ;  /* 0x0000005d84847221 */ /* 0x000fe80000010000 */
[----:B------:R-:W-:Y:S01]  /*7df0*/  FADD.FTZ R33, R33, R132 ;  /* 0x0000008421217221 */ /* 0x000fe20000010000 */
[C---:B------:R-:W-:Y:S01]  /*7e00*/  HMMA.16816.F32.BF16 R48, R12.reuse, R18, R48 ;  /* 0x000000120c30723c */ /* 0x040fe20000041830 */
[----:B------:R1:W3:Y:S02]  /*7e10*/  LDSM.16.MT88.4 R16, [R10+0x2c00] ;  /* 0x002c00000a10783b */ /* 0x0002e40000004200 */
[----:B------:R-:W-:Y:S04]  /*7e20*/  FADD.FTZ R104, R104, R33 ;  /* 0x0000002168687221 */ /* 0x000fe80000010000 */
[----:B------:R-:W-:Y:S01]  /*7e30*/  FADD.FTZ R132, R101, R104 ;  /* 0x0000006865847221 */ /* 0x000fe20000010000 */
[C---:B------:R-:W-:Y:S08]  /*7e40*/  HMMA.16816.F32.BF16 R52, R12.reuse, R28, R52 ;  /* 0x0000001c0c34723c */ /* 0x040ff00000041834 */
[C---:B------:R-:W-:Y:S08]  /*7e50*/  HMMA.16816.F32.BF16 R56, R12.reuse, R30, R56 ;  /* 0x0000001e0c38723c */ /* 0x040ff00000041838 */
[C---:B----4-:R-:W-:Y:S03]  /*7e60*/  HMMA.16816.F32.BF16 R60, R12.reuse, R20, R60 ;  /* 0x000000140c3c723c */ /* 0x050fe6000004183c */
[----:B-1----:R-:W-:Y:S04]  /*7e70*/  FADD.FTZ R10, R92, R11 ;  /* 0x0000000b5c0a7221 */ /* 0x002fe80000010000 */
[----:B------:R-:W-:Y:S01]  /*7e80*/  FADD.FTZ R10, R139, R10 ;  /* 0x0000000a8b0a7221 */ /* 0x000fe20000010000 */
[C---:B------:R-:W-:Y:S03]  /*7e90*/  HMMA.16816.F32.BF16 R64, R12.reuse, R22, R64 ;  /* 0x000000160c40723c */ /* 0x040fe60000041840 */
        /* <DEDUP_REMOVED lines=9> */
[----:B------:R-:W-:Y:S01]  /*7f30*/  HMMA.16816.F32.BF16 R80, R12, R18, R80 ;  /* 0x000000120c50723c */ /* 0x000fe20000041850 */
[----:B------:R-:W-:Y:S08]  /*7f40*/  @!UPT UIADD3 URZ, UPT, UPT, URZ, URZ, URZ ;  /* 0x000000fffffff290 */ /* 0x000ff0000fffe0ff */
[----:B------:R-:W-:Y:S11]  /*7f50*/  @P0 BRA `(.L_x_282) ;  /* 0xffffffe400640947 */ /* 0x000ff6000383ffff */
.L_x_281:
[----:B------:R-:W1:Y:S01]  /*7f60*/  SHFL.BFLY PT, R3, R132, 0x2, 0x1f ;  /* 0x0c401f0084037f89 */ /* 0x000e6200000e0000 */
[----:B------:R-:W-:Y:S01]  /*7f70*/  LOP3.LUT R7, R125, 0xc0, RZ, 0xc0, !PT ;  /* 0x000000c07d077812 */ /* 0x000fe200078ec0ff */
[----:B------:R-:W2:Y:S01]  /*7f80*/  LDC R12, c[0x0][0x434] ;  /* 0x00010d00ff0c7b82 */ /* 0x000ea20000000800 */
[----:B------:R-:W-:Y:S01]  /*7f90*/  ISETP.NE.AND P0, PT, R122, -0x1, PT ;  /* 0xffffffff7a00780c */ /* 0x000fe20003f05270 */
[----:B------:R-:W3:Y:S01]  /*7fa0*/  SHFL.BFLY PT, R4, R131, 0x2, 0x1f ;  /* 0x0c401f0083047f89 */ /* 0x000ee200000e0000 */
[----:B------:R-:W-:Y:S01]  /*7fb0*/  LOP3.LUT R7, R7, 0x18, R90, 0xf8, !PT ;  /* 0x0000001807077812 */ /* 0x000fe200078ef85a */
[----:B------:R-:W4:Y:S04]  /*7fc0*/  S2R R19, SR_CTAID.Y ;  /* 0x0000000000137919 */ /* 0x000f280000002600 */
[----:B------:R-:W2:Y:S01]  /*7fd0*/  LDC R16, c[0x0][0x434] ;  /* 0x00010d00ff107b82 */ /* 0x000ea20000000800 */
[----:B------:R-:W2:Y:S07]  /*7fe0*/  S2R R17, SR_CTAID.Z ;  /* 0x0000000000117919 */ /* 0x000eae0000002700 */
[----:B------:R-:W2:Y:S01]  /*7ff0*/  @!P0 LDC.64 R14, c[0x0][0x400] ;  /* 0x00010000ff0e8b82 */ /* 0x000ea20000000a00 */
[----:B-1----:R-:W-:-:S07]  /*8000*/  FADD.FTZ R10, R3, R132 ;  /* 0x00000084030a7221 */ /* 0x002fce0000010000 */
[----:B------:R-:W1:Y:S01]  /*8010*/  LDC.U8 R22, c[0x0][0x548] ;  /* 0x00015200ff167b82 */ /* 0x000e620000000000 */
[----:B---3--:R-:W-:Y:S01]  /*8020*/  FADD.FTZ R9, R4, R131 ;  /* 0x0000008304097221 */ /* 0x008fe20000010000 */
[----:B------:R-:W3:Y:S04]  /*8030*/  SHFL.BFLY PT, R3, R10, 0x1, 0x1f ;  /* 0x0c201f000a037f89 */ /* 0x000ee800000e0000 */
[----:B------:R-:W5:Y:S01]  /*8040*/  SHFL.BFLY PT, R4, R9, 0x1, 0x1f ;  /* 0x0c201f0009047f89 */ /* 0x000f6200000e0000 */
[----:B---3--:R-:W-:Y:S02]  /*8050*/  FADD.FTZ R3, R10, R3 ;  /* 0x000000030a037221 */ /* 0x008fe40000010000 */
[----:B------:R-:W3:Y:S02]  /*8060*/  S2R R10, SR_CTAID.X ;  /* 0x00000000000a7919 */ /* 0x000ee40000002500 */
[----:B------:R-:W4:Y:S01]  /*8070*/  MUFU.RCP R6, R3 ;  /* 0x0000000300067308 */ /* 0x000f220000001000 */
[----:B------:R-:W-:Y:S01]  /*8080*/  FSETP.NE.FTZ.AND P3, PT, R3, RZ, PT ;  /* 0x000000ff0300720b */ /* 0x000fe20003f75000 */
[----:B-----5:R-:W-:Y:S01]  /*8090*/  FADD.FTZ R5, R9, R4 ;  /* 0x0000000409057221 */ /* 0x020fe20000010000 */
[----:B------:R-:W-:-:S04]  /*80a0*/  SHF.L.U32 R4, R90, 0x1, RZ ;  /* 0x000000015a047819 */ /* 0x000fc800000006ff */
[----:B------:R-:W-:Y:S01]  /*80b0*/  LOP3.LUT R4, R4, 0x6, RZ, 0xc0, !PT ;  /* 0x0000000604047812 */ /* 0x000fe200078ec0ff */
[----:B------:R-:W5:Y:S01]  /*80c0*/  MUFU.RCP R8, R5 ;  /* 0x0000000500087308 */ /* 0x000f620000001000 */
[----:B------:R-:W-:Y:S02]  /*80d0*/  FSETP.NE.FTZ.AND P4, PT, R5, RZ, PT ;  /* 0x000000ff0500720b */ /* 0x000fe40003f95000 */
[----:B------:R-:W-:-:S04]  /*80e0*/  LOP3.LUT R4, R4, 0x3e00, R113, 0xf8, !PT ;  /* 0x00003e0004047812 */ /* 0x000fc800078ef871 */
[----:B------:R-:W-:Y:S02]  /*80f0*/  LOP3.LUT R4, R4, 0x20, R125, 0xf8, !PT ;  /* 0x0000002004047812 */ /* 0x000fe400078ef87d */
[----:B----4-:R-:W-:Y:S02]  /*8100*/  FSEL R6, R6, 1, P3 ;  /* 0x3f80000006067808 */ /* 0x010fe40001800000 */
[----:B------:R-:W-:Y:S02]  /*8110*/  LOP3.LUT R4, R4, R7, RZ, 0xfc, !PT ;  /* 0x0000000704047212 */ /* 0x000fe400078efcff */
[----:B------:R-:W-:Y:S01]  /*8120*/  LOP3.LUT R7, R112, 0x20, RZ, 0xc0, !PT ;  /* 0x0000002070077812 */ /* 0x000fe200078ec0ff */
        /* <DEDUP_REMOVED lines=24> */
[----:B-----5:R-:W-:Y:S01]  /*82b0*/  FSEL R8, R8, 1, P4 ;  /* 0x3f80000008087808 */ /* 0x020fe20002000000 */
[----:B------:R-:W4:Y:S01]  /*82c0*/  LDC.U8 R6, c[0x0][0x549] ;  /* 0x00015240ff067b82 */ /* 0x000f220000000000 */
[----:B------:R-:W-:Y:S01]  /*82d0*/  LEA R9, R4, UR5, 0x1 ;  /* 0x0000000504097c11 */ /* 0x000fe2000f8e08ff */
[----:B------:R1:W1:Y:S01]  /*82e0*/  @P4 MUFU.LG2 R18, R5 ;  /* 0x0000000500124308 */ /* 0x0002620000000c00 */
        /* <DEDUP_REMOVED lines=21> */
[----:B------:R-:W-:Y:S01]  /*8440*/  FMUL.FTZ R65, R8, R65 ;  /* 0x0000004108417220 */ /* 0x000fe20000410000 */
[----:B----4-:R-:W-:Y:S01]  /*8450*/  ISETP.NE.AND P1, PT, R6, RZ, PT ;  /* 0x000000ff0600720c */ /* 0x010fe20003f25270 */
        /* <DEDUP_REMOVED lines=12> */
[----:B------:R-:W-:Y:S01]  /*8520*/  STS [R9], R36 ;  /* 0x0000002409007388 */ /* 0x000fe20000000800 */
        /* <DEDUP_REMOVED lines=8> */
[----:B------:R-:W-:Y:S01]  /*85b0*/  F2FP.BF16.F32.PACK_AB R60, R61, R60 ;  /* 0x0000003c3d3c723e */ /* 0x000fe200000010ff */
[----:B------:R-:W2:Y:S01]  /*85c0*/  @P1 LDC R21, c[0x0][0x430] ;  /* 0x00010c00ff151b82 */ /* 0x000ea20000000800 */
[----:B------:R-:W-:Y:S01]  /*85d0*/  F2FP.BF16.F32.PACK_AB R62, R63, R62 ;  /* 0x0000003e3f3e723e */ /* 0x000fe200000010ff */
[----:B------:R-:W-:Y:S01]  /*85e0*/  STS [R7+0x210], R42 ;  /* 0x0002102a07007388 */ /* 0x000fe20000000800 */
[----:B------:R-:W-:-:S02]  /*85f0*/  F2FP.BF16.F32.PACK_AB R64, R65, R64 ;  /* 0x000000404140723e */ /* 0x000fc400000010ff */
[----:B------:R-:W-:Y:S01]  /*8600*/  F2FP.BF16.F32.PACK_AB R66, R67, R66 ;  /* 0x000000424342723e */ /* 0x000fe200000010ff */
[----:B------:R-:W-:Y:S01]  /*8610*/  STS [R11+0x20], R44 ;  /* 0x0000202c0b007388 */ /* 0x000fe20000000800 */
[----:B------:R-:W-:Y:S02]  /*8620*/  F2FP.BF16.F32.PACK_AB R68, R69, R68 ;  /* 0x000000444544723e */ /* 0x000fe400000010ff */
[----:B------:R-:W-:Y:S01]  /*8630*/  F2FP.BF16.F32.PACK_AB R70, R71, R70 ;  /* 0x000000464746723e */ /* 0x000fe200000010ff */
[----:B------:R-:W-:Y:S01]  /*8640*/  STS [R11+0x220], R46 ;  /* 0x0002202e0b007388 */ /* 0x000fe20000000800 */
[----:B------:R-:W-:Y:S02]  /*8650*/  F2FP.BF16.F32.PACK_AB R72, R73, R72 ;  /* 0x000000484948723e */ /* 0x000fe400000010ff */
        /* <DEDUP_REMOVED lines=8> */
[----:B------:R-:W-:Y:S01]  /*86e0*/  LOP3.LUT R4, R90, 0x18, RZ, 0xc0, !PT ;  /* 0x000000185a047812 */ /* 0x000fe200078ec0ff */
[----:B--2---:R-:W-:Y:S01]  /*86f0*/  @P1 IMAD R16, R21, R12, RZ ;  /* 0x0000000c15101224 */ /* 0x004fe200078e02ff */
[----:B------:R-:W-:Y:S01]  /*8700*/  @P1 MOV R20, 0x1 ;  /* 0x0000000100141802 */ /* 0x000fe20000000f00 */
[----:B------:R-:W-:Y:S01]  /*8710*/  STS [R9+0x1200], R54 ;  /* 0x0012003609007388 */ /* 0x000fe20000000800 */
[----:B------:R-:W-:-:S03]  /*8720*/  LOP3.LUT R4, R4, 0xd8, R125, 0x78, !PT ;  /* 0x000000d804047812 */ /* 0x000fc600078e787d */
        /* <DEDUP_REMOVED lines=9> */
[----:B------:R-:W-:Y:S04]  /*87c0*/  STS [R7+0x2210], R74 ;  /* 0x0022104a07007388 */ /* 0x000fe80000000800 */
[----:B------:R-:W-:Y:S04]  /*87d0*/  STS [R11+0x2020], R76 ;  /* 0x0020204c0b007388 */ /* 0x000fe80000000800 */
[----:B------:R4:W-:Y:S04]  /*87e0*/  STS [R11+0x2220], R78 ;  /* 0x0022204e0b007388 */ /* 0x0009e80000000800 */
[----:B------:R-:W-:Y:S04]  /*87f0*/  STS [R13+0x2030], R80 ;  /* 0x002030500d007388 */ /* 0x000fe80000000800 */
[----:B------:R5:W-:Y:S01]  /*8800*/  STS [R13+0x2230], R82 ;  /* 0x002230520d007388 */ /* 0x000be20000000800 */
[----:B--2---:R-:W2:Y:S01]  /*8810*/  @P0 LDC.64 R8, c[0x0][0x408] ;  /* 0x00010200ff080b82 */ /* 0x004ea20000000a00 */
[----:B----4-:R-:W-:-:S04]  /*8820*/  LOP3.LUT R11, R4, 0x1f20, R125, 0xf8, !PT ;  /* 0x00001f20040b7812 */ /* 0x010fc800078ef87d */
[----:B------:R-:W-:-:S03]  /*8830*/  LEA R11, R11, UR5, 0x1 ;  /* 0x000000050b0b7c11 */ /* 0x000fc6000f8e08ff */
[----:B-----5:R-:W4:Y:S01]  /*8840*/  @P1 LDC R13, c[0x0][0x430] ;  /* 0x00010c00ff0d1b82 */ /* 0x020f220000000800 */
[----:B-1-3--:R-:W-:Y:S05]  /*8850*/  @P1 BRA `(.L_x_285) ;  /* 0x0000000000201947 */ /* 0x00afea0003800000 */
[----:B------:R-:W-:Y:S01]  /*8860*/  ISETP.NE.AND P2, PT, R22, RZ, PT ;  /* 0x000000ff1600720c */ /* 0x000fe20003f45270 */
[----:B------:R-:W1:-:S12]  /*8870*/  LDC R5, c[0x0][0x3e0] ;  /* 0x0000f800ff057b82 */ /* 0x000e580000000800 */
[----:B------:R-:W1:Y:S01]  /*8880*/  @P2 LDC R20, c[0x0][0x454] ;  /* 0x00011500ff142b82 */ /* 0x000e620000000800 */
[----:B----4-:R-:W-:Y:S02]  /*8890*/  @P2 MOV R13, 0x1 ;  /* 0x00000001000d2802 */ /* 0x010fe40000000f00 */
[----:B------:R-:W-:-:S05]  /*88a0*/  @!P2 MOV R13, 0x1 ;  /* 0x00000001000da802 */ /* 0x000fca0000000f00 */
[----:B------:R-:W3:Y:S01]  /*88b0*/  @P2 LDC R16, c[0x0][0x454] ;  /* 0x00011500ff102b82 */ /* 0x000ee20000000800 */
[-C--:B-1----:R-:W-:Y:S02]  /*88c0*/  @P2 IMAD R20, R20, R5.reuse, RZ ;  /* 0x0000000514142224 */ /* 0x082fe400078e02ff */
[----:B------:R-:W-:-:S07]  /*88d0*/  @!P2 IMAD R20, R12, R5, RZ ;  /* 0x000000050c14a224 */ /* 0x000fce00078e02ff */
.L_x_285:
[----:B------:R-:W-:Y:S01]  /*88e0*/  BAR.SYNC.DEFER_BLOCKING 0x0 ;  /* 0x0000000000007b1d */ /* 0x000fe20000010000 */
[----:B------:R-:W-:Y:S01]  /*88f0*/  ISETP.NE.AND P2, PT, R122, -0x1, PT ;  /* 0xffffffff7a00780c */ /* 0x000fe20003f45270 */
[----:B------:R-:W-:Y:S01]  /*8900*/  @!P0 IMAD.WIDE.U32 R26, R19, R14, RZ ;  /* 0x0000000e131a8225 */ /* 0x000fe200078e00ff */
[----:B------:R-:W-:Y:S02]  /*8910*/  ISETP.NE.AND P1, PT, R22, RZ, !P1 ;  /* 0x000000ff1600720c */ /* 0x000fe40004f25270 */
[----:B------:R-:W-:-:S03]  /*8920*/  LOP3.LUT P5, RZ, R90, 0x3, RZ, 0xc0, !PT ;  /* 0x000000035aff7812 */ /* 0x000fc600078ac0ff */
[----:B------:R-:W1:Y:S01]  /*8930*/  @P4 LDC R23, c[0x0][0x458] ;  /* 0x00011600ff174b82 */ /* 0x000e620000000800 */
[----:B------:R-:W5:Y:S01]  /*8940*/  @P3 MUFU.LG2 R3, R3 ;  /* 0x0000000300033308 */ /* 0x000f620000000c00 */
[C---:B--2---:R-:W-:Y:S01]  /*8950*/  @P0 IMAD.WIDE.U32 R24, R122.reuse, R8, RZ ;  /* 0x000000087a180225 */ /* 0x044fe200078e00ff */
[----:B------:R-:W-:Y:S01]  /*8960*/  BSSY.RECONVERGENT B0, `(.L_x_286) ;  /* 0x000002d000007945 */ /* 0x000fe20003800200 */
[----:B------:R-:W-:Y:S02]  /*8970*/  MOV R14, 0x7f800000 ;  /* 0x7f800000000e7802 */ /* 0x000fe40000000f00 */
[C---:B------:R-:W-:Y:S02]  /*8980*/  @!P0 IMAD R15, R19.reuse, R15, R27 ;  /* 0x0000000f130f8224 */ /* 0x040fe400078e021b */
[----:B------:R-:W2:Y:S01]  /*8990*/  @P3 LDC R21, c[0x0][0x458] ;  /* 0x00011600ff153b82 */ /* 0x000ea20000000800 */
[----:B------:R-:W-:Y:S02]  /*89a0*/  @P0 IMAD R15, R122, R9, R25 ;  /* 0x000000097a0f0224 */ /* 0x000fe400078e0219 */
[----:B------:R-:W-:Y:S01]  /*89b0*/  @!P2 IMAD R122, R19, R12, RZ ;  /* 0x0000000c137aa224 */ /* 0x000fe200078e02ff */
[----:B------:R-:W-:Y:S01]  /*89c0*/  MOV R12, 0x7f800000 ;  /* 0x7f800000000c7802 */ /* 0x000fe20000000f00 */
[----:B---3--:R-:W-:-:S02]  /*89d0*/  IMAD R16, R17, R16, RZ ;  /* 0x0000001011107224 */ /* 0x008fc400078e02ff */
[----:B----4-:R-:W-:Y:S01]  /*89e0*/  IMAD R9, R10, R13, RZ ;  /* 0x0000000d0a097224 */ /* 0x010fe200078e02ff */
[----:B------:R-:W-:Y:S01]  /*89f0*/  SHF.R.S32.HI R8, RZ, 0x1f, R122 ;  /* 0x0000001fff087819 */ /* 0x000fe2000001147a */
[----:B------:R-:W-:Y:S01]  /*8a00*/  @!P1 IMAD R16, R19, R20, R16 ;  /* 0x0000001413109224 */ /* 0x000fe200078e0210 */
[----:B------:R3:W4:Y:S01]  /*8a10*/  LDS.128 R4, [R11+0x800] ;  /* 0x000800000b047984 */ /* 0x0007220000000c00 */
[----:B------:R-:W-:Y:S01]  /*8a20*/  SEL R122, R122, RZ, P1 ;  /* 0x000000ff7a7a7207 */ /* 0x000fe20000800000 */
[----:B------:R-:W-:Y:S01]  /*8a30*/  @P4 FMUL.FTZ R19, R18, 0.69314718246459960938 ;  /* 0x3f31721812134820 */ /* 0x000fe20000410000 */
[----:B------:R-:W-:Y:S01]  /*8a40*/  SHF.L.U32 R9, R9, 0x6, RZ ;  /* 0x0000000609097819 */ /* 0x000fe200000006ff */
[----:B-----5:R-:W-:Y:S01]  /*8a50*/  @P3 FMUL.FTZ R3, R3, 0.69314718246459960938 ;  /* 0x3f31721803033820 */ /* 0x020fe20000410000 */
[----:B------:R-:W-:Y:S01]  /*8a60*/  SEL R8, R8, RZ, P1 ;  /* 0x000000ff08087207 */ /* 0x000fe20000800000 */
[----:B-1----:R-:W-:Y:S01]  /*8a70*/  @P4 FFMA.FTZ R14, R2, R23, R19 ;  /* 0x00000017020e4223 */ /* 0x002fe20000010013 */
[----:B------:R-:W-:-:S02]  /*8a80*/  IADD3 R18, P2, P1, R9, R122, R16 ;  /* 0x0000007a09127210 */ /* 0x000fc4000795e010 */
[----:B------:R-:W-:Y:S02]  /*8a90*/  SHF.R.S32.HI R27, RZ, 0x1f, R16 ;  /* 0x0000001fff1b7819 */ /* 0x000fe40000011410 */
[----:B------:R-:W-:Y:S02]  /*8aa0*/  SHF.R.S32.HI R9, RZ, 0x1f, R9 ;  /* 0x0000001fff097819 */ /* 0x000fe40000011409 */
[----:B------:R-:W-:Y:S01]  /*8ab0*/  SHF.R.U32.HI R20, RZ, 0x2, R90 ;  /* 0x00000002ff147819 */ /* 0x000fe2000001165a */
[----:B--2---:R-:W-:Y:S01]  /*8ac0*/  @P3 FFMA.FTZ R12, R0, R21, R3 ;  /* 0x00000015000c3223 */ /* 0x004fe20000010003 */
[----:B------:R-:W-:Y:S01]  /*8ad0*/  IADD3.X R27, PT, PT, R9, R8, R27, P2, P1 ;  /* 0x00000008091b7210 */ /* 0x000fe200017e241b */
[----:B---34-:R-:W-:Y:S06]  /*8ae0*/  @P5 BRA `(.L_x_287) ;  /* 0x0000000000505947 */ /* 0x018fec0003800000 */
[----:B------:R-:W-:-:S04]  /*8af0*/  SHF.R.U32.HI R90, RZ, 0x1, R90 ;  /* 0x00000001ff5a7819 */ /* 0x000fc8000001165a */
[----:B------:R-:W-:-:S04]  /*8b00*/  LOP3.LUT R3, R90, 0x30, RZ, 0xc0, !PT ;  /* 0x000000305a037812 */ /* 0x000fc800078ec0ff */
[----:B------:R-:W-:-:S04]  /*8b10*/  LOP3.LUT R0, R3, 0x7, R20, 0xf8, !PT ;  /* 0x0000000703007812 */ /* 0x000fc800078ef814 */
[C---:B------:R-:W-:Y:S01]  /*8b20*/  ISETP.GE.AND P4, PT, R0.reuse, R116, PT ;  /* 0x000000740000720c */ /* 0x040fe20003f86270 */
[----:B------:R-:W-:-:S05]  /*8b30*/  VIADD R16, R0, 0x8 ;  /* 0x0000000800107836 */ /* 0x000fca0000000000 */
[----:B------:R-:W-:-:S07]  /*8b40*/  ISETP.GE.AND P3, PT, R16, R116, PT ;  /* 0x000000741000720c */ /* 0x000fce0003f66270 */
[----:B------:R-:W1:Y:S01]  /*8b50*/  @!P4 LDC.64 R8, c[0x0][0x420] ;  /* 0x00010800ff08cb82 */ /* 0x000e620000000a00 */
[----:B------:R-:W-:-:S05]  /*8b60*/  @!P4 IMAD R0, R0, R13, RZ ;  /* 0x0000000d0000c224 */ /* 0x000fca00078e02ff */
[----:B------:R-:W-:Y:S01]  /*8b70*/  @!P3 IMAD R16, R16, R13, RZ ;  /* 0x0000000d1010b224 */ /* 0x000fe200078e02ff */
[-C--:B------:R-:W-:Y:S01]  /*8b80*/  @!P4 IADD3 R13, P2, PT, R0, R18.reuse, RZ ;  /* 0x00000012000dc210 */ /* 0x080fe20007f5e0ff */
[----:B------:R-:W2:Y:S03]  /*8b90*/  @!P3 LDC.64 R2, c[0x0][0x420] ;  /* 0x00010800ff02bb82 */ /* 0x000ea60000000a00 */
[----:B------:R-:W-:Y:S02]  /*8ba0*/  @!P3 IADD3 R18, P1, PT, R16, R18, RZ ;  /* 0x000000121012b210 */ /* 0x000fe40007f3e0ff */
[-C--:B------:R-:W-:Y:S02]  /*8bb0*/  @!P4 LEA.HI.X.SX32 R0, R0, R27.reuse, 0x1, P2 ;  /* 0x0000001b0000c211 */ /* 0x080fe400010f0eff */
[----:B------:R-:W-:Y:S02]  /*8bc0*/  @!P3 LEA.HI.X.SX32 R16, R16, R27, 0x1, P1 ;  /* 0x0000001b1010b211 */ /* 0x000fe400008f0eff */
[----:B-1----:R-:W-:-:S04]  /*8bd0*/  @!P4 LEA R8, P2, R13, R8, 0x2 ;  /* 0x000000080d08c211 */ /* 0x002fc800078410ff */
[----:B------:R-:W-:Y:S02]  /*8be0*/  @!P4 LEA.HI.X R9, R13, R9, R0, 0x2, P2 ;  /* 0x000000090d09c211 */ /* 0x000fe400010f1400 */
[----:B--2---:R-:W-:-:S03]  /*8bf0*/  @!P3 LEA R2, P1, R18, R2, 0x2 ;  /* 0x000000021202b211 */ /* 0x004fc600078210ff */
[----:B------:R1:W-:Y:S01]  /*8c00*/  @!P4 STG.E desc[UR14][R8.64], R14 ;  /* 0x0000000e0800c986 */ /* 0x0003e2000c10190e */
[----:B------:R-:W-:-:S05]  /*8c10*/  @!P3 LEA.HI.X R3, R18, R3, R16, 0x2, P1 ;  /* 0x000000031203b211 */ /* 0x000fca00008f1410 */
[----:B------:R1:W-:Y:S04]  /*8c20*/  @!P3 STG.E desc[UR14][R2.64], R12 ;  /* 0x0000000c0200b986 */ /* 0x0003e8000c10190e */
.L_x_287:
[----:B------:R-:W-:Y:S05]  /*8c30*/  BSYNC.RECONVERGENT B0 ;  /* 0x0000000000007941 */ /* 0x000fea0003800200 */
.L_x_286:
[----:B------:R-:W2:Y:S01]  /*8c40*/  LDCU.64 UR4, c[0x0][0x410] ;  /* 0x00008200ff0477ac */ /* 0x000ea20008000a00 */
[----:B------:R-:W-:Y:S01]  /*8c50*/  @P0 IMAD.MOV.U32 R26, RZ, RZ, R24 ;  /* 0x000000ffff1a0224 */ /* 0x000fe200078e0018 */
[----:B------:R-:W-:Y:S01]  /*8c60*/  MOV R21, RZ ;  /* 0x000000ff00157202 */ /* 0x000fe20000000f00 */
[C---:B-1----:R-:W-:Y:S01]  /*8c70*/  VIADD R3, R20.reuse, 0x20 ;  /* 0x0000002014037836 */ /* 0x042fe20000000000 */
[----:B------:R-:W-:Y:S01]  /*8c80*/  ISETP.GE.AND P1, PT, R20, R116, PT ;  /* 0x000000741400720c */ /* 0x000fe20003f26270 */
[----:B------:R-:W-:Y:S01]  /*8c90*/  BSSY.RECONVERGENT B0, `(.L_x_288) ;  /* 0x000001b000007945 */ /* 0x000fe20003800200 */
[----:B------:R-:W-:Y:S01]  /*8ca0*/  IADD3 R26, P0, PT, R117, R26, RZ ;  /* 0x0000001a751a7210 */ /* 0x000fe20007f1e0ff */
[----:B------:R-:W-:Y:S02]  /*8cb0*/  IMAD.WIDE.U32 R8, R10, 0x40, R20 ;  /* 0x000000400a087825 */ /* 0x000fe400078e0014 */
[----:B------:R1:W3:Y:S01]  /*8cc0*/  LDS.128 R20, [R11] ;  /* 0x000000000b147984 */ /* 0x0002e20000000c00 */
[----:B------:R-:W-:-:S02]  /*8cd0*/  IADD3.X R27, PT, PT, RZ, R15, RZ, P0, !PT ;  /* 0x0000000fff1b7210 */ /* 0x000fc400007fe4ff */
[----:B------:R-:W-:Y:S01]  /*8ce0*/  ISETP.GE.AND P0, PT, R3, R116, PT ;  /* 0x000000740300720c */ /* 0x000fe20003f06270 */
[----:B------:R1:W4:Y:S01]  /*8cf0*/  LDS.128 R12, [R11+0x2000] ;  /* 0x002000000b0c7984 */ /* 0x0003220000000c00 */
[----:B--2---:R-:W-:-:S04]  /*8d00*/  IMAD.WIDE.U32 R2, R17, UR4, R26 ;  /* 0x0000000411027c25 */ /* 0x004fc8000f8e001a */
[----:B------:R-:W-:Y:S02]  /*8d10*/  IMAD R25, R17, UR5, R3 ;  /* 0x0000000511197c24 */ /* 0x000fe4000f8e0203 */
[----:B------:R1:W2:Y:S01]  /*8d20*/  LDS.128 R16, [R11+0x1000] ;  /* 0x001000000b107984 */ /* 0x0002a20000000c00 */
[----:B------:R-:W-:Y:S05]  /*8d30*/  @P1 BRA `(.L_x_289) ;  /* 0x0000000000401947 */ /* 0x000fea0003800000 */
        /* <DEDUP_REMOVED lines=14> */
[----:B--2---:R1:W-:Y:S04]  /*8e20*/  @!P2 STG.E.128 desc[UR14][R28.64+0x40], R16 ;  /* 0x000040101c00a986 */ /* 0x0043e8000c101d0e */
[----:B----4-:R1:W-:Y:S02]  /*8e30*/  @!P1 STG.E.128 desc[UR14][R28.64+0x80], R12 ;  /* 0x0000800c1c009986 */ /* 0x0103e4000c101d0e */
.L_x_289:
[----:B------:R-:W-:Y:S05]  /*8e40*/  BSYNC.RECONVERGENT B0 ;  /* 0x0000000000007941 */ /* 0x000fea0003800200 */
.L_x_288:
[----:B-1--4-:R1:W4:Y:S01]  /*8e50*/  LDS.128 R12, [R11+0x1800] ;  /* 0x001800000b0c7984 */ /* 0x0123220000000c00 */
[----:B------:R-:W-:Y:S05]  /*8e60*/  @P0 EXIT ;  /* 0x000000000000094d */ /* 0x000fea0003800000 */
[----:B------:R-:W5:Y:S01]  /*8e70*/  LDCU.64 UR6, c[0x0][0x408] ;  /* 0x00008100ff0677ac */ /* 0x000f620008000a00 */
[----:B--2---:R2:W1:Y:S01]  /*8e80*/  LDS.128 R16, [R11+0x2800] ;  /* 0x002800000b107984 */ /* 0x0044620000000c00 */
[----:B------:R-:W-:Y:S01]  /*8e90*/  IADD3 R0, P0, PT, R8, 0x20, RZ ;  /* 0x0000002008007810 */ /* 0x000fe20007f1e0ff */
[----:B------:R-:W-:Y:S01]  /*8ea0*/  IMAD.MOV.U32 R8, RZ, RZ, R2 ;  /* 0x000000ffff087224 */ /* 0x000fe200078e0002 */
[----:B------:R-:W3:Y:S03]  /*8eb0*/  LDCU UR8, c[0x0][0x440] ;  /* 0x00008800ff0877ac */ /* 0x000ee60008000800 */
[----:B------:R-:W-:Y:S01]  /*8ec0*/  IMAD.X R3, RZ, RZ, R9, P0 ;  /* 0x000000ffff037224 */ /* 0x000fe200000e0609 */
[----:B------:R-:W2:Y:S01]  /*8ed0*/  LDCU.64 UR4, c[0x0][0x3f0] ;  /* 0x00007e00ff0477ac */ /* 0x000ea20008000a00 */
[----:B------:R-:W-:Y:S02]  /*8ee0*/  MOV R9, R25 ;  /* 0x0000001900097202 */ /* 0x000fe40000000f00 */
        /* <DEDUP_REMOVED lines=14> */
.L_x_290:
        /* <DEDUP_REMOVED lines=11> */
.L_x_1265:


//--------------------- .text._ZN5flash16flash_fwd_kernelI23Flash_fwd_kernel_traitsILi96ELi64ELi64ELi4ELb0ELb0EN7cutlass10bfloat16_tE19Flash_kernel_traitsILi96ELi64ELi64ELi4ES3_EELb0ELb1ELb0ELb1ELb0ELb0ELb0ELb0EEEvNS_16Flash_fwd_paramsE --------------------------
	.section	.text._ZN5flash16flash_fwd_kernelI23Flash_fwd_kernel_traitsILi96ELi64ELi64ELi4ELb0ELb0EN7cutlass10bfloat16_tE19Flash_kernel_traitsILi96ELi64ELi64ELi4ES3_EELb0ELb1ELb0ELb1ELb0ELb0ELb0ELb0EEEvNS_16Flash_fwd_paramsE,"ax",@progbits
	.align	128
        .global         _ZN5flash16flash_fwd_kernelI23Flash_fwd_kernel_traitsILi96ELi64ELi64ELi4ELb0ELb0EN7cutlass10bfloat16_tE19Flash_kernel_traitsILi96ELi64ELi64ELi4ES3_EELb0ELb1ELb0ELb1ELb0ELb0ELb0ELb0EEEvNS_16Flash_fwd_paramsE
        .type           _ZN5flash16flash_fwd_kernelI23Flash_fwd_kernel_traitsILi96ELi64ELi64ELi4ELb0ELb0EN7cutlass10bfloat16_tE19Flash_kernel_traitsILi96ELi64ELi64ELi4ES3_EELb0ELb1ELb0ELb1ELb0ELb0ELb0ELb0EEEvNS_16Flash_fwd_paramsE,@function
        .size           _ZN5flash16flash_fwd_kernelI23Flash_fwd_kernel_traitsILi96ELi64ELi64ELi4ELb0ELb0EN7cutlass10bfloat16_tE19Flash_kernel_traitsILi96ELi64ELi64ELi4ES3_EELb0ELb1ELb0ELb1ELb0ELb0ELb0ELb0EEEvNS_16Flash_fwd_paramsE,(.L_x_1266 - _ZN5flash16flash_fwd_kernelI23Flash_fwd_kernel_traitsILi96ELi64ELi64ELi4ELb0ELb0EN7cutlass10bfloat16_tE19Flash_kernel_traitsILi96ELi64ELi64ELi4ES3_EELb0ELb1ELb0ELb1ELb0ELb0ELb0ELb0EEEvNS_16Flash_fwd_paramsE)
        .other          _ZN5flash16flash_fwd_kernelI23Flash_fwd_kernel_traitsILi96ELi64ELi64ELi4ELb0ELb0EN7cutlass10bfloat16_tE19Flash_kernel_traitsILi96ELi64ELi64ELi4ES3_EELb0ELb1ELb0ELb1ELb0ELb0ELb0ELb0EEEvNS_16Flash_fwd_paramsE,@"STO_CUDA_ENTRY STV_DEFAULT"
_ZN5flash16flash_fwd_kernelI23Flash_fwd_kernel_traitsILi96ELi64ELi64ELi4ELb0ELb0EN7cutlass10bfloat16_tE19Flash_kernel_traitsILi96ELi64ELi64ELi4ES3_EELb0ELb1ELb0ELb1ELb0ELb0ELb0ELb0EEEvNS_16Flash_fwd_paramsE:
.text._ZN5flash16flash_fwd_kernelI23Flash_fwd_kernel_traitsILi96ELi64ELi64ELi4ELb0ELb0EN7cutlass10bfloat16_tE19Flash_kernel_traitsILi96ELi64ELi64ELi4ES3_EELb0ELb1ELb0ELb1ELb0ELb0ELb0ELb0EEEvNS_16Flash_fwd_paramsE:
[----:B------:R-:W-:Y:S08]  /*0000*/  LDC R1, c[0x0][0x37c] ;  /* 0x0000df00ff017b82 */ /* 0x000ff00000000800 */
[----:B------:R-:W1:Y:S01]  /*0010*/  LDC.64 R2, c[0x0][0x460] ;  /* 0x00011800ff027b82 */ /* 0x000e620000000a00 */
[----:B------:R-:W2:Y:S01]  /*0020*/  S2R R0, SR_CTAID.Y ;  /* 0x0000000000007919 */ /* 0x000ea20000002600 */
[----:B------:R-:W3:Y:S01]  /*0030*/  LDCU.64 UR4, c[0x0][0x478] ;  /* 0x00008f00ff0477ac */ /* 0x000ee20008000a00 */
[----:B------:R-:W-:Y:S01]  /*0040*/  IMAD.MOV.U32 R125, RZ, RZ, -0x1 ;  /* 0xffffffffff7d7424 */ /* 0x000fe200078e00ff */
[----:B------:R-:W4:Y:S04]  /*0050*/  LDCU.64 UR14, c[0x0][0x358] ;  /* 0x00006b00ff0e77ac */ /* 0x000f280008000a00 */
[----:B------:R-:W2:Y:S01]  /*0060*/  LDC.64 R4, c[0x0][0x460] ;  /* 0x00011800ff047b82 */ /* 0x000ea20000000a00 */
[----:B------:R-:W4:Y:S01]  /*0070*/  LDCU.64 UR6, c[0x0][0x470] ;  /* 0x00008e00ff0677ac */ /* 0x000f220008000a00 */
[----:B---3--:R-:W-:-:S02]  /*0080*/  ISETP.NE.U32.AND P2, PT, RZ, UR4, PT ;  /* 0x00000004ff007c0c */ /* 0x008fc4000bf45070 */
[C---:B-1----:R-:W-:Y:S02]  /*0090*/  ISETP.NE.U32.AND P0, PT, R2.reuse, RZ, PT ;  /* 0x000000ff0200720c */ /* 0x042fe40003f05070 */
[----:B------:R-:W-:Y:S02]  /*00a0*/  ISETP.NE.U32.AND P4, PT, R2, RZ, PT ;  /* 0x000000ff0200720c */ /* 0x000fe40003f85070 */
[C---:B------:R-:W-:Y:S02]  /*00b0*/  ISETP.NE.AND.EX P0, PT, R3.reuse, RZ, PT, P0 ;  /* 0x000000ff0300720c */ /* 0x040fe40003f05300 */
[----:B------:R-:W-:Y:S02]  /*00c0*/  ISETP.NE.AND.EX P4, PT, R3, RZ, PT, P4 ;  /* 0x000000ff0300720c */ /* 0x000fe40003f85340 */
[----:B------:R-:W-:Y:S01]  /*00d0*/  ISETP.NE.AND.EX P2, PT, RZ, UR5, PT, P2 ;  /* 0x00000005ff007c0c */ /* 0x000fe2000bf45320 */
[----:B--2---:R-:W-:-:S04]  /*00e0*/  IMAD.WIDE.U32 R12, R0, 0x4, R4 ;  /* 0x00000004000c7825 */ /* 0x004fc800078e0004 */
[----:B------:R-:W-:Y:S01]  /*00f0*/  IMAD.SHL.U32 R17, R0, 0x4, RZ ;  /* 0x0000000400117824 */ /* 0x000fe200078e00ff */
[----:B------:R-:W-:Y:S01]  /*0100*/  SHF.R.U32.HI R2, RZ, 0x1e, R0 ;  /* 0x0000001eff027819 */ /* 0x000fe20000011600 */
[----:B------:R-:W1:Y:S01]  /*0110*/  LDC.64 R4, c[0x0][0x468] ;  /* 0x00011a00ff047b82 */ /* 0x000e620000000a00 */
[----:B----4-:R-:W-:Y:S01]  /*0120*/  ISETP.NE.U32.AND P3, PT, RZ, UR6, PT ;  /* 0x00000006ff007c0c */ /* 0x010fe2000bf65070 */
[----:B------:R-:W2:Y:S03]  /*0130*/  @P0 LDG.E R125, desc[UR14][R12.64] ;  /* 0x0000000e0c7d0981 */ /* 0x000ea6000c1e1900 */
[----:B------:R-:W-:Y:S01]  /*0140*/  ISETP.NE.AND.EX P3, PT, RZ, UR7, PT, P3 ;  /* 0x00000007ff007c0c */ /* 0x000fe2000bf65330 */
[----:B------:R3:W2:Y:S01]  /*0150*/  @P4 LDG.E R8, desc[UR14][R12.64+0x4] ;  /* 0x0000040e0c084981 */ /* 0x0006a2000c1e1900 */
[----:B------:R-:W-:-:S04]  /*0160*/  @P2 IADD3 R14, P0, PT, R17, UR4, RZ ;  /* 0x00000004110e2c10 */ /* 0x000fc8000ff1e0ff */
[----:B------:R-:W-:-:S05]  /*0170*/  @P2 IADD3.X R15, PT, PT, R2, UR5, RZ, P0, !PT ;  /* 0x00000005020f2c10 */ /* 0x000fca00087fe4ff */
[----:B------:R-:W5:Y:S02]  /*0180*/  @P2 LDG.E R14, desc[UR14][R14.64] ;  /* 0x0000000e0e0e2981 */ /* 0x000f64000c1e1900 */
[C---:B------:R-:W-:Y:S02]  /*0190*/  @P3 IADD3 R6, P1, PT, R17.reuse, UR6, RZ ;  /* 0x0000000611063c10 */ /* 0x040fe4000ff3e0ff */
[----:B-1----:R-:W-:Y:S01]  /*01a0*/  IADD3 R16, P0, PT, R17, R4, RZ ;  /* 0x0000000411107210 */ /* 0x002fe20007f1e0ff */
[----:B------:R-:W1:Y:S01]  /*01b0*/  S2R R21, SR_CTAID.X ;  /* 0x0000000000157919 */ /* 0x000e620000002500 */
[----:B------:R-:W4:Y:S03]  /*01c0*/  LDCU.U8 UR4, c[0x0][0x532] ;  /* 0x0000a640ff0477ac */ /* 0x000f260008000000 */
[----:B------:R-:W-:Y:S01]  /*01d0*/  IMAD.X R17, R2, 0x1, R5, P0 ;  /* 0x0000000102117824 */ /* 0x000fe200000e0605 */
[----:B------:R-:W-:-:S04]  /*01e0*/  ISETP.NE.U32.AND P0, PT, R4, RZ, PT ;  /* 0x000000ff0400720c */ /* 0x000fc80003f05070 */
[----:B------:R-:W-:Y:S01]  /*01f0*/  ISETP.NE.AND.EX P0, PT, R5, RZ, PT, P0 ;  /* 0x000000ff0500720c */ /* 0x000fe20003f05300 */
[----:B------:R-:W2:Y:S01]  /*0200*/  @!P4 LDC R10, c[0x0][0x434] ;  /* 0x00010d00ff0acb82 */ /* 0x000ea20000000800 */
[----:B------:R-:W-:Y:S01]  /*0210*/  IMAD.MOV.U32 R11, RZ, RZ, RZ ;  /* 0x000000ffff0b7224 */ /* 0x000fe200078e00ff */
[----:B------:R-:W-:-:S05]  /*0220*/  @P3 IADD3.X R7, PT, PT, R2, UR7, RZ, P1, !PT ;  /* 0x0000000702073c10 */ /* 0x000fca0008ffe4ff */
[----:B------:R1:W5:Y:S01]  /*0230*/  @P3 LDG.E R11, desc[UR14][R6.64] ;  /* 0x0000000e060b3981 */ /* 0x000362000c1e1900 */
[----:B------:R-:W-:Y:S01]  /*0240*/  ISETP.EQ.U32.AND P3, PT, R4, RZ, PT ;  /* 0x000000ff0400720c */ /* 0x000fe20003f62070 */
[----:B------:R-:W2:Y:S01]  /*0250*/  @!P2 LDC.64 R2, c[0x0][0x488] ;  /* 0x00012200ff02ab82 */ /* 0x000ea20000000a00 */
[----:B----4-:R-:W-:-:S07]  /*0260*/  ISETP.NE.AND P1, PT, RZ, UR4, PT ;  /* 0x00000004ff007c0c */ /* 0x010fce000bf25270 */
[----:B------:R-:W4:Y:S01]  /*0270*/  @!P0 LDC R4, c[0x0][0x438] ;  /* 0x00010e00ff048b82 */ /* 0x000f220000000800 */
[----:B------:R-:W-:Y:S01]  /*0280*/  ISETP.EQ.OR.EX P3, PT, R5, RZ, !P1, P3 ;  /* 0x000000ff0500720c */ /* 0x000fe20004f62730 */
[----:B---3--:R-:W-:Y:S02]  /*0290*/  IMAD.MOV.U32 R12, RZ, RZ, -0x1 ;  /* 0xffffffffff0c7424 */ /* 0x008fe400078e00ff */
[----:B-1----:R-:W-:-:S10]  /*02a0*/  IMAD.SHL.U32 R9, R21, 0x40, RZ ;  /* 0x0000004015097824 */ /* 0x002fd400078e00ff */
[----:B------:R1:W5:Y:S01]  /*02b0*/  @!P3 LDG.E R12, desc[UR14][R16.64] ;  /* 0x0000000e100cb981 */ /* 0x000362000c1e1900 */
[----:B------:R-:W3:Y:S01]  /*02c0*/  @!P2 LDC R6, c[0x0][0x43c] ;  /* 0x00010f00ff06ab82 */ /* 0x000ee20000000800 */
[----:B--2---:R-:W-:-:S05]  /*02d0*/  @P4 IMAD.IADD R10, R8, 0x1, -R125 ;  /* 0x00000001080a4824 */ /* 0x004fca00078e0a7d */
[----:B------:R-:W-:Y:S01]  /*02e0*/  ISETP.GT.AND P3, PT, R10, R9, PT ;  /* 0x000000090a00720c */ /* 0x000fe20003f64270 */
[----:B-1-34-:R-:W-:-:S12]  /*02f0*/  @!P0 BRA `(.L_x_291) ;  /* 0x00000000000c8947 */ /* 0x01afd80003800000 */
[----:B------:R-:W2:Y:S02]  /*0300*/  @P1 LDG.E R5, desc[UR14][R16.64+0x4] ;  /* 0x0000040e10051981 */ /* 0x000ea4000c1e1900 */
[----:B--2--5:R-:W-:-:S06]  /*0310*/  @P1 IADD3 R4, PT, PT, R5, -R12, RZ ;  /* 0x8000000c05041210 */ /* 0x024fcc0007ffe0ff */
[----:B------:R1:W5:Y:S02]  /*0320*/  @!P1 LDG.E R4, desc[UR14][R16.64] ;  /* 0x0000000e10049981 */ /* 0x000364000c1e1900 */
.L_x_291:
[----:B------:R-:W-:Y:S05]  /*0330*/  @!P3 EXIT ;  /* 0x000000000000b94d */ /* 0x000fea0003800000 */
[----:B------:R-:W2:Y:S01]  /*0340*/  LDC R8, c[0x0][0x508] ;  /* 0x00014200ff087b82 */ /* 0x000ea20000000800 */
[----:B------:R-:W-:Y:S01]  /*0350*/  @!P2 ISETP.NE.U32.AND P0, PT, R2, RZ, PT ;  /* 0x000000ff0200a20c */ /* 0x000fe20003f05070 */
[----:B------:R-:W-:Y:S01]  /*0360*/  VIADD R5, R21, 0x1 ;  /* 0x0000000115057836 */ /* 0x000fe20000000000 */
[----:B------:R-:W3:Y:S02]  /*0370*/  S2R R114, SR_TID.X ;  /* 0x0000000000727919 */ /* 0x000ee40000002100 */
[----:B------:R-:W-:Y:S01]  /*0380*/  @!P2 ISETP.NE.AND.EX P0, PT, R3, RZ, PT, P0 ;  /* 0x000000ff0300a20c */ /* 0x000fe20003f05300 */
[--C-:B-----5:R-:W-:Y:S02]  /*0390*/  @P2 IMAD.IADD R3, R14, 0x1, -R11.reuse ;  /* 0x000000010e032824 */ /* 0x120fe400078e0a0b */
[----:B------:R-:W-:Y:S01]  /*03a0*/  IMAD R5, R5, 0x40, -R10 ;  /* 0x0000004005057824 */ /* 0x000fe200078e0a0a */
[----:B------:R-:W-:Y:S01]  /*03b0*/  @!P2 SEL R6, R6, RZ, P0 ;  /* 0x000000ff0606a207 */ /* 0x000fe20000000000 */
[----:B------:R-:W4:Y:S03]  /*03c0*/  S2R R14, SR_CTAID.Z ;  /* 0x00000000000e7919 */ /* 0x000f260000002700 */
        /* <DEDUP_REMOVED lines=13> */
[----:B------:R-:W-:Y:S02]  /*04a0*/  ISETP.NE.AND P2, PT, R125, -0x1, PT ;  /* 0xffffffff7d00780c */ /* 0x000fe40003f45270 */
[----:B------:R-:W-:Y:S02]  /*04b0*/  SHF.R.U32.HI R18, RZ, 0x2, R114 ;  /* 0x00000002ff127819 */ /* 0x000fe40000011672 */
[----:B------:R-:W-:-:S03]  /*04c0*/  SHF.L.U32 R114, R114, 0x3, RZ ;  /* 0x0000000372727819 */ /* 0x000fc600000006ff */
[----:B------:R-:W3:Y:S08]  /*04d0*/  LDC R11, c[0x0][0x434] ;  /* 0x00010d00ff0b7b82 */ /* 0x000ef00000000800 */
[----:B------:R-:W1:Y:S01]  /*04e0*/  @!P2 LDC.64 R6, c[0x0][0x400] ;  /* 0x00010000ff06ab82 */ /* 0x000e620000000a00 */
[----:B--2---:R-:W-:-:S07]  /*04f0*/  ISETP.NE.AND P1, PT, R2, RZ, PT ;  /* 0x000000ff0200720c */ /* 0x004fce0003f25270 */
[----:B------:R-:W2:Y:S08]  /*0500*/  @P2 LDC.64 R4, c[0x0][0x408] ;  /* 0x00010200ff042b82 */ /* 0x000eb00000000a00 */
[----:B------:R-:W4:Y:S01]  /*0510*/  LDC.U8 R8, c[0x0][0x548] ;  /* 0x00015200ff087b82 */ /* 0x000f220000000000 */
[----:B------:R-:W-:Y:S01]  /*0520*/  @P1 MOV R23, 0x1 ;  /* 0x0000000100171802 */ /* 0x000fe20000000f00 */
[----:B-1----:R-:W-:-:S06]  /*0530*/  @!P2 IMAD.WIDE.U32 R16, R0, R6, RZ ;  /* 0x000000060010a225 */ /* 0x002fcc00078e00ff */
[----:B------:R-:W1:Y:S01]  /*0540*/  @P1 LDC.64 R2, c[0x0][0x430] ;  /* 0x00010c00ff021b82 */ /* 0x000e620000000a00 */
[----:B------:R-:W-:-:S07]  /*0550*/  @!P2 MOV R6, R16 ;  /* 0x000000100006a202 */ /* 0x000fce0000000f00 */
[----:B------:R-:W3:Y:S01]  /*0560*/  @P1 LDC R12, c[0x0][0x430] ;  /* 0x00010c00ff0c1b82 */ /* 0x000ee20000000800 */
[----:B--2---:R-:W-:-:S04]  /*0570*/  @P2 IMAD.WIDE.U32 R24, R125, R4, RZ ;  /* 0x000000047d182225 */ /* 0x004fc800078e00ff */
[----:B-1----:R-:W-:Y:S01]  /*0580*/  @P1 IMAD R3, R2, R3, RZ ;  /* 0x0000000302031224 */ /* 0x002fe200078e02ff */
[----:B----4-:R-:W-:Y:S06]  /*0590*/  @P1 BRA `(.L_x_293) ;  /* 0x0000000000281947 */ /* 0x010fec0003800000 */
        /* <DEDUP_REMOVED lines=10> */
.L_x_293:
[----:B------:R-:W1:Y:S01]  /*0640*/  LDCU.64 UR4, c[0x0][0x410] ;  /* 0x00008200ff0477ac */ /* 0x000e620008000a00 */
[----:B------:R-:W-:Y:S01]  /*0650*/  @!P2 IMAD R7, R0, R7, R17 ;  /* 0x000000070007a224 */ /* 0x000fe200078e0211 */
[----:B------:R-:W-:Y:S01]  /*0660*/  LOP3.LUT R13, R114, 0x18, RZ, 0xc0, !PT ;  /* 0x00000018720d7812 */ /* 0x000fe200078ec0ff */
[----:B------:R-:W-:Y:S01]  /*0670*/  @P2 IMAD R7, R125, R5, R25 ;  /* 0x000000057d072224 */ /* 0x000fe200078e0219 */
[----:B------:R-:W-:Y:S01]  /*0680*/  @P2 MOV R6, R24 ;  /* 0x0000001800062202 */ /* 0x000fe20000000f00 */
[----:B------:R-:W-:Y:S01]  /*0690*/  IMAD.IADD R5, R10, 0x1, -R9 ;  /* 0x000000010a057824 */ /* 0x000fe200078e0a09 */
[----:B------:R-:W-:Y:S01]  /*06a0*/  ISETP.NE.AND P1, PT, R8, RZ, !P1 ;  /* 0x000000ff0800720c */ /* 0x000fe20004f25270 */
[----:B---3--:R-:W-:Y:S01]  /*06b0*/  IMAD R4, R0, R11, RZ ;  /* 0x0000000b00047224 */ /* 0x008fe200078e02ff */
[----:B------:R-:W-:Y:S01]  /*06c0*/  IADD3 R6, P0, PT, R13, R6, RZ ;  /* 0x000000060d067210 */ /* 0x000fe20007f1e0ff */
[----:B----4-:R-:W-:Y:S01]  /*06d0*/  IMAD R3, R14, R3, RZ ;  /* 0x000000030e037224 */ /* 0x010fe200078e02ff */
[C---:B------:R-:W-:Y:S01]  /*06e0*/  ISETP.GE.AND P2, PT, R18.reuse, R5, PT ;  /* 0x000000051200720c */ /* 0x040fe20003f46270 */
[----:B------:R-:W-:Y:S01]  /*06f0*/  IMAD.MOV.U32 R19, RZ, RZ, RZ ;  /* 0x000000ffff137224 */ /* 0x000fe200078e00ff */
[----:B------:R-:W-:Y:S01]  /*0700*/  ISETP.NE.AND P3, PT, R125, -0x1, PT ;  /* 0xffffffff7d00780c */ /* 0x000fe20003f65270 */
[----:B------:R-:W-:Y:S01]  /*0710*/  IMAD.X R7, RZ, RZ, R7, P0 ;  /* 0x000000ffff077224 */ /* 0x000fe200000e0607 */
[----:B------:R-:W-:Y:S01]  /*0720*/  IADD3 R2, PT, PT, R18, 0x20, RZ ;  /* 0x0000002012027810 */ /* 0x000fe20007ffe0ff */
[----:B------:R-:W-:Y:S01]  /*0730*/  BSSY.RECONVERGENT B0, `(.L_x_294) ;  /* 0x000001d000007945 */ /* 0x000fe20003800200 */
[----:B------:R-:W-:Y:S01]  /*0740*/  SEL R4, R4, R125, !P3 ;  /* 0x0000007d04047207 */ /* 0x000fe20005800000 */
[----:B------:R-:W-:Y:S01]  /*0750*/  IMAD.WIDE.U32 R16, R21, 0x40, R18 ;  /* 0x0000004015107825 */ /* 0x000fe200078e0012 */
[----:B------:R-:W-:-:S02]  /*0760*/  ISETP.GE.AND P0, PT, R2, R5, PT ;  /* 0x000000050200720c */ /* 0x000fc40003f06270 */
[C---:B------:R-:W-:Y:S01]  /*0770*/  ISETP.NE.AND P5, PT, R13.reuse, RZ, PT ;  /* 0x000000ff0d00720c */ /* 0x040fe20003fa5270 */
[C---:B-1----:R-:W-:Y:S01]  /*0780*/  IMAD.WIDE.U32 R6, R14.reuse, UR4, R6 ;  /* 0x000000040e067c25 */ /* 0x042fe2000f8e0006 */
[C---:B------:R-:W-:Y:S02]  /*0790*/  LOP3.LUT R8, R13.reuse, 0x20, RZ, 0xfc, !PT ;  /* 0x000000200d087812 */ /* 0x040fe400078efcff */
[----:B------:R-:W-:Y:S01]  /*07a0*/  LOP3.LUT R10, R13, 0x40, RZ, 0xfc, !PT ;  /* 0x000000400d0a7812 */ /* 0x000fe200078efcff */
[----:B------:R-:W-:Y:S02]  /*07b0*/  IMAD R15, R14, UR5, R7 ;  /* 0x000000050e0f7c24 */ /* 0x000fe4000f8e0207 */
[----:B------:R-:W-:Y:S01]  /*07c0*/  @!P1 IMAD R3, R0, R23, R3 ;  /* 0x0000001700039224 */ /* 0x000fe200078e0203 */
[----:B------:R-:W-:Y:S01]  /*07d0*/  SEL R0, R4, RZ, P1 ;  /* 0x000000ff04007207 */ /* 0x000fe20000800000 */
        /* <DEDUP_REMOVED lines=18> */
.L_x_295:
[----:B------:R-:W-:Y:S05]  /*0900*/  BSYNC.RECONVERGENT B0 ;  /* 0x0000000000007941 */ /* 0x000fea0003800200 */
.L_x_294:
        /* <DEDUP_REMOVED lines=27> */
.L_x_297:
[----:B------:R-:W-:Y:S05]  /*0ac0*/  BSYNC.RECONVERGENT B0 ;  /* 0x0000000000007941 */ /* 0x000fea0003800200 */
.L_x_296:
        /* <DEDUP_REMOVED lines=11> */
.L_x_299:
[----:B------:R-:W-:Y:S05]  /*0b80*/  BSYNC.RECONVERGENT B0 ;  /* 0x0000000000007941 */ /* 0x000fea0003800200 */
.L_x_298:
[----:B------:R-:W-:Y:S05]  /*0b90*/  @P5 EXIT ;  /* 0x000000000000594d */ /* 0x000fea0003800000 */
[----:B------:R-:W4:Y:S01]  /*0ba0*/  LDCU.64 UR4, c[0x0][0x420] ;  /* 0x00008400ff0477ac */ /* 0x000f220008000a00 */
[----:B---3--:R-:W-:Y:S02]  /*0bb0*/  IMAD R3, R2, R12, RZ ;  /* 0x0000000c02037224 */ /* 0x008fe400078e02ff */
[----:B------:R-:W-:-:S03]  /*0bc0*/  IMAD.MOV.U32 R5, RZ, RZ, 0x7f800000 ;  /* 0x7f800000ff057424 */ /* 0x000fc600078e00ff */
[----:B------:R-:W-:-:S04]  /*0bd0*/  IADD3 R0, P0, PT, R3, R0, RZ ;  /* 0x0000000003007210 */ /* 0x000fc80007f1e0ff */
[----:B------:R-:W-:Y:S02]  /*0be0*/  LEA.HI.X.SX32 R3, R3, R4, 0x1, P0 ;  /* 0x0000000403037211 */ /* 0x000fe400000f0eff */
[----:B----4-:R-:W-:-:S04]  /*0bf0*/  LEA R2, P0, R0, UR4, 0x2 ;  /* 0x0000000400027c11 */ /* 0x010fc8000f8010ff */
[----:B------:R-:W-:-:S05]  /*0c00*/  LEA.HI.X R3, R0, UR5, R3, 0x2, P0 ;  /* 0x0000000500037c11 */ /* 0x000fca00080f1403 */
[----:B------:R-:W-:Y:S01]  /*0c10*/  STG.E desc[UR14][R2.64], R5 ;  /* 0x0000000502007986 */ /* 0x000fe2000c10190e */
[----:B------:R-:W-:Y:S05]  /*0c20*/  EXIT ;  /* 0x000000000000794d */ /* 0x000fea0003800000 */
.L_x_292:
[----:B------:R-:W-:Y:S02]  /*0c30*/  ISETP.NE.AND P0, PT, R125, -0x1, PT ;  /* 0xffffffff7d00780c */ /* 0x000fe40003f05270 */
[----:B------:R-:W-:-:S11]  /*0c40*/  ISETP.NE.AND P2, PT, R12, -0x1, PT ;  /* 0xffffffff0c00780c */ /* 0x000fd60003f45270 */
[----:B------:R-:W1:Y:S08]  /*0c50*/  @!P0 LDC.64 R6, c[0x0][0x398] ;  /* 0x0000e600ff068b82 */ /* 0x000e700000000a00 */
[----:B------:R-:W2:Y:S01]  /*0c60*/  @P0 LDC.64 R4, c[0x0][0x3b0] ;  /* 0x0000ec00ff040b82 */ /* 0x000ea20000000a00 */
[----:B-1----:R-:W-:-:S04]  /*0c70*/  @!P0 IMAD.WIDE.U32 R16, R0, R6, RZ ;  /* 0x0000000600108225 */ /* 0x002fc800078e00ff */
[----:B------:R-:W-:Y:S02]  /*0c80*/  @!P0 IMAD R2, R0, R7, R17 ;  /* 0x0000000700028224 */ /* 0x000fe400078e0211 */
[----:B--2---:R-:W-:-:S04]  /*0c90*/  @P0 IMAD.WIDE.U32 R18, R125, R4, RZ ;  /* 0x000000047d120225 */ /* 0x004fc800078e00ff */
        /* <DEDUP_REMOVED lines=15> */
.L_x_300:
[----:B------:R-:W1:Y:S01]  /*0d90*/  LDC.64 R100, c[0x0][0x3b8] ;  /* 0x0000ee00ff647b82 */ /* 0x000e620000000a00 */
[----:B------:R-:W-:-:S05]  /*0da0*/  IADD3 R22, PT, PT, R11, R12, RZ ;  /* 0x0000000c0b167210 */ /* 0x000fca0007ffe0ff */
[C---:B-1----:R-:W-:Y:S02]  /*0db0*/  IMAD R6, R22.reuse, R101, RZ ;  /* 0x0000006516067224 */ /* 0x042fe400078e02ff */
[----:B------:R-:W-:-:S05]  /*0dc0*/  IMAD.WIDE.U32 R22, R22, R100, RZ ;  /* 0x0000006416167225 */ /* 0x000fca00078e00ff */
[----:B------:R-:W-:Y:S02]  /*0dd0*/  IADD3 R6, PT, PT, R23, R6, RZ ;  /* 0x0000000617067210 */ /* 0x000fe40007ffe0ff */
.L_x_301:
        /* <DEDUP_REMOVED lines=39> */
.L_x_302:
[----:B------:R-:W1:Y:S01]  /*1050*/  LDC.64 R84, c[0x0][0x3c0] ;  /* 0x0000f000ff547b82 */ /* 0x000e620000000a00 */
[----:B------:R-:W-:-:S05]  /*1060*/  IADD3 R11, PT, PT, R11, R12, RZ ;  /* 0x0000000c0b0b7210 */ /* 0x000fca0007ffe0ff */
[C---:B-1----:R-:W-:Y:S02]  /*1070*/  IMAD R5, R11.reuse, R85, RZ ;  /* 0x000000550b057224 */ /* 0x042fe400078e02ff */
[----:B------:R-:W-:-:S05]  /*1080*/  IMAD.WIDE.U32 R18, R11, R84, RZ ;  /* 0x000000540b127225 */ /* 0x000fca00078e00ff */
[----:B------:R-:W-:-:S07]  /*1090*/  IADD3 R5, PT, PT, R19, R5, RZ ;  /* 0x0000000513057210 */ /* 0x000fce0007ffe0ff */
.L_x_303:
        /* <DEDUP_REMOVED lines=13> */
[----:B------:R-:W-:Y:S01]  /*1170*/  LOP3.LUT R7, R129, 0xd8, RZ, 0xc0, !PT ;  /* 0x000000d881077812 */ /* 0x000fe200078ec0ff */
[----:B------:R-:W5:Y:S01]  /*1180*/  LDCU.64 UR8, c[0x0][0x3c8] ;  /* 0x00007900ff0877ac */ /* 0x000f620008000a00 */
[----:B------:R-:W-:Y:S01]  /*1190*/  IADD3.X R19, PT, PT, RZ, R5, RZ, P0, !PT ;  /* 0x00000005ff137210 */ /* 0x000fe200007fe4ff */
[----:B------:R-:W-:Y:S01]  /*11a0*/  IMAD.X R23, RZ, RZ, R6, P1 ;  /* 0x000000ffff177224 */ /* 0x000fe200008e0606 */
[----:B------:R-:W-:-:S02]  /*11b0*/  IADD3 R120, PT, PT, -R9, R10, RZ ;  /* 0x0000000a09787210 */ /* 0x000fc40007ffe1ff */
[----:B------:R-:W-:Y:S01]  /*11c0*/  LOP3.LUT R126, R7, 0x18, R114, 0x78, !PT ;  /* 0x00000018077e7812 */ /* 0x000fe200078e7872 */
[----:B------:R-:W-:Y:S01]  /*11d0*/  IMAD.WIDE.U32 R22, R12, R100, R22 ;  /* 0x000000640c167225 */ /* 0x000fe200078e0016 */
[----:B------:R-:W-:Y:S02]  /*11e0*/  LOP3.LUT R5, R129, 0x1f20, RZ, 0xc0, !PT ;  /* 0x00001f2081057812 */ /* 0x000fe400078ec0ff */
[----:B------:R-:W-:Y:S01]  /*11f0*/  IADD3 R16, P0, PT, R128, R16, RZ ;  /* 0x0000001080107210 */ /* 0x000fe20007f1e0ff */
[C---:B------:R-:W-:Y:S01]  /*1200*/  IMAD.WIDE.U32 R18, R12.reuse, R84, R18 ;  /* 0x000000540c127225 */ /* 0x040fe200078e0012 */
[----:B------:R-:W-:Y:S02]  /*1210*/  ISETP.GE.AND P2, PT, R12, R120, PT ;  /* 0x000000780c00720c */ /* 0x000fe40003f46270 */
[----:B------:R-:W-:Y:S01]  /*1220*/  LOP3.LUT R126, R5, R126, RZ, 0xfc, !PT ;  /* 0x0000007e057e7212 */ /* 0x000fe200078efcff */
[----:B-1----:R-:W-:Y:S01]  /*1230*/  IMAD R123, R121, UR4, RZ ;  /* 0x00000004797b7c24 */ /* 0x002fe2000f8e02ff */
[----:B------:R-:W-:Y:S01]  /*1240*/  LOP3.LUT R135, R128, 0x20, RZ, 0xfc, !PT ;  /* 0x0000002080877812 */ /* 0x000fe200078efcff */
[----:B------:R-:W-:Y:S01]  /*1250*/  IMAD R7, R12, R101, R23 ;  /* 0x000000650c077224 */ /* 0x000fe200078e0217 */
[----:B------:R-:W-:Y:S01]  /*1260*/  LOP3.LUT R134, R128, 0x40, RZ, 0xfc, !PT ;  /* 0x0000004080867812 */ /* 0x000fe200078efcff */
[----:B------:R-:W-:-:S02]  /*1270*/  IMAD.MOV.U32 R6, RZ, RZ, R22 ;  /* 0x000000ffff067224 */ /* 0x000fc400078e0016 */
[----:B------:R-:W-:Y:S02]  /*1280*/  IMAD R121, R121, UR6, RZ ;  /* 0x0000000679797c24 */ /* 0x000fe4000f8e02ff */
[----:B------:R-:W-:Y:S02]  /*1290*/  IMAD R19, R12, R85, R19 ;  /* 0x000000550c137224 */ /* 0x000fe400078e0213 */
        /* <DEDUP_REMOVED lines=46> */
.L_x_306:
[----:B------:R2:W-:Y:S02]  /*1580*/  STS.128 [R126+0x2000], RZ ;  /* 0x002000ff7e007388 */ /* 0x0005e40000000c00 */
.L_x_305:
[----:B------:R-:W-:Y:S05]  /*1590*/  BSYNC.RECONVERGENT B0 ;  /* 0x0000000000007941 */ /* 0x000fea0003800200 */
.L_x_304:
[----:B------:R-:W-:Y:S01]  /*15a0*/  VIADD R7, R12, 0x20 ;  /* 0x000000200c077836 */ /* 0x000fe20000000000 */
[----:B------:R-:W-:Y:S01]  /*15b0*/  BSSY.RECONVERGENT B0, `(.L_x_307) ;  /* 0x0000025000007945 */ /* 0x000fe20003800200 */
[C---:B-1-3--:R-:W-:Y:S01]  /*15c0*/  SHF.L.U64.HI R5, R100.reuse, 0x6, R101 ;  /* 0x0000000664057819 */ /* 0x04afe20000010265 */
        /* <DEDUP_REMOVED lines=34> */
.L_x_309:
[----:B------:R4:W-:Y:S02]  /*17f0*/  STS.128 [R126+0x2800], RZ ;  /* 0x002800ff7e007388 */ /* 0x0009e40000000c00 */
.L_x_308:
[----:B------:R-:W-:Y:S05]  /*1800*/  BSYNC.RECONVERGENT B0 ;  /* 0x0000000000007941 */ /* 0x000fea0003800200 */
.L_x_307:
[----:B------:R-:W-:Y:S01]  /*1810*/  IADD3 R2, PT, PT, R103, -0x1, RZ ;  /* 0xffffffff67027810 */ /* 0x000fe20007ffe0ff */
[----:B------:R-:W-:Y:S04]  /*1820*/  BSSY.RECONVERGENT B0, `(.L_x_310) ;  /* 0x000001e000007945 */ /* 0x000fe80003800200 */
[----:B------:R-:W-:Y:S02]  /*1830*/  IMAD R6, R2, -0x40, R3 ;  /* 0xffffffc002067824 */ /* 0x000fe400078e0203 */
[-C--:B------:R-:W-:Y:S02]  /*1840*/  IMAD R5, R5, R2.reuse, RZ ;  /* 0x0000000205057224 */ /* 0x080fe400078e02ff */
[----:B-1-3--:R-:W-:Y:S01]  /*1850*/  IMAD.WIDE.U32 R16, R11, R2, RZ ;  /* 0x000000020b107225 */ /* 0x00afe200078e00ff */
        /* <DEDUP_REMOVED lines=25> */
.L_x_312:
[----:B------:R3:W-:Y:S02]  /*19f0*/  STS.128 [R126+0x5000], RZ ;  /* 0x005000ff7e007388 */ /* 0x0007e40000000c00 */
.L_x_311:
[----:B------:R-:W-:Y:S05]  /*1a00*/  BSYNC.RECONVERGENT B0 ;  /* 0x0000000000007941 */ /* 0x000fea0003800200 */
.L_x_310:
[----:B------:R-:W-:Y:S01]  /*1a10*/  ISETP.GE.AND P0, PT, R7, R6, PT ;  /* 0x000000060700720c */ /* 0x000fe20003f06270 */
[----:B------:R-:W-:-:S12]  /*1a20*/  BSSY.RECONVERGENT B0, `(.L_x_313) ;  /* 0x000001b000007945 */ /* 0x000fd80003800200 */
        /* <DEDUP_REMOVED lines=25> */
.L_x_315:
[----:B------:R1:W-:Y:S02]  /*1bc0*/  STS.128 [R126+0x5800], RZ ;  /* 0x005800ff7e007388 */ /* 0x0003e40000000c00 */
.L_x_314:
[----:B------:R-:W-:Y:S05]  /*1bd0*/  BSYNC.RECONVERGENT B0 ;  /* 0x0000000000007941 */ /* 0x000fea0003800200 */
.L_x_313:
[----:B------:R-:W5:Y:S01]  /*1be0*/  LDCU.64 UR6, c[0x0][0x538] ;  /* 0x0000a700ff0677ac */ /* 0x000f620008000a00 */
[----:B------:R-:W0:Y:S01]  /*1bf0*/  LDGDEPBAR ;  /* 0x00000000000079af */ /* 0x000e220000000000 */
[----:B-----5:R-:W-:-:S04]  /*1c00*/  ISETP.NE.U32.AND P1, PT, RZ, UR6, PT ;  /* 0x00000006ff007c0c */ /* 0x020fc8000bf25070 */
[----:B------:R-:W-:Y:S02]  /*1c10*/  ISETP.NE.AND.EX P1, PT, RZ, UR7, PT, P1 ;  /* 0x00000007ff007c0c */ /* 0x000fe4000bf25310 */
[----:B------:R-:W-:Y:S01]  /*1c20*/  SHF.R.U32.HI R81, RZ, 0x1, R114 ;  /* 0x00000001ff517819 */ /* 0x000fe20000011672 */
[----:B------:R-:W-:Y:S01]  /*1c30*/  IMAD.SHL.U32 R13, R84, 0x40, RZ ;  /* 0x00000040540d7824 */ /* 0x000fe200078e00ff */
[----:B------:R-:W-:Y:S01]  /*1c40*/  LOP3.LUT R12, R12, 0x7, RZ, 0xc0, !PT ;  /* 0x000000070c0c7812 */ /* 0x000fe200078ec0ff */
[----:B------:R-:W-:-:S08]  /*1c50*/  DEPBAR.LE SB0, 0x0 ;  /* 0x000080000000791a */ /* 0x000fd00000000000 */
[----:B------:R-:W5:Y:S01]  /*1c60*/  @P1 LDC.64 R4, c[0x0][0x540] ;  /* 0x00015000ff041b82 */ /* 0x000f620000000a00 */
[----:B------:R-:W-:Y:S02]  /*1c70*/  @P1 IMAD.MOV.U32 R15, RZ, RZ, RZ ;  /* 0x000000ffff0f1224 */ /* 0x000fe400078e00ff */
[----:B-----5:R-:W-:-:S05]  /*1c80*/  @P1 IMAD.WIDE.U32 R14, R0, R4, R14 ;  /* 0x00000004000e1225 */ /* 0x020fca00078e000e */
[----:B------:R-:W5:Y:S01]  /*1c90*/  @P1 LDC R4, c[0x0][0x458] ;  /* 0x00011600ff041b82 */ /* 0x000f620000000800 */
[----:B------:R-:W-:Y:S01]  /*1ca0*/  @P1 IMAD R5, R0, R5, R15 ;  /* 0x0000000500051224 */ /* 0x000fe200078e020f */
[----:B-1----:R-:W-:-:S04]  /*1cb0*/  @P1 LEA R16, P0, R14, UR6, 0x2 ;  /* 0x000000060e101c11 */ /* 0x002fc8000f8010ff */
[----:B------:R-:W-:-:S05]  /*1cc0*/  @P1 LEA.HI.X R17, R14, UR7, R5, 0x2, P0 ;  /* 0x000000070e111c11 */ /* 0x000fca00080f1405 */
[----:B------:R-:W2:Y:S01]  /*1cd0*/  @P1 LDG.E R5, desc[UR14][R16.64] ;  /* 0x0000000e10051981 */ /* 0x000ea2000c1e1900 */
[----:B------:R-:W-:Y:S01]  /*1ce0*/  LOP3.LUT R0, R81, 0x1f0, RZ, 0xc0, !PT ;  /* 0x000001f051007812 */ /* 0x000fe200078ec0ff */
[----:B------:R-:W-:Y:S01]  /*1cf0*/  BSSY.RECONVERGENT B0, `(.L_x_316) ;  /* 0x0000028000007945 */ /* 0x000fe20003800200 */
[----:B------:R-:W-:Y:S02]  /*1d00*/  SHF.L.U64.HI R11, R84, 0x6, R85 ;  /* 0x00000006540b7819 */ /* 0x000fe40000010255 */
[----:B------:R-:W-:Y:S01]  /*1d10*/  IADD3 R9, PT, PT, R0, 0x1, R9 ;  /* 0x0000000100097810 */ /* 0x000fe20007ffe009 */
[----:B------:R-:W-:Y:S02]  /*1d20*/  IMAD.MOV.U32 R0, RZ, RZ, RZ ;  /* 0x000000ffff007224 */ /* 0x000fe400078e00ff */
[-C--:B------:R-:W-:Y:S01]  /*1d30*/  IMAD R11, R11, R2.reuse, RZ ;  /* 0x000000020b0b7224 */ /* 0x080fe200078e02ff */
[----:B------:R-:W-:Y:S01]  /*1d40*/  IADD3 R9, PT, PT, -R10, R9, R12 ;  /* 0x000000090a097210 */ /* 0x000fe20007ffe10c */
[----:B------:R-:W-:Y:S01]  /*1d50*/  IMAD.WIDE.U32 R12, R13, R2, RZ ;  /* 0x000000020d0c7225 */ /* 0x000fe200078e00ff */
[----:B-----5:R-:W2:Y:S02]  /*1d60*/  @P1 MUFU.RCP R4, R4 ;  /* 0x0000000400041308 */ /* 0x020ea40000001000 */
[----:B------:R-:W-:Y:S01]  /*1d70*/  IADD3 R2, PT, PT, R9, R8, R3 ;  /* 0x0000000809027210 */ /* 0x000fe20007ffe003 */
[----:B------:R-:W-:Y:S01]  /*1d80*/  IMAD.IADD R11, R13, 0x1, R11 ;  /* 0x000000010d0b7824 */ /* 0x000fe200078e020b */
[----:B------:R-:W-:Y:S01]  /*1d90*/  BAR.SYNC.DEFER_BLOCKING 0x0 ;  /* 0x0000000000007b1d */ /* 0x000fe20000010000 */
[----:B--2---:R-:W-:-:S05]  /*1da0*/  @P1 FMUL.FTZ R0, R5, R4 ;  /* 0x0000000405001220 */ /* 0x004fca0000410000 */
        /* <DEDUP_REMOVED lines=23> */
.L_x_318:
[----:B------:R2:W-:Y:S01]  /*1f20*/  STS.128 [R126+0x8000], RZ ;  /* 0x008000ff7e007388 */ /* 0x0005e20000000c00 */
[----:B------:R-:W-:Y:S05]  /*1f30*/  BRA `(.L_x_319) ;  /* 0x00000000000c7947 */ /* 0x000fea0003800000 */
.L_x_317:
[----:B------:R1:W-:Y:S04]  /*1f40*/  STS.128 [R126+0x6000], RZ ;  /* 0x006000ff7e007388 */ /* 0x0003e80000000c00 */
[----:B------:R1:W-:Y:S04]  /*1f50*/  STS.128 [R126+0x7000], RZ ;  /* 0x007000ff7e007388 */ /* 0x0003e80000000c00 */
[----:B------:R1:W-:Y:S02]  /*1f60*/  STS.128 [R126+0x8000], RZ ;  /* 0x008000ff7e007388 */ /* 0x0003e40000000c00 */
.L_x_319:
[----:B------:R-:W-:Y:S05]  /*1f70*/  BSYNC.RECONVERGENT B0 ;  /* 0x0000000000007941 */ /* 0x000fea0003800200 */
.L_x_316:
        /* <DEDUP_REMOVED lines=9> */
[----:B-12---:R-:W-:-:S04]  /*2010*/  LEA R4, P2, R12, R122, 0x1 ;  /* 0x0000007a0c047211 */ /* 0x006fc800078408ff */
        /* <DEDUP_REMOVED lines=20> */
.L_x_322:
[----:B------:R2:W-:Y:S02]  /*2160*/  STS.128 [R126+0x8800], RZ ;  /* 0x008800ff7e007388 */ /* 0x0005e40000000c00 */
.L_x_321:
[----:B------:R-:W-:Y:S05]  /*2170*/  BSYNC.RECONVERGENT B0 ;  /* 0x0000000000007941 */ /* 0x000fea0003800200 */
.L_x_320:
[C---:B------:R-:W-:Y:S01]  /*2180*/  IMAD.SHL.U32 R116, R114.reuse, 0x4, RZ ;  /* 0x0000000472747824 */ /* 0x040fe200078e00ff */
[C---:B------:R-:W-:Y:S01]  /*2190*/  LOP3.LUT P6, RZ, R114.reuse, 0x4, RZ, 0xc0, !PT ;  /* 0x0000000472ff7812 */ /* 0x040fe200078cc0ff */
[----:B------:R-:W-:Y:S01]  /*21a0*/  IMAD.SHL.U32 R102, R114, 0x20, RZ ;  /* 0x0000002072667824 */ /* 0x000fe200078e00ff */
[----:B------:R-:W-:Y:S01]  /*21b0*/  VIMNMX R106, PT, PT, R2, R3, PT ;  /* 0x00000003026a7248 */ /* 0x000fe20003fe0100 */
[----:B------:R-:W-:Y:S01]  /*21c0*/  IMAD.SHL.U32 R117, R114, 0x10, RZ ;  /* 0x0000001072757824 */ /* 0x000fe200078e00ff */
[----:B------:R-:W-:Y:S01]  /*21d0*/  LOP3.LUT R7, R116, 0x18, RZ, 0xc0, !PT ;  /* 0x0000001874077812 */ /* 0x000fe200078ec0ff */
[----:B------:R-:W-:Y:S01]  /*21e0*/  IMAD.MOV.U32 R86, RZ, RZ, 0x20 ;  /* 0x00000020ff567424 */ /* 0x000fe200078e00ff */
[----:B------:R-:W-:Y:S01]  /*21f0*/  VIADDMNMX R105, R2, 0x8, R3, PT ;  /* 0x0000000802697846 */ /* 0x000fe20003800103 */
[----:B------:R-:W0:Y:S01]  /*2200*/  LDGDEPBAR ;  /* 0x00000000000079af */ /* 0x000e220000000000 */
[----:B-12---:R-:W-:Y:S02]  /*2210*/  LOP3.LUT R4, R7, 0xc0, R102, 0xf8, !PT ;  /* 0x000000c007047812 */ /* 0x006fe400078ef866 */
[----:B------:R-:W-:-:S02]  /*2220*/  LOP3.LUT R87, R117, 0x100, RZ, 0xc0, !PT ;  /* 0x0000010075577812 */ /* 0x000fc400078ec0ff */
[----:B------:R-:W-:Y:S02]  /*2230*/  LOP3.LUT R5, R117, 0x3e00, RZ, 0xc0, !PT ;  /* 0x00003e0075057812 */ /* 0x000fe400078ec0ff */
[C---:B------:R-:W-:Y:S02]  /*2240*/  LOP3.LUT R81, R4.reuse, 0x8, R81, 0x78, !PT ;  /* 0x0000000804517812 */ /* 0x040fe400078e7851 */
[--C-:B------:R-:W-:Y:S02]  /*2250*/  LOP3.LUT R87, R87, 0x20, R102.reuse, 0xf8, !PT ;  /* 0x0000002057577812 */ /* 0x100fe400078ef866 */
[----:B------:R-:W-:Y:S02]  /*2260*/  LOP3.LUT R6, R5, 0x120, R102, 0xf8, !PT ;  /* 0x0000012005067812 */ /* 0x000fe400078ef866 */
[----:B------:R-:W-:Y:S02]  /*2270*/  LOP3.LUT R4, R4, 0x8, R114, 0x78, !PT ;  /* 0x0000000804047812 */ /* 0x000fe400078e7872 */
[----:B------:R-:W-:-:S02]  /*2280*/  LOP3.LUT R115, R6, R81, RZ, 0xfc, !PT ;  /* 0x0000005106737212 */ /* 0x000fc400078efcff */
[----:B------:R-:W-:Y:S02]  /*2290*/  LOP3.LUT R87, R87, R4, RZ, 0xfc, !PT ;  /* 0x0000000457577212 */ /* 0x000fe400078efcff */
[----:B------:R-:W-:Y:S02]  /*22a0*/  LEA R115, R115, UR5, 0x1 ;  /* 0x0000000573737c11 */ /* 0x000fe4000f8e08ff */
[----:B------:R-:W-:Y:S02]  /*22b0*/  LEA R83, R87, UR5, 0x1 ;  /* 0x0000000557537c11 */ /* 0x000fe4000f8e08ff */
[----:B------:R-:W-:Y:S01]  /*22c0*/  SEL R86, R86, 0xffffffe0, !P6 ;  /* 0xffffffe056567807 */ /* 0x000fe20007000000 */
[----:B------:R-:W-:Y:S04]  /*22d0*/  LDSM.16.M88.4 R24, [R115] ;  /* 0x000000007318783b */ /* 0x000fe80000000200 */
[----:B------:R-:W1:Y:S01]  /*22e0*/  LDSM.16.M88.4 R48, [R83+0x3000] ;  /* 0x003000005330783b */ /* 0x000e620000000200 */
[----:B------:R-:W-:-:S02]  /*22f0*/  IMAD.IADD R82, R115, 0x1, R86 ;  /* 0x0000000173527824 */ /* 0x000fc400078e0256 */
[----:B------:R-:W-:Y:S01]  /*2300*/  IMAD.IADD R80, R83, 0x1, R86 ;  /* 0x0000000153507824 */ /* 0x000fe200078e0256 */
[----:B------:R-:W2:Y:S04]  /*2310*/  LDSM.16.M88.4 R40, [R83+0x3400] ;  /* 0x003400005328783b */ /* 0x000ea80000000200 */
[----:B------:R-:W5:Y:S04]  /*2320*/  LDSM.16.M88.4 R32, [R83+0x3800] ;  /* 0x003800005320783b */ /* 0x000f680000000200 */
[----:B------:R-:W-:Y:S04]  /*2330*/  LDSM.16.M88.4 R68, [R82] ;  /* 0x000000005244783b */ /* 0x000fe80000000200 */
[----:B---3--:R-:W3:Y:S04]  /*2340*/  LDSM.16.M88.4 R16, [R80+0x3000] ;  /* 0x003000005010783b */ /* 0x008ee80000000200 */
[----:B------:R-:W4:Y:S04]  /*2350*/  LDSM.16.M88.4 R56, [R83+0x3c00] ;  /* 0x003c00005338783b */ /* 0x000f280000000200 */
[----:B------:R-:W4:Y:S04]  /*2360*/  LDSM.16.M88.4 R8, [R80+0x3400] ;  /* 0x003400005008783b */ /* 0x000f280000000200 */
[----:B------:R-:W4:Y:S04]  /*2370*/  LDSM.16.M88.4 R12, [R80+0x3800] ;  /* 0x00380000500c783b */ /* 0x000f280000000200 */
[----:B------:R-:W-:Y:S04]  /*2380*/  LDSM.16.M88.4 R20, [R115+0x1000] ;  /* 0x001000007314783b */ /* 0x000fe80000000200 */
[----:B------:R-:W4:Y:S01]  /*2390*/  LDSM.16.M88.4 R4, [R83+0x4000] ;  /* 0x004000005304783b */ /* 0x000f220000000200 */
[C---:B-1----:R-:W-:Y:S03]  /*23a0*/  HMMA.16816.F32.BF16 R52, R24.reuse, R48, RZ ;  /* 0x000000301834723c */ /* 0x042fe600000418ff */
[----:B------:R-:W1:Y:S04]  /*23b0*/  LDSM.16.M88.4 R72, [R80+0x3c00] ;  /* 0x003c00005048783b */ /* 0x000e680000000200 */
[----:B------:R-:W1:Y:S01]  /*23c0*/  LDSM.16.M88.4 R64, [R83+0x4400] ;  /* 0x004400005340783b */ /* 0x000e620000000200 */
[C---:B------:R-:W-:Y:S03]  /*23d0*/  HMMA.16816.F32.BF16 R48, R24.reuse, R50, RZ ;  /* 0x000000321830723c */ /* 0x040fe600000418ff */
[----:B------:R-:W1:Y:S04]  /*23e0*/  LDSM.16.M88.4 R60, [R83+0x4800] ;  /* 0x00480000533c783b */ /* 0x000e680000000200 */
[----:B------:R-:W-:Y:S01]  /*23f0*/  LDSM.16.M88.4 R76, [R80+0x4c00] ;  /* 0x004c0000504c783b */ /* 0x000fe20000000200 */
[C---:B--2---:R-:W-:Y:S08]  /*2400*/  HMMA.16816.F32.BF16 R44, R24.reuse, R40, RZ ;  /* 0x00000028182c723c */ /* 0x044ff000000418ff */
[C---:B-----5:R-:W-:Y:S08]  /*2410*/  HMMA.16816.F32.BF16 R36, R24.reuse, R32, RZ ;  /* 0x000000201824723c */ /* 0x060ff000000418ff */
[C---:B------:R-:W-:Y:S08]  /*2420*/  HMMA.16816.F32.BF16 R40, R24.reuse, R42, RZ ;  /* 0x0000002a1828723c */ /* 0x040ff000000418ff */
[----:B------:R-:W-:Y:S08]  /*2430*/  HMMA.16816.F32.BF16 R32, R24, R34, RZ ;  /* 0x000000221820723c */ /* 0x000ff000000418ff */
[C---:B---3--:R-:W-:Y:S08]  /*2440*/  HMMA.16816.F32.BF16 R52, R68.reuse, R16, R52 ;  /* 0x000000104434723c */ /* 0x048ff00000041834 */
[----:B------:R-:W-:Y:S01]  /*2450*/  HMMA.16816.F32.BF16 R48, R68, R18, R48 ;  /* 0x000000124430723c */ /* 0x000fe20000041830 */
[----:B------:R-:W-:Y:S07]  /*2460*/  LDSM.16.M88.4 R16, [R80+0x4000] ;  /* 0x004000005010783b */ /* 0x000fee0000000200 */
[C---:B----4-:R-:W-:Y:S08]  /*2470*/  HMMA.16816.F32.BF16 R28, R24.reuse, R56, RZ ;  /* 0x00000038181c723c */ /* 0x050ff000000418ff */
[----:B------:R-:W-:Y:S01]  /*2480*/  HMMA.16816.F32.BF16 R24, R24, R58, RZ ;  /* 0x0000003a1818723c */ /* 0x000fe200000418ff */
[----:B------:R-:W2:Y:S07]  /*2490*/  LDSM.16.M88.4 R56, [R83+0x4c00] ;  /* 0x004c00005338783b */ /* 0x000eae0000000200 */
[C---:B------:R-:W-:Y:S08]  /*24a0*/  HMMA.16816.F32.BF16 R44, R68.reuse, R8, R44 ;  /* 0x00000008442c723c */ /* 0x040ff0000004182c */
[C---:B------:R-:W-:Y:S01]  /*24b0*/  HMMA.16816.F32.BF16 R40, R68.reuse, R10, R40 ;  /* 0x0000000a4428723c */ /* 0x040fe20000041828 */
[----:B------:R-:W-:Y:S07]  /*24c0*/  LDSM.16.M88.4 R8, [R82+0x1000] ;  /* 0x001000005208783b */ /* 0x000fee0000000200 */
[C---:B------:R-:W-:Y:S08]  /*24d0*/  HMMA.16816.F32.BF16 R36, R68.reuse, R12, R36 ;  /* 0x0000000c4424723c */ /* 0x040ff00000041824 */
[----:B------:R-:W-:Y:S01]  /*24e0*/  HMMA.16816.F32.BF16 R32, R68, R14, R32 ;  /* 0x0000000e4420723c */ /* 0x000fe20000041820 */
[----:B------:R-:W3:Y:S07]  /*24f0*/  LDSM.16.M88.4 R12, [R80+0x4400] ;  /* 0x00440000500c783b */ /* 0x000eee0000000200 */
[C---:B------:R-:W-:Y:S08]  /*2500*/  HMMA.16816.F32.BF16 R52, R20.reuse, R4, R52 ;  /* 0x000000041434723c */ /* 0x040ff00000041834 */
[----:B------:R-:W-:Y:S01]  /*2510*/  HMMA.16816.F32.BF16 R48, R20, R6, R48 ;  /* 0x000000061430723c */ /* 0x000fe20000041830 */
[----:B------:R-:W4:Y:S07]  /*2520*/  LDSM.16.M88.4 R4, [R80+0x4800] ;  /* 0x004800005004783b */ /* 0x000f2e0000000200 */
[C---:B-1----:R-:W-:Y:S08]  /*2530*/  HMMA.16816.F32.BF16 R28, R68.reuse, R72, R28 ;  /* 0x00000048441c723c */ /* 0x042ff0000004181c */
[----:B------:R-:W-:Y:S01]  /*2540*/  HMMA.16816.F32.BF16 R24, R68, R74, R24 ;  /* 0x0000004a4418723c */ /* 0x000fe20000041818 */
[----:B------:R-:W-:Y:S04]  /*2550*/  LDSM.16.M88.4 R72, [R115+0x2000] ;  /* 0x002000007348783b */ /* 0x000fe80000000200 */
[----:B------:R-:W-:Y:S03]  /*2560*/  LDSM.16.M88.4 R68, [R83+0x5000] ;  /* 0x005000005344783b */ /* 0x000fe60000000200 */
[C---:B------:R-:W-:Y:S08]  /*2570*/  HMMA.16816.F32.BF16 R44, R20.reuse, R64, R44 ;  /* 0x00000040142c723c */ /* 0x040ff0000004182c */
[C---:B------:R-:W-:Y:S01]  /*2580*/  HMMA.16816.F32.BF16 R40, R20.reuse, R66, R40 ;  /* 0x000000421428723c */ /* 0x040fe20000041828 */
[----:B------:R-:W-:Y:S07]  /*2590*/  LDSM.16.M88.4 R64, [R83+0x5400] ;  /* 0x005400005340783b */ /* 0x000fee0000000200 */
[C---:B------:R-:W-:Y:S08]  /*25a0*/  HMMA.16816.F32.BF16 R36, R20.reuse, R60, R36 ;  /* 0x0000003c1424723c */ /* 0x040ff00000041824 */
[C---:B------:R-:W-:Y:S01]  /*25b0*/  HMMA.16816.F32.BF16 R32, R20.reuse, R62, R32 ;  /* 0x0000003e1420723c */ /* 0x040fe20000041820 */
[----:B------:R-:W1:Y:S07]  /*25c0*/  LDSM.16.M88.4 R60, [R83+0x5800] ;  /* 0x00580000533c783b */ /* 0x000e6e0000000200 */
[C---:B--2---:R-:W-:Y:S08]  /*25d0*/  HMMA.16816.F32.BF16 R28, R20.reuse, R56, R28 ;  /* 0x00000038141c723c */ /* 0x044ff0000004181c */
[----:B------:R-:W-:Y:S01]  /*25e0*/  HMMA.16816.F32.BF16 R24, R20, R58, R24 ;  /* 0x0000003a1418723c */ /* 0x000fe20000041818 */
[----:B------:R-:W2:Y:S04]  /*25f0*/  LDSM.16.M88.4 R56, [R83+0x5c00] ;  /* 0x005c00005338783b */ /* 0x000ea80000000200 */
[----:B------:R-:W-:Y:S03]  /*2600*/  LDSM.16.M88.4 R20, [R80+0x5000] ;  /* 0x005000005014783b */ /* 0x000fe60000000200 */
[C---:B---3--:R-:W-:Y:S08]  /*2610*/  HMMA.16816.F32.BF16 R44, R8.reuse, R12, R44 ;  /* 0x0000000c082c723c */ /* 0x048ff0000004182c */
[C---:B------:R-:W-:Y:S01]  /*2620*/  HMMA.16816.F32.BF16 R40, R8.reuse, R14, R40 ;  /* 0x0000000e0828723c */ /* 0x040fe20000041828 */
[----:B------:R-:W-:Y:S07]  /*2630*/  LDSM.16.M88.4 R12, [R80+0x5800] ;  /* 0x00580000500c783b */ /* 0x000fee0000000200 */
[C---:B----4-:R-:W-:Y:S08]  /*2640*/  HMMA.16816.F32.BF16 R36, R8.reuse, R4, R36 ;  /* 0x000000040824723c */ /* 0x050ff00000041824 */
[C---:B------:R-:W-:Y:S01]  /*2650*/  HMMA.16816.F32.BF16 R32, R8.reuse, R6, R32 ;  /* 0x000000060820723c */ /* 0x040fe20000041820 */
[----:B------:R-:W3:Y:S07]  /*2660*/  LDSM.16.M88.4 R4, [R82+0x2000] ;  /* 0x002000005204783b */ /* 0x000eee0000000200 */
[C---:B------:R-:W-:Y:S08]  /*2670*/  HMMA.16816.F32.BF16 R52, R8.reuse, R16, R52 ;  /* 0x000000100834723c */ /* 0x040ff00000041834 */
[C---:B------:R-:W-:Y:S01]  /*2680*/  HMMA.16816.F32.BF16 R48, R8.reuse, R18, R48 ;  /* 0x000000120830723c */ /* 0x040fe20000041830 */
[----:B------:R-:W-:Y:S07]  /*2690*/  LDSM.16.M88.4 R16, [R80+0x5400] ;  /* 0x005400005010783b */ /* 0x000fee0000000200 */
[C---:B------:R-:W-:Y:S08]  /*26a0*/  HMMA.16816.F32.BF16 R28, R8.reuse, R76, R28 ;  /* 0x0000004c081c723c */ /* 0x040ff0000004181c */
[----:B------:R-:W-:Y:S01]  /*26b0*/  HMMA.16816.F32.BF16 R24, R8, R78, R24 ;  /* 0x0000004e0818723c */ /* 0x000fe20000041818 */
[----:B------:R-:W4:Y:S01]  /*26c0*/  LDSM.16.M88.4 R8, [R80+0x5c00] ;  /* 0x005c00005008783b */ /* 0x000f220000000200 */
[----:B------:R-:W-:-:S06]  /*26d0*/  DEPBAR.LE SB0, 0x0 ;  /* 0x000080000000791a */ /* 0x000fcc0000000000 */
[C---:B-1----:R-:W-:Y:S08]  /*26e0*/  HMMA.16816.F32.BF16 R36, R72.reuse, R60, R36 ;  /* 0x0000003c4824723c */ /* 0x042ff00000041824 */
[C---:B------:R-:W-:Y:S08]  /*26f0*/  HMMA.16816.F32.BF16 R52, R72.reuse, R68, R52 ;  /* 0x000000444834723c */ /* 0x040ff00000041834 */
[C---:B--2---:R-:W-:Y:S08]  /*2700*/  HMMA.16816.F32.BF16 R24, R72.reuse, R58, R24 ;  /* 0x0000003a4818723c */ /* 0x044ff00000041818 */
[C---:B------:R-:W-:Y:S08]  /*2710*/  HMMA.16816.F32.BF16 R44, R72.reuse, R64, R44 ;  /* 0x00000040482c723c */ /* 0x040ff0000004182c */
[----:B------:R-:W-:Y:S08]  /*2720*/  HMMA.16816.F32.BF16 R48, R72, R70, R48 ;  /* 0x000000464830723c */ /* 0x000ff00000041830 */
[----:B---3--:R-:W-:Y:S01]  /*2730*/  HMMA.16816.F32.BF16 R36, R4, R12, R36 ;  /* 0x0000000c0424723c */ /* 0x008fe20000041824 */
[----:B------:R-:W-:-:S05]  /*2740*/  IMAD.SHL.U32 R12, R114, 0x2, RZ ;  /* 0x00000002720c7824 */ /* 0x000fca00078e00ff */
[----:B------:R-:W-:Y:S02]  /*2750*/  LOP3.LUT R12, R12, 0x6, RZ, 0xc0, !PT ;  /* 0x000000060c0c7812 */ /* 0x000fe400078ec0ff */
[----:B------:R-:W-:Y:S08]  /*2760*/  HMMA.16816.F32.BF16 R40, R72, R66, R40 ;  /* 0x000000424828723c */ /* 0x000ff00000041828 */
[----:B----4-:R-:W-:Y:S01]  /*2770*/  HMMA.16816.F32.BF16 R24, R4, R10, R24 ;  /* 0x0000000a0418723c */ /* 0x010fe20000041818 */
[----:B------:R-:W-:-:S04]  /*2780*/  IMAD R11, R103, 0x40, R12 ;  /* 0x00000040670b7824 */ /* 0x000fc800078e020c */
[C---:B------:R-:W-:Y:S02]  /*2790*/  VIADD R10, R11.reuse, 0xffffffc0 ;  /* 0xffffffc00b0a7836 */ /* 0x040fe40000000000 */
[C---:B------:R-:W-:Y:S01]  /*27a0*/  VIADD R2, R11.reuse, 0xffffffe1 ;  /* 0xffffffe10b027836 */ /* 0x040fe20000000000 */
[----:B------:R-:W-:Y:S02]  /*27b0*/  HMMA.16816.F32.BF16 R52, R4, R20, R52 ;  /* 0x000000140434723c */ /* 0x000fe40000041834 */
[----:B------:R-:W-:Y:S01]  /*27c0*/  I2FP.F32.U32 R3, R10 ;  /* 0x0000000a00037245 */ /* 0x000fe20000201000 */
[----:B------:R-:W-:Y:S01]  /*27d0*/  BAR.SYNC.DEFER_BLOCKING 0x0 ;  /* 0x0000000000007b1d */ /* 0x000fe20000010000 */
[C---:B------:R-:W-:Y:S02]  /*27e0*/  ISETP.GE.AND P4, PT, R10.reuse, R106, PT ;  /* 0x0000006a0a00720c */ /* 0x040fe40003f86270 */
[----:B------:R-:W-:Y:S02]  /*27f0*/  ISETP.GE.AND P1, PT, R10, R105, PT ;  /* 0x000000690a00720c */ /* 0x000fe40003f26270 */
[----:B------:R-:W-:Y:S08]  /*2800*/  HMMA.16816.F32.BF16 R32, R72, R62, R32 ;  /* 0x0000003e4820723c */ /* 0x000ff00000041820 */
[----:B------:R-:W-:Y:S01]  /*2810*/  HMMA.16816.F32.BF16 R44, R4, R16, R44 ;  /* 0x00000010042c723c */ /* 0x000fe2000004182c */
[----:B------:R-:W-:-:S02]  /*2820*/  VIADD R17, R11, 0xfffffff8 ;  /* 0xfffffff80b117836 */ /* 0x000fc40000000000 */
[----:B------:R-:W-:-:S03]  /*2830*/  VIADD R16, R11, 0xffffffc9 ;  /* 0xffffffc90b107836 */ /* 0x000fc60000000000 */
[C---:B------:R-:W-:Y:S02]  /*2840*/  ISETP.GE.AND P0, PT, R17.reuse, R106, PT ;  /* 0x0000006a1100720c */ /* 0x040fe40003f06270 */
[----:B------:R-:W-:Y:S01]  /*2850*/  HMMA.16816.F32.BF16 R48, R4, R22, R48 ;  /* 0x000000160430723c */ /* 0x000fe20000041830 */
[----:B------:R-:W-:Y:S01]  /*2860*/  ISETP.GE.AND P3, PT, R17, R105, PT ;  /* 0x000000691100720c */ /* 0x000fe20003f66270 */
[----:B------:R-:W-:Y:S01]  /*2870*/  FFMA.FTZ R23, R3, R0, R52 ;  /* 0x0000000003177223 */ /* 0x000fe20000010034 */
[----:B------:R-:W-:Y:S01]  /*2880*/  I2FP.F32.U32 R17, R17 ;  /* 0x0000001100117245 */ /* 0x000fe20000201000 */
[----:B------:R-:W-:-:S03]  /*2890*/  VIADD R22, R11, 0xffffffc1 ;  /* 0xffffffc10b167836 */ /* 0x000fc60000000000 */
[----:B------:R-:W-:Y:S01]  /*28a0*/  FSEL R23, R23, -INF , !P4 ;  /* 0xff80000017177808 */ /* 0x000fe20006000000 */
[----:B------:R-:W-:Y:S01]  /*28b0*/  HMMA.16816.F32.BF16 R28, R72, R56, R28 ;  /* 0x00000038481c723c */ /* 0x000fe2000004181c */
[CC--:B------:R-:W-:Y:S01]  /*28c0*/  FFMA.FTZ R24, R17.reuse, R0.reuse, R24 ;  /* 0x0000000011187223 */ /* 0x0c0fe20000010018 */
[----:B------:R-:W-:Y:S01]  /*28d0*/  FFMA.FTZ R26, R17, R0, R26 ;  /* 0x00000000111a7223 */ /* 0x000fe2000001001a */
[C---:B------:R-:W-:Y:S02]  /*28e0*/  ISETP.GE.AND P5, PT, R22.reuse, R106, PT ;  /* 0x0000006a1600720c */ /* 0x040fe40003fa6270 */
[----:B------:R-:W-:Y:S02]  /*28f0*/  ISETP.GE.AND P2, PT, R22, R105, PT ;  /* 0x000000691600720c */ /* 0x000fe40003f46270 */
[----:B------:R-:W-:Y:S01]  /*2900*/  I2FP.F32.U32 R22, R22 ;  /* 0x0000001600167245 */ /* 0x000fe20000201000 */
[----:B------:R-:W-:Y:S01]  /*2910*/  HMMA.16816.F32.BF16 R40, R4, R18, R40 ;  /* 0x000000120428723c */ /* 0x000fe20000041828 */
[----:B------:R-:W-:Y:S01]  /*2920*/  FFMA.FTZ R18, R3, R0, R54 ;  /* 0x0000000003127223 */ /* 0x000fe20000010036 */
[----:B------:R-:W-:-:S04]  /*2930*/  VIADD R3, R11, 0xffffffc8 ;  /* 0xffffffc80b037836 */ /* 0x000fc80000000000 */
[----:B------:R-:W-:Y:S02]  /*2940*/  FSEL R18, R18, -INF , !P1 ;  /* 0xff80000012127808 */ /* 0x000fe40004800000 */
[C---:B------:R-:W-:Y:S01]  /*2950*/  HMMA.16816.F32.BF16 R12, R4.reuse, R14, R32 ;  /* 0x0000000e040c723c */ /* 0x040fe20000041820 */
[----:B------:R-:W-:Y:S01]  /*2960*/  FSEL R35, R24, -INF , !P0 ;  /* 0xff80000018237808 */ /* 0x000fe20004000000 */
[-C--:B------:R-:W-:Y:S01]  /*2970*/  FFMA.FTZ R33, R22, R0.reuse, R53 ;  /* 0x0000000016217223 */ /* 0x080fe20000010035 */
[----:B------:R-:W-:Y:S01]  /*2980*/  FSEL R34, R26, -INF , !P3 ;  /* 0xff8000001a227808 */ /* 0x000fe20005800000 */
[----:B------:R-:W-:Y:S01]  /*2990*/  FFMA.FTZ R22, R22, R0, R55 ;  /* 0x0000000016167223 */ /* 0x000fe20000010037 */
[CC--:B------:R-:W-:Y:S01]  /*29a0*/  ISETP.GE.AND P0, PT, R16.reuse, R106.reuse, PT ;  /* 0x0000006a1000720c */ /* 0x0c0fe20003f06270 */
[----:B------:R-:W-:Y:S01]  /*29b0*/  VIADD R24, R11, 0xffffffe9 ;  /* 0xffffffe90b187836 */ /* 0x000fe20000000000 */
[-C--:B------:R-:W-:Y:S01]  /*29c0*/  ISETP.GE.AND P3, PT, R16, R105.reuse, PT ;  /* 0x000000691000720c */ /* 0x080fe20003f66270 */
[----:B------:R-:W-:Y:S01]  /*29d0*/  HMMA.16816.F32.BF16 R28, R4, R8, R28 ;  /* 0x00000008041c723c */ /* 0x000fe2000004181c */
[----:B------:R-:W-:Y:S01]  /*29e0*/  ISETP.GE.AND P4, PT, R3, R106, PT ;  /* 0x0000006a0300720c */ /* 0x000fe20003f86270 */
[----:B------:R-:W-:Y:S01]  /*29f0*/  VIADD R5, R11, 0xffffffd0 ;  /* 0xffffffd00b057836 */ /* 0x000fe20000000000 */
[----:B------:R-:W-:Y:S01]  /*2a00*/  ISETP.GE.AND P1, PT, R3, R105, PT ;  /* 0x000000690300720c */ /* 0x000fe20003f26270 */
[C---:B------:R-:W-:Y:S01]  /*2a10*/  VIADD R8, R11.reuse, 0xffffffd1 ;  /* 0xffffffd10b087836 */ /* 0x040fe20000000000 */
[----:B------:R-:W-:Y:S01]  /*2a20*/  I2FP.F32.U32 R16, R16 ;  /* 0x0000001000107245 */ /* 0x000fe20000201000 */
[----:B------:R-:W-:Y:S01]  /*2a30*/  VIADD R6, R11, 0xffffffd9 ;  /* 0xffffffd90b067836 */ /* 0x000fe20000000000 */
[----:B------:R-:W-:-:S02]  /*2a40*/  I2FP.F32.U32 R3, R3 ;  /* 0x0000000300037245 */ /* 0x000fc40000201000 */
[----:B------:R-:W-:Y:S01]  /*2a50*/  FSEL R33, R33, -INF , !P5 ;  /* 0xff80000021217808 */ /* 0x000fe20006800000 */
[CC--:B------:R-:W-:Y:S01]  /*2a60*/  FFMA.FTZ R19, R16.reuse, R0.reuse, R49 ;  /* 0x0000000010137223 */ /* 0x0c0fe20000010031 */
[-C--:B------:R-:W-:Y:S01]  /*2a70*/  FFMA.FTZ R16, R16, R0.reuse, R51 ;  /* 0x0000000010107223 */ /* 0x080fe20000010033 */
[CC--:B------:R-:W-:Y:S01]  /*2a80*/  FFMA.FTZ R21, R3.reuse, R0.reuse, R48 ;  /* 0x0000000003157223 */ /* 0x0c0fe20000010030 */
[----:B------:R-:W-:Y:S01]  /*2a90*/  FFMA.FTZ R20, R3, R0, R50 ;  /* 0x0000000003147223 */ /* 0x000fe20000010032 */
[----:B------:R-:W-:Y:S01]  /*2aa0*/  VIADD R3, R11, 0xffffffd8 ;  /* 0xffffffd80b037836 */ /* 0x000fe20000000000 */
[----:B------:R-:W-:Y:S02]  /*2ab0*/  FSEL R19, R19, -INF , !P0 ;  /* 0xff80000013137808 */ /* 0x000fe40004000000 */
[----:B------:R-:W-:Y:S02]  /*2ac0*/  FSEL R16, R16, -INF , !P3 ;  /* 0xff80000010107808 */ /* 0x000fe40005800000 */
[----:B------:R-:W-:-:S02]  /*2ad0*/  ISETP.GE.AND P0, PT, R3, R106, PT ;  /* 0x0000006a0300720c */ /* 0x000fc40003f06270 */
[----:B------:R-:W-:Y:S02]  /*2ae0*/  ISETP.GE.AND P3, PT, R3, R105, PT ;  /* 0x000000690300720c */ /* 0x000fe40003f66270 */
[----:B------:R-:W-:Y:S02]  /*2af0*/  FSEL R22, R22, -INF , !P2 ;  /* 0xff80000016167808 */ /* 0x000fe40005000000 */
[----:B------:R-:W-:Y:S02]  /*2b00*/  FSEL R21, R21, -INF , !P4 ;  /* 0xff80000015157808 */ /* 0x000fe40006000000 */
[----:B------:R-:W-:Y:S02]  /*2b10*/  FSEL R20, R20, -INF , !P1 ;  /* 0xff80000014147808 */ /* 0x000fe40004800000 */
[----:B------:R-:W-:Y:S02]  /*2b20*/  I2FP.F32.U32 R3, R3 ;  /* 0x0000000300037245 */ /* 0x000fe40000201000 */
[----:B------:R-:W-:-:S02]  /*2b30*/  ISETP.GE.AND P5, PT, R5, R106, PT ;  /* 0x0000006a0500720c */ /* 0x000fc40003fa6270 */
[-C--:B------:R-:W-:Y:S01]  /*2b40*/  ISETP.GE.AND P2, PT, R5, R105.reuse, PT ;  /* 0x000000690500720c */ /* 0x080fe20003f46270 */
[C---:B------:R-:W-:Y:S01]  /*2b50*/  FFMA.FTZ R7, R3.reuse, R0, R40 ;  /* 0x0000000003077223 */ /* 0x040fe20000010028 */
[C---:B------:R-:W-:Y:S01]  /*2b60*/  ISETP.GE.AND P4, PT, R8.reuse, R106, PT ;  /* 0x0000006a0800720c */ /* 0x040fe20003f86270 */
[----:B------:R-:W-:Y:S01]  /*2b70*/  FFMA.FTZ R4, R3, R0, R42 ;  /* 0x0000000003047223 */ /* 0x000fe2000001002a */
[----:B------:R-:W-:Y:S01]  /*2b80*/  ISETP.GE.AND P1, PT, R8, R105, PT ;  /* 0x000000690800720c */ /* 0x000fe20003f26270 */
[----:B------:R-:W-:Y:S01]  /*2b90*/  VIADD R3, R11, 0xffffffe0 ;  /* 0xffffffe00b037836 */ /* 0x000fe20000000000 */
[----:B------:R-:W-:Y:S02]  /*2ba0*/  I2FP.F32.U32 R5, R5 ;  /* 0x0000000500057245 */ /* 0x000fe40000201000 */
[----:B------:R-:W-:Y:S02]  /*2bb0*/  I2FP.F32.U32 R8, R8 ;  /* 0x0000000800087245 */ /* 0x000fe40000201000 */
[----:B------:R-:W-:Y:S01]  /*2bc0*/  FSEL R7, R7, -INF , !P0 ;  /* 0xff80000007077808 */ /* 0x000fe20004000000 */
[CC--:B------:R-:W-:Y:S01]  /*2bd0*/  FFMA.FTZ R17, R5.reuse, R0.reuse, R44 ;  /* 0x0000000005117223 */ /* 0x0c0fe2000001002c */
[-C--:B------:R-:W-:Y:S01]  /*2be0*/  FFMA.FTZ R10, R5, R0.reuse, R46 ;  /* 0x00000000050a7223 */ /* 0x080fe2000001002e */
[CC--:B------:R-:W-:Y:S01]  /*2bf0*/  FFMA.FTZ R9, R8.reuse, R0.reuse, R45 ;  /* 0x0000000008097223 */ /* 0x0c0fe2000001002d */
[----:B------:R-:W-:Y:S01]  /*2c00*/  FFMA.FTZ R8, R8, R0, R47 ;  /* 0x0000000008087223 */ /* 0x000fe2000001002f */
[----:B------:R-:W-:-:S02]  /*2c10*/  FSEL R4, R4, -INF , !P3 ;  /* 0xff80000004047808 */ /* 0x000fc40005800000 */
[C---:B------:R-:W-:Y:S02]  /*2c20*/  ISETP.GE.AND P0, PT, R2.reuse, R106, PT ;  /* 0x0000006a0200720c */ /* 0x040fe40003f06270 */
[----:B------:R-:W-:Y:S02]  /*2c30*/  ISETP.GE.AND P3, PT, R2, R105, PT ;  /* 0x000000690200720c */ /* 0x000fe40003f66270 */
[----:B------:R-:W-:Y:S02]  /*2c40*/  FSEL R17, R17, -INF , !P5 ;  /* 0xff80000011117808 */ /* 0x000fe40006800000 */
[----:B------:R-:W-:Y:S02]  /*2c50*/  FSEL R10, R10, -INF , !P2 ;  /* 0xff8000000a0a7808 */ /* 0x000fe40005000000 */
[----:B------:R-:W-:Y:S02]  /*2c60*/  I2FP.F32.U32 R2, R2 ;  /* 0x0000000200027245 */ /* 0x000fe40000201000 */
[----:B------:R-:W-:-:S02]  /*2c70*/  ISETP.GE.AND P5, PT, R6, R106, PT ;  /* 0x0000006a0600720c */ /* 0x000fc40003fa6270 */
[-C--:B------:R-:W-:Y:S01]  /*2c80*/  ISETP.GE.AND P2, PT, R6, R105.reuse, PT ;  /* 0x000000690600720c */ /* 0x080fe20003f46270 */
[CC--:B------:R-:W-:Y:S01]  /*2c90*/  FFMA.FTZ R37, R2.reuse, R0.reuse, R37 ;  /* 0x0000000002257223 */ /* 0x0c0fe20000010025 */
[----:B------:R-:W-:Y:S01]  /*2ca0*/  FSEL R9, R9, -INF , !P4 ;  /* 0xff80000009097808 */ /* 0x000fe20006000000 */
[----:B------:R-:W-:Y:S01]  /*2cb0*/  FFMA.FTZ R39, R2, R0, R39 ;  /* 0x0000000002277223 */ /* 0x000fe20000010027 */
[----:B------:R-:W-:Y:S01]  /*2cc0*/  FSEL R8, R8, -INF , !P1 ;  /* 0xff80000008087808 */ /* 0x000fe20004800000 */
[----:B------:R-:W-:Y:S01]  /*2cd0*/  VIADD R2, R11, 0xfffffff0 ;  /* 0xfffffff00b027836 */ /* 0x000fe20000000000 */
[----:B------:R-:W-:Y:S02]  /*2ce0*/  I2FP.F32.U32 R6, R6 ;  /* 0x0000000600067245 */ /* 0x000fe40000201000 */
[C---:B------:R-:W-:Y:S02]  /*2cf0*/  ISETP.GE.AND P4, PT, R3.reuse, R106, PT ;  /* 0x0000006a0300720c */ /* 0x040fe40003f86270 */
[----:B------:R-:W-:Y:S01]  /*2d00*/  ISETP.GE.AND P1, PT, R3, R105, PT ;  /* 0x000000690300720c */ /* 0x000fe20003f26270 */
[CC--:B------:R-:W-:Y:S01]  /*2d10*/  FFMA.FTZ R5, R6.reuse, R0.reuse, R41 ;  /* 0x0000000006057223 */ /* 0x0c0fe20000010029 */
[----:B------:R-:W-:Y:S01]  /*2d20*/  I2FP.F32.U32 R3, R3 ;  /* 0x0000000300037245 */ /* 0x000fe20000201000 */
[----:B------:R-:W-:Y:S01]  /*2d30*/  FFMA.FTZ R6, R6, R0, R43 ;  /* 0x0000000006067223 */ /* 0x000fe2000001002b */
[----:B------:R-:W-:-:S02]  /*2d40*/  FSEL R119, R37, -INF , !P0 ;  /* 0xff80000025777808 */ /* 0x000fc40004000000 */
[----:B------:R-:W-:Y:S01]  /*2d50*/  I2FP.F32.U32 R37, R2 ;  /* 0x0000000200257245 */ /* 0x000fe20000201000 */
[CC--:B------:R-:W-:Y:S01]  /*2d60*/  FFMA.FTZ R36, R3.reuse, R0.reuse, R36 ;  /* 0x0000000003247223 */ /* 0x0c0fe20000010024 */
[-C--:B------:R-:W-:Y:S01]  /*2d70*/  FFMA.FTZ R38, R3, R0.reuse, R38 ;  /* 0x0000000003267223 */ /* 0x080fe20000010026 */
[----:B------:R-:W-:Y:S01]  /*2d80*/  VIADD R3, R11, 0xffffffe8 ;  /* 0xffffffe80b037836 */ /* 0x000fe20000000000 */
[----:B------:R-:W-:Y:S01]  /*2d90*/  FSEL R5, R5, -INF , !P5 ;  /* 0xff80000005057808 */ /* 0x000fe20006800000 */
[CC--:B------:R-:W-:Y:S01]  /*2da0*/  FFMA.FTZ R28, R37.reuse, R0.reuse, R28 ;  /* 0x00000000251c7223 */ /* 0x0c0fe2000001001c */
[----:B------:R-:W-:Y:S01]  /*2db0*/  FSEL R6, R6, -INF , !P2 ;  /* 0xff80000006067808 */ /* 0x000fe20005000000 */
[----:B------:R-:W-:Y:S01]  /*2dc0*/  FFMA.FTZ R30, R37, R0, R30 ;  /* 0x00000000251e7223 */ /* 0x000fe2000001001e */
[C---:B------:R-:W-:Y:S02]  /*2dd0*/  ISETP.GE.AND P5, PT, R3.reuse, R106, PT ;  /* 0x0000006a0300720c */ /* 0x040fe40003fa6270 */
[----:B------:R-:W-:-:S02]  /*2de0*/  ISETP.GE.AND P2, PT, R3, R105, PT ;  /* 0x000000690300720c */ /* 0x000fc40003f46270 */
[----:B------:R-:W-:Y:S02]  /*2df0*/  I2FP.F32.U32 R3, R3 ;  /* 0x0000000300037245 */ /* 0x000fe40000201000 */
[----:B------:R-:W-:Y:S02]  /*2e00*/  ISETP.GE.AND P0, PT, R2, R106, PT ;  /* 0x0000006a0200720c */ /* 0x000fe40003f06270 */
[----:B------:R-:W-:Y:S01]  /*2e10*/  FSEL R108, R39, -INF , !P3 ;  /* 0xff800000276c7808 */ /* 0x000fe20005800000 */
[CC--:B------:R-:W-:Y:S01]  /*2e20*/  FFMA.FTZ R12, R3.reuse, R0.reuse, R12 ;  /* 0x00000000030c7223 */ /* 0x0c0fe2000001000c */
[----:B------:R-:W-:Y:S01]  /*2e30*/  FSEL R127, R36, -INF , !P4 ;  /* 0xff800000247f7808 */ /* 0x000fe20006000000 */
[----:B------:R-:W-:Y:S01]  /*2e40*/  FFMA.FTZ R14, R3, R0, R14 ;  /* 0x00000000030e7223 */ /* 0x000fe2000001000e */
[----:B------:R-:W-:Y:S02]  /*2e50*/  FSEL R112, R38, -INF , !P1 ;  /* 0xff80000026707808 */ /* 0x000fe40004800000 */
[-C--:B------:R-:W-:Y:S01]  /*2e60*/  ISETP.GE.AND P3, PT, R2, R105.reuse, PT ;  /* 0x000000690200720c */ /* 0x080fe20003f66270 */
[C---:B------:R-:W-:Y:S01]  /*2e70*/  VIADD R2, R11.reuse, 0xfffffff1 ;  /* 0xfffffff10b027836 */ /* 0x040fe20000000000 */
[C---:B------:R-:W-:Y:S01]  /*2e80*/  ISETP.GE.AND P4, PT, R24.reuse, R106, PT ;  /* 0x0000006a1800720c */ /* 0x040fe20003f86270 */
[----:B------:R-:W-:Y:S01]  /*2e90*/  VIADD R11, R11, 0xfffffff9 ;  /* 0xfffffff90b0b7836 */ /* 0x000fe20000000000 */
[----:B------:R-:W-:-:S02]  /*2ea0*/  ISETP.GE.AND P1, PT, R24, R105, PT ;  /* 0x000000691800720c */ /* 0x000fc40003f26270 */
[----:B------:R-:W-:Y:S02]  /*2eb0*/  FSEL R111, R28, -INF , !P0 ;  /* 0xff8000001c6f7808 */ /* 0x000fe40004000000 */
[----:B------:R-:W-:Y:S02]  /*2ec0*/  I2FP.F32.U32 R24, R24 ;  /* 0x0000001800187245 */ /* 0x000fe40000201000 */
[----:B------:R-:W-:Y:S02]  /*2ed0*/  ISETP.NE.AND P0, PT, R103, 0x1, PT ;  /* 0x000000016700780c */ /* 0x000fe40003f05270 */
[----:B------:R-:W-:Y:S01]  /*2ee0*/  FSEL R131, R12, -INF , !P5 ;  /* 0xff8000000c837808 */ /* 0x000fe20006800000 */
[-C--:B------:R-:W-:Y:S01]  /*2ef0*/  FFMA.FTZ R13, R24, R0.reuse, R13 ;  /* 0x00000000180d7223 */ /* 0x080fe2000001000d */
[----:B------:R-:W-:Y:S01]  /*2f00*/  FSEL R130, R14, -INF , !P2 ;  /* 0xff8000000e827808 */ /* 0x000fe20005000000 */
[----:B------:R-:W-:Y:S01]  /*2f10*/  FFMA.FTZ R15, R24, R0, R15 ;  /* 0x00000000180f7223 */ /* 0x000fe2000001000f */
[----:B------:R-:W-:-:S02]  /*2f20*/  ISETP.GE.AND P5, PT, R2, R106, PT ;  /* 0x0000006a0200720c */ /* 0x000fc40003fa6270 */
[----:B------:R-:W-:Y:S02]  /*2f30*/  ISETP.GE.AND P2, PT, R2, R105, PT ;  /* 0x000000690200720c */ /* 0x000fe40003f46270 */
[----:B------:R-:W-:Y:S02]  /*2f40*/  I2FP.F32.U32 R2, R2 ;  /* 0x0000000200027245 */ /* 0x000fe40000201000 */
[----:B------:R-:W-:Y:S02]  /*2f50*/  I2FP.F32.U32 R12, R11 ;  /* 0x0000000b000c7245 */ /* 0x000fe40000201000 */
[----:B------:R-:W-:Y:S01]  /*2f60*/  FSEL R113, R13, -INF , !P4 ;  /* 0xff8000000d717808 */ /* 0x000fe20006000000 */
[CC--:B------:R-:W-:Y:S01]  /*2f70*/  FFMA.FTZ R29, R2.reuse, R0.reuse, R29 ;  /* 0x00000000021d7223 */ /* 0x0c0fe2000001001d */
[----:B------:R-:W-:Y:S01]  /*2f80*/  FSEL R118, R15, -INF , !P1 ;  /* 0xff8000000f767808 */ /* 0x000fe20004800000 */
[-C--:B------:R-:W-:Y:S01]  /*2f90*/  FFMA.FTZ R31, R2, R0.reuse, R31 ;  /* 0x00000000021f7223 */ /* 0x080fe2000001001f */
[CC--:B------:R-:W-:Y:S01]  /*2fa0*/  FFMA.FTZ R25, R12.reuse, R0.reuse, R25 ;  /* 0x000000000c197223 */ /* 0x0c0fe20000010019 */
[----:B------:R-:W-:Y:S01]  /*2fb0*/  FFMA.FTZ R27, R12, R0, R27 ;  /* 0x000000000c1b7223 */ /* 0x000fe2000001001b */
[----:B------:R-:W-:-:S02]  /*2fc0*/  ISETP.GE.AND P4, PT, R11, R106, PT ;  /* 0x0000006a0b00720c */ /* 0x000fc40003f86270 */
[----:B------:R-:W-:Y:S02]  /*2fd0*/  ISETP.GE.AND P1, PT, R11, R105, PT ;  /* 0x000000690b00720c */ /* 0x000fe40003f26270 */
[----:B------:R-:W-:Y:S02]  /*2fe0*/  FSEL R90, R30, -INF , !P3 ;  /* 0xff8000001e5a7808 */ /* 0x000fe40005800000 */
[----:B------:R-:W-:Y:S02]  /*2ff0*/  FSEL R109, R29, -INF , !P5 ;  /* 0xff8000001d6d7808 */ /* 0x000fe40006800000 */
[----:B------:R-:W-:Y:S02]  /*3000*/  FSEL R89, R31, -INF , !P2 ;  /* 0xff8000001f597808 */ /* 0x000fe40005000000 */
[----:B------:R-:W-:Y:S02]  /*3010*/  FSEL R91, R25, -INF , !P4 ;  /* 0xff800000195b7808 */ /* 0x000fe40006000000 */
[----:B------:R-:W-:Y:S01]  /*3020*/  FSEL R88, R27, -INF , !P1 ;  /* 0xff8000001b587808 */ /* 0x000fe20004800000 */
[----:B------:R-:W-:Y:S06]  /*3030*/  @!P0 BRA `(.L_x_323) ;  /* 0x0000000000c88947 */ /* 0x000fec0003800000 */
[----:B------:R-:W1:Y:S01]  /*3040*/  LDCU UR4, c[0x0][0x440] ;  /* 0x00008800ff0477ac */ /* 0x000e620008000800 */
[----:B------:R-:W-:Y:S01]  /*3050*/  VIADD R3, R103, 0xfffffffe ;  /* 0xfffffffe67037836 */ /* 0x000fe20000000000 */
[----:B------:R-:W-:Y:S03]  /*3060*/  BSSY.RECONVERGENT B0, `(.L_x_324) ;  /* 0x000002e000007945 */ /* 0x000fe60003800200 */
[----:B------:R-:W-:-:S04]  /*3070*/  IMAD.WIDE.U32 R24, R3, R100, RZ ;  /* 0x0000006403187225 */ /* 0x000fc800078e00ff */
[----:B------:R-:W-:Y:S01]  /*3080*/  IMAD R12, R3, R101, R25 ;  /* 0x00000065030c7224 */ /* 0x000fe200078e0219 */
[C---:B------:R-:W-:Y:S01]  /*3090*/  LEA R14, P1, R24.reuse, R124, 0x7 ;  /* 0x0000007c180e7211 */ /* 0x040fe200078238ff */
[----:B------:R-:W-:-:S03]  /*30a0*/  IMAD.SHL.U32 R3, R24, 0x40, RZ ;  /* 0x0000004018037824 */ /* 0x000fc600078e00ff */
[--C-:B------:R-:W-:Y:S02]  /*30b0*/  LEA.HI.X R15, R24, R123, R12.reuse, 0x7, P1 ;  /* 0x0000007b180f7211 */ /* 0x100fe400008f3c0c */
[----:B------:R-:W-:Y:S02]  /*30c0*/  LEA R3, P4, R100, R3, 0x5 ;  /* 0x0000000364037211 */ /* 0x000fe400078828ff */
        /* <DEDUP_REMOVED lines=38> */
.L_x_325:
[----:B------:R3:W-:Y:S02]  /*3330*/  STS.128 [R126+0x5800], RZ ;  /* 0x005800ff7e007388 */ /* 0x0007e40000000c00 */
.L_x_326:
[----:B------:R-:W-:Y:S05]  /*3340*/  BSYNC.RECONVERGENT B0 ;  /* 0x0000000000007941 */ /* 0x000fea0003800200 */
.L_x_324:
[----:B------:R-:W0:Y:S02]  /*3350*/  LDGDEPBAR ;  /* 0x00000000000079af */ /* 0x000e240000000000 */
.L_x_323:
[----:B------:R-:W-:Y:S01]  /*3360*/  FMNMX3.FTZ R2, R23, R33, R21, !PT ;  /* 0x0000002117027276 */ /* 0x000fe20007810015 */
[----:B------:R-:W4:Y:S01]  /*3370*/  LDCU UR4, c[0x0][0x45c] ;  /* 0x00008b80ff0477ac */ /* 0x000f220008000800 */
        /* <DEDUP_REMOVED lines=13> */
[----:B-12---:R-:W-:Y:S02]  /*3450*/  FMNMX.FTZ R13, R91, R2, !PT ;  /* 0x000000025b0d7209 */ /* 0x006fe40007810000 */
[----:B------:R-:W-:Y:S02]  /*3460*/  FMNMX.FTZ R14, R88, R3, !PT ;  /* 0x00000003580e7209 */ /* 0x000fe40007810000 */
[----:B------:R-:W-:Y:S01]  /*3470*/  LOP3.LUT R104, R81, 0x120, R102, 0xf8, !PT ;  /* 0x0000012051687812 */ /* 0x000fe200078ef866 */
[----:B------:R-:W1:Y:S03]  /*3480*/  SHFL.BFLY PT, R12, R13, 0x2, 0x1f ;  /* 0x0c401f000d0c7f89 */ /* 0x000e6600000e0000 */
[----:B------:R-:W-:Y:S01]  /*3490*/  LEA R104, R104, UR5, 0x1 ;  /* 0x0000000568687c11 */ /* 0x000fe2000f8e08ff */
[----:B------:R-:W2:Y:S04]  /*34a0*/  SHFL.BFLY PT, R11, R14, 0x2, 0x1f ;  /* 0x0c401f000e0b7f89 */ /* 0x000ea800000e0000 */
[----:B------:R-:W-:Y:S04]  /*34b0*/  LDSM.16.MT88.4 R48, [R104+0x7000] ;  /* 0x007000006830783b */ /* 0x000fe80000004200 */
[----:B------:R-:W-:Y:S04]  /*34c0*/  LDSM.16.MT88.4 R64, [R104+0x8000] ;  /* 0x008000006840783b */ /* 0x000fe80000004200 */
[----:B------:R-:W-:Y:S04]  /*34d0*/  LDSM.16.MT88.4 R76, [R104+0x6000] ;  /* 0x00600000684c783b */ /* 0x000fe80000004200 */
[----:B------:R-:W-:Y:S01]  /*34e0*/  LDSM.16.MT88.4 R24, [R104+0x6400] ;  /* 0x006400006818783b */ /* 0x000fe20000004200 */
[----:B-1----:R-:W-:-:S02]  /*34f0*/  FMNMX.FTZ R12, R13, R12, !PT ;  /* 0x0000000c0d0c7209 */ /* 0x002fc40007810000 */
[----:B--2---:R-:W-:-:S03]  /*3500*/  FMNMX.FTZ R11, R14, R11, !PT ;  /* 0x0000000b0e0b7209 */ /* 0x004fc60007810000 */
[----:B------:R-:W1:Y:S04]  /*3510*/  SHFL.BFLY PT, R3, R12, 0x1, 0x1f ;  /* 0x0c201f000c037f89 */ /* 0x000e6800000e0000 */
[----:B------:R-:W2:Y:S01]  /*3520*/  SHFL.BFLY PT, R2, R11, 0x1, 0x1f ;  /* 0x0c201f000b027f89 */ /* 0x000ea200000e0000 */
[----:B-1----:R-:W-:Y:S02]  /*3530*/  FMNMX.FTZ R3, R12, R3, !PT ;  /* 0x000000030c037209 */ /* 0x002fe40007810000 */
[----:B--2---:R-:W-:-:S03]  /*3540*/  FMNMX.FTZ R2, R11, R2, !PT ;  /* 0x000000020b027209 */ /* 0x004fc60007810000 */
[C---:B----4-:R-:W-:Y:S01]  /*3550*/  FMUL.FTZ R98, R3.reuse, UR4 ;  /* 0x0000000403627c20 */ /* 0x050fe20008410000 */
[----:B------:R-:W-:Y:S01]  /*3560*/  FSETP.NEU.FTZ.AND P1, PT, R3, -INF , PT ;  /* 0xff8000000300780b */ /* 0x000fe20003f3d000 */
[----:B------:R-:W-:-:S03]  /*3570*/  FMUL.FTZ R97, R2, UR4 ;  /* 0x0000000402617c20 */ /* 0x000fc60008410000 */
[----:B------:R-:W-:Y:S02]  /*3580*/  FSEL R98, R98, RZ, P1 ;  /* 0x000000ff62627208 */ /* 0x000fe40000800000 */
[----:B------:R-:W-:-:S03]  /*3590*/  FSETP.NEU.FTZ.AND P1, PT, R2, -INF , PT ;  /* 0xff8000000200780b */ /* 0x000fc60003f3d000 */
[--C-:B------:R-:W-:Y:S01]  /*35a0*/  FFMA.FTZ R107, R23, UR4, -R98.reuse ;  /* 0x00000004176b7c23 */ /* 0x100fe20008010862 */
[----:B------:R-:W-:Y:S01]  /*35b0*/  FSEL R97, R97, RZ, P1 ;  /* 0x000000ff61617208 */ /* 0x000fe20000800000 */
[--C-:B------:R-:W-:Y:S01]  /*35c0*/  FFMA.FTZ R96, R33, UR4, -R98.reuse ;  /* 0x0000000421607c23 */ /* 0x100fe20008010862 */
[--C-:B------:R-:W-:Y:S01]  /*35d0*/  FFMA.FTZ R99, R21, UR4, -R98.reuse ;  /* 0x0000000415637c23 */ /* 0x100fe20008010862 */
[--C-:B------:R-:W-:Y:S01]  /*35e0*/  FFMA.FTZ R94, R19, UR4, -R98.reuse ;  /* 0x00000004135e7c23 */ /* 0x100fe20008010862 */
[----:B------:R-:W-:Y:S01]  /*35f0*/  IADD3 R33, PT, PT, R86, R104, RZ ;  /* 0x0000006856217210 */ /* 0x000fe20007ffe0ff */
[--C-:B------:R-:W-:Y:S01]  /*3600*/  FFMA.FTZ R95, R18, UR4, -R97.reuse ;  /* 0x00000004125f7c23 */ /* 0x100fe20008010861 */
[--C-:B------:R-:W-:Y:S01]  /*3610*/  FFMA.FTZ R92, R22, UR4, -R97.reuse ;  /* 0x00000004165c7c23 */ /* 0x100fe20008010861 */
[--C-:B------:R-:W-:Y:S01]  /*3620*/  FFMA.FTZ R93, R20, UR4, -R97.reuse ;  /* 0x00000004145d7c23 */ /* 0x100fe20008010861 */
[--C-:B------:R-:W-:Y:S01]  /*3630*/  FFMA.FTZ R32, R16, UR4, -R97.reuse ;  /* 0x0000000410207c23 */ /* 0x100fe20008010861 */
[----:B------:R-:W-:Y:S01]  /*3640*/  MUFU.EX2 R107, R107 ;  /* 0x0000006b006b7308 */ /* 0x000fe20000000800 */
[----:B------:R-:W1:Y:S01]  /*3650*/  LDSM.16.MT88.4 R40, [R33+0x6000] ;  /* 0x006000002128783b */ /* 0x000e620000004200 */
[--C-:B------:R-:W-:Y:S01]  /*3660*/  FFMA.FTZ R30, R9, UR4, -R98.reuse ;  /* 0x00000004091e7c23 */ /* 0x100fe20008010862 */
[--C-:B------:R-:W-:Y:S01]  /*3670*/  FFMA.FTZ R29, R10, UR4, -R97.reuse ;  /* 0x000000040a1d7c23 */ /* 0x100fe20008010861 */
[----:B------:R-:W2:Y:S01]  /*3680*/  MUFU.EX2 R96, R96 ;  /* 0x0000006000607308 */ /* 0x000ea20000000800 */
[--C-:B------:R-:W-:Y:S01]  /*3690*/  FFMA.FTZ R28, R8, UR4, -R97.reuse ;  /* 0x00000004081c7c23 */ /* 0x100fe20008010861 */
[--C-:B------:R-:W-:Y:S01]  /*36a0*/  FFMA.FTZ R31, R17, UR4, -R98.reuse ;  /* 0x00000004111f7c23 */ /* 0x100fe20008010862 */
[----:B------:R-:W4:Y:S01]  /*36b0*/  LDSM.16.MT88.4 R8, [R104+0x7400] ;  /* 0x007400006808783b */ /* 0x000f220000004200 */
[----:B------:R-:W-:Y:S01]  /*36c0*/  MUFU.EX2 R99, R99 ;  /* 0x0000006300637308 */ /* 0x000fe20000000800 */
[--C-:B------:R-:W-:Y:S01]  /*36d0*/  FFMA.FTZ R23, R7, UR4, -R98.reuse ;  /* 0x0000000407177c23 */ /* 0x100fe20008010862 */
[--C-:B------:R-:W-:Y:S01]  /*36e0*/  FFMA.FTZ R22, R5, UR4, -R98.reuse ;  /* 0x0000000405167c23 */ /* 0x100fe20008010862 */
[--C-:B------:R-:W-:Y:S01]  /*36f0*/  FFMA.FTZ R21, R4, UR4, -R97.reuse ;  /* 0x0000000404157c23 */ /* 0x100fe20008010861 */
[----:B------:R-:W5:Y:S01]  /*3700*/  MUFU.EX2 R94, R94 ;  /* 0x0000005e005e7308 */ /* 0x000f620000000800 */
[--C-:B------:R-:W-:Y:S01]  /*3710*/  FFMA.FTZ R20, R6, UR4, -R97.reuse ;  /* 0x0000000406147c23 */ /* 0x100fe20008010861 */
[----:B------:R-:W3:Y:S01]  /*3720*/  LDSM.16.MT88.4 R12, [R33+0x6400] ;  /* 0x00640000210c783b */ /* 0x000ee20000004200 */
[--C-:B------:R-:W-:Y:S01]  /*3730*/  FFMA.FTZ R110, R119, UR4, -R98.reuse ;  /* 0x00000004776e7c23 */ /* 0x100fe20008010862 */
[----:B------:R-:W-:Y:S01]  /*3740*/  MUFU.EX2 R95, R95 ;  /* 0x0000005f005f7308 */ /* 0x000fe20000000800 */
[--C-:B------:R-:W-:Y:S01]  /*3750*/  FFMA.FTZ R108, R108, UR4, -R97.reuse ;  /* 0x000000046c6c7c23 */ /* 0x100fe20008010861 */
[----:B--2---:R-:W-:Y:S01]  /*3760*/  F2FP.BF16.F32.PACK_AB R72, R96, R107 ;  /* 0x0000006b6048723e */ /* 0x004fe200000010ff */
[----:B------:R-:W-:Y:S01]  /*3770*/  LDSM.16.MT88.4 R56, [R33+0x7000] ;  /* 0x007000002138783b */ /* 0x000fe20000004200 */
[----:B------:R-:W2:Y:S01]  /*3780*/  MUFU.EX2 R92, R92 ;  /* 0x0000005c005c7308 */ /* 0x000ea20000000800 */
[--C-:B------:R-:W-:Y:S01]  /*3790*/  FFMA.FTZ R127, R127, UR4, -R98.reuse ;  /* 0x000000047f7f7c23 */ /* 0x100fe20008010862 */
[--C-:B------:R-:W-:Y:S01]  /*37a0*/  FFMA.FTZ R35, R35, UR4, -R98.reuse ;  /* 0x0000000423237c23 */ /* 0x100fe20008010862 */
[----:B------:R-:W-:Y:S01]  /*37b0*/  LDSM.16.MT88.4 R16, [R33+0x7400] ;  /* 0x007400002110783b */ /* 0x000fe20000004200 */
[----:B------:R-:W-:Y:S01]  /*37c0*/  MUFU.EX2 R93, R93 ;  /* 0x0000005d005d7308 */ /* 0x000fe20000000800 */
[--C-:B------:R-:W-:Y:S01]  /*37d0*/  FFMA.FTZ R136, R91, UR4, -R98.reuse ;  /* 0x000000045b887c23 */ /* 0x100fe20008010862 */
[----:B-----5:R-:W-:Y:S01]  /*37e0*/  F2FP.BF16.F32.PACK_AB R74, R94, R99 ;  /* 0x000000635e4a723e */ /* 0x020fe200000010ff */
[--C-:B------:R-:W-:Y:S01]  /*37f0*/  FFMA.FTZ R34, R34, UR4, -R97.reuse ;  /* 0x0000000422227c23 */ /* 0x100fe20008010861 */
[----:B------:R-:W5:Y:S01]  /*3800*/  MUFU.EX2 R32, R32 ;  /* 0x0000002000207308 */ /* 0x000f620000000800 */
[--C-:B------:R-:W-:Y:S01]  /*3810*/  FFMA.FTZ R137, R88, UR4, -R97.reuse ;  /* 0x0000000458897c23 */ /* 0x100fe20008010861 */
[----:B------:R-:W-:Y:S01]  /*3820*/  FFMA.FTZ R111, R111, UR4, -R98 ;  /* 0x000000046f6f7c23 */ /* 0x000fe20008010862 */
[----:B------:R-:W-:Y:S01]  /*3830*/  FFMA.FTZ R90, R90, UR4, -R97 ;  /* 0x000000045a5a7c23 */ /* 0x000fe20008010861 */
[----:B------:R-:W-:Y:S01]  /*3840*/  MUFU.EX2 R31, R31 ;  /* 0x0000001f001f7308 */ /* 0x000fe20000000800 */
[----:B------:R-:W-:Y:S01]  /*3850*/  FADD.FTZ R96, R107, R96 ;  /* 0x000000606b607221 */ /* 0x000fe20000010000 */
[----:B--2---:R-:W-:Y:S01]  /*3860*/  F2FP.BF16.F32.PACK_AB R73, R92, R95 ;  /* 0x0000005f5c49723e */ /* 0x004fe200000010ff */
[----:B------:R-:W-:Y:S01]  /*3870*/  FADD.FTZ R92, R95, R92 ;  /* 0x0000005c5f5c7221 */ /* 0x000fe20000010000 */
[----:B------:R-:W2:Y:S01]  /*3880*/  MUFU.EX2 R30, R30 ;  /* 0x0000001e001e7308 */ /* 0x000ea20000000800 */
[----:B------:R-:W-:-:S03]  /*3890*/  FADD.FTZ R99, R99, R96 ;  /* 0x0000006063637221 */ /* 0x000fc60000010000 */
[----:B------:R-:W-:Y:S01]  /*38a0*/  MUFU.EX2 R23, R23 ;  /* 0x0000001700177308 */ /* 0x000fe20000000800 */
[----:B------:R-:W-:Y:S01]  /*38b0*/  FADD.FTZ R94, R94, R99 ;  /* 0x000000635e5e7221 */ /* 0x000fe20000010000 */
[C---:B-----5:R-:W-:Y:S01]  /*38c0*/  F2FP.BF16.F32.PACK_AB R75, R32.reuse, R93 ;  /* 0x0000005d204b723e */ /* 0x060fe200000010ff */
[----:B------:R-:W-:Y:S01]  /*38d0*/  FADD.FTZ R93, R93, R92 ;  /* 0x0000005c5d5d7221 */ /* 0x000fe20000010000 */
[----:B------:R-:W5:Y:S03]  /*38e0*/  MUFU.EX2 R22, R22 ;  /* 0x0000001600167308 */ /* 0x000f660000000800 */
[----:B------:R-:W-:Y:S01]  /*38f0*/  FADD.FTZ R32, R32, R93 ;  /* 0x0000005d20207221 */ /* 0x000fe20000010000 */
[----:B------:R-:W-:Y:S01]  /*3900*/  MUFU.EX2 R29, R29 ;  /* 0x0000001d001d7308 */ /* 0x000fe20000000800 */
[C---:B------:R-:W-:Y:S01]  /*3910*/  HMMA.16816.F32.BF16 R44, R72.reuse, R48, RZ ;  /* 0x00000030482c723c */ /* 0x040fe200000418ff */
[C---:B--2---:R-:W-:Y:S01]  /*3920*/  F2FP.BF16.F32.PACK_AB R4, R30.reuse, R31 ;  /* 0x0000001f1e04723e */ /* 0x044fe200000010ff */
[----:B------:R-:W-:Y:S01]  /*3930*/  FADD.FTZ R31, R31, R94 ;  /* 0x0000005e1f1f7221 */ /* 0x000fe20000010000 */
[----:B------:R-:W2:Y:S03]  /*3940*/  MUFU.EX2 R28, R28 ;  /* 0x0000001c001c7308 */ /* 0x000ea60000000800 */
        /* <DEDUP_REMOVED lines=8> */
[C---:B-1----:R-:W-:Y:S01]  /*39d0*/  HMMA.16816.F32.BF16 R36, R72.reuse, R40, RZ ;  /* 0x000000284824723c */ /* 0x042fe200000418ff */
[C---:B--2---:R-:W-:Y:S01]  /*39e0*/  F2FP.BF16.F32.PACK_AB R5, R28.reuse, R29 ;  /* 0x0000001d1c05723e */ /* 0x044fe200000010ff */
[----:B------:R-:W-:Y:S01]  /*39f0*/  FADD.FTZ R29, R29, R32 ;  /* 0x000000201d1d7221 */ /* 0x000fe20000010000 */
[----:B------:R-:W1:Y:S03]  /*3a00*/  MUFU.EX2 R110, R110 ;  /* 0x0000006e006e7308 */ /* 0x000e660000000800 */
[----:B------:R-:W-:Y:S01]  /*3a10*/  FADD.FTZ R28, R28, R29 ;  /* 0x0000001d1c1c7221 */ /* 0x000fe20000010000 */
[----:B------:R-:W-:Y:S01]  /*3a20*/  MUFU.EX2 R108, R108 ;  /* 0x0000006c006c7308 */ /* 0x000fe20000000800 */
[----:B------:R-:W-:Y:S01]  /*3a30*/  HMMA.16816.F32.BF16 R40, R72, R42, RZ ;  /* 0x0000002a4828723c */ /* 0x000fe200000418ff */
[C---:B-----5:R-:W-:Y:S01]  /*3a40*/  F2FP.BF16.F32.PACK_AB R7, R20.reuse, R21 ;  /* 0x000000151407723e */ /* 0x060fe200000010ff */
[----:B------:R-:W-:Y:S01]  /*3a50*/  FADD.FTZ R21, R21, R28 ;  /* 0x0000001c15157221 */ /* 0x000fe20000010000 */
[----:B------:R-:W-:Y:S03]  /*3a60*/  MUFU.EX2 R35, R35 ;  /* 0x0000002300237308 */ /* 0x000fe60000000800 */
[----:B------:R-:W-:Y:S01]  /*3a70*/  FADD.FTZ R20, R20, R21 ;  /* 0x0000001514147221 */ /* 0x000fe20000010000 */
[----:B------:R-:W-:Y:S01]  /*3a80*/  MUFU.EX2 R136, R136 ;  /* 0x0000008800887308 */ /* 0x000fe20000000800 */
[C---:B----4-:R-:W-:Y:S03]  /*3a90*/  HMMA.16816.F32.BF16 R44, R4.reuse, R8, R44 ;  /* 0x00000008042c723c */ /* 0x050fe6000004182c */
[----:B------:R-:W-:Y:S04]  /*3aa0*/  MUFU.EX2 R34, R34 ;  /* 0x0000002200227308 */ /* 0x000fe80000000800 */
[----:B------:R-:W-:Y:S01]  /*3ab0*/  MUFU.EX2 R137, R137 ;  /* 0x0000008900897308 */ /* 0x000fe20000000800 */
[C---:B------:R-:W-:Y:S01]  /*3ac0*/  HMMA.16816.F32.BF16 R48, R4.reuse, R10, R48 ;  /* 0x0000000a0430723c */ /* 0x040fe20000041830 */
[----:B------:R-:W2:Y:S07]  /*3ad0*/  LDSM.16.MT88.4 R8, [R104+0x8400] ;  /* 0x008400006808783b */ /* 0x000eae0000004200 */
[C---:B---3--:R-:W-:Y:S08]  /*3ae0*/  HMMA.16816.F32.BF16 R36, R4.reuse, R12, R36 ;  /* 0x0000000c0424723c */ /* 0x048ff00000041824 */
[----:B------:R-:W-:Y:S01]  /*3af0*/  HMMA.16816.F32.BF16 R40, R4, R14, R40 ;  /* 0x0000000e0428723c */ /* 0x000fe20000041828 */
[----:B------:R-:W3:Y:S07]  /*3b00*/  LDSM.16.MT88.4 R12, [R33+0x8000] ;  /* 0x00800000210c783b */ /* 0x000eee0000004200 */
[C---:B------:R-:W-:Y:S08]  /*3b10*/  HMMA.16816.F32.BF16 R60, R72.reuse, R64, RZ ;  /* 0x00000040483c723c */ /* 0x040ff000000418ff */
[C---:B------:R-:W-:Y:S08]  /*3b20*/  HMMA.16816.F32.BF16 R64, R72.reuse, R66, RZ ;  /* 0x000000424840723c */ /* 0x040ff000000418ff */
[----:B------:R-:W-:Y:S08]  /*3b30*/  HMMA.16816.F32.BF16 R80, R72, R76, RZ ;  /* 0x0000004c4850723c */ /* 0x000ff000000418ff */
[C---:B--2---:R-:W-:Y:S08]  /*3b40*/  HMMA.16816.F32.BF16 R60, R4.reuse, R8, R60 ;  /* 0x00000008043c723c */ /* 0x044ff0000004183c */
[----:B------:R-:W-:Y:S01]  /*3b50*/  HMMA.16816.F32.BF16 R64, R4, R10, R64 ;  /* 0x0000000a0440723c */ /* 0x000fe20000041840 */
[----:B------:R-:W2:Y:S07]  /*3b60*/  LDSM.16.MT88.4 R8, [R33+0x8400] ;  /* 0x008400002108783b */ /* 0x000eae0000004200 */
[C---:B------:R-:W-:Y:S08]  /*3b70*/  HMMA.16816.F32.BF16 R52, R72.reuse, R56, RZ ;  /* 0x000000384834723c */ /* 0x040ff000000418ff */
[C---:B------:R-:W-:Y:S08]  /*3b80*/  HMMA.16816.F32.BF16 R76, R72.reuse, R78, RZ ;  /* 0x0000004e484c723c */ /* 0x040ff000000418ff */
[C---:B------:R-:W-:Y:S08]  /*3b90*/  HMMA.16816.F32.BF16 R56, R72.reuse, R58, RZ ;  /* 0x0000003a4838723c */ /* 0x040ff000000418ff */
[C---:B---3--:R-:W-:Y:S08]  /*3ba0*/  HMMA.16816.F32.BF16 R68, R72.reuse, R12, RZ ;  /* 0x0000000c4844723c */ /* 0x048ff000000418ff */
[----:B------:R-:W-:Y:S01]  /*3bb0*/  HMMA.16816.F32.BF16 R72, R72, R14, RZ ;  /* 0x0000000e4848723c */ /* 0x000fe200000418ff */
[----:B------:R-:W-:Y:S07]  /*3bc0*/  LDSM.16.MT88.4 R12, [R33+0x6c00] ;  /* 0x006c0000210c783b */ /* 0x000fee0000004200 */
[----:B------:R-:W-:Y:S01]  /*3bd0*/  HMMA.16816.F32.BF16 R76, R4, R26, R76 ;  /* 0x0000001a044c723c */ /* 0x000fe2000004184c */
[--C-:B------:R-:W-:Y:S01]  /*3be0*/  FFMA.FTZ R26, R113, UR4, -R98.reuse ;  /* 0x00000004711a7c23 */ /* 0x100fe20008010862 */
[----:B------:R-:W-:Y:S01]  /*3bf0*/  FFMA.FTZ R27, R131, UR4, -R98 ;  /* 0x00000004831b7c23 */ /* 0x000fe20008010862 */
[----:B------:R-:W-:-:S04]  /*3c00*/  FFMA.FTZ R113, R112, UR4, -R97 ;  /* 0x0000000470717c23 */ /* 0x000fc80008010861 */
[----:B------:R-:W-:Y:S01]  /*3c10*/  MUFU.EX2 R26, R26 ;  /* 0x0000001a001a7308 */ /* 0x000fe20000000800 */
[C---:B--2---:R-:W-:Y:S03]  /*3c20*/  HMMA.16816.F32.BF16 R68, R4.reuse, R8, R68 ;  /* 0x000000080444723c */ /* 0x044fe60000041844 */
[----:B------:R-:W-:Y:S04]  /*3c30*/  MUFU.EX2 R27, R27 ;  /* 0x0000001b001b7308 */ /* 0x000fe80000000800 */
[----:B------:R-:W2:Y:S01]  /*3c40*/  MUFU.EX2 R113, R113 ;  /* 0x0000007100717308 */ /* 0x000ea20000000800 */
[C---:B------:R-:W-:Y:S01]  /*3c50*/  HMMA.16816.F32.BF16 R72, R4.reuse, R10, R72 ;  /* 0x0000000a0448723c */ /* 0x040fe20000041848 */
[----:B------:R-:W3:Y:S07]  /*3c60*/  LDSM.16.MT88.4 R8, [R104+0x6800] ;  /* 0x006800006808783b */ /* 0x000eee0000004200 */
[----:B------:R-:W-:Y:S01]  /*3c70*/  HMMA.16816.F32.BF16 R80, R4, R24, R80 ;  /* 0x000000180450723c */ /* 0x000fe20000041850 */
[--C-:B------:R-:W-:Y:S01]  /*3c80*/  FFMA.FTZ R25, R130, UR4, -R97.reuse ;  /* 0x0000000482197c23 */ /* 0x100fe20008010861 */
[----:B------:R-:W-:Y:S01]  /*3c90*/  FFMA.FTZ R24, R118, UR4, -R97 ;  /* 0x0000000476187c23 */ /* 0x000fe20008010861 */
[----:B------:R-:W-:-:S04]  /*3ca0*/  MOV R130, 0xffffffff ;  /* 0xffffffff00827802 */ /* 0x000fc80000000f00 */
[----:B------:R-:W-:Y:S01]  /*3cb0*/  MUFU.EX2 R25, R25 ;  /* 0x0000001900197308 */ /* 0x000fe20000000800 */
[C---:B------:R-:W-:Y:S03]  /*3cc0*/  HMMA.16816.F32.BF16 R52, R4.reuse, R16, R52 ;  /* 0x000000100434723c */ /* 0x040fe60000041834 */
[----:B------:R-:W4:Y:S05]  /*3cd0*/  MUFU.EX2 R24, R24 ;  /* 0x0000001800187308 */ /* 0x000f2a0000000800 */
[----:B------:R-:W-:Y:S01]  /*3ce0*/  HMMA.16816.F32.BF16 R56, R4, R18, R56 ;  /* 0x000000120438723c */ /* 0x000fe20000041838 */
[----:B-1----:R-:W-:Y:S01]  /*3cf0*/  F2FP.BF16.F32.PACK_AB R4, R110, R119 ;  /* 0x000000776e04723e */ /* 0x002fe200000010ff */
[----:B------:R-:W-:Y:S01]  /*3d00*/  LDSM.16.MT88.4 R16, [R104+0x6c00] ;  /* 0x006c00006810783b */ /* 0x000fe20000004200 */
[----:B--2---:R-:W-:Y:S01]  /*3d10*/  F2FP.BF16.F32.PACK_AB R5, R108, R113 ;  /* 0x000000716c05723e */ /* 0x004fe200000010ff */
[----:B------:R-:W-:Y:S01]  /*3d20*/  FADD.FTZ R119, R119, R22 ;  /* 0x0000001677777221 */ /* 0x000fe20000010000 */
[----:B------:R-:W-:Y:S01]  /*3d30*/  F2FP.BF16.F32.PACK_AB R6, R26, R27 ;  /* 0x0000001b1a06723e */ /* 0x000fe200000010ff */
[----:B------:R-:W-:-:S02]  /*3d40*/  FADD.FTZ R113, R113, R20 ;  /* 0x0000001471717221 */ /* 0x000fc40000010000 */
[----:B------:R-:W-:Y:S01]  /*3d50*/  FADD.FTZ R110, R110, R119 ;  /* 0x000000776e6e7221 */ /* 0x000fe20000010000 */
[----:B----4-:R-:W-:Y:S01]  /*3d60*/  F2FP.BF16.F32.PACK_AB R7, R24, R25 ;  /* 0x000000191807723e */ /* 0x010fe200000010ff */
[----:B------:R-:W-:Y:S02]  /*3d70*/  FADD.FTZ R108, R108, R113 ;  /* 0x000000716c6c7221 */ /* 0x000fe40000010000 */
[----:B------:R-:W-:Y:S02]  /*3d80*/  FADD.FTZ R27, R27, R110 ;  /* 0x0000006e1b1b7221 */ /* 0x000fe40000010000 */
[----:B------:R-:W-:Y:S02]  /*3d90*/  FADD.FTZ R25, R25, R108 ;  /* 0x0000006c19197221 */ /* 0x000fe40000010000 */
[----:B------:R-:W-:Y:S01]  /*3da0*/  FADD.FTZ R26, R26, R27 ;  /* 0x0000001b1a1a7221 */ /* 0x000fe20000010000 */
[----:B---3--:R-:W-:Y:S01]  /*3db0*/  HMMA.16816.F32.BF16 R80, R4, R8, R80 ;  /* 0x000000080450723c */ /* 0x008fe20000041850 */
[----:B------:R-:W-:-:S07]  /*3dc0*/  FADD.FTZ R24, R24, R25 ;  /* 0x0000001918187221 */ /* 0x000fce0000010000 */
        /* <DEDUP_REMOVED lines=16> */
[----:B------:R-:W1:Y:S01]  /*3ed0*/  LDSM.16.MT88.4 R8, [R104+0x7c00] ;  /* 0x007c00006808783b */ /* 0x000e620000004200 */
[----:B------:R-:W-:Y:S01]  /*3ee0*/  FFMA.FTZ R4, R109, UR4, -R98 ;  /* 0x000000046d047c23 */ /* 0x000fe20008010862 */
[----:B------:R-:W-:Y:S01]  /*3ef0*/  FFMA.FTZ R7, R89, UR4, -R97 ;  /* 0x0000000459077c23 */ /* 0x000fe20008010861 */
[----:B------:R-:W-:Y:S01]  /*3f00*/  MUFU.EX2 R109, R111 ;  /* 0x0000006f006d7308 */ /* 0x000fe20000000800 */
[----:B------:R-:W-:-:S03]  /*3f10*/  F2FP.BF16.F32.PACK_AB R6, R136, R35 ;  /* 0x000000238806723e */ /* 0x000fc600000010ff */
[----:B------:R-:W2:Y:S04]  /*3f20*/  MUFU.EX2 R98, R4 ;  /* 0x0000000400627308 */ /* 0x000ea80000000800 */
[----:B------:R-:W-:Y:S04]  /*3f30*/  MUFU.EX2 R89, R90 ;  /* 0x0000005a00597308 */ /* 0x000fe80000000800 */
[----:B------:R-:W3:Y:S01]  /*3f40*/  MUFU.EX2 R88, R7 ;  /* 0x0000000700587308 */ /* 0x000ee20000000800 */
[----:B--2---:R-:W-:Y:S01]  /*3f50*/  F2FP.BF16.F32.PACK_AB R4, R98, R109 ;  /* 0x0000006d6204723e */ /* 0x004fe200000010ff */
[----:B------:R-:W-:-:S04]  /*3f60*/  FADD.FTZ R109, R109, R26 ;  /* 0x0000001a6d6d7221 */ /* 0x000fc80000010000 */
[----:B------:R-:W-:Y:S01]  /*3f70*/  FADD.FTZ R98, R98, R109 ;  /* 0x0000006d62627221 */ /* 0x000fe20000010000 */
[C---:B---3--:R-:W-:Y:S01]  /*3f80*/  F2FP.BF16.F32.PACK_AB R5, R88.reuse, R89 ;  /* 0x000000595805723e */ /* 0x048fe200000010ff */
[----:B------:R-:W-:Y:S01]  /*3f90*/  FADD.FTZ R89, R89, R24 ;  /* 0x0000001859597221 */ /* 0x000fe20000010000 */
[----:B------:R-:W-:Y:S01]  /*3fa0*/  F2FP.BF16.F32.PACK_AB R7, R137, R34 ;  /* 0x000000228907723e */ /* 0x000fe200000010ff */
[----:B------:R-:W-:Y:S02]  /*3fb0*/  FADD.FTZ R35, R35, R98 ;  /* 0x0000006223237221 */ /* 0x000fe40000010000 */
[----:B------:R-:W-:Y:S02]  /*3fc0*/  FADD.FTZ R89, R88, R89 ;  /* 0x0000005958597221 */ /* 0x000fe40000010000 */
[----:B------:R-:W-:Y:S02]  /*3fd0*/  FADD.FTZ R136, R136, R35 ;  /* 0x0000002388887221 */ /* 0x000fe40000010000 */
[----:B------:R-:W-:Y:S01]  /*3fe0*/  HMMA.16816.F32.BF16 R80, R4, R16, R80 ;  /* 0x000000100450723c */ /* 0x000fe20000041850 */
[----:B------:R-:W-:-:S04]  /*3ff0*/  FADD.FTZ R34, R34, R89 ;  /* 0x0000005922227221 */ /* 0x000fc80000010000 */
[----:B------:R-:W-:-:S03]  /*4000*/  FADD.FTZ R137, R137, R34 ;  /* 0x0000002289897221 */ /* 0x000fc60000010000 */
[C---:B------:R-:W-:Y:S01]  /*4010*/  HMMA.16816.F32.BF16 R76, R4.reuse, R18, R76 ;  /* 0x00000012044c723c */ /* 0x040fe2000004184c */
[----:B------:R-:W2:Y:S07]  /*4020*/  LDSM.16.MT88.4 R16, [R33+0x7c00] ;  /* 0x007c00002110783b */ /* 0x000eae0000004200 */
[C---:B------:R-:W-:Y:S08]  /*4030*/  HMMA.16816.F32.BF16 R36, R4.reuse, R12, R36 ;  /* 0x0000000c0424723c */ /* 0x040ff00000041824 */
[C---:B------:R-:W-:Y:S01]  /*4040*/  HMMA.16816.F32.BF16 R40, R4.reuse, R14, R40 ;  /* 0x0000000e0428723c */ /* 0x040fe20000041828 */
[----:B------:R-:W3:Y:S07]  /*4050*/  LDSM.16.MT88.4 R12, [R104+0x8c00] ;  /* 0x008c0000680c783b */ /* 0x000eee0000004200 */
[C---:B-1----:R-:W-:Y:S08]  /*4060*/  HMMA.16816.F32.BF16 R44, R4.reuse, R8, R44 ;  /* 0x00000008042c723c */ /* 0x042ff0000004182c */
[C---:B------:R-:W-:Y:S01]  /*4070*/  HMMA.16816.F32.BF16 R48, R4.reuse, R10, R48 ;  /* 0x0000000a0430723c */ /* 0x040fe20000041830 */
[----:B------:R-:W1:Y:S07]  /*4080*/  LDSM.16.MT88.4 R8, [R33+0x8c00] ;  /* 0x008c00002108783b */ /* 0x000e6e0000004200 */
[C---:B--2---:R-:W-:Y:S08]  /*4090*/  HMMA.16816.F32.BF16 R52, R4.reuse, R16, R52 ;  /* 0x000000100434723c */ /* 0x044ff00000041834 */
[C---:B------:R-:W-:Y:S08]  /*40a0*/  HMMA.16816.F32.BF16 R56, R4.reuse, R18, R56 ;  /* 0x000000120438723c */ /* 0x040ff00000041838 */
[C---:B---3--:R-:W-:Y:S08]  /*40b0*/  HMMA.16816.F32.BF16 R60, R4.reuse, R12, R60 ;  /* 0x0000000c043c723c */ /* 0x048ff0000004183c */
[C---:B------:R-:W-:Y:S08]  /*40c0*/  HMMA.16816.F32.BF16 R64, R4.reuse, R14, R64 ;  /* 0x0000000e0440723c */ /* 0x040ff00000041840 */
[C---:B-1----:R-:W-:Y:S08]  /*40d0*/  HMMA.16816.F32.BF16 R68, R4.reuse, R8, R68 ;  /* 0x000000080444723c */ /* 0x042ff00000041844 */
[----:B------:R-:W-:Y:S01]  /*40e0*/  HMMA.16816.F32.BF16 R72, R4, R10, R72 ;  /* 0x0000000a0448723c */ /* 0x000fe20000041848 */
[----:B------:R-:W-:-:S04]  /*40f0*/  NOP ;  /* 0x0000000000007918 */ /* 0x000fc80000000000 */
[----:B------:R-:W-:-:S15]  /*4100*/  @!P0 BRA `(.L_x_327) ;  /* 0x00000024005c8947 */ /* 0x000fde0003800000 */
[----:B------:R-:W1:Y:S01]  /*4110*/  LDCU UR4, c[0x0][0x440] ;  /* 0x00008800ff0477ac */ /* 0x000e620008000800 */
[----:B------:R-:W-:-:S04]  /*4120*/  DEPBAR.LE SB0, 0x0 ;  /* 0x000080000000791a */ /* 0x000fc80000000000 */
[----:B------:R-:W2:Y:S01]  /*4130*/  S2UR UR5, SR_CgaCtaId ;  /* 0x00000000000579c3 */ /* 0x000ea20000008800 */
[----:B------:R-:W-:Y:S01]  /*4140*/  VIADD R5, R103, 0xfffffffe ;  /* 0xfffffffe67057836 */ /* 0x000fe20000000000 */
[----:B------:R-:W-:Y:S01]  /*4150*/  UMOV UR6, 0x400 ;  /* 0x0000040000067882 */ /* 0x000fe20000000000 */
[----:B------:R-:W-:Y:S02]  /*4160*/  IMAD.IADD R108, R115, 0x1, R86 ;  /* 0x00000001736c7824 */ /* 0x000fe400078e0256 */
[----:B------:R-:W-:-:S04]  /*4170*/  IMAD.WIDE.U32 R10, R5, R84, RZ ;  /* 0x00000054050a7225 */ /* 0x000fc800078e00ff */
[----:B------:R-:W-:Y:S01]  /*4180*/  IMAD R8, R5, R85, R11 ;  /* 0x0000005505087224 */ /* 0x000fe200078e020b */
[----:B------:R-:W-:Y:S01]  /*4190*/  BAR.SYNC.DEFER_BLOCKING 0x0 ;  /* 0x0000000000007b1d */ /* 0x000fe20000010000 */
[C---:B------:R-:W-:Y:S01]  /*41a0*/  IMAD.SHL.U32 R5, R10.reuse, 0x40, RZ ;  /* 0x000000400a057824 */ /* 0x040fe200078e00ff */
[----:B------:R-:W-:Y:S02]  /*41b0*/  LEA R6, P1, R10, R122, 0x7 ;  /* 0x0000007a0a067211 */ /* 0x000fe400078238ff */
[----:B-1----:R-:W-:Y:S02]  /*41c0*/  ISETP.GE.AND P4, PT, R128, UR4, PT ;  /* 0x0000000480007c0c */ /* 0x002fe4000bf86270 */
[----:B------:R-:W-:Y:S02]  /*41d0*/  ISETP.GE.AND P3, PT, R135, UR4, PT ;  /* 0x0000000487007c0c */ /* 0x000fe4000bf66270 */
[----:B------:R-:W-:Y:S02]  /*41e0*/  ISETP.GE.AND P2, PT, R134, UR4, PT ;  /* 0x0000000486007c0c */ /* 0x000fe4000bf46270 */
[----:B------:R-:W-:-:S02]  /*41f0*/  LEA R5, P0, R84, R5, 0x5 ;  /* 0x0000000554057211 */ /* 0x000fc400078028ff */
[C-C-:B------:R-:W-:Y:S02]  /*4200*/  SHF.L.U64.HI R4, R10.reuse, 0x6, R8.reuse ;  /* 0x000000060a047819 */ /* 0x140fe40000010208 */
[----:B------:R-:W-:Y:S01]  /*4210*/  LEA.HI.X R7, R10, R121, R8, 0x7, P1 ;  /* 0x000000790a077211 */ /* 0x000fe200008f3c08 */
[----:B--2---:R-:W-:Y:S01]  /*4220*/  ULEA UR5, UR5, UR6, 0x18 ;  /* 0x0000000605057291 */ /* 0x004fe2000f8ec0ff */
[----:B------:R-:W-:Y:S02]  /*4230*/  LEA.HI.X R4, R84, R4, R85, 0x5, P0 ;  /* 0x0000000454047211 */ /* 0x000fe400000f2c55 */
[----:B------:R-:W-:-:S03]  /*4240*/  LEA R24, P0, R5, R122, 0x1 ;  /* 0x0000007a05187211 */ /* 0x000fc600078008ff */
[----:B------:R-:W-:Y:S02]  /*4250*/  LEA R109, R87, UR5, 0x1 ;  /* 0x00000005576d7c11 */ /* 0x000fe4000f8e08ff */
[----:B------:R-:W-:Y:S01]  /*4260*/  LEA.HI.X R25, R5, R121, R4, 0x1, P0 ;  /* 0x0000007905197211 */ /* 0x000fe200000f0c04 */
[----:B------:R-:W-:Y:S01]  /*4270*/  @!PT LDS RZ, [RZ] ;  /* 0x00000000fffff984 */ /* 0x000fe20000000800 */
[----:B------:R-:W-:Y:S01]  /*4280*/  @!PT LDS RZ, [RZ] ;  /* 0x00000000fffff984 */ /* 0x000fe20000000800 */
[----:B------:R-:W-:Y:S01]  /*4290*/  @!PT LDS RZ, [RZ] ;  /* 0x00000000fffff984 */ /* 0x000fe20000000800 */
[----:B------:R-:W-:Y:S01]  /*42a0*/  @!P4 LDGSTS.E.BYPASS.LTC128B.128 [R126+0x6000], desc[UR14][R6.64] ;  /* 0x06000000067ecfae */ /* 0x000fe2000b981a0e */
[----:B------:R-:W-:Y:S01]  /*42b0*/  ISETP.GE.U32.AND P0, PT, R103, 0x3, PT ;  /* 0x000000036700780c */ /* 0x000fe20003f06070 */
        /* <DEDUP_REMOVED lines=29> */
[----:B------:R-:W-:Y:S04]  /*4490*/  LDSM.16.M88.4 R84, [R108] ;  /* 0x000000006c54783b */ /* 0x000fe80000000200 */
[----:B------:R-:W-:Y:S04]  /*44a0*/  LDSM.16.M88.4 R8, [R107+0x3000] ;  /* 0x003000006b08783b */ /* 0x000fe80000000200 */
[----:B-1----:R-:W-:Y:S04]  /*44b0*/  LDSM.16.M88.4 R4, [R109+0x3400] ;  /* 0x003400006d04783b */ /* 0x002fe80000000200 */
[----:B------:R-:W1:Y:S04]  /*44c0*/  LDSM.16.M88.4 R28, [R109+0x3800] ;  /* 0x003800006d1c783b */ /* 0x000e680000000200 */
[----:B--2---:R-:W2:Y:S04]  /*44d0*/  LDSM.16.M88.4 R24, [R107+0x3400] ;  /* 0x003400006b18783b */ /* 0x004ea80000000200 */
[----:B------:R-:W4:Y:S04]  /*44e0*/  LDSM.16.M88.4 R88, [R109+0x3c00] ;  /* 0x003c00006d58783b */ /* 0x000f280000000200 */
[----:B------:R-:W5:Y:S04]  /*44f0*/  LDSM.16.M88.4 R92, [R107+0x3800] ;  /* 0x003800006b5c783b */ /* 0x000f680000000200 */
[----:B------:R-:W-:Y:S04]  /*4500*/  LDSM.16.M88.4 R96, [R107+0x5400] ;  /* 0x005400006b60783b */ /* 0x000fe80000000200 */
[----:B------:R-:W0:Y:S01]  /*4510*/  LDGDEPBAR ;  /* 0x00000000000079af */ /* 0x000e220000000000 */
[C---:B---3--:R-:W-:Y:S08]  /*4520*/  HMMA.16816.F32.BF16 R16, R20.reuse, R12, RZ ;  /* 0x0000000c1410723c */ /* 0x048ff000000418ff */
[C---:B------:R-:W-:Y:S08]  /*4530*/  HMMA.16816.F32.BF16 R12, R20.reuse, R14, RZ ;  /* 0x0000000e140c723c */ /* 0x040ff000000418ff */
[----:B-1----:R-:W-:Y:S08]  /*4540*/  HMMA.16816.F32.BF16 R32, R20, R28, RZ ;  /* 0x0000001c1420723c */ /* 0x002ff000000418ff */
[C---:B------:R-:W-:Y:S08]  /*4550*/  HMMA.16816.F32.BF16 R16, R84.reuse, R8, R16 ;  /* 0x000000085410723c */ /* 0x040ff00000041810 */
[----:B------:R-:W-:Y:S08]  /*4560*/  HMMA.16816.F32.BF16 R12, R84, R10, R12 ;  /* 0x0000000a540c723c */ /* 0x000ff0000004180c */
[C---:B------:R-:W-:Y:S08]  /*4570*/  HMMA.16816.F32.BF16 R8, R20.reuse, R4, RZ ;  /* 0x000000041408723c */ /* 0x040ff000000418ff */
[C---:B------:R-:W-:Y:S08]  /*4580*/  HMMA.16816.F32.BF16 R4, R20.reuse, R6, RZ ;  /* 0x000000061404723c */ /* 0x040ff000000418ff */
[----:B------:R-:W-:Y:S08]  /*4590*/  HMMA.16816.F32.BF16 R28, R20, R30, RZ ;  /* 0x0000001e141c723c */ /* 0x000ff000000418ff */
[C---:B--2---:R-:W-:Y:S08]  /*45a0*/  HMMA.16816.F32.BF16 R8, R84.reuse, R24, R8 ;  /* 0x000000185408723c */ /* 0x044ff00000041808 */
[----:B------:R-:W-:Y:S08]  /*45b0*/  HMMA.16816.F32.BF16 R4, R84, R26, R4 ;  /* 0x0000001a5404723c */ /* 0x000ff00000041804 */
[C---:B----4-:R-:W-:Y:S08]  /*45c0*/  HMMA.16816.F32.BF16 R24, R20.reuse, R88, RZ ;  /* 0x000000581418723c */ /* 0x050ff000000418ff */
[----:B------:R-:W-:Y:S01]  /*45d0*/  HMMA.16816.F32.BF16 R20, R20, R90, RZ ;  /* 0x0000005a1414723c */ /* 0x000fe200000418ff */
[----:B------:R-:W1:Y:S07]  /*45e0*/  LDSM.16.M88.4 R88, [R107+0x3c00] ;  /* 0x003c00006b58783b */ /* 0x000e6e0000000200 */
[C---:B-----5:R-:W-:Y:S08]  /*45f0*/  HMMA.16816.F32.BF16 R32, R84.reuse, R92, R32 ;  /* 0x0000005c5420723c */ /* 0x060ff00000041820 */
        /* <DEDUP_REMOVED lines=40> */
[----:B------:R-:W1:Y:S07]  /*4880*/  LDSM.16.M88.4 R92, [R108+0x2000] ;  /* 0x002000006c5c783b */ /* 0x000e6e0000000200 */
[C---:B--2---:R-:W-:Y:S08]  /*4890*/  HMMA.16816.F32.BF16 R24, R84.reuse, R88, R24 ;  /* 0x000000585418723c */ /* 0x044ff00000041818 */
[----:B------:R-:W-:Y:S01]  /*48a0*/  HMMA.16816.F32.BF16 R20, R84, R90, R20 ;  /* 0x0000005a5414723c */ /* 0x000fe20000041814 */
[----:B------:R-:W2:Y:S04]  /*48b0*/  LDSM.16.M88.4 R84, [R107+0x5000] ;  /* 0x005000006b54783b */ /* 0x000ea80000000200 */
[----:B------:R-:W3:Y:S03]  /*48c0*/  LDSM.16.M88.4 R88, [R107+0x5800] ;  /* 0x005800006b58783b */ /* 0x000ee60000000200 */
[C---:B-1----:R-:W-:Y:S08]  /*48d0*/  HMMA.16816.F32.BF16 R8, R92.reuse, R96, R8 ;  /* 0x000000605c08723c */ /* 0x042ff00000041808 */
[C---:B------:R-:W-:Y:S08]  /*48e0*/  HMMA.16816.F32.BF16 R4, R92.reuse, R98, R4 ;  /* 0x000000625c04723c */ /* 0x040ff00000041804 */
[C---:B--2---:R-:W-:Y:S08]  /*48f0*/  HMMA.16816.F32.BF16 R16, R92.reuse, R84, R16 ;  /* 0x000000545c10723c */ /* 0x044ff00000041810 */
[----:B------:R-:W-:Y:S01]  /*4900*/  HMMA.16816.F32.BF16 R12, R92, R86, R12 ;  /* 0x000000565c0c723c */ /* 0x000fe2000004180c */
[----:B------:R-:W1:Y:S01]  /*4910*/  LDSM.16.M88.4 R84, [R107+0x5c00] ;  /* 0x005c00006b54783b */ /* 0x000e620000000200 */
[----:B------:R-:W-:-:S06]  /*4920*/  DEPBAR.LE SB0, 0x0 ;  /* 0x000080000000791a */ /* 0x000fcc0000000000 */
[C---:B---3--:R-:W-:Y:S08]  /*4930*/  HMMA.16816.F32.BF16 R32, R92.reuse, R88, R32 ;  /* 0x000000585c20723c */ /* 0x048ff00000041820 */
[C---:B------:R-:W-:Y:S08]  /*4940*/  HMMA.16816.F32.BF16 R28, R92.reuse, R90, R28 ;  /* 0x0000005a5c1c723c */ /* 0x040ff0000004181c */
[----:B-1----:R-:W-:Y:S01]  /*4950*/  HMMA.16816.F32.BF16 R24, R92, R84, R24 ;  /* 0x000000545c18723c */ /* 0x002fe20000041818 */
[----:B------:R-:W-:-:S05]  /*4960*/  IMAD.SHL.U32 R84, R114, 0x2, RZ ;  /* 0x0000000272547824 */ /* 0x000fca00078e00ff */
[----:B------:R-:W-:Y:S02]  /*4970*/  LOP3.LUT R84, R84, 0x6, RZ, 0xc0, !PT ;  /* 0x0000000654547812 */ /* 0x000fe400078ec0ff */
[----:B------:R-:W-:Y:S03]  /*4980*/  HMMA.16816.F32.BF16 R20, R92, R86, R20 ;  /* 0x000000565c14723c */ /* 0x000fe60000041814 */
[----:B------:R-:W-:-:S04]  /*4990*/  IMAD R85, R103, 0x40, R84 ;  /* 0x0000004067557824 */ /* 0x000fc800078e0254 */
[C---:B------:R-:W-:Y:S02]  /*49a0*/  VIADD R93, R85.reuse, 0xffffff80 ;  /* 0xffffff80555d7836 */ /* 0x040fe40000000000 */
[----:B------:R-:W-:Y:S01]  /*49b0*/  VIADD R92, R85, 0xffffff81 ;  /* 0xffffff81555c7836 */ /* 0x000fe20000000000 */
[----:B------:R-:W-:Y:S02]  /*49c0*/  BAR.SYNC.DEFER_BLOCKING 0x0 ;  /* 0x0000000000007b1d */ /* 0x000fe40000010000 */
[----:B------:R-:W-:-:S04]  /*49d0*/  ISETP.GE.AND P5, PT, R93, R106, PT ;  /* 0x0000006a5d00720c */ /* 0x000fc80003fa6270 */
[----:B------:R-:W-:Y:S09]  /*49e0*/  @!P0 BRA `(.L_x_328) ;  /* 0x0000000000d88947 */ /* 0x000ff20003800000 */
[----:B------:R-:W-:-:S04]  /*49f0*/  VIADD R89, R103, 0xfffffffd ;  /* 0xfffffffd67597836 */ /* 0x000fc80000000000 */
[----:B------:R-:W-:-:S04]  /*4a00*/  IMAD.WIDE.U32 R86, R89, R100, RZ ;  /* 0x0000006459567225 */ /* 0x000fc800078e00ff */
[----:B------:R-:W-:Y:S02]  /*4a10*/  IMAD R88, R89, R101, R87 ;  /* 0x0000006559587224 */ /* 0x000fe400078e0257 */
[----:B------:R-:W-:-:S03]  /*4a20*/  IMAD.SHL.U32 R89, R86, 0x40, RZ ;  /* 0x0000004056597824 */ /* 0x000fc600078e00ff */
[----:B------:R-:W-:Y:S02]  /*4a30*/  SHF.L.U64.HI R88, R86, 0x6, R88 ;  /* 0x0000000656587819 */ /* 0x000fe40000010258 */
[C---:B------:R-:W-:Y:S02]  /*4a40*/  @!P4 LEA R98, P0, R89.reuse, R124, 0x1 ;  /* 0x0000007c5962c211 */ /* 0x040fe400078008ff */
[C---:B------:R-:W-:Y:S02]  /*4a50*/  @!P3 LEA R87, P1, R100.reuse, R89, 0x5 ;  /* 0x000000596457b211 */ /* 0x040fe400078228ff */
[----:B------:R-:W-:Y:S02]  /*4a60*/  @!P4 LEA.HI.X R99, R89, R123, R88, 0x1, P0 ;  /* 0x0000007b5963c211 */ /* 0x000fe400000f0c58 */
[C---:B------:R-:W-:Y:S02]  /*4a70*/  @!P4 LEA R91, P0, R100.reuse, R89, 0x5 ;  /* 0x00000059645bc211 */ /* 0x040fe400078028ff */
[CCC-:B------:R-:W-:Y:S01]  /*4a80*/  @!P3 LEA.HI.X R86, R100.reuse, R88.reuse, R101.reuse, 0x5, P1 ;  /* 0x000000586456b211 */ /* 0x1c0fe200008f2c65 */
[----:B------:R-:W-:Y:S01]  /*4a90*/  @!PT LDS RZ, [RZ] ;  /* 0x00000000fffff984 */ /* 0x000fe20000000800 */
[----:B------:R-:W-:Y:S01]  /*4aa0*/  @!PT LDS RZ, [RZ] ;  /* 0x00000000fffff984 */ /* 0x000fe20000000800 */
[----:B------:R-:W-:Y:S01]  /*4ab0*/  @!PT LDS RZ, [RZ] ;  /* 0x00000000fffff984 */ /* 0x000fe20000000800 */
[----:B------:R1:W-:Y:S01]  /*4ac0*/  @!P4 LDGSTS.E.BYPASS.LTC128B.128 [R126+0x3000], desc[UR14][R98.64] ;  /* 0x03000000627ecfae */ /* 0x0003e2000b981a0e */
[----:B------:R-:W-:-:S02]  /*4ad0*/  @!P4 LEA.HI.X R90, R100, R88, R101, 0x5, P0 ;  /* 0x00000058645ac211 */ /* 0x000fc400000f2c65 */
[C---:B------:R-:W-:Y:S01]  /*4ae0*/  @!P2 LEA R84, P0, R100.reuse, R89, 0x5 ;  /* 0x000000596454a211 */ /* 0x040fe200078028ff */
[----:B------:R1:W-:Y:S03]  /*4af0*/  @P4 STS.128 [R126+0x3000], RZ ;  /* 0x003000ff7e004388 */ /* 0x0003e60000000c00 */
[----:B------:R-:W-:Y:S02]  /*4b00*/  @!P2 LEA.HI.X R100, R100, R88, R101, 0x5, P0 ;  /* 0x000000586464a211 */ /* 0x000fe400000f2c65 */
[----:B------:R-:W-:-:S04]  /*4b10*/  @!P3 LEA R96, P0, R89, R124, 0x1 ;  /* 0x0000007c5960b211 */ /* 0x000fc800078008ff */
[C---:B------:R-:W-:Y:S02]  /*4b20*/  @!P3 LEA.HI.X R97, R89.reuse, R123, R88, 0x1, P0 ;  /* 0x0000007b5961b211 */ /* 0x040fe400000f0c58 */
[----:B------:R-:W-:-:S03]  /*4b30*/  @!P2 LEA R94, P0, R89, R124, 0x1 ;  /* 0x0000007c595ea211 */ /* 0x000fc600078008ff */
[----:B------:R-:W-:Y:S01]  /*4b40*/  @!PT LDS RZ, [RZ] ;  /* 0x00000000fffff984 */ /* 0x000fe20000000800 */
[----:B------:R-:W-:Y:S01]  /*4b50*/  @!PT LDS RZ, [RZ] ;  /* 0x00000000fffff984 */ /* 0x000fe20000000800 */
[----:B------:R-:W-:Y:S01]  /*4b60*/  @!PT LDS RZ, [RZ] ;  /* 0x00000000fffff984 */ /* 0x000fe20000000800 */
[----:B------:R1:W-:Y:S01]  /*4b70*/  @!P3 LDGSTS.E.BYPASS.LTC128B.128 [R126+0x4000], desc[UR14][R96.64+0x40] ;  /* 0x04000040607ebfae */ /* 0x0003e2000b981a0e */
[-C--:B------:R-:W-:Y:S02]  /*4b80*/  @!P2 LEA.HI.X R95, R89, R123.reuse, R88, 0x1, P0 ;  /* 0x0000007b595fa211 */ /* 0x080fe400000f0c58 */
[CC--:B------:R-:W-:Y:S01]  /*4b90*/  @!P4 LEA R88, P0, R91.reuse, R124.reuse, 0x1 ;  /* 0x0000007c5b58c211 */ /* 0x0c0fe200078008ff */
[----:B------:R1:W-:Y:S03]  /*4ba0*/  @P3 STS.128 [R126+0x4000], RZ ;  /* 0x004000ff7e003388 */ /* 0x0003e60000000c00 */
[----:B------:R-:W-:Y:S01]  /*4bb0*/  @!P4 LEA.HI.X R89, R91, R123, R90, 0x1, P0 ;  /* 0x0000007b5b59c211 */ /* 0x000fe200000f0c5a */
[----:B------:R-:W-:Y:S01]  /*4bc0*/  @!PT LDS RZ, [RZ] ;  /* 0x00000000fffff984 */ /* 0x000fe20000000800 */
[----:B------:R-:W-:Y:S01]  /*4bd0*/  @!PT LDS RZ, [RZ] ;  /* 0x00000000fffff984 */ /* 0x000fe20000000800 */
[----:B------:R-:W-:Y:S01]  /*4be0*/  @!PT LDS RZ, [RZ] ;  /* 0x00000000fffff984 */ /* 0x000fe20000000800 */
[----:B------:R1:W-:Y:S01]  /*4bf0*/  @!P2 LDGSTS.E.BYPASS.LTC128B.128 [R126+0x5000], desc[UR14][R94.64+0x80] ;  /* 0x050000805e7eafae */ /* 0x0003e2000b981a0e */
[----:B------:R-:W-:-:S03]  /*4c00*/  @!P3 LEA R90, P0, R87, R124, 0x1 ;  /* 0x0000007c575ab211 */ /* 0x000fc600078008ff */
[----:B------:R1:W-:Y:S01]  /*4c10*/  @P2 STS.128 [R126+0x5000], RZ ;  /* 0x005000ff7e002388 */ /* 0x0003e20000000c00 */
[-C--:B------:R-:W-:Y:S02]  /*4c20*/  @!P3 LEA.HI.X R91, R87, R123.reuse, R86, 0x1, P0 ;  /* 0x0000007b575bb211 */ /* 0x080fe400000f0c56 */
        /* <DEDUP_REMOVED lines=18> */
.L_x_328:
[----:B------:R-:W-:Y:S01]  /*4d50*/  ISETP.GE.AND P2, PT, R93, R105, PT ;  /* 0x000000695d00720c */ /* 0x000fe20003f46270 */
[----:B------:R-:W2:Y:S01]  /*4d60*/  LDCU UR4, c[0x0][0x45c] ;  /* 0x00008b80ff0477ac */ /* 0x000ea20008000800 */
[----:B------:R-:W-:Y:S02]  /*4d70*/  I2FP.F32.U32 R93, R93 ;  /* 0x0000005d005d7245 */ /* 0x000fe40000201000 */
[----:B-1----:R-:W-:Y:S02]  /*4d80*/  IADD3 R89, PT, PT, R85, -0x48, RZ ;  /* 0xffffffb855597810 */ /* 0x002fe40007ffe0ff */
[----:B------:R-:W-:Y:S01]  /*4d90*/  ISETP.GE.AND P4, PT, R92, R106, PT ;  /* 0x0000006a5c00720c */ /* 0x000fe20003f86270 */
[CC--:B------:R-:W-:Y:S01]  /*4da0*/  FFMA.FTZ R87, R93.reuse, R0.reuse, R16 ;  /* 0x000000005d577223 */ /* 0x0c0fe20000010010 */
[----:B------:R-:W-:Y:S01]  /*4db0*/  FFMA.FTZ R18, R93, R0, R18 ;  /* 0x000000005d127223 */ /* 0x000fe20000010012 */
[C---:B------:R-:W-:Y:S02]  /*4dc0*/  ISETP.GE.AND P3, PT, R89.reuse, R106, PT ;  /* 0x0000006a5900720c */ /* 0x040fe40003f66270 */
[----:B------:R-:W-:-:S02]  /*4dd0*/  ISETP.GE.AND P0, PT, R89, R105, PT ;  /* 0x000000695900720c */ /* 0x000fc40003f06270 */
[----:B------:R-:W-:Y:S02]  /*4de0*/  ISETP.GE.AND P1, PT, R92, R105, PT ;  /* 0x000000695c00720c */ /* 0x000fe40003f26270 */
[----:B------:R-:W-:Y:S02]  /*4df0*/  I2FP.F32.U32 R89, R89 ;  /* 0x0000005900597245 */ /* 0x000fe40000201000 */
[----:B------:R-:W-:Y:S02]  /*4e00*/  IADD3 R93, PT, PT, R85, -0x78, RZ ;  /* 0xffffff88555d7810 */ /* 0x000fe40007ffe0ff */
[----:B------:R-:W-:Y:S01]  /*4e10*/  I2FP.F32.U32 R92, R92 ;  /* 0x0000005c005c7245 */ /* 0x000fe20000201000 */
[-C--:B------:R-:W-:Y:S01]  /*4e20*/  FFMA.FTZ R20, R89, R0.reuse, R20 ;  /* 0x0000000059147223 */ /* 0x080fe20000010014 */
[----:B------:R-:W-:Y:S01]  /*4e30*/  IADD3 R86, PT, PT, R85, -0x70, RZ ;  /* 0xffffff9055567810 */ /* 0x000fe20007ffe0ff */
[-C--:B------:R-:W-:Y:S01]  /*4e40*/  FFMA.FTZ R22, R89, R0.reuse, R22 ;  /* 0x0000000059167223 */ /* 0x080fe20000010016 */
        /* <DEDUP_REMOVED lines=8> */
[----:B------:R-:W-:Y:S01]  /*4ed0*/  IADD3 R17, PT, PT, R85, -0x77, RZ ;  /* 0xffffff8955117810 */ /* 0x000fe20007ffe0ff */
[-C--:B------:R-:W-:Y:S01]  /*4ee0*/  FFMA.FTZ R14, R93, R0.reuse, R14 ;  /* 0x000000005d0e7223 */ /* 0x080fe2000001000e */
[----:B------:R-:W-:Y:S01]  /*4ef0*/  FSEL R84, R20, -INF , !P3 ;  /* 0xff80000014547808 */ /* 0x000fe20005800000 */
[-C--:B------:R-:W-:Y:S01]  /*4f00*/  FFMA.FTZ R109, R91, R0.reuse, R8 ;  /* 0x000000005b6d7223 */ /* 0x080fe20000010008 */
        /* <DEDUP_REMOVED lines=11> */
[----:B------:R-:W-:Y:S02]  /*4fc0*/  FSEL R17, R12, -INF , !P5 ;  /* 0xff8000000c117808 */ /* 0x000fe40006800000 */
[C---:B------:R-:W-:Y:S01]  /*4fd0*/  IADD3 R15, PT, PT, R85.reuse, -0x68, RZ ;  /* 0xffffff98550f7810 */ /* 0x040fe20007ffe0ff */
[CC--:B------:R-:W-:Y:S01]  /*4fe0*/  FFMA.FTZ R139, R14.reuse, R0.reuse, R9 ;  /* 0x000000000e8b7223 */ /* 0x0c0fe20000010009 */
[----:B------:R-:W-:Y:S01]  /*4ff0*/  IADD3 R12, PT, PT, R85, -0x67, RZ ;  /* 0xffffff99550c7810 */ /* 0x000fe20007ffe0ff */
[----:B------:R-:W-:Y:S01]  /*5000*/  FFMA.FTZ R11, R14, R0, R11 ;  /* 0x000000000e0b7223 */ /* 0x000fe2000001000b */
[----:B------:R-:W-:-:S02]  /*5010*/  I2FP.F32.U32 R9, R15 ;  /* 0x0000000f00097245 */ /* 0x000fc40000201000 */
[----:B------:R-:W-:Y:S02]  /*5020*/  I2FP.F32.U32 R142, R12 ;  /* 0x0000000c008e7245 */ /* 0x000fe40000201000 */
[----:B------:R-:W-:Y:S01]  /*5030*/  FSEL R13, R13, -INF , !P3 ;  /* 0xff8000000d0d7808 */ /* 0x000fe20005800000 */
[C---:B------:R-:W-:Y:S01]  /*5040*/  FFMA.FTZ R113, R9.reuse, R0, R4 ;  /* 0x0000000009717223 */ /* 0x040fe20000010004 */
[----:B------:R-:W-:Y:S01]  /*5050*/  ISETP.GE.AND P2, PT, R8, R106, PT ;  /* 0x0000006a0800720c */ /* 0x000fe20003f46270 */
[-C--:B------:R-:W-:Y:S01]  /*5060*/  FFMA.FTZ R5, R142, R0.reuse, R5 ;  /* 0x000000008e057223 */ /* 0x080fe20000010005 */
[----:B------:R-:W-:Y:S01]  /*5070*/  ISETP.GE.AND P3, PT, R8, R105, PT ;  /* 0x000000690800720c */ /* 0x000fe20003f66270 */
[-C--:B------:R-:W-:Y:S01]  /*5080*/  FFMA.FTZ R142, R142, R0.reuse, R7 ;  /* 0x000000008e8e7223 */ /* 0x080fe20000010007 */
[----:B------:R-:W-:Y:S01]  /*5090*/  FSEL R16, R16, -INF , !P1 ;  /* 0xff80000010107808 */ /* 0x000fe20004800000 */
[----:B------:R-:W-:Y:S01]  /*50a0*/  FFMA.FTZ R130, R9, R0, R6 ;  /* 0x0000000009827223 */ /* 0x000fe20000010006 */
[----:B------:R-:W-:-:S02]  /*50b0*/  FSEL R8, R20, -INF , !P4 ;  /* 0xff80000014087808 */ /* 0x000fc40006000000 */
[CC--:B------:R-:W-:Y:S02]  /*50c0*/  ISETP.GE.AND P1, PT, R86.reuse, R106.reuse, PT ;  /* 0x0000006a5600720c */ /* 0x0c0fe40003f26270 */
[----:B------:R-:W-:Y:S02]  /*50d0*/  ISETP.GE.AND P5, PT, R86, R105, PT ;  /* 0x000000695600720c */ /* 0x000fe40003fa6270 */
[----:B------:R-:W-:Y:S02]  /*50e0*/  ISETP.GE.AND P4, PT, R15, R106, PT ;  /* 0x0000006a0f00720c */ /* 0x000fe40003f86270 */
[----:B------:R-:W-:Y:S02]  /*50f0*/  IADD3 R7, PT, PT, R85, -0x60, RZ ;  /* 0xffffffa055077810 */ /* 0x000fe40007ffe0ff */
[----:B------:R-:W-:Y:S02]  /*5100*/  FSEL R109, R109, -INF , !P1 ;  /* 0xff8000006d6d7808 */ /* 0x000fe40004800000 */
[----:B------:R-:W-:-:S02]  /*5110*/  FSEL R118, R118, -INF , !P5 ;  /* 0xff80000076767808 */ /* 0x000fc40006800000 */
[----:B------:R-:W-:Y:S02]  /*5120*/  FSEL R144, R11, -INF , !P3 ;  /* 0xff8000000b907808 */ /* 0x000fe40005800000 */
[----:B------:R-:W-:Y:S02]  /*5130*/  FSEL R113, R113, -INF , !P4 ;  /* 0xff80000071717808 */ /* 0x000fe40006000000 */
[-C--:B------:R-:W-:Y:S02]  /*5140*/  ISETP.GE.AND P1, PT, R15, R105.reuse, PT ;  /* 0x000000690f00720c */ /* 0x080fe40003f26270 */
[-C--:B------:R-:W-:Y:S02]  /*5150*/  ISETP.GE.AND P5, PT, R12, R106.reuse, PT ;  /* 0x0000006a0c00720c */ /* 0x080fe40003fa6270 */
[C---:B------:R-:W-:Y:S02]  /*5160*/  ISETP.GE.AND P3, PT, R7.reuse, R106, PT ;  /* 0x0000006a0700720c */ /* 0x040fe40003f66270 */
[----:B------:R-:W-:-:S02]  /*5170*/  ISETP.GE.AND P4, PT, R7, R105, PT ;  /* 0x000000690700720c */ /* 0x000fc40003f86270 */
[----:B------:R-:W-:Y:S02]  /*5180*/  IADD3 R4, PT, PT, R85, -0x5f, RZ ;  /* 0xffffffa155047810 */ /* 0x000fe40007ffe0ff */
[----:B------:R-:W-:Y:S02]  /*5190*/  I2FP.F32.U32 R7, R7 ;  /* 0x0000000700077245 */ /* 0x000fe40000201000 */
[----:B------:R-:W-:Y:S02]  /*51a0*/  FSEL R130, R130, -INF , !P1 ;  /* 0xff80000082827808 */ /* 0x000fe40004800000 */
[----:B------:R-:W-:Y:S01]  /*51b0*/  FSEL R111, R5, -INF , !P5 ;  /* 0xff800000056f7808 */ /* 0x000fe20006800000 */
[C---:B------:R-:W-:Y:S01]  /*51c0*/  FFMA.FTZ R32, R7.reuse, R0, R32 ;  /* 0x0000000007207223 */ /* 0x040fe20000010020 */
[C---:B------:R-:W-:Y:S01]  /*51d0*/  ISETP.GE.AND P1, PT, R4.reuse, R106, PT ;  /* 0x0000006a0400720c */ /* 0x040fe20003f26270 */
[----:B------:R-:W-:Y:S01]  /*51e0*/  FFMA.FTZ R34, R7, R0, R34 ;  /* 0x0000000007227223 */ /* 0x000fe20000010022 */
[----:B------:R-:W-:-:S02]  /*51f0*/  ISETP.GE.AND P5, PT, R4, R105, PT ;  /* 0x000000690400720c */ /* 0x000fc40003fa6270 */
[----:B------:R-:W-:Y:S02]  /*5200*/  FSEL R139, R139, -INF , !P2 ;  /* 0xff8000008b8b7808 */ /* 0x000fe40005000000 */
[----:B------:R-:W-:Y:S02]  /*5210*/  I2FP.F32.U32 R4, R4 ;  /* 0x0000000400047245 */ /* 0x000fe40000201000 */
[----:B------:R-:W-:Y:S02]  /*5220*/  ISETP.GE.AND P2, PT, R12, R105, PT ;  /* 0x000000690c00720c */ /* 0x000fe40003f46270 */
[----:B------:R-:W-:Y:S01]  /*5230*/  IADD3 R6, PT, PT, R85, -0x58, RZ ;  /* 0xffffffa855067810 */ /* 0x000fe20007ffe0ff */
[-C--:B------:R-:W-:Y:S01]  /*5240*/  FFMA.FTZ R33, R4, R0.reuse, R33 ;  /* 0x0000000004217223 */ /* 0x080fe20000010021 */
[----:B------:R-:W-:Y:S01]  /*5250*/  FSEL R142, R142, -INF , !P2 ;  /* 0xff8000008e8e7808 */ /* 0x000fe20005000000 */
[----:B------:R-:W-:Y:S01]  /*5260*/  FFMA.FTZ R35, R4, R0, R35 ;  /* 0x0000000004237223 */ /* 0x000fe20000010023 */
[----:B------:R-:W-:-:S02]  /*5270*/  FSEL R127, R32, -INF , !P3 ;  /* 0xff800000207f7808 */ /* 0x000fc40005800000 */
[C---:B------:R-:W-:Y:S02]  /*5280*/  ISETP.GE.AND P2, PT, R6.reuse, R106, PT ;  /* 0x0000006a0600720c */ /* 0x040fe40003f46270 */
[----:B------:R-:W-:Y:S02]  /*5290*/  I2FP.F32.U32 R5, R6 ;  /* 0x0000000600057245 */ /* 0x000fe40000201000 */
[----:B------:R-:W-:Y:S02]  /*52a0*/  ISETP.GE.AND P3, PT, R6, R105, PT ;  /* 0x000000690600720c */ /* 0x000fe40003f66270 */
[----:B------:R-:W-:Y:S01]  /*52b0*/  IADD3 R6, PT, PT, R85, -0x57, RZ ;  /* 0xffffffa955067810 */ /* 0x000fe20007ffe0ff */
[CC--:B------:R-:W-:Y:S01]  /*52c0*/  FFMA.FTZ R30, R5.reuse, R0.reuse, R30 ;  /* 0x00000000051e7223 */ /* 0x0c0fe2000001001e */
[----:B------:R-:W-:Y:S01]  /*52d0*/  FSEL R110, R34, -INF , !P4 ;  /* 0xff800000226e7808 */ /* 0x000fe20006000000 */
[----:B------:R-:W-:Y:S01]  /*52e0*/  FFMA.FTZ R28, R5, R0, R28 ;  /* 0x00000000051c7223 */ /* 0x000fe2000001001c */
[----:B------:R-:W-:-:S02]  /*52f0*/  FSEL R133, R33, -INF , !P1 ;  /* 0xff80000021857808 */ /* 0x000fc40004800000 */
[C---:B------:R-:W-:Y:S02]  /*5300*/  ISETP.GE.AND P4, PT, R6.reuse, R106, PT ;  /* 0x0000006a0600720c */ /* 0x040fe40003f86270 */
[----:B------:R-:W-:Y:S02]  /*5310*/  ISETP.GE.AND P1, PT, R6, R105, PT ;  /* 0x000000690600720c */ /* 0x000fe40003f26270 */
[----:B------:R-:W-:Y:S02]  /*5320*/  I2FP.F32.U32 R6, R6 ;  /* 0x0000000600067245 */ /* 0x000fe40000201000 */
[----:B------:R-:W-:Y:S02]  /*5330*/  FMNMX3.FTZ R12, R3, R87, R19, !PT ;  /* 0x00000057030c7276 */ /* 0x000fe40007810013 */
[C---:B------:R-:W-:Y:S01]  /*5340*/  IADD3 R7, PT, PT, R85.reuse, -0x4f, RZ ;  /* 0xffffffb155077810 */ /* 0x040fe20007ffe0ff */
[CC--:B------:R-:W-:Y:S01]  /*5350*/  FFMA.FTZ R29, R6.reuse, R0.reuse, R29 ;  /* 0x00000000061d7223 */ /* 0x0c0fe2000001001d */
[----:B------:R-:W-:Y:S01]  /*5360*/  IADD3 R5, PT, PT, R85, -0x50, RZ ;  /* 0xffffffb055057810 */ /* 0x000fe20007ffe0ff */
[----:B------:R-:W-:Y:S01]  /*5370*/  FFMA.FTZ R31, R6, R0, R31 ;  /* 0x00000000061f7223 */ /* 0x000fe2000001001f */
[----:B------:R-:W-:-:S02]  /*5380*/  FSEL R112, R30, -INF , !P3 ;  /* 0xff8000001e707808 */ /* 0x000fc40005800000 */
[----:B------:R-:W-:Y:S02]  /*5390*/  FSEL R119, R29, -INF , !P4 ;  /* 0xff8000001d777808 */ /* 0x000fe40006000000 */
[----:B------:R-:W-:Y:S02]  /*53a0*/  FMNMX3.FTZ R12, R12, R17, R13, !PT ;  /* 0x000000110c0c7276 */ /* 0x000fe4000781000d */
[C---:B------:R-:W-:Y:S02]  /*53b0*/  ISETP.GE.AND P3, PT, R7.reuse, R106, PT ;  /* 0x0000006a0700720c */ /* 0x040fe40003f66270 */
[----:B------:R-:W-:Y:S02]  /*53c0*/  I2FP.F32.U32 R4, R7 ;  /* 0x0000000700047245 */ /* 0x000fe40000201000 */
[----:B------:R-:W-:Y:S02]  /*53d0*/  ISETP.GE.AND P4, PT, R7, R105, PT ;  /* 0x000000690700720c */ /* 0x000fe40003f86270 */
[----:B------:R-:W-:Y:S01]  /*53e0*/  FMNMX3.FTZ R7, R2, R18, R16, !PT ;  /* 0x0000001202077276 */ /* 0x000fe20007810010 */
[CC--:B------:R-:W-:Y:S01]  /*53f0*/  FFMA.FTZ R25, R4.reuse, R0.reuse, R25 ;  /* 0x0000000004197223 */ /* 0x0c0fe20000010019 */
[----:B------:R-:W-:Y:S01]  /*5400*/  FSEL R108, R35, -INF , !P5 ;  /* 0xff800000236c7808 */ /* 0x000fe20006800000 */
[----:B------:R-:W-:Y:S01]  /*5410*/  FFMA.FTZ R27, R4, R0, R27 ;  /* 0x00000000041b7223 */ /* 0x000fe2000001001b */
[----:B------:R-:W-:-:S02]  /*5420*/  FSEL R131, R28, -INF , !P2 ;  /* 0xff8000001c837808 */ /* 0x000fc40005000000 */
[C---:B------:R-:W-:Y:S02]  /*5430*/  ISETP.GE.AND P5, PT, R5.reuse, R106, PT ;  /* 0x0000006a0500720c */ /* 0x040fe40003fa6270 */
[----:B------:R-:W-:Y:S02]  /*5440*/  ISETP.GE.AND P2, PT, R5, R105, PT ;  /* 0x000000690500720c */ /* 0x000fe40003f46270 */
[----:B------:R-:W-:Y:S02]  /*5450*/  FMNMX3.FTZ R14, R12, R109, R139, !PT ;  /* 0x0000006d0c0e7276 */ /* 0x000fe4000781008b */
[----:B------:R-:W-:Y:S02]  /*5460*/  I2FP.F32.U32 R5, R5 ;  /* 0x0000000500057245 */ /* 0x000fe40000201000 */
[----:B------:R-:W-:Y:S02]  /*5470*/  IADD3 R85, PT, PT, R85, -0x47, RZ ;  /* 0xffffffb955557810 */ /* 0x000fe40007ffe0ff */
[----:B------:R-:W-:Y:S01]  /*5480*/  FMNMX3.FTZ R7, R7, R10, R8, !PT ;  /* 0x0000000a07077276 */ /* 0x000fe20007810008 */
[CC--:B------:R-:W-:Y:S01]  /*5490*/  FFMA.FTZ R24, R5.reuse, R0.reuse, R24 ;  /* 0x0000000005187223 */ /* 0x0c0fe20000010018 */
[----:B------:R-:W-:Y:S01]  /*54a0*/  FMNMX3.FTZ R14, R14, R113, R111, !PT ;  /* 0x000000710e0e7276 */ /* 0x000fe2000781006f */
[----:B------:R-:W-:Y:S01]  /*54b0*/  FFMA.FTZ R26, R5, R0, R26 ;  /* 0x00000000051a7223 */ /* 0x000fe2000001001a */
[----:B------:R-:W-:-:S02]  /*54c0*/  I2FP.F32.U32 R12, R85 ;  /* 0x00000055000c7245 */ /* 0x000fc40000201000 */
[----:B------:R-:W-:Y:S02]  /*54d0*/  FMNMX3.FTZ R7, R7, R118, R144, !PT ;  /* 0x0000007607077276 */ /* 0x000fe40007810090 */
[----:B------:R-:W-:Y:S01]  /*54e0*/  FMNMX3.FTZ R14, R14, R127, R133, !PT ;  /* 0x0000007f0e0e7276 */ /* 0x000fe20007810085 */
[C---:B------:R-:W-:Y:S01]  /*54f0*/  FFMA.FTZ R21, R12.reuse, R0, R21 ;  /* 0x000000000c157223 */ /* 0x040fe20000010015 */
[----:B------:R-:W-:Y:S01]  /*5500*/  FMNMX3.FTZ R7, R7, R130, R142, !PT ;  /* 0x0000008207077276 */ /* 0x000fe2000781008e */
[----:B------:R-:W-:Y:S01]  /*5510*/  FFMA.FTZ R23, R12, R0, R23 ;  /* 0x000000000c177223 */ /* 0x000fe20000010017 */
[----:B------:R-:W-:Y:S02]  /*5520*/  FSEL R92, R24, -INF , !P5 ;  /* 0xff800000185c7808 */ /* 0x000fe40006800000 */
[----:B------:R-:W-:Y:S02]  /*5530*/  ISETP.GE.AND P5, PT, R85, R106, PT ;  /* 0x0000006a5500720c */ /* 0x000fe40003fa6270 */
[----:B------:R-:W-:-:S02]  /*5540*/  FSEL R91, R25, -INF , !P3 ;  /* 0xff800000195b7808 */ /* 0x000fc40005800000 */
[----:B------:R-:W-:Y:S02]  /*5550*/  FMNMX3.FTZ R14, R14, R131, R119, !PT ;  /* 0x000000830e0e7276 */ /* 0x000fe40007810077 */
[----:B------:R-:W-:Y:S02]  /*5560*/  FSEL R140, R31, -INF , !P1 ;  /* 0xff8000001f8c7808 */ /* 0x000fe40004800000 */
[----:B------:R-:W-:Y:S01]  /*5570*/  FMNMX3.FTZ R7, R7, R110, R108, !PT ;  /* 0x0000006e07077276 */ /* 0x000fe2000781006c */
[----:B------:R-:W-:Y:S01]  /*5580*/  LDSM.16.MT88.4 R28, [R104+0x7000] ;  /* 0x00700000681c783b */ /* 0x000fe20000004200 */
[----:B------:R-:W-:Y:S02]  /*5590*/  FSEL R95, R21, -INF , !P5 ;  /* 0xff800000155f7808 */ /* 0x000fe40006800000 */
[----:B------:R-:W-:Y:S02]  /*55a0*/  FMNMX3.FTZ R14, R14, R92, R91, !PT ;  /* 0x0000005c0e0e7276 */ /* 0x000fe4000781005b */
[----:B------:R-:W-:-:S02]  /*55b0*/  ISETP.GE.AND P3, PT, R85, R105, PT ;  /* 0x000000695500720c */ /* 0x000fc40003f66270 */
[----:B------:R-:W-:Y:S02]  /*55c0*/  FSEL R100, R26, -INF , !P2 ;  /* 0xff8000001a647808 */ /* 0x000fe40005000000 */
[----:B------:R-:W-:Y:S02]  /*55d0*/  FSEL R99, R27, -INF , !P4 ;  /* 0xff8000001b637808 */ /* 0x000fe40006000000 */
[----:B------:R-:W-:Y:S02]  /*55e0*/  FMNMX3.FTZ R7, R7, R112, R140, !PT ;  /* 0x0000007007077276 */ /* 0x000fe4000781008c */
[----:B------:R-:W-:Y:S02]  /*55f0*/  FMNMX3.FTZ R4, R14, R84, R95, !PT ;  /* 0x000000540e047276 */ /* 0x000fe4000781005f */
[----:B------:R-:W-:Y:S02]  /*5600*/  FSEL R98, R22, -INF , !P0 ;  /* 0xff80000016627808 */ /* 0x000fe40004000000 */
[----:B------:R-:W-:Y:S01]  /*5610*/  FSEL R97, R23, -INF , !P3 ;  /* 0xff80000017617808 */ /* 0x000fe20005800000 */
[----:B------:R-:W1:Y:S01]  /*5620*/  SHFL.BFLY PT, R5, R4, 0x2, 0x1f ;  /* 0x0c401f0004057f89 */ /* 0x000e6200000e0000 */
[----:B------:R-:W-:-:S02]  /*5630*/  FMNMX3.FTZ R7, R7, R100, R99, !PT ;  /* 0x0000006407077276 */ /* 0x000fc40007810063 */
        /* <DEDUP_REMOVED lines=11> */
[----:B---3--:R-:W-:Y:S02]  /*56f0*/  FMNMX.FTZ R85, R6, R85, !PT ;  /* 0x0000005506557209 */ /* 0x008fe40007810000 */
[----:B------:R-:W-:Y:S01]  /*5700*/  FSEL R106, R106, RZ, P1 ;  /* 0x000000ff6a6a7208 */ /* 0x000fe20000800000 */
[----:B------:R-:W-:Y:S01]  /*5710*/  FADD.FTZ R107, R3, -R4 ;  /* 0x80000004036b7221 */ /* 0x000fe20000010000 */
[C---:B------:R-:W-:Y:S01]  /*5720*/  FSETP.NEU.FTZ.AND P0, PT, R85.reuse, -INF , PT ;  /* 0xff8000005500780b */ /* 0x040fe20003f1d000 */
[----:B------:R-:W-:Y:S02]  /*5730*/  FMUL.FTZ R101, R85, UR4 ;  /* 0x0000000455657c20 */ /* 0x000fe40008410000 */
[----:B------:R-:W-:Y:S01]  /*5740*/  FMUL.FTZ R107, R107, UR4 ;  /* 0x000000046b6b7c20 */ /* 0x000fe20008410000 */
[----:B------:R-:W-:Y:S01]  /*5750*/  FSEL R3, R85, RZ, P0 ;  /* 0x000000ff55037208 */ /* 0x000fe20000000000 */
[--C-:B------:R-:W-:Y:S01]  /*5760*/  FFMA.FTZ R105, R87, UR4, -R106.reuse ;  /* 0x0000000457697c23 */ /* 0x100fe2000801086a */
[----:B------:R-:W-:Y:S01]  /*5770*/  FSEL R101, R101, RZ, P0 ;  /* 0x000000ff65657208 */ /* 0x000fe20000000000 */
[--C-:B------:R-:W-:Y:S01]  /*5780*/  FFMA.FTZ R93, R19, UR4, -R106.reuse ;  /* 0x00000004135d7c23 */ /* 0x100fe2000801086a */
[--C-:B------:R-:W-:Y:S01]  /*5790*/  FFMA.FTZ R87, R17, UR4, -R106.reuse ;  /* 0x0000000411577c23 */ /* 0x100fe2000801086a */
[----:B------:R-:W-:Y:S01]  /*57a0*/  FADD.FTZ R96, R2, -R3 ;  /* 0x8000000302607221 */ /* 0x000fe20000010000 */
[----:B------:R-:W1:Y:S01]  /*57b0*/  MUFU.EX2 R107, R107 ;  /* 0x0000006b006b7308 */ /* 0x000e620000000800 */
[----:B------:R-:W-:Y:S01]  /*57c0*/  IADD3 R2, PT, PT, R104, 0x6000, RZ ;  /* 0x0000600068027810 */ /* 0x000fe20007ffe0ff */
[--C-:B------:R-:W-:Y:S01]  /*57d0*/  FFMA.FTZ R89, R16, UR4, -R101.reuse ;  /* 0x0000000410597c23 */ /* 0x100fe20008010865 */
[----:B------:R-:W-:Y:S01]  /*57e0*/  FMUL.FTZ R96, R96, UR4 ;  /* 0x0000000460607c20 */ /* 0x000fe20008410000 */
[--C-:B------:R-:W-:Y:S01]  /*57f0*/  FFMA.FTZ R16, R8, UR4, -R101.reuse ;  /* 0x0000000408107c23 */ /* 0x100fe20008010865 */
[----:B------:R-:W-:Y:S01]  /*5800*/  @P6 IADD3 R90, PT, PT, R2, -0x20, RZ ;  /* 0xffffffe0025a6810 */ /* 0x000fe20007ffe0ff */
[--C-:B------:R-:W-:Y:S01]  /*5810*/  FFMA.FTZ R94, R18, UR4, -R101.reuse ;  /* 0x00000004125e7c23 */ /* 0x100fe20008010865 */
[--C-:B------:R-:W-:Y:S01]  /*5820*/  FFMA.FTZ R88, R13, UR4, -R106.reuse ;  /* 0x000000040d587c23 */ /* 0x100fe2000801086a */
[----:B------:R2:W-:Y:S01]  /*5830*/  MUFU.EX2 R2, R16 ;  /* 0x0000001000027308 */ /* 0x0005e20000000800 */
[--C-:B------:R-:W-:Y:S01]  /*5840*/  FFMA.FTZ R3, R10, UR4, -R101.reuse ;  /* 0x000000040a037c23 */ /* 0x100fe20008010865 */
[----:B------:R-:W3:Y:S01]  /*5850*/  LDSM.16.MT88.4 R20, [R90] ;  /* 0x000000005a14783b */ /* 0x000ee20000004200 */
[--C-:B------:R-:W-:Y:S01]  /*5860*/  FFMA.FTZ R138, R139, UR4, -R106.reuse ;  /* 0x000000048b8a7c23 */ /* 0x100fe2000801086a */
[----:B------:R-:W4:Y:S01]  /*5870*/  MUFU.EX2 R96, R96 ;  /* 0x0000006000607308 */ /* 0x000f220000000800 */
[--C-:B------:R-:W-:Y:S01]  /*5880*/  FFMA.FTZ R132, R113, UR4, -R106.reuse ;  /* 0x0000000471847c23 */ /* 0x100fe2000801086a */
[-C--:B-1----:R-:W-:Y:S01]  /*5890*/  FMUL.FTZ R17, R37, R107.reuse ;  /* 0x0000006b25117220 */ /* 0x082fe20000410000 */
[-C--:B------:R-:W-:Y:S01]  /*58a0*/  FMUL.FTZ R24, R44, R107.reuse ;  /* 0x0000006b2c187220 */ /* 0x080fe20000410000 */
[----:B------:R-:W-:Y:S01]  /*58b0*/  MUFU.EX2 R105, R105 ;  /* 0x0000006900697308 */ /* 0x000fe20000000800 */
[-C--:B------:R-:W-:Y:S01]  /*58c0*/  FMUL.FTZ R25, R45, R107.reuse ;  /* 0x0000006b2d197220 */ /* 0x080fe20000410000 */
[----:B------:R-:W-:Y:S01]  /*58d0*/  LDSM.16.MT88.4 R12, [R104+0x6000] ;  /* 0x00600000680c783b */ /* 0x000fe20000004200 */
[-C--:B------:R-:W-:Y:S01]  /*58e0*/  FMUL.FTZ R32, R52, R107.reuse ;  /* 0x0000006b34207220 */ /* 0x080fe20000410000 */
[----:B------:R-:W1:Y:S01]  /*58f0*/  MUFU.EX2 R93, R93 ;  /* 0x0000005d005d7308 */ /* 0x000e620000000800 */
[-C--:B------:R-:W-:Y:S01]  /*5900*/  FMUL.FTZ R33, R53, R107.reuse ;  /* 0x0000006b35217220 */ /* 0x080fe20000410000 */
[-C--:B--2---:R-:W-:Y:S01]  /*5910*/  FMUL.FTZ R16, R36, R107.reuse ;  /* 0x0000006b24107220 */ /* 0x084fe20000410000 */
[-C--:B------:R-:W-:Y:S01]  /*5920*/  FMUL.FTZ R56, R56, R107.reuse ;  /* 0x0000006b38387220 */ /* 0x080fe20000410000 */
[----:B------:R-:W-:Y:S01]  /*5930*/  MUFU.EX2 R87, R87 ;  /* 0x0000005700577308 */ /* 0x000fe20000000800 */
[----:B------:R-:W-:Y:S01]  /*5940*/  FMUL.FTZ R57, R57, R107 ;  /* 0x0000006b39397220 */ /* 0x000fe20000410000 */
[-C--:B----4-:R-:W-:Y:S01]  /*5950*/  FMUL.FTZ R18, R38, R96.reuse ;  /* 0x0000006026127220 */ /* 0x090fe20000410000 */
[-C--:B------:R-:W-:Y:S01]  /*5960*/  FMUL.FTZ R19, R39, R96.reuse ;  /* 0x0000006027137220 */ /* 0x080fe20000410000 */
[----:B------:R-:W2:Y:S01]  /*5970*/  MUFU.EX2 R88, R88 ;  /* 0x0000005800587308 */ /* 0x000ea20000000800 */
[----:B------:R-:W4:Y:S01]  /*5980*/  LDSM.16.MT88.4 R36, [R90+0x1000] ;  /* 0x001000005a24783b */ /* 0x000f220000004200 */
[-C--:B------:R-:W-:Y:S01]  /*5990*/  FMUL.FTZ R26, R46, R96.reuse ;  /* 0x000000602e1a7220 */ /* 0x080fe20000410000 */
[-C--:B------:R-:W-:Y:S01]  /*59a0*/  FMUL.FTZ R27, R47, R96.reuse ;  /* 0x000000602f1b7220 */ /* 0x080fe20000410000 */
[----:B------:R-:W-:Y:S01]  /*59b0*/  MUFU.EX2 R94, R94 ;  /* 0x0000005e005e7308 */ /* 0x000fe20000000800 */
[-C--:B------:R-:W-:Y:S01]  /*59c0*/  FMUL.FTZ R34, R54, R96.reuse ;  /* 0x0000006036227220 */ /* 0x080fe20000410000 */
[-C--:B------:R-:W-:Y:S01]  /*59d0*/  FMUL.FTZ R35, R55, R96.reuse ;  /* 0x0000006037237220 */ /* 0x080fe20000410000 */
[----:B------:R-:W5:Y:S01]  /*59e0*/  LDSM.16.MT88.4 R44, [R104+0x8000] ;  /* 0x00800000682c783b */ /* 0x000f620000004200 */
[----:B------:R-:W3:Y:S01]  /*59f0*/  MUFU.EX2 R89, R89 ;  /* 0x0000005900597308 */ /* 0x000ee20000000800 */
[----:B-1----:R-:W-:Y:S01]  /*5a00*/  F2FP.BF16.F32.PACK_AB R8, R93, R105 ;  /* 0x000000695d08723e */ /* 0x002fe200000010ff */
[-C--:B------:R-:W-:Y:S01]  /*5a10*/  FMUL.FTZ R58, R58, R96.reuse ;  /* 0x000000603a3a7220 */ /* 0x080fe20000410000 */
[----:B------:R-:W1:Y:S01]  /*5a20*/  LDSM.16.MT88.4 R52, [R90+0x2000] ;  /* 0x002000005a34783b */ /* 0x000e620000004200 */
[----:B------:R-:W3:Y:S01]  /*5a30*/  MUFU.EX2 R3, R3 ;  /* 0x0000000300037308 */ /* 0x000ee20000000800 */
[-C--:B------:R-:W-:Y:S01]  /*5a40*/  FMUL.FTZ R59, R59, R96.reuse ;  /* 0x000000603b3b7220 */ /* 0x080fe20000410000 */
[----:B--2---:R-:W-:Y:S01]  /*5a50*/  F2FP.BF16.F32.PACK_AB R10, R88, R87 ;  /* 0x00000057580a723e */ /* 0x004fe200000010ff */
[-C--:B------:R-:W-:Y:S01]  /*5a60*/  FMUL.FTZ R40, R40, R107.reuse ;  /* 0x0000006b28287220 */ /* 0x080fe20000410000 */
[----:B------:R-:W-:Y:S01]  /*5a70*/  FMUL.FTZ R41, R41, R107 ;  /* 0x0000006b29297220 */ /* 0x000fe20000410000 */
[-C--:B------:R-:W-:Y:S01]  /*5a80*/  FMUL.FTZ R42, R42, R96.reuse ;  /* 0x000000602a2a7220 */ /* 0x080fe20000410000 */
[----:B------:R-:W-:Y:S01]  /*5a90*/  FMUL.FTZ R43, R43, R96 ;  /* 0x000000602b2b7220 */ /* 0x000fe20000410000 */
[--C-:B------:R-:W-:Y:S01]  /*5aa0*/  FFMA.FTZ R113, R111, UR4, -R106.reuse ;  /* 0x000000046f717c23 */ /* 0x100fe2000801086a */
[--C-:B------:R-:W-:Y:S01]  /*5ab0*/  FFMA.FTZ R139, R118, UR4, -R101.reuse ;  /* 0x00000004768b7c23 */ /* 0x100fe20008010865 */
[--C-:B------:R-:W-:Y:S01]  /*5ac0*/  FFMA.FTZ R109, R109, UR4, -R106.reuse ;  /* 0x000000046d6d7c23 */ /* 0x100fe2000801086a */
[----:B---3--:R-:W-:Y:S01]  /*5ad0*/  F2FP.BF16.F32.PACK_AB R9, R89, R94 ;  /* 0x0000005e5909723e */ /* 0x008fe200000010ff */
[--C-:B------:R-:W-:Y:S01]  /*5ae0*/  FFMA.FTZ R118, R130, UR4, -R101.reuse ;  /* 0x0000000482767c23 */ /* 0x100fe20008010865 */
[--C-:B------:R-:W-:Y:S01]  /*5af0*/  FFMA.FTZ R111, R142, UR4, -R101.reuse ;  /* 0x000000048e6f7c23 */ /* 0x100fe20008010865 */
[--C-:B------:R-:W-:Y:S01]  /*5b00*/  FFMA.FTZ R144, R144, UR4, -R101.reuse ;  /* 0x0000000490907c23 */ /* 0x100fe20008010865 */
[----:B------:R-:W-:Y:S01]  /*5b10*/  F2FP.BF16.F32.PACK_AB R11, R2, R3 ;  /* 0x00000003020b723e */ /* 0x000fe200000010ff */
[-C--:B------:R-:W-:Y:S01]  /*5b20*/  FMUL.FTZ R48, R48, R107.reuse ;  /* 0x0000006b30307220 */ /* 0x080fe20000410000 */
[-C--:B------:R-:W-:Y:S01]  /*5b30*/  FMUL.FTZ R49, R49, R107.reuse ;  /* 0x0000006b31317220 */ /* 0x080fe20000410000 */
[-C--:B------:R-:W-:Y:S01]  /*5b40*/  FMUL.FTZ R50, R50, R96.reuse ;  /* 0x0000006032327220 */ /* 0x080fe20000410000 */
[-C--:B------:R-:W-:Y:S01]  /*5b50*/  FMUL.FTZ R51, R51, R96.reuse ;  /* 0x0000006033337220 */ /* 0x080fe20000410000 */
[----:B------:R-:W-:Y:S01]  /*5b60*/  MUFU.EX2 R109, R109 ;  /* 0x0000006d006d7308 */ /* 0x000fe20000000800 */
[-C--:B------:R-:W-:Y:S01]  /*5b70*/  FMUL.FTZ R4, R80, R107.reuse ;  /* 0x0000006b50047220 */ /* 0x080fe20000410000 */
[C---:B------:R-:W-:Y:S01]  /*5b80*/  HMMA.16816.F32.BF16 R16, R8.reuse, R20, R16 ;  /* 0x000000140810723c */ /* 0x040fe20000041810 */
[-C--:B------:R-:W-:Y:S01]  /*5b90*/  FMUL.FTZ R5, R81, R107.reuse ;  /* 0x0000006b51057220 */ /* 0x080fe20000410000 */
[----:B------:R-:W2:Y:S01]  /*5ba0*/  MUFU.EX2 R138, R138 ;  /* 0x0000008a008a7308 */ /* 0x000ea20000000800 */
[-C--:B------:R-:W-:Y:S01]  /*5bb0*/  FMUL.FTZ R6, R82, R96.reuse ;  /* 0x0000006052067220 */ /* 0x080fe20000410000 */
[-C--:B------:R-:W-:Y:S01]  /*5bc0*/  FMUL.FTZ R7, R83, R96.reuse ;  /* 0x0000006053077220 */ /* 0x080fe20000410000 */
[-C--:B------:R-:W-:Y:S01]  /*5bd0*/  FMUL.FTZ R76, R76, R107.reuse ;  /* 0x0000006b4c4c7220 */ /* 0x080fe20000410000 */
[----:B------:R-:W-:Y:S01]  /*5be0*/  MUFU.EX2 R132, R132 ;  /* 0x0000008400847308 */ /* 0x000fe20000000800 */
[-C--:B------:R-:W-:Y:S01]  /*5bf0*/  FMUL.FTZ R77, R77, R107.reuse ;  /* 0x0000006b4d4d7220 */ /* 0x080fe20000410000 */
[C---:B----4-:R-:W-:Y:S01]  /*5c00*/  HMMA.16816.F32.BF16 R32, R8.reuse, R36, R32 ;  /* 0x000000240820723c */ /* 0x050fe20000041820 */
[-C--:B------:R-:W-:Y:S01]  /*5c10*/  FMUL.FTZ R78, R78, R96.reuse ;  /* 0x000000604e4e7220 */ /* 0x080fe20000410000 */
[----:B------:R-:W-:Y:S01]  /*5c20*/  MUFU.EX2 R113, R113 ;  /* 0x0000007100717308 */ /* 0x000fe20000000800 */
[-C--:B------:R-:W-:Y:S01]  /*5c30*/  FMUL.FTZ R79, R79, R96.reuse ;  /* 0x000000604f4f7220 */ /* 0x080fe20000410000 */
[-C--:B------:R-:W-:Y:S01]  /*5c40*/  FMUL.FTZ R64, R64, R107.reuse ;  /* 0x0000006b40407220 */ /* 0x080fe20000410000 */
[-C--:B------:R-:W-:Y:S01]  /*5c50*/  FMUL.FTZ R65, R65, R107.reuse ;  /* 0x0000006b41417220 */ /* 0x080fe20000410000 */
[----:B------:R-:W-:Y:S01]  /*5c60*/  MUFU.EX2 R139, R139 ;  /* 0x0000008b008b7308 */ /* 0x000fe20000000800 */
[-C--:B------:R-:W-:Y:S01]  /*5c70*/  FMUL.FTZ R66, R66, R96.reuse ;  /* 0x0000006042427220 */ /* 0x080fe20000410000 */
[C---:B------:R-:W-:Y:S01]  /*5c80*/  HMMA.16816.F32.BF16 R36, R8.reuse, R38, R56 ;  /* 0x000000260824723c */ /* 0x040fe20000041838 */
[----:B------:R-:W3:Y:S01]  /*5c90*/  LDSM.16.MT88.4 R56, [R90+0x400] ;  /* 0x000400005a38783b */ /* 0x000ee20000004200 */
[----:B------:R-:W4:Y:S01]  /*5ca0*/  MUFU.EX2 R130, R144 ;  /* 0x0000009000827308 */ /* 0x000f220000000800 */
[-C--:B------:R-:W-:Y:S01]  /*5cb0*/  FMUL.FTZ R67, R67, R96.reuse ;  /* 0x0000006043437220 */ /* 0x080fe20000410000 */
[-C--:B------:R-:W-:Y:S01]  /*5cc0*/  FMUL.FTZ R72, R72, R107.reuse ;  /* 0x0000006b48487220 */ /* 0x080fe20000410000 */
[-C--:B------:R-:W-:Y:S01]  /*5cd0*/  FMUL.FTZ R73, R73, R107.reuse ;  /* 0x0000006b49497220 */ /* 0x080fe20000410000 */
[----:B------:R-:W-:Y:S01]  /*5ce0*/  MUFU.EX2 R118, R118 ;  /* 0x0000007600767308 */ /* 0x000fe20000000800 */
[-C--:B------:R-:W-:Y:S01]  /*5cf0*/  FMUL.FTZ R74, R74, R96.reuse ;  /* 0x000000604a4a7220 */ /* 0x080fe20000410000 */
[C---:B------:R-:W-:Y:S01]  /*5d00*/  HMMA.16816.F32.BF16 R20, R8.reuse, R22, R40 ;  /* 0x000000160814723c */ /* 0x040fe20000041828 */
[-C--:B------:R-:W-:Y:S01]  /*5d10*/  FMUL.FTZ R40, R60, R107.reuse ;  /* 0x0000006b3c287220 */ /* 0x080fe20000410000 */
[-C--:B------:R-:W-:Y:S01]  /*5d20*/  FMUL.FTZ R41, R61, R107.reuse ;  /* 0x0000006b3d297220 */ /* 0x080fe20000410000 */
[-C--:B------:R-:W-:Y:S01]  /*5d30*/  FMUL.FTZ R42, R62, R96.reuse ;  /* 0x000000603e2a7220 */ /* 0x080fe20000410000 */
[-C--:B------:R-:W-:Y:S01]  /*5d40*/  FMUL.FTZ R43, R63, R96.reuse ;  /* 0x000000603f2b7220 */ /* 0x080fe20000410000 */
[----:B------:R-:W4:Y:S01]  /*5d50*/  MUFU.EX2 R111, R111 ;  /* 0x0000006f006f7308 */ /* 0x000f220000000800 */
[----:B------:R-:W3:Y:S01]  /*5d60*/  LDSM.16.MT88.4 R60, [R104+0x6400] ;  /* 0x00640000683c783b */ /* 0x000ee20000004200 */
[-C--:B------:R-:W-:Y:S01]  /*5d70*/  FMUL.FTZ R75, R75, R96.reuse ;  /* 0x000000604b4b7220 */ /* 0x080fe20000410000 */
[C---:B------:R-:W-:Y:S01]  /*5d80*/  HMMA.16816.F32.BF16 R24, R8.reuse, R28, R24 ;  /* 0x0000001c0818723c */ /* 0x040fe20000041818 */
[--C-:B------:R-:W-:Y:S01]  /*5d90*/  FFMA.FTZ R142, R133, UR4, -R106.reuse ;  /* 0x00000004858e7c23 */ /* 0x100fe2000801086a */
[--C-:B------:R-:W-:Y:S01]  /*5da0*/  FFMA.FTZ R127, R127, UR4, -R106.reuse ;  /* 0x000000047f7f7c23 */ /* 0x100fe2000801086a */
[--C-:B------:R-:W-:Y:S01]  /*5db0*/  FFMA.FTZ R133, R110, UR4, -R101.reuse ;  /* 0x000000046e857c23 */ /* 0x100fe20008010865 */
[--C-:B------:R-:W-:Y:S01]  /*5dc0*/  FFMA.FTZ R141, R92, UR4, -R106.reuse ;  /* 0x000000045c8d7c23 */ /* 0x100fe2000801086a */
[----:B------:R-:W-:Y:S01]  /*5dd0*/  FFMA.FTZ R92, R95, UR4, -R106 ;  /* 0x000000045f5c7c23 */ /* 0x000fe2000801086a */
[--C-:B------:R-:W-:Y:S01]  /*5de0*/  FFMA.FTZ R100, R100, UR4, -R101.reuse ;  /* 0x0000000464647c23 */ /* 0x100fe20008010865 */
[----:B------:R-:W-:Y:S01]  /*5df0*/  MUFU.EX2 R142, R142 ;  /* 0x0000008e008e7308 */ /* 0x000fe20000000800 */
[C---:B------:R-:W-:Y:S01]  /*5e00*/  HMMA.16816.F32.BF16 R28, R8.reuse, R30, R48 ;  /* 0x0000001e081c723c */ /* 0x040fe20000041830 */
[-C--:B------:R-:W-:Y:S01]  /*5e10*/  FMUL.FTZ R48, R68, R107.reuse ;  /* 0x0000006b44307220 */ /* 0x080fe20000410000 */
[----:B------:R-:W-:Y:S01]  /*5e20*/  FMUL.FTZ R49, R69, R107 ;  /* 0x0000006b45317220 */ /* 0x000fe20000410000 */
[-C--:B------:R-:W-:Y:S01]  /*5e30*/  FMUL.FTZ R50, R70, R96.reuse ;  /* 0x0000006046327220 */ /* 0x080fe20000410000 */
[-C--:B------:R-:W-:Y:S01]  /*5e40*/  FMUL.FTZ R51, R71, R96.reuse ;  /* 0x0000006047337220 */ /* 0x080fe20000410000 */
[----:B------:R-:W-:Y:S01]  /*5e50*/  MUFU.EX2 R127, R127 ;  /* 0x0000007f007f7308 */ /* 0x000fe20000000800 */
[--C-:B------:R-:W-:Y:S01]  /*5e60*/  FFMA.FTZ R95, R99, UR4, -R101.reuse ;  /* 0x00000004635f7c23 */ /* 0x100fe20008010865 */
[--C-:B------:R-:W-:Y:S01]  /*5e70*/  FFMA.FTZ R98, R98, UR4, -R101.reuse ;  /* 0x0000000462627c23 */ /* 0x100fe20008010865 */
[----:B------:R-:W-:Y:S01]  /*5e80*/  HMMA.16816.F32.BF16 R4, R8, R12, R4 ;  /* 0x0000000c0804723c */ /* 0x000fe20000041804 */
[----:B------:R-:W-:Y:S01]  /*5e90*/  MUFU.EX2 R133, R133 ;  /* 0x0000008500857308 */ /* 0x000fe20000000800 */
[----:B------:R-:W-:Y:S01]  /*5ea0*/  FFMA.FTZ R97, R97, UR4, -R101 ;  /* 0x0000000461617c23 */ /* 0x000fe20008010865 */
[----:B------:R-:W-:-:S02]  /*5eb0*/  FFMA.FTZ R94, R137, R96, R94 ;  /* 0x00000060895e7223 */ /* 0x000fc4000001005e */
[----:B------:R-:W-:Y:S02]  /*5ec0*/  MUFU.EX2 R141, R141 ;  /* 0x0000008d008d7308 */ /* 0x000fe40000000800 */
[----:B------:R-:W-:Y:S01]  /*5ed0*/  FADD.FTZ R94, R89, R94 ;  /* 0x0000005e595e7221 */ /* 0x000fe20000010000 */
[C---:B-----5:R-:W-:Y:S01]  /*5ee0*/  HMMA.16816.F32.BF16 R40, R8.reuse, R44, R40 ;  /* 0x0000002c0828723c */ /* 0x060fe20000041828 */
[----:B------:R-:W-:Y:S02]  /*5ef0*/  MUFU.EX2 R92, R92 ;  /* 0x0000005c005c7308 */ /* 0x000fe40000000800 */
[----:B------:R-:W-:Y:S02]  /*5f00*/  FADD.FTZ R3, R3, R94 ;  /* 0x0000005e03037221 */ /* 0x000fe40000010000 */
[----:B------:R-:W-:Y:S02]  /*5f10*/  MUFU.EX2 R100, R100 ;  /* 0x0000006400647308 */ /* 0x000fe40000000800 */
[----:B------:R-:W-:Y:S01]  /*5f20*/  FADD.FTZ R2, R2, R3 ;  /* 0x0000000302027221 */ /* 0x000fe20000010000 */
[----:B------:R-:W-:Y:S01]  /*5f30*/  HMMA.16816.F32.BF16 R12, R8, R14, R76 ;  /* 0x0000000e080c723c */ /* 0x000fe2000004184c */
[----:B------:R-:W-:Y:S01]  /*5f40*/  LDSM.16.MT88.4 R76, [R104+0x6c00] ;  /* 0x006c0000684c783b */ /* 0x000fe20000004200 */
[----:B------:R-:W5:Y:S01]  /*5f50*/  MUFU.EX2 R95, R95 ;  /* 0x0000005f005f7308 */ /* 0x000f620000000800 */
[----:B------:R-:W-:-:S03]  /*5f60*/  MOV R3, R86 ;  /* 0x0000005600037202 */ /* 0x000fc60000000f00 */
[----:B------:R-:W-:Y:S02]  /*5f70*/  MUFU.EX2 R98, R98 ;  /* 0x0000006200627308 */ /* 0x000fe40000000800 */
[C---:B------:R-:W-:Y:S01]  /*5f80*/  HMMA.16816.F32.BF16 R44, R8.reuse, R46, R64 ;  /* 0x0000002e082c723c */ /* 0x040fe20000041840 */
[--C-:B------:R-:W-:Y:S01]  /*5f90*/  FFMA.FTZ R64, R108, UR4, -R101.reuse ;  /* 0x000000046c407c23 */ /* 0x100fe20008010865 */
[----:B------:R-:W-:Y:S01]  /*5fa0*/  FFMA.FTZ R108, R140, UR4, -R101 ;  /* 0x000000048c6c7c23 */ /* 0x000fe20008010865 */
[----:B------:R-:W3:Y:S05]  /*5fb0*/  MUFU.EX2 R97, R97 ;  /* 0x0000006100617308 */ /* 0x000eea0000000800 */
[----:B-1----:R-:W-:Y:S01]  /*5fc0*/  HMMA.16816.F32.BF16 R48, R8, R52, R48 ;  /* 0x000000340830723c */ /* 0x002fe20000041830 */
[----:B--2---:R-:W-:Y:S01]  /*5fd0*/  F2FP.BF16.F32.PACK_AB R52, R138, R109 ;  /* 0x0000006d8a34723e */ /* 0x004fe200000010ff */
[----:B------:R-:W-:Y:S01]  /*5fe0*/  MUFU.EX2 R108, R108 ;  /* 0x0000006c006c7308 */ /* 0x000fe20000000800 */
[----:B----4-:R-:W-:Y:S01]  /*5ff0*/  F2FP.BF16.F32.PACK_AB R53, R130, R139 ;  /* 0x0000008b8235723e */ /* 0x010fe200000010ff */
[----:B------:R-:W-:Y:S01]  /*6000*/  FADD.FTZ R139, R139, R2 ;  /* 0x000000028b8b7221 */ /* 0x000fe20000010000 */
[----:B------:R-:W-:-:S03]  /*6010*/  MOV R2, R85 ;  /* 0x0000005500027202 */ /* 0x000fc60000000f00 */
[----:B------:R-:W-:Y:S01]  /*6020*/  HMMA.16816.F32.BF16 R8, R8, R54, R72 ;  /* 0x000000360808723c */ /* 0x000fe20000041848 */
[----:B------:R-:W-:Y:S01]  /*6030*/  F2FP.BF16.F32.PACK_AB R54, R113, R132 ;  /* 0x000000847136723e */ /* 0x000fe200000010ff */
[----:B------:R-:W-:Y:S01]  /*6040*/  FADD.FTZ R139, R130, R139 ;  /* 0x0000008b828b7221 */ /* 0x000fe20000010000 */
[----:B------:R-:W-:Y:S02]  /*6050*/  F2FP.BF16.F32.PACK_AB R55, R111, R118 ;  /* 0x000000766f37723e */ /* 0x000fe400000010ff */
[----:B-----5:R-:W-:Y:S01]  /*6060*/  F2FP.BF16.F32.PACK_AB R73, R95, R100 ;  /* 0x000000645f49723e */ /* 0x020fe200000010ff */
[----:B------:R-:W-:Y:S01]  /*6070*/  FADD.FTZ R118, R118, R139 ;  /* 0x0000008b76767221 */ /* 0x000fe20000010000 */
[----:B---3--:R-:W-:Y:S02]  /*6080*/  F2FP.BF16.F32.PACK_AB R75, R97, R98 ;  /* 0x00000062614b723e */ /* 0x008fe400000010ff */
[----:B------:R-:W-:Y:S01]  /*6090*/  IADD3 R130, PT, PT, R103, -0x3, RZ ;  /* 0xfffffffd67827810 */ /* 0x000fe20007ffe0ff */
[----:B------:R-:W-:Y:S01]  /*60a0*/  HMMA.16816.F32.BF16 R16, R52, R56, R16 ;  /* 0x000000383410723c */ /* 0x000fe20000041810 */
[----:B------:R-:W-:-:S07]  /*60b0*/  FADD.FTZ R118, R111, R118 ;  /* 0x000000766f767221 */ /* 0x000fce0000010000 */
        /* <DEDUP_REMOVED lines=11> */
[C---:B-1----:R-:W-:Y:S08]  /*6170*/  HMMA.16816.F32.BF16 R48, R52.reuse, R56, R48 ;  /* 0x000000383430723c */ /* 0x042ff00000041830 */
[C---:B------:R-:W-:Y:S01]  /*6180*/  HMMA.16816.F32.BF16 R8, R52.reuse, R58, R8 ;  /* 0x0000003a3408723c */ /* 0x040fe20000041808 */
[----:B------:R-:W1:Y:S07]  /*6190*/  LDSM.16.MT88.4 R56, [R90+0x800] ;  /* 0x000800005a38783b */ /* 0x000e6e0000004200 */
[C---:B--2---:R-:W-:Y:S08]  /*61a0*/  HMMA.16816.F32.BF16 R40, R52.reuse, R60, R40 ;  /* 0x0000003c3428723c */ /* 0x044ff00000041828 */
[----:B------:R-:W-:Y:S01]  /*61b0*/  HMMA.16816.F32.BF16 R44, R52, R62, R44 ;  /* 0x0000003e342c723c */ /* 0x000fe2000004182c */
[--C-:B------:R-:W-:Y:S01]  /*61c0*/  FFMA.FTZ R52, R131, UR4, -R106.reuse ;  /* 0x0000000483347c23 */ /* 0x100fe2000801086a */
[----:B------:R-:W-:Y:S01]  /*61d0*/  FFMA.FTZ R131, R112, UR4, -R101 ;  /* 0x0000000470837c23 */ /* 0x000fe20008010865 */
[----:B------:R-:W-:Y:S01]  /*61e0*/  FFMA.FTZ R55, R119, UR4, -R106 ;  /* 0x0000000477377c23 */ /* 0x000fe2000801086a */
[----:B------:R-:W2:Y:S01]  /*61f0*/  MUFU.EX2 R112, R64 ;  /* 0x0000004000707308 */ /* 0x000ea20000000800 */
[----:B------:R-:W3:Y:S03]  /*6200*/  LDSM.16.MT88.4 R60, [R104+0x6800] ;  /* 0x00680000683c783b */ /* 0x000ee60000004200 */
[----:B------:R4:W-:Y:S04]  /*6210*/  MUFU.EX2 R119, R52 ;  /* 0x0000003400777308 */ /* 0x0009e80000000800 */
[----:B------:R-:W5:Y:S04]  /*6220*/  MUFU.EX2 R110, R55 ;  /* 0x00000037006e7308 */ /* 0x000f680000000800 */
[----:B------:R-:W1:Y:S01]  /*6230*/  MUFU.EX2 R131, R131 ;  /* 0x0000008300837308 */ /* 0x000e620000000800 */
[----:B--2---:R-:W-:Y:S01]  /*6240*/  F2FP.BF16.F32.PACK_AB R53, R112, R133 ;  /* 0x000000857035723e */ /* 0x004fe200000010ff */
[----:B------:R-:W2:Y:S01]  /*6250*/  LDSM.16.MT88.4 R64, [R104+0x8800] ;  /* 0x008800006840783b */ /* 0x000ea20000004200 */
[----:B------:R-:W-:Y:S01]  /*6260*/  FADD.FTZ R133, R133, R118 ;  /* 0x0000007685857221 */ /* 0x000fe20000010000 */
[----:B----4-:R-:W-:-:S03]  /*6270*/  F2FP.BF16.F32.PACK_AB R52, R142, R127 ;  /* 0x0000007f8e34723e */ /* 0x010fc600000010ff */
[----:B------:R-:W-:Y:S01]  /*6280*/  FADD.FTZ R112, R112, R133 ;  /* 0x0000008570707221 */ /* 0x000fe20000010000 */
[----:B-----5:R-:W-:Y:S02]  /*6290*/  F2FP.BF16.F32.PACK_AB R54, R110, R119 ;  /* 0x000000776e36723e */ /* 0x020fe400000010ff */
[----:B-1----:R-:W-:Y:S01]  /*62a0*/  F2FP.BF16.F32.PACK_AB R55, R108, R131 ;  /* 0x000000836c37723e */ /* 0x002fe200000010ff */
[----:B------:R-:W-:-:S04]  /*62b0*/  FADD.FTZ R131, R131, R112 ;  /* 0x0000007083837221 */ /* 0x000fc80000010000 */
[----:B------:R-:W-:Y:S02]  /*62c0*/  FADD.FTZ R131, R108, R131 ;  /* 0x000000836c837221 */ /* 0x000fe40000010000 */
[----:B------:R-:W-:Y:S02]  /*62d0*/  HMMA.16816.F32.BF16 R16, R52, R56, R16 ;  /* 0x000000383410723c */ /* 0x000fe40000041810 */
[----:B------:R-:W-:-:S04]  /*62e0*/  FADD.FTZ R100, R100, R131 ;  /* 0x0000008364647221 */ /* 0x000fc80000010000 */
[----:B------:R-:W-:Y:S02]  /*62f0*/  FADD.FTZ R95, R95, R100 ;  /* 0x000000645f5f7221 */ /* 0x000fe40000010000 */
[----:B------:R-:W-:Y:S01]  /*6300*/  HMMA.16816.F32.BF16 R20, R52, R58, R20 ;  /* 0x0000003a3414723c */ /* 0x000fe20000041814 */
[----:B------:R-:W1:Y:S01]  /*6310*/  LDSM.16.MT88.4 R56, [R90+0x1800] ;  /* 0x001800005a38783b */ /* 0x000e620000004200 */
[----:B------:R-:W-:-:S04]  /*6320*/  FADD.FTZ R98, R98, R95 ;  /* 0x0000005f62627221 */ /* 0x000fc80000010000 */
[----:B------:R-:W-:Y:S02]  /*6330*/  FADD.FTZ R137, R97, R98 ;  /* 0x0000006261897221 */ /* 0x000fe40000010000 */
[C---:B---3--:R-:W-:Y:S08]  /*6340*/  HMMA.16816.F32.BF16 R4, R52.reuse, R60, R4 ;  /* 0x0000003c3404723c */ /* 0x048ff00000041804 */
[C---:B------:R-:W-:Y:S01]  /*6350*/  HMMA.16816.F32.BF16 R12, R52.reuse, R62, R12 ;  /* 0x0000003e340c723c */ /* 0x040fe2000004180c */
[----:B------:R-:W3:Y:S07]  /*6360*/  LDSM.16.MT88.4 R60, [R104+0x7800] ;  /* 0x00780000683c783b */ /* 0x000eee0000004200 */
[C---:B--2---:R-:W-:Y:S08]  /*6370*/  HMMA.16816.F32.BF16 R40, R52.reuse, R64, R40 ;  /* 0x000000403428723c */ /* 0x044ff00000041828 */
[C---:B------:R-:W-:Y:S08]  /*6380*/  HMMA.16816.F32.BF16 R64, R52.reuse, R66, R44 ;  /* 0x000000423440723c */ /* 0x040ff0000004182c */
[C---:B-1----:R-:W-:Y:S08]  /*6390*/  HMMA.16816.F32.BF16 R32, R52.reuse, R56, R32 ;  /* 0x000000383420723c */ /* 0x042ff00000041820 */
[C---:B------:R-:W-:Y:S01]  /*63a0*/  HMMA.16816.F32.BF16 R56, R52.reuse, R58, R36 ;  /* 0x0000003a3438723c */ /* 0x040fe20000041824 */
[----:B------:R-:W1:Y:S07]  /*63b0*/  LDSM.16.MT88.4 R36, [R90+0x2800] ;  /* 0x002800005a24783b */ /* 0x000e6e0000004200 */
[C---:B---3--:R-:W-:Y:S08]  /*63c0*/  HMMA.16816.F32.BF16 R24, R52.reuse, R60, R24 ;  /* 0x0000003c3418723c */ /* 0x048ff00000041818 */
[C---:B------:R-:W-:Y:S08]  /*63d0*/  HMMA.16816.F32.BF16 R28, R52.reuse, R62, R28 ;  /* 0x0000003e341c723c */ /* 0x040ff0000004181c */
[C---:B-1----:R-:W-:Y:S01]  /*63e0*/  HMMA.16816.F32.BF16 R68, R52.reuse, R36, R48 ;  /* 0x000000243444723c */ /* 0x042fe20000041830 */
[--C-:B------:R-:W-:Y:S01]  /*63f0*/  FFMA.FTZ R36, R91, UR4, -R106.reuse ;  /* 0x000000045b247c23 */ /* 0x100fe2000801086a */
[----:B------:R-:W-:Y:S01]  /*6400*/  FFMA.FTZ R91, R84, UR4, -R106 ;  /* 0x00000004545b7c23 */ /* 0x000fe2000801086a */
[----:B------:R-:W1:Y:S02]  /*6410*/  LDSM.16.MT88.4 R48, [R104+0x7c00] ;  /* 0x007c00006830783b */ /* 0x000e640000004200 */
[----:B------:R-:W2:Y:S03]  /*6420*/  MUFU.EX2 R84, R36 ;  /* 0x0000002400547308 */ /* 0x000ea60000000800 */
[----:B------:R-:W-:Y:S01]  /*6430*/  HMMA.16816.F32.BF16 R8, R52, R38, R8 ;  /* 0x000000263408723c */ /* 0x000fe20000041808 */
[----:B------:R-:W3:Y:S01]  /*6440*/  MUFU.EX2 R91, R91 ;  /* 0x0000005b005b7308 */ /* 0x000ee20000000800 */
[----:B------:R-:W4:Y:S01]  /*6450*/  LDSM.16.MT88.4 R52, [R90+0xc00] ;  /* 0x000c00005a34783b */ /* 0x000f220000004200 */
[----:B--2---:R-:W-:Y:S01]  /*6460*/  F2FP.BF16.F32.PACK_AB R72, R84, R141 ;  /* 0x0000008d5448723e */ /* 0x004fe200000010ff */
[----:B------:R-:W-:Y:S01]  /*6470*/  FFMA.FTZ R36, R136, R107, R105 ;  /* 0x0000006b88247223 */ /* 0x000fe20000010069 */
[----:B---3--:R-:W-:-:S03]  /*6480*/  F2FP.BF16.F32.PACK_AB R74, R92, R91 ;  /* 0x0000005b5c4a723e */ /* 0x008fc600000010ff */
[----:B------:R-:W-:-:S04]  /*6490*/  FADD.FTZ R36, R93, R36 ;  /* 0x000000245d247221 */ /* 0x000fc80000010000 */
[----:B------:R-:W-:Y:S01]  /*64a0*/  FADD.FTZ R87, R87, R36 ;  /* 0x0000002457577221 */ /* 0x000fe20000010000 */
[----:B------:R-:W-:Y:S01]  /*64b0*/  HMMA.16816.F32.BF16 R80, R72, R76, R4 ;  /* 0x0000004c4850723c */ /* 0x000fe20000041804 */
[----:B------:R-:W2:Y:S02]  /*64c0*/  LDSM.16.MT88.4 R4, [R104+0x8c00] ;  /* 0x008c00006804783b */ /* 0x000ea40000004200 */
[----:B------:R-:W-:-:S04]  /*64d0*/  FADD.FTZ R88, R88, R87 ;  /* 0x0000005758587221 */ /* 0x000fc80000010000 */
[----:B------:R-:W-:Y:S01]  /*64e0*/  FADD.FTZ R109, R109, R88 ;  /* 0x000000586d6d7221 */ /* 0x000fe20000010000 */
[----:B------:R-:W-:Y:S01]  /*64f0*/  HMMA.16816.F32.BF16 R76, R72, R78, R12 ;  /* 0x0000004e484c723c */ /* 0x000fe2000004180c */
[----:B------:R-:W3:Y:S02]  /*6500*/  LDSM.16.MT88.4 R12, [R90+0x1c00] ;  /* 0x001c00005a0c783b */ /* 0x000ee40000004200 */
[----:B------:R-:W-:-:S04]  /*6510*/  FADD.FTZ R109, R138, R109 ;  /* 0x0000006d8a6d7221 */ /* 0x000fc80000010000 */
[----:B------:R-:W-:Y:S01]  /*6520*/  FADD.FTZ R132, R132, R109 ;  /* 0x0000006d84847221 */ /* 0x000fe20000010000 */
[----:B-1----:R-:W-:Y:S03]  /*6530*/  HMMA.16816.F32.BF16 R44, R72, R48, R24 ;  /* 0x00000030482c723c */ /* 0x002fe60000041818 */
[----:B------:R-:W-:-:S04]  /*6540*/  FADD.FTZ R132, R113, R132 ;  /* 0x0000008471847221 */ /* 0x000fc80000010000 */
[----:B------:R-:W-:Y:S01]  /*6550*/  FADD.FTZ R127, R127, R132 ;  /* 0x000000847f7f7221 */ /* 0x000fe20000010000 */
[----:B----4-:R-:W-:Y:S03]  /*6560*/  HMMA.16816.F32.BF16 R36, R72, R52, R16 ;  /* 0x000000344824723c */ /* 0x010fe60000041810 */
[----:B------:R-:W-:-:S04]  /*6570*/  FADD.FTZ R142, R142, R127 ;  /* 0x0000007f8e8e7221 */ /* 0x000fc80000010000 */
[----:B------:R-:W-:Y:S01]  /*6580*/  FADD.FTZ R119, R119, R142 ;  /* 0x0000008e77777221 */ /* 0x000fe20000010000 */
[----:B------:R-:W-:Y:S03]  /*6590*/  HMMA.16816.F32.BF16 R48, R72, R50, R28 ;  /* 0x000000324830723c */ /* 0x000fe6000004181c */
[----:B------:R-:W-:-:S04]  /*65a0*/  FADD.FTZ R110, R110, R119 ;  /* 0x000000776e6e7221 */ /* 0x000fc80000010000 */
[----:B------:R-:W-:Y:S01]  /*65b0*/  FADD.FTZ R141, R141, R110 ;  /* 0x0000006e8d8d7221 */ /* 0x000fe20000010000 */
[----:B--2---:R-:W-:Y:S03]  /*65c0*/  HMMA.16816.F32.BF16 R60, R72, R4, R40 ;  /* 0x00000004483c723c */ /* 0x004fe60000041828 */
[----:B------:R-:W-:-:S04]  /*65d0*/  FADD.FTZ R84, R84, R141 ;  /* 0x0000008d54547221 */ /* 0x000fc80000010000 */
[----:B------:R-:W-:Y:S01]  /*65e0*/  FADD.FTZ R91, R91, R84 ;  /* 0x000000545b5b7221 */ /* 0x000fe20000010000 */
[----:B------:R-:W-:Y:S01]  /*65f0*/  HMMA.16816.F32.BF16 R64, R72, R6, R64 ;  /* 0x000000064840723c */ /* 0x000fe20000041840 */
[----:B------:R-:W1:Y:S02]  /*6600*/  LDSM.16.MT88.4 R4, [R90+0x2c00] ;  /* 0x002c00005a04783b */ /* 0x000e640000004200 */
[----:B------:R-:W-:-:S05]  /*6610*/  FADD.FTZ R136, R92, R91 ;  /* 0x0000005b5c887221 */ /* 0x000fca0000010000 */
[C---:B------:R-:W-:Y:S08]  /*6620*/  HMMA.16816.F32.BF16 R40, R72.reuse, R54, R20 ;  /* 0x000000364828723c */ /* 0x040ff00000041814 */
[C---:B---3--:R-:W-:Y:S08]  /*6630*/  HMMA.16816.F32.BF16 R52, R72.reuse, R12, R32 ;  /* 0x0000000c4834723c */ /* 0x048ff00000041820 */
[C---:B------:R-:W-:Y:S08]  /*6640*/  HMMA.16816.F32.BF16 R56, R72.reuse, R14, R56 ;  /* 0x0000000e4838723c */ /* 0x040ff00000041838 */
[C---:B-1----:R-:W-:Y:S08]  /*6650*/  HMMA.16816.F32.BF16 R68, R72.reuse, R4, R68 ;  /* 0x000000044844723c */ /* 0x042ff00000041844 */
[----:B------:R-:W-:-:S15]  /*6660*/  HMMA.16816.F32.BF16 R72, R72, R6, R8 ;  /* 0x000000064848723c */ /* 0x000fde0000041808 */
[----:B------:R-:W-:-:S05]  /*6670*/  NOP ;  /* 0x0000000000007918 */ /* 0x000fca0000000000 */
.L_x_327:
[----:B------:R-:W-:-:S13]  /*6680*/  ISETP.GE.AND P0, PT, R130, RZ, PT ;  /* 0x000000ff8200720c */ /* 0x000fda0003f06270 */
[----:B------:R-:W-:Y:S05]  /*6690*/  @!P0 BRA `(.L_x_329) ;  /* 0x0000002000d08947 */ /* 0x000fea0003800000 */
[----:B------:R-:W1:Y:S01]  /*66a0*/  S2UR UR6, SR_CgaCtaId ;  /* 0x00000000000679c3 */ /* 0x000e620000008800 */
[----:B------:R-:W-:Y:S01]  /*66b0*/  LOP3.LUT R5, R102, 0xc0, RZ, 0xc0, !PT ;  /* 0x000000c066057812 */ /* 0x000fe200078ec0ff */
[----:B------:R-:W2:Y:S01]  /*66c0*/  S2R R127, SR_TID.X ;  /* 0x00000000007f7919 */ /* 0x000ea20000002100 */
[----:B------:R-:W-:Y:S01]  /*66d0*/  SHF.R.U32.HI R4, RZ, 0x1, R114 ;  /* 0x00000001ff047819 */ /* 0x000fe20000011672 */
[----:B------:R-:W3:Y:S01]  /*66e0*/  LDCU UR4, c[0x0][0x440] ;  /* 0x00008800ff0477ac */ /* 0x000ee20008000800 */
[----:B------:R-:W-:Y:S01]  /*66f0*/  LOP3.LUT R5, R5, 0x18, R116, 0xf8, !PT ;  /* 0x0000001805057812 */ /* 0x000fe200078ef874 */
[----:B------:R-:W-:Y:S02]  /*6700*/  IMAD.SHL.U32 R133, R114, 0x2, RZ ;  /* 0x0000000272857824 */ /* 0x000fe400078e00ff */
[----:B------:R-:W4:Y:S01]  /*6710*/  LDC.64 R118, c[0x0][0x3c0] ;  /* 0x0000f000ff767b82 */ /* 0x000f220000000a00 */
[----:B------:R-:W-:Y:S01]  /*6720*/  LOP3.LUT R5, R5, 0x8, R4, 0x78, !PT ;  /* 0x0000000805057812 */ /* 0x000fe200078e7804 */
[----:B------:R-:W-:Y:S01]  /*6730*/  IMAD.MOV.U32 R85, RZ, RZ, R2 ;  /* 0x000000ffff557224 */ /* 0x000fe200078e0002 */
[----:B------:R-:W-:Y:S01]  /*6740*/  LOP3.LUT R133, R133, 0x6, RZ, 0xc0, !PT ;  /* 0x0000000685857812 */ /* 0x000fe200078ec0ff */
[----:B------:R-:W-:Y:S01]  /*6750*/  IMAD.MOV.U32 R84, RZ, RZ, R3 ;  /* 0x000000ffff547224 */ /* 0x000fe200078e0003 */
[----:B------:R-:W-:Y:S01]  /*6760*/  LOP3.LUT R113, R5, 0x120, R102, 0xf8, !PT ;  /* 0x0000012005717812 */ /* 0x000fe200078ef866 */
[----:B------:R-:W-:Y:S01]  /*6770*/  IMAD.MOV.U32 R112, RZ, RZ, 0x20 ;  /* 0x00000020ff707424 */ /* 0x000fe200078e00ff */
[----:B------:R-:W-:Y:S01]  /*6780*/  UMOV UR7, 0x400 ;  /* 0x0000040000077882 */ /* 0x000fe20000000000 */
[----:B------:R-:W2:Y:S01]  /*6790*/  LDCU UR8, c[0x0][0x440] ;  /* 0x00008800ff0877ac */ /* 0x000ea20008000800 */
[----:B------:R-:W-:-:S05]  /*67a0*/  LEA R113, R113, UR5, 0x1 ;  /* 0x0000000571717c11 */ /* 0x000fca000f8e08ff */
[C---:B------:R-:W-:Y:S01]  /*67b0*/  VIADD R132, R113.reuse, 0x6000 ;  /* 0x0000600071847836 */ /* 0x040fe20000000000 */
[----:B---3--:R-:W-:Y:S01]  /*67c0*/  ISETP.GE.AND P5, PT, R128, UR4, PT ;  /* 0x0000000480007c0c */ /* 0x008fe2000bfa6270 */
[----:B------:R-:W-:Y:S01]  /*67d0*/  VIADD R131, R113, 0x6020 ;  /* 0x0000602071837836 */ /* 0x000fe20000000000 */
[----:B------:R-:W3:Y:S01]  /*67e0*/  LDCU UR4, c[0x0][0x45c] ;  /* 0x00008b80ff0477ac */ /* 0x000ee20008000800 */
[----:B-1----:R-:W-:Y:S01]  /*67f0*/  ULEA UR6, UR6, UR7, 0x18 ;  /* 0x0000000706067291 */ /* 0x002fe2000f8ec0ff */
[----:B------:R-:W-:Y:S11]  /*6800*/  BRA `(.L_x_330) ;  /* 0x0000000000d87947 */ /* 0x000ff60003800000 */
.L_x_332:
        /* <DEDUP_REMOVED lines=54> */
.L_x_330:
        /* <DEDUP_REMOVED lines=9> */
[--C-:B------:R-:W-:Y:S01]  /*6c00*/  LEA.HI.X R3, R134, R121, R128.reuse, 0x7, P0 ;  /* 0x0000007986037211 */ /* 0x100fe200000f3c80 */
[----:B------:R-:W-:Y:S01]  /*6c10*/  IMAD.SHL.U32 R116, R114, 0x4, RZ ;  /* 0x0000000472747824 */ /* 0x000fe200078e00ff */
[----:B------:R-:W-:Y:S01]  /*6c20*/  SHF.L.U64.HI R90, R134, 0x6, R128 ;  /* 0x00000006865a7819 */ /* 0x000fe20000010280 */
[C---:B------:R-:W-:Y:S01]  /*6c30*/  IMAD.SHL.U32 R117, R114.reuse, 0x10, RZ ;  /* 0x0000001072757824 */ /* 0x040fe200078e00ff */
[----:B------:R-:W-:Y:S01]  /*6c40*/  LOP3.LUT R128, R129, 0x18, RZ, 0xc0, !PT ;  /* 0x0000001881807812 */ /* 0x000fe200078ec0ff */
[----:B------:R-:W-:Y:S01]  /*6c50*/  IMAD.SHL.U32 R86, R114, 0x20, RZ ;  /* 0x0000002072567824 */ /* 0x000fe200078e00ff */
[----:B------:R-:W-:Y:S02]  /*6c60*/  LEA R89, P0, R118, R89, 0x5 ;  /* 0x0000005976597211 */ /* 0x000fe400078028ff */
[C---:B------:R-:W-:Y:S02]  /*6c70*/  LOP3.LUT R135, R128.reuse, 0x20, RZ, 0xfc, !PT ;  /* 0x0000002080877812 */ /* 0x040fe400078efcff */
[----:B------:R-:W-:Y:S02]  /*6c80*/  LOP3.LUT R134, R128, 0x40, RZ, 0xfc, !PT ;  /* 0x0000004080867812 */ /* 0x000fe400078efcff */
[----:B------:R-:W-:Y:S01]  /*6c90*/  ISETP.GE.AND P4, PT, R135, UR8, PT ;  /* 0x0000000887007c0c */ /* 0x000fe2000bf86270 */
[----:B------:R-:W-:Y:S01]  /*6ca0*/  @!PT LDS RZ, [RZ] ;  /* 0x00000000fffff984 */ /* 0x000fe20000000800 */
[----:B------:R-:W-:Y:S01]  /*6cb0*/  @!PT LDS RZ, [RZ] ;  /* 0x00000000fffff984 */ /* 0x000fe20000000800 */
[----:B------:R-:W-:Y:S01]  /*6cc0*/  @!PT LDS RZ, [RZ] ;  /* 0x00000000fffff984 */ /* 0x000fe20000000800 */
[----:B------:R-:W-:Y:S01]  /*6cd0*/  @!P5 LDGSTS.E.BYPASS.LTC128B.128 [R126+0x6000], desc[UR14][R2.64] ;  /* 0x06000000027edfae */ /* 0x000fe2000b981a0e */
[----:B------:R-:W-:Y:S01]  /*6ce0*/  ISETP.GE.AND P3, PT, R134, UR8, PT ;  /* 0x0000000886007c0c */ /* 0x000fe2000bf66270 */
[----:B------:R-:W-:Y:S01]  /*6cf0*/  UMOV UR5, UR6 ;  /* 0x0000000600057c82 */ /* 0x000fe20008000000 */
[----:B------:R-:W-:Y:S02]  /*6d00*/  LEA.HI.X R90, R118, R90, R119, 0x5, P0 ;  /* 0x0000005a765a7211 */ /* 0x000fe400000f2c77 */
[----:B------:R-:W-:Y:S01]  /*6d10*/  @P5 STS.128 [R126+0x6000], RZ ;  /* 0x006000ff7e005388 */ /* 0x000fe20000000c00 */
[C---:B------:R-:W-:Y:S02]  /*6d20*/  LEA R138, P0, R89.reuse, R122, 0x1 ;  /* 0x0000007a598a7211 */ /* 0x040fe400078008ff */
[----:B------:R-:W-:Y:S02]  /*6d30*/  LOP3.LUT R87, R116, 0x18, RZ, 0xc0, !PT ;  /* 0x0000001874577812 */ /* 0x000fe400078ec0ff */
[----:B------:R-:W-:Y:S02]  /*6d40*/  LEA.HI.X R139, R89, R121, R90, 0x1, P0 ;  /* 0x00000079598b7211 */ /* 0x000fe400000f0c5a */
[----:B------:R-:W-:Y:S01]  /*6d50*/  LOP3.LUT R91, R117, 0x100, RZ, 0xc0, !PT ;  /* 0x00000100755b7812 */ /* 0x000fe200078ec0ff */
[----:B------:R-:W-:Y:S01]  /*6d60*/  @!PT LDS RZ, [RZ] ;  /* 0x00000000fffff984 */ /* 0x000fe20000000800 */
[----:B------:R-:W-:Y:S01]  /*6d70*/  @!PT LDS RZ, [RZ] ;  /* 0x00000000fffff984 */ /* 0x000fe20000000800 */
[----:B------:R-:W-:Y:S01]  /*6d80*/  @!PT LDS RZ, [RZ] ;  /* 0x00000000fffff984 */ /* 0x000fe20000000800 */
[----:B------:R-:W-:Y:S01]  /*6d90*/  @!P4 LDGSTS.E.BYPASS.LTC128B.128 [R126+0x7000], desc[UR14][R2.64+0x40] ;  /* 0x07000040027ecfae */ /* 0x000fe2000b981a0e */
[--C-:B------:R-:W-:Y:S02]  /*6da0*/  LOP3.LUT R87, R87, 0xc0, R86.reuse, 0xf8, !PT ;  /* 0x000000c057577812 */ /* 0x100fe400078ef856 */
[----:B------:R-:W-:Y:S02]  /*6db0*/  LOP3.LUT R91, R91, 0x20, R86, 0xf8, !PT ;  /* 0x000000205b5b7812 */ /* 0x000fe400078ef856 */
[----:B------:R-:W-:Y:S01]  /*6dc0*/  @P4 STS.128 [R126+0x7000], RZ ;  /* 0x007000ff7e004388 */ /* 0x000fe20000000c00 */
[----:B------:R-:W-:Y:S02]  /*6dd0*/  LOP3.LUT R86, R87, 0x8, R114, 0x78, !PT ;  /* 0x0000000857567812 */ /* 0x000fe400078e7872 */
[----:B------:R-:W-:Y:S02]  /*6de0*/  LOP3.LUT P0, RZ, R114, 0x4, RZ, 0xc0, !PT ;  /* 0x0000000472ff7812 */ /* 0x000fe4000780c0ff */
[----:B------:R-:W-:Y:S01]  /*6df0*/  @!PT LDS RZ, [RZ] ;  /* 0x00000000fffff984 */ /* 0x000fe20000000800 */
[----:B------:R-:W-:Y:S01]  /*6e00*/  @!PT LDS RZ, [RZ] ;  /* 0x00000000fffff984 */ /* 0x000fe20000000800 */
[----:B------:R-:W-:Y:S01]  /*6e10*/  @!PT LDS RZ, [RZ] ;  /* 0x00000000fffff984 */ /* 0x000fe20000000800 */
[----:B------:R1:W-:Y:S01]  /*6e20*/  @!P3 LDGSTS.E.BYPASS.LTC128B.128 [R126+0x8000], desc[UR14][R2.64+0x80] ;  /* 0x08000080027ebfae */ /* 0x0003e2000b981a0e */
[----:B------:R-:W-:Y:S02]  /*6e30*/  LOP3.LUT R86, R91, R86, RZ, 0xfc, !PT ;  /* 0x000000565b567212 */ /* 0x000fe400078efcff */
[----:B------:R-:W-:Y:S02]  /*6e40*/  SEL R88, R112, 0xffffffe0, !P0 ;  /* 0xffffffe070587807 */ /* 0x000fe40004000000 */
[----:B------:R-:W-:Y:S01]  /*6e50*/  @P3 STS.128 [R126+0x8000], RZ ;  /* 0x008000ff7e003388 */ /* 0x000fe20000000c00 */
[----:B------:R-:W-:Y:S04]  /*6e60*/  LEA R87, R86, UR5, 0x1 ;  /* 0x0000000556577c11 */ /* 0x000fe8000f8e08ff */
[----:B------:R-:W-:Y:S01]  /*6e70*/  @!PT LDS RZ, [RZ] ;  /* 0x00000000fffff984 */ /* 0x000fe20000000800 */
[----:B------:R-:W-:Y:S01]  /*6e80*/  @!PT LDS RZ, [RZ] ;  /* 0x00000000fffff984 */ /* 0x000fe20000000800 */
[----:B------:R-:W-:Y:S01]  /*6e90*/  @!PT LDS RZ, [RZ] ;  /* 0x00000000fffff984 */ /* 0x000fe20000000800 */
[----:B------:R-:W-:Y:S01]  /*6ea0*/  @!P5 LDGSTS.E.BYPASS.LTC128B.128 [R126+0x6800], desc[UR14][R138.64] ;  /* 0x068000008a7edfae */ /* 0x000fe2000b981a0e */
[--C-:B------:R-:W-:Y:S04]  /*6eb0*/  IMAD.IADD R86, R87, 0x1, R88.reuse ;  /* 0x0000000157567824 */ /* 0x100fe800078e0258 */
[----:B------:R-:W-:Y:S05]  /*6ec0*/  @P5 STS.128 [R126+0x6800], RZ ;  /* 0x006800ff7e005388 */ /* 0x000fea0000000c00 */
[----:B------:R-:W-:Y:S01]  /*6ed0*/  @!PT LDS RZ, [RZ] ;  /* 0x00000000fffff984 */ /* 0x000fe20000000800 */
[----:B------:R-:W-:Y:S01]  /*6ee0*/  @!PT LDS RZ, [RZ] ;  /* 0x00000000fffff984 */ /* 0x000fe20000000800 */
[----:B------:R-:W-:Y:S01]  /*6ef0*/  @!PT LDS RZ, [RZ] ;  /* 0x00000000fffff984 */ /* 0x000fe20000000800 */
[----:B------:R-:W-:Y:S05]  /*6f00*/  @!P4 LDGSTS.E.BYPASS.LTC128B.128 [R126+0x7800], desc[UR14][R138.64+0x40] ;  /* 0x078000408a7ecfae */ /* 0x000fea000b981a0e */
[----:B------:R-:W-:Y:S05]  /*6f10*/  @P4 STS.128 [R126+0x7800], RZ ;  /* 0x007800ff7e004388 */ /* 0x000fea0000000c00 */
[----:B------:R-:W-:Y:S01]  /*6f20*/  @!PT LDS RZ, [RZ] ;  /* 0x00000000fffff984 */ /* 0x000fe20000000800 */
[----:B------:R-:W-:Y:S01]  /*6f30*/  @!PT LDS RZ, [RZ] ;  /* 0x00000000fffff984 */ /* 0x000fe20000000800 */
[----:B------:R-:W-:Y:S01]  /*6f40*/  @!PT LDS RZ, [RZ] ;  /* 0x00000000fffff984 */ /* 0x000fe20000000800 */
[----:B------:R2:W-:Y:S01]  /*6f50*/  @!P3 LDGSTS.E.BYPASS.LTC128B.128 [R126+0x8800], desc[UR14][R138.64+0x80] ;  /* 0x088000808a7ebfae */ /* 0x0005e2000b981a0e */
[----:B-1----:R-:W-:Y:S04]  /*6f60*/  LEA R2, R130, R133, 0x6 ;  /* 0x0000008582027211 */ /* 0x002fe800078e30ff */
[----:B------:R-:W-:Y:S01]  /*6f70*/  @P3 STS.128 [R126+0x8800], RZ ;  /* 0x008800ff7e003388 */ /* 0x000fe20000000c00 */
[----:B------:R-:W-:Y:S04]  /*6f80*/  I2FP.F32.U32 R141, R2 ;  /* 0x00000002008d7245 */ /* 0x000fe80000201000 */
[----:B------:R-:W-:Y:S01]  /*6f90*/  LDSM.16.M88.4 R92, [R115] ;  /* 0x00000000735c783b */ /* 0x000fe20000000200 */
[C---:B------:R-:W-:Y:S04]  /*6fa0*/  VIADD R3, R2.reuse, 0x1 ;  /* 0x0000000102037836 */ /* 0x040fe80000000000 */
[----:B------:R-:W1:Y:S01]  /*6fb0*/  LDSM.16.M88.4 R96, [R87+0x3000] ;  /* 0x003000005760783b */ /* 0x000e620000000200 */
[----:B------:R-:W-:Y:S01]  /*6fc0*/  I2FP.F32.U32 R140, R3 ;  /* 0x00000003008c7245 */ /* 0x000fe20000201000 */
[C---:B------:R-:W-:Y:S03]  /*6fd0*/  VIADD R3, R2.reuse, 0x10 ;  /* 0x0000001002037836 */ /* 0x040fe60000000000 */
[----:B------:R-:W4:Y:S02]  /*6fe0*/  LDSM.16.M88.4 R100, [R87+0x3400] ;  /* 0x003400005764783b */ /* 0x000f240000000200 */
[----:B------:R-:W-:Y:S03]  /*6ff0*/  I2FP.F32.U32 R3, R3 ;  /* 0x0000000300037245 */ /* 0x000fe60000201000 */
[----:B------:R-:W5:Y:S01]  /*7000*/  LDSM.16.M88.4 R104, [R87+0x3800] ;  /* 0x003800005768783b */ /* 0x000f620000000200 */
[C---:B--2---:R-:W-:Y:S04]  /*7010*/  VIADD R138, R2.reuse, 0x9 ;  /* 0x00000009028a7836 */ /* 0x044fe80000000000 */
[----:B------:R-:W0:Y:S01]  /*7020*/  LDGDEPBAR ;  /* 0x00000000000079af */ /* 0x000e220000000000 */
[----:B------:R-:W-:Y:S04]  /*7030*/  VIADD R139, R2, 0x8 ;  /* 0x00000008028b7836 */ /* 0x000fe80000000000 */
[----:B------:R-:W2:Y:S01]  /*7040*/  LDSM.16.M88.4 R108, [R87+0x3c00] ;  /* 0x003c0000576c783b */ /* 0x000ea20000000200 */
[----:B------:R-:W-:Y:S02]  /*7050*/  I2FP.F32.U32 R138, R138 ;  /* 0x0000008a008a7245 */ /* 0x000fe40000201000 */
[----:B------:R-:W-:Y:S01]  /*7060*/  I2FP.F32.U32 R139, R139 ;  /* 0x0000008b008b7245 */ /* 0x000fe20000201000 */
[C---:B-1----:R-:W-:Y:S08]  /*7070*/  HMMA.16816.F32.BF16 R4, R92.reuse, R96, RZ ;  /* 0x000000605c04723c */ /* 0x042ff000000418ff */
[C---:B------:R-:W-:Y:S08]  /*7080*/  HMMA.16816.F32.BF16 R8, R92.reuse, R98, RZ ;  /* 0x000000625c08723c */ /* 0x040ff000000418ff */
[C---:B----4-:R-:W-:Y:S01]  /*7090*/  HMMA.16816.F32.BF16 R12, R92.reuse, R100, RZ ;  /* 0x000000645c0c723c */ /* 0x050fe200000418ff */
[----:B------:R-:W-:Y:S02]  /*70a0*/  IMAD.IADD R100, R115, 0x1, R88 ;  /* 0x0000000173647824 */ /* 0x000fe400078e0258 */
[----:B------:R-:W-:Y:S05]  /*70b0*/  LDSM.16.M88.4 R88, [R87+0x5400] ;  /* 0x005400005758783b */ /* 0x000fea0000000200 */
[C---:B------:R-:W-:Y:S01]  /*70c0*/  HMMA.16816.F32.BF16 R16, R92.reuse, R102, RZ ;  /* 0x000000665c10723c */ /* 0x040fe200000418ff */
[----:B------:R-:W-:Y:S07]  /*70d0*/  LDSM.16.M88.4 R96, [R100] ;  /* 0x000000006460783b */ /* 0x000fee0000000200 */
[C---:B-----5:R-:W-:Y:S08]  /*70e0*/  HMMA.16816.F32.BF16 R20, R92.reuse, R104, RZ ;  /* 0x000000685c14723c */ /* 0x060ff000000418ff */
[C---:B------:R-:W-:Y:S08]  /*70f0*/  HMMA.16816.F32.BF16 R24, R92.reuse, R106, RZ ;  /* 0x0000006a5c18723c */ /* 0x040ff000000418ff */
[C---:B--2---:R-:W-:Y:S08]  /*7100*/  HMMA.16816.F32.BF16 R28, R92.reuse, R108, RZ ;  /* 0x0000006c5c1c723c */ /* 0x044ff000000418ff */
[----:B------:R-:W-:Y:S01]  /*7110*/  HMMA.16816.F32.BF16 R32, R92, R110, RZ ;  /* 0x0000006e5c20723c */ /* 0x000fe200000418ff */
[----:B------:R-:W1:Y:S07]  /*7120*/  LDSM.16.M88.4 R92, [R86+0x3000] ;  /* 0x00300000565c783b */ /* 0x000e6e0000000200 */
[C---:B-1----:R-:W-:Y:S08]  /*7130*/  HMMA.16816.F32.BF16 R4, R96.reuse, R92, R4 ;  /* 0x0000005c6004723c */ /* 0x042ff00000041804 */
[C---:B------:R-:W-:Y:S01]  /*7140*/  HMMA.16816.F32.BF16 R8, R96.reuse, R94, R8 ;  /* 0x0000005e6008723c */ /* 0x040fe20000041808 */
        /* <DEDUP_REMOVED lines=8> */
[----:B------:R-:W-:Y:S01]  /*71d0*/  HMMA.16816.F32.BF16 R32, R96, R94, R32 ;  /* 0x0000005e6020723c */ /* 0x000fe20000041820 */
[----:B------:R-:W-:Y:S05]  /*71e0*/  LDSM.16.M88.4 R92, [R115+0x1000] ;  /* 0x00100000735c783b */ /* 0x000fea0000000200 */
[----:B------:R-:W1:Y:S02]  /*71f0*/  LDSM.16.M88.4 R96, [R87+0x4000] ;  /* 0x004000005760783b */ /* 0x000e640000000200 */
        /* <DEDUP_REMOVED lines=28> */
[----:B------:R-:W-:Y:S07]  /*73c0*/  LDSM.16.M88.4 R96, [R87+0x5c00] ;  /* 0x005c00005760783b */ /* 0x000fee0000000200 */
[C---:B------:R-:W-:Y:S08]  /*73d0*/  HMMA.16816.F32.BF16 R12, R92.reuse, R88, R12 ;  /* 0x000000585c0c723c */ /* 0x040ff0000004180c */
[C---:B------:R-:W-:Y:S01]  /*73e0*/  HMMA.16816.F32.BF16 R16, R92.reuse, R90, R16 ;  /* 0x0000005a5c10723c */ /* 0x040fe20000041810 */
[----:B------:R-:W1:Y:S07]  /*73f0*/  LDSM.16.M88.4 R88, [R87+0x5800] ;  /* 0x005800005758783b */ /* 0x000e6e0000000200 */
[C---:B-1----:R-:W-:Y:S08]  /*7400*/  HMMA.16816.F32.BF16 R20, R92.reuse, R88, R20 ;  /* 0x000000585c14723c */ /* 0x042ff00000041814 */
[C---:B------:R-:W-:Y:S01]  /*7410*/  HMMA.16816.F32.BF16 R24, R92.reuse, R90, R24 ;  /* 0x0000005a5c18723c */ /* 0x040fe20000041818 */
[----:B------:R-:W-:Y:S07]  /*7420*/  LDSM.16.M88.4 R88, [R100+0x2000] ;  /* 0x002000006458783b */ /* 0x000fee0000000200 */
[C---:B------:R-:W-:Y:S08]  /*7430*/  HMMA.16816.F32.BF16 R28, R92.reuse, R96, R28 ;  /* 0x000000605c1c723c */ /* 0x040ff0000004181c */
[----:B------:R-:W-:Y:S01]  /*7440*/  HMMA.16816.F32.BF16 R32, R92, R98, R32 ;  /* 0x000000625c20723c */ /* 0x000fe20000041820 */
[----:B------:R-:W1:Y:S05]  /*7450*/  LDSM.16.M88.4 R92, [R86+0x5000] ;  /* 0x00500000565c783b */ /* 0x000e6a0000000200 */
[----:B------:R-:W2:Y:S02]  /*7460*/  LDSM.16.M88.4 R96, [R86+0x5400] ;  /* 0x005400005660783b */ /* 0x000ea40000000200 */
[C---:B-1----:R-:W-:Y:S08]  /*7470*/  HMMA.16816.F32.BF16 R4, R88.reuse, R92, R4 ;  /* 0x0000005c5804723c */ /* 0x042ff00000041804 */
[C---:B------:R-:W-:Y:S01]  /*7480*/  HMMA.16816.F32.BF16 R8, R88.reuse, R94, R8 ;  /* 0x0000005e5808723c */ /* 0x040fe20000041808 */
[----:B------:R-:W1:Y:S07]  /*7490*/  LDSM.16.M88.4 R92, [R86+0x5800] ;  /* 0x00580000565c783b */ /* 0x000e6e0000000200 */
[C---:B--2---:R-:W-:Y:S03]  /*74a0*/  HMMA.16816.F32.BF16 R12, R88.reuse, R96, R12 ;  /* 0x00000060580c723c */ /* 0x044fe6000004180c */
[CC--:B------:R-:W-:Y:S01]  /*74b0*/  FFMA.FTZ R5, R140.reuse, R0.reuse, R5 ;  /* 0x000000008c057223 */ /* 0x0c0fe20000010005 */
[-C--:B------:R-:W-:Y:S01]  /*74c0*/  FFMA.FTZ R7, R140, R0.reuse, R7 ;  /* 0x000000008c077223 */ /* 0x080fe20000010007 */
[----:B------:R-:W-:Y:S02]  /*74d0*/  VIADD R140, R2, 0x11 ;  /* 0x00000011028c7836 */ /* 0x000fe40000000000 */
[CC--:B------:R-:W-:Y:S01]  /*74e0*/  FFMA.FTZ R4, R141.reuse, R0.reuse, R4 ;  /* 0x000000008d047223 */ /* 0x0c0fe20000010004 */
[----:B------:R-:W-:Y:S01]  /*74f0*/  FFMA.FTZ R6, R141, R0, R6 ;  /* 0x000000008d067223 */ /* 0x000fe20000010006 */
[C---:B------:R-:W-:Y:S01]  /*7500*/  HMMA.16816.F32.BF16 R16, R88.reuse, R98, R16 ;  /* 0x000000625810723c */ /* 0x040fe20000041810 */
[----:B------:R-:W2:Y:S01]  /*7510*/  LDSM.16.M88.4 R96, [R86+0x5c00] ;  /* 0x005c00005660783b */ /* 0x000ea20000000200 */
[----:B------:R-:W-:Y:S04]  /*7520*/  DEPBAR.LE SB0, 0x0 ;  /* 0x000080000000791a */ /* 0x000fe80000000000 */
[----:B------:R-:W-:Y:S01]  /*7530*/  I2FP.F32.U32 R140, R140 ;  /* 0x0000008c008c7245 */ /* 0x000fe20000201000 */
[----:B------:R-:W-:Y:S01]  /*7540*/  BAR.SYNC.DEFER_BLOCKING 0x0 ;  /* 0x0000000000007b1d */ /* 0x000fe20000010000 */
[CC--:B------:R-:W-:Y:S01]  /*7550*/  FFMA.FTZ R9, R138.reuse, R0.reuse, R9 ;  /* 0x000000008a097223 */ /* 0x0c0fe20000010009 */
[-C--:B------:R-:W-:Y:S01]  /*7560*/  FFMA.FTZ R11, R138, R0.reuse, R11 ;  /* 0x000000008a0b7223 */ /* 0x080fe2000001000b */
[C---:B------:R-:W-:Y:S02]  /*7570*/  VIADD R138, R2.reuse, 0x19 ;  /* 0x00000019028a7836 */ /* 0x040fe40000000000 */
[CC--:B------:R-:W-:Y:S01]  /*7580*/  FFMA.FTZ R12, R3.reuse, R0.reuse, R12 ;  /* 0x00000000030c7223 */ /* 0x0c0fe2000001000c */
[-C--:B------:R-:W-:Y:S01]  /*7590*/  FFMA.FTZ R14, R3, R0.reuse, R14 ;  /* 0x00000000030e7223 */ /* 0x080fe2000001000e */
[C---:B------:R-:W-:Y:S02]  /*75a0*/  VIADD R3, R2.reuse, 0x20 ;  /* 0x0000002002037836 */ /* 0x040fe40000000000 */
[C---:B------:R-:W-:Y:S01]  /*75b0*/  FFMA.FTZ R8, R139.reuse, R0, R8 ;  /* 0x000000008b087223 */ /* 0x040fe20000010008 */
[----:B------:R-:W-:Y:S01]  /*75c0*/  I2FP.F32.U32 R138, R138 ;  /* 0x0000008a008a7245 */ /* 0x000fe20000201000 */
[-C--:B------:R-:W-:Y:S01]  /*75d0*/  FFMA.FTZ R10, R139, R0.reuse, R10 ;  /* 0x000000008b0a7223 */ /* 0x080fe2000001000a */
[----:B------:R-:W-:Y:S01]  /*75e0*/  IADD3 R139, PT, PT, R2, 0x18, RZ ;  /* 0x00000018028b7810 */ /* 0x000fe20007ffe0ff */
[-C--:B------:R-:W-:Y:S01]  /*75f0*/  FFMA.FTZ R13, R140, R0.reuse, R13 ;  /* 0x000000008c0d7223 */ /* 0x080fe2000001000d */
[----:B------:R-:W-:Y:S01]  /*7600*/  I2FP.F32.U32 R3, R3 ;  /* 0x0000000300037245 */ /* 0x000fe20000201000 */
[CC--:B------:R-:W-:Y:S01]  /*7610*/  FFMA.FTZ R17, R138.reuse, R0.reuse, R17 ;  /* 0x000000008a117223 */ /* 0x0c0fe20000010011 */
[----:B------:R-:W-:Y:S01]  /*7620*/  I2FP.F32.U32 R139, R139 ;  /* 0x0000008b008b7245 */ /* 0x000fe20000201000 */
[-C--:B------:R-:W-:Y:S01]  /*7630*/  FFMA.FTZ R19, R138, R0.reuse, R19 ;  /* 0x000000008a137223 */ /* 0x080fe20000010013 */
[----:B------:R-:W-:Y:S02]  /*7640*/  VIADD R138, R2, 0x29 ;  /* 0x00000029028a7836 */ /* 0x000fe40000000000 */
[----:B------:R-:W-:Y:S01]  /*7650*/  FFMA.FTZ R15, R140, R0, R15 ;  /* 0x000000008c0f7223 */ /* 0x000fe2000001000f */
[C---:B-1----:R-:W-:Y:S05]  /*7660*/  HMMA.16816.F32.BF16 R20, R88.reuse, R92, R20 ;  /* 0x0000005c5814723c */ /* 0x042fea0000041814 */
[----:B------:R-:W-:Y:S01]  /*7670*/  I2FP.F32.U32 R138, R138 ;  /* 0x0000008a008a7245 */ /* 0x000fe20000201000 */
[C---:B------:R-:W-:Y:S02]  /*7680*/  VIADD R140, R2.reuse, 0x21 ;  /* 0x00000021028c7836 */ /* 0x040fe40000000000 */
[C---:B------:R-:W-:Y:S01]  /*7690*/  FFMA.FTZ R16, R139.reuse, R0, R16 ;  /* 0x000000008b107223 */ /* 0x040fe20000010010 */
[C---:B------:R-:W-:Y:S03]  /*76a0*/  HMMA.16816.F32.BF16 R24, R88.reuse, R94, R24 ;  /* 0x0000005e5818723c */ /* 0x040fe60000041818 */
[----:B------:R-:W-:Y:S01]  /*76b0*/  I2FP.F32.U32 R140, R140 ;  /* 0x0000008c008c7245 */ /* 0x000fe20000201000 */
[-C--:B------:R-:W-:Y:S01]  /*76c0*/  FFMA.FTZ R18, R139, R0.reuse, R18 ;  /* 0x000000008b127223 */ /* 0x080fe20000010012 */
[C---:B------:R-:W-:Y:S03]  /*76d0*/  VIADD R139, R2.reuse, 0x28 ;  /* 0x00000028028b7836 */ /* 0x040fe60000000000 */
[C---:B--2---:R-:W-:Y:S03]  /*76e0*/  HMMA.16816.F32.BF16 R28, R88.reuse, R96, R28 ;  /* 0x00000060581c723c */ /* 0x044fe6000004181c */
[----:B------:R-:W-:Y:S01]  /*76f0*/  I2FP.F32.U32 R139, R139 ;  /* 0x0000008b008b7245 */ /* 0x000fe20000201000 */
[CC--:B------:R-:W-:Y:S01]  /*7700*/  FFMA.FTZ R20, R3.reuse, R0.reuse, R20 ;  /* 0x0000000003147223 */ /* 0x0c0fe20000010014 */
[-C--:B------:R-:W-:Y:S01]  /*7710*/  FFMA.FTZ R22, R3, R0.reuse, R22 ;  /* 0x0000000003167223 */ /* 0x080fe20000010016 */
[----:B------:R-:W-:Y:S01]  /*7720*/  IADD3 R3, PT, PT, R2, 0x30, RZ ;  /* 0x0000003002037810 */ /* 0x000fe20007ffe0ff */
[----:B------:R-:W-:Y:S01]  /*7730*/  FFMA.FTZ R21, R140, R0, R21 ;  /* 0x000000008c157223 */ /* 0x000fe20000010015 */
[----:B------:R-:W-:Y:S03]  /*7740*/  HMMA.16816.F32.BF16 R32, R88, R98, R32 ;  /* 0x000000625820723c */ /* 0x000fe60000041820 */
[----:B------:R-:W-:Y:S01]  /*7750*/  FMNMX3.FTZ R90, R84, R4, R5, !PT ;  /* 0x00000004545a7276 */ /* 0x000fe20007810005 */
[C---:B------:R-:W-:Y:S01]  /*7760*/  FFMA.FTZ R25, R138.reuse, R0, R25 ;  /* 0x000000008a197223 */ /* 0x040fe20000010019 */
[----:B------:R-:W-:Y:S01]  /*7770*/  FMNMX3.FTZ R89, R85, R6, R7, !PT ;  /* 0x0000000655597276 */ /* 0x000fe20007810007 */
[----:B------:R-:W-:Y:S01]  /*7780*/  FFMA.FTZ R27, R138, R0, R27 ;  /* 0x000000008a1b7223 */ /* 0x000fe2000001001b */
[----:B------:R-:W-:Y:S01]  /*7790*/  FMNMX3.FTZ R90, R90, R8, R9, !PT ;  /* 0x000000085a5a7276 */ /* 0x000fe20007810009 */
[----:B------:R-:W-:Y:S01]  /*77a0*/  VIADD R138, R2, 0x31 ;  /* 0x00000031028a7836 */ /* 0x000fe20000000000 */
[----:B------:R-:W-:Y:S01]  /*77b0*/  FMNMX3.FTZ R89, R89, R10, R11, !PT ;  /* 0x0000000a59597276 */ /* 0x000fe2000781000b */
[-C--:B------:R-:W-:Y:S01]  /*77c0*/  FFMA.FTZ R23, R140, R0.reuse, R23 ;  /* 0x000000008c177223 */ /* 0x080fe20000010017 */
[----:B------:R-:W-:Y:S01]  /*77d0*/  I2FP.F32.U32 R3, R3 ;  /* 0x0000000300037245 */ /* 0x000fe20000201000 */
[C---:B------:R-:W-:Y:S01]  /*77e0*/  FFMA.FTZ R24, R139.reuse, R0, R24 ;  /* 0x000000008b187223 */ /* 0x040fe20000010018 */
[----:B------:R-:W-:Y:S01]  /*77f0*/  FMNMX3.FTZ R90, R90, R12, R13, !PT ;  /* 0x0000000c5a5a7276 */ /* 0x000fe2000781000d */
[----:B------:R-:W-:Y:S01]  /*7800*/  FFMA.FTZ R26, R139, R0, R26 ;  /* 0x000000008b1a7223 */ /* 0x000fe2000001001a */
[----:B------:R-:W-:Y:S01]  /*7810*/  FMNMX3.FTZ R89, R89, R14, R15, !PT ;  /* 0x0000000e59597276 */ /* 0x000fe2000781000f */
[C---:B------:R-:W-:Y:S01]  /*7820*/  FFMA.FTZ R28, R3.reuse, R0, R28 ;  /* 0x00000000031c7223 */ /* 0x040fe2000001001c */
[----:B------:R-:W-:Y:S01]  /*7830*/  FMNMX3.FTZ R90, R90, R16, R17, !PT ;  /* 0x000000105a5a7276 */ /* 0x000fe20007810011 */
[----:B------:R-:W-:Y:S01]  /*7840*/  FFMA.FTZ R30, R3, R0, R30 ;  /* 0x00000000031e7223 */ /* 0x000fe2000001001e */
[----:B------:R-:W-:Y:S01]  /*7850*/  FMNMX3.FTZ R89, R89, R18, R19, !PT ;  /* 0x0000001259597276 */ /* 0x000fe20007810013 */
[C---:B------:R-:W-:Y:S01]  /*7860*/  VIADD R3, R2.reuse, 0x38 ;  /* 0x0000003802037836 */ /* 0x040fe20000000000 */
[----:B------:R-:W-:Y:S01]  /*7870*/  I2FP.F32.U32 R138, R138 ;  /* 0x0000008a008a7245 */ /* 0x000fe20000201000 */
[----:B------:R-:W-:Y:S01]  /*7880*/  VIADD R2, R2, 0x39 ;  /* 0x0000003902027836 */ /* 0x000fe20000000000 */
[----:B------:R-:W-:Y:S02]  /*7890*/  FMNMX3.FTZ R90, R90, R20, R21, !PT ;  /* 0x000000145a5a7276 */ /* 0x000fe40007810015 */
[----:B------:R-:W-:Y:S01]  /*78a0*/  FMNMX3.FTZ R89, R89, R22, R23, !PT ;  /* 0x0000001659597276 */ /* 0x000fe20007810017 */
[CC--:B------:R-:W-:Y:S01]  /*78b0*/  FFMA.FTZ R29, R138.reuse, R0.reuse, R29 ;  /* 0x000000008a1d7223 */ /* 0x0c0fe2000001001d */
[----:B------:R-:W-:Y:S01]  /*78c0*/  I2FP.F32.U32 R3, R3 ;  /* 0x0000000300037245 */ /* 0x000fe20000201000 */
[----:B------:R-:W-:Y:S01]  /*78d0*/  FFMA.FTZ R31, R138, R0, R31 ;  /* 0x000000008a1f7223 */ /* 0x000fe2000001001f */
[----:B------:R-:W-:Y:S02]  /*78e0*/  I2FP.F32.U32 R2, R2 ;  /* 0x0000000200027245 */ /* 0x000fe40000201000 */
[----:B------:R-:W-:Y:S01]  /*78f0*/  FMNMX3.FTZ R90, R90, R24, R25, !PT ;  /* 0x000000185a5a7276 */ /* 0x000fe20007810019 */
[----:B------:R-:W-:Y:S01]  /*7900*/  FFMA.FTZ R32, R3, R0, R32 ;  /* 0x0000000003207223 */ /* 0x000fe20000010020 */
[----:B------:R-:W-:Y:S01]  /*7910*/  FMNMX3.FTZ R89, R89, R26, R27, !PT ;  /* 0x0000001a59597276 */ /* 0x000fe2000781001b */
[----:B------:R-:W-:Y:S01]  /*7920*/  FFMA.FTZ R34, R3, R0, R34 ;  /* 0x0000000003227223 */ /* 0x000fe20000010022 */
[----:B------:R-:W-:Y:S01]  /*7930*/  FMNMX3.FTZ R90, R90, R28, R29, !PT ;  /* 0x0000001c5a5a7276 */ /* 0x000fe2000781001d */
[C---:B------:R-:W-:Y:S01]  /*7940*/  FFMA.FTZ R33, R2.reuse, R0, R33 ;  /* 0x0000000002217223 */ /* 0x040fe20000010021 */
[----:B------:R-:W-:Y:S01]  /*7950*/  FMNMX3.FTZ R89, R89, R30, R31, !PT ;  /* 0x0000001e59597276 */ /* 0x000fe2000781001f */
[----:B------:R-:W-:Y:S03]  /*7960*/  FFMA.FTZ R35, R2, R0, R35 ;  /* 0x0000000002237223 */ /* 0x000fe60000010023 */
[----:B------:R-:W-:Y:S02]  /*7970*/  FMNMX3.FTZ R90, R90, R32, R33, !PT ;  /* 0x000000205a5a7276 */ /* 0x000fe40007810021 */
[----:B------:R-:W-:Y:S01]  /*7980*/  FMNMX3.FTZ R89, R89, R34, R35, !PT ;  /* 0x0000002259597276 */ /* 0x000fe20007810023 */
[----:B------:R-:W-:Y:S06]  /*7990*/  @P1 BRA `(.L_x_332) ;  /* 0xffffffec009c1947 */ /* 0x000fec000383ffff */
.L_x_331:
[----:B-1----:R-:W-:Y:S08]  /*79a0*/  SHFL.BFLY PT, R3, R90, 0x2, 0x1f ;  /* 0x0c401f005a037f89 */ /* 0x002ff000000e0000 */
[----:B------:R-:W1:Y:S02]  /*79b0*/  SHFL.BFLY PT, R2, R89, 0x2, 0x1f ;  /* 0x0c401f0059027f89 */ /* 0x000e6400000e0000 */
[----:B-1----:R-:W-:Y:S02]  /*79c0*/  FMNMX.FTZ R87, R89, R2, !PT ;  /* 0x0000000259577209 */ /* 0x002fe40007810000 */
[----:B------:R-:W-:Y:S04]  /*79d0*/  FMNMX.FTZ R88, R90, R3, !PT ;  /* 0x000000035a587209 */ /* 0x000fe80007810000 */
[----:B------:R-:W1:Y:S08]  /*79e0*/  SHFL.BFLY PT, R2, R87, 0x1, 0x1f ;  /* 0x0c201f0057027f89 */ /* 0x000e7000000e0000 */
[----:B------:R-:W2:Y:S01]  /*79f0*/  SHFL.BFLY PT, R3, R88, 0x1, 0x1f ;  /* 0x0c201f0058037f89 */ /* 0x000ea200000e0000 */
[----:B-1----:R-:W-:Y:S02]  /*7a00*/  FMNMX.FTZ R2, R87, R2, !PT ;  /* 0x0000000257027209 */ /* 0x002fe40007810000 */
[----:B--2---:R-:W-:Y:S03]  /*7a10*/  FMNMX.FTZ R3, R88, R3, !PT ;  /* 0x0000000358037209 */ /* 0x004fe60007810000 */
[C---:B------:R-:W-:Y:S02]  /*7a20*/  FADD.FTZ R86, -R2.reuse, R85 ;  /* 0x0000005502567221 */ /* 0x040fe40000010100 */
[----:B------:R-:W1:Y:S01]  /*7a30*/  LDSM.16.MT88.4 R88, [R113+0x6000] ;  /* 0x006000007158783b */ /* 0x000e620000004200 */
[C---:B---3--:R-:W-:Y:S01]  /*7a40*/  FMUL.FTZ R94, R2.reuse, UR4 ;  /* 0x00000004025e7c20 */ /* 0x048fe20008410000 */
[C---:B------:R-:W-:Y:S01]  /*7a50*/  FSETP.NEU.FTZ.AND P2, PT, R3.reuse, -INF , PT ;  /* 0xff8000000300780b */ /* 0x040fe20003f5d000 */
[C---:B------:R-:W-:Y:S01]  /*7a60*/  FADD.FTZ R84, -R3.reuse, R84 ;  /* 0x0000005403547221 */ /* 0x040fe20000010100 */
[----:B------:R-:W-:Y:S01]  /*7a70*/  FMUL.FTZ R103, R3, UR4 ;  /* 0x0000000403677c20 */ /* 0x000fe20008410000 */
[----:B------:R-:W-:Y:S02]  /*7a80*/  FSETP.NEU.FTZ.AND P1, PT, R2, -INF , PT ;  /* 0xff8000000200780b */ /* 0x000fe40003f3d000 */
[----:B------:R-:W-:Y:S01]  /*7a90*/  FMUL.FTZ R85, R84, UR4 ;  /* 0x0000000454557c20 */ /* 0x000fe20008410000 */
[----:B------:R-:W-:Y:S01]  /*7aa0*/  FMUL.FTZ R84, R86, UR4 ;  /* 0x0000000456547c20 */ /* 0x000fe20008410000 */
[----:B------:R-:W-:Y:S02]  /*7ab0*/  FSEL R103, R103, RZ, P2 ;  /* 0x000000ff67677208 */ /* 0x000fe40001000000 */
[----:B------:R-:W-:Y:S02]  /*7ac0*/  FSEL R94, R94, RZ, P1 ;  /* 0x000000ff5e5e7208 */ /* 0x000fe40000800000 */
[----:B------:R-:W2:Y:S01]  /*7ad0*/  MUFU.EX2 R85, R85 ;  /* 0x0000005500557308 */ /* 0x000ea20000000800 */
[----:B------:R-:W-:Y:S01]  /*7ae0*/  MOV R86, R131 ;  /* 0x0000008300567202 */ /* 0x000fe20000000f00 */
[--C-:B------:R-:W-:Y:S01]  /*7af0*/  FFMA.FTZ R96, R8, UR4, -R103.reuse ;  /* 0x0000000408607c23 */ /* 0x100fe20008010867 */
[----:B------:R-:W-:Y:S07]  /*7b00*/  @P0 IADD3 R86, PT, PT, R132, -0x20, RZ ;  /* 0xffffffe084560810 */ /* 0x000fee0007ffe0ff */
[----:B------:R-:W3:Y:S01]  /*7b10*/  MUFU.EX2 R84, R84 ;  /* 0x0000005400547308 */ /* 0x000ee20000000800 */
[--C-:B------:R-:W-:Y:S01]  /*7b20*/  FFMA.FTZ R93, R9, UR4, -R103.reuse ;  /* 0x00000004095d7c23 */ /* 0x100fe20008010867 */
[--C-:B------:R-:W-:Y:S01]  /*7b30*/  FFMA.FTZ R92, R10, UR4, -R94.reuse ;  /* 0x000000040a5c7c23 */ /* 0x100fe2000801085e */
[--C-:B------:R-:W-:Y:S01]  /*7b40*/  FFMA.FTZ R87, R11, UR4, -R94.reuse ;  /* 0x000000040b577c23 */ /* 0x100fe2000801085e */
[--C-:B------:R-:W-:Y:S01]  /*7b50*/  FFMA.FTZ R102, R4, UR4, -R103.reuse ;  /* 0x0000000404667c23 */ /* 0x100fe20008010867 */
[--C-:B------:R-:W-:Y:S01]  /*7b60*/  FFMA.FTZ R97, R5, UR4, -R103.reuse ;  /* 0x0000000405617c23 */ /* 0x100fe20008010867 */
[--C-:B------:R-:W-:Y:S01]  /*7b70*/  FFMA.FTZ R101, R6, UR4, -R94.reuse ;  /* 0x0000000406657c23 */ /* 0x100fe2000801085e */
[--C-:B------:R-:W-:Y:S03]  /*7b80*/  FFMA.FTZ R95, R7, UR4, -R94.reuse ;  /* 0x00000004075f7c23 */ /* 0x100fe6000801085e */
[----:B------:R-:W-:Y:S01]  /*7b90*/  MUFU.EX2 R96, R96 ;  /* 0x0000006000607308 */ /* 0x000fe20000000800 */
[--C-:B------:R-:W-:Y:S01]  /*7ba0*/  FFMA.FTZ R98, R16, UR4, -R103.reuse ;  /* 0x0000000410627c23 */ /* 0x100fe20008010867 */
[C---:B--2---:R-:W-:Y:S01]  /*7bb0*/  FMUL.FTZ R8, R85.reuse, R76 ;  /* 0x0000004c55087220 */ /* 0x044fe20000410000 */
[C---:B------:R-:W-:Y:S07]  /*7bc0*/  FMUL.FTZ R9, R85.reuse, R77 ;  /* 0x0000004d55097220 */ /* 0x040fee0000410000 */
[----:B------:R-:W-:Y:S01]  /*7bd0*/  MUFU.EX2 R102, R102 ;  /* 0x0000006600667308 */ /* 0x000fe20000000800 */
[C---:B------:R-:W-:Y:S01]  /*7be0*/  FMUL.FTZ R4, R85.reuse, R80 ;  /* 0x0000005055047220 */ /* 0x040fe20000410000 */
[C---:B---3--:R-:W-:Y:S01]  /*7bf0*/  FMUL.FTZ R10, R84.reuse, R78 ;  /* 0x0000004e540a7220 */ /* 0x048fe20000410000 */
[C---:B------:R-:W-:Y:S07]  /*7c00*/  FMUL.FTZ R11, R84.reuse, R79 ;  /* 0x0000004f540b7220 */ /* 0x040fee0000410000 */
[----:B------:R-:W2:Y:S01]  /*7c10*/  MUFU.EX2 R97, R97 ;  /* 0x0000006100617308 */ /* 0x000ea20000000800 */
[----:B------:R-:W3:Y:S01]  /*7c20*/  LDSM.16.MT88.4 R76, [R86] ;  /* 0x00000000564c783b */ /* 0x000ee20000004200 */
[C---:B------:R-:W-:Y:S01]  /*7c30*/  FMUL.FTZ R5, R85.reuse, R81 ;  /* 0x0000005155057220 */ /* 0x040fe20000410000 */
[C---:B------:R-:W-:Y:S07]  /*7c40*/  FMUL.FTZ R6, R84.reuse, R82 ;  /* 0x0000005254067220 */ /* 0x040fee0000410000 */
[----:B------:R-:W-:Y:S01]  /*7c50*/  MUFU.EX2 R101, R101 ;  /* 0x0000006500657308 */ /* 0x000fe20000000800 */
[C---:B------:R-:W-:Y:S01]  /*7c60*/  FMUL.FTZ R7, R84.reuse, R83 ;  /* 0x0000005354077220 */ /* 0x040fe20000410000 */
[C---:B------:R-:W-:Y:S01]  /*7c70*/  FMUL.FTZ R36, R85.reuse, R36 ;  /* 0x0000002455247220 */ /* 0x040fe20000410000 */
[C---:B------:R-:W-:Y:S07]  /*7c80*/  FMUL.FTZ R37, R85.reuse, R37 ;  /* 0x0000002555257220 */ /* 0x040fee0000410000 */
[----:B------:R-:W4:Y:S01]  /*7c90*/  MUFU.EX2 R95, R95 ;  /* 0x0000005f005f7308 */ /* 0x000f220000000800 */
[C---:B------:R-:W-:Y:S01]  /*7ca0*/  FMUL.FTZ R38, R84.reuse, R38 ;  /* 0x0000002654267220 */ /* 0x040fe20000410000 */
[C---:B------:R-:W-:Y:S01]  /*7cb0*/  FMUL.FTZ R39, R84.reuse, R39 ;  /* 0x0000002754277220 */ /* 0x040fe20000410000 */
[C---:B------:R-:W-:Y:S07]  /*7cc0*/  FMUL.FTZ R40, R85.reuse, R40 ;  /* 0x0000002855287220 */ /* 0x040fee0000410000 */
[----:B------:R-:W5:Y:S01]  /*7cd0*/  MUFU.EX2 R93, R93 ;  /* 0x0000005d005d7308 */ /* 0x000f620000000800 */
[----:B------:R-:W-:Y:S01]  /*7ce0*/  FMUL.FTZ R41, R85, R41 ;  /* 0x0000002955297220 */ /* 0x000fe20000410000 */
[----:B--2---:R-:W-:Y:S01]  /*7cf0*/  F2FP.BF16.F32.PACK_AB R80, R97, R102 ;  /* 0x000000666150723e */ /* 0x004fe200000010ff */
[C---:B------:R-:W-:Y:S07]  /*7d00*/  FMUL.FTZ R42, R84.reuse, R42 ;  /* 0x0000002a542a7220 */ /* 0x040fee0000410000 */
[----:B------:R-:W-:Y:S01]  /*7d10*/  MUFU.EX2 R92, R92 ;  /* 0x0000005c005c7308 */ /* 0x000fe20000000800 */
[C---:B------:R-:W-:Y:S01]  /*7d20*/  FMUL.FTZ R43, R84.reuse, R43 ;  /* 0x0000002b542b7220 */ /* 0x040fe20000410000 */
[C---:B------:R-:W-:Y:S01]  /*7d30*/  FMUL.FTZ R44, R85.reuse, R44 ;  /* 0x0000002c552c7220 */ /* 0x040fe20000410000 */
[----:B------:R-:W-:Y:S07]  /*7d40*/  FMUL.FTZ R45, R85, R45 ;  /* 0x0000002d552d7220 */ /* 0x000fee0000410000 */
[----:B------:R-:W2:Y:S01]  /*7d50*/  MUFU.EX2 R87, R87 ;  /* 0x0000005700577308 */ /* 0x000ea20000000800 */
[C---:B------:R-:W-:Y:S01]  /*7d60*/  FMUL.FTZ R46, R84.reuse, R46 ;  /* 0x0000002e542e7220 */ /* 0x040fe20000410000 */
[----:B----4-:R-:W-:Y:S01]  /*7d70*/  F2FP.BF16.F32.PACK_AB R81, R95, R101 ;  /* 0x000000655f51723e */ /* 0x010fe200000010ff */
[C---:B------:R-:W-:Y:S01]  /*7d80*/  FMUL.FTZ R47, R84.reuse, R47 ;  /* 0x0000002f542f7220 */ /* 0x040fe20000410000 */
[C---:B------:R-:W-:Y:S01]  /*7d90*/  FMUL.FTZ R48, R85.reuse, R48 ;  /* 0x0000003055307220 */ /* 0x040fe20000410000 */
[----:B------:R-:W-:Y:S01]  /*7da0*/  FMUL.FTZ R49, R85, R49 ;  /* 0x0000003155317220 */ /* 0x000fe20000410000 */
[----:B-----5:R-:W-:Y:S01]  /*7db0*/  F2FP.BF16.F32.PACK_AB R82, R93, R96 ;  /* 0x000000605d52723e */ /* 0x020fe200000010ff */
[C---:B------:R-:W-:Y:S01]  /*7dc0*/  FMUL.FTZ R50, R84.reuse, R50 ;  /* 0x0000003254327220 */ /* 0x040fe20000410000 */
[C---:B------:R-:W-:Y:S01]  /*7dd0*/  FMUL.FTZ R51, R84.reuse, R51 ;  /* 0x0000003354337220 */ /* 0x040fe20000410000 */
[C---:B------:R-:W-:Y:S01]  /*7de0*/  FMUL.FTZ R52, R85.reuse, R52 ;  /* 0x0000003455347220 */ /* 0x040fe20000410000 */
[C---:B------:R-:W-:Y:S01]  /*7df0*/  FMUL.FTZ R53, R85.reuse, R53 ;  /* 0x0000003555357220 */ /* 0x040fe20000410000 */
[C---:B------:R-:W-:Y:S01]  /*7e00*/  FMUL.FTZ R54, R84.reuse, R54 ;  /* 0x0000003654367220 */ /* 0x040fe20000410000 */
[----:B------:R-:W-:Y:S01]  /*7e10*/  FMUL.FTZ R55, R84, R55 ;  /* 0x0000003754377220 */ /* 0x000fe20000410000 */
[----:B------:R-:W-:Y:S01]  /*7e20*/  FMUL.FTZ R56, R85, R56 ;  /* 0x0000003855387220 */ /* 0x000fe20000410000 */
[----:B--2---:R-:W-:Y:S01]  /*7e30*/  F2FP.BF16.F32.PACK_AB R83, R87, R92 ;  /* 0x0000005c5753723e */ /* 0x004fe200000010ff */
[--C-:B------:R-:W-:Y:S01]  /*7e40*/  FFMA.FTZ R104, R20, UR4, -R103.reuse ;  /* 0x0000000414687c23 */ /* 0x100fe20008010867 */
[--C-:B------:R-:W-:Y:S01]  /*7e50*/  FFMA.FTZ R109, R21, UR4, -R103.reuse ;  /* 0x00000004156d7c23 */ /* 0x100fe20008010867 */
[--C-:B------:R-:W-:Y:S01]  /*7e60*/  FFMA.FTZ R108, R22, UR4, -R94.reuse ;  /* 0x00000004166c7c23 */ /* 0x100fe2000801085e */
[--C-:B------:R-:W-:Y:S01]  /*7e70*/  FFMA.FTZ R105, R23, UR4, -R94.reuse ;  /* 0x0000000417697c23 */ /* 0x100fe2000801085e */
[--C-:B------:R-:W-:Y:S01]  /*7e80*/  FFMA.FTZ R27, R27, UR4, -R94.reuse ;  /* 0x000000041b1b7c23 */ /* 0x100fe2000801085e */
[----:B------:R-:W-:Y:S01]  /*7e90*/  LDSM.16.MT88.4 R20, [R86+0x800] ;  /* 0x000800005614783b */ /* 0x000fe20000004200 */
[C---:B-1----:R-:W-:Y:S01]  /*7ea0*/  HMMA.16816.F32.BF16 R4, R80.reuse, R88, R4 ;  /* 0x000000585004723c */ /* 0x042fe20000041804 */
[----:B------:R-:W-:Y:S04]  /*7eb0*/  MUFU.EX2 R98, R98 ;  /* 0x0000006200627308 */ /* 0x000fe80000000800 */
[--C-:B------:R-:W-:Y:S01]  /*7ec0*/  FFMA.FTZ R89, R18, UR4, -R94.reuse ;  /* 0x0000000412597c23 */ /* 0x100fe2000801085e */
[--C-:B------:R-:W-:Y:S01]  /*7ed0*/  FFMA.FTZ R88, R19, UR4, -R94.reuse ;  /* 0x0000000413587c23 */ /* 0x100fe2000801085e */
[----:B------:R-:W-:Y:S01]  /*7ee0*/  FMUL.FTZ R57, R85, R57 ;  /* 0x0000003955397220 */ /* 0x000fe20000410000 */
[C---:B------:R-:W-:Y:S03]  /*7ef0*/  HMMA.16816.F32.BF16 R8, R80.reuse, R90, R8 ;  /* 0x0000005a5008723c */ /* 0x040fe60000041808 */
[----:B------:R-:W-:Y:S01]  /*7f00*/  MUFU.EX2 R104, R104 ;  /* 0x0000006800687308 */ /* 0x000fe20000000800 */
[--C-:B------:R-:W-:Y:S01]  /*7f10*/  FFMA.FTZ R91, R17, UR4, -R103.reuse ;  /* 0x00000004115b7c23 */ /* 0x100fe20008010867 */
[C---:B------:R-:W-:Y:S01]  /*7f20*/  FMUL.FTZ R58, R84.reuse, R58 ;  /* 0x0000003a543a7220 */ /* 0x040fe20000410000 */
[----:B------:R-:W-:Y:S01]  /*7f30*/  LDSM.16.MT88.4 R16, [R86+0x400] ;  /* 0x000400005610783b */ /* 0x000fe20000004200 */
[C---:B------:R-:W-:Y:S01]  /*7f40*/  FMUL.FTZ R59, R84.reuse, R59 ;  /* 0x0000003b543b7220 */ /* 0x040fe20000410000 */
[C---:B------:R-:W-:Y:S01]  /*7f50*/  FMUL.FTZ R60, R85.reuse, R60 ;  /* 0x0000003c553c7220 */ /* 0x040fe20000410000 */
[C---:B---3--:R-:W-:Y:S04]  /*7f60*/  HMMA.16816.F32.BF16 R36, R80.reuse, R76, R36 ;  /* 0x0000004c5024723c */ /* 0x048fe80000041824 */
[----:B------:R-:W1:Y:S01]  /*7f70*/  MUFU.EX2 R91, R91 ;  /* 0x0000005b005b7308 */ /* 0x000e620000000800 */
[C---:B------:R-:W-:Y:S01]  /*7f80*/  FMUL.FTZ R61, R85.reuse, R61 ;  /* 0x0000003d553d7220 */ /* 0x040fe20000410000 */
[C---:B------:R-:W-:Y:S01]  /*7f90*/  FMUL.FTZ R62, R84.reuse, R62 ;  /* 0x0000003e543e7220 */ /* 0x040fe20000410000 */
[C---:B------:R-:W-:Y:S01]  /*7fa0*/  FMUL.FTZ R63, R84.reuse, R63 ;  /* 0x0000003f543f7220 */ /* 0x040fe20000410000 */
[C---:B------:R-:W-:Y:S01]  /*7fb0*/  FMUL.FTZ R64, R85.reuse, R64 ;  /* 0x0000004055407220 */ /* 0x040fe20000410000 */
[C---:B------:R-:W-:Y:S01]  /*7fc0*/  FMUL.FTZ R65, R85.reuse, R65 ;  /* 0x0000004155417220 */ /* 0x040fe20000410000 */
[C---:B------:R-:W-:Y:S01]  /*7fd0*/  HMMA.16816.F32.BF16 R40, R80.reuse, R78, R40 ;  /* 0x0000004e5028723c */ /* 0x040fe20000041828 */
[----:B------:R-:W2:Y:S03]  /*7fe0*/  LDSM.16.MT88.4 R76, [R113+0x7000] ;  /* 0x00700000714c783b */ /* 0x000ea60000004200 */
[----:B------:R-:W-:Y:S01]  /*7ff0*/  MUFU.EX2 R89, R89 ;  /* 0x0000005900597308 */ /* 0x000fe20000000800 */
        /* <DEDUP_REMOVED lines=19> */
[----:B-1----:R-:W-:Y:S01]  /*8130*/  F2FP.BF16.F32.PACK_AB R14, R91, R98 ;  /* 0x000000625b0e723e */ /* 0x002fe200000010ff */
[--C-:B------:R-:W-:Y:S07]  /*8140*/  FFMA.FTZ R90, R15, UR4, -R94.reuse ;  /* 0x000000040f5a7c23 */ /* 0x100fee000801085e */
[----:B------:R-:W-:Y:S01]  /*8150*/  MUFU.EX2 R29, R26 ;  /* 0x0000001a001d7308 */ /* 0x000fe20000000800 */
[--C-:B------:R-:W-:Y:S01]  /*8160*/  FFMA.FTZ R12, R12, UR4, -R103.reuse ;  /* 0x000000040c0c7c23 */ /* 0x100fe20008010867 */
[----:B------:R-:W-:Y:S01]  /*8170*/  FFMA.FTZ R103, R33, UR4, -R103 ;  /* 0x0000000421677c23 */ /* 0x000fe20008010867 */
[--C-:B------:R-:W-:Y:S07]  /*8180*/  FFMA.FTZ R33, R30, UR4, -R94.reuse ;  /* 0x000000041e217c23 */ /* 0x100fee000801085e */
[----:B------:R-:W-:Y:S01]  /*8190*/  MUFU.EX2 R32, R25 ;  /* 0x0000001900207308 */ /* 0x000fe20000000800 */
[--C-:B------:R-:W-:Y:S01]  /*81a0*/  FFMA.FTZ R30, R31, UR4, -R94.reuse ;  /* 0x000000041f1e7c23 */ /* 0x100fe2000801085e */
[--C-:B------:R-:W-:Y:S01]  /*81b0*/  FFMA.FTZ R34, R34, UR4, -R94.reuse ;  /* 0x0000000422227c23 */ /* 0x100fe2000801085e */
[----:B------:R-:W-:Y:S07]  /*81c0*/  FFMA.FTZ R94, R35, UR4, -R94 ;  /* 0x00000004235e7c23 */ /* 0x000fee000801085e */
[----:B------:R1:W-:Y:S01]  /*81d0*/  MUFU.EX2 R31, R24 ;  /* 0x00000018001f7308 */ /* 0x0003e20000000800 */
[----:B------:R-:W-:Y:S01]  /*81e0*/  FFMA.FTZ R102, R85, R136, R102 ;  /* 0x0000008855667223 */ /* 0x000fe20000010066 */
[----:B------:R-:W-:Y:S01]  /*81f0*/  FFMA.FTZ R101, R84, R137, R101 ;  /* 0x0000008954657223 */ /* 0x000fe20000010065 */
[C---:B------:R-:W-:Y:S07]  /*8200*/  ISETP.NE.AND P0, PT, R130.reuse, RZ, PT ;  /* 0x000000ff8200720c */ /* 0x040fee0003f05270 */
[----:B------:R-:W-:Y:S01]  /*8210*/  MUFU.EX2 R100, R100 ;  /* 0x0000006400647308 */ /* 0x000fe20000000800 */
[----:B------:R-:W-:Y:S01]  /*8220*/  FADD.FTZ R97, R97, R102 ;  /* 0x0000006661617221 */ /* 0x000fe20000010000 */
[----:B------:R-:W-:Y:S01]  /*8230*/  FADD.FTZ R101, R95, R101 ;  /* 0x000000655f657221 */ /* 0x000fe20000010000 */
[----:B------:R-:W-:Y:S07]  /*8240*/  IADD3 R130, PT, PT, R130, -0x1, RZ ;  /* 0xffffffff82827810 */ /* 0x000fee0007ffe0ff */
[----:B------:R-:W-:Y:S01]  /*8250*/  MUFU.EX2 R99, R99 ;  /* 0x0000006300637308 */ /* 0x000fe20000000800 */
[C---:B--2---:R-:W-:Y:S09]  /*8260*/  HMMA.16816.F32.BF16 R44, R80.reuse, R76, R44 ;  /* 0x0000004c502c723c */ /* 0x044ff2000004182c */
[----:B------:R-:W2:Y:S01]  /*8270*/  MUFU.EX2 R90, R90 ;  /* 0x0000005a005a7308 */ /* 0x000ea20000000800 */
[----:B------:R-:W-:Y:S01]  /*8280*/  FADD.FTZ R96, R96, R97 ;  /* 0x0000006160607221 */ /* 0x000fe20000010000 */
[----:B-1----:R-:W-:Y:S01]  /*8290*/  LDSM.16.MT88.4 R24, [R86+0x1c00] ;  /* 0x001c00005618783b */ /* 0x002fe20000004200 */
[----:B------:R-:W-:Y:S07]  /*82a0*/  FADD.FTZ R84, R92, R101 ;  /* 0x000000655c547221 */ /* 0x000fee0000010000 */
[----:B------:R-:W1:Y:S01]  /*82b0*/  MUFU.EX2 R88, R88 ;  /* 0x0000005800587308 */ /* 0x000e620000000800 */
[C---:B------:R-:W-:Y:S03]  /*82c0*/  HMMA.16816.F32.BF16 R48, R80.reuse, R78, R48 ;  /* 0x0000004e5030723c */ /* 0x040fe60000041830 */
[----:B------:R-:W-:Y:S06]  /*82d0*/  FADD.FTZ R96, R93, R96 ;  /* 0x000000605d607221 */ /* 0x000fec0000010000 */
[----:B------:R-:W-:Y:S01]  /*82e0*/  MUFU.EX2 R109, R109 ;  /* 0x0000006d006d7308 */ /* 0x000fe20000000800 */
[----:B------:R-:W3:Y:S01]  /*82f0*/  LDSM.16.MT88.4 R76, [R86+0x1000] ;  /* 0x00100000564c783b */ /* 0x000ee20000004200 */
[----:B------:R-:W-:Y:S01]  /*8300*/  FADD.FTZ R84, R87, R84 ;  /* 0x0000005457547221 */ /* 0x000fe20000010000 */
[----:B------:R-:W-:Y:S07]  /*8310*/  MOV R85, R2 ;  /* 0x0000000200557202 */ /* 0x000fee0000000f00 */
[----:B------:R-:W-:Y:S01]  /*8320*/  MUFU.EX2 R108, R108 ;  /* 0x0000006c006c7308 */ /* 0x000fe20000000800 */
[----:B--2---:R-:W-:Y:S01]  /*8330*/  F2FP.BF16.F32.PACK_AB R13, R90, R99 ;  /* 0x000000635a0d723e */ /* 0x004fe200000010ff */
[----:B------:R-:W-:Y:S01]  /*8340*/  FADD.FTZ R99, R99, R84 ;  /* 0x0000005463637221 */ /* 0x000fe20000010000 */
[----:B------:R-:W-:Y:S07]  /*8350*/  MOV R84, R3 ;  /* 0x0000000300547202 */ /* 0x000fee0000000f00 */
[----:B------:R-:W-:Y:S01]  /*8360*/  MUFU.EX2 R105, R105 ;  /* 0x0000006900697308 */ /* 0x000fe20000000800 */
[----:B-1----:R-:W-:Y:S01]  /*8370*/  F2FP.BF16.F32.PACK_AB R15, R88, R89 ;  /* 0x00000059580f723e */ /* 0x002fe200000010ff */
[----:B------:R-:W-:Y:S08]  /*8380*/  FADD.FTZ R90, R90, R99 ;  /* 0x000000635a5a7221 */ /* 0x000ff00000010000 */
[----:B------:R-:W-:Y:S01]  /*8390*/  MUFU.EX2 R106, R106 ;  /* 0x0000006a006a7308 */ /* 0x000fe20000000800 */
[----:B------:R-:W-:Y:S09]  /*83a0*/  FADD.FTZ R89, R89, R90 ;  /* 0x0000005a59597221 */ /* 0x000ff20000010000 */
[----:B------:R-:W-:Y:S01]  /*83b0*/  MUFU.EX2 R107, R107 ;  /* 0x0000006b006b7308 */ /* 0x000fe20000000800 */
[----:B------:R-:W-:Y:S09]  /*83c0*/  FADD.FTZ R89, R88, R89 ;  /* 0x0000005958597221 */ /* 0x000ff20000010000 */
[----:B------:R-:W-:Y:S10]  /*83d0*/  MUFU.EX2 R111, R111 ;  /* 0x0000006f006f7308 */ /* 0x000ff40000000800 */
[----:B------:R-:W-:Y:S10]  /*83e0*/  MUFU.EX2 R33, R33 ;  /* 0x0000002100217308 */ /* 0x000ff40000000800 */
[----:B------:R-:W-:Y:S10]  /*83f0*/  MUFU.EX2 R30, R30 ;  /* 0x0000001e001e7308 */ /* 0x000ff40000000800 */
[----:B------:R-:W-:Y:S10]  /*8400*/  MUFU.EX2 R136, R103 ;  /* 0x0000006700887308 */ /* 0x000ff40000000800 */
[----:B------:R-:W-:Y:S10]  /*8410*/  MUFU.EX2 R34, R34 ;  /* 0x0000002200227308 */ /* 0x000ff40000000800 */
[----:B------:R-:W-:Y:S01]  /*8420*/  MUFU.EX2 R137, R94 ;  /* 0x0000005e00897308 */ /* 0x000fe20000000800 */
[C---:B---3--:R-:W-:Y:S08]  /*8430*/  HMMA.16816.F32.BF16 R52, R80.reuse, R76, R52 ;  /* 0x0000004c5034723c */ /* 0x048ff00000041834 */
        /* <DEDUP_REMOVED lines=8> */
[----:B------:R-:W2:Y:S02]  /*84c0*/  MUFU.EX2 R81, R12 ;  /* 0x0000000c00517308 */ /* 0x000ea40000000800 */
[C---:B--2---:R-:W-:Y:S01]  /*84d0*/  F2FP.BF16.F32.PACK_AB R12, R100.reuse, R81 ;  /* 0x00000051640c723e */ /* 0x044fe200000010ff */
[----:B------:R-:W-:Y:S04]  /*84e0*/  FADD.FTZ R35, R81, R96 ;  /* 0x0000006051237221 */ /* 0x000fe80000010000 */
[----:B------:R-:W-:Y:S04]  /*84f0*/  FADD.FTZ R35, R100, R35 ;  /* 0x0000002364237221 */ /* 0x000fe80000010000 */
[----:B------:R-:W-:Y:S04]  /*8500*/  FADD.FTZ R98, R98, R35 ;  /* 0x0000002362627221 */ /* 0x000fe80000010000 */
[----:B------:R-:W-:Y:S01]  /*8510*/  FADD.FTZ R91, R91, R98 ;  /* 0x000000625b5b7221 */ /* 0x000fe20000010000 */
[C---:B-1----:R-:W-:Y:S08]  /*8520*/  HMMA.16816.F32.BF16 R4, R12.reuse, R76, R4 ;  /* 0x0000004c0c04723c */ /* 0x042ff00000041804 */
[C---:B------:R-:W-:Y:S01]  /*8530*/  HMMA.16816.F32.BF16 R8, R12.reuse, R78, R8 ;  /* 0x0000004e0c08723c */ /* 0x040fe20000041808 */
[----:B------:R-:W-:Y:S07]  /*8540*/  LDSM.16.MT88.4 R76, [R113+0x6c00] ;  /* 0x006c0000714c783b */ /* 0x000fee0000004200 */
[C---:B------:R-:W-:Y:S08]  /*8550*/  HMMA.16816.F32.BF16 R36, R12.reuse, R16, R36 ;  /* 0x000000100c24723c */ /* 0x040ff00000041824 */
        /* <DEDUP_REMOVED lines=13> */
[----:B------:R-:W1:Y:S02]  /*8630*/  LDSM.16.MT88.4 R16, [R113+0x6800] ;  /* 0x006800007110783b */ /* 0x000e640000004200 */
[----:B------:R-:W-:Y:S01]  /*8640*/  F2FP.BF16.F32.PACK_AB R12, R109, R104 ;  /* 0x000000686d0c723e */ /* 0x000fe200000010ff */
[----:B------:R-:W-:Y:S01]  /*8650*/  FADD.FTZ R104, R104, R91 ;  /* 0x0000005b68687221 */ /* 0x000fe20000010000 */
[----:B------:R-:W-:Y:S01]  /*8660*/  F2FP.BF16.F32.PACK_AB R13, R105, R108 ;  /* 0x0000006c690d723e */ /* 0x000fe200000010ff */
[----:B------:R-:W-:Y:S01]  /*8670*/  FADD.FTZ R108, R108, R89 ;  /* 0x000000596c6c7221 */ /* 0x000fe20000010000 */
[----:B------:R-:W-:Y:S01]  /*8680*/  F2FP.BF16.F32.PACK_AB R14, R107, R106 ;  /* 0x0000006a6b0e723e */ /* 0x000fe200000010ff */
[----:B------:R-:W-:Y:S01]  /*8690*/  FADD.FTZ R109, R109, R104 ;  /* 0x000000686d6d7221 */ /* 0x000fe20000010000 */
[C---:B------:R-:W-:Y:S01]  /*86a0*/  F2FP.BF16.F32.PACK_AB R15, R28.reuse, R111 ;  /* 0x0000006f1c0f723e */ /* 0x040fe200000010ff */
[----:B------:R-:W-:Y:S04]  /*86b0*/  FADD.FTZ R108, R105, R108 ;  /* 0x0000006c696c7221 */ /* 0x000fe80000010000 */
[----:B------:R-:W-:Y:S04]  /*86c0*/  FADD.FTZ R111, R111, R108 ;  /* 0x0000006c6f6f7221 */ /* 0x000fe80000010000 */
[----:B------:R-:W-:Y:S01]  /*86d0*/  FADD.FTZ R28, R28, R111 ;  /* 0x0000006f1c1c7221 */ /* 0x000fe20000010000 */
[C---:B-1----:R-:W-:Y:S08]  /*86e0*/  HMMA.16816.F32.BF16 R4, R12.reuse, R16, R4 ;  /* 0x000000100c04723c */ /* 0x042ff00000041804 */
        /* <DEDUP_REMOVED lines=16> */
[----:B------:R-:W2:Y:S02]  /*87f0*/  LDSM.16.MT88.4 R20, [R113+0x7c00] ;  /* 0x007c00007114783b */ /* 0x000ea40000004200 */
[----:B------:R-:W-:Y:S02]  /*8800*/  F2FP.BF16.F32.PACK_AB R12, R32, R29 ;  /* 0x0000001d200c723e */ /* 0x000fe400000010ff */
[----:B------:R-:W-:Y:S01]  /*8810*/  F2FP.BF16.F32.PACK_AB R13, R30, R33 ;  /* 0x000000211e0d723e */ /* 0x000fe200000010ff */
[----:B------:R-:W-:Y:S01]  /*8820*/  FADD.FTZ R33, R33, R28 ;  /* 0x0000001c21217221 */ /* 0x000fe20000010000 */
[----:B------:R-:W-:Y:S02]  /*8830*/  F2FP.BF16.F32.PACK_AB R14, R136, R31 ;  /* 0x0000001f880e723e */ /* 0x000fe400000010ff */
[C---:B------:R-:W-:Y:S01]  /*8840*/  F2FP.BF16.F32.PACK_AB R15, R137.reuse, R34 ;  /* 0x00000022890f723e */ /* 0x040fe200000010ff */
[----:B------:R-:W-:Y:S04]  /*8850*/  FADD.FTZ R33, R30, R33 ;  /* 0x000000211e217221 */ /* 0x000fe80000010000 */
[----:B------:R-:W-:Y:S02]  /*8860*/  FADD.FTZ R34, R34, R33 ;  /* 0x0000002122227221 */ /* 0x000fe40000010000 */
[C---:B------:R-:W-:Y:S01]  /*8870*/  HMMA.16816.F32.BF16 R80, R12.reuse, R76, R4 ;  /* 0x0000004c0c50723c */ /* 0x040fe20000041804 */
[----:B------:R-:W3:Y:S02]  /*8880*/  LDSM.16.MT88.4 R4, [R113+0x8c00] ;  /* 0x008c00007104783b */ /* 0x000ee40000004200 */
[----:B------:R-:W-:Y:S05]  /*8890*/  FADD.FTZ R137, R137, R34 ;  /* 0x0000002289897221 */ /* 0x000fea0000010000 */
[C---:B------:R-:W-:Y:S01]  /*88a0*/  HMMA.16816.F32.BF16 R76, R12.reuse, R78, R8 ;  /* 0x0000004e0c4c723c */ /* 0x040fe20000041808 */
[----:B------:R-:W4:Y:S07]  /*88b0*/  LDSM.16.MT88.4 R8, [R86+0x2c00] ;  /* 0x002c00005608783b */ /* 0x000f2e0000004200 */
[C---:B-1----:R-:W-:Y:S08]  /*88c0*/  HMMA.16816.F32.BF16 R36, R12.reuse, R16, R36 ;  /* 0x000000100c24723c */ /* 0x042ff00000041824 */
[C---:B------:R-:W-:Y:S08]  /*88d0*/  HMMA.16816.F32.BF16 R40, R12.reuse, R18, R40 ;  /* 0x000000120c28723c */ /* 0x040ff00000041828 */
[C---:B--2---:R-:W-:Y:S08]  /*88e0*/  HMMA.16816.F32.BF16 R44, R12.reuse, R20, R44 ;  /* 0x000000140c2c723c */ /* 0x044ff0000004182c */
[C---:B------:R-:W-:Y:S08]  /*88f0*/  HMMA.16816.F32.BF16 R48, R12.reuse, R22, R48 ;  /* 0x000000160c30723c */ /* 0x040ff00000041830 */
[C---:B------:R-:W-:Y:S08]  /*8900*/  HMMA.16816.F32.BF16 R52, R12.reuse, R24, R52 ;  /* 0x000000180c34723c */ /* 0x040ff00000041834 */
[C---:B------:R-:W-:Y:S08]  /*8910*/  HMMA.16816.F32.BF16 R56, R12.reuse, R26, R56 ;  /* 0x0000001a0c38723c */ /* 0x040ff00000041838 */
[C---:B---3--:R-:W-:Y:S03]  /*8920*/  HMMA.16816.F32.BF16 R60, R12.reuse, R4, R60 ;  /* 0x000000040c3c723c */ /* 0x048fe6000004183c */
[----:B------:R-:W-:Y:S04]  /*8930*/  FADD.FTZ R4, R106, R109 ;  /* 0x0000006d6a047221 */ /* 0x000fe80000010000 */
[----:B------:R-:W-:Y:S01]  /*8940*/  FADD.FTZ R4, R107, R4 ;  /* 0x000000046b047221 */ /* 0x000fe20000010000 */
[C---:B------:R-:W-:Y:S03]  /*8950*/  HMMA.16816.F32.BF16 R64, R12.reuse, R6, R64 ;  /* 0x000000060c40723c */ /* 0x040fe60000041840 */
[----:B------:R-:W-:Y:S04]  /*8960*/  FADD.FTZ R29, R29, R4 ;  /* 0x000000041d1d7221 */ /* 0x000fe80000010000 */
[----:B------:R-:W-:Y:S01]  /*8970*/  FADD.FTZ R32, R32, R29 ;  /* 0x0000001d20207221 */ /* 0x000fe20000010000 */
[C---:B----4-:R-:W-:Y:S03]  /*8980*/  HMMA.16816.F32.BF16 R68, R12.reuse, R8, R68 ;  /* 0x000000080c44723c */ /* 0x050fe60000041844 */
[----:B------:R-:W-:Y:S04]  /*8990*/  FADD.FTZ R31, R31, R32 ;  /* 0x000000201f1f7221 */ /* 0x000fe80000010000 */
[----:B------:R-:W-:Y:S01]  /*89a0*/  FADD.FTZ R136, R136, R31 ;  /* 0x0000001f88887221 */ /* 0x000fe20000010000 */
[----:B------:R-:W-:Y:S01]  /*89b0*/  HMMA.16816.F32.BF16 R72, R12, R10, R72 ;  /* 0x0000000a0c48723c */ /* 0x000fe20000041848 */
[----:B------:R-:W-:Y:S08]  /*89c0*/  @!UPT UIADD3 URZ, UPT, UPT, URZ, URZ, URZ ;  /* 0x000000fffffff290 */ /* 0x000ff0000fffe0ff */
[----:B------:R-:W-:Y:S11]  /*89d0*/  @P0 BRA `(.L_x_330) ;  /* 0xffffffe000640947 */ /* 0x000ff6000383ffff */
.L_x_329:
[----:B------:R-:W1:Y:S01]  /*89e0*/  SHFL.BFLY PT, R0, R137, 0x2, 0x1f ;  /* 0x0c401f0089007f89 */ /* 0x000e6200000e0000 */
[----:B------:R-:W-:Y:S01]  /*89f0*/  LOP3.LUT R7, R129, 0xc0, RZ, 0xc0, !PT ;  /* 0x000000c081077812 */ /* 0x000fe200078ec0ff */
[----:B------:R-:W2:Y:S01]  /*8a00*/  LDC.U8 R20, c[0x0][0x548] ;  /* 0x00015200ff147b82 */ /* 0x000ea20000000000 */
[----:B------:R-:W-:Y:S01]  /*8a10*/  ISETP.NE.AND P0, PT, R125, -0x1, PT ;  /* 0xffffffff7d00780c */ /* 0x000fe20003f05270 */
[----:B------:R-:W3:Y:S01]  /*8a20*/  SHFL.BFLY PT, R5, R136, 0x2, 0x1f ;  /* 0x0c401f0088057f89 */ /* 0x000ee200000e0000 */
[----:B------:R-:W-:Y:S02]  /*8a30*/  LOP3.LUT R7, R7, 0x18, R114, 0xf8, !PT ;  /* 0x0000001807077812 */ /* 0x000fe400078ef872 */
[----:B------:R-:W-:Y:S01]  /*8a40*/  LOP3.LUT R12, R114, 0x18, RZ, 0xc0, !PT ;  /* 0x00000018720c7812 */ /* 0x000fe200078ec0ff */
[----:B------:R-:W4:Y:S03]  /*8a50*/  S2R R23, SR_CTAID.Y ;  /* 0x0000000000177919 */ /* 0x000f260000002600 */
[----:B------:R-:W-:Y:S01]  /*8a60*/  LOP3.LUT R12, R12, 0xd8, R129, 0x78, !PT ;  /* 0x000000d80c0c7812 */ /* 0x000fe200078e7881 */
[----:B------:R-:W2:Y:S04]  /*8a70*/  S2R R21, SR_CTAID.Z ;  /* 0x0000000000157919 */ /* 0x000ea80000002700 */
[----:B------:R-:W2:Y:S01]  /*8a80*/  @!P0 LDC.64 R14, c[0x0][0x400] ;  /* 0x00010000ff0e8b82 */ /* 0x000ea20000000a00 */
[----:B-1----:R-:W-:Y:S01]  /*8a90*/  FADD.FTZ R9, R0, R137 ;  /* 0x0000008900097221 */ /* 0x002fe20000010000 */
[----:B------:R-:W-:Y:S01]  /*8aa0*/  SHF.L.U32 R0, R114, 0x1, RZ ;  /* 0x0000000172007819 */ /* 0x000fe200000006ff */
[----:B---3--:R-:W-:-:S03]  /*8ab0*/  FADD.FTZ R10, R5, R136 ;  /* 0x00000088050a7221 */ /* 0x008fc60000010000 */
[----:B------:R-:W1:Y:S01]  /*8ac0*/  SHFL.BFLY PT, R4, R9, 0x1, 0x1f ;  /* 0x0c201f0009047f89 */ /* 0x000e6200000e0000 */
[----:B------:R-:W-:-:S03]  /*8ad0*/  LOP3.LUT R0, R0, 0x6, RZ, 0xc0, !PT ;  /* 0x0000000600007812 */ /* 0x000fc600078ec0ff */
[----:B------:R-:W3:Y:S01]  /*8ae0*/  SHFL.BFLY PT, R5, R10, 0x1, 0x1f ;  /* 0x0c201f000a057f89 */ /* 0x000ee200000e0000 */
[----:B------:R-:W-:-:S04]  /*8af0*/  LOP3.LUT R0, R0, 0x3e00, R117, 0xf8, !PT ;  /* 0x00003e0000007812 */ /* 0x000fc800078ef875 */
[----:B------:R-:W-:-:S04]  /*8b00*/  LOP3.LUT R0, R0, 0x20, R129, 0xf8, !PT ;  /* 0x0000002000007812 */ /* 0x000fc800078ef881 */
[----:B------:R-:W-:Y:S02]  /*8b10*/  LOP3.LUT R0, R0, R7, RZ, 0xfc, !PT ;  /* 0x0000000700007212 */ /* 0x000fe400078efcff */
[C---:B------:R-:W-:Y:S02]  /*8b20*/  LOP3.LUT R7, R116.reuse, 0x20, RZ, 0xc0, !PT ;  /* 0x0000002074077812 */ /* 0x040fe400078ec0ff */
[----:B------:R-:W-:Y:S01]  /*8b30*/  LOP3.LUT R116, R116, 0x40, RZ, 0xc0, !PT ;  /* 0x0000004074747812 */ /* 0x000fe200078ec0ff */
[----:B-1----:R-:W-:Y:S01]  /*8b40*/  FADD.FTZ R4, R9, R4 ;  /* 0x0000000409047221 */ /* 0x002fe20000010000 */
[----:B------:R-:W-:Y:S02]  /*8b50*/  LEA R9, R0, UR5, 0x1 ;  /* 0x0000000500097c11 */ /* 0x000fe4000f8e08ff */
[----:B------:R-:W1:Y:S01]  /*8b60*/  S2R R0, SR_CTAID.X ;  /* 0x0000000000007919 */ /* 0x000e620000002500 */
[----:B------:R-:W5:Y:S01]  /*8b70*/  MUFU.RCP R6, R4 ;  /* 0x0000000400067308 */ /* 0x000f620000001000 */
[----:B------:R-:W-:Y:S01]  /*8b80*/  FSETP.NE.FTZ.AND P3, PT, R4, RZ, PT ;  /* 0x000000ff0400720b */ /* 0x000fe20003f75000 */
[----:B---3--:R-:W-:Y:S01]  /*8b90*/  FADD.FTZ R5, R10, R5 ;  /* 0x000000050a057221 */ /* 0x008fe20000010000 */
[C---:B------:R-:W-:Y:S01]  /*8ba0*/  IADD3 R7, PT, PT, R9.reuse, -R7, RZ ;  /* 0x8000000709077210 */ /* 0x040fe20007ffe0ff */
[----:B------:R-:W3:Y:S01]  /*8bb0*/  LDC R10, c[0x0][0x434] ;  /* 0x00010d00ff0a7b82 */ /* 0x000ee20000000800 */
[----:B------:R-:W-:-:S02]  /*8bc0*/  IADD3 R11, PT, PT, R9, -R116, RZ ;  /* 0x80000074090b7210 */ /* 0x000fc40007ffe0ff */
[----:B------:R-:W-:Y:S01]  /*8bd0*/  FSETP.NE.FTZ.AND P4, PT, R5, RZ, PT ;  /* 0x000000ff0500720b */ /* 0x000fe20003f95000 */
[----:B------:R-:W4:Y:S01]  /*8be0*/  MUFU.RCP R8, R5 ;  /* 0x0000000500087308 */ /* 0x000f220000001000 */
[----:B------:R-:W-:Y:S02]  /*8bf0*/  IADD3 R13, PT, PT, R7, -R116, RZ ;  /* 0x80000074070d7210 */ /* 0x000fe40007ffe0ff */
[----:B-----5:R-:W-:-:S09]  /*8c00*/  FSEL R6, R6, 1, P3 ;  /* 0x3f80000006067808 */ /* 0x020fd20001800000 */
[----:B------:R-:W1:Y:S01]  /*8c10*/  @P4 MUFU.LG2 R5, R5 ;  /* 0x0000000500054308 */ /* 0x000e620000000c00 */
        /* <DEDUP_REMOVED lines=24> */
[----:B----4-:R-:W-:Y:S01]  /*8da0*/  FSEL R8, R8, 1, P4 ;  /* 0x3f80000008087808 */ /* 0x010fe20002000000 */
[----:B------:R-:W4:Y:S01]  /*8db0*/  LDC.U8 R6, c[0x0][0x549] ;  /* 0x00015240ff067b82 */ /* 0x000f220000000000 */
[----:B------:R-:W-:-:S02]  /*8dc0*/  F2FP.BF16.F32.PACK_AB R82, R83, R82 ;  /* 0x000000525352723e */ /* 0x000fc400000010ff */
        /* <DEDUP_REMOVED lines=13> */
[----:B------:R-:W-:Y:S01]  /*8ea0*/  F2FP.BF16.F32.PACK_AB R80, R81, R80 ;  /* 0x000000505150723e */ /* 0x000fe200000010ff */
[C---:B------:R-:W-:Y:S01]  /*8eb0*/  FMUL.FTZ R52, R8.reuse, R52 ;  /* 0x0000003408347220 */ /* 0x040fe20000410000 */
[C---:B------:R-:W-:Y:S01]  /*8ec0*/  FMUL.FTZ R53, R8.reuse, R53 ;  /* 0x0000003508357220 */ /* 0x040fe20000410000 */
[----:B------:R-:W-:Y:S01]  /*8ed0*/  F2FP.BF16.F32.PACK_AB R76, R77, R76 ;  /* 0x0000004c4d4c723e */ /* 0x000fe200000010ff */
[C---:B------:R-:W-:Y:S01]  /*8ee0*/  FMUL.FTZ R56, R8.reuse, R56 ;  /* 0x0000003808387220 */ /* 0x040fe20000410000 */
        /* <DEDUP_REMOVED lines=14> */
[----:B------:R-:W-:Y:S01]  /*8fd0*/  STS [R9], R80 ;  /* 0x0000005009007388 */ /* 0x000fe20000000800 */
[----:B------:R-:W-:Y:S01]  /*8fe0*/  F2FP.BF16.F32.PACK_AB R48, R49, R48 ;  /* 0x000000303130723e */ /* 0x000fe200000010ff */
[C---:B------:R-:W-:Y:S01]  /*8ff0*/  FMUL.FTZ R72, R8.reuse, R72 ;  /* 0x0000004808487220 */ /* 0x040fe20000410000 */
[----:B------:R-:W-:Y:S01]  /*9000*/  F2FP.BF16.F32.PACK_AB R50, R51, R50 ;  /* 0x000000323332723e */ /* 0x000fe200000010ff */
[----:B------:R-:W-:Y:S01]  /*9010*/  STS [R9+0x200], R82 ;  /* 0x0002005209007388 */ /* 0x000fe20000000800 */
[----:B------:R-:W-:Y:S01]  /*9020*/  FMUL.FTZ R73, R8, R73 ;  /* 0x0000004908497220 */ /* 0x000fe20000410000 */
[----:B------:R-:W-:Y:S01]  /*9030*/  F2FP.BF16.F32.PACK_AB R52, R53, R52 ;  /* 0x000000343534723e */ /* 0x000fe200000010ff */
[----:B------:R-:W3:Y:S01]  /*9040*/  LDC R6, c[0x0][0x434] ;  /* 0x00010d00ff067b82 */ /* 0x000ee20000000800 */
[----:B------:R-:W-:Y:S01]  /*9050*/  F2FP.BF16.F32.PACK_AB R54, R55, R54 ;  /* 0x000000363736723e */ /* 0x000fe200000010ff */
[----:B------:R-:W-:Y:S01]  /*9060*/  STS [R7+0x10], R76 ;  /* 0x0000104c07007388 */ /* 0x000fe20000000800 */
[----:B------:R-:W-:-:S02]  /*9070*/  F2FP.BF16.F32.PACK_AB R56, R57, R56 ;  /* 0x000000383938723e */ /* 0x000fc400000010ff */
[----:B------:R-:W-:Y:S01]  /*9080*/  F2FP.BF16.F32.PACK_AB R58, R59, R58 ;  /* 0x0000003a3b3a723e */ /* 0x000fe200000010ff */
[----:B------:R-:W-:Y:S01]  /*9090*/  STS [R7+0x210], R78 ;  /* 0x0002104e07007388 */ /* 0x000fe20000000800 */
[----:B------:R-:W-:Y:S01]  /*90a0*/  F2FP.BF16.F32.PACK_AB R60, R61, R60 ;  /* 0x0000003c3d3c723e */ /* 0x000fe200000010ff */
[----:B------:R-:W3:Y:S01]  /*90b0*/  @P1 LDC R17, c[0x0][0x430] ;  /* 0x00010c00ff111b82 */ /* 0x000ee20000000800 */
        /* <DEDUP_REMOVED lines=10> */
[----:B------:R-:W-:Y:S04]  /*9160*/  STS [R13+0x230], R42 ;  /* 0x0002302a0d007388 */ /* 0x000fe80000000800 */
[----:B------:R-:W-:Y:S04]  /*9170*/  STS [R9+0x1000], R44 ;  /* 0x0010002c09007388 */ /* 0x000fe80000000800 */
        /* <DEDUP_REMOVED lines=13> */
[----:B------:R5:W-:Y:S04]  /*9250*/  STS [R11+0x2220], R70 ;  /* 0x002220460b007388 */ /* 0x000be80000000800 */
[----:B------:R1:W-:Y:S04]  /*9260*/  STS [R13+0x2030], R72 ;  /* 0x002030480d007388 */ /* 0x0003e80000000800 */
[----:B------:R1:W-:Y:S01]  /*9270*/  STS [R13+0x2230], R74 ;  /* 0x0022304a0d007388 */ /* 0x0003e20000000800 */
[----:B---3--:R-:W3:Y:S01]  /*9280*/  @P0 LDC.64 R8, c[0x0][0x408] ;  /* 0x00010200ff080b82 */ /* 0x008ee20000000a00 */
[----:B----4-:R-:W-:-:S02]  /*9290*/  LOP3.LUT R7, R12, 0x1f20, R129, 0xf8, !PT ;  /* 0x00001f200c077812 */ /* 0x010fc400078ef881 */
[----:B------:R-:W-:Y:S02]  /*92a0*/  @P1 MOV R12, 0x1 ;  /* 0x00000001000c1802 */ /* 0x000fe40000000f00 */
[----:B------:R-:W-:-:S03]  /*92b0*/  LEA R7, R7, UR5, 0x1 ;  /* 0x0000000507077c11 */ /* 0x000fc6000f8e08ff */
[----:B-----5:R-:W4:Y:S01]  /*92c0*/  @P1 LDC R11, c[0x0][0x430] ;  /* 0x00010c00ff0b1b82 */ /* 0x020f220000000800 */
[----:B--2---:R-:W-:Y:S05]  /*92d0*/  @P1 BRA `(.L_x_333) ;  /* 0x0000000000201947 */ /* 0x004fea0003800000 */
[----:B------:R-:W-:Y:S01]  /*92e0*/  ISETP.NE.AND P2, PT, R20, RZ, PT ;  /* 0x000000ff1400720c */ /* 0x000fe20003f45270 */
[----:B-1----:R-:W1:-:S12]  /*92f0*/  LDC R13, c[0x0][0x3e0] ;  /* 0x0000f800ff0d7b82 */ /* 0x002e580000000800 */
[----:B------:R-:W1:Y:S01]  /*9300*/  @P2 LDC R12, c[0x0][0x454] ;  /* 0x00011500ff0c2b82 */ /* 0x000e620000000800 */
[----:B----4-:R-:W-:Y:S02]  /*9310*/  @P2 MOV R11, 0x1 ;  /* 0x00000001000b2802 */ /* 0x010fe40000000f00 */
[----:B------:R-:W-:-:S05]  /*9320*/  @!P2 MOV R11, 0x1 ;  /* 0x00000001000ba802 */ /* 0x000fca0000000f00 */
[----:B------:R-:W2:Y:S01]  /*9330*/  @P2 LDC R10, c[0x0][0x454] ;  /* 0x00011500ff0a2b82 */ /* 0x000ea20000000800 */
[-C--:B-1----:R-:W-:Y:S02]  /*9340*/  @P2 IMAD R12, R12, R13.reuse, RZ ;  /* 0x0000000d0c0c2224 */ /* 0x082fe400078e02ff */
[----:B------:R-:W-:-:S07]  /*9350*/  @!P2 IMAD R12, R6, R13, RZ ;  /* 0x0000000d060ca224 */ /* 0x000fce00078e02ff */
.L_x_333:
[----:B------:R-:W-:Y:S01]  /*9360*/  BAR.SYNC.DEFER_BLOCKING 0x0 ;  /* 0x0000000000007b1d */ /* 0x000fe20000010000 */
[----:B------:R-:W-:Y:S01]  /*9370*/  ISETP.NE.AND P2, PT, R125, -0x1, PT ;  /* 0xffffffff7d00780c */ /* 0x000fe20003f45270 */
[----:B------:R-:W-:Y:S01]  /*9380*/  @!P0 IMAD.WIDE.U32 R26, R23, R14, RZ ;  /* 0x0000000e171a8225 */ /* 0x000fe200078e00ff */
[----:B------:R-:W-:Y:S02]  /*9390*/  ISETP.NE.AND P1, PT, R20, RZ, !P1 ;  /* 0x000000ff1400720c */ /* 0x000fe40004f25270 */
[----:B------:R-:W-:Y:S01]  /*93a0*/  LOP3.LUT P5, RZ, R114, 0x3, RZ, 0xc0, !PT ;  /* 0x0000000372ff7812 */ /* 0x000fe200078ac0ff */
[----:B------:R-:W5:Y:S02]  /*93b0*/  @P3 MUFU.LG2 R4, R4 ;  /* 0x0000000400043308 */ /* 0x000f640000000c00 */
[----:B------:R-:W5:Y:S01]  /*93c0*/  @P4 LDC R14, c[0x0][0x458] ;  /* 0x00011600ff0e4b82 */ /* 0x000f620000000800 */
[----:B---3--:R-:W-:Y:S01]  /*93d0*/  @P0 IMAD.WIDE.U32 R24, R125, R8, RZ ;  /* 0x000000087d180225 */ /* 0x008fe200078e00ff */
[----:B------:R-:W-:Y:S01]  /*93e0*/  BSSY.RECONVERGENT B0, `(.L_x_334) ;  /* 0x000002d000007945 */ /* 0x000fe20003800200 */
[----:B------:R-:W-:-:S02]  /*93f0*/  MOV R8, 0x7f800000 ;  /* 0x7f80000000087802 */ /* 0x000fc40000000f00 */
[----:B--2---:R-:W-:Y:S02]  /*9400*/  IMAD R10, R21, R10, RZ ;  /* 0x0000000a150a7224 */ /* 0x004fe400078e02ff */
[----:B------:R-:W-:Y:S01]  /*9410*/  @!P0 IMAD R15, R23, R15, R27 ;  /* 0x0000000f170f8224 */ /* 0x000fe200078e021b */
[----:B-1----:R-:W1:Y:S01]  /*9420*/  @P3 LDC R13, c[0x0][0x458] ;  /* 0x00011600ff0d3b82 */ /* 0x002e620000000800 */
[----:B------:R-:W-:Y:S02]  /*9430*/  @P0 IMAD R15, R125, R9, R25 ;  /* 0x000000097d0f0224 */ /* 0x000fe400078e0219 */
[C---:B------:R-:W-:Y:S01]  /*9440*/  @!P2 IMAD R125, R23.reuse, R6, RZ ;  /* 0x00000006177da224 */ /* 0x040fe200078e02ff */
[----:B------:R-:W-:Y:S01]  /*9450*/  MOV R6, 0x7f800000 ;  /* 0x7f80000000067802 */ /* 0x000fe20000000f00 */
[----:B------:R-:W-:Y:S02]  /*9460*/  @!P1 IMAD R10, R23, R12, R10 ;  /* 0x0000000c170a9224 */ /* 0x000fe400078e020a */
[----:B------:R-:W-:Y:S01]  /*9470*/  @P4 FMUL.FTZ R12, R5, 0.69314718246459960938 ;  /* 0x3f317218050c4820 */ /* 0x000fe20000410000 */
[----:B----4-:R-:W-:Y:S01]  /*9480*/  IMAD R23, R0, R11, RZ ;  /* 0x0000000b00177224 */ /* 0x010fe200078e02ff */
[----:B------:R-:W-:Y:S01]  /*9490*/  SHF.R.S32.HI R9, RZ, 0x1f, R125 ;  /* 0x0000001fff097819 */ /* 0x000fe2000001147d */
[----:B------:R2:W3:Y:S01]  /*94a0*/  LDS.128 R16, [R7+0x800] ;  /* 0x0008000007107984 */ /* 0x0004e20000000c00 */
[----:B------:R-:W-:Y:S01]  /*94b0*/  SEL R125, R125, RZ, P1 ;  /* 0x000000ff7d7d7207 */ /* 0x000fe20000800000 */
[----:B-----5:R-:W-:Y:S01]  /*94c0*/  @P3 FMUL.FTZ R5, R4, 0.69314718246459960938 ;  /* 0x3f31721804053820 */ /* 0x020fe20000410000 */
[----:B------:R-:W-:-:S02]  /*94d0*/  SHF.L.U32 R23, R23, 0x6, RZ ;  /* 0x0000000617177819 */ /* 0x000fc400000006ff */
[----:B------:R-:W-:Y:S02]  /*94e0*/  SEL R4, R9, RZ, P1 ;  /* 0x000000ff09047207 */ /* 0x000fe40000800000 */
[----:B------:R-:W-:Y:S01]  /*94f0*/  IADD3 R9, P2, P1, R23, R125, R10 ;  /* 0x0000007d17097210 */ /* 0x000fe2000795e00a */
[----:B------:R-:W-:Y:S01]  /*9500*/  @P4 FFMA.FTZ R8, R3, R14, R12 ;  /* 0x0000000e03084223 */ /* 0x000fe2000001000c */
[----:B------:R-:W-:Y:S02]  /*9510*/  SHF.R.S32.HI R27, RZ, 0x1f, R10 ;  /* 0x0000001fff1b7819 */ /* 0x000fe4000001140a */
[----:B------:R-:W-:Y:S02]  /*9520*/  SHF.R.S32.HI R23, RZ, 0x1f, R23 ;  /* 0x0000001fff177819 */ /* 0x000fe40000011417 */
[----:B------:R-:W-:Y:S01]  /*9530*/  SHF.R.U32.HI R14, RZ, 0x2, R114 ;  /* 0x00000002ff0e7819 */ /* 0x000fe20000011672 */
[----:B-1----:R-:W-:Y:S01]  /*9540*/  @P3 FFMA.FTZ R6, R2, R13, R5 ;  /* 0x0000000d02063223 */ /* 0x002fe20000010005 */
[----:B------:R-:W-:Y:S01]  /*9550*/  IADD3.X R23, PT, PT, R23, R4, R27, P2, P1 ;  /* 0x0000000417177210 */ /* 0x000fe200017e241b */
[----:B--23--:R-:W-:Y:S06]  /*9560*/  @P5 BRA `(.L_x_335) ;  /* 0x0000000000505947 */ /* 0x00cfec0003800000 */
        /* <DEDUP_REMOVED lines=20> */
.L_x_335:
[----:B------:R-:W-:Y:S05]  /*96b0*/  BSYNC.RECONVERGENT B0 ;  /* 0x0000000000007941 */ /* 0x000fea0003800200 */
.L_x_334:
[----:B------:R-:W2:Y:S01]  /*96c0*/  LDCU.64 UR4, c[0x0][0x410] ;  /* 0x00008200ff0477ac */ /* 0x000ea20008000a00 */
[----:B------:R-:W-:Y:S01]  /*96d0*/  @P0 IMAD.MOV.U32 R26, RZ, RZ, R24 ;  /* 0x000000ffff1a0224 */ /* 0x000fe200078e0018 */
[C---:B------:R-:W-:Y:S01]  /*96e0*/  ISETP.GE.AND P1, PT, R14.reuse, R120, PT ;  /* 0x000000780e00720c */ /* 0x040fe20003f26270 */
[----:B-1----:R-:W-:Y:S01]  /*96f0*/  VIADD R3, R14, 0x20 ;  /* 0x000000200e037836 */ /* 0x002fe20000000000 */
[----:B------:R1:W3:Y:S01]  /*9700*/  LDS.128 R8, [R7+0x2000] ;  /* 0x0020000007087984 */ /* 0x0002e20000000c00 */
[----:B------:R-:W-:Y:S01]  /*9710*/  BSSY.RECONVERGENT B0, `(.L_x_336) ;  /* 0x000001b000007945 */ /* 0x000fe20003800200 */
[----:B------:R-:W-:-:S04]  /*9720*/  IADD3 R26, P0, PT, R128, R26, RZ ;  /* 0x0000001a801a7210 */ /* 0x000fc80007f1e0ff */
[----:B------:R-:W-:Y:S02]  /*9730*/  IADD3.X R27, PT, PT, RZ, R15, RZ, P0, !PT ;  /* 0x0000000fff1b7210 */ /* 0x000fe400007fe4ff */
[----:B------:R-:W-:Y:S02]  /*9740*/  ISETP.GE.AND P0, PT, R3, R120, PT ;  /* 0x000000780300720c */ /* 0x000fe40003f06270 */
[----:B------:R-:W-:Y:S01]  /*9750*/  MOV R15, RZ ;  /* 0x000000ff000f7202 */ /* 0x000fe20000000f00 */
[----:B--2---:R-:W-:-:S04]  /*9760*/  IMAD.WIDE.U32 R2, R21, UR4, R26 ;  /* 0x0000000415027c25 */ /* 0x004fc8000f8e001a */
[----:B------:R-:W-:Y:S02]  /*9770*/  IMAD.WIDE.U32 R4, R0, 0x40, R14 ;  /* 0x0000004000047825 */ /* 0x000fe400078e000e */
[----:B------:R1:W2:Y:S02]  /*9780*/  LDS.128 R12, [R7+0x1000] ;  /* 0x00100000070c7984 */ /* 0x0002a40000000c00 */
[----:B------:R-:W-:Y:S02]  /*9790*/  IMAD R25, R21, UR5, R3 ;  /* 0x0000000515197c24 */ /* 0x000fe4000f8e0203 */
[----:B------:R1:W4:Y:S01]  /*97a0*/  LDS.128 R20, [R7] ;  /* 0x0000000007147984 */ /* 0x0003220000000c00 */
[----:B------:R-:W-:Y:S05]  /*97b0*/  @P1 BRA `(.L_x_337) ;  /* 0x0000000000401947 */ /* 0x000fea0003800000 */
        /* <DEDUP_REMOVED lines=13> */
[----:B----4-:R1:W-:Y:S04]  /*9890*/  @!P3 STG.E.128 desc[UR14][R28.64], R20 ;  /* 0x000000141c00b986 */ /* 0x0103e8000c101d0e */
[----:B--2---:R1:W-:Y:S04]  /*98a0*/  @!P2 STG.E.128 desc[UR14][R28.64+0x40], R12 ;  /* 0x0000400c1c00a986 */ /* 0x0043e8000c101d0e */
[----:B------:R1:W-:Y:S02]  /*98b0*/  @!P1 STG.E.128 desc[UR14][R28.64+0x80], R8 ;  /* 0x000080081c009986 */ /* 0x0003e4000c101d0e */
.L_x_337:
[----:B------:R-:W-:Y:S05]  /*98c0*/  BSYNC.RECONVERGENT B0 ;  /* 0x0000000000007941 */ /* 0x000fea0003800200 */
.L_x_336:
[----:B-1-3--:R1:W3:Y:S01]  /*98d0*/  LDS.128 R8, [R7+0x1800] ;  /* 0x0018000007087984 */ /* 0x00a2e20000000c00 */
[----:B------:R-:W-:Y:S05]  /*98e0*/  @P0 EXIT ;  /* 0x000000000000094d */ /* 0x000fea0003800000 */
[----:B------:R-:W5:Y:S01]  /*98f0*/  LDCU.64 UR6, c[0x0][0x408] ;  /* 0x00008100ff0677ac */ /* 0x000f620008000a00 */
[----:B--2---:R2:W1:Y:S01]  /*9900*/  LDS.128 R12, [R7+0x2800] ;  /* 0x00280000070c7984 */ /* 0x0044620000000c00 */
[----:B------:R-:W-:Y:S01]  /*9910*/  IADD3 R0, P0, PT, R4, 0x20, RZ ;  /* 0x0000002004007810 */ /* 0x000fe20007f1e0ff */
[----:B------:R-:W-:Y:S01]  /*9920*/  IMAD.MOV.U32 R4, RZ, RZ, R2 ;  /* 0x000000ffff047224 */ /* 0x000fe200078e0002 */
[----:B------:R-:W4:Y:S03]  /*9930*/  LDCU UR8, c[0x0][0x440] ;  /* 0x00008800ff0877ac */ /* 0x000f260008000800 */
[----:B------:R-:W-:Y:S01]  /*9940*/  IMAD.X R3, RZ, RZ, R5, P0 ;  /* 0x000000ffff037224 */ /* 0x000fe200000e0605 */
[----:B------:R-:W2:Y:S01]  /*9950*/  LDCU.64 UR4, c[0x0][0x3f0] ;  /* 0x00007e00ff0477ac */ /* 0x000ea20008000a00 */
[----:B------:R-:W-:Y:S02]  /*9960*/  MOV R5, R25 ;  /* 0x0000001900057202 */ /* 0x000fe40000000f00 */
[----:B-----5:R-:W-:-:S02]  /*9970*/  IMAD R3, R3, UR6, RZ ;  /* 0x0000000603037c24 */ /* 0x020fc4000f8e02ff */
[----:B------:R-:W-:Y:S01]  /*9980*/  IMAD.WIDE.U32 R4, R0, UR6, R4 ;  /* 0x0000000600047c25 */ /* 0x000fe2000f8e0004 */
[----:B----4-:R-:W-:-:S03]  /*9990*/  ISETP.GE.AND P2, PT, R128, UR8, PT ;  /* 0x0000000880007c0c */ /* 0x010fc6000bf46270 */
[----:B------:R-:W-:Y:S01]  /*99a0*/  IMAD R3, R0, UR7, R3 ;  /* 0x0000000700037c24 */ /* 0x000fe2000f8e0203 */
[----:B------:R-:W-:Y:S02]  /*99b0*/  ISETP.GE.AND P1, PT, R135, UR8, PT ;  /* 0x0000000887007c0c */ /* 0x000fe4000bf26270 */
[----:B------:R-:W-:Y:S01]  /*99c0*/  ISETP.GE.AND P0, PT, R134, UR8, PT ;  /* 0x0000000886007c0c */ /* 0x000fe2000bf06270 */
[----:B------:R-:W-:Y:S01]  /*99d0*/  IMAD.IADD R3, R3, 0x1, R5 ;  /* 0x0000000103037824 */ /* 0x000fe200078e0205 */
[----:B--2---:R-:W-:-:S04]  /*99e0*/  LEA R2, P3, R4, UR4, 0x1 ;  /* 0x0000000404027c11 */ /* 0x004fc8000f8608ff */
[----:B------:R-:W-:-:S05]  /*99f0*/  LEA.HI.X R3, R4, UR5, R3, 0x1, P3 ;  /* 0x0000000504037c11 */ /* 0x000fca00098f0c03 */
[----:B------:R2:W-:Y:S04]  /*9a00*/  @!P2 STG.E.128 desc[UR14][R2.64], R16 ;  /* 0x000000100200a986 */ /* 0x0005e8000c101d0e */
[----:B---3--:R2:W-:Y:S01]  /*9a10*/  @!P1 STG.E.128 desc[UR14][R2.64+0x40], R8 ;  /* 0x0000400802009986 */ /* 0x0085e2000c101d0e */
[----:B-1----:R-:W-:Y:S05]  /*9a20*/  @P0 EXIT ;  /* 0x000000000000094d */ /* 0x002fea0003800000 */
[----:B------:R-:W-:Y:S01]  /*9a30*/  STG.E.128 desc[UR14][R2.64+0x80], R12 ;  /* 0x0000800c02007986 */ /* 0x000fe2000c101d0e */
[----:B------:R-:W-:Y:S05]  /*9a40*/  EXIT ;  /* 0x000000000000794d */ /* 0x000fea0003800000 */
.L_x_338:
        /* <DEDUP_REMOVED lines=11> */
.L_x_1266:


//--------------------- .text._ZN5flash16flash_fwd_kernelI23Flash_fwd_kernel_traitsILi96ELi128ELi64ELi4ELb0ELb0EN7cutlass10bfloat16_tE19Flash_kernel_traitsILi96ELi128ELi64ELi4ES3_EELb1ELb1ELb0ELb0ELb0ELb0ELb0ELb0EEEvNS_16Flash_fwd_paramsE --------------------------
	.section	.text._ZN5flash16flash_fwd_kernelI23Flash_fwd_kernel_traitsILi96ELi128ELi64ELi4ELb0ELb0EN7cutlass10bfloat16_tE19Flash_kernel_traitsILi96ELi128ELi64ELi4ES3_EELb1ELb1ELb0ELb0ELb0ELb0ELb0ELb0EEEvNS_16Flash_fwd_paramsE,"ax",@progbits
	.align	128
        .global         _ZN5flash16flash_fwd_kernelI23Flash_fwd_kernel_traitsILi96ELi128ELi64ELi4ELb0ELb0EN7cutlass10bfloat16_tE19Flash_kernel_traitsILi96ELi128ELi64ELi4ES3_EELb1ELb1ELb0ELb0ELb0ELb0ELb0ELb0EEEvNS_16Flash_fwd_paramsE
        .type           _ZN5flash16flash_fwd_kernelI23Flash_fwd_kernel_traitsILi96ELi128ELi64ELi4ELb0ELb0EN7cutlass10bfloat16_tE19Flash_kernel_traitsILi96ELi128ELi64ELi4ES3_EELb1ELb1ELb0ELb0ELb0ELb0ELb0ELb0EEEvNS_16Flash_fwd_paramsE,@function
        .size           _ZN5flash16flash_fwd_kernelI23Flash_fwd_kernel_traitsILi96ELi128ELi64ELi4ELb0ELb0EN7cutlass10bfloat16_tE19Flash_kernel_traitsILi96ELi128ELi64ELi4ES3_EELb1ELb1ELb0ELb0ELb0ELb0ELb0ELb0EEEvNS_16Flash_fwd_paramsE,(.L_x_1267 - _ZN5flash16flash_fwd_kernelI23Flash_fwd_kernel_traitsILi96ELi128ELi64ELi4ELb0ELb0EN7cutlass10bfloat16_tE19Flash_kernel_traitsILi96ELi128ELi64ELi4ES3_EELb1ELb1ELb0ELb0ELb0ELb0ELb0ELb0EEEvNS_16Flash_fwd_paramsE)
        .other          _ZN5flash16flash_fwd_kernelI23Flash_fwd_kernel_traitsILi96ELi128ELi64ELi4ELb0ELb0EN7cutlass10bfloat16_tE19Flash_kernel_traitsILi96ELi128ELi64ELi4ES3_EELb1ELb1ELb0ELb0ELb0ELb0ELb0ELb0EEEvNS_16Flash_fwd_paramsE,@"STO_CUDA_ENTRY STV_DEFAULT"
_ZN5flash16flash_fwd_kernelI23Flash_fwd_kernel_traitsILi96ELi128ELi64ELi4ELb0ELb0EN7cutlass10bfloat16_tE19Flash_kernel_traitsILi96ELi128ELi64ELi4ES3_EELb1ELb1ELb0ELb0ELb0ELb0ELb0ELb0EEEvNS_16Flash_fwd_paramsE:
.text._ZN5flash16flash_fwd_kernelI23Flash_fwd_kernel_traitsILi96ELi128ELi64ELi4ELb0ELb0EN7cutlass10bfloat16_tE19Flash_kernel_traitsILi96ELi128ELi64ELi4ES3_EELb1ELb1ELb0ELb0ELb0ELb0ELb0ELb0EEEvNS_16Flash_fwd_paramsE:
[----:B------:R-:W1:Y:S01]  /*0000*/  LDC R1, c[0x0][0x37c] ;  /* 0x0000df00ff017b82 */ /* 0x000e620000000800 */
[----:B------:R-:W2:Y:S07]  /*0010*/  LDCU.U8 UR4, c[0x0][0x524] ;  /* 0x0000a480ff0477ac */ /* 0x000eae0008000000 */
[----:B------:R-:W3:Y:S01]  /*0020*/  LDC R6, c[0x0][0x518] ;  /* 0x00014600ff067b82 */ /* 0x000ee20000000800 */
[----:B-1----:R-:W-:Y:S01]  /*0030*/  VIADD R1, R1, 0xffffffb8 ;  /* 0xffffffb801017836 */ /* 0x002fe20000000000 */
[----:B------:R-:W1:Y:S06]  /*0040*/  LDCU.64 UR24, c[0x0][0x358] ;  /* 0x00006b00ff1877ac */ /* 0x000e6c0008000a00 */
[----:B------:R-:W1:Y:S01]  /*0050*/  LDC R3, c[0x0][0x51c] ;  /* 0x00014700ff037b82 */ /* 0x000e620000000800 */
[----:B------:R-:W4:Y:S01]  /*0060*/  S2R R226, SR_TID.X ;  /* 0x0000000000e27919 */ /* 0x000f220000002100 */
[----:B------:R-:W1:Y:S01]  /*0070*/  LDCU.64 UR10, c[0x0][0x460] ;  /* 0x00008c00ff0a77ac */ /* 0x000e620008000a00 */
[----:B------:R-:W1:Y:S01]  /*0080*/  LDCU.64 UR8, c[0x0][0x470] ;  /* 0x00008e00ff0877ac */ /* 0x000e620008000a00 */
[----:B--2---:R-:W-:Y:S01]  /*0090*/  ISETP.NE.AND P1, PT, RZ, UR4, PT ;  /* 0x00000004ff007c0c */ /* 0x004fe2000bf25270 */
[----:B------:R-:W2:Y:S03]  /*00a0*/  LDCU.64 UR4, c[0x0][0x510] ;  /* 0x0000a200ff0477ac */ /* 0x000ea60008000a00 */
[----:B------:R-:W-:Y:S01]  /*00b0*/  S2UR UR14, SR_CTAID.X ;  /* 0x00000000000e79c3 */ /* 0x000fe20000002500 */
[----:B------:R-:W4:Y:S07]  /*00c0*/  LDCU.64 UR16, c[0x0][0x460] ;  /* 0x00008c00ff1077ac */ /* 0x000f2e0008000a00 */
[----:B------:R-:W4:Y:S08]  /*00d0*/  S2UR UR22, SR_CTAID.Y ;  /* 0x00000000001679c3 */ /* 0x000f300000002600 */
[----:B------:R-:W4:Y:S01]  /*00e0*/  S2UR UR21, SR_CTAID.Z ;  /* 0x00000000001579c3 */ /* 0x000f220000002700 */
[----:B---3--:R-:W-:Y:S01]  /*00f0*/  @P1 IMAD.MOV.U32 R2, RZ, RZ, R6 ;  /* 0x000000ffff021224 */ /* 0x008fe200078e0006 */
[----:B------:R-:W3:Y:S01]  /*0100*/  LDCU.U8 UR12, c[0x0][0x532] ;  /* 0x0000a640ff0c77ac */ /* 0x000ee20008000000 */
[----:B--2---:R-:W-:-:S03]  /*0110*/  IMAD.U32 R10, RZ, RZ, UR4 ;  /* 0x00000004ff0a7e24 */ /* 0x004fc6000f8e00ff */
[----:B-1----:R-:W2:Y:S01]  /*0120*/  @P1 LDG.E.64 R4, desc[UR24][R2.64] ;  /* 0x0000001802041981 */ /* 0x002ea2000c1e1b00 */
[----:B------:R-:W-:Y:S01]  /*0130*/  IMAD.U32 R11, RZ, RZ, UR5 ;  /* 0x00000005ff0b7e24 */ /* 0x000fe2000f8e00ff */
[----:B------:R-:W2:Y:S01]  /*0140*/  @P1 LDC R0, c[0x0][0x520] ;  /* 0x00014800ff001b82 */ /* 0x000ea20000000800 */
[----:B------:R-:W1:Y:S04]  /*0150*/  LDCU.64 UR6, c[0x0][0x468] ;  /* 0x00008d00ff0677ac */ /* 0x000e680008000a00 */
[----:B------:R-:W2:Y:S01]  /*0160*/  @P1 LDG.E.64 R10, desc[UR24][R10.64] ;  /* 0x000000180a0a1981 */ /* 0x000ea2000c1e1b00 */
[----:B------:R-:W-:Y:S01]  /*0170*/  UISETP.NE.U32.AND UP4, UPT, UR10, URZ, UPT ;  /* 0x000000ff0a00728c */ /* 0x000fe2000bf85070 */
[----:B------:R-:W-:Y:S01]  /*0180*/  ISETP.NE.U32.AND P4, PT, RZ, UR10, PT ;  /* 0x0000000aff007c0c */ /* 0x000fe2000bf85070 */
[----:B------:R-:W-:-:S02]  /*0190*/  UISETP.NE.U32.AND UP3, UPT, UR8, URZ, UPT ;  /* 0x000000ff0800728c */ /* 0x000fc4000bf65070 */
[----:B------:R-:W-:Y:S01]  /*01a0*/  UISETP.NE.AND.EX UP4, UPT, UR11, URZ, UPT, UP4 ;  /* 0x000000ff0b00728c */ /* 0x000fe2000bf85340 */
[----:B------:R-:W-:Y:S01]  /*01b0*/  ISETP.NE.AND.EX P4, PT, RZ, UR11, PT, P4 ;  /* 0x0000000bff007c0c */ /* 0x000fe2000bf85340 */
[----:B------:R-:W-:Y:S02]  /*01c0*/  UISETP.NE.AND.EX UP3, UPT, UR9, URZ, UPT, UP3 ;  /* 0x000000ff0900728c */ /* 0x000fe4000bf65330 */
[----:B----4-:R-:W-:Y:S02]  /*01d0*/  UIMAD.WIDE.U32 UR16, UR22, 0x4, UR16 ;  /* 0x00000004161078a5 */ /* 0x010fe4000f8e0010 */
[----:B------:R-:W-:Y:S01]  /*01e0*/  ULOP3.LUT UR4, UR21, UR14, UR22, 0xfe, !UPT ;  /* 0x0000000e15047292 */ /* 0x000fe2000f8efe16 */
[----:B------:R-:W-:Y:S01]  /*01f0*/  PLOP3.LUT P2, PT, PT, PT, UP4, 0x80, 0x8 ;  /* 0x000000000008781c */ /* 0x000fe20003f4f048 */
[----:B------:R-:W-:Y:S02]  /*0200*/  USHF.L.U32 UR11, UR22, 0x2, URZ ;  /* 0x00000002160b7899 */ /* 0x000fe400080006ff */
[----:B---3--:R-:W-:-:S02]  /*0210*/  UISETP.NE.AND UP5, UPT, UR12, URZ, UPT ;  /* 0x000000ff0c00728c */ /* 0x008fc4000bfa5270 */
[----:B------:R-:W-:Y:S01]  /*0220*/  LOP3.LUT P3, RZ, R226, UR4, RZ, 0xfc, !PT ;  /* 0x00000004e2ff7c12 */ /* 0x000fe2000f86fcff */
[----:B-1----:R-:W-:Y:S02]  /*0230*/  UISETP.EQ.U32.AND UP2, UPT, UR6, URZ, UPT ;  /* 0x000000ff0600728c */ /* 0x002fe4000bf42070 */
[----:B------:R-:W-:Y:S02]  /*0240*/  USHF.R.U32.HI UR10, URZ, 0x1e, UR22 ;  /* 0x0000001eff0a7899 */ /* 0x000fe40008011616 */
[----:B------:R-:W1:Y:S08]  /*0250*/  LDCU.64 UR4, c[0x0][0x478] ;  /* 0x00008f00ff0477ac */ /* 0x000e700008000a00 */
[----:B------:R-:W3:Y:S01]  /*0260*/  @!P3 LDC.64 R8, c[0x0][0x528] ;  /* 0x00014a00ff08bb82 */ /* 0x000ee20000000a00 */
[----:B------:R-:W-:-:S02]  /*0270*/  @UP3 UIADD3 UR12, UP1, UPT, UR11, UR8, URZ ;  /* 0x000000080b0c3290 */ /* 0x000fc4000ff3e0ff */
[----:B------:R-:W-:Y:S02]  /*0280*/  UISETP.EQ.OR.EX UP2, UPT, UR7, URZ, !UP5, UP2 ;  /* 0x000000ff0700728c */ /* 0x000fe4000ef42720 */
[----:B------:R-:W-:Y:S02]  /*0290*/  @UP3 UIADD3.X UR13, UPT, UPT, UR10, UR9, URZ, UP1, !UPT ;  /* 0x000000090a0d3290 */ /* 0x000fe40008ffe4ff */
[----:B------:R-:W-:Y:S02]  /*02a0*/  UIADD3 UR8, UP1, UPT, UR11, UR6, URZ ;  /* 0x000000060b087290 */ /* 0x000fe4000ff3e0ff */
[----:B-1----:R-:W-:Y:S02]  /*02b0*/  UISETP.NE.U32.AND UP0, UPT, UR4, URZ, UPT ;  /* 0x000000ff0400728c */ /* 0x002fe4000bf05070 */
[----:B------:R-:W-:Y:S02]  /*02c0*/  UIADD3.X UR9, UPT, UPT, UR10, UR7, URZ, UP1, !UPT ;  /* 0x000000070a097290 */ /* 0x000fe40008ffe4ff */
[----:B------:R-:W-:Y:S01]  /*02d0*/  UISETP.NE.AND.EX UP0, UPT, UR5, URZ, UPT, UP0 ;  /* 0x000000ff0500728c */ /* 0x000fe2000bf05300 */
[----:B------:R-:W-:-:S02]  /*02e0*/  IMAD.U32 R12, RZ, RZ, UR12 ;  /* 0x0000000cff0c7e24 */ /* 0x000fc4000f8e00ff */
[----:B------:R-:W-:-:S08]  /*02f0*/  IMAD.U32 R13, RZ, RZ, UR13 ;  /* 0x0000000dff0d7e24 */ /* 0x000fd0000f8e00ff */
[----:B------:R-:W-:-:S04]  /*0300*/  @UP0 UIADD3 UR4, UP1, UPT, UR11, UR4, URZ ;  /* 0x000000040b040290 */ /* 0x000fc8000ff3e0ff */
[----:B------:R-:W-:Y:S01]  /*0310*/  @UP0 UIADD3.X UR5, UPT, UPT, UR10, UR5, URZ, UP1, !UPT ;  /* 0x000000050a050290 */ /* 0x000fe20008ffe4ff */
[----:B--2---:R-:W-:Y:S01]  /*0320*/  @P1 IADD3 R6, P0, PT, R4, R0, RZ ;  /* 0x0000000004061210 */ /* 0x004fe20007f1e0ff */
[----:B------:R-:W-:-:S04]  /*0330*/  IMAD.U32 R4, RZ, RZ, UR16 ;  /* 0x00000010ff047e24 */ /* 0x000fc8000f8e00ff */
[----:B------:R-:W-:Y:S01]  /*0340*/  @P1 IMAD.X R3, RZ, RZ, R5, P0 ;  /* 0x000000ffff031224 */ /* 0x000fe200000e0605 */
[----:B------:R-:W-:Y:S01]  /*0350*/  STL.64 [R1+0x10], R10 ;  /* 0x0000100a01007387 */ /* 0x000fe20000100a00 */
[----:B------:R-:W-:-:S03]  /*0360*/  IMAD.U32 R5, RZ, RZ, UR17 ;  /* 0x00000011ff057e24 */ /* 0x000fc6000f8e00ff */
[----:B---3--:R1:W-:Y:S01]  /*0370*/  @!P3 STG.E.64 desc[UR24][R8.64], R10 ;  /* 0x0000000a0800b986 */ /* 0x0083e2000c101b18 */
[----:B------:R-:W-:Y:S02]  /*0380*/  PLOP3.LUT P1, PT, PT, PT, UP3, 0x80, 0x8 ;  /* 0x000000000008781c */ /* 0x000fe40003f2f038 */
[----:B------:R-:W-:Y:S02]  /*0390*/  PLOP3.LUT P0, PT, PT, PT, UP0, 0x80, 0x8 ;  /* 0x000000000008781c */ /* 0x000fe40003f0f008 */
[----:B-1----:R-:W-:Y:S01]  /*03a0*/  @!P3 MOV R10, R6 ;  /* 0x00000006000ab202 */ /* 0x002fe20000000f00 */
[----:B------:R-:W-:-:S05]  /*03b0*/  @!P3 IMAD.MOV.U32 R11, RZ, RZ, R3 ;  /* 0x000000ffff0bb224 */ /* 0x000fca00078e0003 */
[----:B------:R1:W-:Y:S01]  /*03c0*/  @!P3 STG.E.64 desc[UR24][R8.64+0x8], R10 ;  /* 0x0000080a0800b986 */ /* 0x0003e2000c101b18 */
[----:B------:R-:W-:-:S03]  /*03d0*/  PLOP3.LUT P3, PT, PT, PT, UP2, 0x80, 0x8 ;  /* 0x000000000008781c */ /* 0x000fc60003f6f028 */
[----:B------:R-:W2:Y:S04]  /*03e0*/  @P4 LDG.E R7, desc[UR24][R4.64] ;  /* 0x0000001804074981 */ /* 0x000ea8000c1e1900 */
[----:B------:R-:W3:Y:S01]  /*03f0*/  @P2 LDG.E R2, desc[UR24][R4.64+0x4] ;  /* 0x0000041804022981 */ /* 0x000ee2000c1e1900 */
[----:B-1----:R-:W-:Y:S01]  /*0400*/  IMAD.U32 R8, RZ, RZ, UR8 ;  /* 0x00000008ff087e24 */ /* 0x002fe2000f8e00ff */
[----:B------:R-:W-:Y:S01]  /*0410*/  MOV R9, UR9 ;  /* 0x0000000900097c02 */ /* 0x000fe20008000f00 */
[----:B------:R-:W-:Y:S02]  /*0420*/  IMAD.U32 R10, RZ, RZ, UR4 ;  /* 0x00000004ff0a7e24 */ /* 0x000fe4000f8e00ff */
[----:B------:R-:W-:Y:S01]  /*0430*/  IMAD.U32 R11, RZ, RZ, UR5 ;  /* 0x00000005ff0b7e24 */ /* 0x000fe2000f8e00ff */
[----:B------:R-:W4:Y:S01]  /*0440*/  @P1 LDG.E R4, desc[UR24][R12.64] ;  /* 0x000000180c041981 */ /* 0x000f22000c1e1900 */
[----:B------:R-:W1:Y:S03]  /*0450*/  @!UP4 LDCU UR27, c[0x0][0x434] ;  /* 0x00008680ff1bc7ac */ /* 0x000e660008000800 */
[----:B------:R-:W4:Y:S01]  /*0460*/  @!P3 LDG.E R5, desc[UR24][R8.64] ;  /* 0x000000180805b981 */ /* 0x000f22000c1e1900 */
[----:B------:R-:W-:Y:S01]  /*0470*/  UMOV UR18, 0xffffffff ;  /* 0xffffffff00127882 */ /* 0x000fe20000000000 */
[----:B------:R-:W4:Y:S02]  /*0480*/  @!UP0 LDCU.64 UR4, c[0x0][0x488] ;  /* 0x00009100ff0487ac */ /* 0x000f240008000a00 */
[----:B------:R1:W5:Y:S01]  /*0490*/  @P0 LDG.E R0, desc[UR24][R10.64] ;  /* 0x000000180a000981 */ /* 0x000362000c1e1900 */
[----:B------:R-:W-:Y:S01]  /*04a0*/  UISETP.NE.U32.AND UP1, UPT, UR6, URZ, UPT ;  /* 0x000000ff0600728c */ /* 0x000fe2000bf25070 */
[----:B------:R-:W-:Y:S01]  /*04b0*/  UMOV UR13, 0xffffffff ;  /* 0xffffffff000d7882 */ /* 0x000fe20000000000 */
[----:B------:R-:W-:-:S02]  /*04c0*/  USHF.L.U32 UR23, UR14, 0x7, URZ ;  /* 0x000000070e177899 */ /* 0x000fc400080006ff */
[----:B------:R-:W-:Y:S01]  /*04d0*/  UISETP.NE.AND.EX UP1, UPT, UR7, URZ, UPT, UP1 ;  /* 0x000000ff0700728c */ /* 0x000fe2000bf25310 */
[----:B------:R-:W-:Y:S01]  /*04e0*/  UMOV UR12, URZ ;  /* 0x000000ff000c7c82 */ /* 0x000fe20008000000 */
[----:B------:R-:W1:Y:S01]  /*04f0*/  @!UP0 LDCU UR6, c[0x0][0x43c] ;  /* 0x00008780ff0687ac */ /* 0x000e620008000800 */
[----:B--2---:R-:W-:Y:S02]  /*0500*/  @P4 R2UR UR18, R7 ;  /* 0x00000000071242ca */ /* 0x004fe400000e0000 */
[----:B---3--:R-:W-:-:S13]  /*0510*/  @P2 R2UR UR8, R2 ;  /* 0x00000000020822ca */ /* 0x008fda00000e0000 */
[----:B-1----:R-:W-:-:S04]  /*0520*/  @UP4 UIADD3 UR27, UPT, UPT, UR8, -UR18, URZ ;  /* 0x80000012081b4290 */ /* 0x002fc8000fffe0ff */
[----:B------:R-:W-:Y:S01]  /*0530*/  UISETP.GT.AND UP2, UPT, UR27, UR23, UPT ;  /* 0x000000171b00728c */ /* 0x000fe2000bf44270 */
[----:B----4-:R-:W-:-:S05]  /*0540*/  @P1 R2UR UR12, R4 ;  /* 0x00000000040c12ca */ /* 0x010fca00000e0000 */
[----:B------:R-:W-:Y:S01]  /*0550*/  PLOP3.LUT P1, PT, PT, PT, UP2, 0x80, 0x8 ;  /* 0x000000000008781c */ /* 0x000fe20003f2f028 */
[----:B------:R-:W-:Y:S01]  /*0560*/  @!UP0 UISETP.NE.U32.AND UP2, UPT, UR4, URZ, UPT ;  /* 0x000000ff0400828c */ /* 0x000fe2000bf45070 */
[----:B------:R-:W-:Y:S01]  /*0570*/  @!P3 R2UR UR13, R5 ;  /* 0x00000000050db2ca */ /* 0x000fe200000e0000 */
[----:B------:R-:W1:Y:S01]  /*0580*/  @!UP1 LDCU UR4, c[0x0][0x438] ;  /* 0x00008700ff0497ac */ /* 0x000e620008000800 */
[----:B------:R-:W-:-:S13]  /*0590*/  BRA.U !UP1, `(.L_x_339) ;  /* 0x0000000109187547 */ /* 0x000fda000b800000 */
[----:B------:R-:W-:-:S13]  /*05a0*/  PLOP3.LUT P2, PT, PT, PT, UP5, 0x80, 0x8 ;  /* 0x000000000008781c */ /* 0x000fda0003f4f058 */
[----:B------:R-:W1:Y:S04]  /*05b0*/  @P2 LDG.E R2, desc[UR24][R8.64+0x4] ;  /* 0x0000041808022981 */ /* 0x000e68000c1e1900 */
[----:B------:R-:W2:Y:S01]  /*05c0*/  @!P2 LDG.E R4, desc[UR24][R8.64] ;  /* 0x000000180804a981 */ /* 0x000ea2000c1e1900 */
[----:B-1----:R-:W-:-:S13]  /*05d0*/  @P2 R2UR UR4, R2 ;  /* 0x00000000020422ca */ /* 0x002fda00000e0000 */
[----:B------:R-:W-:-:S07]  /*05e0*/  @UP5 UIADD3 UR4, UPT, UPT, UR4, -UR13, URZ ;  /* 0x8000000d04045290 */ /* 0x000fce000fffe0ff */
[----:B--2---:R-:W-:Y:S02]  /*05f0*/  @!P2 R2UR UR4, R4 ;  /* 0x000000000404a2ca */ /* 0x004fe400000e0000 */
.L_x_339:
[----:B-----5:R-:W-:Y:S01]  /*0600*/  @P0 R2UR UR26, R0 ;  /* 0x00000000001a02ca */ /* 0x020fe200000e0000 */
[----:B------:R-:W-:Y:S01]  /*0610*/  @!UP0 UISETP.NE.AND.EX UP2, UPT, UR5, URZ, UPT, UP2 ;  /* 0x000000ff0500828c */ /* 0x000fe2000bf45320 */
[----:B-1----:R-:W-:-:S13]  /*0620*/  @!P1 EXIT ;  /* 0x000000000000994d */ /* 0x002fda0003800000 */
[----:B------:R-:W1:Y:S01]  /*0630*/  LDCU UR20, c[0x0][0x508] ;  /* 0x0000a100ff1477ac */ /* 0x000e620008000800 */
[----:B------:R-:W-:Y:S02]  /*0640*/  @!UP0 USEL UR6, UR6, URZ, UP2 ;  /* 0x000000ff06068287 */ /* 0x000fe40009000000 */
[----:B------:R-:W-:Y:S02]  /*0650*/  @UP0 UIADD3 UR26, UPT, UPT, UR26, -UR12, URZ ;  /* 0x8000000c1a1a0290 */ /* 0x000fe4000fffe0ff */
[----:B------:R-:W-:Y:S02]  /*0660*/  @!UP0 UIADD3 UR26, UPT, UPT, UR6, UR4, -UR12 ;  /* 0x00000004061a8290 */ /* 0x000fe4000fffe80c */
[----:B------:R-:W-:Y:S02]  /*0670*/  UIADD3 UR5, UPT, UPT, UR14, 0x1, URZ ;  /* 0x000000010e057890 */ /* 0x000fe4000fffe0ff */
[----:B------:R-:W-:Y:S02]  /*0680*/  UIADD3 UR7, UPT, UPT, UR26, 0x3f, URZ ;  /* 0x0000003f1a077890 */ /* 0x000fe4000fffe0ff */
[----:B------:R-:W-:-:S02]  /*0690*/  ULEA UR5, UR5, -UR27, 0x7 ;  /* 0x8000001b05057291 */ /* 0x000fc4000f8e38ff */
[----:B------:R-:W-:Y:S02]  /*06a0*/  USHF.R.S32.HI UR6, URZ, 0x1f, UR7 ;  /* 0x0000001fff067899 */ /* 0x000fe40008011407 */
[----:B-1----:R-:W-:Y:S02]  /*06b0*/  UIADD3 UR5, UPT, UPT, UR7, UR20, UR5 ;  /* 0x0000001407057290 */ /* 0x002fe4000fffe005 */
[----:B------:R-:W-:Y:S02]  /*06c0*/  ULEA.HI UR6, UR6, UR7, URZ, 0x6 ;  /* 0x0000000706067291 */ /* 0x000fe4000f8f30ff */
[----:B------:R-:W-:Y:S02]  /*06d0*/  USHF.R.S32.HI UR4, URZ, 0x1f, UR5 ;  /* 0x0000001fff047899 */ /* 0x000fe40008011405 */
[----:B------:R-:W-:Y:S02]  /*06e0*/  USHF.R.S32.HI UR6, URZ, 0x6, UR6 ;  /* 0x00000006ff067899 */ /* 0x000fe40008011406 */
[----:B------:R-:W-:-:S04]  /*06f0*/  ULEA.HI UR4, UR4, UR5, URZ, 0x6 ;  /* 0x0000000504047291 */ /* 0x000fc8000f8f30ff */
[----:B------:R-:W-:-:S04]  /*0700*/  USHF.R.S32.HI UR4, URZ, 0x6, UR4 ;  /* 0x00000006ff047899 */ /* 0x000fc80008011404 */
[----:B------:R-:W-:-:S04]  /*0710*/  UISETP.LT.AND UP0, UPT, UR6, UR4, UPT ;  /* 0x000000040600728c */ /* 0x000fc8000bf01270 */
[----:B------:R-:W-:-:S04]  /*0720*/  USEL UR19, UR6, UR4, UP0 ;  /* 0x0000000406137287 */ /* 0x000fc80008000000 */
[----:B------:R-:W-:-:S09]  /*0730*/  UISETP.GT.AND UP0, UPT, UR19, URZ, UPT ;  /* 0x000000ff1300728c */ /* 0x000fd2000bf04270 */
[----:B------:R-:W-:Y:S05]  /*0740*/  BRA.U UP0, `(.L_x_340) ;  /* 0x0000000d00107547 */ /* 0x000fea000b800000 */
        /* <DEDUP_REMOVED lines=27> */
.L_x_341:
        /* <DEDUP_REMOVED lines=55> */
.L_x_343:
[----:B------:R-:W-:Y:S05]  /*0c70*/  BSYNC.RECONVERGENT B0 ;  /* 0x0000000000007941 */ /* 0x000fea0003800200 */
.L_x_342:
        /* <DEDUP_REMOVED lines=22> */
.L_x_345:
[----:B------:R-:W-:Y:S05]  /*0de0*/  BSYNC.RECONVERGENT B0 ;  /* 0x0000000000007941 */ /* 0x000fea0003800200 */
.L_x_344:
        /* <DEDUP_REMOVED lines=22> */
.L_x_347:
[----:B------:R-:W-:Y:S05]  /*0f50*/  BSYNC.RECONVERGENT B0 ;  /* 0x0000000000007941 */ /* 0x000fea0003800200 */
.L_x_346:
        /* <DEDUP_REMOVED lines=23> */
.L_x_349:
[----:B------:R-:W-:Y:S05]  /*10d0*/  BSYNC.RECONVERGENT B0 ;  /* 0x0000000000007941 */ /* 0x000fea0003800200 */
.L_x_348:
        /* <DEDUP_REMOVED lines=10> */
.L_x_351:
[----:B------:R-:W-:Y:S05]  /*1180*/  BSYNC.RECONVERGENT B0 ;  /* 0x0000000000007941 */ /* 0x000fea0003800200 */
.L_x_350:
        /* <DEDUP_REMOVED lines=10> */
.L_x_353:
[----:B------:R-:W-:Y:S05]  /*1230*/  BSYNC.RECONVERGENT B0 ;  /* 0x0000000000007941 */ /* 0x000fea0003800200 */
.L_x_352:
        /* <DEDUP_REMOVED lines=10> */
.L_x_355:
[----:B------:R-:W-:Y:S05]  /*12e0*/  BSYNC.RECONVERGENT B0 ;  /* 0x0000000000007941 */ /* 0x000fea0003800200 */
.L_x_354:
        /* <DEDUP_REMOVED lines=10> */
.L_x_340:
        /* <DEDUP_REMOVED lines=21> */
.L_x_356:
[----:B------:R-:W1:Y:S01]  /*14e0*/  LDCU.64 UR10, c[0x0][0x3b8] ;  /* 0x00007700ff0a77ac */ /* 0x000e620008000a00 */
[----:B------:R-:W-:-:S04]  /*14f0*/  UIADD3 UR6, UPT, UPT, UR12, UR13, URZ ;  /* 0x0000000d0c067290 */ /* 0x000fc8000fffe0ff */
[----:B-1----:R-:W-:Y:S02]  /*1500*/  UIMAD.WIDE.U32 UR14, UR6, UR10, URZ ;  /* 0x0000000a060e72a5 */ /* 0x002fe4000f8e00ff */
[----:B------:R-:W-:-:S04]  /*1510*/  UIMAD UR6, UR6, UR11, URZ ;  /* 0x0000000b060672a4 */ /* 0x000fc8000f8e02ff */
[----:B------:R-:W-:Y:S02]  /*1520*/  UIADD3 UR6, UPT, UPT, UR15, UR6, URZ ;  /* 0x000000060f067290 */ /* 0x000fe4000fffe0ff */
.L_x_357:
        /* <DEDUP_REMOVED lines=21> */
[----:B------:R-:W-:-:S04]  /*1680*/  LOP3.LUT R2, R0, UR21, RZ, 0x3c, !PT ;  /* 0x0000001500027c12 */ /* 0x000fc8000f8e3cff */
[----:B------:R-:W-:-:S07]  /*1690*/  ISETP.GE.AND P0, PT, R2, RZ, PT ;  /* 0x000000ff0200720c */ /* 0x000fce0003f06270 */
        /* <DEDUP_REMOVED lines=16> */
.L_x_358:
[----:B------:R-:W1:Y:S01]  /*17a0*/  LDCU.64 UR8, c[0x0][0x3c0] ;  /* 0x00007800ff0877ac */ /* 0x000e620008000a00 */
[----:B------:R-:W-:-:S04]  /*17b0*/  UIADD3 UR12, UPT, UPT, UR12, UR13, URZ ;  /* 0x0000000d0c0c7290 */ /* 0x000fc8000fffe0ff */
[----:B-1----:R-:W-:Y:S02]  /*17c0*/  UIMAD.WIDE.U32 UR4, UR12, UR8, URZ ;  /* 0x000000080c0472a5 */ /* 0x002fe4000f8e00ff */
[----:B------:R-:W-:-:S04]  /*17d0*/  UIMAD UR12, UR12, UR9, URZ ;  /* 0x000000090c0c72a4 */ /* 0x000fc8000f8e02ff */
[----:B------:R-:W-:-:S12]  /*17e0*/  UIADD3 UR5, UPT, UPT, UR5, UR12, URZ ;  /* 0x0000000c05057290 */ /* 0x000fd8000fffe0ff */
.L_x_359:
[C---:B------:R-:W-:Y:S01]  /*17f0*/  IMAD.SHL.U32 R247, R226.reuse, 0x8, RZ ;  /* 0x00000008e2f77824 */ /* 0x040fe200078e00ff */
[----:B------:R-:W-:Y:S01]  /*1800*/  SHF.R.U32.HI R10, RZ, 0x2, R226 ;  /* 0x00000002ff0a7819 */ /* 0x000fe200000116e2 */
[----:B------:R-:W1:Y:S01]  /*1810*/  S2R R9, SR_CTAID.X ;  /* 0x0000000000097919 */ /* 0x000e620000002500 */
[----:B------:R-:W-:Y:S01]  /*1820*/  SHF.R.S32.HI R237, RZ, 0x1f, R4 ;  /* 0x0000001fffed7819 */ /* 0x000fe20000011404 */
[----:B------:R-:W2:Y:S01]  /*1830*/  S2UR UR29, SR_CgaCtaId ;  /* 0x00000000001d79c3 */ /* 0x000ea20000008800 */
[C---:B------:R-:W-:Y:S01]  /*1840*/  LOP3.LUT R246, R247.reuse, 0x18, RZ, 0xc0, !PT ;  /* 0x00000018f7f67812 */ /* 0x040fe200078ec0ff */
[----:B------:R-:W3:Y:S01]  /*1850*/  LDCU.64 UR12, c[0x0][0x3c8] ;  /* 0x00007900ff0c77ac */ /* 0x000ee20008000a00 */
[C---:B------:R-:W-:Y:S01]  /*1860*/  LOP3.LUT R241, R247.reuse, 0xd8, RZ, 0xc0, !PT ;  /* 0x000000d8f7f17812 */ /* 0x040fe200078ec0ff */
[----:B------:R-:W-:Y:S01]  /*1870*/  IMAD.SHL.U32 R228, R226, 0x4, RZ ;  /* 0x00000004e2e47824 */ /* 0x000fe200078e00ff */
[C---:B------:R-:W-:Y:S01]  /*1880*/  IADD3 R14, P1, PT, R246.reuse, UR14, RZ ;  /* 0x0000000ef60e7c10 */ /* 0x040fe2000ff3e0ff */
[----:B------:R-:W4:Y:S01]  /*1890*/  LDCU.64 UR14, c[0x0][0x390] ;  /* 0x00007200ff0e77ac */ /* 0x000f220008000a00 */
[C---:B------:R-:W-:Y:S01]  /*18a0*/  IADD3 R12, P0, PT, R246.reuse, UR4, RZ ;  /* 0x00000004f60c7c10 */ /* 0x040fe2000ff1e0ff */
[----:B------:R-:W-:Y:S01]  /*18b0*/  IMAD.MOV.U32 R11, RZ, RZ, RZ ;  /* 0x000000ffff0b7224 */ /* 0x000fe200078e00ff */
[----:B------:R-:W-:Y:S01]  /*18c0*/  LOP3.LUT R0, R247, 0x1f20, RZ, 0xc0, !PT ;  /* 0x00001f20f7007812 */ /* 0x000fe200078ec0ff */
[----:B------:R-:W-:Y:S01]  /*18d0*/  IMAD.X R15, RZ, RZ, UR6, P1 ;  /* 0x00000006ff0f7e24 */ /* 0x000fe200088e06ff */
[----:B------:R-:W5:Y:S01]  /*18e0*/  LDCU.64 UR16, c[0x0][0x388] ;  /* 0x00007100ff1077ac */ /* 0x000f620008000a00 */
[----:B------:R-:W-:Y:S01]  /*18f0*/  IMAD.X R13, RZ, RZ, UR5, P0 ;  /* 0x00000005ff0d7e24 */ /* 0x000fe200080e06ff */
[----:B------:R-:W-:Y:S01]  /*1900*/  IADD3 R16, P0, PT, R246, UR30, RZ ;  /* 0x0000001ef6107c10 */ /* 0x000fe2000ff1e0ff */
[C---:B------:R-:W-:Y:S01]  /*1910*/  IMAD.WIDE.U32 R14, R10.reuse, UR10, R14 ;  /* 0x0000000a0a0e7c25 */ /* 0x040fe2000f8e000e */
[----:B------:R-:W3:Y:S01]  /*1920*/  LDCU.128 UR4, c[0x0][0x3d0] ;  /* 0x00007a00ff0477ac */ /* 0x000ee20008000c00 */
[----:B------:R-:W-:Y:S01]  /*1930*/  LOP3.LUT R241, R241, 0x18, R226, 0x78, !PT ;  /* 0x00000018f1f17812 */ /* 0x000fe200078e78e2 */
[----:B------:R-:W-:Y:S01]  /*1940*/  BSSY.RECONVERGENT B0, `(.L_x_360) ;  /* 0x0000042000007945 */ /* 0x000fe20003800200 */
[----:B------:R-:W-:Y:S01]  /*1950*/  IMAD.WIDE.U32 R12, R10, UR8, R12 ;  /* 0x000000080a0c7c25 */ /* 0x000fe2000f8e000c */
[----:B------:R-:W-:-:S02]  /*1960*/  SHF.L.U32 R125, R226, 0x5, RZ ;  /* 0x00000005e27d7819 */ /* 0x000fc400000006ff */
[----:B------:R-:W-:Y:S01]  /*1970*/  LOP3.LUT R241, R0, R241, RZ, 0xfc, !PT ;  /* 0x000000f100f17212 */ /* 0x000fe200078efcff */
[C---:B------:R-:W-:Y:S01]  /*1980*/  IMAD R15, R10.reuse, UR11, R15 ;  /* 0x0000000b0a0f7c24 */ /* 0x040fe2000f8e020f */
[----:B------:R-:W-:Y:S01]  /*1990*/  SHF.R.U32.HI R229, RZ, 0x1, R226 ;  /* 0x00000001ffe57819 */ /* 0x000fe200000116e2 */
[----:B------:R-:W-:Y:S01]  /*19a0*/  IMAD R13, R10, UR9, R13 ;  /* 0x000000090a0d7c24 */ /* 0x000fe2000f8e020d */
[C---:B------:R-:W-:Y:S01]  /*19b0*/  LOP3.LUT R245, R246.reuse, 0x20, RZ, 0xfc, !PT ;  /* 0x00000020f6f57812 */ /* 0x040fe200078efcff */
[----:B------:R-:W-:Y:S01]  /*19c0*/  IMAD.X R17, RZ, RZ, UR28, P0 ;  /* 0x0000001cff117e24 */ /* 0x000fe200080e06ff */
[----:B------:R-:W-:Y:S01]  /*19d0*/  LOP3.LUT R244, R246, 0x40, RZ, 0xfc, !PT ;  /* 0x00000040f6f47812 */ /* 0x000fe200078efcff */
[----:B------:R-:W-:Y:S02]  /*19e0*/  IMAD.SHL.U32 R224, R226, 0x10, RZ ;  /* 0x00000010e2e07824 */ /* 0x000fe400078e00ff */
[----:B-1----:R-:W-:-:S04]  /*19f0*/  IMAD.WIDE.U32 R8, R9, 0x80, R10 ;  /* 0x0000008009087825 */ /* 0x002fc800078e000a */
[C---:B---3--:R-:W-:Y:S02]  /*1a00*/  IMAD R239, R237.reuse, UR4, RZ ;  /* 0x00000004edef7c24 */ /* 0x048fe4000f8e02ff */
[----:B------:R-:W-:Y:S02]  /*1a10*/  IMAD R237, R237, UR6, RZ ;  /* 0x00000006eded7c24 */ /* 0x000fe4000f8e02ff */
[C---:B------:R-:W-:Y:S01]  /*1a20*/  IMAD R239, R4.reuse, UR5, R239 ;  /* 0x0000000504ef7c24 */ /* 0x040fe2000f8e02ef */
[----:B------:R-:W-:Y:S01]  /*1a30*/  UMOV UR5, 0x400 ;  /* 0x0000040000057882 */ /* 0x000fe20000000000 */
[C---:B------:R-:W-:Y:S01]  /*1a40*/  IMAD R237, R4.reuse, UR7, R237 ;  /* 0x0000000704ed7c24 */ /* 0x040fe2000f8e02ed */
[----:B--2---:R-:W-:Y:S01]  /*1a50*/  ULEA UR5, UR29, UR5, 0x18 ;  /* 0x000000051d057291 */ /* 0x004fe2000f8ec0ff */
[----:B------:R-:W-:-:S04]  /*1a60*/  IMAD.WIDE.U32 R14, R4, UR4, R14 ;  /* 0x00000004040e7c25 */ /* 0x000fc8000f8e000e */
[----:B------:R-:W-:Y:S01]  /*1a70*/  IMAD.WIDE.U32 R4, R4, UR6, R12 ;  /* 0x0000000604047c25 */ /* 0x000fe2000f8e000c */
[----:B------:R-:W-:Y:S02]  /*1a80*/  MOV R12, UR12 ;  /* 0x0000000c000c7c02 */ /* 0x000fe40008000f00 */
[----:B-----5:R-:W-:Y:S01]  /*1a90*/  LEA R240, P1, R14, UR16, 0x1 ;  /* 0x000000100ef07c11 */ /* 0x020fe2000f8208ff */
[----:B------:R-:W-:Y:S01]  /*1aa0*/  IMAD.IADD R239, R15, 0x1, R239 ;  /* 0x000000010fef7824 */ /* 0x000fe200078e02ef */
[----:B----4-:R-:W-:Y:S01]  /*1ab0*/  LEA R238, P0, R4, UR14, 0x1 ;  /* 0x0000000e04ee7c11 */ /* 0x010fe2000f8008ff */
[----:B------:R-:W-:Y:S01]  /*1ac0*/  UIADD3 UR14, UPT, UPT, -UR23, UR27, URZ ;  /* 0x0000001b170e7290 */ /* 0x000fe2000fffe1ff */
[----:B------:R-:W-:Y:S01]  /*1ad0*/  IADD3 R237, PT, PT, R5, R237, RZ ;  /* 0x000000ed05ed7210 */ /* 0x000fe20007ffe0ff */
[----:B------:R-:W-:Y:S01]  /*1ae0*/  IMAD.WIDE.U32 R12, R12, UR21, R16 ;  /* 0x000000150c0c7c25 */ /* 0x000fe2000f8e0010 */
[----:B------:R-:W-:Y:S02]  /*1af0*/  LEA.HI.X R239, R14, UR17, R239, 0x1, P1 ;  /* 0x000000110eef7c11 */ /* 0x000fe400088f0cef */
[----:B------:R-:W-:Y:S01]  /*1b00*/  LEA.HI.X R237, R4, UR15, R237, 0x1, P0 ;  /* 0x0000000f04ed7c11 */ /* 0x000fe200080f0ced */
[----:B------:R-:W-:Y:S01]  /*1b10*/  IMAD.U32 R15, RZ, RZ, UR13 ;  /* 0x0000000dff0f7e24 */ /* 0x000fe2000f8e00ff */
[----:B------:R-:W-:-:S02]  /*1b20*/  ISETP.GE.AND P0, PT, R10, UR14, PT ;  /* 0x0000000e0a007c0c */ /* 0x000fc4000bf06270 */
[----:B------:R-:W-:Y:S01]  /*1b30*/  LOP3.LUT R4, R228, 0x18, RZ, 0xc0, !PT ;  /* 0x00000018e4047812 */ /* 0x000fe200078ec0ff */
[----:B------:R-:W-:Y:S01]  /*1b40*/  IMAD R15, R15, UR21, R13 ;  /* 0x000000150f0f7c24 */ /* 0x000fe2000f8e020d */
[----:B------:R-:W-:Y:S02]  /*1b50*/  LEA R241, R241, UR5, 0x1 ;  /* 0x00000005f1f17c11 */ /* 0x000fe4000f8e08ff */
[----:B------:R-:W-:-:S07]  /*1b60*/  LOP3.LUT R4, R4, 0xc0, R125, 0xf8, !PT ;  /* 0x000000c004047812 */ /* 0x000fce00078ef87d */
        /* <DEDUP_REMOVED lines=30> */
.L_x_362:
[----:B------:R2:W-:Y:S02]  /*1d50*/  STS.128 [R241+0x4000], RZ ;  /* 0x004000fff1007388 */ /* 0x0005e40000000c00 */
.L_x_361:
[----:B------:R-:W-:Y:S05]  /*1d60*/  BSYNC.RECONVERGENT B0 ;  /* 0x0000000000007941 */ /* 0x000fea0003800200 */
.L_x_360:
[----:B------:R-:W-:Y:S01]  /*1d70*/  IADD3 R2, PT, PT, R10, 0x20, RZ ;  /* 0x000000200a027810 */ /* 0x000fe20007ffe0ff */
[----:B------:R-:W-:Y:S03]  /*1d80*/  BSSY.RECONVERGENT B0, `(.L_x_363) ;  /* 0x0000024000007945 */ /* 0x000fe60003800200 */
[----:B------:R-:W-:-:S13]  /*1d90*/  ISETP.GE.AND P0, PT, R2, UR14, PT ;  /* 0x0000000e02007c0c */ /* 0x000fda000bf06270 */
[----:B------:R-:W-:Y:S05]  /*1da0*/  @P0 BRA `(.L_x_364) ;  /* 0x0000000000840947 */ /* 0x000fea0003800000 */
[----:B------:R-:W4:Y:S01]  /*1db0*/  LDCU.64 UR12, c[0x0][0x3b0] ;  /* 0x00007600ff0c77ac */ /* 0x000f220008000a00 */
[----:B------:R-:W-:Y:S01]  /*1dc0*/  IADD3 R5, P0, PT, R8, 0x20, RZ ;  /* 0x0000002008057810 */ /* 0x000fe20007f1e0ff */
[----:B------:R-:W-:Y:S01]  /*1dd0*/  IMAD.MOV.U32 R16, RZ, RZ, R12 ;  /* 0x000000ffff107224 */ /* 0x000fe200078e000c */
[----:B------:R-:W-:Y:S01]  /*1de0*/  MOV R17, R15 ;  /* 0x0000000f00117202 */ /* 0x000fe20000000f00 */
[----:B------:R-:W5:Y:S02]  /*1df0*/  LDCU UR4, c[0x0][0x440] ;  /* 0x00008800ff0477ac */ /* 0x000f640008000800 */
[----:B------:R-:W-:Y:S01]  /*1e00*/  IMAD.X R0, RZ, RZ, R9, P0 ;  /* 0x000000ffff007224 */ /* 0x000fe200000e0609 */
[----:B------:R-:W1:Y:S03]  /*1e10*/  LDCU.64 UR6, c[0x0][0x380] ;  /* 0x00007000ff0677ac */ /* 0x000e660008000a00 */
[----:B----4-:R-:W-:-:S02]  /*1e20*/  IMAD R0, R0, UR12, RZ ;  /* 0x0000000c00007c24 */ /* 0x010fc4000f8e02ff */
[----:B------:R-:W-:Y:S01]  /*1e30*/  IMAD.WIDE.U32 R16, R5, UR12, R16 ;  /* 0x0000000c05107c25 */ /* 0x000fe2000f8e0010 */
[----:B-----5:R-:W-:-:S03]  /*1e40*/  ISETP.GE.AND P1, PT, R246, UR4, PT ;  /* 0x00000004f6007c0c */ /* 0x020fc6000bf26270 */
[----:B------:R-:W-:Y:S01]  /*1e50*/  IMAD R0, R5, UR13, R0 ;  /* 0x0000000d05007c24 */ /* 0x000fe2000f8e0200 */
[----:B------:R-:W-:Y:S02]  /*1e60*/  ISETP.GE.AND P0, PT, R245, UR4, PT ;  /* 0x00000004f5007c0c */ /* 0x000fe4000bf06270 */
[----:B-1-3--:R-:W-:Y:S01]  /*1e70*/  LEA R18, P2, R16, UR6, 0x1 ;  /* 0x0000000610127c11 */ /* 0x00afe2000f8408ff */
        /* <DEDUP_REMOVED lines=19> */
.L_x_365:
[----:B------:R3:W-:Y:S02]  /*1fb0*/  STS.128 [R241+0x4800], RZ ;  /* 0x004800fff1007388 */ /* 0x0007e40000000c00 */
.L_x_364:
[----:B------:R-:W-:Y:S05]  /*1fc0*/  BSYNC.RECONVERGENT B0 ;  /* 0x0000000000007941 */ /* 0x000fea0003800200 */
.L_x_363:
[----:B------:R-:W-:Y:S01]  /*1fd0*/  IADD3 R0, PT, PT, R10, 0x40, RZ ;  /* 0x000000400a007810 */ /* 0x000fe20007ffe0ff */
[----:B------:R-:W-:Y:S03]  /*1fe0*/  BSSY.RECONVERGENT B0, `(.L_x_366) ;  /* 0x0000024000007945 */ /* 0x000fe60003800200 */
[----:B------:R-:W-:-:S13]  /*1ff0*/  ISETP.GE.AND P0, PT, R0, UR14, PT ;  /* 0x0000000e00007c0c */ /* 0x000fda000bf06270 */
        /* <DEDUP_REMOVED lines=13> */
[----:B---34-:R-:W-:Y:S01]  /*20d0*/  LEA R18, P2, R16, UR6, 0x1 ;  /* 0x0000000610127c11 */ /* 0x018fe2000f8408ff */
        /* <DEDUP_REMOVED lines=19> */
.L_x_368:
[----:B------:R3:W-:Y:S02]  /*2210*/  STS.128 [R241+0x5000], RZ ;  /* 0x005000fff1007388 */ /* 0x0007e40000000c00 */
.L_x_367:
[----:B------:R-:W-:Y:S05]  /*2220*/  BSYNC.RECONVERGENT B0 ;  /* 0x0000000000007941 */ /* 0x000fea0003800200 */
.L_x_366:
        /* <DEDUP_REMOVED lines=8> */
[----:B------:R-:W1:Y:S04]  /*22b0*/  LDCU UR16, c[0x0][0x440] ;  /* 0x00008800ff1077ac */ /* 0x000e680008000800 */
[----:B------:R-:W-:Y:S01]  /*22c0*/  IMAD.X R8, RZ, RZ, R9, P0 ;  /* 0x000000ffff087224 */ /* 0x000fe200000e0609 */
[----:B------:R-:W-:Y:S01]  /*22d0*/  MOV R9, R15 ;  /* 0x0000000f00097202 */ /* 0x000fe20000000f00 */
[----:B------:R-:W2:Y:S02]  /*22e0*/  LDCU.64 UR6, c[0x0][0x380] ;  /* 0x00007000ff0677ac */ /* 0x000ea40008000a00 */
[----:B-----5:R-:W-:-:S02]  /*22f0*/  IMAD R5, R8, UR12, RZ ;  /* 0x0000000c08057c24 */ /* 0x020fc4000f8e02ff */
[----:B------:R-:W-:Y:S02]  /*2300*/  IMAD.MOV.U32 R8, RZ, RZ, R12 ;  /* 0x000000ffff087224 */ /* 0x000fe400078e000c */
[----:B------:R-:W-:Y:S01]  /*2310*/  IMAD R5, R0, UR13, R5 ;  /* 0x0000000d00057c24 */ /* 0x000fe2000f8e0205 */
[----:B-1----:R-:W-:Y:S01]  /*2320*/  ISETP.GE.AND P1, PT, R246, UR16, PT ;  /* 0x00000010f6007c0c */ /* 0x002fe2000bf26270 */
        /* <DEDUP_REMOVED lines=22> */
.L_x_371:
[----:B------:R2:W-:Y:S02]  /*2490*/  STS.128 [R241+0x5800], RZ ;  /* 0x005800fff1007388 */ /* 0x0005e40000000c00 */
.L_x_370:
[----:B------:R-:W-:Y:S05]  /*24a0*/  BSYNC.RECONVERGENT B0 ;  /* 0x0000000000007941 */ /* 0x000fea0003800200 */
.L_x_369:
        /* <DEDUP_REMOVED lines=9> */
[----:B------:R-:W-:Y:S02]  /*2540*/  IMAD.U32 R8, RZ, RZ, UR32 ;  /* 0x00000020ff087e24 */ /* 0x000fe4000f8e00ff */
[----:B------:R-:W-:Y:S02]  /*2550*/  IMAD.U32 R0, RZ, RZ, UR12 ;  /* 0x0000000cff007e24 */ /* 0x000fe4000f8e00ff */
[----:B------:R-:W-:Y:S01]  /*2560*/  IMAD.U32 R9, RZ, RZ, UR33 ;  /* 0x00000021ff097e24 */ /* 0x000fe2000f8e00ff */
        /* <DEDUP_REMOVED lines=21> */
.L_x_374:
[----:B------:R2:W-:Y:S02]  /*26c0*/  STS.128 [R241+0x8000], RZ ;  /* 0x008000fff1007388 */ /* 0x0005e40000000c00 */
.L_x_373:
[----:B------:R-:W-:Y:S05]  /*26d0*/  BSYNC.RECONVERGENT B0 ;  /* 0x0000000000007941 */ /* 0x000fea0003800200 */
.L_x_372:
        /* <DEDUP_REMOVED lines=33> */
.L_x_377:
[----:B------:R1:W-:Y:S02]  /*28f0*/  STS.128 [R241+0x8800], RZ ;  /* 0x008800fff1007388 */ /* 0x0003e40000000c00 */
.L_x_376:
[----:B------:R-:W-:Y:S05]  /*2900*/  BSYNC.RECONVERGENT B0 ;  /* 0x0000000000007941 */ /* 0x000fea0003800200 */
.L_x_375:
[----:B------:R-:W5:Y:S01]  /*2910*/  LDCU UR6, c[0x0][0x3e0] ;  /* 0x00007c00ff0677ac */ /* 0x000f620008000800 */
[----:B------:R-:W0:Y:S01]  /*2920*/  LDGDEPBAR ;  /* 0x00000000000079af */ /* 0x000e220000000000 */
[----:B------:R-:W-:Y:S01]  /*2930*/  IMAD.U32 R0, RZ, RZ, UR23 ;  /* 0x00000017ff007e24 */ /* 0x000fe2000f8e00ff */
[----:B------:R-:W-:Y:S01]  /*2940*/  LOP3.LUT R5, R229, 0x1f0, RZ, 0xc0, !PT ;  /* 0x000001f0e5057812 */ /* 0x000fe200078ec0ff */
[----:B------:R-:W-:Y:S01]  /*2950*/  UIMAD.WIDE.U32 UR16, UR31, UR13, URZ ;  /* 0x0000000d1f1072a5 */ /* 0x000fe2000f8e00ff */
[----:B------:R-:W-:Y:S01]  /*2960*/  LOP3.LUT R11, R10, 0x7, RZ, 0xc0, !PT ;  /* 0x000000070a0b7812 */ /* 0x000fe200078ec0ff */
[----:B------:R-:W-:Y:S01]  /*2970*/  UIMAD UR30, UR30, UR13, URZ ;  /* 0x0000000d1e1e72a4 */ /* 0x000fe2000f8e02ff */
[----:B------:R-:W-:Y:S01]  /*2980*/  IADD3 R0, PT, PT, R5, 0x1, R0 ;  /* 0x0000000105007810 */ /* 0x000fe20007ffe000 */
[----:B------:R-:W-:Y:S01]  /*2990*/  BSSY.RECONVERGENT B0, `(.L_x_378) ;  /* 0x000002c000007945 */ /* 0x000fe20003800200 */
[----:B------:R-:W-:Y:S01]  /*29a0*/  LOP3.LUT R5, R226, 0x1f, RZ, 0xc0, !PT ;  /* 0x0000001fe2057812 */ /* 0x000fe200078ec0ff */
[----:B------:R-:W-:Y:S01]  /*29b0*/  UIADD3 UR30, UPT, UPT, UR17, UR30, URZ ;  /* 0x0000001e111e7290 */ /* 0x000fe2000fffe0ff */
[----:B------:R-:W-:Y:S01]  /*29c0*/  IADD3 R124, PT, PT, R0, -UR27, R11 ;  /* 0x8000001b007c7c10 */ /* 0x000fe2000fffe00b */
[----:B-----5:R-:W-:-:S04]  /*29d0*/  UIMAD UR6, UR22, UR6, UR21 ;  /* 0x00000006160672a4 */ /* 0x020fc8000f8e0215 */
[----:B------:R-:W-:Y:S01]  /*29e0*/  USHF.L.U32 UR6, UR6, 0x5, URZ ;  /* 0x0000000506067899 */ /* 0x000fe200080006ff */
[----:B------:R-:W-:-:S04]  /*29f0*/  DEPBAR.LE SB0, 0x0 ;  /* 0x000080000000791a */ /* 0x000fc80000000000 */
[----:B------:R-:W-:Y:S01]  /*2a00*/  BAR.SYNC.DEFER_BLOCKING 0x0 ;  /* 0x0000000000007b1d */ /* 0x000fe20000010000 */
[----:B------:R-:W-:Y:S01]  /*2a10*/  IADD3 R0, P1, P0, R6, UR6, R5 ;  /* 0x0000000606007c10 */ /* 0x000fe2000f83e005 */
[----:B------:R-:W-:Y:S01]  /*2a20*/  USHF.R.S32.HI UR6, URZ, 0x1f, UR6 ;  /* 0x0000001fff067899 */ /* 0x000fe20008011406 */
[----:B------:R-:W-:-:S05]  /*2a30*/  IMAD.U32 R5, RZ, RZ, UR26 ;  /* 0x0000001aff057e24 */ /* 0x000fca000f8e00ff */
[----:B------:R-:W-:Y:S02]  /*2a40*/  IADD3.X R3, PT, PT, R3, UR6, RZ, P1, P0 ;  /* 0x0000000603037c10 */ /* 0x000fe40008fe04ff */
[----:B------:R-:W-:Y:S01]  /*2a50*/  IADD3 R124, PT, PT, R124, UR20, R5 ;  /* 0x000000147c7c7c10 */ /* 0x000fe2000fffe005 */
[----:B------:R-:W-:Y:S06]  /*2a60*/  @P3 BRA `(.L_x_379) ;  /* 0x00000000006c3947 */ /* 0x000fec0003800000 */
[----:B------:R-:W5:Y:S01]  /*2a70*/  LDCU UR6, c[0x0][0x440] ;  /* 0x00008800ff0677ac */ /* 0x000f620008000800 */
[----:B-1----:R-:W-:Y:S02]  /*2a80*/  IMAD.U32 R8, RZ, RZ, UR16 ;  /* 0x00000010ff087e24 */ /* 0x002fe4000f8e00ff */
        /* <DEDUP_REMOVED lines=23> */
.L_x_380:
[----:B------:R1:W-:Y:S01]  /*2c00*/  STS.128 [R241+0xb000], RZ ;  /* 0x00b000fff1007388 */ /* 0x0003e20000000c00 */
[----:B------:R-:W-:Y:S05]  /*2c10*/  BRA `(.L_x_381) ;  /* 0x00000000000c7947 */ /* 0x000fea0003800000 */
.L_x_379:
[----:B------:R1:W-:Y:S04]  /*2c20*/  STS.128 [R241+0x9000], RZ ;  /* 0x009000fff1007388 */ /* 0x0003e80000000c00 */
[----:B------:R1:W-:Y:S04]  /*2c30*/  STS.128 [R241+0xa000], RZ ;  /* 0x00a000fff1007388 */ /* 0x0003e80000000c00 */
[----:B------:R1:W-:Y:S02]  /*2c40*/  STS.128 [R241+0xb000], RZ ;  /* 0x00b000fff1007388 */ /* 0x0003e40000000c00 */
.L_x_381:
[----:B------:R-:W-:Y:S05]  /*2c50*/  BSYNC.RECONVERGENT B0 ;  /* 0x0000000000007941 */ /* 0x000fea0003800200 */
.L_x_378:
[----:B------:R-:W-:Y:S01]  /*2c60*/  ISETP.GE.AND P0, PT, R2, UR7, PT ;  /* 0x0000000702007c0c */ /* 0x000fe2000bf06270 */
[----:B------:R-:W-:Y:S01]  /*2c70*/  BSSY.RECONVERGENT B0, `(.L_x_382) ;  /* 0x0000024000007945 */ /* 0x000fe20003800200 */
[----:B------:R-:W-:Y:S02]  /*2c80*/  LOP3.LUT R227, R224, 0x3e00, RZ, 0xc0, !PT ;  /* 0x00003e00e0e37812 */ /* 0x000fe400078ec0ff */
[----:B-1----:R-:W-:Y:S02]  /*2c90*/  LOP3.LUT R8, R125, 0x120, RZ, 0xc0, !PT ;  /* 0x000001207d087812 */ /* 0x002fe400078ec0ff */
[----:B------:R-:W-:Y:S02]  /*2ca0*/  LOP3.LUT R2, R4, 0x8, R229, 0x78, !PT ;  /* 0x0000000804027812 */ /* 0x000fe400078e78e5 */
[----:B------:R-:W-:-:S05]  /*2cb0*/  LOP3.LUT R7, R226, 0x8, RZ, 0xc0, !PT ;  /* 0x00000008e2077812 */ /* 0x000fca00078ec0ff */
[----:B------:R1:W-:Y:S04]  /*2cc0*/  @P0 STS.128 [R241+0x9800], RZ ;  /* 0x009800fff1000388 */ /* 0x0003e80000000c00 */
[----:B------:R1:W-:Y:S04]  /*2cd0*/  @P0 STS.128 [R241+0xa800], RZ ;  /* 0x00a800fff1000388 */ /* 0x0003e80000000c00 */
[----:B------:R1:W-:Y:S01]  /*2ce0*/  @P0 STS.128 [R241+0xb800], RZ ;  /* 0x00b800fff1000388 */ /* 0x0003e20000000c00 */
[----:B------:R-:W-:Y:S05]  /*2cf0*/  @P0 BRA `(.L_x_383) ;  /* 0x00000000006c0947 */ /* 0x000fea0003800000 */
[----:B------:R-:W5:Y:S01]  /*2d00*/  LDCU UR6, c[0x0][0x440] ;  /* 0x00008800ff0677ac */ /* 0x000f620008000800 */
[----:B------:R-:W-:-:S04]  /*2d10*/  ULEA UR12, UP0, UR8, UR16, 0x5 ;  /* 0x00000010080c7291 */ /* 0x000fc8000f8028ff */
[----:B------:R-:W-:Y:S02]  /*2d20*/  ULEA.HI.X UR7, UR8, UR30, UR9, 0x5, UP0 ;  /* 0x0000001e08077291 */ /* 0x000fe400080f2c09 */
        /* <DEDUP_REMOVED lines=23> */
.L_x_384:
[----:B------:R1:W-:Y:S02]  /*2ea0*/  STS.128 [R241+0xb800], RZ ;  /* 0x00b800fff1007388 */ /* 0x0003e40000000c00 */
.L_x_383:
[----:B------:R-:W-:Y:S05]  /*2eb0*/  BSYNC.RECONVERGENT B0 ;  /* 0x0000000000007941 */ /* 0x000fea0003800200 */
.L_x_382:
        /* <DEDUP_REMOVED lines=15> */
[----:B------:R-:W5:Y:S01]  /*2fb0*/  LDSM.16.M88.4 R72, [R130+0x6000] ;  /* 0x006000008248783b */ /* 0x000f620000000200 */
[----:B------:R-:W-:-:S03]  /*2fc0*/  IMAD.IADD R127, R130, 0x1, R165 ;  /* 0x00000001827f7824 */ /* 0x000fc600078e02a5 */
[----:B------:R-:W5:Y:S04]  /*2fd0*/  LDSM.16.M88.4 R28, [R128+0x1000] ;  /* 0x00100000801c783b */ /* 0x000f680000000200 */
[----:B------:R-:W5:Y:S04]  /*2fe0*/  LDSM.16.M88.4 R56, [R130+0x6400] ;  /* 0x006400008238783b */ /* 0x000f680000000200 */
[----:B------:R-:W5:Y:S04]  /*2ff0*/  LDSM.16.M88.4 R40, [R130+0x6800] ;  /* 0x006800008228783b */ /* 0x000f680000000200 */
[----:B---34-:R-:W3:Y:S04]  /*3000*/  LDSM.16.M88.4 R16, [R130+0x6c00] ;  /* 0x006c00008210783b */ /* 0x018ee80000000200 */
[----:B--2---:R-:W-:Y:S04]  /*3010*/  LDSM.16.M88.4 R12, [R126+0x1000] ;  /* 0x001000007e0c783b */ /* 0x004fe80000000200 */
[----:B-1----:R-:W1:Y:S04]  /*3020*/  LDSM.16.M88.4 R8, [R127+0x6000] ;  /* 0x006000007f08783b */ /* 0x002e680000000200 */
[----:B------:R-:W2:Y:S04]  /*3030*/  LDSM.16.M88.4 R4, [R127+0x6400] ;  /* 0x006400007f04783b */ /* 0x000ea80000000200 */
[----:B------:R-:W4:Y:S04]  /*3040*/  LDSM.16.M88.4 R24, [R127+0x6800] ;  /* 0x006800007f18783b */ /* 0x000f280000000200 */
[----:B------:R-:W4:Y:S04]  /*3050*/  LDSM.16.M88.4 R120, [R127+0x6c00] ;  /* 0x006c00007f78783b */ /* 0x000f280000000200 */
[----:B------:R-:W4:Y:S01]  /*3060*/  LDSM.16.M88.4 R116, [R126] ;  /* 0x000000007e74783b */ /* 0x000f220000000200 */
[-C--:B-----5:R-:W-:Y:S03]  /*3070*/  HMMA.16816.F32.BF16 R84, R112, R72.reuse, RZ ;  /* 0x000000487054723c */ /* 0x0a0fe600000418ff */
[----:B------:R-:W-:Y:S04]  /*3080*/  LDSM.16.M88.4 R104, [R128+0x3000] ;  /* 0x003000008068783b */ /* 0x000fe80000000200 */
[----:B------:R-:W5:Y:S01]  /*3090*/  LDSM.16.M88.4 R100, [R130+0x7000] ;  /* 0x007000008264783b */ /* 0x000f620000000200 */
[C---:B------:R-:W-:Y:S03]  /*30a0*/  HMMA.16816.F32.BF16 R80, R28.reuse, R72, RZ ;  /* 0x000000481c50723c */ /* 0x040fe600000418ff */
[----:B------:R-:W5:Y:S04]  /*30b0*/  LDSM.16.M88.4 R96, [R130+0x7400] ;  /* 0x007400008260783b */ /* 0x000f680000000200 */
[----:B------:R-:W5:Y:S01]  /*30c0*/  LDSM.16.M88.4 R108, [R128+0x2000] ;  /* 0x00200000806c783b */ /* 0x000f620000000200 */
[C---:B------:R-:W-:Y:S03]  /*30d0*/  HMMA.16816.F32.BF16 R76, R28.reuse, R74, RZ ;  /* 0x0000004a1c4c723c */ /* 0x040fe600000418ff */
[----:B------:R-:W5:Y:S04]  /*30e0*/  LDSM.16.M88.4 R92, [R130+0x7800] ;  /* 0x00780000825c783b */ /* 0x000f680000000200 */
[----:B------:R-:W5:Y:S01]  /*30f0*/  LDSM.16.M88.4 R88, [R130+0x7c00] ;  /* 0x007c00008258783b */ /* 0x000f620000000200 */
[C---:B------:R-:W-:Y:S03]  /*3100*/  HMMA.16816.F32.BF16 R64, R28.reuse, R56, RZ ;  /* 0x000000381c40723c */ /* 0x040fe600000418ff */
[----:B------:R-:W-:Y:S05]  /*3110*/  LDSM.16.M88.4 R20, [R126+0x3000] ;  /* 0x003000007e14783b */ /* 0x000fea0000000200 */
[C---:B------:R-:W-:Y:S08]  /*3120*/  HMMA.16816.F32.BF16 R48, R28.reuse, R40, RZ ;  /* 0x000000281c30723c */ /* 0x040ff000000418ff */
[C---:B---3--:R-:W-:Y:S08]  /*3130*/  HMMA.16816.F32.BF16 R32, R28.reuse, R16, RZ ;  /* 0x000000101c20723c */ /* 0x048ff000000418ff */
[C---:B------:R-:W-:Y:S08]  /*3140*/  HMMA.16816.F32.BF16 R60, R28.reuse, R58, RZ ;  /* 0x0000003a1c3c723c */ /* 0x040ff000000418ff */
[----:B------:R-:W-:Y:S08]  /*3150*/  HMMA.16816.F32.BF16 R44, R28, R42, RZ ;  /* 0x0000002a1c2c723c */ /* 0x000ff000000418ff */
[----:B------:R-:W-:Y:S08]  /*3160*/  HMMA.16816.F32.BF16 R52, R112, R40, RZ ;  /* 0x000000287034723c */ /* 0x000ff000000418ff */
[----:B------:R-:W-:Y:S08]  /*3170*/  HMMA.16816.F32.BF16 R28, R28, R18, RZ ;  /* 0x000000121c1c723c */ /* 0x000ff000000418ff */
[C---:B------:R-:W-:Y:S08]  /*3180*/  HMMA.16816.F32.BF16 R68, R112.reuse, R56, RZ ;  /* 0x000000387044723c */ /* 0x040ff000000418ff */
[C---:B------:R-:W-:Y:S08]  /*3190*/  HMMA.16816.F32.BF16 R40, R112.reuse, R42, RZ ;  /* 0x0000002a7028723c */ /* 0x040ff000000418ff */
[C---:B------:R-:W-:Y:S08]  /*31a0*/  HMMA.16816.F32.BF16 R72, R112.reuse, R74, RZ ;  /* 0x0000004a7048723c */ /* 0x040ff000000418ff */
[C---:B------:R-:W-:Y:S08]  /*31b0*/  HMMA.16816.F32.BF16 R56, R112.reuse, R58, RZ ;  /* 0x0000003a7038723c */ /* 0x040ff000000418ff */
[C---:B------:R-:W-:Y:S08]  /*31c0*/  HMMA.16816.F32.BF16 R36, R112.reuse, R16, RZ ;  /* 0x000000107024723c */ /* 0x040ff000000418ff */
[----:B------:R-:W-:Y:S01]  /*31d0*/  HMMA.16816.F32.BF16 R112, R112, R18, RZ ;  /* 0x000000127070723c */ /* 0x000fe200000418ff */
[----:B------:R-:W3:Y:S07]  /*31e0*/  LDSM.16.M88.4 R16, [R127+0x7000] ;  /* 0x007000007f10783b */ /* 0x000eee0000000200 */
[C---:B-1----:R-:W-:Y:S08]  /*31f0*/  HMMA.16816.F32.BF16 R80, R12.reuse, R8, R80 ;  /* 0x000000080c50723c */ /* 0x042ff00000041850 */
[C---:B--2---:R-:W-:Y:S08]  /*3200*/  HMMA.16816.F32.BF16 R64, R12.reuse, R4, R64 ;  /* 0x000000040c40723c */ /* 0x044ff00000041840 */
[C---:B----4-:R-:W-:Y:S08]  /*3210*/  HMMA.16816.F32.BF16 R48, R12.reuse, R24, R48 ;  /* 0x000000180c30723c */ /* 0x050ff00000041830 */
[C---:B------:R-:W-:Y:S08]  /*3220*/  HMMA.16816.F32.BF16 R32, R12.reuse, R120, R32 ;  /* 0x000000780c20723c */ /* 0x040ff00000041820 */
[C---:B------:R-:W-:Y:S08]  /*3230*/  HMMA.16816.F32.BF16 R76, R12.reuse, R10, R76 ;  /* 0x0000000a0c4c723c */ /* 0x040ff0000004184c */
[C---:B------:R-:W-:Y:S08]  /*3240*/  HMMA.16816.F32.BF16 R60, R12.reuse, R6, R60 ;  /* 0x000000060c3c723c */ /* 0x040ff0000004183c */
[C---:B------:R-:W-:Y:S08]  /*3250*/  HMMA.16816.F32.BF16 R44, R12.reuse, R26, R44 ;  /* 0x0000001a0c2c723c */ /* 0x040ff0000004182c */
[----:B------:R-:W-:Y:S01]  /*3260*/  HMMA.16816.F32.BF16 R28, R12, R122, R28 ;  /* 0x0000007a0c1c723c */ /* 0x000fe2000004181c */
[----:B------:R-:W1:Y:S07]  /*3270*/  LDSM.16.M88.4 R12, [R127+0x7400] ;  /* 0x007400007f0c783b */ /* 0x000e6e0000000200 */
[C---:B------:R-:W-:Y:S08]  /*3280*/  HMMA.16816.F32.BF16 R52, R116.reuse, R24, R52 ;  /* 0x000000187434723c */ /* 0x040ff00000041834 */
[C---:B------:R-:W-:Y:S01]  /*3290*/  HMMA.16816.F32.BF16 R40, R116.reuse, R26, R40 ;  /* 0x0000001a7428723c */ /* 0x040fe20000041828 */
[----:B------:R-:W2:Y:S07]  /*32a0*/  LDSM.16.M88.4 R24, [R126+0x2000] ;  /* 0x002000007e18783b */ /* 0x000eae0000000200 */
[C---:B------:R-:W-:Y:S08]  /*32b0*/  HMMA.16816.F32.BF16 R84, R116.reuse, R8, R84 ;  /* 0x000000087454723c */ /* 0x040ff00000041854 */
[C---:B------:R-:W-:Y:S08]  /*32c0*/  HMMA.16816.F32.BF16 R68, R116.reuse, R4, R68 ;  /* 0x000000047444723c */ /* 0x040ff00000041844 */
[C---:B------:R-:W-:Y:S01]  /*32d0*/  HMMA.16816.F32.BF16 R72, R116.reuse, R10, R72 ;  /* 0x0000000a7448723c */ /* 0x040fe20000041848 */
[----:B------:R-:W4:Y:S07]  /*32e0*/  LDSM.16.M88.4 R8, [R127+0x7800] ;  /* 0x007800007f08783b */ /* 0x000f2e0000000200 */
[C---:B------:R-:W-:Y:S01]  /*32f0*/  HMMA.16816.F32.BF16 R56, R116.reuse, R6, R56 ;  /* 0x000000067438723c */ /* 0x040fe20000041838 */
[----:B------:R-:W4:Y:S07]  /*3300*/  LDSM.16.M88.4 R4, [R127+0x7c00] ;  /* 0x007c00007f04783b */ /* 0x000f2e0000000200 */
[C---:B------:R-:W-:Y:S08]  /*3310*/  HMMA.16816.F32.BF16 R36, R116.reuse, R120, R36 ;  /* 0x000000787424723c */ /* 0x040ff00000041824 */
[----:B------:R-:W-:Y:S08]  /*3320*/  HMMA.16816.F32.BF16 R112, R116, R122, R112 ;  /* 0x0000007a7470723c */ /* 0x000ff00000041870 */
[C---:B-----5:R-:W-:Y:S08]  /*3330*/  HMMA.16816.F32.BF16 R80, R104.reuse, R100, R80 ;  /* 0x000000646850723c */ /* 0x060ff00000041850 */
[C---:B------:R-:W-:Y:S08]  /*3340*/  HMMA.16816.F32.BF16 R64, R104.reuse, R96, R64 ;  /* 0x000000606840723c */ /* 0x040ff00000041840 */
[C---:B------:R-:W-:Y:S08]  /*3350*/  HMMA.16816.F32.BF16 R76, R104.reuse, R102, R76 ;  /* 0x00000066684c723c */ /* 0x040ff0000004184c */
[----:B------:R-:W-:Y:S08]  /*3360*/  HMMA.16816.F32.BF16 R60, R104, R98, R60 ;  /* 0x00000062683c723c */ /* 0x000ff0000004183c */
        /* <DEDUP_REMOVED lines=18> */
[C---:B-1----:R-:W-:Y:S08]  /*3490*/  HMMA.16816.F32.BF16 R64, R20.reuse, R12, R64 ;  /* 0x0000000c1440723c */ /* 0x042ff00000041840 */
[----:B------:R-:W-:Y:S08]  /*34a0*/  HMMA.16816.F32.BF16 R60, R20, R14, R60 ;  /* 0x0000000e143c723c */ /* 0x000ff0000004183c */
[C---:B--2---:R-:W-:Y:S08]  /*34b0*/  HMMA.16816.F32.BF16 R84, R24.reuse, R16, R84 ;  /* 0x000000101854723c */ /* 0x044ff00000041854 */
[C---:B------:R-:W-:Y:S01]  /*34c0*/  HMMA.16816.F32.BF16 R72, R24.reuse, R18, R72 ;  /* 0x000000121848723c */ /* 0x040fe20000041848 */
[----:B------:R-:W1:Y:S07]  /*34d0*/  LDSM.16.M88.4 R16, [R130+0x8000] ;  /* 0x008000008210783b */ /* 0x000e6e0000000200 */
[C---:B------:R-:W-:Y:S08]  /*34e0*/  HMMA.16816.F32.BF16 R68, R24.reuse, R12, R68 ;  /* 0x0000000c1844723c */ /* 0x040ff00000041844 */
[----:B------:R-:W-:Y:S01]  /*34f0*/  HMMA.16816.F32.BF16 R56, R24, R14, R56 ;  /* 0x0000000e1838723c */ /* 0x000fe20000041838 */
[----:B------:R-:W2:Y:S07]  /*3500*/  LDSM.16.M88.4 R12, [R130+0x8800] ;  /* 0x00880000820c783b */ /* 0x000eae0000000200 */
[C---:B----4-:R-:W-:Y:S08]  /*3510*/  HMMA.16816.F32.BF16 R48, R20.reuse, R8, R48 ;  /* 0x000000081430723c */ /* 0x050ff00000041830 */
[C---:B------:R-:W-:Y:S08]  /*3520*/  HMMA.16816.F32.BF16 R44, R20.reuse, R10, R44 ;  /* 0x0000000a142c723c */ /* 0x040ff0000004182c */
[C---:B------:R-:W-:Y:S08]  /*3530*/  HMMA.16816.F32.BF16 R32, R20.reuse, R4, R32 ;  /* 0x000000041420723c */ /* 0x040ff00000041820 */
[----:B------:R-:W-:Y:S01]  /*3540*/  HMMA.16816.F32.BF16 R28, R20, R6, R28 ;  /* 0x00000006141c723c */ /* 0x000fe2000004181c */
[----:B------:R-:W3:Y:S07]  /*3550*/  LDSM.16.M88.4 R20, [R128+0x5000] ;  /* 0x005000008014783b */ /* 0x000eee0000000200 */
[C---:B------:R-:W-:Y:S08]  /*3560*/  HMMA.16816.F32.BF16 R52, R24.reuse, R8, R52 ;  /* 0x000000081834723c */ /* 0x040ff00000041834 */
[C---:B------:R-:W-:Y:S01]  /*3570*/  HMMA.16816.F32.BF16 R100, R24.reuse, R10, R40 ;  /* 0x0000000a1864723c */ /* 0x040fe20000041828 */
[----:B------:R-:W-:Y:S04]  /*3580*/  LDSM.16.M88.4 R8, [R127+0x8000] ;  /* 0x008000007f08783b */ /* 0x000fe80000000200 */
[----:B------:R-:W-:Y:S03]  /*3590*/  LDSM.16.M88.4 R40, [R126+0x5000] ;  /* 0x005000007e28783b */ /* 0x000fe60000000200 */
[C---:B------:R-:W-:Y:S01]  /*35a0*/  HMMA.16816.F32.BF16 R108, R24.reuse, R4, R36 ;  /* 0x00000004186c723c */ /* 0x040fe20000041824 */
[----:B------:R-:W-:Y:S07]  /*35b0*/  LDSM.16.M88.4 R36, [R127+0x8800] ;  /* 0x008800007f24783b */ /* 0x000fee0000000200 */
[----:B------:R-:W-:Y:S01]  /*35c0*/  HMMA.16816.F32.BF16 R112, R24, R6, R112 ;  /* 0x000000061870723c */ /* 0x000fe20000041870 */
[----:B------:R-:W-:Y:S04]  /*35d0*/  LDSM.16.M88.4 R4, [R127+0x8c00] ;  /* 0x008c00007f04783b */ /* 0x000fe80000000200 */
[----:B------:R-:W4:Y:S01]  /*35e0*/  LDSM.16.M88.4 R24, [R126+0x4000] ;  /* 0x004000007e18783b */ /* 0x000f220000000200 */
        /* <DEDUP_REMOVED lines=14> */
[-C--:B------:R-:W-:Y:S08]  /*36d0*/  HMMA.16816.F32.BF16 R28, R20, R94.reuse, R28 ;  /* 0x0000005e141c723c */ /* 0x080ff0000004181c */
[----:B------:R-:W-:Y:S08]  /*36e0*/  HMMA.16816.F32.BF16 R112, R96, R94, R112 ;  /* 0x0000005e6070723c */ /* 0x000ff00000041870 */
[----:B------:R-:W-:Y:S08]  /*36f0*/  HMMA.16816.F32.BF16 R32, R20, R92, R32 ;  /* 0x0000005c1420723c */ /* 0x000ff00000041820 */
[C---:B----4-:R-:W-:Y:S08]  /*3700*/  HMMA.16816.F32.BF16 R84, R24.reuse, R8, R84 ;  /* 0x000000081854723c */ /* 0x050ff00000041854 */
        /* <DEDUP_REMOVED lines=12> */
[-C--:B------:R-:W-:Y:S08]  /*37d0*/  HMMA.16816.F32.BF16 R28, R40, R6.reuse, R28 ;  /* 0x00000006281c723c */ /* 0x080ff0000004181c */
[----:B------:R-:W-:Y:S08]  /*37e0*/  HMMA.16816.F32.BF16 R24, R24, R6, R112 ;  /* 0x000000061818723c */ /* 0x000ff00000041870 */
        /* <DEDUP_REMOVED lines=58> */
.L_x_387:
[----:B------:R3:W-:Y:S02]  /*3b90*/  STS.128 [R241+0x8800], RZ ;  /* 0x008800fff1007388 */ /* 0x0007e40000000c00 */
.L_x_388:
[----:B------:R-:W-:Y:S05]  /*3ba0*/  BSYNC.RECONVERGENT B0 ;  /* 0x0000000000007941 */ /* 0x000fea0003800200 */
.L_x_386:
[----:B------:R-:W0:Y:S02]  /*3bb0*/  LDGDEPBAR ;  /* 0x00000000000079af */ /* 0x000e240000000000 */
.L_x_385:
[----:B------:R4:W-:Y:S01]  /*3bc0*/  STL [R1+0x40], R237 ;  /* 0x000040ed01007387 */ /* 0x0009e20000100800 */
[----:B------:R-:W-:Y:S02]  /*3bd0*/  IMAD.SHL.U32 R7, R226, 0x2, RZ ;  /* 0x00000002e2077824 */ /* 0x000fe400078e00ff */
[----:B------:R-:W-:Y:S01]  /*3be0*/  IMAD.U32 R220, RZ, RZ, UR13 ;  /* 0x0000000dffdc7e24 */ /* 0x000fe2000f8e00ff */
[----:B------:R-:W1:Y:S01]  /*3bf0*/  S2R R218, SR_CTAID.X ;  /* 0x0000000000da7919 */ /* 0x000e620000002500 */
[----:B------:R-:W-:Y:S02]  /*3c00*/  LOP3.LUT R225, R2, 0x120, R125, 0xf8, !PT ;  /* 0x0000012002e17812 */ /* 0x000fe400078ef87d */
[----:B------:R-:W-:Y:S01]  /*3c10*/  SHF.R.U32.HI R5, RZ, 0x5, R226 ;  /* 0x00000005ff057819 */ /* 0x000fe200000116e2 */
[----:B------:R-:W-:Y:S01]  /*3c20*/  USHF.L.U32 UR7, UR13, 0x1, URZ ;  /* 0x000000010d077899 */ /* 0x000fe200080006ff */
[----:B------:R-:W3:Y:S01]  /*3c30*/  LDCU UR6, c[0x0][0x45c] ;  /* 0x00008b80ff0677ac */ /* 0x000ee20008000800 */
[----:B----4-:R-:W4:Y:S01]  /*3c40*/  LDL.64 R236, [R1+0x10] ;  /* 0x0000100001ec7983 */ /* 0x010f220000100a00 */
[----:B------:R-:W-:-:S02]  /*3c50*/  LOP3.LUT R7, R7, 0x6, RZ, 0xc0, !PT ;  /* 0x0000000607077812 */ /* 0x000fc400078ec0ff */
[----:B------:R-:W-:Y:S01]  /*3c60*/  LEA R169, R225, UR5, 0x1 ;  /* 0x00000005e1a97c11 */ /* 0x000fe2000f8e08ff */
[----:B------:R2:W-:Y:S02]  /*3c70*/  STL.64 [R1+0x38], R228 ;  /* 0x000038e401007387 */ /* 0x0005e40000100a00 */
[----:B------:R-:W-:Y:S02]  /*3c80*/  IMAD R220, R220, 0x40, R7 ;  /* 0x00000040dcdc7824 */ /* 0x000fe400078e0207 */
[C---:B------:R-:W-:Y:S01]  /*3c90*/  VIADD R2, R169.reuse, 0x9000 ;  /* 0x00009000a9027836 */ /* 0x040fe20000000000 */
[----:B------:R-:W-:Y:S01]  /*3ca0*/  LDSM.16.MT88.4 R148, [R169+0x9000] ;  /* 0x00900000a994783b */ /* 0x000fe20000004200 */
[C---:B------:R-:W-:Y:S01]  /*3cb0*/  VIADD R20, R220.reuse, 0x1 ;  /* 0x00000001dc147836 */ /* 0x040fe20000000000 */
[CC--:B------:R-:W-:Y:S01]  /*3cc0*/  ISETP.GE.AND P0, PT, R220.reuse, R215.reuse, PT ;  /* 0x000000d7dc00720c */ /* 0x0c0fe20003f06270 */
[C---:B------:R-:W-:Y:S01]  /*3cd0*/  VIADD R7, R220.reuse, 0x9 ;  /* 0x00000009dc077836 */ /* 0x040fe20000000000 */
[CC--:B------:R-:W-:Y:S01]  /*3ce0*/  ISETP.GE.AND P4, PT, R220.reuse, R214.reuse, PT ;  /* 0x000000d6dc00720c */ /* 0x0c0fe20003f86270 */
[----:B------:R-:W-:Y:S01]  /*3cf0*/  VIADD R21, R220, 0x11 ;  /* 0x00000011dc157836 */ /* 0x000fe20000000000 */
[----:B------:R-:W-:Y:S01]  /*3d00*/  FSEL R84, R84, -INF , !P0 ;  /* 0xff80000054547808 */ /* 0x000fe20004000000 */
[----:B------:R-:W-:Y:S01]  /*3d10*/  VIADD R167, R169, 0x9020 ;  /* 0x00009020a9a77836 */ /* 0x000fe20000000000 */
[----:B------:R-:W-:Y:S01]  /*3d20*/  ISETP.GE.AND P0, PT, R20, R214, PT ;  /* 0x000000d61400720c */ /* 0x000fe20003f06270 */
[----:B------:R-:W-:Y:S01]  /*3d30*/  @P6 VIADD R167, R2, 0xffffffe0 ;  /* 0xffffffe002a76836 */ /* 0x000fe20000000000 */
[-C--:B------:R-:W-:Y:S01]  /*3d40*/  ISETP.GE.AND P2, PT, R20, R215.reuse, PT ;  /* 0x000000d71400720c */ /* 0x080fe20003f46270 */
[C---:B------:R-:W-:Y:S01]  /*3d50*/  VIADD R2, R220.reuse, 0x8 ;  /* 0x00000008dc027836 */ /* 0x040fe20000000000 */
[----:B------:R-:W-:Y:S01]  /*3d60*/  FSEL R87, R87, -INF , !P0 ;  /* 0xff80000057577808 */ /* 0x000fe20004000000 */
[C---:B------:R-:W-:Y:S01]  /*3d70*/  VIADD R6, R220.reuse, 0x18 ;  /* 0x00000018dc067836 */ /* 0x040fe20000000000 */
[-C--:B------:R-:W-:Y:S01]  /*3d80*/  ISETP.GE.AND P0, PT, R7, R212.reuse, PT ;  /* 0x000000d40700720c */ /* 0x080fe20003f06270 */
[----:B------:R-:W-:Y:S01]  /*3d90*/  VIADD R19, R220, 0x19 ;  /* 0x00000019dc137836 */ /* 0x000fe20000000000 */
[----:B------:R-:W-:Y:S01]  /*3da0*/  FSEL R116, R85, -INF , !P2 ;  /* 0xff80000055747808 */ /* 0x000fe20005000000 */
[----:B-1----:R-:W-:Y:S01]  /*3db0*/  IMAD R218, R218, 0x8, R5 ;  /* 0x00000008dada7824 */ /* 0x002fe200078e0205 */
[----:B------:R-:W-:Y:S01]  /*3dc0*/  FSEL R4, R79, -INF , !P0 ;  /* 0xff8000004f047808 */ /* 0x000fe20004000000 */
[C---:B------:R-:W-:Y:S01]  /*3dd0*/  VIADD R18, R220.reuse, 0x20 ;  /* 0x00000020dc127836 */ /* 0x040fe20000000000 */
[----:B------:R-:W-:Y:S01]  /*3de0*/  ISETP.GE.AND P0, PT, R21, R212, PT ;  /* 0x000000d41500720c */ /* 0x000fe20003f06270 */
[----:B------:R-:W-:Y:S01]  /*3df0*/  VIADD R16, R220, 0x21 ;  /* 0x00000021dc107836 */ /* 0x000fe20000000000 */
[----:B------:R-:W-:Y:S01]  /*3e00*/  ISETP.GE.AND P1, PT, R2, R215, PT ;  /* 0x000000d70200720c */ /* 0x000fe20003f26270 */
[----:B------:R-:W-:Y:S01]  /*3e10*/  VIADD R17, R220, 0x28 ;  /* 0x00000028dc117836 */ /* 0x000fe20000000000 */
[----:B------:R-:W-:Y:S01]  /*3e20*/  ISETP.GE.AND P3, PT, R2, R214, PT ;  /* 0x000000d60200720c */ /* 0x000fe20003f66270 */
[----:B------:R-:W-:Y:S01]  /*3e30*/  VIADD R23, R220, 0x30 ;  /* 0x00000030dc177836 */ /* 0x000fe20000000000 */
[-C--:B------:R-:W-:Y:S01]  /*3e40*/  ISETP.GE.AND P5, PT, R2, R213.reuse, PT ;  /* 0x000000d50200720c */ /* 0x080fe20003fa6270 */
[----:B------:R-:W-:Y:S01]  /*3e50*/  VIADD R22, R220, 0x38 ;  /* 0x00000038dc167836 */ /* 0x000fe20000000000 */
[-C--:B------:R-:W-:Y:S01]  /*3e60*/  ISETP.GE.AND P2, PT, R2, R212.reuse, PT ;  /* 0x000000d40200720c */ /* 0x080fe20003f46270 */
[----:B------:R-:W-:Y:S01]  /*3e70*/  VIADD R2, R220, 0x10 ;  /* 0x00000010dc027836 */ /* 0x000fe20000000000 */
[----:B------:R-:W-:Y:S01]  /*3e80*/  FSEL R8, R67, -INF , !P0 ;  /* 0xff80000043087808 */ /* 0x000fe20004000000 */
[----:B------:R-:W-:Y:S01]  /*3e90*/  VIADD R216, R218, 0x4 ;  /* 0x00000004dad87836 */ /* 0x000fe20000000000 */
[----:B------:R-:W-:Y:S01]  /*3ea0*/  ISETP.GE.AND P0, PT, R6, R213, PT ;  /* 0x000000d50600720c */ /* 0x000fe20003f06270 */
[----:B--2---:R-:W-:Y:S01]  /*3eb0*/  IMAD.WIDE.U32 R228, R0, -0x2daee0ad, RZ ;  /* 0xd2511f5300e47825 */ /* 0x004fe200078e00ff */
[----:B------:R-:W-:Y:S01]  /*3ec0*/  FSEL R78, R78, -INF , !P2 ;  /* 0xff8000004e4e7808 */ /* 0x000fe20005000000 */
[----:B------:R-:W-:Y:S01]  /*3ed0*/  LDSM.16.MT88.4 R96, [R169+0xa000] ;  /* 0x00a00000a960783b */ /* 0x000fe20000004200 */
[-C--:B------:R-:W-:Y:S01]  /*3ee0*/  ISETP.GE.AND P2, PT, R2, R212.reuse, PT ;  /* 0x000000d40200720c */ /* 0x080fe20003f46270 */
[----:B------:R-:W-:Y:S01]  /*3ef0*/  IMAD.WIDE.U32 R216, R216, -0x326172a9, RZ ;  /* 0xcd9e8d57d8d87825 */ /* 0x000fe200078e00ff */
[----:B------:R-:W-:Y:S01]  /*3f00*/  FSEL R9, R60, -INF , !P0 ;  /* 0xff8000003c097808 */ /* 0x000fe20004000000 */
[----:B------:R-:W-:Y:S01]  /*3f10*/  LDSM.16.MT88.4 R112, [R167+0x1000] ;  /* 0x00100000a770783b */ /* 0x000fe20000004200 */
[----:B------:R-:W-:Y:S01]  /*3f20*/  FSEL R85, R86, -INF , !P4 ;  /* 0xff80000056557808 */ /* 0x000fe20006000000 */
[----:B------:R-:W-:Y:S01]  /*3f30*/  IMAD.WIDE.U32 R218, R218, -0x326172a9, RZ ;  /* 0xcd9e8d57dada7825 */ /* 0x000fe200078e00ff */
[----:B------:R-:W-:Y:S01]  /*3f40*/  FSEL R5, R76, -INF , !P5 ;  /* 0xff8000004c057808 */ /* 0x000fe20006800000 */
[----:B------:R-:W-:Y:S01]  /*3f50*/  LDSM.16.MT88.4 R128, [R169+0xb000] ;  /* 0x00b00000a980783b */ /* 0x000fe20000004200 */
[----:B------:R-:W-:-:S02]  /*3f60*/  ISETP.GE.AND P0, PT, R19, R212, PT ;  /* 0x000000d41300720c */ /* 0x000fc40003f06270 */
[-C--:B------:R-:W-:Y:S01]  /*3f70*/  ISETP.GE.AND P4, PT, R7, R213.reuse, PT ;  /* 0x000000d50700720c */ /* 0x080fe20003f86270 */
[----:B------:R-:W-:Y:S01]  /*3f80*/  STL.64 [R1+0x8], R228 ;  /* 0x000008e401007387 */ /* 0x000fe20000100a00 */
[-C--:B------:R-:W-:Y:S02]  /*3f90*/  ISETP.GE.AND P5, PT, R2, R213.reuse, PT ;  /* 0x000000d50200720c */ /* 0x080fe40003fa6270 */
[----:B------:R-:W-:Y:S02]  /*3fa0*/  FSEL R12, R66, -INF , !P2 ;  /* 0xff800000420c7808 */ /* 0x000fe40005000000 */
[----:B------:R-:W-:Y:S02]  /*3fb0*/  ISETP.GE.AND P2, PT, R19, R213, PT ;  /* 0x000000d51300720c */ /* 0x000fe40003f46270 */
[----:B------:R-:W-:Y:S02]  /*3fc0*/  FSEL R10, R63, -INF , !P0 ;  /* 0xff8000003f0a7808 */ /* 0x000fe40004000000 */
[----:B------:R-:W-:-:S02]  /*3fd0*/  FSEL R77, R77, -INF , !P4 ;  /* 0xff8000004d4d7808 */ /* 0x000fc40006000000 */
[----:B------:R-:W-:Y:S02]  /*3fe0*/  FSEL R13, R64, -INF , !P5 ;  /* 0xff800000400d7808 */ /* 0x000fe40006800000 */
[-C--:B------:R-:W-:Y:S02]  /*3ff0*/  ISETP.GE.AND P0, PT, R18, R213.reuse, PT ;  /* 0x000000d51200720c */ /* 0x080fe40003f06270 */
[----:B------:R-:W-:Y:S02]  /*4000*/  ISETP.GE.AND P4, PT, R21, R213, PT ;  /* 0x000000d51500720c */ /* 0x000fe40003f86270 */
[----:B------:R-:W-:Y:S02]  /*4010*/  FSEL R64, R72, -INF , !P1 ;  /* 0xff80000048407808 */ /* 0x000fe40004800000 */
[----:B------:R-:W-:Y:S02]  /*4020*/  ISETP.GE.AND P1, PT, R18, R212, PT ;  /* 0x000000d41200720c */ /* 0x000fe40003f26270 */
[----:B------:R-:W-:-:S02]  /*4030*/  FSEL R11, R61, -INF , !P2 ;  /* 0xff8000003d0b7808 */ /* 0x000fc40005000000 */
[----:B------:R-:W-:Y:S02]  /*4040*/  ISETP.GE.AND P2, PT, R16, R213, PT ;  /* 0x000000d51000720c */ /* 0x000fe40003f46270 */
[----:B------:R-:W-:Y:S02]  /*4050*/  FSEL R197, R48, -INF , !P0 ;  /* 0xff80000030c57808 */ /* 0x000fe40004000000 */
[----:B------:R-:W-:Y:S02]  /*4060*/  FSEL R15, R65, -INF , !P4 ;  /* 0xff800000410f7808 */ /* 0x000fe40006000000 */
[----:B------:R-:W-:Y:S02]  /*4070*/  ISETP.GE.AND P0, PT, R16, R212, PT ;  /* 0x000000d41000720c */ /* 0x000fe40003f06270 */
[----:B------:R-:W-:Y:S02]  /*4080*/  ISETP.GE.AND P4, PT, R7, R215, PT ;  /* 0x000000d70700720c */ /* 0x000fe40003f86270 */
[----:B------:R-:W-:-:S02]  /*4090*/  FSEL R202, R50, -INF , !P1 ;  /* 0xff80000032ca7808 */ /* 0x000fc40004800000 */
[C---:B------:R-:W-:Y:S02]  /*40a0*/  ISETP.GE.AND P1, PT, R2.reuse, R215, PT ;  /* 0x000000d70200720c */ /* 0x040fe40003f26270 */
[----:B------:R-:W-:Y:S02]  /*40b0*/  FSEL R195, R49, -INF , !P2 ;  /* 0xff80000031c37808 */ /* 0x000fe40005000000 */
[----:B------:R-:W-:Y:S01]  /*40c0*/  ISETP.GE.AND P2, PT, R2, R214, PT ;  /* 0x000000d60200720c */ /* 0x000fe20003f46270 */
[----:B------:R-:W-:Y:S01]  /*40d0*/  VIADD R2, R220, 0x29 ;  /* 0x00000029dc027836 */ /* 0x000fe20000000000 */
        /* <DEDUP_REMOVED lines=11> */
[C---:B------:R-:W-:Y:S02]  /*4190*/  ISETP.GE.AND P1, PT, R6.reuse, R215, PT ;  /* 0x000000d70600720c */ /* 0x040fe40003f26270 */
[----:B------:R-:W-:Y:S02]  /*41a0*/  ISETP.GE.AND P5, PT, R6, R212, PT ;  /* 0x000000d40600720c */ /* 0x000fe40003fa6270 */
[----:B------:R-:W-:Y:S02]  /*41b0*/  FSEL R210, R47, -INF , !P0 ;  /* 0xff8000002fd27808 */ /* 0x000fe40004000000 */
[----:B------:R-:W-:-:S02]  /*41c0*/  FSEL R189, R45, -INF , !P4 ;  /* 0xff8000002dbd7808 */ /* 0x000fc40006000000 */
[-C--:B------:R-:W-:Y:S02]  /*41d0*/  ISETP.GE.AND P0, PT, R16, R215.reuse, PT ;  /* 0x000000d71000720c */ /* 0x080fe40003f06270 */
[-C--:B------:R-:W-:Y:S02]  /*41e0*/  ISETP.GE.AND P4, PT, R19, R215.reuse, PT ;  /* 0x000000d71300720c */ /* 0x080fe40003f86270 */
[----:B------:R-:W-:Y:S02]  /*41f0*/  FSEL R178, R56, -INF , !P1 ;  /* 0xff80000038b27808 */ /* 0x000fe40004800000 */
[----:B------:R-:W-:Y:S02]  /*4200*/  ISETP.GE.AND P1, PT, R18, R215, PT ;  /* 0x000000d71200720c */ /* 0x000fe40003f26270 */
[----:B------:R-:W-:Y:S02]  /*4210*/  FSEL R14, R62, -INF , !P5 ;  /* 0xff8000003e0e7808 */ /* 0x000fe40006800000 */
[----:B------:R-:W-:Y:S01]  /*4220*/  ISETP.GE.AND P5, PT, R7, R214, PT ;  /* 0x000000d60700720c */ /* 0x000fe20003fa6270 */
[----:B------:R-:W-:Y:S01]  /*4230*/  VIADD R7, R220, 0x31 ;  /* 0x00000031dc077836 */ /* 0x000fe20000000000 */
[----:B------:R-:W-:-:S02]  /*4240*/  FSEL R194, R53, -INF , !P0 ;  /* 0xff80000035c27808 */ /* 0x000fc40004000000 */
[----:B------:R-:W-:Y:S02]  /*4250*/  FSEL R174, R57, -INF , !P4 ;  /* 0xff80000039ae7808 */ /* 0x000fe40006000000 */
[----:B------:R-:W-:Y:S02]  /*4260*/  ISETP.GE.AND P0, PT, R20, R213, PT ;  /* 0x000000d51400720c */ /* 0x000fe40003f06270 */
[----:B------:R-:W-:Y:S02]  /*4270*/  FSEL R200, R52, -INF , !P1 ;  /* 0xff80000034c87808 */ /* 0x000fe40004800000 */
[----:B------:R-:W-:Y:S02]  /*4280*/  ISETP.GE.AND P4, PT, R23, R212, PT ;  /* 0x000000d41700720c */ /* 0x000fe40003f86270 */
[----:B------:R-:W-:Y:S02]  /*4290*/  ISETP.GE.AND P1, PT, R17, R215, PT ;  /* 0x000000d71100720c */ /* 0x000fe40003f26270 */
[----:B------:R-:W-:-:S02]  /*42a0*/  FSEL R81, R81, -INF , !P0 ;  /* 0xff80000051517808 */ /* 0x000fc40004000000 */
[-C--:B------:R-:W-:Y:S02]  /*42b0*/  ISETP.GE.AND P0, PT, R7, R213.reuse, PT ;  /* 0x000000d50700720c */ /* 0x080fe40003f06270 */
[----:B------:R-:W-:Y:S02]  /*42c0*/  FSEL R188, R34, -INF , !P4 ;  /* 0xff80000022bc7808 */ /* 0x000fe40006000000 */
[----:B------:R-:W-:Y:S02]  /*42d0*/  FSEL R204, R100, -INF , !P1 ;  /* 0xff80000064cc7808 */ /* 0x000fe40004800000 */
[-C--:B------:R-:W-:Y:S02]  /*42e0*/  ISETP.GE.AND P4, PT, R220, R213.reuse, PT ;  /* 0x000000d5dc00720c */ /* 0x080fe40003f86270 */
[----:B------:R-:W-:Y:S02]  /*42f0*/  ISETP.GE.AND P1, PT, R23, R213, PT ;  /* 0x000000d51700720c */ /* 0x000fe40003f26270 */
[----:B------:R-:W-:-:S02]  /*4300*/  FSEL R190, R33, -INF , !P0 ;  /* 0xff80000021be7808 */ /* 0x000fc40004000000 */
[----:B------:R-:W-:Y:S02]  /*4310*/  FSEL R33, R80, -INF , !P4 ;  /* 0xff80000050217808 */ /* 0x000fe40006000000 */
[----:B------:R-:W-:Y:S01]  /*4320*/  FSEL R185, R32, -INF , !P1 ;  /* 0xff80000020b97808 */ /* 0x000fe20004800000 */
[----:B------:R-:W-:Y:S01]  /*4330*/  VIADD R32, R220, 0x39 ;  /* 0x00000039dc207836 */ /* 0x000fe20000000000 */
[----:B------:R-:W-:Y:S02]  /*4340*/  ISETP.GE.AND P1, PT, R7, R212, PT ;  /* 0x000000d40700720c */ /* 0x000fe40003f26270 */
[----:B------:R-:W-:Y:S02]  /*4350*/  FMNMX3.FTZ R34, R33, R81, R5, !PT ;  /* 0x0000005121227276 */ /* 0x000fe40007810005 */
[----:B------:R-:W-:Y:S02]  /*4360*/  FSEL R186, R35, -INF , !P1 ;  /* 0xff80000023ba7808 */ /* 0x000fe40004800000 */
[----:B------:R-:W-:-:S02]  /*4370*/  ISETP.GE.AND P4, PT, R2, R215, PT ;  /* 0x000000d70200720c */ /* 0x000fc40003f86270 */
[-C--:B------:R-:W-:Y:S02]  /*4380*/  ISETP.GE.AND P0, PT, R20, R212.reuse, PT ;  /* 0x000000d41400720c */ /* 0x080fe40003f06270 */
[----:B------:R-:W-:Y:S02]  /*4390*/  ISETP.GE.AND P1, PT, R220, R212, PT ;  /* 0x000000d4dc00720c */ /* 0x000fe40003f26270 */
[----:B------:R-:W-:Y:S02]  /*43a0*/  FMNMX3.FTZ R34, R34, R77, R13, !PT ;  /* 0x0000004d22227276 */ /* 0x000fe4000781000d */
[----:B------:R-:W-:Y:S02]  /*43b0*/  FSEL R206, R101, -INF , !P4 ;  /* 0xff80000065ce7808 */ /* 0x000fe40006000000 */
[----:B------:R-:W-:Y:S02]  /*43c0*/  FSEL R20, R83, -INF , !P0 ;  /* 0xff80000053147808 */ /* 0x000fe40004000000 */
[----:B------:R-:W-:-:S02]  /*43d0*/  FSEL R82, R82, -INF , !P1 ;  /* 0xff80000052527808 */ /* 0x000fc40004800000 */
[----:B------:R-:W-:Y:S02]  /*43e0*/  ISETP.GE.AND P4, PT, R22, R213, PT ;  /* 0x000000d51600720c */ /* 0x000fe40003f86270 */
[----:B------:R-:W-:Y:S02]  /*43f0*/  FMNMX3.FTZ R34, R34, R15, R9, !PT ;  /* 0x0000000f22227276 */ /* 0x000fe40007810009 */
[----:B------:R-:W-:Y:S02]  /*4400*/  ISETP.GE.AND P0, PT, R21, R214, PT ;  /* 0x000000d61500720c */ /* 0x000fe40003f06270 */
[----:B------:R-:W-:Y:S02]  /*4410*/  FMNMX3.FTZ R21, R82, R20, R78, !PT ;  /* 0x0000001452157276 */ /* 0x000fe4000781004e */
[----:B------:R-:W-:Y:S02]  /*4420*/  FSEL R183, R28, -INF , !P4 ;  /* 0xff8000001cb77808 */ /* 0x000fe40006000000 */
[----:B------:R-:W-:-:S02]  /*4430*/  FMNMX3.FTZ R28, R34, R11, R197, !PT ;  /* 0x0000000b221c7276 */ /* 0x000fc400078100c5 */
[----:B------:R-:W-:Y:S02]  /*4440*/  FMNMX3.FTZ R21, R21, R4, R12, !PT ;  /* 0x0000000415157276 */ /* 0x000fe4000781000c */
[----:B------:R-:W-:Y:S02]  /*4450*/  FMNMX3.FTZ R28, R28, R195, R191, !PT ;  /* 0x000000c31c1c7276 */ /* 0x000fe400078100bf */
[----:B------:R-:W-:Y:S02]  /*4460*/  ISETP.GE.AND P4, PT, R32, R213, PT ;  /* 0x000000d52000720c */ /* 0x000fe40003f86270 */
[----:B------:R-:W-:Y:S02]  /*4470*/  FMNMX3.FTZ R21, R21, R8, R14, !PT ;  /* 0x0000000815157276 */ /* 0x000fe4000781000e */
[----:B------:R-:W-:Y:S02]  /*4480*/  FMNMX3.FTZ R28, R28, R189, R185, !PT ;  /* 0x000000bd1c1c7276 */ /* 0x000fe400078100b9 */
[----:B------:R-:W-:-:S02]  /*4490*/  ISETP.GE.AND P1, PT, R23, R215, PT ;  /* 0x000000d71700720c */ /* 0x000fc40003f26270 */
[----:B------:R-:W-:Y:S02]  /*44a0*/  FSEL R187, R29, -INF , !P4 ;  /* 0xff8000001dbb7808 */ /* 0x000fe40006000000 */
[----:B------:R-:W-:Y:S02]  /*44b0*/  FMNMX3.FTZ R21, R21, R10, R202, !PT ;  /* 0x0000000a15157276 */ /* 0x000fe400078100ca */
[----:B------:R-:W-:Y:S02]  /*44c0*/  ISETP.GE.AND P4, PT, R6, R214, PT ;  /* 0x000000d60600720c */ /* 0x000fe40003f86270 */
[----:B------:R-:W-:Y:S02]  /*44d0*/  FMNMX3.FTZ R6, R28, R190, R183, !PT ;  /* 0x000000be1c067276 */ /* 0x000fe400078100b7 */
[----:B------:R-:W-:Y:S02]  /*44e0*/  FSEL R166, R108, -INF , !P1 ;  /* 0xff8000006ca67808 */ /* 0x000fe40004800000 */
[----:B------:R-:W-:-:S02]  /*44f0*/  ISETP.GE.AND P1, PT, R22, R212, PT ;  /* 0x000000d41600720c */ /* 0x000fc40003f26270 */
[----:B------:R-:W-:Y:S02]  /*4500*/  FMNMX3.FTZ R21, R21, R198, R196, !PT ;  /* 0x000000c615157276 */ /* 0x000fe400078100c4 */
[----:B------:R-:W-:Y:S02]  /*4510*/  FMNMX.FTZ R29, R187, R6, !PT ;  /* 0x00000006bb1d7209 */ /* 0x000fe40007810000 */
[----:B------:R-:W-:Y:S02]  /*4520*/  FSEL R184, R30, -INF , !P1 ;  /* 0xff8000001eb87808 */ /* 0x000fe40004800000 */
[----:B------:R-:W-:Y:S01]  /*4530*/  ISETP.GE.AND P1, PT, R32, R212, PT ;  /* 0x000000d42000720c */ /* 0x000fe20003f26270 */
[----:B------:R-:W1:Y:S01]  /*4540*/  SHFL.BFLY PT, R28, R29, 0x2, 0x1f ;  /* 0x0c401f001d1c7f89 */ /* 0x000e6200000e0000 */
[----:B------:R-:W-:Y:S02]  /*4550*/  FMNMX3.FTZ R21, R21, R210, R188, !PT ;  /* 0x000000d215157276 */ /* 0x000fe400078100bc */
[----:B------:R-:W-:-:S02]  /*4560*/  FSEL R182, R31, -INF , !P1 ;  /* 0xff8000001fb67808 */ /* 0x000fc40004800000 */
[----:B------:R-:W-:Y:S02]  /*4570*/  FMNMX3.FTZ R21, R21, R186, R184, !PT ;  /* 0x000000ba15157276 */ /* 0x000fe400078100b8 */
[----:B------:R-:W-:Y:S02]  /*4580*/  FSEL R69, R74, -INF , !P3 ;  /* 0xff8000004a457808 */ /* 0x000fe40005800000 */
[----:B------:R-:W-:Y:S02]  /*4590*/  FMNMX.FTZ R6, R182, R21, !PT ;  /* 0x00000015b6067209 */ /* 0x000fe40007810000 */
[-C--:B------:R-:W-:Y:S02]  /*45a0*/  ISETP.GE.AND P3, PT, R18, R214.reuse, PT ;  /* 0x000000d61200720c */ /* 0x080fe40003f66270 */
[----:B------:R-:W-:Y:S01]  /*45b0*/  ISETP.GE.AND P1, PT, R19, R214, PT ;  /* 0x000000d61300720c */ /* 0x000fe20003f26270 */
[----:B------:R-:W2:Y:S01]  /*45c0*/  SHFL.BFLY PT, R31, R6, 0x2, 0x1f ;  /* 0x0c401f00061f7f89 */ /* 0x000ea200000e0000 */
[----:B------:R-:W-:-:S02]  /*45d0*/  FSEL R175, R71, -INF , !P0 ;  /* 0xff80000047af7808 */ /* 0x000fc40004000000 */
[-C--:B------:R-:W-:Y:S02]  /*45e0*/  ISETP.GE.AND P0, PT, R2, R214.reuse, PT ;  /* 0x000000d60200720c */ /* 0x080fe40003f06270 */
[----:B------:R-:W-:Y:S02]  /*45f0*/  FSEL R173, R58, -INF , !P4 ;  /* 0xff8000003aad7808 */ /* 0x000fe40006000000 */
[----:B------:R-:W-:Y:S02]  /*4600*/  ISETP.GE.AND P4, PT, R23, R214, PT ;  /* 0x000000d61700720c */ /* 0x000fe40003f86270 */
[----:B------:R-:W-:Y:S02]  /*4610*/  FSEL R57, R75, -INF , !P5 ;  /* 0xff8000004b397808 */ /* 0x000fe40006800000 */
[----:B-1----:R-:W-:Y:S02]  /*4620*/  FMNMX.FTZ R29, R29, R28, !PT ;  /* 0x0000001c1d1d7209 */ /* 0x002fe40007810000 */
[----:B------:R-:W-:-:S02]  /*4630*/  ISETP.GE.AND P5, PT, R16, R214, PT ;  /* 0x000000d61000720c */ /* 0x000fc40003fa6270 */
[----:B------:R-:W-:Y:S01]  /*4640*/  FSEL R177, R70, -INF , !P2 ;  /* 0xff80000046b17808 */ /* 0x000fe20005000000 */
[----:B------:R-:W1:Y:S01]  /*4650*/  SHFL.BFLY PT, R2, R29, 0x1, 0x1f ;  /* 0x0c201f001d027f89 */ /* 0x000e6200000e0000 */
[----:B------:R-:W-:Y:S02]  /*4660*/  ISETP.GE.AND P2, PT, R17, R214, PT ;  /* 0x000000d61100720c */ /* 0x000fe40003f46270 */
[----:B------:R-:W-:Y:S02]  /*4670*/  FSEL R171, R59, -INF , !P1 ;  /* 0xff8000003bab7808 */ /* 0x000fe40004800000 */
[----:B------:R-:W-:Y:S02]  /*4680*/  FSEL R193, R54, -INF , !P3 ;  /* 0xff80000036c17808 */ /* 0x000fe40005800000 */
[----:B------:R-:W-:Y:S02]  /*4690*/  ISETP.GE.AND P1, PT, R7, R215, PT ;  /* 0x000000d70700720c */ /* 0x000fe40003f26270 */
[----:B--2---:R-:W-:-:S02]  /*46a0*/  FMNMX.FTZ R23, R6, R31, !PT ;  /* 0x0000001f06177209 */ /* 0x004fc40007810000 */
[-C--:B------:R-:W-:Y:S02]  /*46b0*/  ISETP.GE.AND P3, PT, R7, R214.reuse, PT ;  /* 0x000000d60700720c */ /* 0x080fe40003f66270 */
[----:B------:R-:W-:Y:S02]  /*46c0*/  FSEL R199, R55, -INF , !P5 ;  /* 0xff80000037c77808 */ /* 0x000fe40006800000 */
[----:B------:R-:W-:Y:S02]  /*46d0*/  FSEL R203, R102, -INF , !P2 ;  /* 0xff80000066cb7808 */ /* 0x000fe40005000000 */
[----:B------:R-:W-:Y:S02]  /*46e0*/  FSEL R67, R109, -INF , !P1 ;  /* 0xff8000006d437808 */ /* 0x000fe40004800000 */
[C---:B------:R-:W-:Y:S02]  /*46f0*/  ISETP.GE.AND P5, PT, R22.reuse, R215, PT ;  /* 0x000000d71600720c */ /* 0x040fe40003fa6270 */
[----:B------:R-:W-:-:S02]  /*4700*/  ISETP.GE.AND P2, PT, R22, R214, PT ;  /* 0x000000d61600720c */ /* 0x000fc40003f46270 */
[----:B------:R-:W-:Y:S02]  /*4710*/  FSEL R205, R103, -INF , !P0 ;  /* 0xff80000067cd7808 */ /* 0x000fe40004000000 */
[----:B-1----:R-:W-:Y:S02]  /*4720*/  FMNMX.FTZ R2, R29, R2, !PT ;  /* 0x000000021d027209 */ /* 0x002fe40007810000 */
[----:B------:R-:W1:Y:S01]  /*4730*/  LDC R29, c[0x0][0x4f8] ;  /* 0x00013e00ff1d7b82 */ /* 0x000e620000000800 */
[----:B------:R-:W-:Y:S02]  /*4740*/  FSEL R66, R24, -INF , !P5 ;  /* 0xff80000018427808 */ /* 0x000fe40006800000 */
[C---:B---3--:R-:W-:Y:S01]  /*4750*/  FMUL.FTZ R192, R2.reuse, UR6 ;  /* 0x0000000602c07c20 */ /* 0x048fe20008410000 */
[----:B------:R-:W-:Y:S02]  /*4760*/  FSETP.NEU.FTZ.AND P1, PT, R2, -INF , PT ;  /* 0xff8000000200780b */ /* 0x000fe40003f3d000 */
[----:B------:R-:W-:-:S02]  /*4770*/  FSEL R63, R110, -INF , !P4 ;  /* 0xff8000006e3f7808 */ /* 0x000fc40006000000 */
[----:B------:R-:W-:Y:S02]  /*4780*/  FSEL R192, R192, RZ, P1 ;  /* 0x000000ffc0c07208 */ /* 0x000fe40000800000 */
[----:B------:R-:W-:Y:S01]  /*4790*/  ISETP.GE.AND P1, PT, R32, R215, PT ;  /* 0x000000d72000720c */ /* 0x000fe20003f26270 */
[C---:B----4-:R-:W-:Y:S01]  /*47a0*/  VIADD R21, R237.reuse, 0xbb67ae85 ;  /* 0xbb67ae85ed157836 */ /* 0x050fe20000000000 */
[C---:B------:R-:W-:Y:S01]  /*47b0*/  LOP3.LUT R248, R236.reuse, R3, R217, 0x96, !PT ;  /* 0x00000003ecf87212 */ /* 0x040fe200078e96d9 */
[C---:B------:R-:W-:Y:S01]  /*47c0*/  VIADD R233, R236.reuse, 0x9e3779b9 ;  /* 0x9e3779b9ece97836 */ /* 0x040fe20000000000 */
[----:B------:R-:W-:Y:S01]  /*47d0*/  LOP3.LUT R18, R237, UR7, R229, 0x96, !PT ;  /* 0x00000007ed127c12 */ /* 0x000fe2000f8e96e5 */
[----:B------:R-:W-:Y:S02]  /*47e0*/  VIADD R231, R236, 0x3c6ef372 ;  /* 0x3c6ef372ece77836 */ /* 0x000fe40000000000 */
[----:B------:R-:W-:Y:S01]  /*47f0*/  FFMA.FTZ R51, R33, UR6, -R192 ;  /* 0x0000000621337c23 */ /* 0x000fe200080108c0 */
[----:B------:R-:W-:-:S04]  /*4800*/  IMAD.WIDE.U32 R248, R248, -0x2daee0ad, RZ ;  /* 0xd2511f53f8f87825 */ /* 0x000fc800078e00ff */
[--C-:B------:R-:W-:Y:S01]  /*4810*/  FFMA.FTZ R50, R81, UR6, -R192.reuse ;  /* 0x0000000651327c23 */ /* 0x100fe200080108c0 */
[----:B------:R-:W-:Y:S01]  /*4820*/  LOP3.LUT R3, R236, R3, R219, 0x96, !PT ;  /* 0x00000003ec037212 */ /* 0x000fe200078e96db */
[----:B------:R-:W-:Y:S01]  /*4830*/  FFMA.FTZ R47, R5, UR6, -R192 ;  /* 0x00000006052f7c23 */ /* 0x000fe200080108c0 */
[----:B------:R-:W-:Y:S01]  /*4840*/  IMAD.WIDE.U32 R18, R18, -0x326172a9, RZ ;  /* 0xcd9e8d5712127825 */ /* 0x000fe200078e00ff */
[----:B------:R-:W-:Y:S01]  /*4850*/  LOP3.LUT R242, R21, R228, R249, 0x96, !PT ;  /* 0x000000e415f27212 */ /* 0x000fe200078e96f9 */
[----:B------:R-:W-:Y:S01]  /*4860*/  MUFU.EX2 R51, R51 ;  /* 0x0000003300337308 */ /* 0x000fe20000000800 */
[----:B-1----:R-:W-:Y:S01]  /*4870*/  LOP3.LUT R29, R29, 0xff, RZ, 0xc0, !PT ;  /* 0x000000ff1d1d7812 */ /* 0x002fe200078ec0ff */
[----:B------:R-:W-:Y:S01]  /*4880*/  VIADD R223, R237, 0x76cf5d0a ;  /* 0x76cf5d0aeddf7836 */ /* 0x000fe20000000000 */
[----:B------:R-:W-:Y:S01]  /*4890*/  LOP3.LUT R0, R233, R216, R19, 0x96, !PT ;  /* 0x000000d8e9007212 */ /* 0x000fe200078e9613 */
[----:B------:R-:W-:Y:S01]  /*48a0*/  IMAD.WIDE.U32 R242, R242, -0x326172a9, RZ ;  /* 0xcd9e8d57f2f27825 */ /* 0x000fe200078e00ff */
[----:B------:R-:W1:Y:S01]  /*48b0*/  MUFU.EX2 R50, R50 ;  /* 0x0000003200327308 */ /* 0x000e620000000800 */
[----:B------:R-:W-:-:S02]  /*48c0*/  FSEL R65, R25, -INF , !P1 ;  /* 0xff80000019417808 */ /* 0x000fc40004800000 */
[--C-:B------:R-:W-:Y:S01]  /*48d0*/  FFMA.FTZ R43, R13, UR6, -R192.reuse ;  /* 0x000000060d2b7c23 */ /* 0x100fe200080108c0 */
[----:B------:R-:W-:Y:S01]  /*48e0*/  IMAD.WIDE.U32 R34, R0, -0x2daee0ad, RZ ;  /* 0xd2511f5300227825 */ /* 0x000fe200078e00ff */
[----:B------:R-:W-:Y:S01]  /*48f0*/  LOP3.LUT R30, R231, R18, R243, 0x96, !PT ;  /* 0x00000012e71e7212 */ /* 0x000fe200078e96f3 */
[----:B------:R-:W2:Y:S02]  /*4900*/  SHFL.BFLY PT, R0, R23, 0x1, 0x1f ;  /* 0x0c201f0017007f89 */ /* 0x000ea400000e0000 */
[----:B------:R-:W-:Y:S01]  /*4910*/  FFMA.FTZ R40, R9, UR6, -R192 ;  /* 0x0000000609287c23 */ /* 0x000fe200080108c0 */
[----:B------:R-:W-:Y:S01]  /*4920*/  VIADD R221, R237, 0x32370b8f ;  /* 0x32370b8feddd7836 */ /* 0x000fe20000000000 */
[----:B------:R-:W-:Y:S01]  /*4930*/  LOP3.LUT R16, R223, R248, R35, 0x96, !PT ;  /* 0x000000f8df107212 */ /* 0x000fe200078e9623 */
[----:B------:R-:W-:Y:S01]  /*4940*/  IMAD.WIDE.U32 R30, R30, -0x2daee0ad, RZ ;  /* 0xd2511f531e1e7825 */ /* 0x000fe200078e00ff */
[----:B------:R-:W-:-:S03]  /*4950*/  FSEL R62, R111, -INF , !P3 ;  /* 0xff8000006f3e7808 */ /* 0x000fc60005800000 */
[--C-:B------:R-:W-:Y:S01]  /*4960*/  FFMA.FTZ R46, R77, UR6, -R192.reuse ;  /* 0x000000064d2e7c23 */ /* 0x100fe200080108c0 */
[----:B------:R-:W-:Y:S01]  /*4970*/  FSEL R61, R26, -INF , !P2 ;  /* 0xff8000001a3d7808 */ /* 0x000fe20005000000 */
[----:B------:R-:W-:Y:S01]  /*4980*/  VIADD R211, R236, 0xdaa66d2b ;  /* 0xdaa66d2becd37836 */ /* 0x000fe20000000000 */
[----:B------:R-:W-:Y:S01]  /*4990*/  LOP3.LUT R6, R221, R34, R31, 0x96, !PT ;  /* 0x00000022dd067212 */ /* 0x000fe200078e961f */
[----:B------:R-:W-:Y:S01]  /*49a0*/  IMAD.WIDE.U32 R16, R16, -0x326172a9, RZ ;  /* 0xcd9e8d5710107825 */ /* 0x000fe200078e00ff */
[----:B------:R-:W-:Y:S01]  /*49b0*/  MUFU.EX2 R47, R47 ;  /* 0x0000002f002f7308 */ /* 0x000fe20000000800 */
[----:B------:R-:W-:Y:S02]  /*49c0*/  LOP3.LUT R55, R233, R218, R19, 0x96, !PT ;  /* 0x000000dae9377212 */ /* 0x000fe400078e9613 */
[--C-:B------:R-:W-:Y:S01]  /*49d0*/  FFMA.FTZ R42, R15, UR6, -R192.reuse ;  /* 0x000000060f2a7c23 */ /* 0x100fe200080108c0 */
[----:B------:R-:W-:Y:S01]  /*49e0*/  IMAD.WIDE.U32 R6, R6, -0x326172a9, RZ ;  /* 0xcd9e8d5706067825 */ /* 0x000fe200078e00ff */
[----:B------:R-:W-:Y:S01]  /*49f0*/  LOP3.LUT R17, R211, R242, R17, 0x96, !PT ;  /* 0x000000f2d3117212 */ /* 0x000fe200078e9611 */
[----:B------:R-:W-:Y:S02]  /*4a00*/  MUFU.EX2 R46, R46 ;  /* 0x0000002e002e7308 */ /* 0x000fe40000000800 */
[----:B------:R-:W-:Y:S01]  /*4a10*/  FFMA.FTZ R37, R11, UR6, -R192 ;  /* 0x000000060b257c23 */ /* 0x000fe200080108c0 */
[----:B------:R-:W-:-:S02]  /*4a20*/  VIADD R209, R236, 0x78dde6e4 ;  /* 0x78dde6e4ecd17836 */ /* 0x000fc40000000000 */
[----:B------:R-:W-:Y:S01]  /*4a30*/  IMAD.WIDE.U32 R34, R17, -0x2daee0ad, RZ ;  /* 0xd2511f5311227825 */ /* 0x000fe200078e00ff */
[----:B------:R-:W-:Y:S02]  /*4a40*/  MUFU.EX2 R43, R43 ;  /* 0x0000002b002b7308 */ /* 0x000fe40000000800 */
[----:B------:R-:W-:Y:S01]  /*4a50*/  LOP3.LUT R16, R209, R16, R7, 0x96, !PT ;  /* 0x00000010d1107212 */ /* 0x000fe200078e9607 */
[----:B------:R-:W-:Y:S01]  /*4a60*/  VIADD R208, R237, 0xed9eba14 ;  /* 0xed9eba14edd07836 */ /* 0x000fe20000000000 */
[----:B--2---:R-:W-:Y:S01]  /*4a70*/  FMNMX.FTZ R0, R23, R0, !PT ;  /* 0x0000000017007209 */ /* 0x004fe20007810000 */
[----:B------:R-:W-:Y:S01]  /*4a80*/  VIADD R207, R237, 0xa9066899 ;  /* 0xa9066899edcf7836 */ /* 0x000fe20000000000 */
[----:B------:R-:W-:Y:S01]  /*4a90*/  MUFU.EX2 R42, R42 ;  /* 0x0000002a002a7308 */ /* 0x000fe20000000800 */
[----:B------:R-:W-:Y:S01]  /*4aa0*/  IMAD.WIDE.U32 R16, R16, -0x2daee0ad, RZ ;  /* 0xd2511f5310107825 */ /* 0x000fe200078e00ff */
[----:B------:R-:W-:-:S03]  /*4ab0*/  LOP3.LUT R22, R208, R30, R35, 0x96, !PT ;  /* 0x0000001ed0167212 */ /* 0x000fc600078e9623 */
[C---:B------:R-:W-:Y:S01]  /*4ac0*/  FMUL.FTZ R181, R0.reuse, UR6 ;  /* 0x0000000600b57c20 */ /* 0x040fe20008410000 */
[----:B------:R-:W-:Y:S01]  /*4ad0*/  FSETP.NEU.FTZ.AND P0, PT, R0, -INF , PT ;  /* 0xff8000000000780b */ /* 0x000fe20003f1d000 */
[----:B------:R-:W-:Y:S01]  /*4ae0*/  VIADD R201, R236, 0xb54cda56 ;  /* 0xb54cda56ecc97836 */ /* 0x000fe20000000000 */
[----:B------:R-:W-:Y:S01]  /*4af0*/  LOP3.LUT R34, R207, R34, R17, 0x96, !PT ;  /* 0x00000022cf227212 */ /* 0x000fe200078e9611 */
[----:B------:R-:W-:Y:S01]  /*4b00*/  IMAD.WIDE.U32 R22, R22, -0x326172a9, RZ ;  /* 0xcd9e8d5716167825 */ /* 0x000fe200078e00ff */
[----:B------:R-:W-:Y:S01]  /*4b10*/  FSEL R181, R181, RZ, P0 ;  /* 0x000000ffb5b57208 */ /* 0x000fe20000000000 */
[----:B------:R-:W-:Y:S01]  /*4b20*/  MUFU.EX2 R40, R40 ;  /* 0x0000002800287308 */ /* 0x000fe20000000800 */
[----:B------:R-:W-:Y:S01]  /*4b30*/  ISETP.GE.AND P0, PT, R32, R214, PT ;  /* 0x000000d62000720c */ /* 0x000fe20003f06270 */
[----:B------:R-:W-:-:S04]  /*4b40*/  IMAD.WIDE.U32 R34, R34, -0x326172a9, RZ ;  /* 0xcd9e8d5722227825 */ /* 0x000fc800078e00ff */
[--C-:B------:R-:W-:Y:S01]  /*4b50*/  FFMA.FTZ R48, R20, UR6, -R181.reuse ;  /* 0x0000000614307c23 */ /* 0x100fe200080108b5 */
[----:B------:R-:W-:Y:S01]  /*4b60*/  FFMA.FTZ R49, R82, UR6, -R181 ;  /* 0x0000000652317c23 */ /* 0x000fe200080108b5 */
[----:B------:R-:W-:Y:S01]  /*4b70*/  VIADD R170, R236, 0x1715609d ;  /* 0x1715609decaa7836 */ /* 0x000fe20000000000 */
[----:B------:R-:W-:Y:S01]  /*4b80*/  LOP3.LUT R17, R201, R22, R35, 0x96, !PT ;  /* 0x00000016c9117212 */ /* 0x000fe200078e9623 */
[----:B------:R-:W-:Y:S01]  /*4b90*/  IMAD.WIDE.U32 R118, R3, -0x2daee0ad, RZ ;  /* 0xd2511f5303767825 */ /* 0x000fe200078e00ff */
[----:B------:R-:W-:Y:S01]  /*4ba0*/  PRMT R7, R34, 0x7771, RZ ;  /* 0x0000777122077816 */ /* 0x000fe200000000ff */
[----:B------:R-:W-:Y:S01]  /*4bb0*/  MUFU.EX2 R48, R48 ;  /* 0x0000003000307308 */ /* 0x000fe20000000800 */
[----:B------:R-:W-:Y:S01]  /*4bc0*/  LOP3.LUT R28, R17, 0xffff, RZ, 0xc0, !PT ;  /* 0x0000ffff111c7812 */ /* 0x000fe200078ec0ff */
[----:B------:R-:W-:Y:S01]  /*4bd0*/  VIADD R168, R237, 0x646e171e ;  /* 0x646e171eeda87836 */ /* 0x000fe20000000000 */
[----:B------:R-:W-:Y:S01]  /*4be0*/  LOP3.LUT R3, R170, R6, R23, 0x96, !PT ;  /* 0x00000006aa037212 */ /* 0x000fe200078e9617 */
[----:B------:R-:W-:Y:S01]  /*4bf0*/  IMAD R52, R29, 0x10000, R29 ;  /* 0x000100001d347824 */ /* 0x000fe200078e021d */
[----:B------:R-:W-:Y:S01]  /*4c00*/  LOP3.LUT R30, R17, 0xff, RZ, 0xc0, !PT ;  /* 0x000000ff111e7812 */ /* 0x000fe200078ec0ff */
[----:B------:R-:W-:Y:S01]  /*4c10*/  IMAD.MOV.U32 R22, RZ, RZ, R34 ;  /* 0x000000ffff167224 */ /* 0x000fe200078e0022 */
[----:B------:R-:W-:Y:S01]  /*4c20*/  SHF.R.U32.HI R5, RZ, 0x8, R28 ;  /* 0x00000008ff057819 */ /* 0x000fe2000001161c */
[----:B------:R-:W-:Y:S01]  /*4c30*/  IMAD.WIDE.U32 R24, R3, -0x2daee0ad, RZ ;  /* 0xd2511f5303187825 */ /* 0x000fe200078e00ff */
[----:B------:R-:W-:Y:S01]  /*4c40*/  LOP3.LUT R250, R21, R228, R119, 0x96, !PT ;  /* 0x000000e415fa7212 */ /* 0x000fe200078e9677 */
[----:B------:R-:W2:Y:S01]  /*4c50*/  MUFU.EX2 R49, R49 ;  /* 0x0000003100317308 */ /* 0x000ea20000000800 */
[----:B------:R-:W-:Y:S01]  /*4c60*/  PRMT R5, R30, 0x5410, R5 ;  /* 0x000054101e057816 */ /* 0x000fe20000000005 */
[----:B------:R-:W-:Y:S01]  /*4c70*/  FFMA.FTZ R44, R4, UR6, -R181 ;  /* 0x00000006042c7c23 */ /* 0x000fe200080108b5 */
[----:B------:R-:W-:Y:S01]  /*4c80*/  LOP3.LUT R33, R168, R16, R25, 0x96, !PT ;  /* 0x00000010a8217212 */ /* 0x000fe200078e9619 */
[----:B------:R-:W-:Y:S01]  /*4c90*/  IMAD.WIDE.U32 R250, R250, -0x326172a9, RZ ;  /* 0xcd9e8d57fafa7825 */ /* 0x000fe200078e00ff */
[----:B------:R-:W-:-:S03]  /*4ca0*/  PRMT R20, R17, 0x7632, R20 ;  /* 0x0000763211147816 */ /* 0x000fc60000000014 */
[----:B------:R-:W-:Y:S01]  /*4cb0*/  FFMA.FTZ R45, R78, UR6, -R181 ;  /* 0x000000064e2d7c23 */ /* 0x000fe200080108b5 */
[----:B------:R-:W-:Y:S01]  /*4cc0*/  SHF.R.U32.HI R137, RZ, 0x18, R17 ;  /* 0x00000018ff897819 */ /* 0x000fe20000011611 */
[----:B------:R-:W-:Y:S01]  /*4cd0*/  MUFU.EX2 R44, R44 ;  /* 0x0000002c002c7308 */ /* 0x000fe20000000800 */
[----:B------:R-:W-:Y:S01]  /*4ce0*/  HSET2.LE.AND R136, R5, R52, PT ;  /* 0x0000003405887233 */ /* 0x000fe20003803000 */
[----:B------:R-:W-:Y:S01]  /*4cf0*/  IMAD.WIDE.U32 R100, R55, -0x2daee0ad, RZ ;  /* 0xd2511f5337647825 */ /* 0x000fe200078e00ff */
[----:B-1----:R-:W-:Y:S01]  /*4d00*/  F2FP.BF16.F32.PACK_AB R17, R50, R51 ;  /* 0x000000333211723e */ /* 0x002fe200000010ff */
[----:B------:R-:W1:Y:S01]  /*4d10*/  MUFU.EX2 R45, R45 ;  /* 0x0000002d002d7308 */ /* 0x000e620000000800 */
[----:B------:R-:W-:Y:S01]  /*4d20*/  PRMT R16, R33, 0x7632, R16 ;  /* 0x0000763221107816 */ /* 0x000fe20000000010 */
[----:B------:R-:W-:Y:S01]  /*4d30*/  FFMA.FTZ R41, R12, UR6, -R181 ;  /* 0x000000060c297c23 */ /* 0x000fe200080108b5 */
[----:B------:R-:W-:Y:S01]  /*4d40*/  LOP3.LUT R58, R231, R18, R251, 0x96, !PT ;  /* 0x00000012e73a7212 */ /* 0x000fe200078e96fb */
[--C-:B------:R-:W-:Y:S01]  /*4d50*/  FFMA.FTZ R38, R8, UR6, -R181.reuse ;  /* 0x0000000608267c23 */ /* 0x100fe200080108b5 */
[----:B------:R-:W-:Y:S01]  /*4d60*/  LOP3.LUT R136, R17, R136, RZ, 0xc0, !PT ;  /* 0x0000008811887212 */ /* 0x000fe200078ec0ff */
[--C-:B------:R-:W-:Y:S01]  /*4d70*/  FFMA.FTZ R39, R14, UR6, -R181.reuse ;  /* 0x000000060e277c23 */ /* 0x100fe200080108b5 */
[C---:B------:R-:W-:Y:S01]  /*4d80*/  LOP3.LUT R35, R33.reuse, 0xffff, RZ, 0xc0, !PT ;  /* 0x0000ffff21237812 */ /* 0x040fe200078ec0ff */
[----:B------:R-:W-:Y:S01]  /*4d90*/  FFMA.FTZ R36, R10, UR6, -R181 ;  /* 0x000000060a247c23 */ /* 0x000fe200080108b5 */
[----:B------:R-:W-:Y:S01]  /*4da0*/  LOP3.LUT R18, R33, 0xff, RZ, 0xc0, !PT ;  /* 0x000000ff21127812 */ /* 0x000fe200078ec0ff */
[----:B------:R-:W-:Y:S01]  /*4db0*/  LDSM.16.MT88.4 R80, [R167] ;  /* 0x00000000a750783b */ /* 0x000fe20000004200 */
[----:B------:R-:W-:Y:S01]  /*4dc0*/  SHF.R.U32.HI R33, RZ, 0x18, R33 ;  /* 0x00000018ff217819 */ /* 0x000fe20000011621 */
[----:B------:R-:W3:Y:S01]  /*4dd0*/  MUFU.EX2 R37, R37 ;  /* 0x0000002500257308 */ /* 0x000ee20000000800 */
[----:B------:R-:W-:Y:S01]  /*4de0*/  LOP3.LUT R16, R16, 0xff, RZ, 0xc0, !PT ;  /* 0x000000ff10107812 */ /* 0x000fe200078ec0ff */
[----:B------:R-:W-:Y:S01]  /*4df0*/  STL.64 [R1], R118 ;  /* 0x0000007601007387 */ /* 0x000fe20000100a00 */
[----:B------:R-:W-:Y:S01]  /*4e00*/  FMNMX3.FTZ R17, R84, R116, R64, !PT ;  /* 0x0000007454117276 */ /* 0x000fe20007810040 */
[----:B------:R-:W-:Y:S01]  /*4e10*/  MUFU.EX2 R41, R41 ;  /* 0x0000002900297308 */ /* 0x000fe20000000800 */
[----:B------:R-:W-:-:S02]  /*4e20*/  PRMT R33, R16, 0x5410, R33 ;  /* 0x0000541010217816 */ /* 0x000fc40000000021 */
[----:B------:R-:W-:Y:S01]  /*4e30*/  FMNMX3.FTZ R17, R17, R86, R172, !PT ;  /* 0x0000005611117276 */ /* 0x000fe200078100ac */
[----:B------:R-:W4:Y:S01]  /*4e40*/  MUFU.EX2 R38, R38 ;  /* 0x0000002600267308 */ /* 0x000f220000000800 */
[----:B------:R-:W-:Y:S02]  /*4e50*/  FMNMX3.FTZ R16, R85, R87, R69, !PT ;  /* 0x0000005755107276 */ /* 0x000fe40007810045 */
[----:B------:R-:W-:Y:S01]  /*4e60*/  FMNMX3.FTZ R13, R17, R176, R178, !PT ;  /* 0x000000b0110d7276 */ /* 0x000fe200078100b2 */
[----:B------:R-:W-:Y:S01]  /*4e70*/  MUFU.EX2 R39, R39 ;  /* 0x0000002700277308 */ /* 0x000fe20000000800 */
[----:B------:R-:W-:Y:S02]  /*4e80*/  FMNMX3.FTZ R16, R16, R57, R177, !PT ;  /* 0x0000003910107276 */ /* 0x000fe400078100b1 */
[----:B------:R-:W-:Y:S01]  /*4e90*/  FMNMX3.FTZ R13, R13, R174, R200, !PT ;  /* 0x000000ae0d0d7276 */ /* 0x000fe200078100c8 */
[----:B------:R-:W4:Y:S01]  /*4ea0*/  MUFU.EX2 R36, R36 ;  /* 0x0000002400247308 */ /* 0x000f220000000800 */
[----:B------:R-:W-:-:S02]  /*4eb0*/  FMNMX3.FTZ R16, R16, R175, R173, !PT ;  /* 0x000000af10107276 */ /* 0x000fc400078100ad */
[----:B------:R-:W-:Y:S02]  /*4ec0*/  FMNMX3.FTZ R9, R13, R194, R204, !PT ;  /* 0x000000c20d097276 */ /* 0x000fe400078100cc */
[----:B------:R-:W-:Y:S01]  /*4ed0*/  FMNMX3.FTZ R16, R16, R171, R193, !PT ;  /* 0x000000ab10107276 */ /* 0x000fe200078100c1 */
[----:B------:R-:W-:Y:S01]  /*4ee0*/  LDSM.16.MT88.4 R12, [R169+0xb400] ;  /* 0x00b40000a90c783b */ /* 0x000fe20000004200 */
[----:B------:R-:W-:Y:S02]  /*4ef0*/  FMNMX3.FTZ R164, R9, R206, R166, !PT ;  /* 0x000000ce09a47276 */ /* 0x000fe400078100a6 */
[----:B------:R-:W-:Y:S02]  /*4f00*/  FMNMX3.FTZ R16, R16, R199, R203, !PT ;  /* 0x000000c710107276 */ /* 0x000fe400078100cb */
[----:B------:R-:W-:Y:S02]  /*4f10*/  LOP3.LUT R22, R22, 0xff, RZ, 0xc0, !PT ;  /* 0x000000ff16167812 */ /* 0x000fe400078ec0ff */
[----:B------:R-:W-:-:S02]  /*4f20*/  FMNMX3.FTZ R164, R164, R67, R66, !PT ;  /* 0x00000043a4a47276 */ /* 0x000fc40007810042 */
[----:B------:R-:W-:Y:S02]  /*4f30*/  FMNMX3.FTZ R9, R16, R205, R63, !PT ;  /* 0x000000cd10097276 */ /* 0x000fe4000781003f */
[----:B------:R-:W-:Y:S02]  /*4f40*/  PRMT R5, R22, 0x5410, R7 ;  /* 0x0000541016057816 */ /* 0x000fe40000000007 */
[C---:B------:R-:W-:Y:S02]  /*4f50*/  PRMT R22, R24.reuse, 0x7773, RZ ;  /* 0x0000777318167816 */ /* 0x040fe400000000ff */
[----:B------:R-:W-:Y:S02]  /*4f60*/  PRMT R3, R24, 0x7772, RZ ;  /* 0x0000777218037816 */ /* 0x000fe400000000ff */
[----:B------:R-:W-:Y:S02]  /*4f70*/  FMNMX.FTZ R164, R65, R164, !PT ;  /* 0x000000a441a47209 */ /* 0x000fe40007810000 */
[----:B------:R-:W-:-:S02]  /*4f80*/  FSEL R60, R27, -INF , !P0 ;  /* 0xff8000001b3c7808 */ /* 0x000fc40004000000 */
[----:B------:R-:W-:Y:S01]  /*4f90*/  FMNMX3.FTZ R9, R9, R62, R61, !PT ;  /* 0x0000003e09097276 */ /* 0x000fe2000781003d */
[----:B------:R-:W1:Y:S01]  /*4fa0*/  SHFL.BFLY PT, R53, R164, 0x2, 0x1f ;  /* 0x0c401f00a4357f89 */ /* 0x000e6200000e0000 */
[----:B------:R-:W-:Y:S02]  /*4fb0*/  PRMT R3, R3, 0x5410, R22 ;  /* 0x0000541003037816 */ /* 0x000fe40000000016 */
[----:B------:R-:W-:Y:S02]  /*4fc0*/  LOP3.LUT R4, R20, 0xff, RZ, 0xc0, !PT ;  /* 0x000000ff14047812 */ /* 0x000fe400078ec0ff */
[----:B------:R-:W-:Y:S02]  /*4fd0*/  FMNMX.FTZ R54, R60, R9, !PT ;  /* 0x000000093c367209 */ /* 0x000fe40007810000 */
[----:B------:R-:W-:Y:S02]  /*4fe0*/  PRMT R137, R4, 0x5410, R137 ;  /* 0x0000541004897816 */ /* 0x000fe40000000089 */
[----:B------:R-:W-:-:S02]  /*4ff0*/  LOP3.LUT R9, R3, 0xff00ff, RZ, 0xc0, !PT ;  /* 0x00ff00ff03097812 */ /* 0x000fc400078ec0ff */
[----:B------:R-:W3:Y:S01]  /*5000*/  SHFL.BFLY PT, R3, R54, 0x2, 0x1f ;  /* 0x0c401f0036037f89 */ /* 0x000ee200000e0000 */
[----:B------:R-:W-:Y:S02]  /*5010*/  HSET2.LE.AND R137, R137, R52, PT ;  /* 0x0000003489897233 */ /* 0x000fe40003803000 */
[----:B--2---:R-:W-:Y:S02]  /*5020*/  F2FP.BF16.F32.PACK_AB R20, R48, R49 ;  /* 0x000000313014723e */ /* 0x004fe400000010ff */
[----:B------:R-:W-:Y:S02]  /*5030*/  PRMT R139, R34, 0x7773, RZ ;  /* 0x00007773228b7816 */ /* 0x000fe400000000ff */
[----:B------:R-:W-:Y:S01]  /*5040*/  LOP3.LUT R137, R20, R137, RZ, 0xc0, !PT ;  /* 0x0000008914897212 */ /* 0x000fe200078ec0ff */
[----:B------:R-:W-:Y:S01]  /*5050*/  IMAD.MOV.U32 R20, RZ, RZ, R24 ;  /* 0x000000ffff147224 */ /* 0x000fe200078e0018 */
[----:B------:R-:W-:Y:S02]  /*5060*/  PRMT R28, R34, 0x7772, RZ ;  /* 0x00007772221c7816 */ /* 0x000fe400000000ff */
[----:B------:R-:W-:-:S02]  /*5070*/  PRMT R59, R24, 0x7771, RZ ;  /* 0x00007771183b7816 */ /* 0x000fc400000000ff */
[----:B------:R-:W-:Y:S01]  /*5080*/  LOP3.LUT R20, R20, 0xff, RZ, 0xc0, !PT ;  /* 0x000000ff14147812 */ /* 0x000fe200078ec0ff */
[----:B------:R-:W-:Y:S01]  /*5090*/  LDSM.16.MT88.4 R24, [R167+0x400] ;  /* 0x00040000a718783b */ /* 0x000fe20000004200 */
[----:B------:R-:W-:Y:S02]  /*50a0*/  PRMT R139, R28, 0x5410, R139 ;  /* 0x000054101c8b7816 */ /* 0x000fe4000000008b */
[----:B------:R-:W-:Y:S01]  /*50b0*/  PRMT R59, R20, 0x5410, R59 ;  /* 0x00005410143b7816 */ /* 0x000fe2000000003b */
[----:B------:R-:W-:Y:S01]  /*50c0*/  LDSM.16.MT88.4 R28, [R169+0x9400] ;  /* 0x00940000a91c783b */ /* 0x000fe20000004200 */
[----:B-1----:R-:W-:Y:S02]  /*50d0*/  FMNMX.FTZ R164, R164, R53, !PT ;  /* 0x00000035a4a47209 */ /* 0x002fe40007810000 */
[----:B------:R-:W-:Y:S01]  /*50e0*/  LOP3.LUT R139, R139, 0xff00ff, RZ, 0xc0, !PT ;  /* 0x00ff00ff8b8b7812 */ /* 0x000fe200078ec0ff */
[----:B------:R-:W-:Y:S01]  /*50f0*/  LDSM.16.MT88.4 R20, [R169+0xa400] ;  /* 0x00a40000a914783b */ /* 0x000fe20000004200 */
[--C-:B------:R-:W-:Y:S01]  /*5100*/  HSET2.LE.AND R34, R59, R52.reuse, PT ;  /* 0x000000343b227233 */ /* 0x100fe20003803000 */
[----:B------:R-:W-:Y:S01]  /*5110*/  IMAD.WIDE.U32 R58, R58, -0x2daee0ad, RZ ;  /* 0xd2511f533a3a7825 */ /* 0x000fe200078e00ff */
[----:B---3--:R-:W-:Y:S01]  /*5120*/  FMNMX.FTZ R3, R54, R3, !PT ;  /* 0x0000000336037209 */ /* 0x008fe20007810000 */
[----:B------:R-:W1:Y:S01]  /*5130*/  SHFL.BFLY PT, R53, R164, 0x1, 0x1f ;  /* 0x0c201f00a4357f89 */ /* 0x000e6200000e0000 */
[----:B------:R-:W-:-:S02]  /*5140*/  HSET2.LE.AND R138, R5, R52, PT ;  /* 0x00000034058a7233 */ /* 0x000fc40003803000 */
[----:B------:R-:W-:Y:S01]  /*5150*/  HSET2.LE.AND R139, R139, R52, PT ;  /* 0x000000348b8b7233 */ /* 0x000fe20003803000 */
[----:B------:R-:W2:Y:S01]  /*5160*/  SHFL.BFLY PT, R54, R3, 0x1, 0x1f ;  /* 0x0c201f0003367f89 */ /* 0x000ea200000e0000 */
[----:B------:R-:W-:Y:S02]  /*5170*/  F2FP.BF16.F32.PACK_AB R5, R46, R47 ;  /* 0x0000002f2e05723e */ /* 0x000fe400000010ff */
[----:B------:R-:W-:Y:S02]  /*5180*/  F2FP.BF16.F32.PACK_AB R4, R44, R45 ;  /* 0x0000002d2c04723e */ /* 0x000fe400000010ff */
[----:B------:R-:W-:Y:S02]  /*5190*/  LOP3.LUT R55, R223, R118, R101, 0x96, !PT ;  /* 0x00000076df377212 */ /* 0x000fe400078e9665 */
[----:B------:R-:W-:Y:S02]  /*51a0*/  LOP3.LUT R100, R221, R100, R59, 0x96, !PT ;  /* 0x00000064dd647212 */ /* 0x000fe400078e963b */
[----:B------:R-:W-:Y:S01]  /*51b0*/  LOP3.LUT R138, R5, R138, RZ, 0xc0, !PT ;  /* 0x0000008a058a7212 */ /* 0x000fe200078ec0ff */
[----:B------:R-:W-:Y:S01]  /*51c0*/  IMAD.WIDE.U32 R234, R55, -0x326172a9, RZ ;  /* 0xcd9e8d5737ea7825 */ /* 0x000fe200078e00ff */
[----:B------:R-:W-:-:S02]  /*51d0*/  LOP3.LUT R139, R4, R139, RZ, 0xc0, !PT ;  /* 0x0000008b048b7212 */ /* 0x000fc400078ec0ff */
[----:B------:R-:W3:Y:S01]  /*51e0*/  LDSM.16.MT88.4 R4, [R167+0x2000] ;  /* 0x00200000a704783b */ /* 0x000ee20000004200 */
[----:B------:R-:W-:Y:S01]  /*51f0*/  IMAD.WIDE.U32 R100, R100, -0x326172a9, RZ ;  /* 0xcd9e8d5764647825 */ /* 0x000fe200078e00ff */
[----:B------:R-:W-:Y:S02]  /*5200*/  SHF.R.U32.HI R35, RZ, 0x8, R35 ;  /* 0x00000008ff237819 */ /* 0x000fe40000011623 */
[----:B------:R-:W-:Y:S01]  /*5210*/  LOP3.LUT R55, R211, R250, R235, 0x96, !PT ;  /* 0x000000fad3377212 */ /* 0x000fe200078e96eb */
[C---:B------:R-:W-:Y:S01]  /*5220*/  HMMA.16816.F32.BF16 R156, R136.reuse, R148, RZ ;  /* 0x00000094889c723c */ /* 0x040fe200000418ff */
[----:B------:R-:W-:Y:S02]  /*5230*/  LOP3.LUT R234, R209, R234, R101, 0x96, !PT ;  /* 0x000000ead1ea7212 */ /* 0x000fe400078e9665 */
[----:B------:R-:W-:Y:S01]  /*5240*/  PRMT R35, R18, 0x5410, R35 ;  /* 0x0000541012237816 */ /* 0x000fe20000000023 */
[----:B------:R-:W-:Y:S01]  /*5250*/  IMAD.WIDE.U32 R102, R55, -0x2daee0ad, RZ ;  /* 0xd2511f5337667825 */ /* 0x000fe200078e00ff */
[--C-:B------:R-:W-:Y:S01]  /*5260*/  HSET2.LE.AND R8, R9, R52.reuse, PT ;  /* 0x0000003409087233 */ /* 0x100fe20003803000 */
[----:B------:R-:W3:Y:S01]  /*5270*/  LDSM.16.MT88.4 R16, [R167+0x1400] ;  /* 0x00140000a710783b */ /* 0x000ee20000004200 */
[--C-:B------:R-:W-:Y:S01]  /*5280*/  HSET2.LE.AND R33, R33, R52.reuse, PT ;  /* 0x0000003421217233 */ /* 0x100fe20003803000 */
[----:B------:R-:W-:Y:S01]  /*5290*/  IMAD.WIDE.U32 R234, R234, -0x2daee0ad, RZ ;  /* 0xd2511f53eaea7825 */ /* 0x000fe200078e00ff */
[----:B------:R-:W-:Y:S01]  /*52a0*/  HSET2.LE.AND R32, R35, R52, PT ;  /* 0x0000003423207233 */ /* 0x000fe20003803000 */
[----:B------:R-:W-:Y:S01]  /*52b0*/  HMMA.16816.F32.BF16 R72, R136, R80, RZ ;  /* 0x000000508848723c */ /* 0x000fe200000418ff */
[----:B------:R-:W-:-:S02]  /*52c0*/  F2FP.BF16.F32.PACK_AB R9, R42, R43 ;  /* 0x0000002b2a09723e */ /* 0x000fc400000010ff */
[----:B------:R-:W-:Y:S02]  /*52d0*/  F2FP.BF16.F32.PACK_AB R11, R37, R40 ;  /* 0x00000028250b723e */ /* 0x000fe400000010ff */
[----:B----4-:R-:W-:Y:S02]  /*52e0*/  F2FP.BF16.F32.PACK_AB R10, R38, R41 ;  /* 0x00000029260a723e */ /* 0x010fe400000010ff */
[----:B------:R-:W-:Y:S01]  /*52f0*/  F2FP.BF16.F32.PACK_AB R35, R36, R39 ;  /* 0x000000272423723e */ /* 0x000fe200000010ff */
[C---:B------:R-:W-:Y:S01]  /*5300*/  HMMA.16816.F32.BF16 R88, R136.reuse, R96, RZ ;  /* 0x000000608858723c */ /* 0x040fe200000418ff */
[----:B-1----:R-:W-:Y:S02]  /*5310*/  FMNMX.FTZ R164, R164, R53, !PT ;  /* 0x00000035a4a47209 */ /* 0x002fe40007810000 */
[----:B------:R-:W-:Y:S02]  /*5320*/  LOP3.LUT R59, R207, R102, R235, 0x96, !PT ;  /* 0x00000066cf3b7212 */ /* 0x000fe400078e96eb */
[----:B------:R-:W-:Y:S01]  /*5330*/  LOP3.LUT R102, R208, R58, R103, 0x96, !PT ;  /* 0x0000003ad0667212 */ /* 0x000fe200078e9667 */
[----:B------:R-:W-:Y:S01]  /*5340*/  FMUL.FTZ R179, R164, UR6 ;  /* 0x00000006a4b37c20 */ /* 0x000fe20008410000 */
[----:B------:R-:W-:Y:S01]  /*5350*/  LOP3.LUT R34, R11, R34, RZ, 0xc0, !PT ;  /* 0x000000220b227212 */ /* 0x000fe200078ec0ff */
[----:B------:R-:W-:Y:S01]  /*5360*/  IMAD.WIDE.U32 R58, R59, -0x326172a9, RZ ;  /* 0xcd9e8d573b3a7825 */ /* 0x000fe200078e00ff */
[----:B------:R-:W-:Y:S01]  /*5370*/  LOP3.LUT R35, R35, R8, RZ, 0xc0, !PT ;  /* 0x0000000823237212 */ /* 0x000fe200078ec0ff */
[----:B------:R-:W-:Y:S01]  /*5380*/  HMMA.16816.F32.BF16 R104, R136, R112, RZ ;  /* 0x000000708868723c */ /* 0x000fe200000418ff */
[----:B------:R-:W-:Y:S01]  /*5390*/  LOP3.LUT R32, R9, R32, RZ, 0xc0, !PT ;  /* 0x0000002009207212 */ /* 0x000fe200078ec0ff */
[----:B------:R-:W-:Y:S01]  /*53a0*/  IMAD.WIDE.U32 R102, R102, -0x326172a9, RZ ;  /* 0xcd9e8d5766667825 */ /* 0x000fe200078e00ff */
[----:B------:R-:W-:-:S02]  /*53b0*/  LOP3.LUT R33, R10, R33, RZ, 0xc0, !PT ;  /* 0x000000210a217212 */ /* 0x000fc400078ec0ff */
[----:B------:R-:W1:Y:S01]  /*53c0*/  LDSM.16.MT88.4 R8, [R167+0x2400] ;  /* 0x00240000a708783b */ /* 0x000e620000004200 */
[----:B--2---:R-:W-:Y:S01]  /*53d0*/  FMNMX.FTZ R3, R3, R54, !PT ;  /* 0x0000003603037209 */ /* 0x004fe20007810000 */
[----:B------:R-:W-:Y:S01]  /*53e0*/  IMAD.MOV.U32 R56, RZ, RZ, R58 ;  /* 0x000000ffff387224 */ /* 0x000fe200078e003a */
[----:B------:R-:W-:Y:S01]  /*53f0*/  FSETP.NEU.FTZ.AND P0, PT, R164, -INF , PT ;  /* 0xff800000a400780b */ /* 0x000fe20003f1d000 */
[C---:B------:R-:W-:Y:S01]  /*5400*/  HMMA.16816.F32.BF16 R120, R136.reuse, R128, RZ ;  /* 0x000000808878723c */ /* 0x040fe200000418ff */
[----:B------:R-:W-:Y:S01]  /*5410*/  LOP3.LUT R70, R201, R102, R59, 0x96, !PT ;  /* 0x00000066c9467212 */ /* 0x000fe200078e963b */
[----:B------:R-:W-:Y:S01]  /*5420*/  FMUL.FTZ R180, R3, UR6 ;  /* 0x0000000603b47c20 */ /* 0x000fe20008410000 */
[----:B------:R-:W-:Y:S02]  /*5430*/  FSEL R179, R179, RZ, P0 ;  /* 0x000000ffb3b37208 */ /* 0x000fe40000000000 */
[----:B------:R-:W-:Y:S02]  /*5440*/  FSETP.NEU.FTZ.AND P0, PT, R3, -INF , PT ;  /* 0xff8000000300780b */ /* 0x000fe40003f1d000 */
[----:B------:R-:W-:Y:S01]  /*5450*/  PRMT R71, R58, 0x7771, RZ ;  /* 0x000077713a477816 */ /* 0x000fe200000000ff */
[--C-:B------:R-:W-:Y:S01]  /*5460*/  FFMA.FTZ R55, R64, UR6, -R179.reuse ;  /* 0x0000000640377c23 */ /* 0x100fe200080108b3 */
[----:B------:R-:W-:Y:S01]  /*5470*/  FSEL R180, R180, RZ, P0 ;  /* 0x000000ffb4b47208 */ /* 0x000fe20000000000 */
[C---:B---3--:R-:W-:Y:S01]  /*5480*/  HMMA.16816.F32.BF16 R140, R136.reuse, R4, RZ ;  /* 0x00000004888c723c */ /* 0x048fe200000418ff */
[----:B------:R-:W-:Y:S01]  /*5490*/  LOP3.LUT R64, R70, 0xffff, RZ, 0xc0, !PT ;  /* 0x0000ffff46407812 */ /* 0x000fe200078ec0ff */
[--C-:B------:R-:W-:Y:S01]  /*54a0*/  FFMA.FTZ R222, R178, UR6, -R179.reuse ;  /* 0x00000006b2de7c23 */ /* 0x100fe200080108b3 */
[C---:B------:R-:W-:Y:S01]  /*54b0*/  PRMT R53, R58.reuse, 0x7773, RZ ;  /* 0x000077733a357816 */ /* 0x040fe200000000ff */
[--C-:B------:R-:W-:Y:S01]  /*54c0*/  FFMA.FTZ R59, R85, UR6, -R180.reuse ;  /* 0x00000006553b7c23 */ /* 0x100fe200080108b4 */
[----:B------:R-:W-:Y:S01]  /*54d0*/  PRMT R68, R58, 0x7772, RZ ;  /* 0x000077723a447816 */ /* 0x000fe200000000ff */
[----:B------:R-:W-:Y:S01]  /*54e0*/  FFMA.FTZ R58, R69, UR6, -R180 ;  /* 0x00000006453a7c23 */ /* 0x000fe200080108b4 */
[----:B------:R-:W-:Y:S01]  /*54f0*/  LOP3.LUT R54, R56, 0xff, RZ, 0xc0, !PT ;  /* 0x000000ff38367812 */ /* 0x000fe200078ec0ff */
[C---:B------:R-:W-:Y:S01]  /*5500*/  HMMA.16816.F32.BF16 R152, R136.reuse, R150, RZ ;  /* 0x000000968898723c */ /* 0x040fe200000418ff */
[----:B------:R-:W-:Y:S01]  /*5510*/  SHF.R.U32.HI R64, RZ, 0x8, R64 ;  /* 0x00000008ff407819 */ /* 0x000fe20000011640 */
[----:B------:R-:W-:Y:S01]  /*5520*/  FFMA.FTZ R56, R116, UR6, -R179 ;  /* 0x0000000674387c23 */ /* 0x000fe200080108b3 */
[----:B------:R-:W-:Y:S01]  /*5530*/  LOP3.LUT R69, R70, 0xff, RZ, 0xc0, !PT ;  /* 0x000000ff46457812 */ /* 0x000fe200078ec0ff */
[----:B------:R-:W-:Y:S01]  /*5540*/  FFMA.FTZ R57, R57, UR6, -R180 ;  /* 0x0000000639397c23 */ /* 0x000fe200080108b4 */
[----:B------:R-:W-:Y:S01]  /*5550*/  PRMT R68, R68, 0x5410, R53 ;  /* 0x0000541044447816 */ /* 0x000fe20000000035 */
[----:B------:R-:W-:Y:S01]  /*5560*/  FFMA.FTZ R53, R84, UR6, -R179 ;  /* 0x0000000654357c23 */ /* 0x000fe200080108b3 */
[----:B------:R-:W-:Y:S01]  /*5570*/  PRMT R71, R54, 0x5410, R71 ;  /* 0x0000541036477816 */ /* 0x000fe20000000047 */
[C---:B------:R-:W-:Y:S01]  /*5580*/  HMMA.16816.F32.BF16 R76, R136.reuse, R82, RZ ;  /* 0x00000052884c723c */ /* 0x040fe200000418ff */
[--C-:B------:R-:W-:Y:S01]  /*5590*/  PRMT R69, R69, 0x5410, R64.reuse ;  /* 0x0000541045457816 */ /* 0x100fe20000000040 */
[----:B------:R-:W-:Y:S01]  /*55a0*/  FFMA.FTZ R54, R86, UR6, -R179 ;  /* 0x0000000656367c23 */ /* 0x000fe200080108b3 */
[----:B------:R-:W-:Y:S01]  /*55b0*/  PRMT R64, R70, 0x7632, R64 ;  /* 0x0000763246407816 */ /* 0x000fe20000000040 */
[----:B------:R-:W-:Y:S01]  /*55c0*/  FFMA.FTZ R87, R87, UR6, -R180 ;  /* 0x0000000657577c23 */ /* 0x000fe200080108b4 */
[----:B------:R-:W-:Y:S01]  /*55d0*/  MUFU.EX2 R53, R53 ;  /* 0x0000003500357308 */ /* 0x000fe20000000800 */
[----:B------:R-:W-:Y:S01]  /*55e0*/  SHF.R.U32.HI R70, RZ, 0x18, R70 ;  /* 0x00000018ff467819 */ /* 0x000fe20000011646 */
[--C-:B------:R-:W-:Y:S01]  /*55f0*/  FFMA.FTZ R171, R171, UR6, -R180.reuse ;  /* 0x00000006abab7c23 */ /* 0x100fe200080108b4 */
[C---:B------:R-:W-:Y:S01]  /*5600*/  HMMA.16816.F32.BF16 R92, R136.reuse, R98, RZ ;  /* 0x00000062885c723c */ /* 0x040fe200000418ff */
[----:B------:R-:W-:Y:S01]  /*5610*/  LOP3.LUT R101, R64, 0xff, RZ, 0xc0, !PT ;  /* 0x000000ff40657812 */ /* 0x000fe200078ec0ff */
[----:B------:R-:W2:Y:S01]  /*5620*/  MUFU.EX2 R56, R56 ;  /* 0x0000003800387308 */ /* 0x000ea20000000800 */
[----:B------:R-:W-:Y:S01]  /*5630*/  LOP3.LUT R85, R68, 0xff00ff, RZ, 0xc0, !PT ;  /* 0x00ff00ff44557812 */ /* 0x000fe200078ec0ff */
[----:B------:R-:W-:Y:S01]  /*5640*/  FFMA.FTZ R175, R175, UR6, -R180 ;  /* 0x00000006afaf7c23 */ /* 0x000fe200080108b4 */
[--C-:B------:R-:W-:Y:S01]  /*5650*/  HSET2.LE.AND R71, R71, R52.reuse, PT ;  /* 0x0000003447477233 */ /* 0x100fe20003803000 */
[----:B------:R-:W-:Y:S01]  /*5660*/  MUFU.EX2 R55, R55 ;  /* 0x0000003700377308 */ /* 0x000fe20000000800 */
[--C-:B------:R-:W-:Y:S01]  /*5670*/  HSET2.LE.AND R69, R69, R52.reuse, PT ;  /* 0x0000003445457233 */ /* 0x100fe20003803000 */
[C---:B------:R-:W-:Y:S01]  /*5680*/  HMMA.16816.F32.BF16 R108, R136.reuse, R114, RZ ;  /* 0x00000072886c723c */ /* 0x040fe200000418ff */
[----:B------:R-:W-:Y:S01]  /*5690*/  HSET2.LE.AND R85, R85, R52, PT ;  /* 0x0000003455557233 */ /* 0x000fe20003803000 */
[----:B------:R-:W3:Y:S04]  /*56a0*/  MUFU.EX2 R54, R54 ;  /* 0x0000003600367308 */ /* 0x000ee80000000800 */
[----:B------:R-:W-:Y:S02]  /*56b0*/  MUFU.EX2 R59, R59 ;  /* 0x0000003b003b7308 */ /* 0x000fe40000000800 */
[C---:B------:R-:W-:Y:S01]  /*56c0*/  HMMA.16816.F32.BF16 R124, R136.reuse, R130, RZ ;  /* 0x00000082887c723c */ /* 0x040fe200000418ff */
[----:B--2---:R-:W-:Y:S01]  /*56d0*/  F2FP.BF16.F32.PACK_AB R132, R56, R53 ;  /* 0x000000353884723e */ /* 0x004fe200000010ff */
[----:B------:R-:W-:Y:S03]  /*56e0*/  MUFU.EX2 R58, R58 ;  /* 0x0000003a003a7308 */ /* 0x000fe60000000800 */
[----:B------:R-:W-:Y:S01]  /*56f0*/  LOP3.LUT R132, R132, R69, RZ, 0xc0, !PT ;  /* 0x0000004584847212 */ /* 0x000fe200078ec0ff */
[----:B------:R-:W2:Y:S02]  /*5700*/  MUFU.EX2 R57, R57 ;  /* 0x0000003900397308 */ /* 0x000ea40000000800 */
[----:B------:R-:W-:Y:S01]  /*5710*/  HMMA.16816.F32.BF16 R136, R136, R6, RZ ;  /* 0x000000068888723c */ /* 0x000fe200000418ff */
[----:B---3--:R-:W-:Y:S01]  /*5720*/  F2FP.BF16.F32.PACK_AB R134, R54, R55 ;  /* 0x000000373686723e */ /* 0x008fe200000010ff */
[----:B------:R3:W4:Y:S03]  /*5730*/  MUFU.EX2 R64, R87 ;  /* 0x0000005700407308 */ /* 0x0007260000000800 */
[----:B------:R-:W-:Y:S01]  /*5740*/  LOP3.LUT R134, R134, R71, RZ, 0xc0, !PT ;  /* 0x0000004786867212 */ /* 0x000fe200078ec0ff */
[----:B------:R-:W-:Y:S02]  /*5750*/  MUFU.EX2 R171, R171 ;  /* 0x000000ab00ab7308 */ /* 0x000fe40000000800 */
[----:B------:R-:W-:Y:S02]  /*5760*/  HMMA.16816.F32.BF16 R156, R32, R28, R156 ;  /* 0x0000001c209c723c */ /* 0x000fe4000004189c */
[----:B------:R-:W-:Y:S01]  /*5770*/  MUFU.EX2 R175, R175 ;  /* 0x000000af00af7308 */ /* 0x000fe20000000800 */
[----:B---3--:R-:W-:-:S05]  /*5780*/  PRMT R87, R101, 0x5410, R70 ;  /* 0x0000541065577816 */ /* 0x008fca0000000046 */
[----:B------:R-:W-:Y:S01]  /*5790*/  HMMA.16816.F32.BF16 R72, R32, R24, R72 ;  /* 0x000000182048723c */ /* 0x000fe20000041848 */
[----:B------:R-:W-:-:S07]  /*57a0*/  HSET2.LE.AND R133, R87, R52, PT ;  /* 0x0000003457857233 */ /* 0x000fce0003803000 */
[C---:B------:R-:W-:Y:S08]  /*57b0*/  HMMA.16816.F32.BF16 R88, R32.reuse, R20, R88 ;  /* 0x000000142058723c */ /* 0x040ff00000041858 */
[C---:B------:R-:W-:Y:S08]  /*57c0*/  HMMA.16816.F32.BF16 R104, R32.reuse, R16, R104 ;  /* 0x000000102068723c */ /* 0x040ff00000041868 */
[C---:B------:R-:W-:Y:S08]  /*57d0*/  HMMA.16816.F32.BF16 R120, R32.reuse, R12, R120 ;  /* 0x0000000c2078723c */ /* 0x040ff00000041878 */
[C---:B-1----:R-:W-:Y:S08]  /*57e0*/  HMMA.16816.F32.BF16 R140, R32.reuse, R8, R140 ;  /* 0x00000008208c723c */ /* 0x042ff0000004188c */
[C---:B------:R-:W-:Y:S08]  /*57f0*/  HMMA.16816.F32.BF16 R152, R32.reuse, R30, R152 ;  /* 0x0000001e2098723c */ /* 0x040ff00000041898 */
[C---:B------:R-:W-:Y:S08]  /*5800*/  HMMA.16816.F32.BF16 R76, R32.reuse, R26, R76 ;  /* 0x0000001a204c723c */ /* 0x040ff0000004184c */
[C---:B------:R-:W-:Y:S08]  /*5810*/  HMMA.16816.F32.BF16 R92, R32.reuse, R22, R92 ;  /* 0x00000016205c723c */ /* 0x040ff0000004185c */
[C---:B------:R-:W-:Y:S08]  /*5820*/  HMMA.16816.F32.BF16 R108, R32.reuse, R18, R108 ;  /* 0x00000012206c723c */ /* 0x040ff0000004186c */
[C---:B------:R-:W-:Y:S08]  /*5830*/  HMMA.16816.F32.BF16 R124, R32.reuse, R14, R124 ;  /* 0x0000000e207c723c */ /* 0x040ff0000004187c */
[----:B------:R-:W-:Y:S01]  /*5840*/  HMMA.16816.F32.BF16 R136, R32, R10, R136 ;  /* 0x0000000a2088723c */ /* 0x000fe20000041888 */
[----:B--2---:R-:W-:Y:S01]  /*5850*/  F2FP.BF16.F32.PACK_AB R34, R57, R58 ;  /* 0x0000003a3922723e */ /* 0x004fe200000010ff */
[----:B------:R-:W-:Y:S01]  /*5860*/  IMAD.MOV.U32 R35, RZ, RZ, R119 ;  /* 0x000000ffff237224 */ /* 0x000fe200078e0077 */
[----:B----4-:R-:W-:-:S02]  /*5870*/  F2FP.BF16.F32.PACK_AB R32, R64, R59 ;  /* 0x0000003b4020723e */ /* 0x010fc400000010ff */
[----:B------:R-:W-:Y:S01]  /*5880*/  LOP3.LUT R135, R34, R85, RZ, 0xc0, !PT ;  /* 0x0000005522877212 */ /* 0x000fe200078ec0ff */
[----:B------:R-:W-:Y:S01]  /*5890*/  IMAD.MOV.U32 R34, RZ, RZ, R118 ;  /* 0x000000ffff227224 */ /* 0x000fe200078e0076 */
[----:B------:R-:W-:Y:S01]  /*58a0*/  LOP3.LUT R133, R32, R133, RZ, 0xc0, !PT ;  /* 0x0000008520857212 */ /* 0x000fe200078ec0ff */
[----:B------:R-:W-:Y:S01]  /*58b0*/  IMAD.MOV.U32 R235, RZ, RZ, R35 ;  /* 0x000000ffffeb7224 */ /* 0x000fe200078e0023 */
[----:B------:R-:W-:-:S05]  /*58c0*/  LOP3.LUT R32, R170, R100, R103, 0x96, !PT ;  /* 0x00000064aa207212 */ /* 0x000fca00078e9667 */
[----:B------:R-:W-:Y:S01]  /*58d0*/  IMAD.WIDE.U32 R32, R32, -0x2daee0ad, RZ ;  /* 0xd2511f5320207825 */ /* 0x000fe200078e00ff */
        /* <DEDUP_REMOVED lines=10> */
[C---:B------:R-:W-:Y:S01]  /*5980*/  HMMA.16816.F32.BF16 R144, R132.reuse, R4, RZ ;  /* 0x000000048490723c */ /* 0x040fe200000418ff */
[----:B------:R-:W-:Y:S01]  /*5990*/  LOP3.LUT R5, R168, R234, R33, 0x96, !PT ;  /* 0x000000eaa8057212 */ /* 0x000fe200078e9621 */
[----:B------:R-:W-:Y:S01]  /*59a0*/  IMAD.MOV.U32 R234, RZ, RZ, R34 ;  /* 0x000000ffffea7224 */ /* 0x000fe200078e0022 */
[----:B------:R-:W-:Y:S01]  /*59b0*/  PRMT R33, R32, 0x7773, RZ ;  /* 0x0000777320217816 */ /* 0x000fe200000000ff */
[----:B------:R-:W-:Y:S01]  /*59c0*/  FFMA.FTZ R34, R174, UR6, -R179 ;  /* 0x00000006ae227c23 */ /* 0x000fe200080108b3 */
[C---:B------:R-:W-:Y:S01]  /*59d0*/  PRMT R4, R32.reuse, 0x7772, RZ ;  /* 0x0000777220047816 */ /* 0x040fe200000000ff */
[----:B------:R-:W-:Y:S02]  /*59e0*/  MUFU.EX2 R174, R222 ;  /* 0x000000de00ae7308 */ /* 0x000fe40000000800 */
[----:B------:R-:W-:Y:S01]  /*59f0*/  HMMA.16816.F32.BF16 R132, R132, R6, RZ ;  /* 0x000000068484723c */ /* 0x000fe200000418ff */
[----:B------:R-:W-:Y:S01]  /*5a00*/  IMAD.MOV.U32 R6, RZ, RZ, R32 ;  /* 0x000000ffff067224 */ /* 0x000fe200078e0020 */
[----:B------:R-:W-:-:S02]  /*5a10*/  PRMT R7, R32, 0x7771, RZ ;  /* 0x0000777120077816 */ /* 0x000fc400000000ff */
[----:B------:R-:W-:Y:S02]  /*5a20*/  PRMT R4, R4, 0x5410, R33 ;  /* 0x0000541004047816 */ /* 0x000fe40000000021 */
[----:B------:R-:W-:Y:S02]  /*5a30*/  LOP3.LUT R6, R6, 0xff, RZ, 0xc0, !PT ;  /* 0x000000ff06067812 */ /* 0x000fe400078ec0ff */
[C---:B------:R-:W-:Y:S02]  /*5a40*/  LOP3.LUT R33, R5.reuse, 0xffff, RZ, 0xc0, !PT ;  /* 0x0000ffff05217812 */ /* 0x040fe400078ec0ff */
[----:B------:R-:W-:Y:S02]  /*5a50*/  PRMT R7, R6, 0x5410, R7 ;  /* 0x0000541006077816 */ /* 0x000fe40000000007 */
[C---:B------:R-:W-:Y:S02]  /*5a60*/  PRMT R6, R5.reuse, 0x7632, R6 ;  /* 0x0000763205067816 */ /* 0x040fe40000000006 */
[----:B------:R-:W-:-:S02]  /*5a70*/  LOP3.LUT R32, R5, 0xff, RZ, 0xc0, !PT ;  /* 0x000000ff05207812 */ /* 0x000fc400078ec0ff */
[----:B------:R-:W-:Y:S02]  /*5a80*/  SHF.R.U32.HI R5, RZ, 0x18, R5 ;  /* 0x00000018ff057819 */ /* 0x000fe40000011605 */
[----:B------:R-:W-:Y:S02]  /*5a90*/  LOP3.LUT R6, R6, 0xff, RZ, 0xc0, !PT ;  /* 0x000000ff06067812 */ /* 0x000fe400078ec0ff */
[----:B------:R-:W-:Y:S02]  /*5aa0*/  SHF.R.U32.HI R33, RZ, 0x8, R33 ;  /* 0x00000008ff217819 */ /* 0x000fe40000011621 */
[----:B------:R-:W-:Y:S01]  /*5ab0*/  PRMT R5, R6, 0x5410, R5 ;  /* 0x0000541006057816 */ /* 0x000fe20000000005 */
[----:B------:R-:W-:Y:S01]  /*5ac0*/  FFMA.FTZ R6, R172, UR6, -R179 ;  /* 0x00000006ac067c23 */ /* 0x000fe200080108b3 */
[--C-:B------:R-:W-:Y:S01]  /*5ad0*/  FFMA.FTZ R172, R173, UR6, -R180.reuse ;  /* 0x00000006adac7c23 */ /* 0x100fe200080108b4 */
[----:B------:R-:W-:Y:S01]  /*5ae0*/  PRMT R33, R32, 0x5410, R33 ;  /* 0x0000541020217816 */ /* 0x000fe20000000021 */
[----:B------:R1:W2:Y:S01]  /*5af0*/  MUFU.EX2 R173, R34 ;  /* 0x0000002200ad7308 */ /* 0x0002a20000000800 */
[--C-:B------:R-:W-:Y:S01]  /*5b00*/  FFMA.FTZ R32, R176, UR6, -R179.reuse ;  /* 0x00000006b0207c23 */ /* 0x100fe200080108b3 */
[--C-:B------:R-:W-:Y:S01]  /*5b10*/  FFMA.FTZ R176, R177, UR6, -R180.reuse ;  /* 0x00000006b1b07c23 */ /* 0x100fe200080108b4 */
[----:B------:R-:W-:Y:S01]  /*5b20*/  LOP3.LUT R35, R4, 0xff00ff, RZ, 0xc0, !PT ;  /* 0x00ff00ff04237812 */ /* 0x000fe200078ec0ff */
[----:B------:R-:W3:Y:S04]  /*5b30*/  MUFU.EX2 R172, R172 ;  /* 0x000000ac00ac7308 */ /* 0x000ee80000000800 */
[----:B------:R4:W-:Y:S04]  /*5b40*/  MUFU.EX2 R178, R6 ;  /* 0x0000000600b27308 */ /* 0x0009e80000000800 */
[----:B------:R-:W-:Y:S01]  /*5b50*/  MUFU.EX2 R177, R32 ;  /* 0x0000002000b17308 */ /* 0x000fe20000000800 */
[--C-:B------:R-:W-:Y:S01]  /*5b60*/  HSET2.LE.AND R5, R5, R52.reuse, PT ;  /* 0x0000003405057233 */ /* 0x100fe20003803000 */
[----:B------:R-:W-:Y:S01]  /*5b70*/  UIADD3 UR7, UPT, UPT, UR7, 0x1, URZ ;  /* 0x0000000107077890 */ /* 0x000fe2000fffe0ff */
[----:B------:R-:W-:Y:S01]  /*5b80*/  FFMA.FTZ R206, R206, UR6, -R179 ;  /* 0x00000006cece7c23 */ /* 0x000fe200080108b3 */
[----:B------:R-:W3:Y:S01]  /*5b90*/  MUFU.EX2 R176, R176 ;  /* 0x000000b000b07308 */ /* 0x000ee20000000800 */
[--C-:B------:R-:W-:Y:S01]  /*5ba0*/  FFMA.FTZ R205, R205, UR6, -R180.reuse ;  /* 0x00000006cdcd7c23 */ /* 0x100fe200080108b4 */
[----:B------:R-:W-:Y:S01]  /*5bb0*/  FFMA.FTZ R199, R199, UR6, -R180 ;  /* 0x00000006c7c77c23 */ /* 0x000fe200080108b4 */
[--C-:B------:R-:W-:Y:S01]  /*5bc0*/  FFMA.FTZ R202, R202, UR6, -R181.reuse ;  /* 0x00000006caca7c23 */ /* 0x100fe200080108b5 */
[----:B------:R-:W-:Y:S01]  /*5bd0*/  FFMA.FTZ R196, R196, UR6, -R181 ;  /* 0x00000006c4c47c23 */ /* 0x000fe200080108b5 */
[----:B-1----:R-:W-:Y:S01]  /*5be0*/  IMAD.MOV.U32 R34, RZ, RZ, R236 ;  /* 0x000000ffff227224 */ /* 0x002fe200078e00ec */
[----:B----4-:R-:W-:-:S02]  /*5bf0*/  HSET2.LE.AND R6, R7, R52, PT ;  /* 0x0000003407067233 */ /* 0x010fc40003803000 */
[----:B--2---:R-:W-:Y:S02]  /*5c00*/  F2FP.BF16.F32.PACK_AB R7, R173, R174 ;  /* 0x000000aead07723e */ /* 0x004fe400000010ff */
[----:B---3--:R-:W-:Y:S02]  /*5c10*/  F2FP.BF16.F32.PACK_AB R4, R171, R172 ;  /* 0x000000acab04723e */ /* 0x008fe400000010ff */
[----:B------:R-:W-:Y:S02]  /*5c20*/  LOP3.LUT R6, R7, R6, RZ, 0xc0, !PT ;  /* 0x0000000607067212 */ /* 0x000fe400078ec0ff */
[--C-:B------:R-:W-:Y:S01]  /*5c30*/  HSET2.LE.AND R7, R35, R52.reuse, PT ;  /* 0x0000003423077233 */ /* 0x100fe20003803000 */
[----:B------:R-:W-:Y:S01]  /*5c40*/  IMAD.MOV.U32 R35, RZ, RZ, R237 ;  /* 0x000000ffff237224 */ /* 0x000fe200078e00ed */
[----:B------:R-:W-:Y:S01]  /*5c50*/  F2FP.BF16.F32.PACK_AB R32, R175, R176 ;  /* 0x000000b0af20723e */ /* 0x000fe200000010ff */
[----:B------:R-:W-:Y:S01]  /*5c60*/  MUFU.EX2 R199, R199 ;  /* 0x000000c700c77308 */ /* 0x000fe20000000800 */
[--C-:B------:R-:W-:Y:S01]  /*5c70*/  FFMA.FTZ R186, R186, UR6, -R181.reuse ;  /* 0x00000006baba7c23 */ /* 0x100fe200080108b5 */
[----:B------:R-:W-:Y:S01]  /*5c80*/  LOP3.LUT R7, R4, R7, RZ, 0xc0, !PT ;  /* 0x0000000704077212 */ /* 0x000fe200078ec0ff */
[--C-:B------:R-:W-:Y:S01]  /*5c90*/  FFMA.FTZ R252, R182, UR6, -R181.reuse ;  /* 0x00000006b6fc7c23 */ /* 0x100fe200080108b5 */
[----:B------:R-:W-:Y:S01]  /*5ca0*/  HSET2.LE.AND R4, R33, R52, PT ;  /* 0x0000003421047233 */ /* 0x000fe20003803000 */
[----:B------:R-:W-:Y:S01]  /*5cb0*/  MUFU.EX2 R202, R202 ;  /* 0x000000ca00ca7308 */ /* 0x000fe20000000800 */
[----:B------:R-:W-:Y:S01]  /*5cc0*/  F2FP.BF16.F32.PACK_AB R33, R177, R178 ;  /* 0x000000b2b121723e */ /* 0x000fe200000010ff */
[----:B------:R-:W-:Y:S01]  /*5cd0*/  FFMA.FTZ R184, R184, UR6, -R181 ;  /* 0x00000006b8b87c23 */ /* 0x000fe200080108b5 */
[----:B------:R-:W-:Y:S01]  /*5ce0*/  LOP3.LUT R5, R32, R5, RZ, 0xc0, !PT ;  /* 0x0000000520057212 */ /* 0x000fe200078ec0ff */
[----:B------:R-:W-:Y:S01]  /*5cf0*/  MUFU.EX2 R196, R196 ;  /* 0x000000c400c47308 */ /* 0x000fe20000000800 */
[----:B------:R-:W-:Y:S01]  /*5d00*/  LOP3.LUT R4, R33, R4, RZ, 0xc0, !PT ;  /* 0x0000000421047212 */ /* 0x000fe200078ec0ff */
[----:B------:R-:W-:-:S02]  /*5d10*/  IMAD.MOV.U32 R33, RZ, RZ, R229 ;  /* 0x000000ffff217224 */ /* 0x000fc400078e00e5 */
[----:B------:R-:W-:Y:S01]  /*5d20*/  FADD.FTZ R59, R59, R64 ;  /* 0x000000403b3b7221 */ /* 0x000fe20000010000 */
[----:B------:R-:W-:Y:S01]  /*5d30*/  FADD.FTZ R56, R53, R56 ;  /* 0x0000003835387221 */ /* 0x000fe20000010000 */
[----:B------:R-:W-:Y:S01]  /*5d40*/  FADD.FTZ R50, R51, R50 ;  /* 0x0000003233327221 */ /* 0x000fe20000010000 */
[----:B------:R-:W-:Y:S01]  /*5d50*/  FADD.FTZ R48, R49, R48 ;  /* 0x0000003031307221 */ /* 0x000fe20000010000 */
[----:B------:R1:W5:Y:S01]  /*5d60*/  LDL.LU R237, [R1+0x40] ;  /* 0x0000400001ed7983 */ /* 0x0003620000300800 */
[----:B------:R-:W-:Y:S01]  /*5d70*/  HMMA.16816.F32.BF16 R144, R4, R8, R144 ;  /* 0x000000080490723c */ /* 0x000fe20000041890 */
[----:B------:R-:W-:Y:S01]  /*5d80*/  LOP3.LUT R8, R35, UR7, R33, 0x96, !PT ;  /* 0x0000000723087c12 */ /* 0x000fe2000f8e9621 */
[----:B------:R-:W-:-:S06]  /*5d90*/  IMAD.MOV.U32 R32, RZ, RZ, R228 ;  /* 0x000000ffff207224 */ /* 0x000fcc00078e00e4 */
[C---:B------:R-:W-:Y:S01]  /*5da0*/  HMMA.16816.F32.BF16 R116, R4.reuse, R12, R116 ;  /* 0x0000000c0474723c */ /* 0x040fe20000041874 */
[----:B------:R-:W-:Y:S01]  /*5db0*/  IMAD.WIDE.U32 R12, R8, -0x326172a9, RZ ;  /* 0xcd9e8d57080c7825 */ /* 0x000fe200078e00ff */
[----:B------:R-:W2:Y:S04]  /*5dc0*/  LDSM.16.MT88.4 R32, [R169+0x9800] ;  /* 0x00980000a920783b */ /* 0x000ea80000004200 */
[----:B------:R-:W-:Y:S02]  /*5dd0*/  LOP3.LUT R8, R233, R218, R13, 0x96, !PT ;  /* 0x000000dae9087212 */ /* 0x000fe400078e960d */
[----:B------:R-:W-:Y:S01]  /*5de0*/  HMMA.16816.F32.BF16 R100, R4, R16, R100 ;  /* 0x000000100464723c */ /* 0x000fe20000041864 */
[----:B------:R-:W-:-:S07]  /*5df0*/  LOP3.LUT R16, R231, R12, R251, 0x96, !PT ;  /* 0x0000000ce7107212 */ /* 0x000fce00078e96fb */
[----:B------:R-:W-:Y:S01]  /*5e00*/  HMMA.16816.F32.BF16 R112, R4, R18, R112 ;  /* 0x000000120470723c */ /* 0x000fe20000041870 */
[----:B------:R-:W-:Y:S01]  /*5e10*/  LOP3.LUT R233, R233, R216, R13, 0x96, !PT ;  /* 0x000000d8e9e97212 */ /* 0x000fe200078e960d */
[----:B------:R-:W-:Y:S01]  /*5e20*/  IMAD.WIDE.U32 R16, R16, -0x2daee0ad, RZ ;  /* 0xd2511f5310107825 */ /* 0x000fe200078e00ff */
[----:B------:R-:W-:-:S05]  /*5e30*/  LOP3.LUT R12, R231, R12, R243, 0x96, !PT ;  /* 0x0000000ce70c7212 */ /* 0x000fca00078e96f3 */
[----:B------:R-:W-:Y:S01]  /*5e40*/  HMMA.16816.F32.BF16 R128, R4, R14, R128 ;  /* 0x0000000e0480723c */ /* 0x000fe20000041880 */
[----:B------:R-:W-:-:S07]  /*5e50*/  IMAD.WIDE.U32 R230, R8, -0x2daee0ad, RZ ;  /* 0xd2511f5308e67825 */ /* 0x000fce00078e00ff */
[----:B------:R-:W-:Y:S01]  /*5e60*/  HMMA.16816.F32.BF16 R160, R4, R28, R160 ;  /* 0x0000001c04a0723c */ /* 0x000fe200000418a0 */
[----:B------:R-:W-:Y:S01]  /*5e70*/  IMAD.WIDE.U32 R232, R233, -0x2daee0ad, RZ ;  /* 0xd2511f53e9e87825 */ /* 0x000fe200078e00ff */
[----:B------:R-:W-:-:S06]  /*5e80*/  LOP3.LUT R8, R223, R234, R231, 0x96, !PT ;  /* 0x000000eadf087212 */ /* 0x000fcc00078e96e7 */
[----:B------:R-:W-:Y:S01]  /*5e90*/  HMMA.16816.F32.BF16 R68, R4, R24, R68 ;  /* 0x000000180444723c */ /* 0x000fe20000041844 */
[----:B------:R-:W-:Y:S01]  /*5ea0*/  LOP3.LUT R230, R221, R230, R17, 0x96, !PT ;  /* 0x000000e6dde67212 */ /* 0x000fe200078e9611 */
[----:B------:R-:W-:Y:S01]  /*5eb0*/  IMAD.WIDE.U32 R12, R12, -0x2daee0ad, RZ ;  /* 0xd2511f530c0c7825 */ /* 0x000fe200078e00ff */
[----:B------:R-:W-:-:S05]  /*5ec0*/  LOP3.LUT R223, R223, R248, R233, 0x96, !PT ;  /* 0x000000f8dfdf7212 */ /* 0x000fca00078e96e9 */
[----:B------:R-:W-:Y:S01]  /*5ed0*/  HMMA.16816.F32.BF16 R84, R4, R20, R84 ;  /* 0x000000140454723c */ /* 0x000fe20000041854 */
[----:B------:R-:W-:Y:S01]  /*5ee0*/  IMAD.WIDE.U32 R18, R8, -0x326172a9, RZ ;  /* 0xcd9e8d5708127825 */ /* 0x000fe200078e00ff */
[----:B------:R-:W-:-:S06]  /*5ef0*/  LOP3.LUT R232, R221, R232, R13, 0x96, !PT ;  /* 0x000000e8dde87212 */ /* 0x000fcc00078e960d */
[----:B------:R-:W-:Y:S01]  /*5f00*/  HMMA.16816.F32.BF16 R148, R4, R30, R148 ;  /* 0x0000001e0494723c */ /* 0x000fe20000041894 */
[----:B------:R-:W-:Y:S01]  /*5f10*/  IMAD.WIDE.U32 R230, R230, -0x326172a9, RZ ;  /* 0xcd9e8d57e6e67825 */ /* 0x000fe200078e00ff */
[----:B------:R-:W-:-:S06]  /*5f20*/  LOP3.LUT R8, R211, R250, R19, 0x96, !PT ;  /* 0x000000fad3087212 */ /* 0x000fcc00078e9613 */
[C---:B------:R-:W-:Y:S01]  /*5f30*/  HMMA.16816.F32.BF16 R80, R4.reuse, R26, R80 ;  /* 0x0000001a0450723c */ /* 0x040fe20000041850 */
[----:B------:R-:W-:Y:S01]  /*5f40*/  IMAD.WIDE.U32 R234, R223, -0x326172a9, RZ ;  /* 0xcd9e8d57dfea7825 */ /* 0x000fe200078e00ff */
[----:B------:R-:W-:Y:S01]  /*5f50*/  LOP3.LUT R222, R209, R18, R231, 0x96, !PT ;  /* 0x00000012d1de7212 */ /* 0x000fe200078e96e7 */
[----:B------:R-:W3:Y:S02]  /*5f60*/  LDSM.16.MT88.4 R24, [R167+0x800] ;  /* 0x00080000a718783b */ /* 0x000ee40000004200 */
[----:B------:R-:W-:Y:S01]  /*5f70*/  IMAD.WIDE.U32 R232, R232, -0x326172a9, RZ ;  /* 0xcd9e8d57e8e87825 */ /* 0x000fe200078e00ff */
[----:B------:R-:W-:Y:S02]  /*5f80*/  LOP3.LUT R211, R211, R242, R235, 0x96, !PT ;  /* 0x000000f2d3d37212 */ /* 0x000fe400078e96eb */
[----:B------:R-:W-:Y:S01]  /*5f90*/  HMMA.16816.F32.BF16 R96, R4, R22, R96 ;  /* 0x000000160460723c */ /* 0x000fe20000041860 */
[----:B------:R-:W-:Y:S01]  /*5fa0*/  IMAD.WIDE.U32 R8, R8, -0x2daee0ad, RZ ;  /* 0xd2511f5308087825 */ /* 0x000fe200078e00ff */
[----:B------:R-:W-:-:S06]  /*5fb0*/  LOP3.LUT R234, R209, R234, R233, 0x96, !PT ;  /* 0x000000ead1ea7212 */ /* 0x000fcc00078e96e9 */
[----:B------:R-:W-:Y:S01]  /*5fc0*/  HMMA.16816.F32.BF16 R132, R4, R10, R132 ;  /* 0x0000000a0484723c */ /* 0x000fe20000041884 */
[----:B------:R-:W-:Y:S01]  /*5fd0*/  IMAD.WIDE.U32 R222, R222, -0x2daee0ad, RZ ;  /* 0xd2511f53dede7825 */ /* 0x000fe200078e00ff */
[----:B------:R-:W-:Y:S01]  /*5fe0*/  LOP3.LUT R209, R208, R16, R9, 0x96, !PT ;  /* 0x00000010d0d17212 */ /* 0x000fe200078e9609 */
[----:B------:R-:W-:Y:S04]  /*5ff0*/  MUFU.EX2 R182, R186 ;  /* 0x000000ba00b67308 */ /* 0x000fe80000000800 */
[----:B------:R-:W-:Y:S01]  /*6000*/  MUFU.EX2 R252, R252 ;  /* 0x000000fc00fc7308 */ /* 0x000fe20000000800 */
[----:B------:R-:W-:Y:S01]  /*6010*/  IMAD.WIDE.U32 R14, R211, -0x2daee0ad, RZ ;  /* 0xd2511f53d30e7825 */ /* 0x000fe200078e00ff */
[----:B------:R-:W-:-:S03]  /*6020*/  LOP3.LUT R8, R207, R8, R223, 0x96, !PT ;  /* 0x00000008cf087212 */ /* 0x000fc600078e96df */
[----:B------:R-:W-:Y:S01]  /*6030*/  FADD.FTZ R58, R58, R59 ;  /* 0x0000003b3a3a7221 */ /* 0x000fe20000010000 */
[----:B------:R-:W-:Y:S01]  /*6040*/  FADD.FTZ R55, R55, R56 ;  /* 0x0000003837377221 */ /* 0x000fe20000010000 */
[----:B------:R-:W-:Y:S01]  /*6050*/  IMAD.WIDE.U32 R234, R234, -0x2daee0ad, RZ ;  /* 0xd2511f53eaea7825 */ /* 0x000fe200078e00ff */
[----:B------:R-:W-:-:S03]  /*6060*/  LOP3.LUT R12, R208, R12, R15, 0x96, !PT ;  /* 0x0000000cd00c7212 */ /* 0x000fc600078e960f */
[----:B------:R-:W-:Y:S01]  /*6070*/  FADD.FTZ R47, R47, R50 ;  /* 0x000000322f2f7221 */ /* 0x000fe20000010000 */
[----:B------:R-:W-:Y:S01]  /*6080*/  FADD.FTZ R45, R45, R48 ;  /* 0x000000302d2d7221 */ /* 0x000fe20000010000 */
[----:B------:R-:W-:Y:S01]  /*6090*/  IMAD.WIDE.U32 R8, R8, -0x326172a9, RZ ;  /* 0xcd9e8d5708087825 */ /* 0x000fe200078e00ff */
[----:B------:R-:W-:Y:S01]  /*60a0*/  LOP3.LUT R207, R207, R14, R235, 0x96, !PT ;  /* 0x0000000ecfcf7212 */ /* 0x000fe200078e96eb */
[----:B------:R1:W5:Y:S02]  /*60b0*/  LDL.LU.64 R228, [R1+0x38] ;  /* 0x0000380001e47983 */ /* 0x0003640000300a00 */
[----:B------:R-:W-:Y:S01]  /*60c0*/  FFMA.FTZ R14, R194, UR6, -R179 ;  /* 0x00000006c20e7c23 */ /* 0x000fe200080108b3 */
[----:B------:R-:W-:Y:S01]  /*60d0*/  IMAD.WIDE.U32 R208, R209, -0x326172a9, RZ ;  /* 0xcd9e8d57d1d07825 */ /* 0x000fe200078e00ff */
[C---:B------:R-:W-:Y:S01]  /*60e0*/  PRMT R4, R8.reuse, 0x7773, RZ ;  /* 0x0000777308047816 */ /* 0x040fe200000000ff */
[----:B------:R4:W-:Y:S01]  /*60f0*/  MUFU.EX2 R194, R206 ;  /* 0x000000ce00c27308 */ /* 0x0009e20000000800 */
[----:B------:R-:W-:Y:S01]  /*6100*/  PRMT R15, R8, 0x7772, RZ ;  /* 0x00007772080f7816 */ /* 0x000fe200000000ff */
[----:B------:R-:W-:Y:S01]  /*6110*/  IMAD.WIDE.U32 R20, R12, -0x326172a9, RZ ;  /* 0xcd9e8d570c147825 */ /* 0x000fe200078e00ff */
[----:B------:R-:W-:-:S03]  /*6120*/  LOP3.LUT R5, R201, R208, R9, 0x96, !PT ;  /* 0x000000d0c9057212 */ /* 0x000fc600078e9609 */
[----:B------:R-:W-:Y:S01]  /*6130*/  FFMA.FTZ R208, R200, UR6, -R179 ;  /* 0x00000006c8d07c23 */ /* 0x000fe200080108b3 */
[----:B------:R-:W-:Y:S01]  /*6140*/  FFMA.FTZ R200, R203, UR6, -R180 ;  /* 0x00000006cbc87c23 */ /* 0x000fe200080108b4 */
[----:B------:R-:W-:Y:S01]  /*6150*/  IMAD.MOV.U32 R12, RZ, RZ, R8 ;  /* 0x000000ffff0c7224 */ /* 0x000fe200078e0008 */
[----:B------:R-:W-:Y:S01]  /*6160*/  PRMT R15, R15, 0x5410, R4 ;  /* 0x000054100f0f7816 */ /* 0x000fe20000000004 */
[----:B------:R-:W-:Y:S01]  /*6170*/  IMAD.WIDE.U32 R6, R207, -0x326172a9, RZ ;  /* 0xcd9e8d57cf067825 */ /* 0x000fe200078e00ff */
[----:B------:R-:W-:Y:S01]  /*6180*/  PRMT R11, R8, 0x7771, RZ ;  /* 0x00007771080b7816 */ /* 0x000fe200000000ff */
[----:B------:R-:W-:Y:S01]  /*6190*/  MUFU.EX2 R208, R208 ;  /* 0x000000d000d07308 */ /* 0x000fe20000000800 */
[----:B------:R-:W-:Y:S01]  /*61a0*/  LOP3.LUT R12, R12, 0xff, RZ, 0xc0, !PT ;  /* 0x000000ff0c0c7812 */ /* 0x000fe200078ec0ff */
[----:B------:R-:W-:Y:S01]  /*61b0*/  IMAD.MOV.U32 R10, RZ, RZ, R6 ;  /* 0x000000ffff0a7224 */ /* 0x000fe200078e0006 */
[----:B------:R-:W-:Y:S01]  /*61c0*/  LOP3.LUT R4, R201, R20, R7, 0x96, !PT ;  /* 0x00000014c9047212 */ /* 0x000fe200078e9607 */
[----:B----4-:R-:W-:Y:S01]  /*61d0*/  FFMA.FTZ R206, R193, UR6, -R180 ;  /* 0x00000006c1ce7c23 */ /* 0x010fe200080108b4 */
[----:B------:R-:W-:Y:S01]  /*61e0*/  MUFU.EX2 R200, R200 ;  /* 0x000000c800c87308 */ /* 0x000fe20000000800 */
[----:B------:R-:W-:Y:S01]  /*61f0*/  LOP3.LUT R7, R5, 0xffff, RZ, 0xc0, !PT ;  /* 0x0000ffff05077812 */ /* 0x000fe200078ec0ff */
[----:B------:R-:W-:Y:S01]  /*6200*/  FFMA.FTZ R201, R204, UR6, -R179 ;  /* 0x00000006ccc97c23 */ /* 0x000fe200080108b3 */
[C---:B------:R-:W-:Y:S01]  /*6210*/  PRMT R13, R6.reuse, 0x7773, RZ ;  /* 0x00007773060d7816 */ /* 0x040fe200000000ff */
[----:B------:R-:W4:Y:S01]  /*6220*/  MUFU.EX2 R193, R205 ;  /* 0x000000cd00c17308 */ /* 0x000f220000000800 */
[C---:B------:R-:W-:Y:S01]  /*6230*/  PRMT R8, R6.reuse, 0x7772, RZ ;  /* 0x0000777206087816 */ /* 0x040fe200000000ff */
[--C-:B------:R-:W-:Y:S01]  /*6240*/  FFMA.FTZ R204, R197, UR6, -R192.reuse ;  /* 0x00000006c5cc7c23 */ /* 0x100fe200080108c0 */
[--C-:B------:R-:W-:Y:S01]  /*6250*/  FFMA.FTZ R197, R195, UR6, -R192.reuse ;  /* 0x00000006c3c57c23 */ /* 0x100fe200080108c0 */
[----:B------:R-:W-:Y:S01]  /*6260*/  PRMT R9, R6, 0x7771, RZ ;  /* 0x0000777106097816 */ /* 0x000fe200000000ff */
[----:B------:R-:W-:Y:S01]  /*6270*/  FFMA.FTZ R195, R198, UR6, -R181 ;  /* 0x00000006c6c37c23 */ /* 0x000fe200080108b5 */
[----:B------:R-:W-:Y:S01]  /*6280*/  PRMT R11, R12, 0x5410, R11 ;  /* 0x000054100c0b7816 */ /* 0x000fe2000000000b */
[----:B------:R-:W2:Y:S01]  /*6290*/  MUFU.EX2 R206, R206 ;  /* 0x000000ce00ce7308 */ /* 0x000ea20000000800 */
[----:B------:R-:W-:Y:S01]  /*62a0*/  LOP3.LUT R6, R5, 0xff, RZ, 0xc0, !PT ;  /* 0x000000ff05067812 */ /* 0x000fe200078ec0ff */
[--C-:B------:R-:W-:Y:S01]  /*62b0*/  FFMA.FTZ R198, R191, UR6, -R192.reuse ;  /* 0x00000006bfc67c23 */ /* 0x100fe200080108c0 */
[----:B------:R-:W-:Y:S01]  /*62c0*/  SHF.R.U32.HI R7, RZ, 0x8, R7 ;  /* 0x00000008ff077819 */ /* 0x000fe20000011607 */
[----:B------:R-:W3:Y:S01]  /*62d0*/  MUFU.EX2 R195, R195 ;  /* 0x000000c300c37308 */ /* 0x000ee20000000800 */
[----:B------:R-:W-:Y:S01]  /*62e0*/  PRMT R8, R8, 0x5410, R13 ;  /* 0x0000541008087816 */ /* 0x000fe2000000000d */
[----:B------:R-:W-:Y:S01]  /*62f0*/  FFMA.FTZ R191, R189, UR6, -R192 ;  /* 0x00000006bdbf7c23 */ /* 0x000fe200080108c0 */
[----:B------:R-:W-:Y:S01]  /*6300*/  PRMT R12, R5, 0x7632, R12 ;  /* 0x00007632050c7816 */ /* 0x000fe2000000000c */
[----:B------:R-:W-:Y:S01]  /*6310*/  FFMA.FTZ R189, R210, UR6, -R181 ;  /* 0x00000006d2bd7c23 */ /* 0x000fe200080108b5 */
[C---:B------:R-:W-:Y:S01]  /*6320*/  LOP3.LUT R13, R4.reuse, 0xffff, RZ, 0xc0, !PT ;  /* 0x0000ffff040d7812 */ /* 0x040fe200078ec0ff */
[----:B------:R-:W1:Y:S01]  /*6330*/  MUFU.EX2 R201, R201 ;  /* 0x000000c900c97308 */ /* 0x000e620000000800 */
[----:B------:R-:W-:Y:S01]  /*6340*/  LOP3.LUT R15, R15, 0xff00ff, RZ, 0xc0, !PT ;  /* 0x00ff00ff0f0f7812 */ /* 0x000fe200078ec0ff */
[----:B------:R-:W-:Y:S01]  /*6350*/  IMAD.MOV.U32 R210, RZ, RZ, R20 ;  /* 0x000000ffffd27224 */ /* 0x000fe200078e0014 */
[----:B------:R-:W-:Y:S01]  /*6360*/  PRMT R19, R4, 0x7632, R19 ;  /* 0x0000763204137816 */ /* 0x000fe20000000013 */
[----:B------:R-:W1:Y:S01]  /*6370*/  MUFU.EX2 R203, R14 ;  /* 0x0000000e00cb7308 */ /* 0x000e620000000800 */
[----:B------:R-:W-:Y:S01]  /*6380*/  PRMT R7, R6, 0x5410, R7 ;  /* 0x0000541006077816 */ /* 0x000fe20000000007 */
[----:B------:R-:W-:Y:S01]  /*6390*/  IMAD.MOV.U32 R211, RZ, RZ, R21 ;  /* 0x000000ffffd37224 */ /* 0x000fe200078e0015 */
[----:B------:R-:W-:Y:S01]  /*63a0*/  SHF.R.U32.HI R5, RZ, 0x18, R5 ;  /* 0x00000018ff057819 */ /* 0x000fe20000011605 */
[----:B------:R-:W1:Y:S01]  /*63b0*/  MUFU.EX2 R189, R189 ;  /* 0x000000bd00bd7308 */ /* 0x000e620000000800 */
[----:B------:R-:W-:Y:S01]  /*63c0*/  LOP3.LUT R12, R12, 0xff, RZ, 0xc0, !PT ;  /* 0x000000ff0c0c7812 */ /* 0x000fe200078ec0ff */
[----:B------:R-:W1:Y:S01]  /*63d0*/  LDSM.16.MT88.4 R20, [R169+0xa800] ;  /* 0x00a80000a914783b */ /* 0x000e620000004200 */
[----:B------:R-:W-:Y:S01]  /*63e0*/  LOP3.LUT R10, R10, 0xff, RZ, 0xc0, !PT ;  /* 0x000000ff0a0a7812 */ /* 0x000fe200078ec0ff */
[----:B------:R-:W-:Y:S01]  /*63f0*/  MUFU.EX2 R204, R204 ;  /* 0x000000cc00cc7308 */ /* 0x000fe20000000800 */
[----:B------:R-:W-:Y:S01]  /*6400*/  LOP3.LUT R6, R4, 0xff, RZ, 0xc0, !PT ;  /* 0x000000ff04067812 */ /* 0x000fe200078ec0ff */
[----:B------:R-:W-:Y:S01]  /*6410*/  FADD.FTZ R57, R57, R58 ;  /* 0x0000003a39397221 */ /* 0x000fe20000010000 */
[----:B------:R-:W-:Y:S01]  /*6420*/  SHF.R.U32.HI R13, RZ, 0x8, R13 ;  /* 0x00000008ff0d7819 */ /* 0x000fe2000001160d */
[----:B------:R-:W1:Y:S01]  /*6430*/  MUFU.EX2 R197, R197 ;  /* 0x000000c500c57308 */ /* 0x000e620000000800 */
[----:B------:R-:W-:Y:S01]  /*6440*/  SHF.R.U32.HI R4, RZ, 0x18, R4 ;  /* 0x00000018ff047819 */ /* 0x000fe20000011604 */
[----:B------:R-:W-:Y:S01]  /*6450*/  FADD.FTZ R55, R54, R55 ;  /* 0x0000003736377221 */ /* 0x000fe20000010000 */
[----:B------:R-:W-:Y:S01]  /*6460*/  LOP3.LUT R19, R19, 0xff, RZ, 0xc0, !PT ;  /* 0x000000ff13137812 */ /* 0x000fe200078ec0ff */
[----:B------:R-:W-:Y:S01]  /*6470*/  MUFU.EX2 R198, R198 ;  /* 0x000000c600c67308 */ /* 0x000fe20000000800 */
[----:B------:R-:W-:Y:S01]  /*6480*/  PRMT R5, R12, 0x5410, R5 ;  /* 0x000054100c057816 */ /* 0x000fe20000000005 */
[----:B------:R-:W-:Y:S01]  /*6490*/  FADD.FTZ R46, R46, R47 ;  /* 0x0000002f2e2e7221 */ /* 0x000fe20000010000 */
[----:B------:R-:W-:Y:S01]  /*64a0*/  PRMT R9, R10, 0x5410, R9 ;  /* 0x000054100a097816 */ /* 0x000fe20000000009 */
[----:B------:R-:W1:Y:S01]  /*64b0*/  MUFU.EX2 R191, R191 ;  /* 0x000000bf00bf7308 */ /* 0x000e620000000800 */
[--C-:B------:R-:W-:Y:S01]  /*64c0*/  HSET2.LE.AND R15, R15, R52.reuse, PT ;  /* 0x000000340f0f7233 */ /* 0x100fe20003803000 */
[----:B------:R-:W-:Y:S01]  /*64d0*/  FADD.FTZ R176, R176, R57 ;  /* 0x00000039b0b07221 */ /* 0x000fe20000010000 */
[----:B------:R-:W-:Y:S01]  /*64e0*/  PRMT R13, R6, 0x5410, R13 ;  /* 0x00005410060d7816 */ /* 0x000fe2000000000d */
[----:B------:R-:W-:Y:S01]  /*64f0*/  FADD.FTZ R178, R178, R55 ;  /* 0x00000037b2b27221 */ /* 0x000fe20000010000 */
[----:B----4-:R-:W-:Y:S01]  /*6500*/  F2FP.BF16.F32.PACK_AB R10, R193, R200 ;  /* 0x000000c8c10a723e */ /* 0x010fe200000010ff */
[----:B------:R-:W-:Y:S01]  /*6510*/  FADD.FTZ R43, R43, R46 ;  /* 0x0000002e2b2b7221 */ /* 0x000fe20000010000 */
[--C-:B------:R-:W-:Y:S01]  /*6520*/  HSET2.LE.AND R6, R11, R52.reuse, PT ;  /* 0x000000340b067233 */ /* 0x100fe20003803000 */
[----:B------:R-:W-:Y:S01]  /*6530*/  FADD.FTZ R175, R175, R176 ;  /* 0x000000b0afaf7221 */ /* 0x000fe20000010000 */
[----:B------:R-:W-:Y:S01]  /*6540*/  PRMT R11, R19, 0x5410, R4 ;  /* 0x00005410130b7816 */ /* 0x000fe20000000004 */
[----:B------:R-:W-:Y:S01]  /*6550*/  FADD.FTZ R177, R177, R178 ;  /* 0x000000b2b1b17221 */ /* 0x000fe20000010000 */
[--C-:B------:R-:W-:Y:S01]  /*6560*/  HSET2.LE.AND R4, R7, R52.reuse, PT ;  /* 0x0000003407047233 */ /* 0x100fe20003803000 */
[----:B------:R-:W-:Y:S01]  /*6570*/  FADD.FTZ R43, R42, R43 ;  /* 0x0000002b2a2b7221 */ /* 0x000fe20000010000 */
[----:B------:R-:W-:Y:S01]  /*6580*/  LOP3.LUT R7, R10, R15, RZ, 0xc0, !PT ;  /* 0x0000000f0a077212 */ /* 0x000fe200078ec0ff */
[----:B------:R-:W-:Y:S01]  /*6590*/  FADD.FTZ R172, R172, R175 ;  /* 0x000000afacac7221 */ /* 0x000fe20000010000 */
[--C-:B------:R-:W-:Y:S01]  /*65a0*/  HSET2.LE.AND R5, R5, R52.reuse, PT ;  /* 0x0000003405057233 */ /* 0x100fe20003803000 */
[----:B------:R-:W-:Y:S01]  /*65b0*/  FADD.FTZ R174, R174, R177 ;  /* 0x000000b1aeae7221 */ /* 0x000fe20000010000 */
[----:B--2---:R-:W-:Y:S01]  /*65c0*/  F2FP.BF16.F32.PACK_AB R10, R199, R206 ;  /* 0x000000cec70a723e */ /* 0x004fe200000010ff */
[----:B------:R-:W-:Y:S01]  /*65d0*/  FFMA.FTZ R186, R166, UR6, -R179 ;  /* 0x00000006a6ba7c23 */ /* 0x000fe200080108b3 */
[--C-:B------:R-:W-:Y:S01]  /*65e0*/  HSET2.LE.AND R11, R11, R52.reuse, PT ;  /* 0x000000340b0b7233 */ /* 0x100fe20003803000 */
[----:B------:R-:W-:Y:S01]  /*65f0*/  FADD.FTZ R40, R40, R43 ;  /* 0x0000002b28287221 */ /* 0x000fe20000010000 */
[----:B------:R-:W-:Y:S01]  /*6600*/  LOP3.LUT R5, R10, R5, RZ, 0xc0, !PT ;  /* 0x000000050a057212 */ /* 0x000fe200078ec0ff */
[----:B------:R-:W-:Y:S01]  /*6610*/  FFMA.FTZ R166, R62, UR6, -R180 ;  /* 0x000000063ea67c23 */ /* 0x000fe200080108b4 */
[----:B---3--:R-:W-:Y:S01]  /*6620*/  F2FP.BF16.F32.PACK_AB R10, R195, R202 ;  /* 0x000000cac30a723e */ /* 0x008fe200000010ff */
[----:B------:R-:W-:Y:S01]  /*6630*/  FADD.FTZ R171, R171, R172 ;  /* 0x000000acabab7221 */ /* 0x000fe20000010000 */
[----:B-1----:R-:W-:Y:S01]  /*6640*/  F2FP.BF16.F32.PACK_AB R17, R194, R201 ;  /* 0x000000c9c211723e */ /* 0x002fe200000010ff */
[----:B------:R-:W-:Y:S01]  /*6650*/  FADD.FTZ R173, R173, R174 ;  /* 0x000000aeadad7221 */ /* 0x000fe20000010000 */
[----:B------:R-:W-:Y:S01]  /*6660*/  LOP3.LUT R29, R10, R11, RZ, 0xc0, !PT ;  /* 0x0000000b0a1d7212 */ /* 0x000fe200078ec0ff */
[----:B------:R-:W-:Y:S01]  /*6670*/  FADD.FTZ R37, R37, R40 ;  /* 0x0000002825257221 */ /* 0x000fe20000010000 */
[----:B------:R-:W-:Y:S01]  /*6680*/  LOP3.LUT R11, R8, 0xff00ff, RZ, 0xc0, !PT ;  /* 0x00ff00ff080b7812 */ /* 0x000fe200078ec0ff */
[----:B------:R-:W-:Y:S01]  /*6690*/  FADD.FTZ R206, R206, R171 ;  /* 0x000000abcece7221 */ /* 0x000fe20000010000 */
[----:B------:R-:W-:Y:S01]  /*66a0*/  LOP3.LUT R6, R17, R6, RZ, 0xc0, !PT ;  /* 0x0000000611067212 */ /* 0x000fe200078ec0ff */
[----:B------:R-:W-:Y:S01]  /*66b0*/  MUFU.EX2 R166, R166 ;  /* 0x000000a600a67308 */ /* 0x000fe20000000800 */
[----:B------:R-:W-:Y:S01]  /*66c0*/  F2FP.BF16.F32.PACK_AB R17, R203, R208 ;  /* 0x000000d0cb11723e */ /* 0x000fe200000010ff */
[----:B------:R-:W-:Y:S01]  /*66d0*/  FADD.FTZ R208, R208, R173 ;  /* 0x000000add0d07221 */ /* 0x000fe20000010000 */
[--C-:B------:R-:W-:Y:S01]  /*66e0*/  HSET2.LE.AND R13, R13, R52.reuse, PT ;  /* 0x000000340d0d7233 */ /* 0x100fe20003803000 */
[----:B------:R-:W-:Y:S01]  /*66f0*/  FADD.FTZ R199, R199, R206 ;  /* 0x000000cec7c77221 */ /* 0x000fe20000010000 */
[--C-:B------:R-:W-:Y:S01]  /*6700*/  HSET2.LE.AND R9, R9, R52.reuse, PT ;  /* 0x0000003409097233 */ /* 0x100fe20003803000 */
[----:B------:R-:W-:Y:S01]  /*6710*/  FADD.FTZ R208, R203, R208 ;  /* 0x000000d0cbd07221 */ /* 0x000fe20000010000 */
[----:B------:R-:W-:Y:S01]  /*6720*/  HSET2.LE.AND R11, R11, R52, PT ;  /* 0x000000340b0b7233 */ /* 0x000fe20003803000 */
[----:B------:R-:W-:Y:S01]  /*6730*/  FADD.FTZ R44, R44, R45 ;  /* 0x0000002d2c2c7221 */ /* 0x000fe20000010000 */
[----:B------:R-:W-:Y:S01]  /*6740*/  F2FP.BF16.F32.PACK_AB R8, R189, R196 ;  /* 0x000000c4bd08723e */ /* 0x000fe200000010ff */
[----:B------:R-:W-:Y:S01]  /*6750*/  FADD.FTZ R200, R200, R199 ;  /* 0x000000c7c8c87221 */ /* 0x000fe20000010000 */
[----:B------:R-:W-:Y:S01]  /*6760*/  F2FP.BF16.F32.PACK_AB R28, R197, R204 ;  /* 0x000000ccc51c723e */ /* 0x000fe200000010ff */
[----:B------:R-:W-:Y:S01]  /*6770*/  FADD.FTZ R204, R204, R37 ;  /* 0x00000025cccc7221 */ /* 0x000fe20000010000 */
[----:B------:R-:W-:Y:S01]  /*6780*/  F2FP.BF16.F32.PACK_AB R30, R191, R198 ;  /* 0x000000c6bf1e723e */ /* 0x000fe200000010ff */
[----:B------:R-:W-:Y:S01]  /*6790*/  FADD.FTZ R201, R201, R208 ;  /* 0x000000d0c9c97221 */ /* 0x000fe20000010000 */
[----:B------:R-:W-:Y:S01]  /*67a0*/  LOP3.LUT R4, R17, R4, RZ, 0xc0, !PT ;  /* 0x0000000411047212 */ /* 0x000fe200078ec0ff */
[----:B------:R-:W-:Y:S01]  /*67b0*/  FADD.FTZ R197, R197, R204 ;  /* 0x000000ccc5c57221 */ /* 0x000fe20000010000 */
[----:B------:R-:W-:Y:S01]  /*67c0*/  LOP3.LUT R28, R28, R13, RZ, 0xc0, !PT ;  /* 0x0000000d1c1c7212 */ /* 0x000fe200078ec0ff */
[----:B------:R-:W1:Y:S01]  /*67d0*/  LDSM.16.MT88.4 R16, [R167+0x1800] ;  /* 0x00180000a710783b */ /* 0x000e620000004200 */
[----:B------:R-:W-:Y:S01]  /*67e0*/  LOP3.LUT R30, R30, R9, RZ, 0xc0, !PT ;  /* 0x000000091e1e7212 */ /* 0x000fe200078ec0ff */
[----:B------:R-:W-:Y:S01]  /*67f0*/  FADD.FTZ R198, R198, R197 ;  /* 0x000000c5c6c67221 */ /* 0x000fe20000010000 */
[----:B------:R-:W-:Y:S01]  /*6800*/  LOP3.LUT R31, R8, R11, RZ, 0xc0, !PT ;  /* 0x0000000b081f7212 */ /* 0x000fe200078ec0ff */
[----:B------:R-:W2:Y:S01]  /*6810*/  LDSM.16.MT88.4 R12, [R169+0xb800] ;  /* 0x00b80000a90c783b */ /* 0x000ea20000004200 */
[C---:B------:R-:W-:Y:S01]  /*6820*/  LOP3.LUT R232, R170.reuse, R232, R211, 0x96, !PT ;  /* 0x000000e8aae87212 */ /* 0x040fe200078e96d3 */
[----:B------:R-:W-:Y:S01]  /*6830*/  HMMA.16816.F32.BF16 R160, R4, R32, R160 ;  /* 0x0000002004a0723c */ /* 0x000fe200000418a0 */
[----:B------:R-:W-:Y:S01]  /*6840*/  LOP3.LUT R170, R170, R230, R209, 0x96, !PT ;  /* 0x000000e6aaaa7212 */ /* 0x000fe200078e96d1 */
[----:B------:R-:W3:Y:S01]  /*6850*/  LDSM.16.MT88.4 R8, [R167+0x2800] ;  /* 0x00280000a708783b */ /* 0x000ee20000004200 */
[----:B------:R-:W-:Y:S01]  /*6860*/  FADD.FTZ R41, R41, R44 ;  /* 0x0000002c29297221 */ /* 0x000fe20000010000 */
[----:B------:R-:W-:-:S04]  /*6870*/  IMAD.WIDE.U32 R232, R232, -0x2daee0ad, RZ ;  /* 0xd2511f53e8e87825 */ /* 0x000fc800078e00ff */
[----:B------:R-:W-:Y:S01]  /*6880*/  FADD.FTZ R200, R193, R200 ;  /* 0x000000c8c1c87221 */ /* 0x000fe20000010000 */
[----:B------:R-:W-:Y:S01]  /*6890*/  FADD.FTZ R194, R194, R201 ;  /* 0x000000c9c2c27221 */ /* 0x000fe20000010000 */
[----:B------:R-:W-:Y:S01]  /*68a0*/  FADD.FTZ R198, R191, R198 ;  /* 0x000000c6bfc67221 */ /* 0x000fe20000010000 */
[C---:B------:R-:W-:Y:S01]  /*68b0*/  HMMA.16816.F32.BF16 R156, R28.reuse, R32, R156 ;  /* 0x000000201c9c723c */ /* 0x040fe2000004189c */
[--C-:B------:R-:W-:Y:S01]  /*68c0*/  FFMA.FTZ R33, R183, UR6, -R192.reuse ;  /* 0x00000006b7217c23 */ /* 0x100fe200080108c0 */
[----:B------:R-:W-:Y:S01]  /*68d0*/  FFMA.FTZ R183, R188, UR6, -R181 ;  /* 0x00000006bcb77c23 */ /* 0x000fe200080108b5 */
[----:B------:R-:W-:Y:S01]  /*68e0*/  LOP3.LUT R234, R168, R234, R233, 0x96, !PT ;  /* 0x000000eaa8ea7212 */ /* 0x000fe200078e96e9 */
[----:B------:R-:W-:Y:S01]  /*68f0*/  FFMA.FTZ R32, R190, UR6, -R192 ;  /* 0x00000006be207c23 */ /* 0x000fe200080108c0 */
[----:B------:R4:W-:Y:S01]  /*6900*/  MUFU.EX2 R181, R184 ;  /* 0x000000b800b57308 */ /* 0x0009e20000000800 */
[----:B------:R-:W-:Y:S02]  /*6910*/  FADD.FTZ R38, R38, R41 ;  /* 0x0000002926267221 */ /* 0x000fe40000010000 */
[----:B------:R-:W-:Y:S01]  /*6920*/  HMMA.16816.F32.BF16 R152, R28, R34, R152 ;  /* 0x000000221c98723c */ /* 0x000fe20000041898 */
[----:B------:R-:W3:Y:S01]  /*6930*/  MUFU.EX2 R183, R183 ;  /* 0x000000b700b77308 */ /* 0x000ee20000000800 */
[----:B------:R-:W-:-:S03]  /*6940*/  FADD.FTZ R39, R39, R38 ;  /* 0x0000002627277221 */ /* 0x000fc60000010000 */
[----:B------:R-:W-:Y:S01]  /*6950*/  MUFU.EX2 R32, R32 ;  /* 0x0000002000207308 */ /* 0x000fe20000000800 */
[----:B------:R-:W-:Y:S02]  /*6960*/  FADD.FTZ R39, R36, R39 ;  /* 0x0000002724277221 */ /* 0x000fe40000010000 */
[----:B------:R-:W-:Y:S01]  /*6970*/  HMMA.16816.F32.BF16 R148, R4, R34, R148 ;  /* 0x000000220494723c */ /* 0x000fe20000041894 */
[--C-:B------:R-:W-:Y:S01]  /*6980*/  FFMA.FTZ R35, R185, UR6, -R192.reuse ;  /* 0x00000006b9237c23 */ /* 0x100fe200080108c0 */
[----:B------:R-:W-:Y:S01]  /*6990*/  FFMA.FTZ R34, R187, UR6, -R192 ;  /* 0x00000006bb227c23 */ /* 0x000fe200080108c0 */
[----:B------:R-:W-:Y:S01]  /*69a0*/  MUFU.EX2 R33, R33 ;  /* 0x0000002100217308 */ /* 0x000fe20000000800 */
[----:B----4-:R-:W-:-:S04]  /*69b0*/  IMAD.WIDE.U32 R184, R170, -0x2daee0ad, RZ ;  /* 0xd2511f53aab87825 */ /* 0x010fc800078e00ff */
[----:B------:R-:W-:Y:S01]  /*69c0*/  FADD.FTZ R202, R202, R39 ;  /* 0x00000027caca7221 */ /* 0x000fe20000010000 */
[----:B------:R-:W4:Y:S01]  /*69d0*/  MUFU.EX2 R35, R35 ;  /* 0x0000002300237308 */ /* 0x000f220000000800 */
[C---:B------:R-:W-:Y:S01]  /*69e0*/  HMMA.16816.F32.BF16 R68, R4.reuse, R24, R68 ;  /* 0x000000180444723c */ /* 0x040fe20000041844 */
[----:B------:R-:W-:Y:S01]  /*69f0*/  PRMT R170, R184, 0x7772, RZ ;  /* 0x00007772b8aa7816 */ /* 0x000fe200000000ff */
[----:B------:R-:W-:Y:S01]  /*6a00*/  FADD.FTZ R195, R195, R202 ;  /* 0x000000cac3c37221 */ /* 0x000fe20000010000 */
[----:B------:R-:W4:Y:S01]  /*6a10*/  MUFU.EX2 R34, R34 ;  /* 0x0000002200227308 */ /* 0x000f220000000800 */
[----:B------:R-:W-:Y:S01]  /*6a20*/  LOP3.LUT R168, R168, R222, R185, 0x96, !PT ;  /* 0x000000dea8a87212 */ /* 0x000fe200078e96b9 */
[----:B------:R-:W-:Y:S01]  /*6a30*/  FFMA.FTZ R185, R67, UR6, -R179 ;  /* 0x0000000643b97c23 */ /* 0x000fe200080108b3 */
[--C-:B------:R-:W-:Y:S01]  /*6a40*/  FFMA.FTZ R67, R63, UR6, -R180.reuse ;  /* 0x000000063f437c23 */ /* 0x100fe200080108b4 */
[----:B------:R-:W-:Y:S01]  /*6a50*/  FFMA.FTZ R63, R60, UR6, -R180 ;  /* 0x000000063c3f7c23 */ /* 0x000fe200080108b4 */
[----:B------:R-:W-:Y:S01]  /*6a60*/  HMMA.16816.F32.BF16 R80, R4, R26, R80 ;  /* 0x0000001a0450723c */ /* 0x000fe20000041850 */
[----:B------:R4:W-:Y:S01]  /*6a70*/  MUFU.EX2 R62, R185 ;  /* 0x000000b9003e7308 */ /* 0x0009e20000000800 */
[----:B------:R-:W-:-:S03]  /*6a80*/  FADD.FTZ R196, R196, R195 ;  /* 0x000000c3c4c47221 */ /* 0x000fc60000010000 */
[----:B------:R-:W4:Y:S01]  /*6a90*/  MUFU.EX2 R67, R67 ;  /* 0x0000004300437308 */ /* 0x000f220000000800 */
[----:B------:R-:W-:Y:S02]  /*6aa0*/  FADD.FTZ R196, R189, R196 ;  /* 0x000000c4bdc47221 */ /* 0x000fe40000010000 */
[C---:B------:R-:W-:Y:S01]  /*6ab0*/  HMMA.16816.F32.BF16 R84, R4.reuse, R20, R84 ;  /* 0x000000140454723c */ /* 0x040fe20000041854 */
[----:B------:R-:W-:Y:S07]  /*6ac0*/  MUFU.EX2 R63, R63 ;  /* 0x0000003f003f7308 */ /* 0x000fee0000000800 */
[C---:B------:R-:W-:Y:S08]  /*6ad0*/  HMMA.16816.F32.BF16 R96, R4.reuse, R22, R96 ;  /* 0x000000160460723c */ /* 0x040ff00000041860 */
[C---:B-1----:R-:W-:Y:S08]  /*6ae0*/  HMMA.16816.F32.BF16 R100, R4.reuse, R16, R100 ;  /* 0x000000100464723c */ /* 0x042ff00000041864 */
[C---:B------:R-:W-:Y:S08]  /*6af0*/  HMMA.16816.F32.BF16 R112, R4.reuse, R18, R112 ;  /* 0x000000120470723c */ /* 0x040ff00000041870 */
[C---:B--2---:R-:W-:Y:S08]  /*6b00*/  HMMA.16816.F32.BF16 R116, R4.reuse, R12, R116 ;  /* 0x0000000c0474723c */ /* 0x044ff00000041874 */
[C---:B------:R-:W-:Y:S08]  /*6b10*/  HMMA.16816.F32.BF16 R128, R4.reuse, R14, R128 ;  /* 0x0000000e0480723c */ /* 0x040ff00000041880 */
[C---:B---3--:R-:W-:Y:S08]  /*6b20*/  HMMA.16816.F32.BF16 R144, R4.reuse, R8, R144 ;  /* 0x000000080490723c */ /* 0x048ff00000041890 */
[----:B------:R-:W-:Y:S01]  /*6b30*/  HMMA.16816.F32.BF16 R132, R4, R10, R132 ;  /* 0x0000000a0484723c */ /* 0x000fe20000041884 */
[----:B------:R-:W-:-:S02]  /*6b40*/  LOP3.LUT R5, R234, 0xffff, RZ, 0xc0, !PT ;  /* 0x0000ffffea057812 */ /* 0x000fc400078ec0ff */
[C---:B------:R-:W-:Y:S02]  /*6b50*/  PRMT R7, R234.reuse, 0x7632, R7 ;  /* 0x00007632ea077816 */ /* 0x040fe40000000007 */
[----:B------:R-:W-:Y:S02]  /*6b60*/  LOP3.LUT R4, R234, 0xff, RZ, 0xc0, !PT ;  /* 0x000000ffea047812 */ /* 0x000fe400078ec0ff */
[----:B------:R-:W-:Y:S01]  /*6b70*/  SHF.R.U32.HI R5, RZ, 0x8, R5 ;  /* 0x00000008ff057819 */ /* 0x000fe20000011605 */
[----:B------:R-:W-:Y:S01]  /*6b80*/  HMMA.16816.F32.BF16 R124, R28, R14, R124 ;  /* 0x0000000e1c7c723c */ /* 0x000fe2000004187c */
[----:B------:R-:W-:Y:S01]  /*6b90*/  IMAD.MOV.U32 R14, RZ, RZ, R232 ;  /* 0x000000ffff0e7224 */ /* 0x000fe200078e00e8 */
[----:B------:R-:W-:Y:S02]  /*6ba0*/  SHF.R.U32.HI R234, RZ, 0x18, R234 ;  /* 0x00000018ffea7819 */ /* 0x000fe400000116ea */
[----:B------:R-:W-:Y:S02]  /*6bb0*/  LOP3.LUT R7, R7, 0xff, RZ, 0xc0, !PT ;  /* 0x000000ff07077812 */ /* 0x000fe400078ec0ff */
[----:B------:R-:W-:-:S02]  /*6bc0*/  PRMT R5, R4, 0x5410, R5 ;  /* 0x0000541004057816 */ /* 0x000fc40000000005 */
[----:B------:R-:W-:Y:S01]  /*6bd0*/  HMMA.16816.F32.BF16 R104, R28, R16, R104 ;  /* 0x000000101c68723c */ /* 0x000fe20000041868 */
[----:B------:R-:W-:Y:S02]  /*6be0*/  PRMT R16, R232, 0x7772, RZ ;  /* 0x00007772e8107816 */ /* 0x000fe400000000ff */
[----:B------:R-:W-:-:S05]  /*6bf0*/  HSET2.LE.AND R4, R5, R52, PT ;  /* 0x0000003405047233 */ /* 0x000fca0003803000 */
[----:B------:R-:W-:Y:S01]  /*6c00*/  HMMA.16816.F32.BF16 R120, R28, R12, R120 ;  /* 0x0000000c1c78723c */ /* 0x000fe20000041878 */
[C---:B------:R-:W-:Y:S02]  /*6c10*/  PRMT R13, R232.reuse, 0x7773, RZ ;  /* 0x00007773e80d7816 */ /* 0x040fe400000000ff */
[----:B------:R-:W-:Y:S02]  /*6c20*/  PRMT R12, R232, 0x7771, RZ ;  /* 0x00007771e80c7816 */ /* 0x000fe400000000ff */
[----:B------:R-:W-:-:S03]  /*6c30*/  PRMT R13, R16, 0x5410, R13 ;  /* 0x00005410100d7816 */ /* 0x000fc6000000000d */
[C---:B------:R-:W-:Y:S01]  /*6c40*/  HMMA.16816.F32.BF16 R136, R28.reuse, R10, R136 ;  /* 0x0000000a1c88723c */ /* 0x040fe20000041888 */
[----:B------:R-:W-:Y:S02]  /*6c50*/  PRMT R11, R7, 0x5410, R234 ;  /* 0x00005410070b7816 */ /* 0x000fe400000000ea */
[----:B------:R-:W-:Y:S02]  /*6c60*/  LOP3.LUT R13, R13, 0xff00ff, RZ, 0xc0, !PT ;  /* 0x00ff00ff0d0d7812 */ /* 0x000fe400078ec0ff */
[----:B------:R-:W-:Y:S01]  /*6c70*/  F2FP.BF16.F32.PACK_AB R10, R182, R183 ;  /* 0x000000b7b60a723e */ /* 0x000fe200000010ff */
[----:B------:R-:W-:Y:S01]  /*6c80*/  FADD.FTZ R183, R183, R196 ;  /* 0x000000c4b7b77221 */ /* 0x000fe20000010000 */
[--C-:B------:R-:W-:Y:S01]  /*6c90*/  HSET2.LE.AND R5, R11, R52.reuse, PT ;  /* 0x000000340b057233 */ /* 0x100fe20003803000 */
[----:B------:R-:W-:Y:S01]  /*6ca0*/  HMMA.16816.F32.BF16 R140, R28, R8, R140 ;  /* 0x000000081c8c723c */ /* 0x000fe2000004188c */
[----:B------:R-:W-:Y:S01]  /*6cb0*/  LOP3.LUT R9, R14, 0xff, RZ, 0xc0, !PT ;  /* 0x000000ff0e097812 */ /* 0x000fe200078ec0ff */
[----:B------:R-:W-:Y:S01]  /*6cc0*/  FADD.FTZ R182, R182, R183 ;  /* 0x000000b7b6b67221 */ /* 0x000fe20000010000 */
[----:B------:R-:W-:-:S02]  /*6cd0*/  HSET2.LE.AND R7, R13, R52, PT ;  /* 0x000000340d077233 */ /* 0x000fc40003803000 */
[----:B------:R-:W-:Y:S02]  /*6ce0*/  PRMT R9, R9, 0x5410, R12 ;  /* 0x0000541009097816 */ /* 0x000fe4000000000c */
[----:B------:R-:W-:Y:S01]  /*6cf0*/  LOP3.LUT R5, R10, R5, RZ, 0xc0, !PT ;  /* 0x000000050a057212 */ /* 0x000fe200078ec0ff */
[----:B------:R-:W-:Y:S01]  /*6d00*/  IMAD.MOV.U32 R10, RZ, RZ, R184 ;  /* 0x000000ffff0a7224 */ /* 0x000fe200078e00b8 */
[----:B----4-:R-:W-:Y:S01]  /*6d10*/  F2FP.BF16.F32.PACK_AB R11, R32, R35 ;  /* 0x00000023200b723e */ /* 0x010fe200000010ff */
[C---:B------:R-:W-:Y:S01]  /*6d20*/  HMMA.16816.F32.BF16 R72, R28.reuse, R24, R72 ;  /* 0x000000181c48723c */ /* 0x040fe20000041848 */
[----:B------:R-:W-:Y:S01]  /*6d30*/  HSET2.LE.AND R6, R9, R52, PT ;  /* 0x0000003409067233 */ /* 0x000fe20003803000 */
[----:B------:R-:W1:Y:S01]  /*6d40*/  LDSM.16.MT88.4 R12, [R167+0x1c00] ;  /* 0x001c0000a70c783b */ /* 0x000e620000004200 */
[----:B------:R-:W-:Y:S01]  /*6d50*/  F2FP.BF16.F32.PACK_AB R9, R34, R33 ;  /* 0x000000212209723e */ /* 0x000fe200000010ff */
[----:B------:R-:W-:Y:S01]  /*6d60*/  FADD.FTZ R35, R35, R198 ;  /* 0x000000c623237221 */ /* 0x000fe20000010000 */
[----:B------:R-:W-:Y:S01]  /*6d70*/  F2FP.BF16.F32.PACK_AB R8, R252, R181 ;  /* 0x000000b5fc08723e */ /* 0x000fe200000010ff */
[----:B------:R-:W-:Y:S01]  /*6d80*/  FADD.FTZ R181, R181, R182 ;  /* 0x000000b6b5b57221 */ /* 0x000fe20000010000 */
[----:B------:R-:W-:Y:S01]  /*6d90*/  LOP3.LUT R4, R11, R4, RZ, 0xc0, !PT ;  /* 0x000000040b047212 */ /* 0x000fe200078ec0ff */
[C---:B------:R-:W-:Y:S01]  /*6da0*/  HMMA.16816.F32.BF16 R88, R28.reuse, R20, R88 ;  /* 0x000000141c58723c */ /* 0x040fe20000041858 */
[----:B------:R-:W-:Y:S01]  /*6db0*/  LOP3.LUT R6, R9, R6, RZ, 0xc0, !PT ;  /* 0x0000000609067212 */ /* 0x000fe200078ec0ff */
[----:B------:R-:W-:Y:S01]  /*6dc0*/  FADD.FTZ R32, R32, R35 ;  /* 0x0000002320207221 */ /* 0x000fe20000010000 */
[----:B------:R-:W-:Y:S01]  /*6dd0*/  LOP3.LUT R7, R8, R7, RZ, 0xc0, !PT ;  /* 0x0000000708077212 */ /* 0x000fe200078ec0ff */
[----:B------:R-:W-:Y:S01]  /*6de0*/  FADD.FTZ R252, R252, R181 ;  /* 0x000000b5fcfc7221 */ /* 0x000fe20000010000 */
[C---:B------:R-:W-:Y:S01]  /*6df0*/  PRMT R8, R184.reuse, 0x7771, RZ ;  /* 0x00007771b8087816 */ /* 0x040fe200000000ff */
[----:B------:R-:W-:Y:S01]  /*6e00*/  FADD.FTZ R33, R33, R32 ;  /* 0x0000002021217221 */ /* 0x000fe20000010000 */
[----:B------:R-:W-:Y:S01]  /*6e10*/  PRMT R9, R184, 0x7773, RZ ;  /* 0x00007773b8097816 */ /* 0x000fe200000000ff */
[C---:B------:R-:W-:Y:S01]  /*6e20*/  HMMA.16816.F32.BF16 R76, R28.reuse, R26, R76 ;  /* 0x0000001a1c4c723c */ /* 0x040fe2000004184c */
[----:B------:R-:W-:Y:S01]  /*6e30*/  LOP3.LUT R11, R10, 0xff, RZ, 0xc0, !PT ;  /* 0x000000ff0a0b7812 */ /* 0x000fe200078ec0ff */
[----:B------:R-:W2:Y:S01]  /*6e40*/  LDSM.16.MT88.4 R24, [R169+0xac00] ;  /* 0x00ac0000a918783b */ /* 0x000ea20000004200 */
[----:B------:R-:W-:Y:S01]  /*6e50*/  PRMT R170, R170, 0x5410, R9 ;  /* 0x00005410aaaa7816 */ /* 0x000fe20000000009 */
[--C-:B------:R-:W-:Y:S01]  /*6e60*/  FFMA.FTZ R184, R66, UR6, -R179.reuse ;  /* 0x0000000642b87c23 */ /* 0x100fe200080108b3 */
[----:B------:R-:W-:Y:S01]  /*6e70*/  FFMA.FTZ R66, R61, UR6, -R180 ;  /* 0x000000063d427c23 */ /* 0x000fe200080108b4 */
[----:B------:R-:W-:Y:S01]  /*6e80*/  LOP3.LUT R180, R168, 0xff, RZ, 0xc0, !PT ;  /* 0x000000ffa8b47812 */ /* 0x000fe200078ec0ff */
[----:B------:R-:W-:Y:S01]  /*6e90*/  FFMA.FTZ R179, R65, UR6, -R179 ;  /* 0x0000000641b37c23 */ /* 0x000fe200080108b3 */
[----:B------:R-:W-:Y:S01]  /*6ea0*/  HMMA.16816.F32.BF16 R92, R28, R22, R92 ;  /* 0x000000161c5c723c */ /* 0x000fe2000004185c */
[----:B------:R-:W-:Y:S01]  /*6eb0*/  LDSM.16.MT88.4 R20, [R169+0xbc00] ;  /* 0x00bc0000a914783b */ /* 0x000fe20000004200 */
[----:B------:R-:W-:Y:S01]  /*6ec0*/  MUFU.EX2 R65, R186 ;  /* 0x000000ba00417308 */ /* 0x000fe20000000800 */
[----:B------:R-:W-:Y:S01]  /*6ed0*/  LOP3.LUT R185, R170, 0xff00ff, RZ, 0xc0, !PT ;  /* 0x00ff00ffaab97812 */ /* 0x000fe200078ec0ff */
[----:B------:R-:W-:-:S02]  /*6ee0*/  UMOV UR6, 0xffffffff ;  /* 0xffffffff00067882 */ /* 0x000fc40000000000 */
[----:B------:R-:W-:Y:S02]  /*6ef0*/  MUFU.EX2 R61, R184 ;  /* 0x000000b8003d7308 */ /* 0x000fe40000000800 */
[----:B------:R-:W-:Y:S01]  /*6f00*/  HMMA.16816.F32.BF16 R108, R28, R18, R108 ;  /* 0x000000121c6c723c */ /* 0x000fe2000004186c */
[----:B------:R3:W4:Y:S01]  /*6f10*/  LDSM.16.MT88.4 R28, [R169+0x9c00] ;  /* 0x009c0000a91c783b */ /* 0x0007220000004200 */
[----:B------:R4:W4:Y:S03]  /*6f20*/  MUFU.EX2 R60, R179 ;  /* 0x000000b3003c7308 */ /* 0x0009260000000800 */
[----:B------:R-:W4:Y:S01]  /*6f30*/  LDSM.16.MT88.4 R16, [R167+0xc00] ;  /* 0x000c0000a710783b */ /* 0x000f220000004200 */
[----:B------:R-:W4:Y:S02]  /*6f40*/  MUFU.EX2 R66, R66 ;  /* 0x0000004200427308 */ /* 0x000f240000000800 */
[----:B-1----:R-:W-:-:S12]  /*6f50*/  HMMA.16816.F32.BF16 R104, R4, R12, R104 ;  /* 0x0000000c0468723c */ /* 0x002fd80000041868 */
[C---:B------:R-:W-:Y:S01]  /*6f60*/  HMMA.16816.F32.BF16 R108, R4.reuse, R14, R108 ;  /* 0x0000000e046c723c */ /* 0x040fe2000004186c */
[----:B---3--:R-:W-:Y:S02]  /*6f70*/  PRMT R169, R11, 0x5410, R8 ;  /* 0x000054100ba97816 */ /* 0x008fe40000000008 */
[----:B------:R1:W3:Y:S05]  /*6f80*/  LDSM.16.MT88.4 R8, [R167+0x2c00] ;  /* 0x002c0000a708783b */ /* 0x0002ea0000004200 */
[----:B--2---:R-:W-:Y:S01]  /*6f90*/  HMMA.16816.F32.BF16 R88, R4, R24, R88 ;  /* 0x000000180458723c */ /* 0x004fe20000041858 */
[----:B------:R-:W-:-:S07]  /*6fa0*/  HSET2.LE.AND R169, R169, R52, PT ;  /* 0x00000034a9a97233 */ /* 0x000fce0003803000 */
[C---:B------:R-:W-:Y:S08]  /*6fb0*/  HMMA.16816.F32.BF16 R92, R4.reuse, R26, R92 ;  /* 0x0000001a045c723c */ /* 0x040ff0000004185c */
[----:B----4-:R-:W-:Y:S01]  /*6fc0*/  HMMA.16816.F32.BF16 R156, R4, R28, R156 ;  /* 0x0000001c049c723c */ /* 0x010fe2000004189c */
[----:B-1----:R-:W-:-:S07]  /*6fd0*/  LOP3.LUT R167, R168, 0xffff, RZ, 0xc0, !PT ;  /* 0x0000ffffa8a77812 */ /* 0x002fce00078ec0ff */
[----:B------:R-:W-:Y:S01]  /*6fe0*/  HMMA.16816.F32.BF16 R152, R4, R30, R152 ;  /* 0x0000001e0498723c */ /* 0x000fe20000041898 */
[----:B------:R-:W-:-:S04]  /*6ff0*/  SHF.R.U32.HI R167, RZ, 0x8, R167 ;  /* 0x00000008ffa77819 */ /* 0x000fc800000116a7 */
[----:B------:R-:W-:Y:S02]  /*7000*/  PRMT R167, R180, 0x5410, R167 ;  /* 0x00005410b4a77816 */ /* 0x000fe400000000a7 */
[----:B------:R-:W-:Y:S01]  /*7010*/  PRMT R180, R168, 0x7632, R180 ;  /* 0x00007632a8b47816 */ /* 0x000fe200000000b4 */
[C---:B------:R-:W-:Y:S01]  /*7020*/  HMMA.16816.F32.BF16 R72, R4.reuse, R16, R72 ;  /* 0x000000100448723c */ /* 0x040fe20000041848 */
[----:B------:R-:W-:Y:S02]  /*7030*/  SHF.R.U32.HI R168, RZ, 0x18, R168 ;  /* 0x00000018ffa87819 */ /* 0x000fe400000116a8 */
[----:B------:R-:W-:Y:S02]  /*7040*/  LOP3.LUT R179, R180, 0xff, RZ, 0xc0, !PT ;  /* 0x000000ffb4b37812 */ /* 0x000fe400078ec0ff */
[--C-:B------:R-:W-:Y:S02]  /*7050*/  HSET2.LE.AND R167, R167, R52.reuse, PT ;  /* 0x00000034a7a77233 */ /* 0x100fe40003803000 */
[----:B------:R-:W-:Y:S01]  /*7060*/  PRMT R179, R179, 0x5410, R168 ;  /* 0x00005410b3b37816 */ /* 0x000fe200000000a8 */
[----:B------:R-:W-:Y:S01]  /*7070*/  HMMA.16816.F32.BF16 R76, R4, R18, R76 ;  /* 0x00000012044c723c */ /* 0x000fe2000004184c */
[----:B------:R-:W-:-:S03]  /*7080*/  HSET2.LE.AND R168, R185, R52, PT ;  /* 0x00000034b9a87233 */ /* 0x000fc60003803000 */
[----:B------:R-:W-:-:S04]  /*7090*/  HSET2.LE.AND R52, R179, R52, PT ;  /* 0x00000034b3347233 */ /* 0x000fc80003803000 */
[C---:B------:R-:W-:Y:S08]  /*70a0*/  HMMA.16816.F32.BF16 R120, R4.reuse, R20, R120 ;  /* 0x000000140478723c */ /* 0x040ff00000041878 */
[C---:B------:R-:W-:Y:S08]  /*70b0*/  HMMA.16816.F32.BF16 R124, R4.reuse, R22, R124 ;  /* 0x00000016047c723c */ /* 0x040ff0000004187c */
[C---:B---3--:R-:W-:Y:S08]  /*70c0*/  HMMA.16816.F32.BF16 R140, R4.reuse, R8, R140 ;  /* 0x00000008048c723c */ /* 0x048ff0000004188c */
[----:B------:R-:W-:Y:S01]  /*70d0*/  HMMA.16816.F32.BF16 R136, R4, R10, R136 ;  /* 0x0000000a0488723c */ /* 0x000fe20000041888 */
[----:B------:R-:W-:Y:S01]  /*70e0*/  F2FP.BF16.F32.PACK_AB R5, R166, R67 ;  /* 0x00000043a605723e */ /* 0x000fe200000010ff */
[----:B------:R-:W-:Y:S01]  /*70f0*/  FADD.FTZ R67, R67, R200 ;  /* 0x000000c843437221 */ /* 0x000fe20000010000 */
[----:B------:R-:W-:-:S02]  /*7100*/  F2FP.BF16.F32.PACK_AB R6, R60, R61 ;  /* 0x0000003d3c06723e */ /* 0x000fc400000010ff */
[----:B------:R-:W-:Y:S01]  /*7110*/  F2FP.BF16.F32.PACK_AB R7, R63, R66 ;  /* 0x000000423f07723e */ /* 0x000fe200000010ff */
[----:B------:R-:W-:Y:S01]  /*7120*/  FADD.FTZ R67, R166, R67 ;  /* 0x00000043a6437221 */ /* 0x000fe20000010000 */
[----:B------:R-:W-:Y:S01]  /*7130*/  F2FP.BF16.F32.PACK_AB R4, R62, R65 ;  /* 0x000000413e04723e */ /* 0x000fe200000010ff */
[----:B------:R-:W-:Y:S01]  /*7140*/  FADD.FTZ R65, R65, R194 ;  /* 0x000000c241417221 */ /* 0x000fe20000010000 */
[----:B------:R-:W-:Y:S01]  /*7150*/  LOP3.LUT R6, R6, R169, RZ, 0xc0, !PT ;  /* 0x000000a906067212 */ /* 0x000fe200078ec0ff */
[----:B------:R-:W-:Y:S01]  /*7160*/  FADD.FTZ R66, R66, R67 ;  /* 0x0000004342427221 */ /* 0x000fe20000010000 */
[----:B------:R-:W-:Y:S01]  /*7170*/  LOP3.LUT R7, R7, R168, RZ, 0xc0, !PT ;  /* 0x000000a807077212 */ /* 0x000fe200078ec0ff */
[----:B------:R-:W-:Y:S01]  /*7180*/  FADD.FTZ R62, R62, R65 ;  /* 0x000000413e3e7221 */ /* 0x000fe20000010000 */
[----:B------:R-:W-:Y:S02]  /*7190*/  LOP3.LUT R4, R4, R167, RZ, 0xc0, !PT ;  /* 0x000000a704047212 */ /* 0x000fe400078ec0ff */
[----:B------:R-:W-:Y:S01]  /*71a0*/  LOP3.LUT R5, R5, R52, RZ, 0xc0, !PT ;  /* 0x0000003405057212 */ /* 0x000fe200078ec0ff */
[----:B------:R-:W-:-:S04]  /*71b0*/  FADD.FTZ R61, R61, R62 ;  /* 0x0000003e3d3d7221 */ /* 0x000fc80000010000 */
        /* <DEDUP_REMOVED lines=13> */
[----:B------:R-:W-:Y:S01]  /*7290*/  FADD.FTZ R5, R63, R66 ;  /* 0x000000423f057221 */ /* 0x000fe20000010000 */
[----:B------:R-:W-:-:S04]  /*72a0*/  FADD.FTZ R4, R34, R33 ;  /* 0x0000002122047221 */ /* 0x000fc80000010000 */
[----:B------:R1:W-:Y:S04]  /*72b0*/  STL [R1+0x1c], R5 ;  /* 0x00001c0501007387 */ /* 0x0003e80000100800 */
[----:B------:R1:W-:Y:S04]  /*72c0*/  STL [R1+0x20], R221 ;  /* 0x000020dd01007387 */ /* 0x0003e80000100800 */
[----:B------:R1:W-:Y:S01]  /*72d0*/  STL [R1+0x18], R4 ;  /* 0x0000180401007387 */ /* 0x0003e20000100800 */
[----:B------:R-:W-:Y:S05]  /*72e0*/  BRA.U !UP1, `(.L_x_389) ;  /* 0x000000ad091c7547 */ /* 0x000fea000b800000 */
[----:B------:R-:W2:Y:S01]  /*72f0*/  LDL.64 R58, [R1+0x10] ;  /* 0x00001000013a7983 */ /* 0x000ea20000100a00 */
[----:B------:R-:W3:Y:S01]  /*7300*/  LDCU UR7, c[0x0][0x440] ;  /* 0x00008800ff0777ac */ /* 0x000ee20008000800 */
[----:B------:R-:W-:-:S04]  /*7310*/  DEPBAR.LE SB0, 0x0 ;  /* 0x000080000000791a */ /* 0x000fc80000000000 */
[----:B------:R-:W-:Y:S01]  /*7320*/  UIADD3 UR13, UPT, UPT, UR19, -0x2, URZ ;  /* 0xfffffffe130d7890 */ /* 0x000fe2000fffe0ff */
[----:B------:R-:W4:Y:S03]  /*7330*/  LDL.64 R232, [R1+0x8] ;  /* 0x0000080001e87983 */ /* 0x000f260000100a00 */
[----:B------:R-:W-:Y:S01]  /*7340*/  UIMAD.WIDE.U32 UR20, UR13, UR8, URZ ;  /* 0x000000080d1472a5 */ /* 0x000fe2000f8e00ff */
[C---:B-----5:R-:W-:Y:S01]  /*7350*/  IMAD.SHL.U32 R228, R226.reuse, 0x4, RZ ;  /* 0x00000004e2e47824 */ /* 0x060fe200078e00ff */
[----:B------:R-:W4:Y:S02]  /*7360*/  LDL.64 R234, [R1] ;  /* 0x0000000001ea7983 */ /* 0x000f240000100a00 */
[----:B------:R-:W-:Y:S02]  /*7370*/  UIMAD UR13, UR13, UR9, UR21 ;  /* 0x000000090d0d72a4 */ /* 0x000fe4000f8e0215 */
[----:B------:R-:W-:Y:S01]  /*7380*/  IMAD.U32 R14, RZ, RZ, UR20 ;  /* 0x00000014ff0e7e24 */ /* 0x000fe2000f8e00ff */
[----:B------:R-:W-:Y:S01]  /*7390*/  USHF.L.U32 UR16, UR20, 0x6, URZ ;  /* 0x0000000614107899 */ /* 0x000fe200080006ff */
[----:B------:R-:W-:Y:S01]  /*73a0*/  IMAD.SHL.U32 R166, R226, 0x20, RZ ;  /* 0x00000020e2a67824 */ /* 0x000fe200078e00ff */
[----:B------:R-:W-:Y:S01]  /*73b0*/  USHF.L.U64.HI UR12, UR20, 0x6, UR13 ;  /* 0x00000006140c7899 */ /* 0x000fe2000801020d */
[----:B------:R-:W-:Y:S01]  /*73c0*/  IMAD.U32 R6, RZ, RZ, UR13 ;  /* 0x0000000dff067e24 */ /* 0x000fe2000f8e00ff */
[----:B------:R-:W-:Y:S01]  /*73d0*/  ULEA UR16, UP0, UR8, UR16, 0x5 ;  /* 0x0000001008107291 */ /* 0x000fe2000f8028ff */
[----:B------:R-:W-:-:S02]  /*73e0*/  LEA R12, P0, R14, R238, 0x7 ;  /* 0x000000ee0e0c7211 */ /* 0x000fc400078038ff */
[----:B------:R-:W-:Y:S02]  /*73f0*/  LOP3.LUT R227, R224, 0x3e00, RZ, 0xc0, !PT ;  /* 0x00003e00e0e37812 */ /* 0x000fe400078ec0ff */
[----:B------:R-:W-:Y:S02]  /*7400*/  SHF.R.U32.HI R229, RZ, 0x1, R226 ;  /* 0x00000001ffe57819 */ /* 0x000fe400000116e2 */
[----:B------:R-:W-:Y:S02]  /*7410*/  LOP3.LUT R167, R228, 0x18, RZ, 0xc0, !PT ;  /* 0x00000018e4a77812 */ /* 0x000fe400078ec0ff */
[----:B-1----:R-:W-:Y:S02]  /*7420*/  LOP3.LUT R5, R224, 0x100, RZ, 0xc0, !PT ;  /* 0x00000100e0057812 */ /* 0x002fe400078ec0ff */
[----:B---3--:R-:W-:Y:S01]  /*7430*/  ISETP.GE.AND P2, PT, R246, UR7, PT ;  /* 0x00000007f6007c0c */ /* 0x008fe2000bf46270 */
[----:B------:R-:W-:Y:S01]  /*7440*/  ULEA.HI.X UR12, UR8, UR12, UR9, 0x5, UP0 ;  /* 0x0000000c080c7291 */ /* 0x000fe200080f2c09 */
[----:B------:R-:W-:-:S02]  /*7450*/  ISETP.GE.AND P1, PT, R245, UR7, PT ;  /* 0x00000007f5007c0c */ /* 0x000fc4000bf26270 */
[----:B------:R-:W-:Y:S01]  /*7460*/  LEA.HI.X R13, R14, R237, R6, 0x7, P0 ;  /* 0x000000ed0e0d7211 */ /* 0x000fe200000f3c06 */
[----:B------:R-:W-:Y:S01]  /*7470*/  BAR.SYNC.DEFER_BLOCKING 0x0 ;  /* 0x0000000000007b1d */ /* 0x000fe20000010000 */
[--C-:B------:R-:W-:Y:S02]  /*7480*/  LOP3.LUT R4, R227, 0x120, R166.reuse, 0xf8, !PT ;  /* 0x00000120e3047812 */ /* 0x100fe400078ef8a6 */
[----:B------:R-:W-:Y:S02]  /*7490*/  LOP3.LUT R222, R229, 0x8, RZ, 0xc0, !PT ;  /* 0x00000008e5de7812 */ /* 0x000fe400078ec0ff */
[--C-:B------:R-:W-:Y:S02]  /*74a0*/  LOP3.LUT R167, R167, 0xc0, R166.reuse, 0xf8, !PT ;  /* 0x000000c0a7a77812 */ /* 0x100fe400078ef8a6 */
[----:B------:R-:W-:Y:S01]  /*74b0*/  LOP3.LUT R8, R5, 0x20, R166, 0xf8, !PT ;  /* 0x0000002005087812 */ /* 0x000fe200078ef8a6 */
[----:B------:R-:W-:Y:S01]  /*74c0*/  IMAD.U32 R5, RZ, RZ, UR16 ;  /* 0x00000010ff057e24 */ /* 0x000fe2000f8e00ff */
[----:B------:R-:W-:-:S02]  /*74d0*/  ISETP.GE.AND P0, PT, R244, UR7, PT ;  /* 0x00000007f4007c0c */ /* 0x000fc4000bf06270 */
[----:B------:R-:W-:Y:S01]  /*74e0*/  LOP3.LUT R222, R4, R167, R222, 0xf6, !PT ;  /* 0x000000a704de7212 */ /* 0x000fe200078ef6de */
[----:B------:R-:W-:Y:S01]  /*74f0*/  IMAD.U32 R4, RZ, RZ, UR12 ;  /* 0x0000000cff047e24 */ /* 0x000fe2000f8e00ff */
[----:B------:R-:W-:Y:S02]  /*7500*/  LEA R10, P3, R5, R238, 0x1 ;  /* 0x000000ee050a7211 */ /* 0x000fe400078608ff */
[----:B------:R-:W-:Y:S02]  /*7510*/  LOP3.LUT R223, R167, 0x8, R226, 0x78, !PT ;  /* 0x00000008a7df7812 */ /* 0x000fe400078e78e2 */
[----:B------:R-:W-:Y:S02]  /*7520*/  LEA.HI.X R11, R5, R237, R4, 0x1, P3 ;  /* 0x000000ed050b7211 */ /* 0x000fe400018f0c04 */
[----:B------:R-:W-:Y:S01]  /*7530*/  LOP3.LUT R223, R8, R223, RZ, 0xfc, !PT ;  /* 0x000000df08df7212 */ /* 0x000fe200078efcff */
        /* <DEDUP_REMOVED lines=9> */
[----:B------:R-:W-:Y:S01]  /*75d0*/  @P1 STS.128 [R241+0xa000], RZ ;  /* 0x00a000fff1001388 */ /* 0x000fe20000000c00 */
[----:B------:R-:W-:-:S03]  /*75e0*/  LEA R222, R222, UR5, 0x1 ;  /* 0x00000005dede7c11 */ /* 0x000fc6000f8e08ff */
[----:B------:R-:W-:Y:S01]  /*75f0*/  @!PT LDS RZ, [RZ] ;  /* 0x00000000fffff984 */ /* 0x000fe20000000800 */
[----:B------:R-:W-:Y:S01]  /*7600*/  @!PT LDS RZ, [RZ] ;  /* 0x00000000fffff984 */ /* 0x000fe20000000800 */
[----:B------:R-:W-:Y:S01]  /*7610*/  @!PT LDS RZ, [RZ] ;  /* 0x00000000fffff984 */ /* 0x000fe20000000800 */
[----:B------:R-:W-:Y:S01]  /*7620*/  @!P0 LDGSTS.E.BYPASS.LTC128B.128 [R241+0xb000], desc[UR24][R12.64+0x80] ;  /* 0x0b0000800cf18fae */ /* 0x000fe2000b981a18 */
[----:B------:R-:W-:-:S03]  /*7630*/  LEA R230, R223, UR5, 0x1 ;  /* 0x00000005dfe67c11 */ /* 0x000fc6000f8e08ff */
        /* <DEDUP_REMOVED lines=17> */
[----:B------:R-:W3:Y:S04]  /*7750*/  LDSM.16.M88.4 R4, [R222+0x1000] ;  /* 0x00100000de04783b */ /* 0x000ee80000000200 */
[----:B------:R-:W1:Y:S04]  /*7760*/  LDSM.16.M88.4 R180, [R230+0x6400] ;  /* 0x00640000e6b4783b */ /* 0x000e680000000200 */
[----:B------:R-:W1:Y:S04]  /*7770*/  LDSM.16.M88.4 R172, [R230+0x6800] ;  /* 0x00680000e6ac783b */ /* 0x000e680000000200 */
[----:B------:R-:W1:Y:S04]  /*7780*/  LDSM.16.M88.4 R44, [R230+0x6c00] ;  /* 0x006c0000e62c783b */ /* 0x000e680000000200 */
[----:B------:R-:W1:Y:S01]  /*7790*/  LDSM.16.M88.4 R64, [R222] ;  /* 0x00000000de40783b */ /* 0x000e620000000200 */
[----:B------:R-:W-:-:S02]  /*77a0*/  IMAD.IADD R53, R165, 0x1, R230 ;  /* 0x00000001a5357824 */ /* 0x000fc400078e02e6 */
[----:B------:R-:W-:Y:S01]  /*77b0*/  IMAD.IADD R52, R165, 0x1, R222 ;  /* 0x00000001a5347824 */ /* 0x000fe200078e02de */
[----:B------:R-:W-:Y:S04]  /*77c0*/  LDSM.16.M88.4 R204, [R230+0x7400] ;  /* 0x00740000e6cc783b */ /* 0x000fe80000000200 */
[----:B------:R-:W-:Y:S04]  /*77d0*/  LDSM.16.M88.4 R208, [R53+0x6000] ;  /* 0x0060000035d0783b */ /* 0x000fe80000000200 */
[----:B------:R-:W1:Y:S04]  /*77e0*/  LDSM.16.M88.4 R28, [R52+0x1000] ;  /* 0x00100000341c783b */ /* 0x000e680000000200 */
[----:B------:R-:W1:Y:S04]  /*77f0*/  LDSM.16.M88.4 R200, [R53+0x6400] ;  /* 0x0064000035c8783b */ /* 0x000e680000000200 */
[----:B------:R-:W1:Y:S04]  /*7800*/  LDSM.16.M88.4 R196, [R53+0x6800] ;  /* 0x0068000035c4783b */ /* 0x000e680000000200 */
[----:B------:R-:W1:Y:S04]  /*7810*/  LDSM.16.M88.4 R192, [R53+0x6c00] ;  /* 0x006c000035c0783b */ /* 0x000e680000000200 */
[----:B------:R-:W2:Y:S01]  /*7820*/  LDSM.16.M88.4 R188, [R52] ;  /* 0x0000000034bc783b */ /* 0x000ea20000000200 */
[----:B------:R-:W-:Y:S01]  /*7830*/  IMAD.U32 R15, RZ, RZ, UR21 ;  /* 0x00000015ff0f7e24 */ /* 0x000fe2000f8e00ff */
[C---:B---3--:R-:W-:Y:S02]  /*7840*/  HMMA.16816.F32.BF16 R36, R4.reuse, R48, RZ ;  /* 0x000000300424723c */ /* 0x048fe400000418ff */
[----:B------:R-:W-:Y:S04]  /*7850*/  LDSM.16.M88.4 R60, [R230+0x7800] ;  /* 0x00780000e63c783b */ /* 0x000fe80000000200 */
[----:B------:R-:W-:Y:S02]  /*7860*/  LDSM.16.M88.4 R52, [R222+0x2000] ;  /* 0x00200000de34783b */ /* 0x000fe40000000200 */
[C---:B-1----:R-:W-:Y:S01]  /*7870*/  HMMA.16816.F32.BF16 R24, R4.reuse, R180, RZ ;  /* 0x000000b40418723c */ /* 0x042fe200000418ff */
[----:B------:R-:W-:Y:S01]  /*7880*/  ULEA UR7, UR19, 0xfffffffc, 0x1 ;  /* 0xfffffffc13077891 */ /* 0x000fe2000f8e08ff */
[----:B------:R-:W0:Y:S06]  /*7890*/  LDGDEPBAR ;  /* 0x00000000000079af */ /* 0x000e2c0000000000 */
[C---:B------:R-:W-:Y:S08]  /*78a0*/  HMMA.16816.F32.BF16 R16, R4.reuse, R172, RZ ;  /* 0x000000ac0410723c */ /* 0x040ff000000418ff */
[C---:B------:R-:W-:Y:S08]  /*78b0*/  HMMA.16816.F32.BF16 R8, R4.reuse, R44, RZ ;  /* 0x0000002c0408723c */ /* 0x040ff000000418ff */
[C---:B------:R-:W-:Y:S08]  /*78c0*/  HMMA.16816.F32.BF16 R32, R4.reuse, R50, RZ ;  /* 0x000000320420723c */ /* 0x040ff000000418ff */
[C---:B------:R-:W-:Y:S08]  /*78d0*/  HMMA.16816.F32.BF16 R20, R4.reuse, R182, RZ ;  /* 0x000000b60414723c */ /* 0x040ff000000418ff */
[C---:B------:R-:W-:Y:S08]  /*78e0*/  HMMA.16816.F32.BF16 R12, R4.reuse, R174, RZ ;  /* 0x000000ae040c723c */ /* 0x040ff000000418ff */
[----:B------:R-:W-:Y:S08]  /*78f0*/  HMMA.16816.F32.BF16 R4, R4, R46, RZ ;  /* 0x0000002e0404723c */ /* 0x000ff000000418ff */
        /* <DEDUP_REMOVED lines=11> */
[C---:B------:R-:W-:Y:S01]  /*79b0*/  HMMA.16816.F32.BF16 R28, R64.reuse, R50, RZ ;  /* 0x00000032401c723c */ /* 0x040fe200000418ff */
[----:B------:R-:W1:Y:S07]  /*79c0*/  LDSM.16.M88.4 R48, [R222+0x3000] ;  /* 0x00300000de30783b */ /* 0x000e6e0000000200 */
[C---:B------:R-:W-:Y:S08]  /*79d0*/  HMMA.16816.F32.BF16 R180, R64.reuse, R182, RZ ;  /* 0x000000b640b4723c */ /* 0x040ff000000418ff */
[C---:B------:R-:W-:Y:S08]  /*79e0*/  HMMA.16816.F32.BF16 R172, R64.reuse, R174, RZ ;  /* 0x000000ae40ac723c */ /* 0x040ff000000418ff */
[----:B------:R-:W-:Y:S08]  /*79f0*/  HMMA.16816.F32.BF16 R168, R64, R44, RZ ;  /* 0x0000002c40a8723c */ /* 0x000ff000000418ff */
[----:B--2---:R-:W-:Y:S01]  /*7a00*/  HMMA.16816.F32.BF16 R40, R188, R208, R40 ;  /* 0x000000d0bc28723c */ /* 0x004fe20000041828 */
[----:B------:R-:W-:-:S02]  /*7a10*/  IMAD.MOV.U32 R208, RZ, RZ, R58 ;  /* 0x000000ffffd07224 */ /* 0x000fc400078e003a */
[----:B------:R-:W-:Y:S02]  /*7a20*/  IMAD.MOV.U32 R209, RZ, RZ, R59 ;  /* 0x000000ffffd17224 */ /* 0x000fe400078e003b */
[----:B------:R-:W2:Y:S03]  /*7a30*/  LDSM.16.M88.4 R56, [R230+0x7c00] ;  /* 0x007c0000e638783b */ /* 0x000ea60000000200 */
[----:B------:R-:W-:Y:S01]  /*7a40*/  HMMA.16816.F32.BF16 R64, R64, R46, RZ ;  /* 0x0000002e4040723c */ /* 0x000fe200000418ff */
[----:B------:R-:W3:Y:S07]  /*7a50*/  LDSM.16.M88.4 R44, [R230+0x7000] ;  /* 0x00700000e62c783b */ /* 0x000eee0000000200 */
[----:B------:R-:W-:Y:S01]  /*7a60*/  HMMA.16816.F32.BF16 R28, R188, R210, R28 ;  /* 0x000000d2bc1c723c */ /* 0x000fe2000004181c */
[----:B------:R-:W-:-:S02]  /*7a70*/  IMAD.MOV.U32 R210, RZ, RZ, R208 ;  /* 0x000000ffffd27224 */ /* 0x000fc400078e00d0 */
[----:B------:R-:W-:-:S05]  /*7a80*/  IMAD.IADD R208, R165, 0x1, R230 ;  /* 0x00000001a5d07824 */ /* 0x000fca00078e02e6 */
[----:B------:R-:W-:Y:S01]  /*7a90*/  HMMA.16816.F32.BF16 R184, R188, R200, R184 ;  /* 0x000000c8bcb8723c */ /* 0x000fe200000418b8 */
[----:B------:R-:W-:-:S07]  /*7aa0*/  IMAD.IADD R200, R165, 0x1, R222 ;  /* 0x00000001a5c87824 */ /* 0x000fce00078e02de */
[C---:B-1----:R-:W-:Y:S08]  /*7ab0*/  HMMA.16816.F32.BF16 R24, R48.reuse, R204, R24 ;  /* 0x000000cc3018723c */ /* 0x042ff00000041818 */
[C---:B------:R-:W-:Y:S08]  /*7ac0*/  HMMA.16816.F32.BF16 R16, R48.reuse, R60, R16 ;  /* 0x0000003c3010723c */ /* 0x040ff00000041810 */
[C---:B--2---:R-:W-:Y:S08]  /*7ad0*/  HMMA.16816.F32.BF16 R8, R48.reuse, R56, R8 ;  /* 0x000000383008723c */ /* 0x044ff00000041808 */
[C---:B---3--:R-:W-:Y:S08]  /*7ae0*/  HMMA.16816.F32.BF16 R36, R48.reuse, R44, R36 ;  /* 0x0000002c3024723c */ /* 0x048ff00000041824 */
[C---:B------:R-:W-:Y:S08]  /*7af0*/  HMMA.16816.F32.BF16 R32, R48.reuse, R46, R32 ;  /* 0x0000002e3020723c */ /* 0x040ff00000041820 */
[C---:B------:R-:W-:Y:S08]  /*7b00*/  HMMA.16816.F32.BF16 R20, R48.reuse, R206, R20 ;  /* 0x000000ce3014723c */ /* 0x040ff00000041814 */
[C---:B------:R-:W-:Y:S08]  /*7b10*/  HMMA.16816.F32.BF16 R12, R48.reuse, R62, R12 ;  /* 0x0000003e300c723c */ /* 0x040ff0000004180c */
[----:B------:R-:W-:Y:S01]  /*7b20*/  HMMA.16816.F32.BF16 R4, R48, R58, R4 ;  /* 0x0000003a3004723c */ /* 0x000fe20000041804 */
[----:B------:R-:W-:-:S06]  /*7b30*/  IMAD.IADD R48, R165, 0x1, R222 ;  /* 0x00000001a5307824 */ /* 0x000fcc00078e02de */
[----:B------:R-:W-:Y:S01]  /*7b40*/  LDSM.16.M88.4 R48, [R48+0x3000] ;  /* 0x003000003030783b */ /* 0x000fe20000000200 */
[C---:B------:R-:W-:Y:S08]  /*7b50*/  HMMA.16816.F32.BF16 R176, R188.reuse, R196, R176 ;  /* 0x000000c4bcb0723c */ /* 0x040ff000000418b0 */
[C---:B------:R-:W-:Y:S08]  /*7b60*/  HMMA.16816.F32.BF16 R168, R188.reuse, R192, R168 ;  /* 0x000000c0bca8723c */ /* 0x040ff000000418a8 */
[C---:B------:R-:W-:Y:S01]  /*7b70*/  HMMA.16816.F32.BF16 R180, R188.reuse, R202, R180 ;  /* 0x000000cabcb4723c */ /* 0x040fe200000418b4 */
[----:B------:R-:W-:Y:S07]  /*7b80*/  LDSM.16.M88.4 R200, [R200+0x2000] ;  /* 0x00200000c8c8783b */ /* 0x000fee0000000200 */
[C---:B------:R-:W-:Y:S01]  /*7b90*/  HMMA.16816.F32.BF16 R172, R188.reuse, R198, R172 ;  /* 0x000000c6bcac723c */ /* 0x040fe200000418ac */
[----:B------:R-:W-:Y:S07]  /*7ba0*/  LDSM.16.M88.4 R196, [R208+0x7400] ;  /* 0x00740000d0c4783b */ /* 0x000fee0000000200 */
[----:B------:R-:W-:Y:S01]  /*7bb0*/  HMMA.16816.F32.BF16 R64, R188, R194, R64 ;  /* 0x000000c2bc40723c */ /* 0x000fe20000041840 */
[----:B------:R-:W-:Y:S04]  /*7bc0*/  LDSM.16.M88.4 R192, [R208+0x7800] ;  /* 0x00780000d0c0783b */ /* 0x000fe80000000200 */
[----:B------:R-:W-:Y:S03]  /*7bd0*/  LDSM.16.M88.4 R188, [R208+0x7c00] ;  /* 0x007c0000d0bc783b */ /* 0x000fe60000000200 */
[C---:B------:R-:W-:Y:S08]  /*7be0*/  HMMA.16816.F32.BF16 R40, R52.reuse, R44, R40 ;  /* 0x0000002c3428723c */ /* 0x040ff00000041828 */
[C---:B------:R-:W-:Y:S01]  /*7bf0*/  HMMA.16816.F32.BF16 R28, R52.reuse, R46, R28 ;  /* 0x0000002e341c723c */ /* 0x040fe2000004181c */
[----:B------:R-:W1:Y:S07]  /*7c00*/  LDSM.16.M88.4 R44, [R208+0x7000] ;  /* 0x00700000d02c783b */ /* 0x000e6e0000000200 */
[C---:B------:R-:W-:Y:S08]  /*7c10*/  HMMA.16816.F32.BF16 R184, R52.reuse, R204, R184 ;  /* 0x000000cc34b8723c */ /* 0x040ff000000418b8 */
[C---:B------:R-:W-:Y:S08]  /*7c20*/  HMMA.16816.F32.BF16 R180, R52.reuse, R206, R180 ;  /* 0x000000ce34b4723c */ /* 0x040ff000000418b4 */
[C---:B------:R-:W-:Y:S08]  /*7c30*/  HMMA.16816.F32.BF16 R176, R52.reuse, R60, R176 ;  /* 0x0000003c34b0723c */ /* 0x040ff000000418b0 */
[C---:B------:R-:W-:Y:S01]  /*7c40*/  HMMA.16816.F32.BF16 R172, R52.reuse, R62, R172 ;  /* 0x0000003e34ac723c */ /* 0x040fe200000418ac */
[----:B------:R-:W-:Y:S07]  /*7c50*/  LDSM.16.M88.4 R60, [R222+0x5000] ;  /* 0x00500000de3c783b */ /* 0x000fee0000000200 */
[C---:B------:R-:W-:Y:S08]  /*7c60*/  HMMA.16816.F32.BF16 R168, R52.reuse, R56, R168 ;  /* 0x0000003834a8723c */ /* 0x040ff000000418a8 */
[----:B------:R-:W-:Y:S01]  /*7c70*/  HMMA.16816.F32.BF16 R64, R52, R58, R64 ;  /* 0x0000003a3440723c */ /* 0x000fe20000041840 */
        /* <DEDUP_REMOVED lines=13> */
[----:B------:R-:W4:Y:S07]  /*7d50*/  LDSM.16.M88.4 R44, [R230+0x8c00] ;  /* 0x008c0000e62c783b */ /* 0x000f2e0000000200 */
[C---:B------:R-:W-:Y:S08]  /*7d60*/  HMMA.16816.F32.BF16 R168, R200.reuse, R188, R168 ;  /* 0x000000bcc8a8723c */ /* 0x040ff000000418a8 */
[----:B------:R-:W-:Y:S01]  /*7d70*/  HMMA.16816.F32.BF16 R64, R200, R190, R64 ;  /* 0x000000bec840723c */ /* 0x000fe20000041840 */
[----:B------:R-:W4:Y:S01]  /*7d80*/  LDSM.16.M88.4 R188, [R222+0x4000] ;  /* 0x00400000debc783b */ /* 0x000f220000000200 */
[----:B------:R-:W-:-:S06]  /*7d90*/  IMAD.IADD R204, R165, 0x1, R230 ;  /* 0x00000001a5cc7824 */ /* 0x000fcc00078e02e6 */
[----:B------:R-:W-:Y:S01]  /*7da0*/  HMMA.16816.F32.BF16 R184, R200, R196, R184 ;  /* 0x000000c4c8b8723c */ /* 0x000fe200000418b8 */
[----:B------:R-:W-:-:S07]  /*7db0*/  IMAD.IADD R196, R165, 0x1, R222 ;  /* 0x00000001a5c47824 */ /* 0x000fce00078e02de */
[----:B------:R-:W-:Y:S01]  /*7dc0*/  HMMA.16816.F32.BF16 R176, R200, R192, R176 ;  /* 0x000000c0c8b0723c */ /* 0x000fe200000418b0 */
[----:B------:R-:W-:-:S07]  /*7dd0*/  IMAD.IADD R192, R165, 0x1, R222 ;  /* 0x00000001a5c07824 */ /* 0x000fce00078e02de */
[----:B------:R-:W-:Y:S01]  /*7de0*/  HMMA.16816.F32.BF16 R180, R200, R198, R180 ;  /* 0x000000c6c8b4723c */ /* 0x000fe200000418b4 */
[----:B------:R-:W-:Y:S07]  /*7df0*/  LDSM.16.M88.4 R196, [R196+0x4000] ;  /* 0x00400000c4c4783b */ /* 0x000fee0000000200 */
[C---:B--2---:R-:W-:Y:S08]  /*7e00*/  HMMA.16816.F32.BF16 R36, R60.reuse, R56, R36 ;  /* 0x000000383c24723c */ /* 0x044ff00000041824 */
[C---:B------:R-:W-:Y:S08]  /*7e10*/  HMMA.16816.F32.BF16 R32, R60.reuse, R58, R32 ;  /* 0x0000003a3c20723c */ /* 0x040ff00000041820 */
[C---:B---3--:R-:W-:Y:S08]  /*7e20*/  HMMA.16816.F32.BF16 R24, R60.reuse, R52, R24 ;  /* 0x000000343c18723c */ /* 0x048ff00000041818 */
[C---:B------:R-:W-:Y:S08]  /*7e30*/  HMMA.16816.F32.BF16 R20, R60.reuse, R54, R20 ;  /* 0x000000363c14723c */ /* 0x040ff00000041814 */
[C---:B-1----:R-:W-:Y:S08]  /*7e40*/  HMMA.16816.F32.BF16 R16, R60.reuse, R48, R16 ;  /* 0x000000303c10723c */ /* 0x042ff00000041810 */
[C---:B------:R-:W-:Y:S08]  /*7e50*/  HMMA.16816.F32.BF16 R12, R60.reuse, R50, R12 ;  /* 0x000000323c0c723c */ /* 0x040ff0000004180c */
[C---:B----4-:R-:W-:Y:S08]  /*7e60*/  HMMA.16816.F32.BF16 R8, R60.reuse, R44, R8 ;  /* 0x0000002c3c08723c */ /* 0x050ff00000041808 */
[----:B------:R-:W-:Y:S01]  /*7e70*/  HMMA.16816.F32.BF16 R4, R60, R46, R4 ;  /* 0x0000002e3c04723c */ /* 0x000fe20000041804 */
[----:B------:R-:W1:Y:S07]  /*7e80*/  LDSM.16.M88.4 R60, [R204+0x8000] ;  /* 0x00800000cc3c783b */ /* 0x000e6e0000000200 */
[----:B------:R-:W-:Y:S01]  /*7e90*/  HMMA.16816.F32.BF16 R172, R200, R194, R172 ;  /* 0x000000c2c8ac723c */ /* 0x000fe200000418ac */
[----:B------:R-:W2:Y:S07]  /*7ea0*/  LDSM.16.M88.4 R192, [R192+0x5000] ;  /* 0x00500000c0c0783b */ /* 0x000eae0000000200 */
[C---:B------:R-:W-:Y:S08]  /*7eb0*/  HMMA.16816.F32.BF16 R40, R188.reuse, R56, R40 ;  /* 0x00000038bc28723c */ /* 0x040ff00000041828 */
[C---:B------:R-:W-:Y:S08]  /*7ec0*/  HMMA.16816.F32.BF16 R176, R188.reuse, R48, R176 ;  /* 0x00000030bcb0723c */ /* 0x040ff000000418b0 */
[----:B------:R-:W-:Y:S01]  /*7ed0*/  HMMA.16816.F32.BF16 R172, R188, R50, R172 ;  /* 0x00000032bcac723c */ /* 0x000fe200000418ac */
[----:B------:R-:W3:Y:S07]  /*7ee0*/  LDSM.16.M88.4 R48, [R204+0x8400] ;  /* 0x00840000cc30783b */ /* 0x000eee0000000200 */
[----:B-1----:R-:W-:Y:S08]  /*7ef0*/  HMMA.16816.F32.BF16 R40, R196, R60, R40 ;  /* 0x0000003cc428723c */ /* 0x002ff00000041828 */
[----:B------:R-:W-:Y:S08]  /*7f00*/  HMMA.16816.F32.BF16 R28, R188, R58, R28 ;  /* 0x0000003abc1c723c */ /* 0x000ff0000004181c */
[----:B--2---:R-:W-:Y:S08]  /*7f10*/  HMMA.16816.F32.BF16 R36, R192, R60, R36 ;  /* 0x0000003cc024723c */ /* 0x004ff00000041824 */
[----:B------:R-:W-:Y:S01]  /*7f20*/  HMMA.16816.F32.BF16 R168, R188, R44, R168 ;  /* 0x0000002cbca8723c */ /* 0x000fe200000418a8 */
[----:B------:R-:W-:-:S02]  /*7f30*/  VIADD R45, R220, 0xffffffc0 ;  /* 0xffffffc0dc2d7836 */ /* 0x000fc40000000000 */
[----:B------:R-:W-:-:S03]  /*7f40*/  VIADD R44, R220, 0xffffffc1 ;  /* 0xffffffc1dc2c7836 */ /* 0x000fc60000000000 */
[C---:B------:R-:W-:Y:S02]  /*7f50*/  ISETP.GE.AND P4, PT, R45.reuse, R215, PT ;  /* 0x000000d72d00720c */ /* 0x040fe40003f86270 */
[C---:B------:R-:W-:Y:S01]  /*7f60*/  HMMA.16816.F32.BF16 R184, R188.reuse, R52, R184 ;  /* 0x00000034bcb8723c */ /* 0x040fe200000418b8 */
[C---:B------:R-:W-:Y:S02]  /*7f70*/  ISETP.GE.AND P5, PT, R45.reuse, R214, PT ;  /* 0x000000d62d00720c */ /* 0x040fe40003fa6270 */
[C---:B------:R-:W-:Y:S02]  /*7f80*/  ISETP.GE.AND P3, PT, R45.reuse, R213, PT ;  /* 0x000000d52d00720c */ /* 0x040fe40003f66270 */
[----:B------:R-:W-:Y:S02]  /*7f90*/  FSEL R61, R40, -INF , !P4 ;  /* 0xff800000283d7808 */ /* 0x000fe40006000000 */
[----:B------:R-:W-:Y:S01]  /*7fa0*/  ISETP.GE.AND P4, PT, R45, R212, PT ;  /* 0x000000d42d00720c */ /* 0x000fe20003f86270 */
[----:B------:R-:W-:Y:S01]  /*7fb0*/  HMMA.16816.F32.BF16 R180, R188, R54, R180 ;  /* 0x00000036bcb4723c */ /* 0x000fe200000418b4 */
[----:B------:R-:W-:-:S02]  /*7fc0*/  FSEL R54, R42, -INF , !P5 ;  /* 0xff8000002a367808 */ /* 0x000fc40006800000 */
[----:B------:R-:W-:Y:S02]  /*7fd0*/  FSEL R45, R36, -INF , !P3 ;  /* 0xff800000242d7808 */ /* 0x000fe40005800000 */
[C---:B------:R-:W-:Y:S02]  /*7fe0*/  ISETP.GE.AND P5, PT, R44.reuse, R213, PT ;  /* 0x000000d52c00720c */ /* 0x040fe40003fa6270 */
[----:B------:R-:W-:Y:S01]  /*7ff0*/  ISETP.GE.AND P3, PT, R44, R212, PT ;  /* 0x000000d42c00720c */ /* 0x000fe20003f66270 */
[----:B------:R-:W-:Y:S01]  /*8000*/  HMMA.16816.F32.BF16 R28, R196, R62, R28 ;  /* 0x0000003ec41c723c */ /* 0x000fe2000004181c */
[----:B------:R-:W-:Y:S02]  /*8010*/  FSEL R40, R38, -INF , !P4 ;  /* 0xff80000026287808 */ /* 0x000fe40006000000 */
[----:B------:R-:W-:Y:S02]  /*8020*/  FSEL R55, R37, -INF , !P5 ;  /* 0xff80000025377808 */ /* 0x000fe40006800000 */
[----:B------:R-:W-:-:S02]  /*8030*/  FSEL R60, R39, -INF , !P3 ;  /* 0xff800000273c7808 */ /* 0x000fc40005800000 */
[----:B------:R-:W1:Y:S01]  /*8040*/  LDSM.16.M88.4 R36, [R204+0x8800] ;  /* 0x00880000cc24783b */ /* 0x000e620000000200 */
[----:B------:R-:W-:Y:S01]  /*8050*/  HMMA.16816.F32.BF16 R32, R192, R62, R32 ;  /* 0x0000003ec020723c */ /* 0x000fe20000041820 */
[C---:B------:R-:W-:Y:S02]  /*8060*/  ISETP.GE.AND P4, PT, R44.reuse, R215, PT ;  /* 0x000000d72c00720c */ /* 0x040fe40003f86270 */
[-C--:B------:R-:W-:Y:S01]  /*8070*/  ISETP.GE.AND P5, PT, R44, R214.reuse, PT ;  /* 0x000000d62c00720c */ /* 0x080fe20003fa6270 */
[C---:B------:R-:W-:Y:S02]  /*8080*/  VIADD R44, R220.reuse, 0xffffffc8 ;  /* 0xffffffc8dc2c7836 */ /* 0x040fe40000000000 */
[----:B------:R-:W-:Y:S02]  /*8090*/  VIADD R42, R220, 0xffffffc9 ;  /* 0xffffffc9dc2a7836 */ /* 0x000fe40000000000 */
[----:B---3--:R-:W-:Y:S01]  /*80a0*/  HMMA.16816.F32.BF16 R184, R196, R48, R184 ;  /* 0x00000030c4b8723c */ /* 0x008fe200000418b8 */
[----:B------:R-:W-:-:S02]  /*80b0*/  ISETP.GE.AND P3, PT, R44, R214, PT ;  /* 0x000000d62c00720c */ /* 0x000fc40003f66270 */
[----:B------:R-:W-:Y:S02]  /*80c0*/  FSEL R201, R41, -INF , !P4 ;  /* 0xff80000029c97808 */ /* 0x000fe40006000000 */
[----:B------:R-:W-:-:S03]  /*80d0*/  FSEL R200, R43, -INF , !P5 ;  /* 0xff8000002bc87808 */ /* 0x000fc60006800000 */
[----:B------:R-:W-:Y:S01]  /*80e0*/  HMMA.16816.F32.BF16 R24, R192, R48, R24 ;  /* 0x00000030c018723c */ /* 0x000fe20000041818 */
[----:B------:R-:W-:Y:S02]  /*80f0*/  FSEL R48, R30, -INF , !P3 ;  /* 0xff8000001e307808 */ /* 0x000fe40005800000 */
[C---:B------:R-:W-:Y:S02]  /*8100*/  ISETP.GE.AND P4, PT, R44.reuse, R215, PT ;  /* 0x000000d72c00720c */ /* 0x040fe40003f86270 */
[-C--:B------:R-:W-:Y:S02]  /*8110*/  ISETP.GE.AND P5, PT, R44, R213.reuse, PT ;  /* 0x000000d52c00720c */ /* 0x080fe40003fa6270 */
[----:B------:R-:W-:Y:S01]  /*8120*/  ISETP.GE.AND P3, PT, R42, R213, PT ;  /* 0x000000d52a00720c */ /* 0x000fe20003f66270 */
[----:B------:R-:W-:Y:S01]  /*8130*/  IMAD.MOV.U32 R211, RZ, RZ, R209 ;  /* 0x000000ffffd37224 */ /* 0x000fe200078e00d1 */
[----:B------:R-:W-:Y:S01]  /*8140*/  FSEL R43, R28, -INF , !P4 ;  /* 0xff8000001c2b7808 */ /* 0x000fe20006000000 */
[----:B------:R-:W-:Y:S01]  /*8150*/  VIADD R28, R220, 0xffffffd0 ;  /* 0xffffffd0dc1c7836 */ /* 0x000fe20000000000 */
[----:B------:R-:W-:-:S02]  /*8160*/  FSEL R41, R32, -INF , !P5 ;  /* 0xff80000020297808 */ /* 0x000fc40006800000 */
[----:B------:R-:W-:Y:S02]  /*8170*/  FSEL R49, R33, -INF , !P3 ;  /* 0xff80000021317808 */ /* 0x000fe40005800000 */
[C---:B------:R-:W-:Y:S02]  /*8180*/  ISETP.GE.AND P5, PT, R42.reuse, R215, PT ;  /* 0x000000d72a00720c */ /* 0x040fe40003fa6270 */
[----:B------:R-:W-:Y:S01]  /*8190*/  ISETP.GE.AND P3, PT, R42, R214, PT ;  /* 0x000000d62a00720c */ /* 0x000fe20003f66270 */
[----:B------:R-:W-:Y:S01]  /*81a0*/  IMAD.MOV.U32 R59, RZ, RZ, R211 ;  /* 0x000000ffff3b7224 */ /* 0x000fe200078e00d3 */
[----:B------:R-:W-:Y:S02]  /*81b0*/  ISETP.GE.AND P4, PT, R44, R212, PT ;  /* 0x000000d42c00720c */ /* 0x000fe40003f86270 */
[----:B------:R-:W-:Y:S01]  /*81c0*/  FSEL R211, R29, -INF , !P5 ;  /* 0xff8000001dd37808 */ /* 0x000fe20006800000 */
[----:B------:R-:W-:Y:S01]  /*81d0*/  VIADD R29, R220, 0xffffffd1 ;  /* 0xffffffd1dc1d7836 */ /* 0x000fe20000000000 */
[----:B------:R-:W-:-:S02]  /*81e0*/  FSEL R222, R31, -INF , !P3 ;  /* 0xff8000001fde7808 */ /* 0x000fc40005800000 */
[C---:B------:R-:W-:Y:S02]  /*81f0*/  ISETP.GE.AND P5, PT, R28.reuse, R215, PT ;  /* 0x000000d71c00720c */ /* 0x040fe40003fa6270 */
[----:B------:R-:W-:Y:S01]  /*8200*/  ISETP.GE.AND P3, PT, R28, R214, PT ;  /* 0x000000d61c00720c */ /* 0x000fe20003f66270 */
[----:B------:R-:W-:Y:S01]  /*8210*/  HMMA.16816.F32.BF16 R180, R196, R50, R180 ;  /* 0x00000032c4b4723c */ /* 0x000fe200000418b4 */
[----:B------:R-:W-:Y:S02]  /*8220*/  FSEL R206, R34, -INF , !P4 ;  /* 0xff80000022ce7808 */ /* 0x000fe40006000000 */
[----:B------:R-:W-:Y:S02]  /*8230*/  ISETP.GE.AND P4, PT, R42, R212, PT ;  /* 0x000000d42a00720c */ /* 0x000fe40003f86270 */
[----:B------:R-:W-:Y:S02]  /*8240*/  FSEL R203, R184, -INF , !P5 ;  /* 0xff800000b8cb7808 */ /* 0x000fe40006800000 */
[----:B------:R-:W-:-:S02]  /*8250*/  FSEL R202, R186, -INF , !P3 ;  /* 0xff800000baca7808 */ /* 0x000fc40005800000 */
[C---:B------:R-:W-:Y:S02]  /*8260*/  ISETP.GE.AND P5, PT, R28.reuse, R212, PT ;  /* 0x000000d41c00720c */ /* 0x040fe40003fa6270 */
[----:B------:R-:W-:Y:S01]  /*8270*/  ISETP.GE.AND P3, PT, R29, R215, PT ;  /* 0x000000d71d00720c */ /* 0x000fe20003f66270 */
[----:B------:R-:W-:Y:S01]  /*8280*/  IMAD.MOV.U32 R58, RZ, RZ, R210 ;  /* 0x000000ffff3a7224 */ /* 0x000fe200078e00d2 */
[----:B------:R-:W-:Y:S02]  /*8290*/  FSEL R210, R35, -INF , !P4 ;  /* 0xff80000023d27808 */ /* 0x000fe40006000000 */
[----:B------:R-:W-:Y:S02]  /*82a0*/  ISETP.GE.AND P4, PT, R28, R213, PT ;  /* 0x000000d51c00720c */ /* 0x000fe40003f86270 */
[----:B------:R-:W-:Y:S02]  /*82b0*/  FSEL R186, R26, -INF , !P5 ;  /* 0xff8000001aba7808 */ /* 0x000fe40006800000 */
[----:B------:R-:W-:-:S02]  /*82c0*/  FSEL R185, R185, -INF , !P3 ;  /* 0xff800000b9b97808 */ /* 0x000fc40005800000 */
[C---:B------:R-:W-:Y:S02]  /*82d0*/  ISETP.GE.AND P5, PT, R29.reuse, R213, PT ;  /* 0x000000d51d00720c */ /* 0x040fe40003fa6270 */
[C---:B------:R-:W-:Y:S01]  /*82e0*/  ISETP.GE.AND P3, PT, R29.reuse, R212, PT ;  /* 0x000000d41d00720c */ /* 0x040fe20003f66270 */
[----:B------:R-:W-:Y:S01]  /*82f0*/  IMAD.MOV.U32 R56, RZ, RZ, R232 ;  /* 0x000000ffff387224 */ /* 0x000fe200078e00e8 */
[----:B------:R-:W-:Y:S01]  /*8300*/  FSEL R231, R24, -INF , !P4 ;  /* 0xff80000018e77808 */ /* 0x000fe20006000000 */
[----:B------:R-:W-:Y:S01]  /*8310*/  IMAD.MOV.U32 R57, RZ, RZ, R233 ;  /* 0x000000ffff397224 */ /* 0x000fe200078e00e9 */
[----:B------:R-:W-:Y:S01]  /*8320*/  ISETP.GE.AND P4, PT, R29, R214, PT ;  /* 0x000000d61d00720c */ /* 0x000fe20003f86270 */
[----:B------:R-:W-:Y:S01]  /*8330*/  VIADD R28, R220, 0xffffffd8 ;  /* 0xffffffd8dc1c7836 */ /* 0x000fe20000000000 */
[----:B------:R-:W-:Y:S01]  /*8340*/  FSEL R233, R25, -INF , !P5 ;  /* 0xff80000019e97808 */ /* 0x000fe20006800000 */
[----:B------:R-:W-:Y:S01]  /*8350*/  HMMA.16816.F32.BF16 R20, R192, R50, R20 ;  /* 0x00000032c014723c */ /* 0x000fe20000041814 */
[----:B------:R-:W-:-:S02]  /*8360*/  FSEL R232, R27, -INF , !P3 ;  /* 0xff8000001be87808 */ /* 0x000fc40005800000 */
[----:B------:R-:W-:-:S05]  /*8370*/  FSEL R230, R187, -INF , !P4 ;  /* 0xff800000bbe67808 */ /* 0x000fca0006000000 */
[-C--:B-1----:R-:W-:Y:S01]  /*8380*/  HMMA.16816.F32.BF16 R24, R192, R36.reuse, R16 ;  /* 0x00000024c018723c */ /* 0x082fe20000041810 */
[----:B------:R1:W2:Y:S01]  /*8390*/  LDSM.16.M88.4 R16, [R204+0x8c00] ;  /* 0x008c0000cc10783b */ /* 0x0002a20000000200 */
[C---:B------:R-:W-:Y:S01]  /*83a0*/  ISETP.GE.AND P4, PT, R28.reuse, R215, PT ;  /* 0x000000d71c00720c */ /* 0x040fe20003f86270 */
[----:B------:R-:W-:Y:S01]  /*83b0*/  IMAD.MOV.U32 R209, RZ, RZ, R235 ;  /* 0x000000ffffd17224 */ /* 0x000fe200078e00eb */
[----:B------:R-:W-:Y:S01]  /*83c0*/  ISETP.GE.AND P5, PT, R28, R214, PT ;  /* 0x000000d61c00720c */ /* 0x000fe20003fa6270 */
[----:B------:R-:W-:Y:S01]  /*83d0*/  IMAD.MOV.U32 R208, RZ, RZ, R234 ;  /* 0x000000ffffd07224 */ /* 0x000fe200078e00ea */
[----:B------:R-:W-:Y:S02]  /*83e0*/  FSEL R235, R180, -INF , !P4 ;  /* 0xff800000b4eb7808 */ /* 0x000fe40006000000 */
[----:B------:R-:W-:Y:S01]  /*83f0*/  HMMA.16816.F32.BF16 R176, R196, R36, R176 ;  /* 0x00000024c4b0723c */ /* 0x000fe200000418b0 */
[----:B------:R-:W-:Y:S01]  /*8400*/  ISETP.GE.AND P3, PT, R28, R213, PT ;  /* 0x000000d51c00720c */ /* 0x000fe20003f66270 */
[----:B------:R-:W-:Y:S01]  /*8410*/  VIADD R30, R220, 0xffffffe1 ;  /* 0xffffffe1dc1e7836 */ /* 0x000fe20000000000 */
[----:B------:R-:W-:Y:S01]  /*8420*/  ISETP.GE.AND P4, PT, R28, R212, PT ;  /* 0x000000d41c00720c */ /* 0x000fe20003f86270 */
[----:B------:R-:W-:Y:S01]  /*8430*/  VIADD R28, R220, 0xffffffd9 ;  /* 0xffffffd9dc1c7836 */ /* 0x000fe20000000000 */
[----:B------:R-:W-:-:S03]  /*8440*/  FSEL R234, R182, -INF , !P5 ;  /* 0xff800000b6ea7808 */ /* 0x000fc60006800000 */
[----:B------:R-:W-:Y:S01]  /*8450*/  HMMA.16816.F32.BF16 R172, R196, R38, R172 ;  /* 0x00000026c4ac723c */ /* 0x000fe200000418ac */
[----:B------:R-:W-:-:S07]  /*8460*/  ISETP.GE.AND P5, PT, R28, R213, PT ;  /* 0x000000d51c00720c */ /* 0x000fce0003fa6270 */
[----:B------:R-:W-:Y:S01]  /*8470*/  HMMA.16816.F32.BF16 R12, R192, R38, R12 ;  /* 0x00000026c00c723c */ /* 0x000fe2000004180c */
[----:B------:R-:W-:Y:S01]  /*8480*/  FSEL R187, R20, -INF , !P3 ;  /* 0xff80000014bb7808 */ /* 0x000fe20005800000 */
[----:B------:R-:W-:Y:S01]  /*8490*/  VIADD R207, R58, 0x9e3779b9 ;  /* 0x9e3779b93acf7836 */ /* 0x000fe20000000000 */
[----:B------:R-:W-:Y:S01]  /*84a0*/  FSEL R22, R22, -INF , !P4 ;  /* 0xff80000016167808 */ /* 0x000fe20006000000 */
[----:B------:R-:W-:Y:S01]  /*84b0*/  VIADD R205, R58, 0x3c6ef372 ;  /* 0x3c6ef3723acd7836 */ /* 0x000fe20000000000 */
[----:B------:R-:W-:-:S03]  /*84c0*/  FSEL R21, R21, -INF , !P5 ;  /* 0xff80000015157808 */ /* 0x000fc60006800000 */
[----:B------:R-:W-:Y:S01]  /*84d0*/  HMMA.16816.F32.BF16 R64, R188, R46, R64 ;  /* 0x0000002ebc40723c */ /* 0x000fe20000041840 */
[C---:B------:R-:W-:Y:S01]  /*84e0*/  ISETP.GE.AND P3, PT, R28.reuse, R212, PT ;  /* 0x000000d41c00720c */ /* 0x040fe20003f66270 */
[----:B------:R-:W-:Y:S01]  /*84f0*/  VIADD R184, R59, 0xed9eba14 ;  /* 0xed9eba143bb87836 */ /* 0x000fe20000000000 */
[----:B------:R-:W-:Y:S01]  /*8500*/  ISETP.GE.AND P4, PT, R28, R215, PT ;  /* 0x000000d71c00720c */ /* 0x000fe20003f86270 */
[----:B-1----:R-:W-:Y:S01]  /*8510*/  VIADD R204, R58, 0xb54cda56 ;  /* 0xb54cda563acc7836 */ /* 0x002fe20000000000 */
[----:B------:R-:W-:Y:S01]  /*8520*/  ISETP.GE.AND P5, PT, R28, R214, PT ;  /* 0x000000d61c00720c */ /* 0x000fe20003fa6270 */
[----:B------:R-:W-:Y:S01]  /*8530*/  VIADD R28, R220, 0xffffffe0 ;  /* 0xffffffe0dc1c7836 */ /* 0x000fe20000000000 */
[----:B------:R-:W-:Y:S01]  /*8540*/  FSEL R20, R23, -INF , !P3 ;  /* 0xff80000017147808 */ /* 0x000fe20005800000 */
[----:B------:R-:W-:-:S04]  /*8550*/  DEPBAR.LE SB0, 0x0 ;  /* 0x000080000000791a */ /* 0x000fc80000000000 */
[----:B------:R-:W-:Y:S02]  /*8560*/  FSEL R23, R181, -INF , !P4 ;  /* 0xff800000b5177808 */ /* 0x000fe40006000000 */
[C---:B------:R-:W-:Y:S02]  /*8570*/  ISETP.GE.AND P4, PT, R28.reuse, R215, PT ;  /* 0x000000d71c00720c */ /* 0x040fe40003f86270 */
[----:B------:R-:W-:Y:S02]  /*8580*/  ISETP.GE.AND P3, PT, R28, R214, PT ;  /* 0x000000d61c00720c */ /* 0x000fe40003f66270 */
[----:B------:R-:W-:Y:S02]  /*8590*/  FSEL R29, R176, -INF , !P4 ;  /* 0xff800000b01d7808 */ /* 0x000fe40006000000 */
[----:B------:R-:W-:Y:S02]  /*85a0*/  ISETP.GE.AND P4, PT, R28, R212, PT ;  /* 0x000000d41c00720c */ /* 0x000fe40003f86270 */
[----:B------:R-:W-:-:S02]  /*85b0*/  FSEL R236, R183, -INF , !P5 ;  /* 0xff800000b7ec7808 */ /* 0x000fc40006800000 */
[----:B------:R-:W-:Y:S02]  /*85c0*/  ISETP.GE.AND P5, PT, R28, R213, PT ;  /* 0x000000d51c00720c */ /* 0x000fe40003fa6270 */
[----:B------:R-:W-:Y:S02]  /*85d0*/  FSEL R178, R178, -INF , !P3 ;  /* 0xff800000b2b27808 */ /* 0x000fe40005800000 */
[----:B------:R-:W-:Y:S01]  /*85e0*/  FSEL R28, R26, -INF , !P4 ;  /* 0xff8000001a1c7808 */ /* 0x000fe20006000000 */
[----:B------:R-:W-:Y:S01]  /*85f0*/  VIADD R26, R220, 0xffffffe8 ;  /* 0xffffffe8dc1a7836 */ /* 0x000fe20000000000 */
[C---:B------:R-:W-:Y:S02]  /*8600*/  ISETP.GE.AND P3, PT, R30.reuse, R215, PT ;  /* 0x000000d71e00720c */ /* 0x040fe40003f66270 */
[----:B------:R-:W-:Y:S01]  /*8610*/  ISETP.GE.AND P4, PT, R30, R213, PT ;  /* 0x000000d51e00720c */ /* 0x000fe20003f86270 */
[----:B--2---:R-:W-:Y:S01]  /*8620*/  HMMA.16816.F32.BF16 R168, R196, R16, R168 ;  /* 0x00000010c4a8723c */ /* 0x004fe200000418a8 */
[----:B------:R-:W-:Y:S01]  /*8630*/  FSEL R31, R24, -INF , !P5 ;  /* 0xff800000181f7808 */ /* 0x000fe20006800000 */
[----:B------:R-:W-:Y:S01]  /*8640*/  VIADD R24, R220, 0xffffffe9 ;  /* 0xffffffe9dc187836 */ /* 0x000fe20000000000 */
[----:B------:R-:W-:-:S02]  /*8650*/  FSEL R177, R177, -INF , !P3 ;  /* 0xff800000b1b17808 */ /* 0x000fc40005800000 */
[----:B------:R-:W-:Y:S02]  /*8660*/  FSEL R63, R25, -INF , !P4 ;  /* 0xff800000193f7808 */ /* 0x000fe40006000000 */
[----:B------:R-:W-:Y:S01]  /*8670*/  ISETP.GE.AND P3, PT, R30, R212, PT ;  /* 0x000000d41e00720c */ /* 0x000fe20003f66270 */
[----:B------:R-:W-:Y:S01]  /*8680*/  BAR.SYNC.DEFER_BLOCKING 0x0 ;  /* 0x0000000000007b1d */ /* 0x000fe20000010000 */
[-C--:B------:R-:W-:Y:S02]  /*8690*/  ISETP.GE.AND P4, PT, R26, R214.reuse, PT ;  /* 0x000000d61a00720c */ /* 0x080fe40003f86270 */
[----:B------:R-:W-:Y:S02]  /*86a0*/  ISETP.GE.AND P5, PT, R30, R214, PT ;  /* 0x000000d61e00720c */ /* 0x000fe40003fa6270 */
[----:B------:R-:W-:Y:S02]  /*86b0*/  FSEL R30, R27, -INF , !P3 ;  /* 0xff8000001b1e7808 */ /* 0x000fe40005800000 */
[----:B------:R-:W-:-:S02]  /*86c0*/  FSEL R176, R174, -INF , !P4 ;  /* 0xff800000aeb07808 */ /* 0x000fc40006000000 */
[----:B------:R-:W-:Y:S02]  /*86d0*/  ISETP.GE.AND P3, PT, R26, R215, PT ;  /* 0x000000d71a00720c */ /* 0x000fe40003f66270 */
[-C--:B------:R-:W-:Y:S02]  /*86e0*/  ISETP.GE.AND P4, PT, R24, R213.reuse, PT ;  /* 0x000000d51800720c */ /* 0x080fe40003f86270 */
[----:B------:R-:W-:Y:S02]  /*86f0*/  FSEL R62, R179, -INF , !P5 ;  /* 0xff800000b33e7808 */ /* 0x000fe40006800000 */
[----:B------:R-:W-:Y:S02]  /*8700*/  FSEL R179, R172, -INF , !P3 ;  /* 0xff800000acb37808 */ /* 0x000fe40005800000 */
[----:B------:R-:W-:Y:S01]  /*8710*/  FSEL R183, R13, -INF , !P4 ;  /* 0xff8000000db77808 */ /* 0x000fe20006000000 */
[----:B------:R-:W-:Y:S01]  /*8720*/  VIADD R13, R220, 0xfffffff0 ;  /* 0xfffffff0dc0d7836 */ /* 0x000fe20000000000 */
[----:B------:R-:W-:-:S02]  /*8730*/  ISETP.GE.AND P5, PT, R26, R213, PT ;  /* 0x000000d51a00720c */ /* 0x000fc40003fa6270 */
[----:B------:R-:W-:Y:S02]  /*8740*/  ISETP.GE.AND P3, PT, R26, R212, PT ;  /* 0x000000d41a00720c */ /* 0x000fe40003f66270 */
[----:B------:R-:W-:Y:S02]  /*8750*/  ISETP.GE.AND P4, PT, R24, R214, PT ;  /* 0x000000d61800720c */ /* 0x000fe40003f86270 */
[----:B------:R-:W-:Y:S02]  /*8760*/  FSEL R181, R12, -INF , !P5 ;  /* 0xff8000000cb57808 */ /* 0x000fe40006800000 */
[----:B------:R-:W-:Y:S02]  /*8770*/  FSEL R174, R14, -INF , !P3 ;  /* 0xff8000000eae7808 */ /* 0x000fe40005800000 */
[----:B------:R-:W-:Y:S02]  /*8780*/  FSEL R180, R175, -INF , !P4 ;  /* 0xff800000afb47808 */ /* 0x000fe40006000000 */
[----:B------:R-:W-:-:S02]  /*8790*/  ISETP.GE.AND P5, PT, R24, R215, PT ;  /* 0x000000d71800720c */ /* 0x000fc40003fa6270 */
[----:B------:R-:W-:Y:S02]  /*87a0*/  ISETP.GE.AND P3, PT, R24, R212, PT ;  /* 0x000000d41800720c */ /* 0x000fe40003f66270 */
[----:B------:R-:W-:Y:S01]  /*87b0*/  ISETP.GE.AND P4, PT, R13, R215, PT ;  /* 0x000000d70d00720c */ /* 0x000fe20003f86270 */
[----:B------:R-:W-:Y:S01]  /*87c0*/  HMMA.16816.F32.BF16 R8, R192, R16, R8 ;  /* 0x00000010c008723c */ /* 0x000fe20000041808 */
[----:B------:R-:W-:Y:S02]  /*87d0*/  LOP3.LUT R12, R59, UR7, R57, 0x96, !PT ;  /* 0x000000073b0c7c12 */ /* 0x000fe4000f8e9639 */
[----:B------:R-:W-:Y:S02]  /*87e0*/  FSEL R172, R15, -INF , !P3 ;  /* 0xff8000000fac7808 */ /* 0x000fe40005800000 */
[----:B------:R-:W-:Y:S02]  /*87f0*/  FSEL R173, R173, -INF , !P5 ;  /* 0xff800000adad7808 */ /* 0x000fe40006800000 */
[----:B------:R-:W-:-:S02]  /*8800*/  FSEL R33, R168, -INF , !P4 ;  /* 0xff800000a8217808 */ /* 0x000fc40006000000 */
[C---:B------:R-:W-:Y:S02]  /*8810*/  ISETP.GE.AND P3, PT, R13.reuse, R214, PT ;  /* 0x000000d60d00720c */ /* 0x040fe40003f66270 */
[C---:B------:R-:W-:Y:S02]  /*8820*/  ISETP.GE.AND P5, PT, R13.reuse, R213, PT ;  /* 0x000000d50d00720c */ /* 0x040fe40003fa6270 */
[----:B------:R-:W-:Y:S01]  /*8830*/  ISETP.GE.AND P4, PT, R13, R212, PT ;  /* 0x000000d40d00720c */ /* 0x000fe20003f86270 */
[----:B------:R-:W-:-:S05]  /*8840*/  IMAD.WIDE.U32 R12, R12, -0x326172a9, RZ ;  /* 0xcd9e8d570c0c7825 */ /* 0x000fca00078e00ff */
[----:B------:R-:W-:Y:S02]  /*8850*/  LOP3.LUT R15, R207, R216, R13, 0x96, !PT ;  /* 0x000000d8cf0f7212 */ /* 0x000fe400078e960d */
[----:B------:R-:W-:Y:S01]  /*8860*/  LOP3.LUT R14, R205, R12, R243, 0x96, !PT ;  /* 0x0000000ccd0e7212 */ /* 0x000fe200078e96f3 */
[----:B------:R-:W-:Y:S02]  /*8870*/  VIADD R175, R59, 0x76cf5d0a ;  /* 0x76cf5d0a3baf7836 */ /* 0x000fe40000000000 */
[----:B------:R-:W-:-:S04]  /*8880*/  IMAD.WIDE.U32 R24, R15, -0x2daee0ad, RZ ;  /* 0xd2511f530f187825 */ /* 0x000fc800078e00ff */
[----:B------:R-:W-:Y:S02]  /*8890*/  VIADD R168, R59, 0x32370b8f ;  /* 0x32370b8f3ba87836 */ /* 0x000fe40000000000 */
[----:B------:R-:W-:Y:S01]  /*88a0*/  IMAD.WIDE.U32 R14, R14, -0x2daee0ad, RZ ;  /* 0xd2511f530e0e7825 */ /* 0x000fe200078e00ff */
[----:B------:R-:W-:Y:S01]  /*88b0*/  FSEL R42, R8, -INF , !P5 ;  /* 0xff800000082a7808 */ /* 0x000fe20006800000 */
[----:B------:R-:W-:Y:S01]  /*88c0*/  HMMA.16816.F32.BF16 R4, R192, R18, R4 ;  /* 0x00000012c004723c */ /* 0x000fe20000041804 */
[----:B------:R-:W-:Y:S01]  /*88d0*/  LOP3.LUT R8, R175, R248, R25, 0x96, !PT ;  /* 0x000000f8af087212 */ /* 0x000fe200078e9619 */
[----:B------:R-:W-:Y:S01]  /*88e0*/  VIADD R16, R220, 0xfffffff1 ;  /* 0xfffffff1dc107836 */ /* 0x000fe20000000000 */
[----:B------:R-:W-:Y:S01]  /*88f0*/  LOP3.LUT R24, R168, R24, R15, 0x96, !PT ;  /* 0x00000018a8187212 */ /* 0x000fe200078e960f */
[----:B------:R-:W-:Y:S01]  /*8900*/  IMAD.MOV.U32 R194, RZ, RZ, R208 ;  /* 0x000000ffffc27224 */ /* 0x000fe200078e00d0 */
[----:B------:R-:W-:Y:S01]  /*8910*/  FSEL R32, R170, -INF , !P3 ;  /* 0xff800000aa207808 */ /* 0x000fe20005800000 */
[----:B------:R-:W-:Y:S01]  /*8920*/  IMAD.MOV.U32 R195, RZ, RZ, R209 ;  /* 0x000000ffffc37224 */ /* 0x000fe200078e00d1 */
[----:B------:R-:W-:Y:S01]  /*8930*/  ISETP.GE.AND P3, PT, R16, R215, PT ;  /* 0x000000d71000720c */ /* 0x000fe20003f66270 */
[----:B------:R-:W-:-:S02]  /*8940*/  VIADD R209, R58, 0xdaa66d2b ;  /* 0xdaa66d2b3ad17836 */ /* 0x000fc40000000000 */
[----:B------:R-:W-:Y:S02]  /*8950*/  VIADD R208, R58, 0x78dde6e4 ;  /* 0x78dde6e43ad07836 */ /* 0x000fe40000000000 */
[----:B------:R-:W-:-:S04]  /*8960*/  IMAD.WIDE.U32 R26, R8, -0x326172a9, RZ ;  /* 0xcd9e8d57081a7825 */ /* 0x000fc800078e00ff */
[----:B------:R-:W-:Y:S01]  /*8970*/  IMAD.WIDE.U32 R24, R24, -0x326172a9, RZ ;  /* 0xcd9e8d5718187825 */ /* 0x000fe200078e00ff */
[----:B------:R-:W-:Y:S02]  /*8980*/  FSEL R34, R10, -INF , !P4 ;  /* 0xff8000000a227808 */ /* 0x000fe40006000000 */
[----:B------:R-:W-:Y:S01]  /*8990*/  FSEL R46, R169, -INF , !P3 ;  /* 0xff800000a92e7808 */ /* 0x000fe20005800000 */
[----:B------:R-:W-:Y:S01]  /*89a0*/  VIADD R10, R220, 0xfffffff8 ;  /* 0xfffffff8dc0a7836 */ /* 0x000fe20000000000 */
[CC--:B------:R-:W-:Y:S02]  /*89b0*/  ISETP.GE.AND P4, PT, R16.reuse, R213.reuse, PT ;  /* 0x000000d51000720c */ /* 0x0c0fe40003f86270 */
[----:B------:R-:W-:Y:S02]  /*89c0*/  ISETP.GE.AND P3, PT, R16, R212, PT ;  /* 0x000000d41000720c */ /* 0x000fe40003f66270 */
[----:B------:R-:W-:Y:S02]  /*89d0*/  LOP3.LUT R8, R209, R242, R27, 0x96, !PT ;  /* 0x000000f2d1087212 */ /* 0x000fe400078e961b */
[----:B------:R-:W-:Y:S01]  /*89e0*/  LOP3.LUT R26, R208, R26, R25, 0x96, !PT ;  /* 0x0000001ad01a7212 */ /* 0x000fe200078e9619 */
[----:B------:R-:W-:Y:S01]  /*89f0*/  VIADD R220, R220, 0xfffffff9 ;  /* 0xfffffff9dcdc7836 */ /* 0x000fe20000000000 */
[----:B------:R-:W-:Y:S01]  /*8a00*/  FSEL R53, R9, -INF , !P4 ;  /* 0xff80000009357808 */ /* 0x000fe20006000000 */
[----:B------:R-:W-:Y:S01]  /*8a10*/  VIADD R182, R59, 0xa9066899 ;  /* 0xa90668993bb67836 */ /* 0x000fe20000000000 */
[----:B------:R-:W-:Y:S01]  /*8a20*/  FSEL R47, R11, -INF , !P3 ;  /* 0xff8000000b2f7808 */ /* 0x000fe20005800000 */
[----:B------:R-:W-:Y:S01]  /*8a30*/  IMAD.WIDE.U32 R8, R8, -0x2daee0ad, RZ ;  /* 0xd2511f5308087825 */ /* 0x000fe200078e00ff */
[----:B------:R-:W-:Y:S01]  /*8a40*/  ISETP.GE.AND P3, PT, R10, R213, PT ;  /* 0x000000d50a00720c */ /* 0x000fe20003f66270 */
[----:B------:R-:W-:Y:S02]  /*8a50*/  HMMA.16816.F32.BF16 R64, R196, R18, R64 ;  /* 0x00000012c440723c */ /* 0x000fe40000041840 */
[----:B------:R-:W-:Y:S01]  /*8a60*/  IMAD.WIDE.U32 R26, R26, -0x2daee0ad, RZ ;  /* 0xd2511f531a1a7825 */ /* 0x000fe200078e00ff */
[----:B------:R-:W-:-:S02]  /*8a70*/  FSEL R56, R4, -INF , !P3 ;  /* 0xff80000004387808 */ /* 0x000fc40005800000 */
[----:B------:R-:W-:Y:S02]  /*8a80*/  ISETP.GE.AND P3, PT, R220, R213, PT ;  /* 0x000000d5dc00720c */ /* 0x000fe40003f66270 */
[----:B------:R-:W-:Y:S02]  /*8a90*/  LOP3.LUT R4, R182, R8, R27, 0x96, !PT ;  /* 0x00000008b6047212 */ /* 0x000fe400078e961b */
[----:B------:R-:W-:Y:S02]  /*8aa0*/  FSEL R57, R5, -INF , !P3 ;  /* 0xff80000005397808 */ /* 0x000fe40005800000 */
[----:B------:R-:W-:Y:S01]  /*8ab0*/  LOP3.LUT R188, R184, R14, R9, 0x96, !PT ;  /* 0x0000000eb8bc7212 */ /* 0x000fe200078e9609 */
[----:B------:R-:W-:Y:S01]  /*8ac0*/  IMAD.WIDE.U32 R14, R4, -0x326172a9, RZ ;  /* 0xcd9e8d57040e7825 */ /* 0x000fe200078e00ff */
[----:B------:R-:W-:-:S03]  /*8ad0*/  LOP3.LUT R5, R207, R218, R13, 0x96, !PT ;  /* 0x000000dacf057212 */ /* 0x000fc600078e960d */
[----:B------:R-:W-:Y:S01]  /*8ae0*/  IMAD.MOV.U32 R4, RZ, RZ, R14 ;  /* 0x000000ffff047224 */ /* 0x000fe200078e000e */
[----:B------:R-:W-:Y:S01]  /*8af0*/  ISETP.GE.AND P4, PT, R10, R215, PT ;  /* 0x000000d70a00720c */ /* 0x000fe20003f86270 */
[----:B------:R-:W-:Y:S01]  /*8b00*/  IMAD.WIDE.U32 R190, R5, -0x2daee0ad, RZ ;  /* 0xd2511f5305be7825 */ /* 0x000fe200078e00ff */
[----:B------:R-:W-:Y:S02]  /*8b10*/  ISETP.GE.AND P5, PT, R16, R214, PT ;  /* 0x000000d61000720c */ /* 0x000fe40003fa6270 */
[----:B------:R-:W-:Y:S02]  /*8b20*/  LOP3.LUT R5, R4, 0xff, RZ, 0xc0, !PT ;  /* 0x000000ff04057812 */ /* 0x000fe400078ec0ff */
[----:B------:R-:W-:Y:S02]  /*8b30*/  FSEL R64, R64, -INF , !P4 ;  /* 0xff80000040407808 */ /* 0x000fe40006000000 */
[----:B------:R-:W-:Y:S01]  /*8b40*/  LOP3.LUT R4, R175, R194, R191, 0x96, !PT ;  /* 0x000000c2af047212 */ /* 0x000fe200078e96bf */
[----:B------:R-:W-:Y:S01]  /*8b50*/  IMAD.WIDE.U32 R188, R188, -0x326172a9, RZ ;  /* 0xcd9e8d57bcbc7825 */ /* 0x000fe200078e00ff */
[----:B------:R-:W-:-:S02]  /*8b60*/  ISETP.GE.AND P4, PT, R10, R212, PT ;  /* 0x000000d40a00720c */ /* 0x000fc40003f86270 */
[----:B------:R-:W-:Y:S01]  /*8b70*/  FSEL R35, R171, -INF , !P5 ;  /* 0xff800000ab237808 */ /* 0x000fe20006800000 */
[----:B------:R-:W-:Y:S01]  /*8b80*/  IMAD.WIDE.U32 R170, R4, -0x326172a9, RZ ;  /* 0xcd9e8d5704aa7825 */ /* 0x000fe200078e00ff */
[----:B------:R-:W-:Y:S02]  /*8b90*/  ISETP.GE.AND P5, PT, R10, R214, PT ;  /* 0x000000d60a00720c */ /* 0x000fe40003fa6270 */
[----:B------:R-:W-:Y:S02]  /*8ba0*/  FSEL R51, R6, -INF , !P4 ;  /* 0xff80000006337808 */ /* 0x000fe40006000000 */
[C---:B------:R-:W-:Y:S02]  /*8bb0*/  PRMT R10, R14.reuse, 0x7771, RZ ;  /* 0x000077710e0a7816 */ /* 0x040fe400000000ff */
[C---:B------:R-:W-:Y:S02]  /*8bc0*/  PRMT R6, R14.reuse, 0x7773, RZ ;  /* 0x000077730e067816 */ /* 0x040fe400000000ff */
[----:B------:R-:W-:-:S02]  /*8bd0*/  PRMT R11, R14, 0x7772, RZ ;  /* 0x000077720e0b7816 */ /* 0x000fc400000000ff */
[----:B------:R-:W-:Y:S01]  /*8be0*/  LOP3.LUT R14, R204, R188, R15, 0x96, !PT ;  /* 0x000000bccc0e7212 */ /* 0x000fe200078e960f */
[----:B------:R-:W-:Y:S01]  /*8bf0*/  IMAD.MOV.U32 R198, RZ, RZ, R211 ;  /* 0x000000ffffc67224 */ /* 0x000fe200078e00d3 */
[----:B------:R-:W-:Y:S02]  /*8c00*/  LOP3.LUT R192, R205, R12, R251, 0x96, !PT ;  /* 0x0000000ccdc07212 */ /* 0x000fe400078e96fb */
[----:B------:R-:W-:Y:S02]  /*8c10*/  LOP3.LUT R4, R209, R250, R171, 0x96, !PT ;  /* 0x000000fad1047212 */ /* 0x000fe400078e96ab */
[----:B------:R-:W-:Y:S02]  /*8c20*/  LOP3.LUT R8, R14, 0xffff, RZ, 0xc0, !PT ;  /* 0x0000ffff0e087812 */ /* 0x000fe400078ec0ff */
[----:B------:R-:W-:Y:S01]  /*8c30*/  FMNMX3.FTZ R12, R164, R61, R201, !PT ;  /* 0x0000003da40c7276 */ /* 0x000fe200078100c9 */
[----:B------:R-:W-:Y:S01]  /*8c40*/  IMAD.MOV.U32 R199, RZ, RZ, R222 ;  /* 0x000000ffffc77224 */ /* 0x000fe200078e00de */
[----:B------:R-:W-:Y:S01]  /*8c50*/  LOP3.LUT R9, R14, 0xff, RZ, 0xc0, !PT ;  /* 0x000000ff0e097812 */ /* 0x000fe200078ec0ff */
[----:B------:R-:W-:Y:S01]  /*8c60*/  IMAD.WIDE.U32 R192, R192, -0x2daee0ad, RZ ;  /* 0xd2511f53c0c07825 */ /* 0x000fe200078e00ff */
[----:B------:R-:W-:-:S02]  /*8c70*/  SHF.R.U32.HI R8, RZ, 0x8, R8 ;  /* 0x00000008ff087819 */ /* 0x000fc40000011608 */
[----:B------:R-:W-:Y:S01]  /*8c80*/  FMNMX3.FTZ R15, R3, R54, R200, !PT ;  /* 0x00000036030f7276 */ /* 0x000fe200078100c8 */
[----:B------:R-:W-:Y:S01]  /*8c90*/  IMAD.WIDE.U32 R36, R4, -0x2daee0ad, RZ ;  /* 0xd2511f5304247825 */ /* 0x000fe200078e00ff */
[----:B------:R-:W-:Y:S02]  /*8ca0*/  FMNMX3.FTZ R12, R12, R43, R198, !PT ;  /* 0x0000002b0c0c7276 */ /* 0x000fe400078100c6 */
[----:B------:R-:W-:Y:S02]  /*8cb0*/  FMNMX3.FTZ R4, R2, R45, R55, !PT ;  /* 0x0000002d02047276 */ /* 0x000fe40007810037 */
[----:B------:R-:W-:Y:S02]  /*8cc0*/  PRMT R8, R9, 0x5410, R8 ;  /* 0x0000541009087816 */ /* 0x000fe40000000008 */
[----:B------:R-:W-:Y:S02]  /*8cd0*/  LOP3.LUT R190, R168, R190, R193, 0x96, !PT ;  /* 0x000000bea8be7212 */ /* 0x000fe400078e96c1 */
[----:B------:R-:W-:-:S02]  /*8ce0*/  FMNMX3.FTZ R15, R15, R48, R199, !PT ;  /* 0x000000300f0f7276 */ /* 0x000fc400078100c7 */
[----:B------:R-:W-:Y:S02]  /*8cf0*/  FMNMX3.FTZ R9, R0, R40, R60, !PT ;  /* 0x0000002800097276 */ /* 0x000fe4000781003c */
[----:B------:R-:W-:Y:S02]  /*8d00*/  FMNMX3.FTZ R4, R4, R41, R49, !PT ;  /* 0x0000002904047276 */ /* 0x000fe40007810031 */
[----:B------:R-:W-:Y:S01]  /*8d10*/  FMNMX3.FTZ R12, R12, R203, R185, !PT ;  /* 0x000000cb0c0c7276 */ /* 0x000fe200078100b9 */
[----:B------:R-:W-:Y:S01]  /*8d20*/  IMAD.WIDE.U32 R190, R190, -0x326172a9, RZ ;  /* 0xcd9e8d57bebe7825 */ /* 0x000fe200078e00ff */
[----:B------:R-:W-:Y:S02]  /*8d30*/  FMNMX3.FTZ R9, R9, R206, R210, !PT ;  /* 0x000000ce09097276 */ /* 0x000fe400078100d2 */
[----:B------:R-:W-:Y:S02]  /*8d40*/  FMNMX3.FTZ R15, R15, R202, R230, !PT ;  /* 0x000000ca0f0f7276 */ /* 0x000fe400078100e6 */
[----:B------:R-:W-:-:S02]  /*8d50*/  FMNMX3.FTZ R4, R4, R231, R233, !PT ;  /* 0x000000e704047276 */ /* 0x000fc400078100e9 */
[----:B------:R-:W-:Y:S01]  /*8d60*/  FMNMX3.FTZ R12, R12, R235, R23, !PT ;  /* 0x000000eb0c0c7276 */ /* 0x000fe20007810017 */
[----:B------:R-:W-:Y:S01]  /*8d70*/  UISETP.GE.U32.AND UP1, UPT, UR19, 0x3, UPT ;  /* 0x000000031300788c */ /* 0x000fe2000bf26070 */
[----:B------:R-:W-:Y:S02]  /*8d80*/  FMNMX3.FTZ R9, R9, R186, R232, !PT ;  /* 0x000000ba09097276 */ /* 0x000fe400078100e8 */
[----:B------:R-:W-:Y:S02]  /*8d90*/  FMNMX3.FTZ R15, R15, R234, R236, !PT ;  /* 0x000000ea0f0f7276 */ /* 0x000fe400078100ec */
[----:B------:R-:W-:Y:S02]  /*8da0*/  FMNMX3.FTZ R4, R4, R187, R21, !PT ;  /* 0x000000bb04047276 */ /* 0x000fe40007810015 */
[----:B------:R-:W-:Y:S02]  /*8db0*/  FMNMX3.FTZ R12, R12, R29, R177, !PT ;  /* 0x0000001d0c0c7276 */ /* 0x000fe400078100b1 */
[----:B------:R-:W-:-:S02]  /*8dc0*/  LOP3.LUT R170, R208, R170, R191, 0x96, !PT ;  /* 0x000000aad0aa7212 */ /* 0x000fc400078e96bf */
[----:B------:R-:W-:Y:S02]  /*8dd0*/  FSEL R44, R66, -INF , !P5 ;  /* 0xff800000422c7808 */ /* 0x000fe40006800000 */
[----:B------:R-:W-:Y:S02]  /*8de0*/  PRMT R10, R5, 0x5410, R10 ;  /* 0x00005410050a7816 */ /* 0x000fe4000000000a */
[----:B------:R-:W-:Y:S02]  /*8df0*/  ISETP.GE.AND P5, PT, R220, R215, PT ;  /* 0x000000d7dc00720c */ /* 0x000fe40003fa6270 */
[----:B------:R-:W-:Y:S02]  /*8e00*/  PRMT R5, R14, 0x7632, R5 ;  /* 0x000076320e057816 */ /* 0x000fe40000000005 */
[----:B------:R-:W-:Y:S02]  /*8e10*/  FMNMX3.FTZ R9, R9, R22, R20, !PT ;  /* 0x0000001609097276 */ /* 0x000fe40007810014 */
[----:B------:R-:W-:-:S02]  /*8e20*/  FMNMX3.FTZ R15, R15, R178, R62, !PT ;  /* 0x000000b20f0f7276 */ /* 0x000fc4000781003e */
[----:B------:R-:W-:Y:S02]  /*8e30*/  FMNMX3.FTZ R4, R4, R31, R63, !PT ;  /* 0x0000001f04047276 */ /* 0x000fe4000781003f */
[----:B------:R-:W-:Y:S01]  /*8e40*/  FMNMX3.FTZ R12, R12, R179, R173, !PT ;  /* 0x000000b30c0c7276 */ /* 0x000fe200078100ad */
[----:B------:R-:W-:Y:S01]  /*8e50*/  IMAD.WIDE.U32 R170, R170, -0x2daee0ad, RZ ;  /* 0xd2511f53aaaa7825 */ /* 0x000fe200078e00ff */
[C---:B------:R-:W-:Y:S02]  /*8e60*/  ISETP.GE.AND P4, PT, R220.reuse, R214, PT ;  /* 0x000000d6dc00720c */ /* 0x040fe40003f86270 */
[----:B------:R-:W-:Y:S02]  /*8e70*/  ISETP.GE.AND P3, PT, R220, R212, PT ;  /* 0x000000d4dc00720c */ /* 0x000fe40003f66270 */
[----:B------:R-:W-:Y:S02]  /*8e80*/  SHF.R.U32.HI R14, RZ, 0x18, R14 ;  /* 0x00000018ff0e7819 */ /* 0x000fe4000001160e */
[----:B------:R-:W-:-:S02]  /*8e90*/  LOP3.LUT R5, R5, 0xff, RZ, 0xc0, !PT ;  /* 0x000000ff05057812 */ /* 0x000fc400078ec0ff */
[----:B------:R-:W-:Y:S02]  /*8ea0*/  FSEL R65, R65, -INF , !P5 ;  /* 0xff80000041417808 */ /* 0x000fe40006800000 */
[----:B------:R-:W-:Y:S02]  /*8eb0*/  FMNMX3.FTZ R9, R9, R28, R30, !PT ;  /* 0x0000001c09097276 */ /* 0x000fe4000781001e */
[----:B------:R-:W-:Y:S02]  /*8ec0*/  FMNMX3.FTZ R15, R15, R176, R180, !PT ;  /* 0x000000b00f0f7276 */ /* 0x000fe400078100b4 */
[----:B------:R-:W-:Y:S02]  /*8ed0*/  FMNMX3.FTZ R4, R4, R181, R183, !PT ;  /* 0x000000b504047276 */ /* 0x000fe400078100b7 */
[----:B------:R-:W-:Y:S02]  /*8ee0*/  FMNMX3.FTZ R12, R12, R33, R46, !PT ;  /* 0x000000210c0c7276 */ /* 0x000fe4000781002e */
[----:B------:R-:W-:-:S02]  /*8ef0*/  PRMT R11, R11, 0x5410, R6 ;  /* 0x000054100b0b7816 */ /* 0x000fc40000000006 */
[----:B------:R-:W-:Y:S02]  /*8f00*/  LOP3.LUT R192, R184, R192, R37, 0x96, !PT ;  /* 0x000000c0b8c07212 */ /* 0x000fe400078e9625 */
[----:B------:R-:W-:Y:S02]  /*8f10*/  LOP3.LUT R36, R182, R36, R171, 0x96, !PT ;  /* 0x00000024b6247212 */ /* 0x000fe400078e96ab */
[----:B------:R-:W-:Y:S02]  /*8f20*/  PRMT R14, R5, 0x5410, R14 ;  /* 0x00005410050e7816 */ /* 0x000fe4000000000e */
[----:B------:R-:W-:Y:S02]  /*8f30*/  FSEL R52, R7, -INF , !P3 ;  /* 0xff80000007347808 */ /* 0x000fe40005800000 */
[----:B------:R-:W-:Y:S02]  /*8f40*/  FSEL R67, R67, -INF , !P4 ;  /* 0xff80000043437808 */ /* 0x000fe40006000000 */
[----:B------:R-:W-:-:S02]  /*8f50*/  FMNMX3.FTZ R9, R9, R174, R172, !PT ;  /* 0x000000ae09097276 */ /* 0x000fc400078100ac */
[----:B------:R-:W-:Y:S02]  /*8f60*/  FMNMX3.FTZ R15, R15, R32, R35, !PT ;  /* 0x000000200f0f7276 */ /* 0x000fe40007810023 */
[----:B------:R-:W-:Y:S02]  /*8f70*/  FMNMX3.FTZ R4, R4, R42, R53, !PT ;  /* 0x0000002a04047276 */ /* 0x000fe40007810035 */
[----:B------:R-:W-:Y:S01]  /*8f80*/  FMNMX3.FTZ R12, R12, R64, R65, !PT ;  /* 0x000000400c0c7276 */ /* 0x000fe20007810041 */
[----:B------:R-:W-:Y:S06]  /*8f90*/  BRA.U !UP1, `(.L_x_390) ;  /* 0x0000000509107547 */ /* 0x000fec000b800000 */
[----:B------:R-:W-:Y:S01]  /*8fa0*/  UIADD3 UR5, UPT, UPT, UR19, -0x3, URZ ;  /* 0xfffffffd13057890 */ /* 0x000fe2000fffe0ff */
[----:B------:R-:W-:Y:S01]  /*8fb0*/  IMAD.U32 R58, RZ, RZ, UR29 ;  /* 0x0000001dff3a7e24 */ /* 0x000fe2000f8e00ff */
[----:B------:R-:W-:Y:S01]  /*8fc0*/  VOTEU.ALL UP0, P1 ;  /* 0x0000000000ff7886 */ /* 0x000fe20000800000 */
[----:B------:R-:W-:Y:S01]  /*8fd0*/  IMAD.U32 R59, RZ, RZ, UR28 ;  /* 0x0000001cff3b7e24 */ /* 0x000fe2000f8e00ff */
[----:B------:R-:W-:Y:S02]  /*8fe0*/  UIMAD.WIDE.U32 UR16, UR15, UR5, URZ ;  /* 0x000000050f1072a5 */ /* 0x000fe4000f8e00ff */
[----:B------:R-:W-:-:S04]  /*8ff0*/  UIMAD UR12, UR4, UR5, URZ ;  /* 0x00000005040c72a4 */ /* 0x000fc8000f8e02ff */
[----:B------:R-:W-:Y:S01]  /*9000*/  UIADD3 UR4, UPT, UPT, UR17, UR12, URZ ;  /* 0x0000000c11047290 */ /* 0x000fe2000fffe0ff */
[----:B------:R-:W-:-:S05]  /*9010*/  IMAD.U32 R5, RZ, RZ, UR16 ;  /* 0x00000010ff057e24 */ /* 0x000fca000f8e00ff */
[----:B------:R-:W-:Y:S01]  /*9020*/  IMAD.U32 R6, RZ, RZ, UR4 ;  /* 0x00000004ff067e24 */ /* 0x000fe2000f8e00ff */
[----:B------:R-:W-:Y:S01]  /*9030*/  @!UP0 UIADD3 UR4, UPT, UPT, UR12, UR17, URZ ;  /* 0x000000110c048290 */ /* 0x000fe2000fffe0ff */
[----:B------:R-:W-:Y:S01]  /*9040*/  @!P2 LEA R16, P3, R5, R240, 0x1 ;  /* 0x000000f00510a211 */ /* 0x000fe200078608ff */
[----:B------:R-:W-:-:S03]  /*9050*/  VOTEU.ALL UP0, P0 ;  /* 0x0000000000ff7886 */ /* 0x000fc60000000000 */
[CC--:B------:R-:W-:Y:S01]  /*9060*/  @!P2 LEA.HI.X R17, R5.reuse, R239.reuse, R6, 0x1, P3 ;  /* 0x000000ef0511a211 */ /* 0x0c0fe200018f0c06 */
[----:B------:R-:W-:Y:S01]  /*9070*/  IMAD.U32 R6, RZ, RZ, UR4 ;  /* 0x00000004ff067e24 */ /* 0x000fe2000f8e00ff */
[----:B------:R-:W-:Y:S01]  /*9080*/  @!UP0 UIADD3 UR4, UPT, UPT, UR12, UR17, URZ ;  /* 0x000000110c048290 */ /* 0x000fe2000fffe0ff */
[CC--:B------:R-:W-:Y:S02]  /*9090*/  @!P1 LEA R18, P3, R5.reuse, R240.reuse, 0x1 ;  /* 0x000000f005129211 */ /* 0x0c0fe400078608ff */
[----:B------:R-:W-:Y:S01]  /*90a0*/  @!PT LDS RZ, [RZ] ;  /* 0x00000000fffff984 */ /* 0x000fe20000000800 */
[----:B------:R-:W-:Y:S01]  /*90b0*/  @!PT LDS RZ, [RZ] ;  /* 0x00000000fffff984 */ /* 0x000fe20000000800 */
[----:B------:R-:W-:Y:S01]  /*90c0*/  @!PT LDS RZ, [RZ] ;  /* 0x00000000fffff984 */ /* 0x000fe20000000800 */
[----:B------:R1:W-:Y:S02]  /*90d0*/  @!P2 LDGSTS.E.BYPASS.LTC128B.128 [R241+0x6000], desc[UR24][R16.64] ;  /* 0x0600000010f1afae */ /* 0x0003e4000b981a18 */
[C---:B------:R-:W-:Y:S02]  /*90e0*/  @!P1 LEA.HI.X R19, R5.reuse, R239, R6, 0x1, P3 ;  /* 0x000000ef05139211 */ /* 0x040fe400018f0c06 */
[----:B------:R-:W-:Y:S01]  /*90f0*/  @!P0 LEA R38, P3, R5, R240, 0x1 ;  /* 0x000000f005268211 */ /* 0x000fe200078608ff */
[----:B------:R2:W-:Y:S01]  /*9100*/  @P2 STS.128 [R241+0x6000], RZ ;  /* 0x006000fff1002388 */ /* 0x0005e20000000c00 */
[----:B------:R-:W-:-:S03]  /*9110*/  MOV R6, UR4 ;  /* 0x0000000400067c02 */ /* 0x000fc60008000f00 */
[----:B------:R-:W-:Y:S01]  /*9120*/  @!PT LDS RZ, [RZ] ;  /* 0x00000000fffff984 */ /* 0x000fe20000000800 */
[----:B------:R-:W-:Y:S01]  /*9130*/  @!PT LDS RZ, [RZ] ;  /* 0x00000000fffff984 */ /* 0x000fe20000000800 */
[----:B------:R-:W-:Y:S01]  /*9140*/  @!PT LDS RZ, [RZ] ;  /* 0x00000000fffff984 */ /* 0x000fe20000000800 */
[----:B------:R3:W-:Y:S01]  /*9150*/  @!P1 LDGSTS.E.BYPASS.LTC128B.128 [R241+0x7000], desc[UR24][R18.64+0x40] ;  /* 0x0700004012f19fae */ /* 0x0007e2000b981a18 */
[----:B------:R-:W-:Y:S02]  /*9160*/  @!P0 LEA.HI.X R39, R5, R239, R6, 0x1, P3 ;  /* 0x000000ef05278211 */ /* 0x000fe400018f0c06 */
[----:B------:R-:W-:Y:S01]  /*9170*/  MOV R5, UR15 ;  /* 0x0000000f00057c02 */ /* 0x000fe20008000f00 */
[----:B------:R2:W-:Y:S04]  /*9180*/  @P1 STS.128 [R241+0x7000], RZ ;  /* 0x007000fff1001388 */ /* 0x0005e80000000c00 */
[----:B------:R-:W-:Y:S01]  /*9190*/  @!P2 IMAD.WIDE.U32 R58, R5, UR5, R58 ;  /* 0x00000005053aac25 */ /* 0x000fe2000f8e003a */
[----:B------:R-:W-:Y:S01]  /*91a0*/  @!PT LDS RZ, [RZ] ;  /* 0x00000000fffff984 */ /* 0x000fe20000000800 */
[----:B------:R-:W-:Y:S01]  /*91b0*/  @!PT LDS RZ, [RZ] ;  /* 0x00000000fffff984 */ /* 0x000fe20000000800 */
[----:B------:R-:W-:Y:S01]  /*91c0*/  @!PT LDS RZ, [RZ] ;  /* 0x00000000fffff984 */ /* 0x000fe20000000800 */
[----:B------:R4:W-:Y:S03]  /*91d0*/  @!P0 LDGSTS.E.BYPASS.LTC128B.128 [R241+0x8000], desc[UR24][R38.64+0x80] ;  /* 0x0800008026f18fae */ /* 0x0009e6000b981a18 */
[----:B------:R-:W-:Y:S01]  /*91e0*/  @!P2 VIADD R6, R59, UR12 ;  /* 0x0000000c3b06ac36 */ /* 0x000fe20008000000 */
[----:B------:R-:W-:Y:S01]  /*91f0*/  MOV R59, UR28 ;  /* 0x0000001c003b7c02 */ /* 0x000fe20008000f00 */
[----:B------:R2:W-:Y:S01]  /*9200*/  @P0 STS.128 [R241+0x8000], RZ ;  /* 0x008000fff1000388 */ /* 0x0005e20000000c00 */
[----:B-1----:R-:W-:-:S04]  /*9210*/  @!P2 LEA R16, P3, R58, R240, 0x1 ;  /* 0x000000f03a10a211 */ /* 0x002fc800078608ff */
[----:B------:R-:W-:Y:S01]  /*9220*/  @!P2 LEA.HI.X R17, R58, R239, R6, 0x1, P3 ;  /* 0x000000ef3a11a211 */ /* 0x000fe200018f0c06 */
[----:B------:R-:W-:-:S04]  /*9230*/  IMAD.U32 R58, RZ, RZ, UR29 ;  /* 0x0000001dff3a7e24 */ /* 0x000fc8000f8e00ff */
[----:B------:R-:W-:Y:S01]  /*9240*/  @!P1 IMAD.WIDE.U32 R58, R5, UR5, R58 ;  /* 0x00000005053a9c25 */ /* 0x000fe2000f8e003a */
[----:B------:R-:W-:Y:S01]  /*9250*/  @!PT LDS RZ, [RZ] ;  /* 0x00000000fffff984 */ /* 0x000fe20000000800 */
[----:B------:R-:W-:Y:S01]  /*9260*/  @!PT LDS RZ, [RZ] ;  /* 0x00000000fffff984 */ /* 0x000fe20000000800 */
[----:B------:R-:W-:Y:S01]  /*9270*/  @!PT LDS RZ, [RZ] ;  /* 0x00000000fffff984 */ /* 0x000fe20000000800 */
[----:B------:R2:W-:Y:S03]  /*9280*/  @!P2 LDGSTS.E.BYPASS.LTC128B.128 [R241+0x6800], desc[UR24][R16.64] ;  /* 0x0680000010f1afae */ /* 0x0005e6000b981a18 */
[----:B---3--:R-:W-:Y:S01]  /*9290*/  IMAD.U32 R18, RZ, RZ, UR29 ;  /* 0x0000001dff127e24 */ /* 0x008fe2000f8e00ff */
[----:B------:R-:W-:Y:S01]  /*92a0*/  @!P1 IADD3 R6, PT, PT, R59, UR12, RZ ;  /* 0x0000000c3b069c10 */ /* 0x000fe2000fffe0ff */
[----:B------:R-:W-:Y:S01]  /*92b0*/  IMAD.U32 R19, RZ, RZ, UR28 ;  /* 0x0000001cff137e24 */ /* 0x000fe2000f8e00ff */
[----:B------:R2:W-:Y:S01]  /*92c0*/  @P2 STS.128 [R241+0x6800], RZ ;  /* 0x006800fff1002388 */ /* 0x0005e20000000c00 */
[----:B----4-:R-:W-:Y:S01]  /*92d0*/  @!P1 LEA R38, P3, R58, R240, 0x1 ;  /* 0x000000f03a269211 */ /* 0x010fe200078608ff */
[----:B------:R-:W-:-:S03]  /*92e0*/  @!P0 IMAD.WIDE.U32 R18, R5, UR5, R18 ;  /* 0x0000000505128c25 */ /* 0x000fc6000f8e0012 */
[----:B------:R-:W-:Y:S01]  /*92f0*/  @!P1 LEA.HI.X R39, R58, R239, R6, 0x1, P3 ;  /* 0x000000ef3a279211 */ /* 0x000fe200018f0c06 */
[----:B------:R-:W-:Y:S01]  /*9300*/  @!P0 VIADD R6, R19, UR12 ;  /* 0x0000000c13068c36 */ /* 0x000fe20008000000 */
[----:B------:R-:W-:-:S03]  /*9310*/  @!P0 LEA R58, P3, R18, R240, 0x1 ;  /* 0x000000f0123a8211 */ /* 0x000fc600078608ff */
[----:B------:R-:W-:Y:S01]  /*9320*/  @!PT LDS RZ, [RZ] ;  /* 0x00000000fffff984 */ /* 0x000fe20000000800 */
[----:B------:R-:W-:Y:S01]  /*9330*/  @!PT LDS RZ, [RZ] ;  /* 0x00000000fffff984 */ /* 0x000fe20000000800 */
[----:B------:R-:W-:Y:S01]  /*9340*/  @!PT LDS RZ, [RZ] ;  /* 0x00000000fffff984 */ /* 0x000fe20000000800 */
[----:B------:R2:W-:Y:S01]  /*9350*/  @!P1 LDGSTS.E.BYPASS.LTC128B.128 [R241+0x7800], desc[UR24][R38.64+0x40] ;  /* 0x0780004026f19fae */ /* 0x0005e2000b981a18 */
[----:B------:R-:W-:-:S03]  /*9360*/  @!P0 LEA.HI.X R59, R18, R239, R6, 0x1, P3 ;  /* 0x000000ef123b8211 */ /* 0x000fc600018f0c06 */
[----:B------:R2:W-:Y:S04]  /*9370*/  @P1 STS.128 [R241+0x7800], RZ ;  /* 0x007800fff1001388 */ /* 0x0005e80000000c00 */
[----:B------:R-:W-:Y:S01]  /*9380*/  @!PT LDS RZ, [RZ] ;  /* 0x00000000fffff984 */ /* 0x000fe20000000800 */
[----:B------:R-:W-:Y:S01]  /*9390*/  @!PT LDS RZ, [RZ] ;  /* 0x00000000fffff984 */ /* 0x000fe20000000800 */
[----:B------:R-:W-:Y:S01]  /*93a0*/  @!PT LDS RZ, [RZ] ;  /* 0x00000000fffff984 */ /* 0x000fe20000000800 */
[----:B------:R2:W-:Y:S04]  /*93b0*/  @!P0 LDGSTS.E.BYPASS.LTC128B.128 [R241+0x8800], desc[UR24][R58.64+0x80] ;  /* 0x088000803af18fae */ /* 0x0005e8000b981a18 */
[----:B------:R2:W-:Y:S04]  /*93c0*/  @P0 STS.128 [R241+0x8800], RZ ;  /* 0x008800fff1000388 */ /* 0x0005e80000000c00 */
[----:B------:R-:W0:Y:S02]  /*93d0*/  LDGDEPBAR ;  /* 0x00000000000079af */ /* 0x000e240000000000 */
.L_x_390:
[----:B------:R-:W3:Y:S01]  /*93e0*/  LDL.LU R50, [R1+0x18] ;  /* 0x0000180001327983 */ /* 0x000ee20000300800 */
[----:B------:R-:W-:Y:S02]  /*93f0*/  FMNMX3.FTZ R4, R4, R56, R57, !PT ;  /* 0x0000003804047276 */ /* 0x000fe40007810039 */
[----:B------:R-:W-:Y:S01]  /*9400*/  FMNMX3.FTZ R9, R9, R34, R47, !PT ;  /* 0x0000002209097276 */ /* 0x000fe2000781002f */
[----:B------:R-:W4:Y:S01]  /*9410*/  LDL.LU R66, [R1+0x1c] ;  /* 0x00001c0001427983 */ /* 0x000f220000300800 */
[----:B------:R-:W-:Y:S01]  /*9420*/  FMNMX3.FTZ R15, R15, R44, R67, !PT ;  /* 0x0000002c0f0f7276 */ /* 0x000fe20007810043 */
[----:B------:R-:W-:Y:S01]  /*9430*/  IMAD.WIDE.U32 R36, R36, -0x326172a9, RZ ;  /* 0xcd9e8d5724247825 */ /* 0x000fe200078e00ff */
[----:B------:R-:W-:Y:S01]  /*9440*/  FMNMX3.FTZ R9, R9, R51, R52, !PT ;  /* 0x0000003309097276 */ /* 0x000fe20007810034 */
[----:B------:R-:W1:Y:S01]  /*9450*/  SHFL.BFLY PT, R7, R4, 0x2, 0x1f ;  /* 0x0c401f0004077f89 */ /* 0x000e6200000e0000 */
[----:B------:R-:W5:Y:S01]  /*9460*/  LDCU UR4, c[0x0][0x45c] ;  /* 0x00008b80ff0477ac */ /* 0x000f620008000800 */
[----:B------:R-:W-:Y:S01]  /*9470*/  IMAD.WIDE.U32 R192, R192, -0x326172a9, RZ ;  /* 0xcd9e8d57c0c07825 */ /* 0x000fe200078e00ff */
[----:B------:R-:W-:Y:S01]  /*9480*/  MOV R169, R221 ;  /* 0x000000dd00a97202 */ /* 0x000fe20000000f00 */
[----:B--2---:R-:W2:Y:S01]  /*9490*/  SHFL.BFLY PT, R16, R9, 0x2, 0x1f ;  /* 0x0c401f0009107f89 */ /* 0x004ea200000e0000 */
[C---:B------:R-:W-:Y:S01]  /*94a0*/  PRMT R6, R36.reuse, 0x7773, RZ ;  /* 0x0000777324067816 */ /* 0x040fe200000000ff */
[----:B------:R-:W5:Y:S01]  /*94b0*/  S2UR UR12, SR_CgaCtaId ;  /* 0x00000000000c79c3 */ /* 0x000f620000008800 */
[----:B------:R-:W-:Y:S01]  /*94c0*/  PRMT R5, R36, 0x7772, RZ ;  /* 0x0000777224057816 */ /* 0x000fe200000000ff */
[----:B------:R-:W5:Y:S01]  /*94d0*/  SHFL.BFLY PT, R13, R12, 0x2, 0x1f ;  /* 0x0c401f000c0d7f89 */ /* 0x000f6200000e0000 */
[----:B------:R-:W-:-:S02]  /*94e0*/  UMOV UR5, 0x400 ;  /* 0x0000040000057882 */ /* 0x000fc40000000000 */
[----:B------:R-:W-:Y:S01]  /*94f0*/  PRMT R5, R5, 0x5410, R6 ;  /* 0x0000541005057816 */ /* 0x000fe20000000006 */
[----:B------:R-:W5:Y:S01]  /*9500*/  SHFL.BFLY PT, R18, R15, 0x2, 0x1f ;  /* 0x0c401f000f127f89 */ /* 0x000f6200000e0000 */
[----:B------:R-:W-:-:S05]  /*9510*/  IMAD.MOV.U32 R6, RZ, RZ, R36 ;  /* 0x000000ffff067224 */ /* 0x000fca00078e0024 */
[----:B------:R-:W-:Y:S02]  /*9520*/  LOP3.LUT R17, R6, 0xff, RZ, 0xc0, !PT ;  /* 0x000000ff06117812 */ /* 0x000fe400078ec0ff */
[----:B------:R-:W-:Y:S02]  /*9530*/  PRMT R6, R36, 0x7771, RZ ;  /* 0x0000777124067816 */ /* 0x000fe400000000ff */
[----:B-1----:R-:W-:Y:S02]  /*9540*/  FMNMX.FTZ R7, R4, R7, !PT ;  /* 0x0000000704077209 */ /* 0x002fe40007810000 */
[----:B------:R-:W-:Y:S02]  /*9550*/  PRMT R6, R17, 0x5410, R6 ;  /* 0x0000541011067816 */ /* 0x000fe40000000006 */
[----:B--2---:R-:W-:Y:S01]  /*9560*/  FMNMX.FTZ R16, R9, R16, !PT ;  /* 0x0000001009107209 */ /* 0x004fe20007810000 */
[----:B------:R-:W1:Y:S01]  /*9570*/  SHFL.BFLY PT, R220, R7, 0x1, 0x1f ;  /* 0x0c201f0007dc7f89 */ /* 0x000e6200000e0000 */
[----:B-----5:R-:W-:Y:S01]  /*9580*/  ULEA UR5, UR12, UR5, 0x18 ;  /* 0x000000050c057291 */ /* 0x020fe2000f8ec0ff */
[----:B------:R-:W-:-:S02]  /*9590*/  FMNMX.FTZ R13, R12, R13, !PT ;  /* 0x0000000d0c0d7209 */ /* 0x000fc40007810000 */
[----:B------:R-:W2:Y:S01]  /*95a0*/  SHFL.BFLY PT, R211, R16, 0x1, 0x1f ;  /* 0x0c201f0010d37f89 */ /* 0x000ea200000e0000 */
[----:B------:R-:W-:Y:S02]  /*95b0*/  LOP3.LUT R12, R204, R192, R37, 0x96, !PT ;  /* 0x000000c0cc0c7212 */ /* 0x000fe400078e9625 */
[----:B------:R-:W-:Y:S01]  /*95c0*/  FMNMX.FTZ R18, R15, R18, !PT ;  /* 0x000000120f127209 */ /* 0x000fe20007810000 */
[----:B------:R-:W5:Y:S01]  /*95d0*/  SHFL.BFLY PT, R222, R13, 0x1, 0x1f ;  /* 0x0c201f000dde7f89 */ /* 0x000f6200000e0000 */
[C---:B------:R-:W-:Y:S02]  /*95e0*/  PRMT R9, R12.reuse, 0x7632, R9 ;  /* 0x000076320c097816 */ /* 0x040fe40000000009 */
[C---:B------:R-:W-:Y:S01]  /*95f0*/  LOP3.LUT R4, R12.reuse, 0xffff, RZ, 0xc0, !PT ;  /* 0x0000ffff0c047812 */ /* 0x040fe200078ec0ff */
[----:B------:R-:W5:Y:S01]  /*9600*/  SHFL.BFLY PT, R221, R18, 0x1, 0x1f ;  /* 0x0c201f0012dd7f89 */ /* 0x000f6200000e0000 */
[----:B------:R-:W-:Y:S02]  /*9610*/  LOP3.LUT R15, R12, 0xff, RZ, 0xc0, !PT ;  /* 0x000000ff0c0f7812 */ /* 0x000fe400078ec0ff */
[----:B------:R-:W-:-:S02]  /*9620*/  SHF.R.U32.HI R12, RZ, 0x18, R12 ;  /* 0x00000018ff0c7819 */ /* 0x000fc4000001160c */
[----:B------:R-:W-:Y:S02]  /*9630*/  LOP3.LUT R9, R9, 0xff, RZ, 0xc0, !PT ;  /* 0x000000ff09097812 */ /* 0x000fe400078ec0ff */
[----:B------:R-:W-:Y:S02]  /*9640*/  SHF.R.U32.HI R4, RZ, 0x8, R4 ;  /* 0x00000008ff047819 */ /* 0x000fe40000011604 */
[----:B------:R-:W-:Y:S02]  /*9650*/  PRMT R12, R9, 0x5410, R12 ;  /* 0x00005410090c7816 */ /* 0x000fe4000000000c */
[----:B------:R-:W-:Y:S02]  /*9660*/  PRMT R4, R15, 0x5410, R4 ;  /* 0x000054100f047816 */ /* 0x000fe40000000004 */
[----:B-1----:R-:W-:Y:S02]  /*9670*/  FMNMX.FTZ R220, R7, R220, !PT ;  /* 0x000000dc07dc7209 */ /* 0x002fe40007810000 */
[----:B------:R-:W1:Y:S01]  /*9680*/  LDC R7, c[0x0][0x4f8] ;  /* 0x00013e00ff077b82 */ /* 0x000e620000000800 */
[----:B--2---:R-:W-:-:S02]  /*9690*/  FMNMX.FTZ R211, R16, R211, !PT ;  /* 0x000000d310d37209 */ /* 0x004fc40007810000 */
[C---:B------:R-:W-:Y:S01]  /*96a0*/  FSETP.NEU.FTZ.AND P3, PT, R220.reuse, -INF , PT ;  /* 0xff800000dc00780b */ /* 0x040fe20003f7d000 */
[C---:B------:R-:W-:Y:S01]  /*96b0*/  FMUL.FTZ R58, R220.reuse, UR4 ;  /* 0x00000004dc3a7c20 */ /* 0x040fe20008410000 */
[----:B-----5:R-:W-:Y:S02]  /*96c0*/  FMNMX.FTZ R222, R13, R222, !PT ;  /* 0x000000de0dde7209 */ /* 0x020fe40007810000 */
[----:B------:R-:W-:Y:S02]  /*96d0*/  FSEL R9, R220, RZ, P3 ;  /* 0x000000ffdc097208 */ /* 0x000fe40001800000 */
[----:B------:R-:W-:Y:S02]  /*96e0*/  FSEL R58, R58, RZ, P3 ;  /* 0x000000ff3a3a7208 */ /* 0x000fe40001800000 */
[C---:B------:R-:W-:Y:S01]  /*96f0*/  FSETP.NEU.FTZ.AND P3, PT, R211.reuse, -INF , PT ;  /* 0xff800000d300780b */ /* 0x040fe20003f7d000 */
[----:B------:R-:W-:Y:S01]  /*9700*/  FADD.FTZ R16, R2, -R9 ;  /* 0x8000000902107221 */ /* 0x000fe20000010000 */
[----:B------:R-:W-:Y:S01]  /*9710*/  FMUL.FTZ R2, R211, UR4 ;  /* 0x00000004d3027c20 */ /* 0x000fe20008410000 */
[--C-:B------:R-:W-:Y:S01]  /*9720*/  FFMA.FTZ R37, R55, UR4, -R58.reuse ;  /* 0x0000000437257c23 */ /* 0x100fe2000801083a */
[----:B------:R-:W-:Y:S01]  /*9730*/  FSETP.NEU.FTZ.AND P5, PT, R222, -INF , PT ;  /* 0xff800000de00780b */ /* 0x000fe20003fbd000 */
[----:B------:R-:W-:Y:S01]  /*9740*/  FMUL.FTZ R16, R16, UR4 ;  /* 0x0000000410107c20 */ /* 0x000fe20008410000 */
[----:B------:R-:W-:Y:S01]  /*9750*/  FMNMX.FTZ R221, R18, R221, !PT ;  /* 0x000000dd12dd7209 */ /* 0x000fe20007810000 */
[--C-:B------:R-:W-:Y:S01]  /*9760*/  FFMA.FTZ R196, R45, UR4, -R58.reuse ;  /* 0x000000042dc47c23 */ /* 0x100fe2000801083a */
[----:B------:R-:W-:Y:S01]  /*9770*/  FSEL R55, R2, RZ, P3 ;  /* 0x000000ff02377208 */ /* 0x000fe20001800000 */
[----:B------:R-:W-:Y:S01]  /*9780*/  FFMA.FTZ R2, R49, UR4, -R58 ;  /* 0x0000000431027c23 */ /* 0x000fe2000801083a */
[----:B------:R-:W-:Y:S01]  /*9790*/  FSEL R17, R222, RZ, P5 ;  /* 0x000000ffde117208 */ /* 0x000fe20002800000 */
[C---:B------:R-:W-:Y:S01]  /*97a0*/  FMUL.FTZ R49, R221.reuse, UR4 ;  /* 0x00000004dd317c20 */ /* 0x040fe20008410000 */
[----:B------:R-:W-:Y:S01]  /*97b0*/  FSETP.NEU.FTZ.AND P4, PT, R221, -INF , PT ;  /* 0xff800000dd00780b */ /* 0x000fe20003f9d000 */
[----:B------:R-:W-:Y:S01]  /*97c0*/  FFMA.FTZ R36, R60, UR4, -R55 ;  /* 0x000000043c247c23 */ /* 0x000fe20008010837 */
[----:B------:R-:W-:Y:S01]  /*97d0*/  FMUL.FTZ R60, R222, UR4 ;  /* 0x00000004de3c7c20 */ /* 0x000fe20008410000 */
[----:B------:R-:W-:Y:S01]  /*97e0*/  FADD.FTZ R17, R164, -R17 ;  /* 0x80000011a4117221 */ /* 0x000fe20000010000 */
[----:B------:R-:W-:Y:S01]  /*97f0*/  FSEL R49, R49, RZ, P4 ;  /* 0x000000ff31317208 */ /* 0x000fe20002000000 */
[----:B------:R-:W-:Y:S01]  /*9800*/  FFMA.FTZ R59, R40, UR4, -R55 ;  /* 0x00000004283b7c23 */ /* 0x000fe20008010837 */
[----:B------:R-:W-:Y:S01]  /*9810*/  FSEL R18, R221, RZ, P4 ;  /* 0x000000ffdd127208 */ /* 0x000fe20002000000 */
[----:B------:R-:W-:Y:S01]  /*9820*/  FMUL.FTZ R17, R17, UR4 ;  /* 0x0000000411117c20 */ /* 0x000fe20008410000 */
[----:B------:R-:W-:Y:S01]  /*9830*/  FSEL R60, R60, RZ, P5 ;  /* 0x000000ff3c3c7208 */ /* 0x000fe20002800000 */
[----:B------:R-:W-:Y:S01]  /*9840*/  MUFU.EX2 R36, R36 ;  /* 0x0000002400247308 */ /* 0x000fe20000000800 */
[----:B-1----:R-:W-:Y:S01]  /*9850*/  LOP3.LUT R7, R7, 0xff, RZ, 0xc0, !PT ;  /* 0x000000ff07077812 */ /* 0x002fe200078ec0ff */
[----:B------:R-:W-:Y:S01]  /*9860*/  FADD.FTZ R18, R3, -R18 ;  /* 0x8000001203127221 */ /* 0x000fe20000010000 */
[----:B------:R-:W-:Y:S01]  /*9870*/  FSEL R19, R211, RZ, P3 ;  /* 0x000000ffd3137208 */ /* 0x000fe20001800000 */
[--C-:B------:R-:W-:Y:S01]  /*9880*/  FFMA.FTZ R45, R43, UR4, -R60.reuse ;  /* 0x000000042b2d7c23 */ /* 0x100fe2000801083c */
[--C-:B------:R-:W-:Y:S01]  /*9890*/  FFMA.FTZ R43, R48, UR4, -R49.reuse ;  /* 0x00000004302b7c23 */ /* 0x100fe20008010831 */
[----:B------:R-:W-:Y:S01]  /*98a0*/  FFMA.FTZ R48, R200, UR4, -R49 ;  /* 0x00000004c8307c23 */ /* 0x000fe20008010831 */
[----:B------:R-:W1:Y:S01]  /*98b0*/  MUFU.EX2 R59, R59 ;  /* 0x0000003b003b7308 */ /* 0x000e620000000800 */
[----:B------:R-:W-:Y:S01]  /*98c0*/  LEA R3, R7, R7, 0x10 ;  /* 0x0000000707037211 */ /* 0x000fe200078e80ff */
[----:B------:R-:W-:Y:S01]  /*98d0*/  FADD.FTZ R19, R0, -R19 ;  /* 0x8000001300137221 */ /* 0x000fe20000010000 */
[----:B------:R-:W-:Y:S01]  /*98e0*/  FFMA.FTZ R39, R206, UR4, -R55 ;  /* 0x00000004ce277c23 */ /* 0x000fe20008010837 */
[----:B------:R-:W-:Y:S01]  /*98f0*/  MUFU.EX2 R200, R17 ;  /* 0x0000001100c87308 */ /* 0x000fe20000000800 */
[----:B------:R-:W-:Y:S01]  /*9900*/  FFMA.FTZ R40, R198, UR4, -R60 ;  /* 0x00000004c6287c23 */ /* 0x000fe2000801083c */
[--C-:B------:R-:W-:Y:S01]  /*9910*/  HSET2.LE.AND R9, R14, R3.reuse, PT ;  /* 0x000000030e097233 */ /* 0x100fe20003803000 */
[--C-:B------:R-:W-:Y:S01]  /*9920*/  FFMA.FTZ R38, R199, UR4, -R49.reuse ;  /* 0x00000004c7267c23 */ /* 0x100fe20008010831 */
[----:B------:R-:W-:Y:S01]  /*9930*/  FFMA.FTZ R41, R41, UR4, -R58 ;  /* 0x0000000429297c23 */ /* 0x000fe2000801083a */
[----:B------:R-:W-:Y:S01]  /*9940*/  MUFU.EX2 R39, R39 ;  /* 0x0000002700277308 */ /* 0x000fe20000000800 */
[----:B------:R-:W-:Y:S01]  /*9950*/  FFMA.FTZ R199, R61, UR4, -R60 ;  /* 0x000000043dc77c23 */ /* 0x000fe2000801083c */
[----:B------:R-:W-:Y:S01]  /*9960*/  LOP3.LUT R14, R11, 0xff00ff, RZ, 0xc0, !PT ;  /* 0x00ff00ff0b0e7812 */ /* 0x000fe200078ec0ff */
[----:B------:R-:W-:Y:S01]  /*9970*/  FFMA.FTZ R197, R54, UR4, -R49 ;  /* 0x0000000436c57c23 */ /* 0x000fe20008010831 */
[----:B------:R-:W-:Y:S01]  /*9980*/  MUFU.EX2 R196, R196 ;  /* 0x000000c400c47308 */ /* 0x000fe20000000800 */
[----:B-1----:R-:W-:Y:S01]  /*9990*/  F2FP.BF16.F32.PACK_AB R0, R36, R59 ;  /* 0x0000003b2400723e */ /* 0x002fe200000010ff */
[----:B------:R-:W-:Y:S01]  /*99a0*/  FMUL.FTZ R18, R18, UR4 ;  /* 0x0000000412127c20 */ /* 0x000fe20008410000 */
[--C-:B------:R-:W-:Y:S01]  /*99b0*/  HSET2.LE.AND R11, R14, R3.reuse, PT ;  /* 0x000000030e0b7233 */ /* 0x100fe20003803000 */
[----:B------:R-:W1:Y:S01]  /*99c0*/  MUFU.EX2 R37, R37 ;  /* 0x0000002500257308 */ /* 0x000e620000000800 */
[----:B------:R-:W-:Y:S01]  /*99d0*/  LOP3.LUT R9, R0, R9, RZ, 0xc0, !PT ;  /* 0x0000000900097212 */ /* 0x000fe200078ec0ff */
[----:B------:R-:W-:Y:S01]  /*99e0*/  FFMA.FTZ R0, R210, UR4, -R55 ;  /* 0x00000004d2007c23 */ /* 0x000fe20008010837 */
[--C-:B------:R-:W-:Y:S01]  /*99f0*/  HSET2.LE.AND R8, R8, R3.reuse, PT ;  /* 0x0000000308087233 */ /* 0x100fe20003803000 */
[----:B------:R-:W-:Y:S01]  /*9a00*/  MUFU.EX2 R45, R45 ;  /* 0x0000002d002d7308 */ /* 0x000fe20000000800 */
[--C-:B------:R-:W-:Y:S01]  /*9a10*/  HSET2.LE.AND R6, R6, R3.reuse, PT ;  /* 0x0000000306067233 */ /* 0x100fe20003803000 */
[----:B------:R-:W-:Y:S01]  /*9a20*/  FMUL.FTZ R19, R19, UR4 ;  /* 0x0000000413137c20 */ /* 0x000fe20008410000 */
[--C-:B------:R-:W-:Y:S01]  /*9a30*/  HSET2.LE.AND R10, R10, R3.reuse, PT ;  /* 0x000000030a0a7233 */ /* 0x100fe20003803000 */
[----:B------:R-:W2:Y:S01]  /*9a40*/  MUFU.EX2 R0, R0 ;  /* 0x0000000000007308 */ /* 0x000ea20000000800 */
[----:B------:R-:W-:-:S02]  /*9a50*/  HSET2.LE.AND R4, R4, R3, PT ;  /* 0x0000000304047233 */ /* 0x000fc40003803000 */
[----:B------:R-:W-:Y:S01]  /*9a60*/  LEA R210, R225, UR5, 0x1 ;  /* 0x00000005e1d27c11 */ /* 0x000fe2000f8e08ff */
[----:B------:R-:W5:Y:S01]  /*9a70*/  MUFU.EX2 R40, R40 ;  /* 0x0000002800287308 */ /* 0x000f620000000800 */
[----:B-1----:R-:W-:-:S03]  /*9a80*/  F2FP.BF16.F32.PACK_AB R7, R37, R196 ;  /* 0x000000c42507723e */ /* 0x002fc600000010ff */
[----:B------:R-:W-:Y:S01]  /*9a90*/  MUFU.EX2 R41, R41 ;  /* 0x0000002900297308 */ /* 0x000fe20000000800 */
[----:B------:R-:W-:-:S03]  /*9aa0*/  LOP3.LUT R8, R7, R8, RZ, 0xc0, !PT ;  /* 0x0000000807087212 */ /* 0x000fc600078ec0ff */
[----:B------:R-:W1:Y:S01]  /*9ab0*/  MUFU.EX2 R2, R2 ;  /* 0x0000000200027308 */ /* 0x000e620000000800 */
[----:B--2---:R-:W-:-:S03]  /*9ac0*/  F2FP.BF16.F32.PACK_AB R14, R0, R39 ;  /* 0x00000027000e723e */ /* 0x004fc600000010ff */
[----:B------:R-:W-:Y:S01]  /*9ad0*/  MUFU.EX2 R199, R199 ;  /* 0x000000c700c77308 */ /* 0x000fe20000000800 */
[----:B------:R-:W-:-:S03]  /*9ae0*/  LOP3.LUT R11, R14, R11, RZ, 0xc0, !PT ;  /* 0x0000000b0e0b7212 */ /* 0x000fc600078ec0ff */
[----:B------:R-:W-:Y:S01]  /*9af0*/  MUFU.EX2 R43, R43 ;  /* 0x0000002b002b7308 */ /* 0x000fe20000000800 */
[----:B------:R-:W-:Y:S02]  /*9b00*/  LOP3.LUT R14, R5, 0xff00ff, RZ, 0xc0, !PT ;  /* 0x00ff00ff050e7812 */ /* 0x000fe400078ec0ff */
[----:B-----5:R-:W-:Y:S01]  /*9b10*/  F2FP.BF16.F32.PACK_AB R5, R40, R45 ;  /* 0x0000002d2805723e */ /* 0x020fe200000010ff */
[----:B------:R-:W2:Y:S01]  /*9b20*/  MUFU.EX2 R38, R38 ;  /* 0x0000002600267308 */ /* 0x000ea20000000800 */
[----:B-1----:R-:W-:-:S03]  /*9b30*/  F2FP.BF16.F32.PACK_AB R7, R2, R41 ;  /* 0x000000290207723e */ /* 0x002fc600000010ff */
[----:B------:R-:W-:Y:S01]  /*9b40*/  MUFU.EX2 R197, R197 ;  /* 0x000000c500c57308 */ /* 0x000fe20000000800 */
[----:B------:R-:W-:Y:S02]  /*9b50*/  LOP3.LUT R6, R5, R6, RZ, 0xc0, !PT ;  /* 0x0000000605067212 */ /* 0x000fe400078ec0ff */
[----:B------:R-:W-:Y:S01]  /*9b60*/  LOP3.LUT R10, R7, R10, RZ, 0xc0, !PT ;  /* 0x0000000a070a7212 */ /* 0x000fe200078ec0ff */
[----:B------:R-:W-:Y:S01]  /*9b70*/  MUFU.EX2 R48, R48 ;  /* 0x0000003000307308 */ /* 0x000fe20000000800 */
[----:B------:R-:W-:-:S03]  /*9b80*/  HSET2.LE.AND R7, R14, R3, PT ;  /* 0x000000030e077233 */ /* 0x000fc60003803000 */
[----:B------:R-:W-:Y:S01]  /*9b90*/  MUFU.EX2 R198, R18 ;  /* 0x0000001200c67308 */ /* 0x000fe20000000800 */
[----:B--2---:R-:W-:-:S04]  /*9ba0*/  F2FP.BF16.F32.PACK_AB R14, R38, R43 ;  /* 0x0000002b260e723e */ /* 0x004fc800000010ff */
[----:B------:R-:W-:Y:S01]  /*9bb0*/  LOP3.LUT R7, R14, R7, RZ, 0xc0, !PT ;  /* 0x000000070e077212 */ /* 0x000fe200078ec0ff */
[----:B----4-:R-:W-:Y:S01]  /*9bc0*/  IMAD.MOV.U32 R164, RZ, RZ, R66 ;  /* 0x000000ffffa47224 */ /* 0x010fe200078e0042 */
[----:B---3--:R-:W-:Y:S01]  /*9bd0*/  MOV R66, R50 ;  /* 0x0000003200427202 */ /* 0x008fe20000000f00 */
[----:B------:R-:W-:Y:S02]  /*9be0*/  FFMA.FTZ R50, R201, UR4, -R60 ;  /* 0x00000004c9327c23 */ /* 0x000fe4000801083c */
[----:B------:R1:W-:Y:S04]  /*9bf0*/  MUFU.EX2 R201, R16 ;  /* 0x0000001000c97308 */ /* 0x0003e80000000800 */
[----:B------:R-:W2:Y:S01]  /*9c00*/  MUFU.EX2 R50, R50 ;  /* 0x0000003200327308 */ /* 0x000ea20000000800 */
[----:B-1----:R-:W3:Y:S01]  /*9c10*/  LDL.64 R16, [R1+0x8] ;  /* 0x0000080001107983 */ /* 0x002ee20000100a00 */
[----:B--2---:R-:W-:-:S04]  /*9c20*/  F2FP.BF16.F32.PACK_AB R5, R50, R199 ;  /* 0x000000c73205723e */ /* 0x004fc800000010ff */
[----:B------:R-:W-:Y:S02]  /*9c30*/  LOP3.LUT R4, R5, R4, RZ, 0xc0, !PT ;  /* 0x0000000405047212 */ /* 0x000fe400078ec0ff */
[----:B------:R-:W-:Y:S02]  /*9c40*/  HSET2.LE.AND R5, R12, R3, PT ;  /* 0x000000030c057233 */ /* 0x000fe40003803000 */
[----:B------:R-:W-:-:S04]  /*9c50*/  F2FP.BF16.F32.PACK_AB R12, R48, R197 ;  /* 0x000000c5300c723e */ /* 0x000fc800000010ff */
[----:B------:R-:W-:Y:S02]  /*9c60*/  LOP3.LUT R5, R12, R5, RZ, 0xc0, !PT ;  /* 0x000000050c057212 */ /* 0x000fe400078ec0ff */
[----:B------:R-:W1:Y:S01]  /*9c70*/  LDSM.16.MT88.4 R12, [R210+0x9000] ;  /* 0x00900000d20c783b */ /* 0x000e620000004200 */
[----:B------:R-:W2:Y:S01]  /*9c80*/  MUFU.EX2 R61, R19 ;  /* 0x00000013003d7308 */ /* 0x000ea20000000800 */
[-C--:B------:R-:W-:Y:S01]  /*9c90*/  FMUL.FTZ R160, R160, R200.reuse ;  /* 0x000000c8a0a07220 */ /* 0x080fe20000410000 */
[----:B------:R-:W-:Y:S01]  /*9ca0*/  FMUL.FTZ R161, R161, R200 ;  /* 0x000000c8a1a17220 */ /* 0x000fe20000410000 */
[-C--:B------:R-:W-:Y:S01]  /*9cb0*/  FMUL.FTZ R162, R162, R198.reuse ;  /* 0x000000c6a2a27220 */ /* 0x080fe20000410000 */
[----:B------:R-:W-:Y:S01]  /*9cc0*/  FMUL.FTZ R163, R163, R198 ;  /* 0x000000c6a3a37220 */ /* 0x000fe20000410000 */
[-C--:B------:R-:W-:Y:S01]  /*9cd0*/  FMUL.FTZ R156, R156, R201.reuse ;  /* 0x000000c99c9c7220 */ /* 0x080fe20000410000 */
[----:B------:R-:W-:Y:S01]  /*9ce0*/  FMUL.FTZ R157, R157, R201 ;  /* 0x000000c99d9d7220 */ /* 0x000fe20000410000 */
[-C--:B--2---:R-:W-:Y:S01]  /*9cf0*/  FMUL.FTZ R158, R158, R61.reuse ;  /* 0x0000003d9e9e7220 */ /* 0x084fe20000410000 */
        /* <DEDUP_REMOVED lines=9> */
[C---:B------:R-:W-:Y:S01]  /*9d90*/  IADD3 R54, PT, PT, R210.reuse, 0x9020, RZ ;  /* 0x00009020d2367810 */ /* 0x040fe20007ffe0ff */
[-C--:B-1----:R-:W-:Y:S08]  /*9da0*/  HMMA.16816.F32.BF16 R160, R4, R12.reuse, R160 ;  /* 0x0000000c04a0723c */ /* 0x082ff000000418a0 */
[----:B------:R-:W-:Y:S01]  /*9db0*/  HMMA.16816.F32.BF16 R156, R8, R12, R156 ;  /* 0x0000000c089c723c */ /* 0x000fe2000004189c */
[----:B------:R-:W-:-:S04]  /*9dc0*/  VIADD R12, R210, 0x9000 ;  /* 0x00009000d20c7836 */ /* 0x000fc80000000000 */
[----:B------:R-:W-:-:S03]  /*9dd0*/  @P6 VIADD R54, R12, 0xffffffe0 ;  /* 0xffffffe00c366836 */ /* 0x000fc60000000000 */
[-C--:B------:R-:W-:Y:S08]  /*9de0*/  HMMA.16816.F32.BF16 R152, R8, R14.reuse, R152 ;  /* 0x0000000e0898723c */ /* 0x080ff00000041898 */
[C---:B------:R-:W-:Y:S01]  /*9df0*/  HMMA.16816.F32.BF16 R148, R4.reuse, R14, R148 ;  /* 0x0000000e0494723c */ /* 0x040fe20000041894 */
[----:B------:R-:W1:Y:S01]  /*9e00*/  LDSM.16.MT88.4 R12, [R54] ;  /* 0x00000000360c783b */ /* 0x000e620000004200 */
        /* <DEDUP_REMOVED lines=16> */
[-C--:B-1----:R-:W-:Y:S08]  /*9f10*/  HMMA.16816.F32.BF16 R68, R4, R12.reuse, R68 ;  /* 0x0000000c0444723c */ /* 0x082ff00000041844 */
[C---:B------:R-:W-:Y:S08]  /*9f20*/  HMMA.16816.F32.BF16 R72, R8.reuse, R12, R72 ;  /* 0x0000000c0848723c */ /* 0x040ff00000041848 */
[-C--:B------:R-:W-:Y:S08]  /*9f30*/  HMMA.16816.F32.BF16 R76, R8, R14.reuse, R76 ;  /* 0x0000000e084c723c */ /* 0x080ff0000004184c */
[C---:B------:R-:W-:Y:S01]  /*9f40*/  HMMA.16816.F32.BF16 R80, R4.reuse, R14, R80 ;  /* 0x0000000e0450723c */ /* 0x040fe20000041850 */
[----:B------:R-:W1:Y:S01]  /*9f50*/  LDSM.16.MT88.4 R12, [R210+0xa000] ;  /* 0x00a00000d20c783b */ /* 0x000e620000004200 */
        /* <DEDUP_REMOVED lines=19> */
[----:B------:R-:W-:Y:S01]  /*a090*/  HMMA.16816.F32.BF16 R96, R4, R14, R96 ;  /* 0x0000000e0460723c */ /* 0x000fe20000041860 */
        /* <DEDUP_REMOVED lines=8> */
[----:B------:R-:W-:-:S03]  /*a120*/  FMUL.FTZ R107, R107, R61 ;  /* 0x0000003d6b6b7220 */ /* 0x000fc60000410000 */
[-C--:B-1----:R-:W-:Y:S08]  /*a130*/  HMMA.16816.F32.BF16 R100, R4, R12.reuse, R100 ;  /* 0x0000000c0464723c */ /* 0x082ff00000041864 */
[----:B------:R-:W-:Y:S01]  /*a140*/  HMMA.16816.F32.BF16 R104, R8, R12, R104 ;  /* 0x0000000c0868723c */ /* 0x000fe20000041868 */
[-C--:B------:R-:W-:Y:S01]  /*a150*/  FMUL.FTZ R116, R116, R200.reuse ;  /* 0x000000c874747220 */ /* 0x080fe20000410000 */
[----:B------:R-:W-:Y:S01]  /*a160*/  FMUL.FTZ R117, R117, R200 ;  /* 0x000000c875757220 */ /* 0x000fe20000410000 */
[-C--:B------:R-:W-:Y:S01]  /*a170*/  FMUL.FTZ R118, R118, R198.reuse ;  /* 0x000000c676767220 */ /* 0x080fe20000410000 */
[----:B------:R-:W-:Y:S01]  /*a180*/  FMUL.FTZ R119, R119, R198 ;  /* 0x000000c677777220 */ /* 0x000fe20000410000 */
[----:B------:R-:W-:Y:S01]  /*a190*/  FMUL.FTZ R120, R120, R201 ;  /* 0x000000c978787220 */ /* 0x000fe20000410000 */
[----:B---3--:R-:W-:Y:S01]  /*a1a0*/  MOV R12, R16 ;  /* 0x00000010000c7202 */ /* 0x008fe20000000f00 */
[----:B------:R-:W-:-:S02]  /*a1b0*/  IMAD.MOV.U32 R13, RZ, RZ, R17 ;  /* 0x000000ffff0d7224 */ /* 0x000fc400078e0011 */
[----:B------:R-:W1:Y:S01]  /*a1c0*/  LDSM.16.MT88.4 R16, [R210+0xb000] ;  /* 0x00b00000d210783b */ /* 0x000e620000004200 */
        /* <DEDUP_REMOVED lines=11> */
[-C--:B------:R-:W-:Y:S08]  /*a280*/  HMMA.16816.F32.BF16 R108, R8, R14.reuse, R108 ;  /* 0x0000000e086c723c */ /* 0x080ff0000004186c */
[C---:B------:R-:W-:Y:S08]  /*a290*/  HMMA.16816.F32.BF16 R112, R4.reuse, R14, R112 ;  /* 0x0000000e0470723c */ /* 0x040ff00000041870 */
[-C--:B-1----:R-:W-:Y:S08]  /*a2a0*/  HMMA.16816.F32.BF16 R116, R4, R16.reuse, R116 ;  /* 0x000000100474723c */ /* 0x082ff00000041874 */
[----:B------:R-:W-:Y:S01]  /*a2b0*/  HMMA.16816.F32.BF16 R120, R8, R16, R120 ;  /* 0x000000100878723c */ /* 0x000fe20000041878 */
[----:B------:R-:W-:Y:S01]  /*a2c0*/  MOV R16, R12 ;  /* 0x0000000c00107202 */ /* 0x000fe20000000f00 */
[----:B------:R-:W-:-:S02]  /*a2d0*/  IMAD.MOV.U32 R17, RZ, RZ, R13 ;  /* 0x000000ffff117224 */ /* 0x000fc400078e000d */
        /* <DEDUP_REMOVED lines=13> */
[C---:B------:R-:W-:Y:S08]  /*a3b0*/  HMMA.16816.F32.BF16 R124, R8.reuse, R18, R124 ;  /* 0x00000012087c723c */ /* 0x040ff0000004187c */
[C---:B-1----:R-:W-:Y:S08]  /*a3c0*/  HMMA.16816.F32.BF16 R140, R8.reuse, R12, R140 ;  /* 0x0000000c088c723c */ /* 0x042ff0000004188c */
[----:B------:R-:W-:Y:S01]  /*a3d0*/  HMMA.16816.F32.BF16 R136, R8, R14, R136 ;  /* 0x0000000e0888723c */ /* 0x000fe20000041888 */
[----:B------:R-:W2:Y:S01]  /*a3e0*/  LDL.64 R10, [R1+0x10] ;  /* 0x00001000010a7983 */ /* 0x000ea20000100a00 */
        /* <DEDUP_REMOVED lines=12> */
[----:B------:R-:W-:Y:S01]  /*a4b0*/  HMMA.16816.F32.BF16 R128, R4, R18, R128 ;  /* 0x000000120480723c */ /* 0x000fe20000041880 */
[----:B------:R-:W-:-:S02]  /*a4c0*/  IMAD.MOV.U32 R192, RZ, RZ, R194 ;  /* 0x000000ffffc07224 */ /* 0x000fc400078e00c2 */
[----:B------:R-:W-:Y:S02]  /*a4d0*/  IMAD.MOV.U32 R18, RZ, RZ, R169 ;  /* 0x000000ffff127224 */ /* 0x000fe400078e00a9 */
[--C-:B------:R-:W-:Y:S01]  /*a4e0*/  FFMA.FTZ R169, R22, UR4, -R55.reuse ;  /* 0x0000000416a97c23 */ /* 0x100fe20008010837 */
[----:B------:R-:W-:Y:S02]  /*a4f0*/  IMAD.MOV.U32 R194, RZ, RZ, R66 ;  /* 0x000000ffffc27224 */ /* 0x000fe400078e0042 */
[----:B------:R-:W-:Y:S01]  /*a500*/  FFMA.FTZ R66, R20, UR4, -R55 ;  /* 0x0000000414427c23 */ /* 0x000fe20008010837 */
[C---:B------:R-:W-:Y:S01]  /*a510*/  HMMA.16816.F32.BF16 R144, R4.reuse, R12, R144 ;  /* 0x0000000c0490723c */ /* 0x040fe20000041890 */
[----:B------:R-:W-:Y:S01]  /*a520*/  MOV R19, R164 ;  /* 0x000000a400137202 */ /* 0x000fe20000000f00 */
[--C-:B------:R-:W-:Y:S01]  /*a530*/  FFMA.FTZ R187, R187, UR4, -R58.reuse ;  /* 0x00000004bbbb7c23 */ /* 0x100fe2000801083a */
[--C-:B------:R-:W-:Y:S01]  /*a540*/  FFMA.FTZ R164, R21, UR4, -R58.reuse ;  /* 0x0000000415a47c23 */ /* 0x100fe2000801083a */
[----:B------:R-:W-:Y:S04]  /*a550*/  MUFU.EX2 R169, R169 ;  /* 0x000000a900a97308 */ /* 0x000fe80000000800 */
[----:B------:R-:W-:Y:S01]  /*a560*/  HMMA.16816.F32.BF16 R132, R4, R14, R132 ;  /* 0x0000000e0484723c */ /* 0x000fe20000041884 */
[----:B------:R-:W1:Y:S04]  /*a570*/  MUFU.EX2 R66, R66 ;  /* 0x0000004200427308 */ /* 0x000e680000000800 */
[----:B------:R-:W-:Y:S04]  /*a580*/  MUFU.EX2 R187, R187 ;  /* 0x000000bb00bb7308 */ /* 0x000fe80000000800 */
[----:B------:R-:W3:Y:S01]  /*a590*/  MUFU.EX2 R164, R164 ;  /* 0x000000a400a47308 */ /* 0x000ee20000000800 */
[----:B------:R-:W-:Y:S01]  /*a5a0*/  FFMA.FTZ R233, R233, UR4, -R58 ;  /* 0x00000004e9e97c23 */ /* 0x000fe2000801083a */
[----:B------:R-:W-:-:S06]  /*a5b0*/  FFMA.FTZ R171, R23, UR4, -R60 ;  /* 0x0000000417ab7c23 */ /* 0x000fcc000801083c */
[----:B------:R-:W-:Y:S01]  /*a5c0*/  MUFU.EX2 R171, R171 ;  /* 0x000000ab00ab7308 */ /* 0x000fe20000000800 */
[----:B------:R-:W-:Y:S01]  /*a5d0*/  UIADD3 UR7, UPT, UPT, UR7, 0x1, URZ ;  /* 0x0000000107077890 */ /* 0x000fe2000fffe0ff */
[----:B------:R-:W-:Y:S01]  /*a5e0*/  FFMA.FTZ R177, R177, UR4, -R60 ;  /* 0x00000004b1b17c23 */ /* 0x000fe2000801083c */
[----:B------:R-:W-:-:S05]  /*a5f0*/  FFMA.FTZ R176, R176, UR4, -R49 ;  /* 0x00000004b0b07c23 */ /* 0x000fca0008010831 */
[----:B------:R-:W-:Y:S04]  /*a600*/  MUFU.EX2 R177, R177 ;  /* 0x000000b100b17308 */ /* 0x000fe80000000800 */
[----:B------:R-:W-:Y:S01]  /*a610*/  MUFU.EX2 R176, R176 ;  /* 0x000000b000b07308 */ /* 0x000fe20000000800 */
[--C-:B------:R-:W-:Y:S01]  /*a620*/  FFMA.FTZ R30, R30, UR4, -R55.reuse ;  /* 0x000000041e1e7c23 */ /* 0x100fe20008010837 */
[----:B------:R-:W-:Y:S01]  /*a630*/  FFMA.FTZ R172, R172, UR4, -R55 ;  /* 0x00000004acac7c23 */ /* 0x000fe20008010837 */
[----:B--2---:R-:W-:-:S04]  /*a640*/  IADD3 R206, PT, PT, R10, 0x1715609d, RZ ;  /* 0x1715609d0ace7810 */ /* 0x004fc80007ffe0ff */
[C---:B------:R-:W-:Y:S02]  /*a650*/  LOP3.LUT R24, R206.reuse, R24, R189, 0x96, !PT ;  /* 0x00000018ce187212 */ /* 0x040fe400078e96bd */
[----:B------:R-:W-:-:S03]  /*a660*/  LOP3.LUT R190, R206, R190, R193, 0x96, !PT ;  /* 0x000000becebe7212 */ /* 0x000fc600078e96c1 */
[----:B------:R-:W-:Y:S01]  /*a670*/  IMAD.WIDE.U32 R24, R24, -0x2daee0ad, RZ ;  /* 0xd2511f5318187825 */ /* 0x000fe200078e00ff */
[----:B------:R-:W-:-:S03]  /*a680*/  MOV R189, R11 ;  /* 0x0000000b00bd7202 */ /* 0x000fc60000000f00 */
[----:B------:R-:W-:Y:S02]  /*a690*/  IMAD.MOV.U32 R12, RZ, RZ, R24 ;  /* 0x000000ffff0c7224 */ /* 0x000fe400078e0018 */
[----:B------:R-:W-:Y:S01]  /*a6a0*/  IMAD.WIDE.U32 R190, R190, -0x2daee0ad, RZ ;  /* 0xd2511f53bebe7825 */ /* 0x000fe200078e00ff */
[----:B------:R-:W-:Y:S02]  /*a6b0*/  IADD3 R225, PT, PT, R189, 0x646e171e, RZ ;  /* 0x646e171ebde17810 */ /* 0x000fe40007ffe0ff */
[----:B------:R-:W-:Y:S01]  /*a6c0*/  LOP3.LUT R9, R12, 0xff, RZ, 0xc0, !PT ;  /* 0x000000ff0c097812 */ /* 0x000fe200078ec0ff */
[----:B------:R-:W-:Y:S01]  /*a6d0*/  IMAD.MOV.U32 R188, RZ, RZ, R10 ;  /* 0x000000ffffbc7224 */ /* 0x000fe200078e000a */
[C---:B------:R-:W-:Y:S02]  /*a6e0*/  PRMT R10, R24.reuse, 0x7771, RZ ;  /* 0x00007771180a7816 */ /* 0x040fe400000000ff */
[----:B------:R-:W-:Y:S02]  /*a6f0*/  MOV R4, R190 ;  /* 0x000000be00047202 */ /* 0x000fe40000000f00 */
[----:B------:R-:W-:-:S02]  /*a700*/  PRMT R8, R24, 0x7773, RZ ;  /* 0x0000777318087816 */ /* 0x000fc400000000ff */
[----:B------:R-:W-:Y:S02]  /*a710*/  PRMT R7, R24, 0x7772, RZ ;  /* 0x0000777218077816 */ /* 0x000fe400000000ff */
[----:B------:R-:W-:Y:S02]  /*a720*/  LOP3.LUT R170, R225, R170, R191, 0x96, !PT ;  /* 0x000000aae1aa7212 */ /* 0x000fe400078e96bf */
[----:B------:R-:W-:Y:S02]  /*a730*/  PRMT R10, R9, 0x5410, R10 ;  /* 0x00005410090a7816 */ /* 0x000fe4000000000a */
[----:B------:R-:W-:Y:S02]  /*a740*/  LOP3.LUT R11, R4, 0xff, RZ, 0xc0, !PT ;  /* 0x000000ff040b7812 */ /* 0x000fe400078ec0ff */
[----:B------:R-:W-:Y:S02]  /*a750*/  PRMT R7, R7, 0x5410, R8 ;  /* 0x0000541007077816 */ /* 0x000fe40000000008 */
[----:B------:R-:W-:Y:S01]  /*a760*/  MOV R15, R189 ;  /* 0x000000bd000f7202 */ /* 0x000fe20000000f00 */
[----:B------:R-:W-:Y:S01]  /*a770*/  FFMA.FTZ R189, R234, UR4, -R49 ;  /* 0x00000004eabd7c23 */ /* 0x000fe20008010831 */
[----:B------:R-:W-:-:S02]  /*a780*/  LOP3.LUT R13, R170, 0xffff, RZ, 0xc0, !PT ;  /* 0x0000ffffaa0d7812 */ /* 0x000fc400078ec0ff */
[C---:B------:R-:W-:Y:S02]  /*a790*/  PRMT R9, R170.reuse, 0x7632, R9 ;  /* 0x00007632aa097816 */ /* 0x040fe40000000009 */
[----:B------:R-:W-:Y:S02]  /*a7a0*/  LOP3.LUT R4, R170, 0xff, RZ, 0xc0, !PT ;  /* 0x000000ffaa047812 */ /* 0x000fe400078ec0ff */
[----:B------:R-:W-:Y:S01]  /*a7b0*/  SHF.R.U32.HI R24, RZ, 0x18, R170 ;  /* 0x00000018ff187819 */ /* 0x000fe200000116aa */
[----:B------:R-:W-:Y:S01]  /*a7c0*/  FFMA.FTZ R170, R236, UR4, -R49 ;  /* 0x00000004ecaa7c23 */ /* 0x000fe20008010831 */
[C---:B------:R-:W-:Y:S02]  /*a7d0*/  PRMT R6, R190.reuse, 0x7771, RZ ;  /* 0x00007771be067816 */ /* 0x040fe400000000ff */
[----:B------:R-:W-:Y:S01]  /*a7e0*/  LOP3.LUT R12, R7, 0xff00ff, RZ, 0xc0, !PT ;  /* 0x00ff00ff070c7812 */ /* 0x000fe200078ec0ff */
[----:B------:R-:W-:Y:S01]  /*a7f0*/  MUFU.EX2 R189, R189 ;  /* 0x000000bd00bd7308 */ /* 0x000fe20000000800 */
[----:B------:R-:W-:-:S02]  /*a800*/  PRMT R14, R190, 0x7773, RZ ;  /* 0x00007773be0e7816 */ /* 0x000fc400000000ff */
[----:B------:R-:W-:Y:S01]  /*a810*/  PRMT R5, R190, 0x7772, RZ ;  /* 0x00007772be057816 */ /* 0x000fe200000000ff */
[----:B------:R-:W2:Y:S01]  /*a820*/  MUFU.EX2 R170, R170 ;  /* 0x000000aa00aa7308 */ /* 0x000ea20000000800 */
[----:B------:R-:W-:Y:S02]  /*a830*/  PRMT R6, R11, 0x5410, R6 ;  /* 0x000054100b067816 */ /* 0x000fe40000000006 */
[--C-:B------:R-:W-:Y:S02]  /*a840*/  HSET2.LE.AND R11, R12, R3.reuse, PT ;  /* 0x000000030c0b7233 */ /* 0x100fe40003803000 */
[----:B-1----:R-:W-:Y:S02]  /*a850*/  F2FP.BF16.F32.PACK_AB R12, R66, R169 ;  /* 0x000000a9420c723e */ /* 0x002fe400000010ff */
[----:B------:R-:W-:Y:S02]  /*a860*/  PRMT R5, R5, 0x5410, R14 ;  /* 0x0000541005057816 */ /* 0x000fe4000000000e */
[----:B------:R-:W-:-:S02]  /*a870*/  HSET2.LE.AND R10, R10, R3, PT ;  /* 0x000000030a0a7233 */ /* 0x000fc40003803000 */
[----:B------:R-:W-:Y:S02]  /*a880*/  LOP3.LUT R11, R12, R11, RZ, 0xc0, !PT ;  /* 0x0000000b0c0b7212 */ /* 0x000fe400078ec0ff */
[----:B---3--:R-:W-:Y:S02]  /*a890*/  F2FP.BF16.F32.PACK_AB R7, R164, R187 ;  /* 0x000000bba407723e */ /* 0x008fe400000010ff */
[----:B------:R-:W-:Y:S02]  /*a8a0*/  LOP3.LUT R12, R5, 0xff00ff, RZ, 0xc0, !PT ;  /* 0x00ff00ff050c7812 */ /* 0x000fe400078ec0ff */
[----:B------:R-:W-:Y:S02]  /*a8b0*/  MOV R193, R195 ;  /* 0x000000c300c17202 */ /* 0x000fe40000000f00 */
[----:B------:R-:W-:Y:S01]  /*a8c0*/  LOP3.LUT R10, R7, R10, RZ, 0xc0, !PT ;  /* 0x0000000a070a7212 */ /* 0x000fe200078ec0ff */
[----:B------:R-:W-:Y:S01]  /*a8d0*/  IMAD.MOV.U32 R14, RZ, RZ, R188 ;  /* 0x000000ffff0e7224 */ /* 0x000fe200078e00bc */
[----:B------:R-:W-:Y:S01]  /*a8e0*/  HSET2.LE.AND R7, R12, R3, PT ;  /* 0x000000030c077233 */ /* 0x000fe20003803000 */
[----:B------:R-:W-:Y:S01]  /*a8f0*/  IMAD.MOV.U32 R236, RZ, RZ, R194 ;  /* 0x000000ffffec7224 */ /* 0x000fe200078e00c2 */
[----:B------:R-:W-:Y:S01]  /*a900*/  SHF.R.U32.HI R13, RZ, 0x8, R13 ;  /* 0x00000008ff0d7819 */ /* 0x000fe2000001160d */
[----:B------:R-:W-:Y:S01]  /*a910*/  FFMA.FTZ R195, R202, UR4, -R49 ;  /* 0x00000004cac37c23 */ /* 0x000fe20008010831 */
[----:B--2---:R-:W-:Y:S01]  /*a920*/  F2FP.BF16.F32.PACK_AB R12, R170, R189 ;  /* 0x000000bdaa0c723e */ /* 0x004fe200000010ff */
[--C-:B------:R-:W-:Y:S01]  /*a930*/  FFMA.FTZ R194, R203, UR4, -R60.reuse ;  /* 0x00000004cbc27c23 */ /* 0x100fe2000801083c */
[----:B------:R-:W-:Y:S01]  /*a940*/  MOV R202, R192 ;  /* 0x000000c000ca7202 */ /* 0x000fe20000000f00 */
[----:B------:R-:W-:Y:S01]  /*a950*/  FFMA.FTZ R191, R185, UR4, -R60 ;  /* 0x00000004b9bf7c23 */ /* 0x000fe2000801083c */
[----:B------:R-:W-:-:S02]  /*a960*/  IMAD.MOV.U32 R203, RZ, RZ, R193 ;  /* 0x000000ffffcb7224 */ /* 0x000fc400078e00c1 */
[----:B------:R-:W-:Y:S01]  /*a970*/  FFMA.FTZ R192, R186, UR4, -R55 ;  /* 0x00000004bac07c23 */ /* 0x000fe20008010837 */
[----:B------:R-:W-:Y:S01]  /*a980*/  FFMA.FTZ R190, R235, UR4, -R60 ;  /* 0x00000004ebbe7c23 */ /* 0x000fe2000801083c */
[----:B------:R-:W-:Y:S01]  /*a990*/  FFMA.FTZ R188, R230, UR4, -R49 ;  /* 0x00000004e6bc7c23 */ /* 0x000fe20008010831 */
[----:B------:R-:W-:Y:S01]  /*a9a0*/  FFMA.FTZ R193, R231, UR4, -R58 ;  /* 0x00000004e7c17c23 */ /* 0x000fe2000801083a */
[----:B------:R1:W-:Y:S01]  /*a9b0*/  MUFU.EX2 R186, R233 ;  /* 0x000000e900ba7308 */ /* 0x0003e20000000800 */
[----:B------:R-:W-:Y:S01]  /*a9c0*/  FFMA.FTZ R185, R232, UR4, -R55 ;  /* 0x00000004e8b97c23 */ /* 0x000fe20008010837 */
[----:B------:R-:W-:Y:S01]  /*a9d0*/  PRMT R4, R4, 0x5410, R13 ;  /* 0x0000541004047816 */ /* 0x000fe2000000000d */
[----:B------:R-:W-:Y:S01]  /*a9e0*/  IMAD.MOV.U32 R234, RZ, RZ, R14 ;  /* 0x000000ffffea7224 */ /* 0x000fe200078e000e */
[----:B------:R-:W-:Y:S01]  /*a9f0*/  MOV R235, R15 ;  /* 0x0000000f00eb7202 */ /* 0x000fe20000000f00 */
[----:B------:R-:W-:Y:S01]  /*aa00*/  IMAD.MOV.U32 R231, RZ, RZ, R19 ;  /* 0x000000ffffe77224 */ /* 0x000fe200078e0013 */
[----:B------:R-:W-:-:S02]  /*aa10*/  MOV R230, R18 ;  /* 0x0000001200e67202 */ /* 0x000fc40000000f00 */
[----:B------:R-:W-:Y:S02]  /*aa20*/  LOP3.LUT R7, R12, R7, RZ, 0xc0, !PT ;  /* 0x000000070c077212 */ /* 0x000fe400078ec0ff */
[----:B------:R-:W-:Y:S01]  /*aa30*/  MOV R232, R16 ;  /* 0x0000001000e87202 */ /* 0x000fe20000000f00 */
[----:B------:R-:W-:Y:S01]  /*aa40*/  LDSM.16.MT88.4 R12, [R54+0x400] ;  /* 0x00040000360c783b */ /* 0x000fe20000004200 */
[----:B------:R-:W-:Y:S01]  /*aa50*/  LOP3.LUT R26, R225, R26, R25, 0x96, !PT ;  /* 0x0000001ae11a7212 */ /* 0x000fe200078e9619 */
[----:B-1----:R-:W-:Y:S02]  /*aa60*/  IMAD.MOV.U32 R233, RZ, RZ, R17 ;  /* 0x000000ffffe97224 */ /* 0x002fe400078e0011 */
[----:B------:R-:W1:Y:S01]  /*aa70*/  LDSM.16.MT88.4 R16, [R210+0x9400] ;  /* 0x00940000d210783b */ /* 0x000e620000004200 */
[----:B------:R-:W-:Y:S01]  /*aa80*/  LOP3.LUT R9, R9, 0xff, RZ, 0xc0, !PT ;  /* 0x000000ff09097812 */ /* 0x000fe200078ec0ff */
[----:B------:R-:W2:Y:S01]  /*aa90*/  MUFU.EX2 R190, R190 ;  /* 0x000000be00be7308 */ /* 0x000ea20000000800 */
[----:B------:R-:W-:-:S02]  /*aaa0*/  LOP3.LUT R8, R26, 0xffff, RZ, 0xc0, !PT ;  /* 0x0000ffff1a087812 */ /* 0x000fc400078ec0ff */
[----:B------:R-:W-:Y:S01]  /*aab0*/  PRMT R24, R9, 0x5410, R24 ;  /* 0x0000541009187816 */ /* 0x000fe20000000018 */
[----:B------:R-:W-:Y:S01]  /*aac0*/  MUFU.EX2 R194, R194 ;  /* 0x000000c200c27308 */ /* 0x000fe20000000800 */
[----:B------:R-:W-:Y:S02]  /*aad0*/  SHF.R.U32.HI R8, RZ, 0x8, R8 ;  /* 0x00000008ff087819 */ /* 0x000fe40000011608 */
[----:B------:R-:W-:Y:S01]  /*aae0*/  LOP3.LUT R9, R26, 0xff, RZ, 0xc0, !PT ;  /* 0x000000ff1a097812 */ /* 0x000fe200078ec0ff */
[----:B------:R-:W3:Y:S04]  /*aaf0*/  MUFU.EX2 R191, R191 ;  /* 0x000000bf00bf7308 */ /* 0x000ee80000000800 */
[----:B------:R-:W4:Y:S01]  /*ab00*/  MUFU.EX2 R193, R193 ;  /* 0x000000c100c17308 */ /* 0x000f220000000800 */
[----:B------:R-:W-:-:S02]  /*ab10*/  PRMT R8, R9, 0x5410, R8 ;  /* 0x0000541009087816 */ /* 0x000fc40000000008 */
[----:B------:R-:W-:Y:S01]  /*ab20*/  PRMT R9, R26, 0x7632, R9 ;  /* 0x000076321a097816 */ /* 0x000fe20000000009 */
[----:B------:R-:W-:Y:S01]  /*ab30*/  MUFU.EX2 R195, R195 ;  /* 0x000000c300c37308 */ /* 0x000fe20000000800 */
[----:B------:R-:W-:-:S03]  /*ab40*/  HSET2.LE.AND R6, R6, R3, PT ;  /* 0x0000000306067233 */ /* 0x000fc60003803000 */
[----:B------:R-:W5:Y:S01]  /*ab50*/  MUFU.EX2 R188, R188 ;  /* 0x000000bc00bc7308 */ /* 0x000f620000000800 */
[----:B------:R-:W-:-:S03]  /*ab60*/  SHF.R.U32.HI R26, RZ, 0x18, R26 ;  /* 0x00000018ff1a7819 */ /* 0x000fc6000001161a */
[----:B------:R-:W-:Y:S01]  /*ab70*/  MUFU.EX2 R192, R192 ;  /* 0x000000c000c07308 */ /* 0x000fe20000000800 */
[----:B------:R-:W-:-:S03]  /*ab80*/  LOP3.LUT R9, R9, 0xff, RZ, 0xc0, !PT ;  /* 0x000000ff09097812 */ /* 0x000fc600078ec0ff */
[----:B------:R-:W1:Y:S01]  /*ab90*/  MUFU.EX2 R185, R185 ;  /* 0x000000b900b97308 */ /* 0x000e620000000800 */
[----:B--2---:R-:W-:Y:S02]  /*aba0*/  F2FP.BF16.F32.PACK_AB R5, R171, R190 ;  /* 0x000000beab05723e */ /* 0x004fe400000010ff */
[----:B------:R-:W-:Y:S02]  /*abb0*/  PRMT R20, R9, 0x5410, R26 ;  /* 0x0000541009147816 */ /* 0x000fe4000000001a */
[----:B------:R-:W-:Y:S02]  /*abc0*/  LOP3.LUT R6, R5, R6, RZ, 0xc0, !PT ;  /* 0x0000000605067212 */ /* 0x000fe400078ec0ff */
[--C-:B------:R-:W-:Y:S02]  /*abd0*/  HSET2.LE.AND R4, R4, R3.reuse, PT ;  /* 0x0000000304047233 */ /* 0x100fe40003803000 */
[----:B------:R-:W-:Y:S02]  /*abe0*/  HSET2.LE.AND R8, R8, R3, PT ;  /* 0x0000000308087233 */ /* 0x000fe40003803000 */
[----:B---3--:R-:W-:-:S02]  /*abf0*/  F2FP.BF16.F32.PACK_AB R5, R191, R194 ;  /* 0x000000c2bf05723e */ /* 0x008fc400000010ff */
[----:B----4-:R-:W-:Y:S02]  /*ac00*/  F2FP.BF16.F32.PACK_AB R9, R186, R193 ;  /* 0x000000c1ba09723e */ /* 0x010fe400000010ff */
[----:B------:R-:W-:Y:S02]  /*ac10*/  LOP3.LUT R4, R5, R4, RZ, 0xc0, !PT ;  /* 0x0000000405047212 */ /* 0x000fe400078ec0ff */
[----:B------:R-:W-:Y:S02]  /*ac20*/  LOP3.LUT R8, R9, R8, RZ, 0xc0, !PT ;  /* 0x0000000809087212 */ /* 0x000fe400078ec0ff */
[--C-:B------:R-:W-:Y:S02]  /*ac30*/  HSET2.LE.AND R5, R24, R3.reuse, PT ;  /* 0x0000000318057233 */ /* 0x100fe40003803000 */
[----:B------:R-:W-:Y:S01]  /*ac40*/  HSET2.LE.AND R9, R20, R3, PT ;  /* 0x0000000314097233 */ /* 0x000fe20003803000 */
[----:B------:R-:W2:Y:S01]  /*ac50*/  LDSM.16.MT88.4 R24, [R210+0xa400] ;  /* 0x00a40000d218783b */ /* 0x000ea20000004200 */
[----:B-----5:R-:W-:-:S02]  /*ac60*/  F2FP.BF16.F32.PACK_AB R22, R188, R195 ;  /* 0x000000c3bc16723e */ /* 0x020fc400000010ff */
[----:B-1----:R-:W-:Y:S02]  /*ac70*/  F2FP.BF16.F32.PACK_AB R20, R185, R192 ;  /* 0x000000c0b914723e */ /* 0x002fe400000010ff */
[----:B------:R-:W-:Y:S02]  /*ac80*/  LOP3.LUT R5, R22, R5, RZ, 0xc0, !PT ;  /* 0x0000000516057212 */ /* 0x000fe400078ec0ff */
[----:B------:R-:W-:Y:S02]  /*ac90*/  LOP3.LUT R9, R20, R9, RZ, 0xc0, !PT ;  /* 0x0000000914097212 */ /* 0x000fe400078ec0ff */
[----:B------:R-:W1:Y:S03]  /*aca0*/  LDSM.16.MT88.4 R20, [R54+0x1400] ;  /* 0x001400003614783b */ /* 0x000e660000004200 */
[-C--:B------:R-:W-:Y:S08]  /*acb0*/  HMMA.16816.F32.BF16 R160, R4, R16.reuse, R160 ;  /* 0x0000001004a0723c */ /* 0x080ff000000418a0 */
[C---:B------:R-:W-:Y:S08]  /*acc0*/  HMMA.16816.F32.BF16 R156, R8.reuse, R16, R156 ;  /* 0x00000010089c723c */ /* 0x040ff0000004189c */
[-C--:B------:R-:W-:Y:S08]  /*acd0*/  HMMA.16816.F32.BF16 R152, R8, R18.reuse, R152 ;  /* 0x000000120898723c */ /* 0x080ff00000041898 */
[C---:B------:R-:W-:Y:S01]  /*ace0*/  HMMA.16816.F32.BF16 R148, R4.reuse, R18, R148 ;  /* 0x000000120494723c */ /* 0x040fe20000041894 */
[----:B------:R-:W3:Y:S07]  /*acf0*/  LDSM.16.MT88.4 R16, [R210+0xb400] ;  /* 0x00b40000d210783b */ /* 0x000eee0000004200 */
[-C--:B------:R-:W-:Y:S08]  /*ad00*/  HMMA.16816.F32.BF16 R68, R4, R12.reuse, R68 ;  /* 0x0000000c0444723c */ /* 0x080ff00000041844 */
[C---:B------:R-:W-:Y:S08]  /*ad10*/  HMMA.16816.F32.BF16 R72, R8.reuse, R12, R72 ;  /* 0x0000000c0848723c */ /* 0x040ff00000041848 */
[-C--:B------:R-:W-:Y:S08]  /*ad20*/  HMMA.16816.F32.BF16 R76, R8, R14.reuse, R76 ;  /* 0x0000000e084c723c */ /* 0x080ff0000004184c */
[----:B------:R-:W-:Y:S01]  /*ad30*/  HMMA.16816.F32.BF16 R80, R4, R14, R80 ;  /* 0x0000000e0450723c */ /* 0x000fe20000041850 */
[----:B------:R-:W4:Y:S07]  /*ad40*/  LDSM.16.MT88.4 R12, [R54+0x2400] ;  /* 0x00240000360c783b */ /* 0x000f2e0000004200 */
[C---:B--2---:R-:W-:Y:S08]  /*ad50*/  HMMA.16816.F32.BF16 R88, R8.reuse, R24, R88 ;  /* 0x000000180858723c */ /* 0x044ff00000041858 */
[C---:B------:R-:W-:Y:S08]  /*ad60*/  HMMA.16816.F32.BF16 R92, R8.reuse, R26, R92 ;  /* 0x0000001a085c723c */ /* 0x040ff0000004185c */
[C---:B-1----:R-:W-:Y:S08]  /*ad70*/  HMMA.16816.F32.BF16 R104, R8.reuse, R20, R104 ;  /* 0x000000140868723c */ /* 0x042ff00000041868 */
[C---:B------:R-:W-:Y:S08]  /*ad80*/  HMMA.16816.F32.BF16 R108, R8.reuse, R22, R108 ;  /* 0x00000016086c723c */ /* 0x040ff0000004186c */
[C---:B---3--:R-:W-:Y:S08]  /*ad90*/  HMMA.16816.F32.BF16 R120, R8.reuse, R16, R120 ;  /* 0x000000100878723c */ /* 0x048ff00000041878 */
[C---:B------:R-:W-:Y:S08]  /*ada0*/  HMMA.16816.F32.BF16 R124, R8.reuse, R18, R124 ;  /* 0x00000012087c723c */ /* 0x040ff0000004187c */
[C---:B----4-:R-:W-:Y:S08]  /*adb0*/  HMMA.16816.F32.BF16 R140, R8.reuse, R12, R140 ;  /* 0x0000000c088c723c */ /* 0x050ff0000004188c */
[----:B------:R-:W-:Y:S01]  /*adc0*/  HMMA.16816.F32.BF16 R136, R8, R14, R136 ;  /* 0x0000000e0888723c */ /* 0x000fe20000041888 */
[----:B------:R-:W-:-:S05]  /*add0*/  LOP3.LUT R8, R235, UR7, R233, 0x96, !PT ;  /* 0x00000007eb087c12 */ /* 0x000fca000f8e96e9 */
[----:B------:R-:W-:Y:S02]  /*ade0*/  IMAD.WIDE.U32 R8, R8, -0x326172a9, RZ ;  /* 0xcd9e8d5708087825 */ /* 0x000fe400078e00ff */
[----:B------:R-:W-:Y:S01]  /*adf0*/  HMMA.16816.F32.BF16 R84, R4, R24, R84 ;  /* 0x000000180454723c */ /* 0x000fe20000041854 */
[----:B------:R-:W-:-:S07]  /*ae00*/  LOP3.LUT R10, R205, R8, R251, 0x96, !PT ;  /* 0x00000008cd0a7212 */ /* 0x000fce00078e96fb */
[----:B------:R-:W-:Y:S01]  /*ae10*/  HMMA.16816.F32.BF16 R96, R4, R26, R96 ;  /* 0x0000001a0460723c */ /* 0x000fe20000041860 */
[----:B------:R-:W-:-:S07]  /*ae20*/  IMAD.WIDE.U32 R10, R10, -0x2daee0ad, RZ ;  /* 0xd2511f530a0a7825 */ /* 0x000fce00078e00ff */
[C---:B------:R-:W-:Y:S08]  /*ae30*/  HMMA.16816.F32.BF16 R100, R4.reuse, R20, R100 ;  /* 0x000000140464723c */ /* 0x040ff00000041864 */
[C---:B------:R-:W-:Y:S08]  /*ae40*/  HMMA.16816.F32.BF16 R112, R4.reuse, R22, R112 ;  /* 0x000000160470723c */ /* 0x040ff00000041870 */
[C---:B------:R-:W-:Y:S08]  /*ae50*/  HMMA.16816.F32.BF16 R116, R4.reuse, R16, R116 ;  /* 0x000000100474723c */ /* 0x040ff00000041874 */
[C---:B------:R-:W-:Y:S08]  /*ae60*/  HMMA.16816.F32.BF16 R128, R4.reuse, R18, R128 ;  /* 0x000000120480723c */ /* 0x040ff00000041880 */
[C---:B------:R-:W-:Y:S08]  /*ae70*/  HMMA.16816.F32.BF16 R144, R4.reuse, R12, R144 ;  /* 0x0000000c0490723c */ /* 0x040ff00000041890 */
[----:B------:R-:W-:Y:S01]  /*ae80*/  HMMA.16816.F32.BF16 R132, R4, R14, R132 ;  /* 0x0000000e0484723c */ /* 0x000fe20000041884 */
[C-C-:B------:R-:W-:Y:S01]  /*ae90*/  LOP3.LUT R4, R207.reuse, R218, R9.reuse, 0x96, !PT ;  /* 0x000000dacf047212 */ /* 0x140fe200078e9609 */
[----:B------:R-:W-:Y:S01]  /*aea0*/  IMAD.MOV.U32 R24, RZ, RZ, R230 ;  /* 0x000000ffff187224 */ /* 0x000fe200078e00e6 */
[----:B------:R-:W-:Y:S01]  /*aeb0*/  LOP3.LUT R6, R207, R216, R9, 0x96, !PT ;  /* 0x000000d8cf067212 */ /* 0x000fe200078e9609 */
[----:B------:R-:W-:Y:S01]  /*aec0*/  FFMA.FTZ R196, R236, R201, R196 ;  /* 0x000000c9ecc47223 */ /* 0x000fe200000100c4 */
[----:B------:R-:W-:Y:S01]  /*aed0*/  LOP3.LUT R5, R205, R8, R243, 0x96, !PT ;  /* 0x00000008cd057212 */ /* 0x000fe200078e96f3 */
[----:B------:R-:W-:Y:S01]  /*aee0*/  IMAD.WIDE.U32 R8, R4, -0x2daee0ad, RZ ;  /* 0xd2511f5304087825 */ /* 0x000fe200078e00ff */
[----:B------:R-:W-:Y:S01]  /*aef0*/  MOV R25, R231 ;  /* 0x000000e700197202 */ /* 0x000fe20000000f00 */
[----:B------:R-:W-:Y:S01]  /*af00*/  MUFU.EX2 R172, R172 ;  /* 0x000000ac00ac7308 */ /* 0x000fe20000000800 */
[----:B------:R-:W-:Y:S01]  /*af10*/  LDSM.16.MT88.4 R20, [R210+0xa800] ;  /* 0x00a80000d214783b */ /* 0x000fe20000004200 */
[----:B------:R-:W-:Y:S01]  /*af20*/  IMAD.WIDE.U32 R232, R6, -0x2daee0ad, RZ ;  /* 0xd2511f5306e87825 */ /* 0x000fe200078e00ff */
[----:B------:R-:W-:-:S02]  /*af30*/  LOP3.LUT R4, R175, R202, R9, 0x96, !PT ;  /* 0x000000caaf047212 */ /* 0x000fc400078e9609 */
[----:B------:R-:W-:Y:S02]  /*af40*/  LOP3.LUT R8, R168, R8, R11, 0x96, !PT ;  /* 0x00000008a8087212 */ /* 0x000fe400078e960b */
[----:B------:R-:W-:Y:S01]  /*af50*/  LOP3.LUT R175, R175, R248, R233, 0x96, !PT ;  /* 0x000000f8afaf7212 */ /* 0x000fe200078e96e9 */
[----:B------:R-:W-:-:S04]  /*af60*/  IMAD.WIDE.U32 R6, R5, -0x2daee0ad, RZ ;  /* 0xd2511f5305067825 */ /* 0x000fc800078e00ff */
[----:B------:R-:W-:-:S04]  /*af70*/  IMAD.WIDE.U32 R4, R4, -0x326172a9, RZ ;  /* 0xcd9e8d5704047825 */ /* 0x000fc800078e00ff */
[----:B------:R-:W-:-:S04]  /*af80*/  IMAD.WIDE.U32 R8, R8, -0x326172a9, RZ ;  /* 0xcd9e8d5708087825 */ /* 0x000fc800078e00ff */
[----:B------:R-:W-:Y:S01]  /*af90*/  IMAD.WIDE.U32 R230, R175, -0x326172a9, RZ ;  /* 0xcd9e8d57afe67825 */ /* 0x000fe200078e00ff */
[----:B------:R-:W-:Y:S02]  /*afa0*/  LOP3.LUT R202, R208, R4, R9, 0x96, !PT ;  /* 0x00000004d0ca7212 */ /* 0x000fe400078e9609 */
[C---:B------:R-:W-:Y:S02]  /*afb0*/  LOP3.LUT R5, R209.reuse, R250, R5, 0x96, !PT ;  /* 0x000000fad1057212 */ /* 0x040fe400078e9605 */
[----:B------:R-:W-:Y:S02]  /*afc0*/  LOP3.LUT R4, R209, R242, R231, 0x96, !PT ;  /* 0x000000f2d1047212 */ /* 0x000fe400078e96e7 */
[----:B------:R-:W-:Y:S01]  /*afd0*/  LOP3.LUT R232, R168, R232, R7, 0x96, !PT ;  /* 0x000000e8a8e87212 */ /* 0x000fe200078e9607 */
[----:B------:R-:W-:-:S04]  /*afe0*/  IMAD.WIDE.U32 R14, R5, -0x2daee0ad, RZ ;  /* 0xd2511f53050e7825 */ /* 0x000fc800078e00ff */
[----:B------:R-:W-:-:S04]  /*aff0*/  IMAD.WIDE.U32 R12, R4, -0x2daee0ad, RZ ;  /* 0xd2511f53040c7825 */ /* 0x000fc800078e00ff */
[----:B------:R-:W-:Y:S01]  /*b000*/  IMAD.WIDE.U32 R202, R202, -0x2daee0ad, RZ ;  /* 0xd2511f53caca7825 */ /* 0x000fe200078e00ff */
[----:B------:R-:W-:-:S03]  /*b010*/  LOP3.LUT R5, R184, R10, R15, 0x96, !PT ;  /* 0x0000000ab8057212 */ /* 0x000fc600078e960f */
[----:B------:R-:W-:Y:S01]  /*b020*/  IMAD.WIDE.U32 R232, R232, -0x326172a9, RZ ;  /* 0xcd9e8d57e8e87825 */ /* 0x000fe200078e00ff */
[----:B------:R-:W-:Y:S02]  /*b030*/  LOP3.LUT R4, R184, R6, R13, 0x96, !PT ;  /* 0x00000006b8047212 */ /* 0x000fe400078e960d */
[----:B------:R-:W-:Y:S02]  /*b040*/  LOP3.LUT R6, R182, R14, R203, 0x96, !PT ;  /* 0x0000000eb6067212 */ /* 0x000fe400078e96cb */
[----:B------:R-:W-:Y:S01]  /*b050*/  LOP3.LUT R230, R208, R230, R233, 0x96, !PT ;  /* 0x000000e6d0e67212 */ /* 0x000fe200078e96e9 */
[----:B------:R-:W-:-:S04]  /*b060*/  IMAD.WIDE.U32 R10, R5, -0x326172a9, RZ ;  /* 0xcd9e8d57050a7825 */ /* 0x000fc800078e00ff */
[----:B------:R-:W-:Y:S01]  /*b070*/  IMAD.WIDE.U32 R6, R6, -0x326172a9, RZ ;  /* 0xcd9e8d5706067825 */ /* 0x000fe200078e00ff */
[----:B------:R-:W-:-:S03]  /*b080*/  LOP3.LUT R184, R206, R8, R11, 0x96, !PT ;  /* 0x00000008ceb87212 */ /* 0x000fc600078e960b */
[----:B------:R-:W-:Y:S01]  /*b090*/  IMAD.WIDE.U32 R230, R230, -0x2daee0ad, RZ ;  /* 0xd2511f53e6e67825 */ /* 0x000fe200078e00ff */
[----:B------:R-:W-:Y:S02]  /*b0a0*/  MOV R8, R6 ;  /* 0x0000000600087202 */ /* 0x000fe40000000f00 */
[----:B------:R-:W-:Y:S02]  /*b0b0*/  LOP3.LUT R10, R204, R10, R7, 0x96, !PT ;  /* 0x0000000acc0a7212 */ /* 0x000fe400078e9607 */
[----:B------:R-:W-:Y:S02]  /*b0c0*/  LOP3.LUT R182, R182, R12, R231, 0x96, !PT ;  /* 0x0000000cb6b67212 */ /* 0x000fe400078e96e7 */
[C---:B------:R-:W-:Y:S02]  /*b0d0*/  PRMT R12, R6.reuse, 0x7773, RZ ;  /* 0x00007773060c7816 */ /* 0x040fe400000000ff */
[C---:B------:R-:W-:Y:S01]  /*b0e0*/  PRMT R5, R6.reuse, 0x7772, RZ ;  /* 0x0000777206057816 */ /* 0x040fe200000000ff */
[----:B------:R-:W-:Y:S01]  /*b0f0*/  FFMA.FTZ R168, R173, UR4, -R60 ;  /* 0x00000004ada87c23 */ /* 0x000fe2000801083c */
[----:B------:R-:W-:-:S02]  /*b100*/  PRMT R6, R6, 0x7771, RZ ;  /* 0x0000777106067816 */ /* 0x000fc400000000ff */
[----:B------:R-:W-:Y:S01]  /*b110*/  LOP3.LUT R7, R8, 0xff, RZ, 0xc0, !PT ;  /* 0x000000ff08077812 */ /* 0x000fe200078ec0ff */
[----:B------:R-:W-:Y:S01]  /*b120*/  FFMA.FTZ R173, R180, UR4, -R49 ;  /* 0x00000004b4ad7c23 */ /* 0x000fe20008010831 */
[----:B------:R-:W-:-:S04]  /*b130*/  IMAD.WIDE.U32 R16, R182, -0x326172a9, RZ ;  /* 0xcd9e8d57b6107825 */ /* 0x000fc800078e00ff */
[--C-:B------:R-:W-:Y:S01]  /*b140*/  FFMA.FTZ R175, R179, UR4, -R60.reuse ;  /* 0x00000004b3af7c23 */ /* 0x100fe2000801083c */
[----:B------:R-:W-:Y:S01]  /*b150*/  FFMA.FTZ R180, R29, UR4, -R60 ;  /* 0x000000041db47c23 */ /* 0x000fe2000801083c */
[----:B------:R-:W-:Y:S01]  /*b160*/  FFMA.FTZ R199, R24, R200, R199 ;  /* 0x000000c818c77223 */ /* 0x000fe200000100c7 */
[----:B------:R-:W-:Y:S01]  /*b170*/  PRMT R6, R7, 0x5410, R6 ;  /* 0x0000541007067816 */ /* 0x000fe20000000006 */
[----:B------:R-:W-:Y:S01]  /*b180*/  IMAD.WIDE.U32 R200, R4, -0x326172a9, RZ ;  /* 0xcd9e8d5704c87825 */ /* 0x000fe200078e00ff */
[----:B------:R-:W-:-:S03]  /*b190*/  LOP3.LUT R7, R10, 0xffff, RZ, 0xc0, !PT ;  /* 0x0000ffff0a077812 */ /* 0x000fc600078ec0ff */
[----:B------:R-:W-:Y:S01]  /*b1a0*/  FFMA.FTZ R203, R25, R198, R197 ;  /* 0x000000c619cb7223 */ /* 0x000fe200000100c5 */
[----:B------:R-:W-:Y:S01]  /*b1b0*/  PRMT R5, R5, 0x5410, R12 ;  /* 0x0000541005057816 */ /* 0x000fe2000000000c */
[--C-:B------:R-:W-:Y:S01]  /*b1c0*/  FFMA.FTZ R197, R178, UR4, -R49.reuse ;  /* 0x00000004b2c57c23 */ /* 0x100fe20008010831 */
[----:B------:R-:W-:Y:S01]  /*b1d0*/  MOV R8, R16 ;  /* 0x0000001000087202 */ /* 0x000fe20000000f00 */
[----:B------:R-:W-:Y:S01]  /*b1e0*/  MUFU.EX2 R175, R175 ;  /* 0x000000af00af7308 */ /* 0x000fe20000000800 */
[----:B------:R-:W-:Y:S01]  /*b1f0*/  PRMT R12, R16, 0x7773, RZ ;  /* 0x00007773100c7816 */ /* 0x000fe200000000ff */
[----:B------:R-:W-:Y:S01]  /*b200*/  FFMA.FTZ R178, R62, UR4, -R49 ;  /* 0x000000043eb27c23 */ /* 0x000fe20008010831 */
[C---:B------:R-:W-:Y:S01]  /*b210*/  PRMT R15, R16.reuse, 0x7772, RZ ;  /* 0x00007772100f7816 */ /* 0x040fe200000000ff */
[----:B------:R-:W1:Y:S01]  /*b220*/  MUFU.EX2 R168, R168 ;  /* 0x000000a800a87308 */ /* 0x000e620000000800 */
[----:B------:R-:W-:Y:S02]  /*b230*/  PRMT R14, R16, 0x7771, RZ ;  /* 0x00007771100e7816 */ /* 0x000fe400000000ff */
[----:B------:R-:W-:Y:S01]  /*b240*/  PRMT R11, R10, 0x7632, R11 ;  /* 0x000076320a0b7816 */ /* 0x000fe2000000000b */
[----:B------:R-:W2:Y:S01]  /*b250*/  MUFU.EX2 R180, R180 ;  /* 0x000000b400b47308 */ /* 0x000ea20000000800 */
[----:B------:R-:W-:-:S03]  /*b260*/  SHF.R.U32.HI R7, RZ, 0x8, R7 ;  /* 0x00000008ff077819 */ /* 0x000fc60000011607 */
[----:B------:R-:W3:Y:S01]  /*b270*/  MUFU.EX2 R173, R173 ;  /* 0x000000ad00ad7308 */ /* 0x000ee20000000800 */
[----:B------:R-:W-:Y:S01]  /*b280*/  LOP3.LUT R4, R10, 0xff, RZ, 0xc0, !PT ;  /* 0x000000ff0a047812 */ /* 0x000fe200078ec0ff */
[--C-:B------:R-:W-:Y:S01]  /*b290*/  FFMA.FTZ R179, R31, UR4, -R58.reuse ;  /* 0x000000041fb37c23 */ /* 0x100fe2000801083a */
[----:B------:R-:W-:Y:S01]  /*b2a0*/  LOP3.LUT R16, R204, R200, R17, 0x96, !PT ;  /* 0x000000c8cc107212 */ /* 0x000fe200078e9611 */
[----:B------:R-:W-:Y:S01]  /*b2b0*/  FFMA.FTZ R182, R63, UR4, -R58 ;  /* 0x000000043fb67c23 */ /* 0x000fe2000801083a */
[----:B------:R-:W-:Y:S01]  /*b2c0*/  LOP3.LUT R9, R8, 0xff, RZ, 0xc0, !PT ;  /* 0x000000ff08097812 */ /* 0x000fe200078ec0ff */
[----:B------:R-:W-:Y:S01]  /*b2d0*/  LDSM.16.MT88.4 R24, [R54+0x800] ;  /* 0x000800003618783b */ /* 0x000fe20000004200 */
[--C-:B------:R-:W-:Y:S01]  /*b2e0*/  PRMT R4, R4, 0x5410, R7.reuse ;  /* 0x0000541004047816 */ /* 0x100fe20000000007 */
[----:B------:R-:W-:Y:S01]  /*b2f0*/  MUFU.EX2 R197, R197 ;  /* 0x000000c500c57308 */ /* 0x000fe20000000800 */
[C---:B------:R-:W-:Y:S02]  /*b300*/  PRMT R7, R16.reuse, 0x7632, R7 ;  /* 0x0000763210077816 */ /* 0x040fe40000000007 */
[----:B------:R-:W-:Y:S01]  /*b310*/  PRMT R14, R9, 0x5410, R14 ;  /* 0x00005410090e7816 */ /* 0x000fe2000000000e */
[----:B------:R-:W4:Y:S01]  /*b320*/  MUFU.EX2 R178, R178 ;  /* 0x000000b200b27308 */ /* 0x000f220000000800 */
[----:B------:R-:W-:-:S02]  /*b330*/  LOP3.LUT R8, R16, 0xffff, RZ, 0xc0, !PT ;  /* 0x0000ffff10087812 */ /* 0x000fc400078ec0ff */
[----:B------:R-:W-:Y:S02]  /*b340*/  LOP3.LUT R9, R16, 0xff, RZ, 0xc0, !PT ;  /* 0x000000ff10097812 */ /* 0x000fe400078ec0ff */
[----:B------:R-:W-:Y:S02]  /*b350*/  SHF.R.U32.HI R16, RZ, 0x18, R16 ;  /* 0x00000018ff107819 */ /* 0x000fe40000011610 */
[----:B------:R-:W-:Y:S02]  /*b360*/  LOP3.LUT R7, R7, 0xff, RZ, 0xc0, !PT ;  /* 0x000000ff07077812 */ /* 0x000fe400078ec0ff */
[----:B------:R-:W-:Y:S02]  /*b370*/  SHF.R.U32.HI R10, RZ, 0x18, R10 ;  /* 0x00000018ff0a7819 */ /* 0x000fe4000001160a */
[----:B------:R-:W-:Y:S02]  /*b380*/  LOP3.LUT R11, R11, 0xff, RZ, 0xc0, !PT ;  /* 0x000000ff0b0b7812 */ /* 0x000fe400078ec0ff */
[----:B------:R-:W-:-:S02]  /*b390*/  PRMT R15, R15, 0x5410, R12 ;  /* 0x000054100f0f7816 */ /* 0x000fc4000000000c */
[----:B------:R-:W-:Y:S02]  /*b3a0*/  PRMT R16, R7, 0x5410, R16 ;  /* 0x0000541007107816 */ /* 0x000fe40000000010 */
[--C-:B------:R-:W-:Y:S02]  /*b3b0*/  HSET2.LE.AND R6, R6, R3.reuse, PT ;  /* 0x0000000306067233 */ /* 0x100fe40003803000 */
[----:B------:R-:W-:Y:S02]  /*b3c0*/  LOP3.LUT R12, R5, 0xff00ff, RZ, 0xc0, !PT ;  /* 0x00ff00ff050c7812 */ /* 0x000fe400078ec0ff */
[----:B------:R-:W-:Y:S02]  /*b3d0*/  HSET2.LE.AND R4, R4, R3, PT ;  /* 0x0000000304047233 */ /* 0x000fe40003803000 */
[----:B------:R-:W-:Y:S02]  /*b3e0*/  PRMT R10, R11, 0x5410, R10 ;  /* 0x000054100b0a7816 */ /* 0x000fe4000000000a */
[----:B-1----:R-:W-:-:S02]  /*b3f0*/  F2FP.BF16.F32.PACK_AB R7, R168, R175 ;  /* 0x000000afa807723e */ /* 0x002fc400000010ff */
[----:B--2---:R-:W-:Y:S02]  /*b400*/  F2FP.BF16.F32.PACK_AB R5, R177, R180 ;  /* 0x000000b4b105723e */ /* 0x004fe400000010ff */
[----:B------:R-:W-:Y:S02]  /*b410*/  SHF.R.U32.HI R8, RZ, 0x8, R8 ;  /* 0x00000008ff087819 */ /* 0x000fe40000011608 */
[----:B------:R-:W-:Y:S02]  /*b420*/  LOP3.LUT R6, R7, R6, RZ, 0xc0, !PT ;  /* 0x0000000607067212 */ /* 0x000fe400078ec0ff */
[----:B------:R-:W-:Y:S02]  /*b430*/  LOP3.LUT R4, R5, R4, RZ, 0xc0, !PT ;  /* 0x0000000405047212 */ /* 0x000fe400078ec0ff */
[--C-:B------:R-:W-:Y:S02]  /*b440*/  HSET2.LE.AND R7, R12, R3.reuse, PT ;  /* 0x000000030c077233 */ /* 0x100fe40003803000 */
[----:B------:R-:W-:-:S02]  /*b450*/  HSET2.LE.AND R5, R10, R3, PT ;  /* 0x000000030a057233 */ /* 0x000fc40003803000 */
[----:B------:R-:W-:Y:S02]  /*b460*/  PRMT R8, R9, 0x5410, R8 ;  /* 0x0000541009087816 */ /* 0x000fe40000000008 */
[----:B---3--:R-:W-:Y:S02]  /*b470*/  F2FP.BF16.F32.PACK_AB R12, R173, R176 ;  /* 0x000000b0ad0c723e */ /* 0x008fe400000010ff */
[----:B----4-:R-:W-:Y:S01]  /*b480*/  F2FP.BF16.F32.PACK_AB R10, R178, R197 ;  /* 0x000000c5b20a723e */ /* 0x010fe200000010ff */
[----:B------:R-:W-:Y:S01]  /*b490*/  FFMA.FTZ R63, R183, UR4, -R58 ;  /* 0x00000004b73f7c23 */ /* 0x000fe2000801083a */
[----:B------:R-:W-:Y:S01]  /*b4a0*/  MUFU.EX2 R179, R179 ;  /* 0x000000b300b37308 */ /* 0x000fe20000000800 */
[----:B------:R-:W-:Y:S01]  /*b4b0*/  FFMA.FTZ R183, R28, UR4, -R55 ;  /* 0x000000041cb77c23 */ /* 0x000fe20008010837 */
[----:B------:R-:W-:Y:S02]  /*b4c0*/  LOP3.LUT R7, R12, R7, RZ, 0xc0, !PT ;  /* 0x000000070c077212 */ /* 0x000fe400078ec0ff */
[----:B------:R-:W1:Y:S01]  /*b4d0*/  MUFU.EX2 R182, R182 ;  /* 0x000000b600b67308 */ /* 0x000e620000000800 */
[----:B------:R-:W-:-:S02]  /*b4e0*/  LOP3.LUT R5, R10, R5, RZ, 0xc0, !PT ;  /* 0x000000050a057212 */ /* 0x000fc400078ec0ff */
[----:B------:R-:W-:Y:S01]  /*b4f0*/  HSET2.LE.AND R12, R8, R3, PT ;  /* 0x00000003080c7233 */ /* 0x000fe20003803000 */
[----:B------:R-:W-:Y:S01]  /*b500*/  FFMA.FTZ R62, R181, UR4, -R58 ;  /* 0x00000004b53e7c23 */ /* 0x000fe2000801083a */
[----:B------:R-:W2:Y:S01]  /*b510*/  LDSM.16.MT88.4 R8, [R210+0x9800] ;  /* 0x00980000d208783b */ /* 0x000ea20000004200 */
[----:B------:R-:W-:Y:S01]  /*b520*/  FFMA.FTZ R181, R174, UR4, -R55 ;  /* 0x00000004aeb57c23 */ /* 0x000fe20008010837 */
[----:B------:R-:W-:Y:S04]  /*b530*/  MUFU.EX2 R183, R183 ;  /* 0x000000b700b77308 */ /* 0x000fe80000000800 */
[----:B------:R-:W3:Y:S04]  /*b540*/  MUFU.EX2 R174, R30 ;  /* 0x0000001e00ae7308 */ /* 0x000ee80000000800 */
[----:B------:R-:W-:Y:S01]  /*b550*/  MUFU.EX2 R62, R62 ;  /* 0x0000003e003e7308 */ /* 0x000fe20000000800 */
[----:B-1----:R-:W-:-:S03]  /*b560*/  F2FP.BF16.F32.PACK_AB R13, R182, R179 ;  /* 0x000000b3b60d723e */ /* 0x002fc600000010ff */
[----:B------:R-:W1:Y:S01]  /*b570*/  MUFU.EX2 R63, R63 ;  /* 0x0000003f003f7308 */ /* 0x000e620000000800 */
[----:B------:R-:W-:Y:S02]  /*b580*/  LOP3.LUT R12, R13, R12, RZ, 0xc0, !PT ;  /* 0x0000000c0d0c7212 */ /* 0x000fe400078ec0ff */
[--C-:B------:R-:W-:Y:S01]  /*b590*/  HSET2.LE.AND R13, R16, R3.reuse, PT ;  /* 0x00000003100d7233 */ /* 0x100fe20003803000 */
[----:B------:R-:W4:Y:S01]  /*b5a0*/  MUFU.EX2 R181, R181 ;  /* 0x000000b500b57308 */ /* 0x000f220000000800 */
[----:B---3--:R-:W-:Y:S01]  /*b5b0*/  F2FP.BF16.F32.PACK_AB R16, R174, R183 ;  /* 0x000000b7ae10723e */ /* 0x008fe200000010ff */
[----:B------:R-:W-:Y:S01]  /*b5c0*/  LDSM.16.MT88.4 R28, [R54+0x2800] ;  /* 0x00280000361c783b */ /* 0x000fe20000004200 */
[----:B------:R-:W-:Y:S02]  /*b5d0*/  HSET2.LE.AND R14, R14, R3, PT ;  /* 0x000000030e0e7233 */ /* 0x000fe40003803000 */
[----:B------:R-:W-:Y:S02]  /*b5e0*/  LOP3.LUT R13, R16, R13, RZ, 0xc0, !PT ;  /* 0x0000000d100d7212 */ /* 0x000fe400078ec0ff */
[----:B------:R-:W-:-:S02]  /*b5f0*/  LOP3.LUT R16, R15, 0xff00ff, RZ, 0xc0, !PT ;  /* 0x00ff00ff0f107812 */ /* 0x000fc400078ec0ff */
[----:B-1----:R-:W-:-:S04]  /*b600*/  F2FP.BF16.F32.PACK_AB R15, R63, R62 ;  /* 0x0000003e3f0f723e */ /* 0x002fc800000010ff */
[----:B------:R-:W-:Y:S02]  /*b610*/  LOP3.LUT R14, R15, R14, RZ, 0xc0, !PT ;  /* 0x0000000e0f0e7212 */ /* 0x000fe400078ec0ff */
[----:B------:R-:W-:Y:S02]  /*b620*/  HSET2.LE.AND R15, R16, R3, PT ;  /* 0x00000003100f7233 */ /* 0x000fe40003803000 */
[----:B----4-:R-:W-:-:S04]  /*b630*/  F2FP.BF16.F32.PACK_AB R16, R172, R181 ;  /* 0x000000b5ac10723e */ /* 0x010fc800000010ff */
[----:B------:R-:W-:Y:S01]  /*b640*/  LOP3.LUT R15, R16, R15, RZ, 0xc0, !PT ;  /* 0x0000000f100f7212 */ /* 0x000fe200078ec0ff */
[-C--:B--2---:R-:W-:Y:S01]  /*b650*/  HMMA.16816.F32.BF16 R160, R4, R8.reuse, R160 ;  /* 0x0000000804a0723c */ /* 0x084fe200000418a0 */
[----:B------:R-:W1:Y:S07]  /*b660*/  LDSM.16.MT88.4 R16, [R54+0x1800] ;  /* 0x001800003610783b */ /* 0x000e6e0000004200 */
[C---:B------:R-:W-:Y:S08]  /*b670*/  HMMA.16816.F32.BF16 R156, R12.reuse, R8, R156 ;  /* 0x000000080c9c723c */ /* 0x040ff0000004189c */
[-C--:B------:R-:W-:Y:S08]  /*b680*/  HMMA.16816.F32.BF16 R152, R12, R10.reuse, R152 ;  /* 0x0000000a0c98723c */ /* 0x080ff00000041898 */
[----:B------:R-:W-:Y:S01]  /*b690*/  HMMA.16816.F32.BF16 R148, R4, R10, R148 ;  /* 0x0000000a0494723c */ /* 0x000fe20000041894 */
[----:B------:R-:W2:Y:S01]  /*b6a0*/  LDSM.16.MT88.4 R8, [R210+0xb800] ;  /* 0x00b80000d208783b */ /* 0x000ea20000004200 */
[----:B------:R-:W-:-:S05]  /*b6b0*/  LOP3.LUT R200, R206, R232, R201, 0x96, !PT ;  /* 0x000000e8cec87212 */ /* 0x000fca00078e96c9 */
[----:B------:R-:W-:Y:S01]  /*b6c0*/  IMAD.WIDE.U32 R200, R200, -0x2daee0ad, RZ ;  /* 0xd2511f53c8c87825 */ /* 0x000fe200078e00ff */
[----:B------:R-:W-:Y:S03]  /*b6d0*/  HMMA.16816.F32.BF16 R72, R12, R24, R72 ;  /* 0x000000180c48723c */ /* 0x000fe60000041848 */
[----:B------:R-:W-:-:S05]  /*b6e0*/  FFMA.FTZ R53, R53, UR4, -R58 ;  /* 0x0000000435357c23 */ /* 0x000fca000801083a */
[C---:B------:R-:W-:Y:S08]  /*b6f0*/  HMMA.16816.F32.BF16 R76, R12.reuse, R26, R76 ;  /* 0x0000001a0c4c723c */ /* 0x040ff0000004184c */
[C---:B------:R-:W-:Y:S08]  /*b700*/  HMMA.16816.F32.BF16 R88, R12.reuse, R20, R88 ;  /* 0x000000140c58723c */ /* 0x040ff00000041858 */
[C---:B------:R-:W-:Y:S08]  /*b710*/  HMMA.16816.F32.BF16 R92, R12.reuse, R22, R92 ;  /* 0x000000160c5c723c */ /* 0x040ff0000004185c */
[C---:B-1----:R-:W-:Y:S08]  /*b720*/  HMMA.16816.F32.BF16 R104, R12.reuse, R16, R104 ;  /* 0x000000100c68723c */ /* 0x042ff00000041868 */
[C---:B------:R-:W-:Y:S08]  /*b730*/  HMMA.16816.F32.BF16 R108, R12.reuse, R18, R108 ;  /* 0x000000120c6c723c */ /* 0x040ff0000004186c */
[C---:B--2---:R-:W-:Y:S08]  /*b740*/  HMMA.16816.F32.BF16 R120, R12.reuse, R8, R120 ;  /* 0x000000080c78723c */ /* 0x044ff00000041878 */
[C---:B------:R-:W-:Y:S08]  /*b750*/  HMMA.16816.F32.BF16 R124, R12.reuse, R10, R124 ;  /* 0x0000000a0c7c723c */ /* 0x040ff0000004187c */
[C---:B------:R-:W-:Y:S08]  /*b760*/  HMMA.16816.F32.BF16 R140, R12.reuse, R28, R140 ;  /* 0x0000001c0c8c723c */ /* 0x040ff0000004188c */
[----:B------:R-:W-:Y:S01]  /*b770*/  HMMA.16816.F32.BF16 R136, R12, R30, R136 ;  /* 0x0000001e0c88723c */ /* 0x000fe20000041888 */
[----:B------:R-:W-:Y:S01]  /*b780*/  IMAD.MOV.U32 R14, RZ, RZ, R200 ;  /* 0x000000ffff0e7224 */ /* 0x000fe200078e00c8 */
[----:B------:R-:W-:-:S06]  /*b790*/  LOP3.LUT R12, R225, R230, R201, 0x96, !PT ;  /* 0x000000e6e10c7212 */ /* 0x000fcc00078e96c9 */
[----:B------:R-:W-:Y:S01]  /*b7a0*/  HMMA.16816.F32.BF16 R100, R4, R16, R100 ;  /* 0x000000100464723c */ /* 0x000fe20000041864 */
[----:B------:R-:W-:-:S07]  /*b7b0*/  PRMT R16, R200, 0x7773, RZ ;  /* 0x00007773c8107816 */ /* 0x000fce00000000ff */
[----:B------:R-:W-:Y:S01]  /*b7c0*/  HMMA.16816.F32.BF16 R116, R4, R8, R116 ;  /* 0x000000080474723c */ /* 0x000fe20000041874 */
[C---:B------:R-:W-:Y:S02]  /*b7d0*/  PRMT R9, R200.reuse, 0x7772, RZ ;  /* 0x00007772c8097816 */ /* 0x040fe400000000ff */
[----:B------:R-:W-:Y:S01]  /*b7e0*/  PRMT R8, R200, 0x7771, RZ ;  /* 0x00007771c8087816 */ /* 0x000fe200000000ff */
[----:B------:R-:W-:Y:S01]  /*b7f0*/  FFMA.FTZ R200, R46, UR4, -R60 ;  /* 0x000000042ec87c23 */ /* 0x000fe2000801083c */
[----:B------:R-:W-:Y:S01]  /*b800*/  FFMA.FTZ R46, R42, UR4, -R58 ;  /* 0x000000042a2e7c23 */ /* 0x000fe2000801083a */
[----:B------:R-:W-:Y:S01]  /*b810*/  LOP3.LUT R17, R14, 0xff, RZ, 0xc0, !PT ;  /* 0x000000ff0e117812 */ /* 0x000fe200078ec0ff */
[----:B------:R-:W-:Y:S01]  /*b820*/  MUFU.EX2 R53, R53 ;  /* 0x0000003500357308 */ /* 0x000fe20000000800 */
[----:B------:R-:W-:-:S03]  /*b830*/  LOP3.LUT R14, R12, 0xffff, RZ, 0xc0, !PT ;  /* 0x0000ffff0c0e7812 */ /* 0x000fc600078ec0ff */
[----:B------:R-:W1:Y:S01]  /*b840*/  MUFU.EX2 R46, R46 ;  /* 0x0000002e002e7308 */ /* 0x000e620000000800 */
[----:B------:R-:W-:Y:S01]  /*b850*/  LOP3.LUT R15, R12, 0xff, RZ, 0xc0, !PT ;  /* 0x000000ff0c0f7812 */ /* 0x000fe200078ec0ff */
[----:B------:R-:W-:Y:S01]  /*b860*/  FFMA.FTZ R42, R56, UR4, -R58 ;  /* 0x00000004382a7c23 */ /* 0x000fe2000801083a */
[----:B------:R-:W-:Y:S01]  /*b870*/  SHF.R.U32.HI R14, RZ, 0x8, R14 ;  /* 0x00000008ff0e7819 */ /* 0x000fe2000001160e */
[----:B------:R-:W-:-:S03]  /*b880*/  FFMA.FTZ R57, R57, UR4, -R58 ;  /* 0x0000000439397c23 */ /* 0x000fc6000801083a */
[----:B------:R-:W-:Y:S01]  /*b890*/  PRMT R14, R15, 0x5410, R14 ;  /* 0x000054100f0e7816 */ /* 0x000fe2000000000e */
[----:B------:R-:W-:Y:S01]  /*b8a0*/  MUFU.EX2 R42, R42 ;  /* 0x0000002a002a7308 */ /* 0x000fe20000000800 */
[C---:B------:R-:W-:Y:S01]  /*b8b0*/  HMMA.16816.F32.BF16 R128, R4.reuse, R10, R128 ;  /* 0x0000000a0480723c */ /* 0x040fe20000041880 */
[----:B------:R-:W-:Y:S02]  /*b8c0*/  FFMA.FTZ R59, R252, R61, R59 ;  /* 0x0000003dfc3b7223 */ /* 0x000fe4000001003b */
[----:B------:R-:W2:Y:S01]  /*b8d0*/  MUFU.EX2 R57, R57 ;  /* 0x0000003900397308 */ /* 0x000ea20000000800 */
[--C-:B------:R-:W-:Y:S01]  /*b8e0*/  FFMA.FTZ R34, R34, UR4, -R55.reuse ;  /* 0x0000000422227c23 */ /* 0x100fe20008010837 */
[--C-:B------:R-:W-:Y:S01]  /*b8f0*/  FFMA.FTZ R11, R47, UR4, -R55.reuse ;  /* 0x000000042f0b7c23 */ /* 0x100fe20008010837 */
[--C-:B------:R-:W-:Y:S01]  /*b900*/  FFMA.FTZ R51, R51, UR4, -R55.reuse ;  /* 0x0000000433337c23 */ /* 0x100fe20008010837 */
[----:B------:R-:W-:Y:S01]  /*b910*/  FFMA.FTZ R252, R52, UR4, -R55 ;  /* 0x0000000434fc7c23 */ /* 0x000fe20008010837 */
[----:B------:R-:W-:Y:S01]  /*b920*/  HMMA.16816.F32.BF16 R68, R4, R24, R68 ;  /* 0x000000180444723c */ /* 0x000fe20000041844 */
[----:B------:R-:W-:Y:S01]  /*b930*/  HSET2.LE.AND R14, R14, R3, PT ;  /* 0x000000030e0e7233 */ /* 0x000fe20003803000 */
[----:B------:R-:W-:Y:S01]  /*b940*/  MUFU.EX2 R47, R34 ;  /* 0x00000022002f7308 */ /* 0x000fe20000000800 */
[----:B------:R-:W-:-:S05]  /*b950*/  PRMT R13, R12, 0x7632, R13 ;  /* 0x000076320c0d7816 */ /* 0x000fca000000000d */
[----:B------:R-:W-:Y:S01]  /*b960*/  HMMA.16816.F32.BF16 R80, R4, R26, R80 ;  /* 0x0000001a0450723c */ /* 0x000fe20000041850 */
[----:B------:R-:W3:Y:S01]  /*b970*/  MUFU.EX2 R52, R11 ;  /* 0x0000000b00347308 */ /* 0x000ee20000000800 */
[----:B------:R-:W-:Y:S01]  /*b980*/  PRMT R8, R17, 0x5410, R8 ;  /* 0x0000541011087816 */ /* 0x000fe20000000008 */
[----:B------:R-:W-:-:S05]  /*b990*/  FFMA.FTZ R198, R33, UR4, -R60 ;  /* 0x0000000421c67c23 */ /* 0x000fca000801083c */
[C---:B------:R-:W-:Y:S01]  /*b9a0*/  HMMA.16816.F32.BF16 R84, R4.reuse, R20, R84 ;  /* 0x000000140454723c */ /* 0x040fe20000041854 */
[----:B------:R-:W-:Y:S07]  /*b9b0*/  MUFU.EX2 R51, R51 ;  /* 0x0000003300337308 */ /* 0x000fee0000000800 */
[C---:B------:R-:W-:Y:S01]  /*b9c0*/  HMMA.16816.F32.BF16 R96, R4.reuse, R22, R96 ;  /* 0x000000160460723c */ /* 0x040fe20000041860 */
[----:B------:R-:W4:Y:S07]  /*b9d0*/  MUFU.EX2 R252, R252 ;  /* 0x000000fc00fc7308 */ /* 0x000f2e0000000800 */
[----:B------:R-:W-:Y:S01]  /*b9e0*/  HMMA.16816.F32.BF16 R112, R4, R18, R112 ;  /* 0x000000120470723c */ /* 0x000fe20000041870 */
[----:B------:R-:W-:Y:S01]  /*b9f0*/  SHF.R.U32.HI R12, RZ, 0x18, R12 ;  /* 0x00000018ff0c7819 */ /* 0x000fe2000001160c */
[----:B------:R-:W-:-:S06]  /*ba00*/  FFMA.FTZ R64, R64, UR4, -R60 ;  /* 0x0000000440407c23 */ /* 0x000fcc000801083c */
[----:B------:R-:W-:Y:S01]  /*ba10*/  HMMA.16816.F32.BF16 R144, R4, R28, R144 ;  /* 0x0000001c0490723c */ /* 0x000fe20000041890 */
[----:B------:R-:W-:-:S07]  /*ba20*/  FFMA.FTZ R29, R32, UR4, -R49 ;  /* 0x00000004201d7c23 */ /* 0x000fce0008010831 */
[----:B------:R-:W-:Y:S01]  /*ba30*/  HMMA.16816.F32.BF16 R132, R4, R30, R132 ;  /* 0x0000001e0484723c */ /* 0x000fe20000041884 */
[----:B-1----:R-:W-:Y:S01]  /*ba40*/  F2FP.BF16.F32.PACK_AB R7, R53, R46 ;  /* 0x0000002e3507723e */ /* 0x002fe200000010ff */
[----:B------:R-:W-:Y:S01]  /*ba50*/  FADD.FTZ R50, R50, R199 ;  /* 0x000000c732327221 */ /* 0x000fe20000010000 */
[----:B------:R-:W-:Y:S01]  /*ba60*/  LOP3.LUT R13, R13, 0xff, RZ, 0xc0, !PT ;  /* 0x000000ff0d0d7812 */ /* 0x000fe200078ec0ff */
[----:B------:R-:W-:Y:S01]  /*ba70*/  FADD.FTZ R48, R48, R203 ;  /* 0x000000cb30307221 */ /* 0x000fe20000010000 */
[----:B------:R-:W-:Y:S01]  /*ba80*/  LOP3.LUT R32, R7, R14, RZ, 0xc0, !PT ;  /* 0x0000000e07207212 */ /* 0x000fe200078ec0ff */
[----:B------:R-:W-:Y:S01]  /*ba90*/  IMAD.WIDE.U32 R6, R184, -0x2daee0ad, RZ ;  /* 0xd2511f53b8067825 */ /* 0x000fe200078e00ff */
[----:B------:R-:W-:-:S03]  /*baa0*/  PRMT R9, R9, 0x5410, R16 ;  /* 0x0000541009097816 */ /* 0x000fc60000000010 */
[----:B------:R-:W-:Y:S01]  /*bab0*/  FADD.FTZ R196, R37, R196 ;  /* 0x000000c425c47221 */ /* 0x000fe20000010000 */
[----:B------:R-:W-:Y:S01]  /*bac0*/  HSET2.LE.AND R8, R8, R3, PT ;  /* 0x0000000308087233 */ /* 0x000fe20003803000 */
[----:B------:R-:W-:Y:S01]  /*bad0*/  FFMA.FTZ R60, R65, UR4, -R60 ;  /* 0x00000004413c7c23 */ /* 0x000fe2000801083c */
[----:B------:R-:W-:Y:S01]  /*bae0*/  PRMT R12, R13, 0x5410, R12 ;  /* 0x000054100d0c7816 */ /* 0x000fe2000000000c */
[----:B------:R-:W1:Y:S01]  /*baf0*/  LDSM.16.MT88.4 R24, [R210+0x9c00] ;  /* 0x009c0000d218783b */ /* 0x000e620000004200 */
[----:B--2---:R-:W-:Y:S02]  /*bb00*/  F2FP.BF16.F32.PACK_AB R5, R57, R42 ;  /* 0x0000002a3905723e */ /* 0x004fe400000010ff */
[----:B------:R-:W-:Y:S02]  /*bb10*/  LOP3.LUT R31, R225, R202, R7, 0x96, !PT ;  /* 0x000000cae11f7212 */ /* 0x000fe400078e9607 */
[----:B---3--:R-:W-:Y:S01]  /*bb20*/  F2FP.BF16.F32.PACK_AB R33, R52, R47 ;  /* 0x0000002f3421723e */ /* 0x008fe200000010ff */
[----:B------:R-:W-:Y:S01]  /*bb30*/  FFMA.FTZ R28, R35, UR4, -R49 ;  /* 0x00000004231c7c23 */ /* 0x000fe20008010831 */
[----:B------:R-:W-:Y:S01]  /*bb40*/  LOP3.LUT R10, R9, 0xff00ff, RZ, 0xc0, !PT ;  /* 0x00ff00ff090a7812 */ /* 0x000fe200078ec0ff */
[----:B------:R-:W2:Y:S01]  /*bb50*/  LDSM.16.MT88.4 R20, [R54+0xc00] ;  /* 0x000c00003614783b */ /* 0x000ea20000004200 */
[----:B------:R-:W-:-:S02]  /*bb60*/  MOV R4, R6 ;  /* 0x0000000600047202 */ /* 0x000fc40000000f00 */
[----:B------:R-:W-:Y:S01]  /*bb70*/  LOP3.LUT R34, R5, R8, RZ, 0xc0, !PT ;  /* 0x0000000805227212 */ /* 0x000fe200078ec0ff */
[----:B------:R-:W3:Y:S01]  /*bb80*/  LDSM.16.MT88.4 R16, [R210+0xac00] ;  /* 0x00ac0000d210783b */ /* 0x000ee20000004200 */
[----:B------:R-:W-:Y:S02]  /*bb90*/  PRMT R61, R31, 0x7632, R61 ;  /* 0x000076321f3d7816 */ /* 0x000fe4000000003d */
[----:B------:R-:W-:Y:S02]  /*bba0*/  HSET2.LE.AND R12, R12, R3, PT ;  /* 0x000000030c0c7233 */ /* 0x000fe40003803000 */
[C---:B------:R-:W-:Y:S02]  /*bbb0*/  PRMT R5, R6.reuse, 0x7773, RZ ;  /* 0x0000777306057816 */ /* 0x040fe400000000ff */
[C---:B------:R-:W-:Y:S02]  /*bbc0*/  PRMT R30, R6.reuse, 0x7772, RZ ;  /* 0x00007772061e7816 */ /* 0x040fe400000000ff */
[----:B------:R-:W-:-:S02]  /*bbd0*/  PRMT R56, R6, 0x7771, RZ ;  /* 0x0000777106387816 */ /* 0x000fc400000000ff */
[----:B------:R-:W-:Y:S02]  /*bbe0*/  LOP3.LUT R55, R4, 0xff, RZ, 0xc0, !PT ;  /* 0x000000ff04377812 */ /* 0x000fe400078ec0ff */
[C---:B------:R-:W-:Y:S02]  /*bbf0*/  LOP3.LUT R65, R31.reuse, 0xffff, RZ, 0xc0, !PT ;  /* 0x0000ffff1f417812 */ /* 0x040fe400078ec0ff */
[----:B------:R-:W-:Y:S02]  /*bc00*/  LOP3.LUT R58, R31, 0xff, RZ, 0xc0, !PT ;  /* 0x000000ff1f3a7812 */ /* 0x000fe400078ec0ff */
[----:B------:R-:W-:Y:S02]  /*bc10*/  HSET2.LE.AND R10, R10, R3, PT ;  /* 0x000000030a0a7233 */ /* 0x000fe40003803000 */
[----:B------:R-:W-:Y:S02]  /*bc20*/  SHF.R.U32.HI R31, RZ, 0x18, R31 ;  /* 0x00000018ff1f7819 */ /* 0x000fe4000001161f */
[----:B------:R-:W-:-:S02]  /*bc30*/  LOP3.LUT R184, R61, 0xff, RZ, 0xc0, !PT ;  /* 0x000000ff3db87812 */ /* 0x000fc400078ec0ff */
[----:B----4-:R-:W-:Y:S02]  /*bc40*/  F2FP.BF16.F32.PACK_AB R35, R252, R51 ;  /* 0x00000033fc23723e */ /* 0x010fe400000010ff */
[----:B------:R-:W-:Y:S02]  /*bc50*/  LOP3.LUT R33, R33, R12, RZ, 0xc0, !PT ;  /* 0x0000000c21217212 */ /* 0x000fe400078ec0ff */
[----:B------:R-:W-:Y:S01]  /*bc60*/  PRMT R30, R30, 0x5410, R5 ;  /* 0x000054101e1e7816 */ /* 0x000fe20000000005 */
[----:B------:R-:W4:Y:S01]  /*bc70*/  LDSM.16.MT88.4 R12, [R54+0x1c00] ;  /* 0x001c0000360c783b */ /* 0x000f220000004200 */
[----:B------:R-:W-:Y:S01]  /*bc80*/  PRMT R56, R55, 0x5410, R56 ;  /* 0x0000541037387816 */ /* 0x000fe20000000038 */
[----:B------:R-:W-:Y:S02]  /*bc90*/  FADD.FTZ R55, R45, R50 ;  /* 0x000000322d377221 */ /* 0x000fe40000010000 */
[----:B------:R5:W-:Y:S01]  /*bca0*/  LDSM.16.MT88.4 R4, [R54+0x2c00] ;  /* 0x002c00003604783b */ /* 0x000be20000004200 */
[----:B------:R-:W-:Y:S01]  /*bcb0*/  LOP3.LUT R35, R35, R10, RZ, 0xc0, !PT ;  /* 0x0000000a23237212 */ /* 0x000fe200078ec0ff */
[----:B------:R-:W-:-:S02]  /*bcc0*/  FADD.FTZ R41, R41, R196 ;  /* 0x000000c429297221 */ /* 0x000fc40000010000 */
[----:B------:R-:W4:Y:S01]  /*bcd0*/  LDSM.16.MT88.4 R8, [R210+0xbc00] ;  /* 0x00bc0000d208783b */ /* 0x000f220000004200 */
[----:B------:R-:W-:Y:S01]  /*bce0*/  FADD.FTZ R55, R40, R55 ;  /* 0x0000003728377221 */ /* 0x000fe20000010000 */
[----:B------:R-:W-:Y:S01]  /*bcf0*/  FADD.FTZ R2, R2, R41 ;  /* 0x0000002902027221 */ /* 0x000fe20000010000 */
[----:B------:R-:W-:Y:S02]  /*bd00*/  FFMA.FTZ R44, R44, UR4, -R49 ;  /* 0x000000042c2c7c23 */ /* 0x000fe40008010831 */
[----:B------:R-:W-:Y:S01]  /*bd10*/  FADD.FTZ R194, R194, R55 ;  /* 0x00000037c2c27221 */ /* 0x000fe20000010000 */
[----:B------:R-:W-:Y:S01]  /*bd20*/  FFMA.FTZ R49, R67, UR4, -R49 ;  /* 0x0000000443317c23 */ /* 0x000fe20008010831 */
[----:B------:R-:W-:Y:S01]  /*bd30*/  FADD.FTZ R193, R193, R2 ;  /* 0x00000002c1c17221 */ /* 0x000fe20000010000 */
[----:B-----5:R-:W-:Y:S01]  /*bd40*/  PRMT R54, R184, 0x5410, R31 ;  /* 0x00005410b8367816 */ /* 0x020fe2000000001f */
[----:B------:R-:W-:Y:S01]  /*bd50*/  FADD.FTZ R31, R43, R48 ;  /* 0x000000302b1f7221 */ /* 0x000fe20000010000 */
[----:B------:R-:W-:-:S03]  /*bd60*/  FADD.FTZ R184, R36, R59 ;  /* 0x0000003b24b87221 */ /* 0x000fc60000010000 */
[----:B------:R-:W-:Y:S01]  /*bd70*/  FADD.FTZ R38, R38, R31 ;  /* 0x0000001f26267221 */ /* 0x000fe20000010000 */
[----:B------:R-:W-:-:S03]  /*bd80*/  FADD.FTZ R39, R39, R184 ;  /* 0x000000b827277221 */ /* 0x000fc60000010000 */
[----:B------:R-:W-:Y:S01]  /*bd90*/  FADD.FTZ R195, R195, R38 ;  /* 0x00000026c3c37221 */ /* 0x000fe20000010000 */
[----:B------:R-:W-:Y:S01]  /*bda0*/  FADD.FTZ R39, R0, R39 ;  /* 0x0000002700277221 */ /* 0x000fe20000010000 */
[----:B------:R-:W-:Y:S01]  /*bdb0*/  FADD.FTZ R191, R191, R194 ;  /* 0x000000c2bfbf7221 */ /* 0x000fe20000010000 */
[----:B------:R-:W-:Y:S01]  /*bdc0*/  FADD.FTZ R186, R186, R193 ;  /* 0x000000c1baba7221 */ /* 0x000fe20000010000 */
[----:B------:R-:W-:Y:S01]  /*bdd0*/  FADD.FTZ R188, R188, R195 ;  /* 0x000000c3bcbc7221 */ /* 0x000fe20000010000 */
[----:B------:R-:W-:Y:S01]  /*bde0*/  MUFU.EX2 R64, R64 ;  /* 0x0000004000407308 */ /* 0x000fe20000000800 */
[----:B------:R-:W-:Y:S01]  /*bdf0*/  FADD.FTZ R192, R192, R39 ;  /* 0x00000027c0c07221 */ /* 0x000fe20000010000 */
[----:B------:R-:W-:Y:S01]  /*be00*/  FADD.FTZ R190, R190, R191 ;  /* 0x000000bfbebe7221 */ /* 0x000fe20000010000 */
[----:B------:R-:W-:Y:S01]  /*be10*/  FADD.FTZ R189, R189, R188 ;  /* 0x000000bcbdbd7221 */ /* 0x000fe20000010000 */
[----:B------:R-:W5:Y:S01]  /*be20*/  MUFU.EX2 R45, R60 ;  /* 0x0000003c002d7308 */ /* 0x000f620000000800 */
[----:B------:R-:W-:-:S03]  /*be30*/  FADD.FTZ R187, R187, R186 ;  /* 0x000000babbbb7221 */ /* 0x000fc60000010000 */
[----:B------:R-:W-:Y:S04]  /*be40*/  MUFU.EX2 R36, R44 ;  /* 0x0000002c00247308 */ /* 0x000fe80000000800 */
[----:B------:R-:W1:Y:S01]  /*be50*/  MUFU.EX2 R49, R49 ;  /* 0x0000003100317308 */ /* 0x000e620000000800 */
[----:B------:R-:W-:-:S03]  /*be60*/  SHF.R.U32.HI R65, RZ, 0x8, R65 ;  /* 0x00000008ff417819 */ /* 0x000fc60000011641 */
[----:B------:R-:W-:Y:S01]  /*be70*/  MUFU.EX2 R198, R198 ;  /* 0x000000c600c67308 */ /* 0x000fe20000000800 */
[----:B------:R-:W-:-:S03]  /*be80*/  FADD.FTZ R192, R185, R192 ;  /* 0x000000c0b9c07221 */ /* 0x000fc60000010000 */
[----:B------:R-:W2:Y:S01]  /*be90*/  MUFU.EX2 R37, R200 ;  /* 0x000000c800257308 */ /* 0x000ea20000000800 */
[----:B------:R-:W-:-:S03]  /*bea0*/  FADD.FTZ R171, R171, R190 ;  /* 0x000000beabab7221 */ /* 0x000fc60000010000 */
[----:B------:R5:W-:Y:S04]  /*beb0*/  MUFU.EX2 R43, R29 ;  /* 0x0000001d002b7308 */ /* 0x000be80000000800 */
[----:B------:R1:W3:Y:S01]  /*bec0*/  MUFU.EX2 R48, R28 ;  /* 0x0000001c00307308 */ /* 0x0002e20000000800 */
[----:B------:R-:W-:Y:S01]  /*bed0*/  FADD.FTZ R170, R170, R189 ;  /* 0x000000bdaaaa7221 */ /* 0x000fe20000010000 */
[----:B------:R-:W-:Y:S01]  /*bee0*/  FADD.FTZ R164, R164, R187 ;  /* 0x000000bba4a47221 */ /* 0x000fe20000010000 */
[----:B------:R-:W-:Y:S01]  /*bef0*/  PRMT R58, R58, 0x5410, R65 ;  /* 0x000054103a3a7816 */ /* 0x000fe20000000041 */
[----:B------:R-:W-:Y:S01]  /*bf00*/  FADD.FTZ R169, R169, R192 ;  /* 0x000000c0a9a97221 */ /* 0x000fe20000010000 */
[----:B------:R-:W-:Y:S01]  /*bf10*/  LOP3.LUT R30, R30, 0xff00ff, RZ, 0xc0, !PT ;  /* 0x00ff00ff1e1e7812 */ /* 0x000fe200078ec0ff */
[----:B------:R-:W-:Y:S01]  /*bf20*/  FADD.FTZ R180, R180, R171 ;  /* 0x000000abb4b47221 */ /* 0x000fe20000010000 */
[----:B------:R-:W-:Y:S01]  /*bf30*/  FADD.FTZ R197, R197, R170 ;  /* 0x000000aac5c57221 */ /* 0x000fe20000010000 */
[----:B------:R-:W-:Y:S01]  /*bf40*/  FADD.FTZ R179, R179, R164 ;  /* 0x000000a4b3b37221 */ /* 0x000fe20000010000 */
[----:B------:R-:W-:Y:S01]  /*bf50*/  FADD.FTZ R66, R66, R169 ;  /* 0x000000a942427221 */ /* 0x000fe20000010000 */
[----:B------:R-:W-:Y:S01]  /*bf60*/  FADD.FTZ R180, R177, R180 ;  /* 0x000000b4b1b47221 */ /* 0x000fe20000010000 */
[--C-:B------:R-:W-:Y:S01]  /*bf70*/  HSET2.LE.AND R56, R56, R3.reuse, PT ;  /* 0x0000000338387233 */ /* 0x100fe20003803000 */
[----:B------:R-:W-:Y:S01]  /*bf80*/  FADD.FTZ R197, R178, R197 ;  /* 0x000000c5b2c57221 */ /* 0x000fe20000010000 */
[--C-:B------:R-:W-:Y:S01]  /*bf90*/  HSET2.LE.AND R31, R30, R3.reuse, PT ;  /* 0x000000031e1f7233 */ /* 0x100fe20003803000 */
[----:B------:R-:W-:Y:S01]  /*bfa0*/  FADD.FTZ R179, R182, R179 ;  /* 0x000000b3b6b37221 */ /* 0x000fe20000010000 */
[----:B------:R-:W-:-:S02]  /*bfb0*/  HSET2.LE.AND R58, R58, R3, PT ;  /* 0x000000033a3a7233 */ /* 0x000fc40003803000 */
[----:B-----5:R-:W-:Y:S02]  /*bfc0*/  F2FP.BF16.F32.PACK_AB R29, R45, R64 ;  /* 0x000000402d1d723e */ /* 0x020fe400000010ff */
[----:B------:R-:W-:Y:S02]  /*bfd0*/  HSET2.LE.AND R3, R54, R3, PT ;  /* 0x0000000336037233 */ /* 0x000fe40003803000 */
[----:B-1----:R-:W-:Y:S01]  /*bfe0*/  F2FP.BF16.F32.PACK_AB R28, R49, R36 ;  /* 0x00000024311c723e */ /* 0x002fe200000010ff */
[----:B------:R-:W-:Y:S01]  /*bff0*/  FADD.FTZ R183, R183, R66 ;  /* 0x00000042b7b77221 */ /* 0x000fe20000010000 */
[----:B--2---:R-:W-:Y:S01]  /*c000*/  F2FP.BF16.F32.PACK_AB R59, R37, R198 ;  /* 0x000000c6253b723e */ /* 0x004fe200000010ff */
[----:B------:R-:W-:Y:S01]  /*c010*/  FADD.FTZ R175, R175, R180 ;  /* 0x000000b4afaf7221 */ /* 0x000fe20000010000 */
[----:B---3--:R-:W-:Y:S01]  /*c020*/  F2FP.BF16.F32.PACK_AB R40, R48, R43 ;  /* 0x0000002b3028723e */ /* 0x008fe200000010ff */
[----:B------:R-:W-:Y:S01]  /*c030*/  FADD.FTZ R176, R176, R197 ;  /* 0x000000c5b0b07221 */ /* 0x000fe20000010000 */
[----:B------:R-:W-:Y:S01]  /*c040*/  LOP3.LUT R30, R29, R56, RZ, 0xc0, !PT ;  /* 0x000000381d1e7212 */ /* 0x000fe200078ec0ff */
[----:B------:R-:W-:Y:S01]  /*c050*/  FADD.FTZ R62, R62, R179 ;  /* 0x000000b33e3e7221 */ /* 0x000fe20000010000 */
[----:B------:R-:W-:Y:S01]  /*c060*/  LOP3.LUT R31, R28, R31, RZ, 0xc0, !PT ;  /* 0x0000001f1c1f7212 */ /* 0x000fe200078ec0ff */
[----:B------:R-:W-:Y:S01]  /*c070*/  FADD.FTZ R174, R174, R183 ;  /* 0x000000b7aeae7221 */ /* 0x000fe20000010000 */
[----:B------:R-:W-:Y:S01]  /*c080*/  LOP3.LUT R28, R59, R58, RZ, 0xc0, !PT ;  /* 0x0000003a3b1c7212 */ /* 0x000fe200078ec0ff */
[----:B------:R-:W-:Y:S01]  /*c090*/  FADD.FTZ R175, R168, R175 ;  /* 0x000000afa8af7221 */ /* 0x000fe20000010000 */
[----:B------:R-:W-:Y:S01]  /*c0a0*/  LOP3.LUT R29, R40, R3, RZ, 0xc0, !PT ;  /* 0x00000003281d7212 */ /* 0x000fe200078ec0ff */
[----:B------:R-:W-:Y:S01]  /*c0b0*/  FADD.FTZ R176, R173, R176 ;  /* 0x000000b0adb07221 */ /* 0x000fe20000010000 */
[----:B------:R-:W-:Y:S01]  /*c0c0*/  FADD.FTZ R63, R63, R62 ;  /* 0x0000003e3f3f7221 */ /* 0x000fe20000010000 */
[----:B------:R-:W-:Y:S01]  /*c0d0*/  FADD.FTZ R181, R181, R174 ;  /* 0x000000aeb5b57221 */ /* 0x000fe20000010000 */
[----:B------:R-:W-:Y:S01]  /*c0e0*/  FADD.FTZ R198, R198, R175 ;  /* 0x000000afc6c67221 */ /* 0x000fe20000010000 */
[----:B------:R-:W-:Y:S01]  /*c0f0*/  FADD.FTZ R43, R43, R176 ;  /* 0x000000b02b2b7221 */ /* 0x000fe20000010000 */
[----:B------:R-:W-:Y:S01]  /*c100*/  HMMA.16816.F32.BF16 R156, R32, R24, R156 ;  /* 0x00000018209c723c */ /* 0x000fe2000004189c */
[----:B------:R-:W-:Y:S01]  /*c110*/  FADD.FTZ R46, R46, R63 ;  /* 0x0000003f2e2e7221 */ /* 0x000fe20000010000 */
[----:B------:R-:W-:Y:S01]  /*c120*/  FADD.FTZ R172, R172, R181 ;  /* 0x000000b5acac7221 */ /* 0x000fe20000010000 */
[----:B------:R-:W-:Y:S01]  /*c130*/  FADD.FTZ R37, R37, R198 ;  /* 0x000000c625257221 */ /* 0x000fe20000010000 */
[----:B------:R-:W-:-:S04]  /*c140*/  FADD.FTZ R43, R48, R43 ;  /* 0x0000002b302b7221 */ /* 0x000fc80000010000 */
[----:B------:R-:W-:Y:S01]  /*c150*/  HMMA.16816.F32.BF16 R152, R32, R26, R152 ;  /* 0x0000001a2098723c */ /* 0x000fe20000041898 */
[----:B------:R-:W-:Y:S01]  /*c160*/  FADD.FTZ R53, R53, R46 ;  /* 0x0000002e35357221 */ /* 0x000fe20000010000 */
[----:B------:R-:W-:-:S06]  /*c170*/  FADD.FTZ R47, R47, R172 ;  /* 0x000000ac2f2f7221 */ /* 0x000fcc0000010000 */
[----:B------:R-:W-:Y:S01]  /*c180*/  HMMA.16816.F32.BF16 R72, R32, R20, R72 ;  /* 0x000000142048723c */ /* 0x000fe20000041848 */
[----:B------:R-:W-:-:S07]  /*c190*/  FADD.FTZ R64, R64, R37 ;  /* 0x0000002540407221 */ /* 0x000fce0000010000 */
[----:B------:R-:W-:Y:S01]  /*c1a0*/  HMMA.16816.F32.BF16 R76, R32, R22, R76 ;  /* 0x00000016204c723c */ /* 0x000fe2000004184c */
[----:B------:R-:W-:-:S07]  /*c1b0*/  FADD.FTZ R36, R36, R43 ;  /* 0x0000002b24247221 */ /* 0x000fce0000010000 */
[C---:B------:R-:W-:Y:S08]  /*c1c0*/  HMMA.16816.F32.BF16 R88, R32.reuse, R16, R88 ;  /* 0x000000102058723c */ /* 0x040ff00000041858 */
[C---:B------:R-:W-:Y:S08]  /*c1d0*/  HMMA.16816.F32.BF16 R92, R32.reuse, R18, R92 ;  /* 0x00000012205c723c */ /* 0x040ff0000004185c */
[C---:B----4-:R-:W-:Y:S08]  /*c1e0*/  HMMA.16816.F32.BF16 R104, R32.reuse, R12, R104 ;  /* 0x0000000c2068723c */ /* 0x050ff00000041868 */
        /* <DEDUP_REMOVED lines=18> */
[----:B------:R-:W-:Y:S01]  /*c310*/  FADD.FTZ R52, R52, R47 ;  /* 0x0000002f34347221 */ /* 0x000fe20000010000 */
[----:B------:R-:W-:Y:S01]  /*c320*/  FADD.FTZ R3, R45, R64 ;  /* 0x000000402d037221 */ /* 0x000fe20000010000 */
[----:B------:R-:W-:Y:S01]  /*c330*/  FADD.FTZ R0, R49, R36 ;  /* 0x0000002431007221 */ /* 0x000fe20000010000 */
[----:B------:R-:W-:Y:S01]  /*c340*/  FADD.FTZ R2, R57, R42 ;  /* 0x0000002a39027221 */ /* 0x000fe20000010000 */
[----:B------:R-:W-:-:S02]  /*c350*/  FADD.FTZ R51, R51, R52 ;  /* 0x0000003433337221 */ /* 0x000fc40000010000 */
[----:B------:R1:W-:Y:S01]  /*c360*/  STL [R1+0x20], R3 ;  /* 0x0000200301007387 */ /* 0x0003e20000100800 */
[----:B------:R-:W-:Y:S01]  /*c370*/  MOV R164, R222 ;  /* 0x000000de00a47202 */ /* 0x000fe20000000f00 */
[----:B------:R-:W-:Y:S02]  /*c380*/  FADD.FTZ R252, R252, R51 ;  /* 0x00000033fcfc7221 */ /* 0x000fe40000010000 */
[----:B------:R2:W-:Y:S04]  /*c390*/  STL [R1+0x1c], R0 ;  /* 0x00001c0001007387 */ /* 0x0005e80000100800 */
[----:B------:R3:W-:Y:S01]  /*c3a0*/  STL [R1+0x18], R2 ;  /* 0x0000180201007387 */ /* 0x0007e20000100800 */
[----:B-1----:R-:W-:Y:S02]  /*c3b0*/  MOV R3, R221 ;  /* 0x000000dd00037202 */ /* 0x002fe40000000f00 */
[----:B--2---:R-:W-:Y:S01]  /*c3c0*/  MOV R0, R211 ;  /* 0x000000d300007202 */ /* 0x004fe20000000f00 */
[----:B---3--:R-:W-:Y:S01]  /*c3d0*/  IMAD.MOV.U32 R2, RZ, RZ, R220 ;  /* 0x000000ffff027224 */ /* 0x008fe200078e00dc */
[----:B------:R-:W-:Y:S06]  /*c3e0*/  BRA.U !UP1, `(.L_x_389) ;  /* 0x0000005909dc7547 */ /* 0x000fec000b800000 */
[----:B------:R-:W-:Y:S01]  /*c3f0*/  UIADD3 UR7, UPT, UPT, UR19, -0x3, URZ ;  /* 0xfffffffd13077890 */ /* 0x000fe2000fffe0ff */
[----:B------:R-:W-:-:S04]  /*c400*/  DEPBAR.LE SB0, 0x0 ;  /* 0x000080000000791a */ /* 0x000fc80000000000 */
[----:B------:R-:W1:Y:S01]  /*c410*/  S2UR UR5, SR_CgaCtaId ;  /* 0x00000000000579c3 */ /* 0x000e620000008800 */
[----:B------:R-:W-:Y:S01]  /*c420*/  UIMAD.WIDE.U32 UR12, UR7, UR8, URZ ;  /* 0x00000008070c72a5 */ /* 0x000fe2000f8e00ff */
[----:B------:R-:W2:Y:S01]  /*c430*/  LDL.64 R232, [R1+0x8] ;  /* 0x0000080001e87983 */ /* 0x000ea20000100a00 */
[----:B------:R-:W-:Y:S02]  /*c440*/  LOP3.LUT R227, R224, 0x3e00, RZ, 0xc0, !PT ;  /* 0x00003e00e0e37812 */ /* 0x000fe400078ec0ff */
[----:B------:R-:W-:Y:S01]  /*c450*/  UIMAD UR7, UR7, UR9, UR13 ;  /* 0x00000009070772a4 */ /* 0x000fe2000f8e020d */
[----:B------:R-:W-:Y:S01]  /*c460*/  SHF.R.U32.HI R229, RZ, 0x1, R226 ;  /* 0x00000001ffe57819 */ /* 0x000fe200000116e2 */
[----:B------:R-:W-:Y:S01]  /*c470*/  USHF.L.U32 UR4, UR12, 0x6, URZ ;  /* 0x000000060c047899 */ /* 0x000fe200080006ff */
[----:B------:R-:W-:Y:S01]  /*c480*/  IMAD.U32 R6, RZ, RZ, UR12 ;  /* 0x0000000cff067e24 */ /* 0x000fe2000f8e00ff */
[----:B------:R-:W-:Y:S01]  /*c490*/  USHF.L.U64.HI UR6, UR12, 0x6, UR7 ;  /* 0x000000060c067899 */ /* 0x000fe20008010207 */
[----:B------:R-:W-:Y:S01]  /*c4a0*/  LOP3.LUT R166, R227, 0x120, R166, 0xf8, !PT ;  /* 0x00000120e3a67812 */ /* 0x000fe200078ef8a6 */
[----:B------:R-:W-:Y:S01]  /*c4b0*/  ULEA UR4, UP0, UR8, UR4, 0x5 ;  /* 0x0000000408047291 */ /* 0x000fe2000f8028ff */
[----:B------:R-:W-:Y:S01]  /*c4c0*/  IMAD.U32 R2, RZ, RZ, UR7 ;  /* 0x00000007ff027e24 */ /* 0x000fe2000f8e00ff */
[----:B------:R-:W-:Y:S01]  /*c4d0*/  BAR.SYNC.DEFER_BLOCKING 0x0 ;  /* 0x0000000000007b1d */ /* 0x000fe20000010000 */
[CC--:B------:R-:W-:Y:S01]  /*c4e0*/  LEA R10, P4, R6.reuse, R238.reuse, 0x7 ;  /* 0x000000ee060a7211 */ /* 0x0c0fe200078838ff */
[----:B------:R-:W-:Y:S01]  /*c4f0*/  ULEA.HI.X UR6, UR8, UR6, UR9, 0x5, UP0 ;  /* 0x0000000608067291 */ /* 0x000fe200080f2c09 */
[----:B------:R-:W-:Y:S01]  /*c500*/  LOP3.LUT R4, R229, 0x8, RZ, 0xc0, !PT ;  /* 0x00000008e5047812 */ /* 0x000fe200078ec0ff */
[----:B------:R-:W-:Y:S01]  /*c510*/  IMAD.U32 R3, RZ, RZ, UR4 ;  /* 0x00000004ff037e24 */ /* 0x000fe2000f8e00ff */
[----:B------:R-:W-:Y:S01]  /*c520*/  LEA.HI.X R11, R6, R237, R2, 0x7, P4 ;  /* 0x000000ed060b7211 */ /* 0x000fe200020f3c02 */
[----:B------:R-:W-:Y:S01]  /*c530*/  UMOV UR4, 0x400 ;  /* 0x0000040000047882 */ /* 0x000fe20000000000 */
[----:B------:R-:W-:Y:S01]  /*c540*/  LOP3.LUT R4, R166, R167, R4, 0xf6, !PT ;  /* 0x000000a7a6047212 */ /* 0x000fe200078ef604 */
[----:B------:R-:W-:Y:S01]  /*c550*/  IMAD.U32 R0, RZ, RZ, UR6 ;  /* 0x00000006ff007e24 */ /* 0x000fe2000f8e00ff */
[----:B------:R-:W-:Y:S01]  /*c560*/  LEA R8, P3, R3, R238, 0x1 ;  /* 0x000000ee03087211 */ /* 0x000fe200078608ff */
[----:B------:R-:W-:Y:S01]  /*c570*/  IMAD.U32 R7, RZ, RZ, UR13 ;  /* 0x0000000dff077e24 */ /* 0x000fe2000f8e00ff */
[----:B-1----:R-:W-:-:S02]  /*c580*/  ULEA UR5, UR5, UR4, 0x18 ;  /* 0x0000000405057291 */ /* 0x002fc4000f8ec0ff */
[----:B------:R-:W-:Y:S01]  /*c590*/  LEA.HI.X R9, R3, R237, R0, 0x1, P3 ;  /* 0x000000ed03097211 */ /* 0x000fe200018f0c00 */
[----:B------:R-:W-:Y:S01]  /*c5a0*/  IMAD.SHL.U32 R3, R226, 0x2, RZ ;  /* 0x00000002e2037824 */ /* 0x000fe200078e00ff */
[----:B------:R-:W-:Y:S02]  /*c5b0*/  USHF.L.U32 UR6, UR19, 0x1, URZ ;  /* 0x0000000113067899 */ /* 0x000fe400080006ff */
[----:B------:R-:W-:Y:S02]  /*c5c0*/  LEA R230, R223, UR5, 0x1 ;  /* 0x00000005dfe67c11 */ /* 0x000fe4000f8e08ff */
[----:B------:R-:W-:Y:S01]  /*c5d0*/  LEA R224, R4, UR5, 0x1 ;  /* 0x0000000504e07c11 */ /* 0x000fe2000f8e08ff */
[----:B------:R-:W-:Y:S01]  /*c5e0*/  UIADD3 UR4, UPT, UPT, UR6, -0x6, URZ ;  /* 0xfffffffa06047890 */ /* 0x000fe2000fffe0ff */
[----:B------:R-:W-:Y:S01]  /*c5f0*/  LOP3.LUT R3, R3, 0x6, RZ, 0xc0, !PT ;  /* 0x0000000603037812 */ /* 0x000fe200078ec0ff */
[C---:B------:R-:W-:Y:S01]  /*c600*/  IMAD.IADD R0, R165.reuse, 0x1, R230 ;  /* 0x00000001a5007824 */ /* 0x040fe200078e02e6 */
        /* <DEDUP_REMOVED lines=33> */
[----:B------:R-:W4:Y:S04]  /*c820*/  LDSM.16.M88.4 R176, [R230+0x6400] ;  /* 0x00640000e6b0783b */ /* 0x000f280000000200 */
[----:B------:R-:W5:Y:S04]  /*c830*/  LDSM.16.M88.4 R168, [R230+0x6800] ;  /* 0x00680000e6a8783b */ /* 0x000f680000000200 */
[----:B------:R-:W1:Y:S04]  /*c840*/  LDSM.16.M88.4 R64, [R224] ;  /* 0x00000000e040783b */ /* 0x000e680000000200 */
[----:B------:R-:W1:Y:S04]  /*c850*/  LDSM.16.M88.4 R52, [R230+0x6c00] ;  /* 0x006c0000e634783b */ /* 0x000e680000000200 */
[----:B------:R-:W-:Y:S04]  /*c860*/  LDSM.16.M88.4 R44, [R0+0x6000] ;  /* 0x00600000002c783b */ /* 0x000fe80000000200 */
[----:B------:R-:W1:Y:S04]  /*c870*/  LDSM.16.M88.4 R48, [R2+0x1000] ;  /* 0x001000000230783b */ /* 0x000e680000000200 */
[----:B------:R-:W1:Y:S04]  /*c880*/  LDSM.16.M88.4 R200, [R0+0x6400] ;  /* 0x0064000000c8783b */ /* 0x000e680000000200 */
[----:B------:R-:W1:Y:S04]  /*c890*/  LDSM.16.M88.4 R196, [R0+0x6800] ;  /* 0x0068000000c4783b */ /* 0x000e680000000200 */
[----:B------:R-:W1:Y:S04]  /*c8a0*/  LDSM.16.M88.4 R192, [R0+0x6c00] ;  /* 0x006c000000c0783b */ /* 0x000e680000000200 */
[----:B------:R-:W2:Y:S01]  /*c8b0*/  LDSM.16.M88.4 R188, [R2] ;  /* 0x0000000002bc783b */ /* 0x000ea20000000200 */
[C---:B---3--:R-:W-:Y:S03]  /*c8c0*/  HMMA.16816.F32.BF16 R36, R4.reuse, R28, RZ ;  /* 0x0000001c0424723c */ /* 0x048fe600000418ff */
[----:B------:R-:W-:Y:S04]  /*c8d0*/  LDSM.16.M88.4 R184, [R224+0x3000] ;  /* 0x00300000e0b8783b */ /* 0x000fe80000000200 */
[----:B------:R-:W3:Y:S01]  /*c8e0*/  LDSM.16.M88.4 R60, [R230+0x7000] ;  /* 0x00700000e63c783b */ /* 0x000ee20000000200 */
[C---:B----4-:R-:W-:Y:S03]  /*c8f0*/  HMMA.16816.F32.BF16 R24, R4.reuse, R176, RZ ;  /* 0x000000b00418723c */ /* 0x050fe600000418ff */
[----:B------:R-:W-:Y:S04]  /*c900*/  LDSM.16.M88.4 R56, [R230+0x7800] ;  /* 0x00780000e638783b */ /* 0x000fe80000000200 */
[----:B------:R-:W0:Y:S01]  /*c910*/  LDGDEPBAR ;  /* 0x00000000000079af */ /* 0x000e220000000000 */
[----:B-----5:R-:W-:Y:S08]  /*c920*/  HMMA.16816.F32.BF16 R16, R4, R168, RZ ;  /* 0x000000a80410723c */ /* 0x020ff000000418ff */
[----:B-1----:R-:W-:Y:S08]  /*c930*/  HMMA.16816.F32.BF16 R40, R64, R28, RZ ;  /* 0x0000001c4028723c */ /* 0x002ff000000418ff */
[C---:B------:R-:W-:Y:S08]  /*c940*/  HMMA.16816.F32.BF16 R8, R4.reuse, R52, RZ ;  /* 0x000000340408723c */ /* 0x040ff000000418ff */
[C---:B------:R-:W-:Y:S08]  /*c950*/  HMMA.16816.F32.BF16 R32, R4.reuse, R30, RZ ;  /* 0x0000001e0420723c */ /* 0x040ff000000418ff */
[C---:B------:R-:W-:Y:S08]  /*c960*/  HMMA.16816.F32.BF16 R20, R4.reuse, R178, RZ ;  /* 0x000000b20414723c */ /* 0x040ff000000418ff */
[C---:B------:R-:W-:Y:S08]  /*c970*/  HMMA.16816.F32.BF16 R12, R4.reuse, R170, RZ ;  /* 0x000000aa040c723c */ /* 0x040ff000000418ff */
[----:B------:R-:W-:Y:S08]  /*c980*/  HMMA.16816.F32.BF16 R4, R4, R54, RZ ;  /* 0x000000360404723c */ /* 0x000ff000000418ff */
        /* <DEDUP_REMOVED lines=15> */
[----:B------:R-:W-:Y:S01]  /*ca80*/  HMMA.16816.F32.BF16 R64, R64, R54, RZ ;  /* 0x000000364040723c */ /* 0x000fe200000418ff */
[----:B------:R-:W-:Y:S07]  /*ca90*/  LDSM.16.M88.4 R52, [R230+0x7c00] ;  /* 0x007c0000e634783b */ /* 0x000fee0000000200 */
[C---:B--2---:R-:W-:Y:S08]  /*caa0*/  HMMA.16816.F32.BF16 R40, R188.reuse, R44, R40 ;  /* 0x0000002cbc28723c */ /* 0x044ff00000041828 */
[C---:B------:R-:W-:Y:S01]  /*cab0*/  HMMA.16816.F32.BF16 R28, R188.reuse, R46, R28 ;  /* 0x0000002ebc1c723c */ /* 0x040fe2000004181c */
[----:B------:R-:W1:Y:S07]  /*cac0*/  LDSM.16.M88.4 R44, [R230+0x7400] ;  /* 0x00740000e62c783b */ /* 0x000e6e0000000200 */
        /* <DEDUP_REMOVED lines=10> */
[C---:B---3--:R-:W-:Y:S08]  /*cb70*/  HMMA.16816.F32.BF16 R36, R184.reuse, R60, R36 ;  /* 0x0000003cb824723c */ /* 0x048ff00000041824 */
[C---:B-1----:R-:W-:Y:S08]  /*cb80*/  HMMA.16816.F32.BF16 R24, R184.reuse, R44, R24 ;  /* 0x0000002cb818723c */ /* 0x042ff00000041818 */
        /* <DEDUP_REMOVED lines=16> */
[----:B------:R-:W2:Y:S07]  /*cc90*/  LDSM.16.M88.4 R56, [R230+0x8000] ;  /* 0x00800000e638783b */ /* 0x000eae0000000200 */
[----:B------:R-:W-:Y:S01]  /*cca0*/  HMMA.16816.F32.BF16 R64, R48, R54, R64 ;  /* 0x000000363040723c */ /* 0x000fe20000041840 */
[----:B------:R-:W3:Y:S04]  /*ccb0*/  LDSM.16.M88.4 R52, [R230+0x8400] ;  /* 0x00840000e634783b */ /* 0x000ee80000000200 */
[----:B------:R-:W4:Y:S03]  /*ccc0*/  LDSM.16.M88.4 R48, [R230+0x8800] ;  /* 0x00880000e630783b */ /* 0x000f260000000200 */
        /* <DEDUP_REMOVED lines=11> */
[----:B------:R-:W5:Y:S07]  /*cd80*/  LDSM.16.M88.4 R184, [R224+0x4000] ;  /* 0x00400000e0b8783b */ /* 0x000f6e0000000200 */
[C---:B------:R-:W-:Y:S08]  /*cd90*/  HMMA.16816.F32.BF16 R180, R196.reuse, R192, R180 ;  /* 0x000000c0c4b4723c */ /* 0x040ff000000418b4 */
[----:B------:R-:W-:Y:S01]  /*cda0*/  HMMA.16816.F32.BF16 R176, R196, R194, R176 ;  /* 0x000000c2c4b0723c */ /* 0x000fe200000418b0 */
[----:B------:R-:W-:Y:S07]  /*cdb0*/  LDSM.16.M88.4 R192, [R2+0x4000] ;  /* 0x0040000002c0783b */ /* 0x000fee0000000200 */
[C---:B--2---:R-:W-:Y:S08]  /*cdc0*/  HMMA.16816.F32.BF16 R36, R60.reuse, R56, R36 ;  /* 0x000000383c24723c */ /* 0x044ff00000041824 */
[C---:B------:R-:W-:Y:S08]  /*cdd0*/  HMMA.16816.F32.BF16 R32, R60.reuse, R58, R32 ;  /* 0x0000003a3c20723c */ /* 0x040ff00000041820 */
[C---:B---3--:R-:W-:Y:S08]  /*cde0*/  HMMA.16816.F32.BF16 R24, R60.reuse, R52, R24 ;  /* 0x000000343c18723c */ /* 0x048ff00000041818 */
[C---:B------:R-:W-:Y:S08]  /*cdf0*/  HMMA.16816.F32.BF16 R20, R60.reuse, R54, R20 ;  /* 0x000000363c14723c */ /* 0x040ff00000041814 */
[C---:B----4-:R-:W-:Y:S08]  /*ce00*/  HMMA.16816.F32.BF16 R16, R60.reuse, R48, R16 ;  /* 0x000000303c10723c */ /* 0x050ff00000041810 */
[C---:B------:R-:W-:Y:S08]  /*ce10*/  HMMA.16816.F32.BF16 R12, R60.reuse, R50, R12 ;  /* 0x000000323c0c723c */ /* 0x040ff0000004180c */
[C---:B-1----:R-:W-:Y:S08]  /*ce20*/  HMMA.16816.F32.BF16 R8, R60.reuse, R44, R8 ;  /* 0x0000002c3c08723c */ /* 0x042ff00000041808 */
[----:B------:R-:W-:Y:S01]  /*ce30*/  HMMA.16816.F32.BF16 R4, R60, R46, R4 ;  /* 0x0000002e3c04723c */ /* 0x000fe20000041804 */
[----:B------:R-:W1:Y:S07]  /*ce40*/  LDSM.16.M88.4 R60, [R0+0x8000] ;  /* 0x00800000003c783b */ /* 0x000e6e0000000200 */
[----:B------:R-:W-:Y:S01]  /*ce50*/  HMMA.16816.F32.BF16 R40, R196, R200, R40 ;  /* 0x000000c8c428723c */ /* 0x000fe20000041828 */
[----:B------:R-:W-:-:S02]  /*ce60*/  IMAD.MOV.U32 R201, RZ, RZ, R235 ;  /* 0x000000ffffc97224 */ /* 0x000fc400078e00eb */
[----:B------:R-:W-:-:S05]  /*ce70*/  IMAD.MOV.U32 R200, RZ, RZ, R234 ;  /* 0x000000ffffc87224 */ /* 0x000fca00078e00ea */
[C---:B------:R-:W-:Y:S08]  /*ce80*/  HMMA.16816.F32.BF16 R172, R196.reuse, R188, R172 ;  /* 0x000000bcc4ac723c */ /* 0x040ff000000418ac */
[----:B------:R-:W-:Y:S01]  /*ce90*/  HMMA.16816.F32.BF16 R168, R196, R190, R168 ;  /* 0x000000bec4a8723c */ /* 0x000fe200000418a8 */
[----:B------:R2:W3:Y:S07]  /*cea0*/  LDSM.16.M88.4 R188, [R2+0x5000] ;  /* 0x0050000002bc783b */ /* 0x0004ee0000000200 */
[----:B-----5:R-:W-:Y:S08]  /*ceb0*/  HMMA.16816.F32.BF16 R40, R184, R56, R40 ;  /* 0x00000038b828723c */ /* 0x020ff00000041828 */
[----:B------:R-:W-:Y:S08]  /*cec0*/  HMMA.16816.F32.BF16 R28, R196, R202, R28 ;  /* 0x000000cac41c723c */ /* 0x000ff0000004181c */
[----:B------:R-:W-:Y:S01]  /*ced0*/  HMMA.16816.F32.BF16 R180, R184, R52, R180 ;  /* 0x00000034b8b4723c */ /* 0x000fe200000418b4 */
[----:B--2---:R-:W-:-:S04]  /*cee0*/  IMAD.U32 R2, RZ, RZ, UR19 ;  /* 0x00000013ff027e24 */ /* 0x004fc8000f8e00ff */
[----:B------:R-:W-:-:S03]  /*cef0*/  IMAD R2, R2, 0x40, R3 ;  /* 0x0000004002027824 */ /* 0x000fc600078e0203 */
[----:B------:R-:W-:Y:S01]  /*cf00*/  HMMA.16816.F32.BF16 R176, R184, R54, R176 ;  /* 0x00000036b8b0723c */ /* 0x000fe200000418b0 */
[----:B------:R-:W2:Y:S01]  /*cf10*/  LDSM.16.M88.4 R52, [R0+0x8400] ;  /* 0x008400000034783b */ /* 0x000ea20000000200 */
[----:B------:R-:W-:-:S05]  /*cf20*/  VIADD R3, R2, 0xffffff40 ;  /* 0xffffff4002037836 */ /* 0x000fca0000000000 */
[C---:B------:R-:W-:Y:S01]  /*cf30*/  ISETP.GE.AND P3, PT, R3.reuse, R215, PT ;  /* 0x000000d70300720c */ /* 0x040fe20003f66270 */
[----:B-1----:R-:W-:Y:S01]  /*cf40*/  HMMA.16816.F32.BF16 R40, R192, R60, R40 ;  /* 0x0000003cc028723c */ /* 0x002fe20000041828 */
[C---:B------:R-:W-:Y:S02]  /*cf50*/  ISETP.GE.AND P4, PT, R3.reuse, R214, PT ;  /* 0x000000d60300720c */ /* 0x040fe40003f86270 */
[----:B------:R-:W-:-:S05]  /*cf60*/  ISETP.GE.AND P5, PT, R3, R213, PT ;  /* 0x000000d50300720c */ /* 0x000fca0003fa6270 */
[----:B------:R-:W-:Y:S08]  /*cf70*/  HMMA.16816.F32.BF16 R28, R184, R58, R28 ;  /* 0x0000003ab81c723c */ /* 0x000ff0000004181c */
[----:B---3--:R-:W-:Y:S01]  /*cf80*/  HMMA.16816.F32.BF16 R36, R188, R60, R36 ;  /* 0x0000003cbc24723c */ /* 0x008fe20000041824 */
[----:B------:R-:W-:Y:S02]  /*cf90*/  IMAD.MOV.U32 R61, RZ, RZ, R233 ;  /* 0x000000ffff3d7224 */ /* 0x000fe400078e00e9 */
[----:B------:R-:W-:Y:S01]  /*cfa0*/  FSEL R42, R42, -INF , !P4 ;  /* 0xff8000002a2a7808 */ /* 0x000fe20006000000 */
[----:B------:R-:W-:-:S04]  /*cfb0*/  IMAD.MOV.U32 R60, RZ, RZ, R232 ;  /* 0x000000ffff3c7224 */ /* 0x000fc800078e00e8 */
[----:B------:R-:W-:Y:S01]  /*cfc0*/  HMMA.16816.F32.BF16 R172, R184, R48, R172 ;  /* 0x00000030b8ac723c */ /* 0x000fe200000418ac */
[----:B------:R-:W-:Y:S02]  /*cfd0*/  FSEL R49, R40, -INF , !P3 ;  /* 0xff80000028317808 */ /* 0x000fe40005800000 */
[----:B------:R-:W-:Y:S01]  /*cfe0*/  ISETP.GE.AND P3, PT, R3, R212, PT ;  /* 0x000000d40300720c */ /* 0x000fe20003f66270 */
[----:B------:R-:W-:-:S04]  /*cff0*/  VIADD R3, R2, 0xffffff41 ;  /* 0xffffff4102037836 */ /* 0x000fc80000000000 */
[----:B------:R-:W-:Y:S01]  /*d000*/  HMMA.16816.F32.BF16 R28, R192, R62, R28 ;  /* 0x0000003ec01c723c */ /* 0x000fe2000004181c */
[C---:B------:R-:W-:Y:S02]  /*d010*/  ISETP.GE.AND P4, PT, R3.reuse, R213, PT ;  /* 0x000000d50300720c */ /* 0x040fe40003f86270 */
[----:B------:R-:W-:Y:S02]  /*d020*/  FSEL R40, R36, -INF , !P5 ;  /* 0xff80000024287808 */ /* 0x000fe40006800000 */
[----:B------:R-:W-:-:S03]  /*d030*/  ISETP.GE.AND P5, PT, R3, R215, PT ;  /* 0x000000d70300720c */ /* 0x000fc60003fa6270 */
[----:B------:R-:W-:Y:S01]  /*d040*/  HMMA.16816.F32.BF16 R32, R188, R62, R32 ;  /* 0x0000003ebc20723c */ /* 0x000fe20000041820 */
[----:B------:R-:W-:-:S07]  /*d050*/  FSEL R41, R41, -INF , !P5 ;  /* 0xff80000029297808 */ /* 0x000fce0006800000 */
[----:B------:R-:W-:Y:S01]  /*d060*/  HMMA.16816.F32.BF16 R168, R184, R50, R168 ;  /* 0x00000032b8a8723c */ /* 0x000fe200000418a8 */
[----:B------:R-:W-:Y:S02]  /*d070*/  FSEL R51, R38, -INF , !P3 ;  /* 0xff80000026337808 */ /* 0x000fe40005800000 */
[----:B------:R-:W-:Y:S01]  /*d080*/  FSEL R38, R37, -INF , !P4 ;  /* 0xff80000025267808 */ /* 0x000fe20006000000 */
[C---:B------:R-:W-:Y:S01]  /*d090*/  VIADD R37, R2.reuse, 0xffffff48 ;  /* 0xffffff4802257836 */ /* 0x040fe20000000000 */
[C---:B------:R-:W-:Y:S02]  /*d0a0*/  ISETP.GE.AND P3, PT, R3.reuse, R212, PT ;  /* 0x000000d40300720c */ /* 0x040fe40003f66270 */
[----:B------:R-:W-:Y:S01]  /*d0b0*/  ISETP.GE.AND P4, PT, R3, R214, PT ;  /* 0x000000d60300720c */ /* 0x000fe20003f86270 */
[----:B------:R-:W-:Y:S01]  /*d0c0*/  VIADD R3, R2, 0xffffff49 ;  /* 0xffffff4902037836 */ /* 0x000fe20000000000 */
[----:B------:R-:W-:Y:S01]  /*d0d0*/  FSEL R39, R39, -INF , !P3 ;  /* 0xff80000027277808 */ /* 0x000fe20005800000 */
[----:B--2---:R-:W-:Y:S01]  /*d0e0*/  HMMA.16816.F32.BF16 R180, R192, R52, R180 ;  /* 0x00000034c0b4723c */ /* 0x004fe200000418b4 */
[----:B------:R-:W-:-:S02]  /*d0f0*/  FSEL R36, R43, -INF , !P4 ;  /* 0xff8000002b247808 */ /* 0x000fc40006000000 */
[C---:B------:R-:W-:Y:S02]  /*d100*/  ISETP.GE.AND P4, PT, R37.reuse, R215, PT ;  /* 0x000000d72500720c */ /* 0x040fe40003f86270 */
[C---:B------:R-:W-:Y:S02]  /*d110*/  ISETP.GE.AND P3, PT, R37.reuse, R214, PT ;  /* 0x000000d62500720c */ /* 0x040fe40003f66270 */
[C---:B------:R-:W-:Y:S01]  /*d120*/  ISETP.GE.AND P5, PT, R37.reuse, R213, PT ;  /* 0x000000d52500720c */ /* 0x040fe20003fa6270 */
[----:B------:R-:W-:Y:S01]  /*d130*/  HMMA.16816.F32.BF16 R20, R188, R54, R20 ;  /* 0x00000036bc14723c */ /* 0x000fe20000041814 */
[----:B------:R-:W-:Y:S02]  /*d140*/  FSEL R43, R28, -INF , !P4 ;  /* 0xff8000001c2b7808 */ /* 0x000fe40006000000 */
[----:B------:R-:W-:Y:S02]  /*d150*/  FSEL R48, R30, -INF , !P3 ;  /* 0xff8000001e307808 */ /* 0x000fe40005800000 */
[----:B------:R-:W-:-:S02]  /*d160*/  ISETP.GE.AND P4, PT, R37, R212, PT ;  /* 0x000000d42500720c */ /* 0x000fc40003f86270 */
[----:B------:R-:W-:Y:S01]  /*d170*/  ISETP.GE.AND P3, PT, R3, R213, PT ;  /* 0x000000d50300720c */ /* 0x000fe20003f66270 */
[----:B------:R-:W-:Y:S01]  /*d180*/  HMMA.16816.F32.BF16 R176, R192, R54, R176 ;  /* 0x00000036c0b0723c */ /* 0x000fe200000418b0 */
[----:B------:R-:W-:Y:S02]  /*d190*/  FSEL R50, R32, -INF , !P5 ;  /* 0xff80000020327808 */ /* 0x000fe40006800000 */
[----:B------:R-:W-:Y:S02]  /*d1a0*/  FSEL R37, R34, -INF , !P4 ;  /* 0xff80000022257808 */ /* 0x000fe40006000000 */
[----:B------:R-:W-:Y:S02]  /*d1b0*/  FSEL R32, R33, -INF , !P3 ;  /* 0xff80000021207808 */ /* 0x000fe40005800000 */
[C---:B------:R-:W-:Y:S01]  /*d1c0*/  ISETP.GE.AND P5, PT, R3.reuse, R215, PT ;  /* 0x000000d70300720c */ /* 0x040fe20003fa6270 */
[----:B------:R-:W-:Y:S01]  /*d1d0*/  HMMA.16816.F32.BF16 R24, R188, R52, R24 ;  /* 0x00000034bc18723c */ /* 0x000fe20000041818 */
[----:B------:R-:W-:-:S02]  /*d1e0*/  ISETP.GE.AND P4, PT, R3, R212, PT ;  /* 0x000000d40300720c */ /* 0x000fc40003f86270 */
[-C--:B------:R-:W-:Y:S01]  /*d1f0*/  ISETP.GE.AND P3, PT, R3, R214.reuse, PT ;  /* 0x000000d60300720c */ /* 0x080fe20003f66270 */
[----:B------:R-:W-:Y:S01]  /*d200*/  VIADD R3, R2, 0xffffff50 ;  /* 0xffffff5002037836 */ /* 0x000fe20000000000 */
[----:B------:R-:W-:Y:S02]  /*d210*/  FSEL R35, R35, -INF , !P4 ;  /* 0xff80000023237808 */ /* 0x000fe40006000000 */
[----:B------:R-:W-:Y:S01]  /*d220*/  FSEL R33, R29, -INF , !P5 ;  /* 0xff8000001d217808 */ /* 0x000fe20006800000 */
[C---:B------:R-:W-:Y:S01]  /*d230*/  HMMA.16816.F32.BF16 R164, R184.reuse, R44, R164 ;  /* 0x0000002cb8a4723c */ /* 0x040fe200000418a4 */
[----:B------:R-:W-:Y:S02]  /*d240*/  ISETP.GE.AND P4, PT, R3, R215, PT ;  /* 0x000000d70300720c */ /* 0x000fe40003f86270 */
[----:B------:R-:W-:Y:S02]  /*d250*/  FSEL R34, R31, -INF , !P3 ;  /* 0xff8000001f227808 */ /* 0x000fe40005800000 */
[----:B------:R-:W-:Y:S01]  /*d260*/  FSEL R233, R180, -INF , !P4 ;  /* 0xff800000b4e97808 */ /* 0x000fe20006000000 */
[----:B------:R-:W1:Y:S01]  /*d270*/  LDSM.16.M88.4 R28, [R0+0x8c00] ;  /* 0x008c0000001c783b */ /* 0x000e620000000200 */
[C---:B------:R-:W-:Y:S01]  /*d280*/  ISETP.GE.AND P3, PT, R3.reuse, R214, PT ;  /* 0x000000d60300720c */ /* 0x040fe20003f66270 */
[----:B------:R-:W-:Y:S01]  /*d290*/  HMMA.16816.F32.BF16 R64, R184, R46, R64 ;  /* 0x0000002eb840723c */ /* 0x000fe20000041840 */
[C---:B------:R-:W-:Y:S01]  /*d2a0*/  ISETP.GE.AND P5, PT, R3.reuse, R213, PT ;  /* 0x000000d50300720c */ /* 0x040fe20003fa6270 */
[----:B------:R2:W3:Y:S01]  /*d2b0*/  LDSM.16.M88.4 R44, [R0+0x8800] ;  /* 0x00880000002c783b */ /* 0x0004e20000000200 */
[----:B------:R-:W-:Y:S01]  /*d2c0*/  ISETP.GE.AND P4, PT, R3, R212, PT ;  /* 0x000000d40300720c */ /* 0x000fe20003f86270 */
[----:B------:R-:W-:Y:S01]  /*d2d0*/  VIADD R3, R2, 0xffffff51 ;  /* 0xffffff5102037836 */ /* 0x000fe20000000000 */
[----:B------:R-:W-:Y:S01]  /*d2e0*/  FSEL R55, R182, -INF , !P3 ;  /* 0xff800000b6377808 */ /* 0x000fe20005800000 */
[----:B------:R-:W-:-:S04]  /*d2f0*/  DEPBAR.LE SB0, 0x0 ;  /* 0x000080000000791a */ /* 0x000fc80000000000 */
[----:B------:R-:W-:Y:S02]  /*d300*/  ISETP.GE.AND P3, PT, R3, R215, PT ;  /* 0x000000d70300720c */ /* 0x000fe40003f66270 */
[----:B------:R-:W-:Y:S02]  /*d310*/  FSEL R196, R24, -INF , !P5 ;  /* 0xff80000018c47808 */ /* 0x000fe40006800000 */
[----:B------:R-:W-:Y:S02]  /*d320*/  FSEL R52, R181, -INF , !P3 ;  /* 0xff800000b5347808 */ /* 0x000fe40005800000 */
[----:B------:R-:W4:Y:S01]  /*d330*/  LDL.64 R180, [R1] ;  /* 0x0000000001b47983 */ /* 0x000f220000100a00 */
[----:B------:R-:W-:Y:S02]  /*d340*/  FSEL R62, R26, -INF , !P4 ;  /* 0xff8000001a3e7808 */ /* 0x000fe40006000000 */
[C---:B------:R-:W-:Y:S02]  /*d350*/  ISETP.GE.AND P5, PT, R3.reuse, R214, PT ;  /* 0x000000d60300720c */ /* 0x040fe40003fa6270 */
[----:B------:R-:W-:-:S02]  /*d360*/  ISETP.GE.AND P4, PT, R3, R213, PT ;  /* 0x000000d50300720c */ /* 0x000fc40003f86270 */
[----:B------:R-:W-:Y:S01]  /*d370*/  ISETP.GE.AND P3, PT, R3, R212, PT ;  /* 0x000000d40300720c */ /* 0x000fe20003f66270 */
[C---:B------:R-:W-:Y:S01]  /*d380*/  VIADD R3, R2.reuse, 0xffffff58 ;  /* 0xffffff5802037836 */ /* 0x040fe20000000000 */
[----:B------:R-:W-:Y:S01]  /*d390*/  FSEL R58, R25, -INF , !P4 ;  /* 0xff800000193a7808 */ /* 0x000fe20006000000 */
[----:B--2---:R-:W-:Y:S01]  /*d3a0*/  VIADD R0, R2, 0xffffff59 ;  /* 0xffffff5902007836 */ /* 0x004fe20000000000 */
[----:B------:R-:W-:Y:S02]  /*d3b0*/  FSEL R54, R27, -INF , !P3 ;  /* 0xff8000001b367808 */ /* 0x000fe40005800000 */
[C---:B------:R-:W-:Y:S02]  /*d3c0*/  ISETP.GE.AND P3, PT, R3.reuse, R215, PT ;  /* 0x000000d70300720c */ /* 0x040fe40003f66270 */
[----:B------:R-:W-:Y:S02]  /*d3d0*/  ISETP.GE.AND P4, PT, R3, R214, PT ;  /* 0x000000d60300720c */ /* 0x000fe40003f86270 */
[----:B------:R-:W-:-:S02]  /*d3e0*/  FSEL R199, R176, -INF , !P3 ;  /* 0xff800000b0c77808 */ /* 0x000fc40005800000 */
[-C--:B------:R-:W-:Y:S02]  /*d3f0*/  ISETP.GE.AND P3, PT, R3, R212.reuse, PT ;  /* 0x000000d40300720c */ /* 0x080fe40003f66270 */
[----:B------:R-:W-:Y:S01]  /*d400*/  FSEL R56, R178, -INF , !P4 ;  /* 0xff800000b2387808 */ /* 0x000fe20006000000 */
[C---:B-1----:R-:W-:Y:S01]  /*d410*/  HMMA.16816.F32.BF16 R164, R192.reuse, R28, R164 ;  /* 0x0000001cc0a4723c */ /* 0x042fe200000418a4 */
[----:B------:R-:W-:Y:S01]  /*d420*/  FSEL R197, R183, -INF , !P5 ;  /* 0xff800000b7c57808 */ /* 0x000fe20006800000 */
[----:B------:R-:W-:Y:S01]  /*d430*/  IMAD.MOV.U32 R178, RZ, RZ, R196 ;  /* 0x000000ffffb27224 */ /* 0x000fe200078e00c4 */
[-C--:B------:R-:W-:Y:S02]  /*d440*/  ISETP.GE.AND P4, PT, R0, R213.reuse, PT ;  /* 0x000000d50000720c */ /* 0x080fe40003f86270 */
[----:B------:R-:W-:Y:S01]  /*d450*/  ISETP.GE.AND P5, PT, R3, R213, PT ;  /* 0x000000d50300720c */ /* 0x000fe20003fa6270 */
[----:B------:R-:W-:Y:S01]  /*d460*/  VIADD R3, R2, 0xffffff60 ;  /* 0xffffff6002037836 */ /* 0x000fe20000000000 */
[----:B------:R-:W-:Y:S01]  /*d470*/  FSEL R22, R22, -INF , !P3 ;  /* 0xff80000016167808 */ /* 0x000fe20005800000 */
[----:B---3--:R-:W-:Y:S01]  /*d480*/  HMMA.16816.F32.BF16 R172, R192, R44, R172 ;  /* 0x0000002cc0ac723c */ /* 0x008fe200000418ac */
[----:B------:R-:W-:-:S02]  /*d490*/  ISETP.GE.AND P3, PT, R0, R212, PT ;  /* 0x000000d40000720c */ /* 0x000fc40003f66270 */
[----:B------:R-:W-:Y:S02]  /*d4a0*/  FSEL R59, R21, -INF , !P4 ;  /* 0xff800000153b7808 */ /* 0x000fe40006000000 */
[----:B------:R-:W-:Y:S02]  /*d4b0*/  FSEL R20, R20, -INF , !P5 ;  /* 0xff80000014147808 */ /* 0x000fe40006800000 */
[CC--:B------:R-:W-:Y:S01]  /*d4c0*/  ISETP.GE.AND P4, PT, R0.reuse, R214.reuse, PT ;  /* 0x000000d60000720c */ /* 0x0c0fe20003f86270 */
[----:B------:R-:W-:Y:S01]  /*d4d0*/  HMMA.16816.F32.BF16 R16, R188, R44, R16 ;  /* 0x0000002cbc10723c */ /* 0x000fe20000041810 */
[----:B------:R-:W-:Y:S01]  /*d4e0*/  ISETP.GE.AND P5, PT, R0, R215, PT ;  /* 0x000000d70000720c */ /* 0x000fe20003fa6270 */
[----:B------:R-:W-:Y:S01]  /*d4f0*/  VIADD R0, R2, 0xffffff61 ;  /* 0xffffff6102007836 */ /* 0x000fe20000000000 */
[----:B------:R-:W-:Y:S02]  /*d500*/  FSEL R57, R23, -INF , !P3 ;  /* 0xff80000017397808 */ /* 0x000fe40005800000 */
[----:B------:R-:W-:-:S02]  /*d510*/  ISETP.GE.AND P3, PT, R3, R214, PT ;  /* 0x000000d60300720c */ /* 0x000fc40003f66270 */
[----:B------:R-:W-:Y:S01]  /*d520*/  FSEL R203, R177, -INF , !P5 ;  /* 0xff800000b1cb7808 */ /* 0x000fe20006800000 */
[-C--:B------:R-:W-:Y:S01]  /*d530*/  HMMA.16816.F32.BF16 R168, R192, R46.reuse, R168 ;  /* 0x0000002ec0a8723c */ /* 0x080fe200000418a8 */
[----:B------:R-:W-:Y:S01]  /*d540*/  BAR.SYNC.DEFER_BLOCKING 0x0 ;  /* 0x0000000000007b1d */ /* 0x000fe20000010000 */
[----:B------:R-:W-:Y:S02]  /*d550*/  ISETP.GE.AND P5, PT, R3, R213, PT ;  /* 0x000000d50300720c */ /* 0x000fe40003fa6270 */
[----:B------:R-:W-:Y:S02]  /*d560*/  FSEL R224, R174, -INF , !P3 ;  /* 0xff800000aee07808 */ /* 0x000fe40005800000 */
[-C--:B------:R-:W-:Y:S02]  /*d570*/  ISETP.GE.AND P3, PT, R0, R215.reuse, PT ;  /* 0x000000d70000720c */ /* 0x080fe40003f66270 */
[----:B------:R-:W-:Y:S01]  /*d580*/  HMMA.16816.F32.BF16 R12, R188, R46, R12 ;  /* 0x0000002ebc0c723c */ /* 0x000fe2000004180c */
[----:B------:R-:W-:Y:S01]  /*d590*/  FSEL R46, R179, -INF , !P4 ;  /* 0xff800000b32e7808 */ /* 0x000fe20006000000 */
[----:B------:R-:W-:Y:S01]  /*d5a0*/  IMAD.MOV.U32 R47, RZ, RZ, R199 ;  /* 0x000000ffff2f7224 */ /* 0x000fe200078e00c7 */
[----:B------:R-:W-:-:S02]  /*d5b0*/  ISETP.GE.AND P4, PT, R3, R215, PT ;  /* 0x000000d70300720c */ /* 0x000fc40003f86270 */
[----:B------:R-:W-:Y:S02]  /*d5c0*/  FSEL R231, R173, -INF , !P3 ;  /* 0xff800000ade77808 */ /* 0x000fe40005800000 */
[----:B------:R-:W-:Y:S01]  /*d5d0*/  FSEL R223, R172, -INF , !P4 ;  /* 0xff800000acdf7808 */ /* 0x000fe20006000000 */
[----:B------:R-:W-:Y:S01]  /*d5e0*/  HMMA.16816.F32.BF16 R64, R192, R30, R64 ;  /* 0x0000001ec040723c */ /* 0x000fe20000041840 */
[-C--:B------:R-:W-:Y:S01]  /*d5f0*/  ISETP.GE.AND P4, PT, R3, R212.reuse, PT ;  /* 0x000000d40300720c */ /* 0x080fe20003f86270 */
[----:B------:R-:W-:Y:S01]  /*d600*/  VIADD R3, R2, 0xffffff68 ;  /* 0xffffff6802037836 */ /* 0x000fe20000000000 */
[----:B------:R-:W-:Y:S02]  /*d610*/  ISETP.GE.AND P3, PT, R0, R212, PT ;  /* 0x000000d40000720c */ /* 0x000fe40003f66270 */
[----:B------:R-:W-:Y:S02]  /*d620*/  FSEL R225, R18, -INF , !P4 ;  /* 0xff80000012e17808 */ /* 0x000fe40006000000 */
[----:B------:R-:W-:Y:S01]  /*d630*/  ISETP.GE.AND P4, PT, R0, R213, PT ;  /* 0x000000d50000720c */ /* 0x000fe20003f86270 */
[----:B------:R-:W-:Y:S01]  /*d640*/  HMMA.16816.F32.BF16 R8, R188, R28, R8 ;  /* 0x0000001cbc08723c */ /* 0x000fe20000041808 */
[----:B------:R-:W-:-:S02]  /*d650*/  FSEL R230, R16, -INF , !P5 ;  /* 0xff80000010e67808 */ /* 0x000fc40006800000 */
[----:B------:R-:W-:Y:S02]  /*d660*/  FSEL R235, R19, -INF , !P3 ;  /* 0xff80000013eb7808 */ /* 0x000fe40005800000 */
[-C--:B------:R-:W-:Y:S01]  /*d670*/  ISETP.GE.AND P5, PT, R0, R214.reuse, PT ;  /* 0x000000d60000720c */ /* 0x080fe20003fa6270 */
[----:B------:R-:W-:Y:S01]  /*d680*/  VIADD R0, R2, 0xffffff69 ;  /* 0xffffff6902007836 */ /* 0x000fe20000000000 */
[----:B------:R-:W-:Y:S01]  /*d690*/  ISETP.GE.AND P3, PT, R3, R215, PT ;  /* 0x000000d70300720c */ /* 0x000fe20003f66270 */
[----:B------:R-:W-:Y:S01]  /*d6a0*/  HMMA.16816.F32.BF16 R4, R188, R30, R4 ;  /* 0x0000001ebc04723c */ /* 0x000fe20000041804 */
[----:B------:R-:W-:Y:S02]  /*d6b0*/  FSEL R232, R17, -INF , !P4 ;  /* 0xff80000011e87808 */ /* 0x000fe40006000000 */
[----:B------:R-:W-:Y:S02]  /*d6c0*/  ISETP.GE.AND P4, PT, R3, R214, PT ;  /* 0x000000d60300720c */ /* 0x000fe40003f86270 */
[----:B------:R-:W-:-:S02]  /*d6d0*/  FSEL R234, R175, -INF , !P5 ;  /* 0xff800000afea7808 */ /* 0x000fc40006800000 */
[----:B------:R-:W-:Y:S02]  /*d6e0*/  FSEL R236, R168, -INF , !P3 ;  /* 0xff800000a8ec7808 */ /* 0x000fe40005800000 */
[CC--:B------:R-:W-:Y:S02]  /*d6f0*/  ISETP.GE.AND P5, PT, R3.reuse, R213.reuse, PT ;  /* 0x000000d50300720c */ /* 0x0c0fe40003fa6270 */
[----:B------:R-:W-:Y:S01]  /*d700*/  ISETP.GE.AND P3, PT, R3, R212, PT ;  /* 0x000000d40300720c */ /* 0x000fe20003f66270 */
[----:B------:R-:W-:Y:S01]  /*d710*/  VIADD R3, R2, 0xffffff71 ;  /* 0xffffff7102037836 */ /* 0x000fe20000000000 */
[----:B------:R-:W-:Y:S02]  /*d720*/  FSEL R186, R170, -INF , !P4 ;  /* 0xff800000aaba7808 */ /* 0x000fe40006000000 */
[----:B------:R-:W-:Y:S02]  /*d730*/  ISETP.GE.AND P4, PT, R0, R213, PT ;  /* 0x000000d50000720c */ /* 0x000fe40003f86270 */
[----:B------:R-:W-:Y:S01]  /*d740*/  FSEL R63, R12, -INF , !P5 ;  /* 0xff8000000c3f7808 */ /* 0x000fe20006800000 */
[----:B------:R-:W-:Y:S01]  /*d750*/  VIADD R12, R2, 0xffffff70 ;  /* 0xffffff70020c7836 */ /* 0x000fe20000000000 */
[----:B------:R-:W-:-:S02]  /*d760*/  FSEL R184, R14, -INF , !P3 ;  /* 0xff8000000eb87808 */ /* 0x000fc40005800000 */
[C---:B------:R-:W-:Y:S02]  /*d770*/  ISETP.GE.AND P3, PT, R0.reuse, R212, PT ;  /* 0x000000d40000720c */ /* 0x040fe40003f66270 */
[----:B------:R-:W-:Y:S02]  /*d780*/  FSEL R187, R13, -INF , !P4 ;  /* 0xff8000000dbb7808 */ /* 0x000fe40006000000 */
[CC--:B------:R-:W-:Y:S02]  /*d790*/  ISETP.GE.AND P5, PT, R0.reuse, R215.reuse, PT ;  /* 0x000000d70000720c */ /* 0x0c0fe40003fa6270 */
[----:B------:R-:W-:Y:S01]  /*d7a0*/  ISETP.GE.AND P4, PT, R0, R214, PT ;  /* 0x000000d60000720c */ /* 0x000fe20003f86270 */
[C---:B------:R-:W-:Y:S01]  /*d7b0*/  VIADD R0, R2.reuse, 0xffffff78 ;  /* 0xffffff7802007836 */ /* 0x040fe20000000000 */
[----:B------:R-:W-:Y:S01]  /*d7c0*/  FSEL R198, R15, -INF , !P3 ;  /* 0xff8000000fc67808 */ /* 0x000fe20005800000 */
[----:B------:R-:W-:Y:S01]  /*d7d0*/  VIADD R2, R2, 0xffffff79 ;  /* 0xffffff7902027836 */ /* 0x000fe20000000000 */
[----:B------:R-:W-:-:S02]  /*d7e0*/  ISETP.GE.AND P3, PT, R12, R215, PT ;  /* 0x000000d70c00720c */ /* 0x000fc40003f66270 */
[----:B------:R-:W-:Y:S02]  /*d7f0*/  FSEL R185, R169, -INF , !P5 ;  /* 0xff800000a9b97808 */ /* 0x000fe40006800000 */
[----:B------:R-:W-:Y:S02]  /*d800*/  FSEL R168, R164, -INF , !P3 ;  /* 0xff800000a4a87808 */ /* 0x000fe40005800000 */
[-C--:B------:R-:W-:Y:S02]  /*d810*/  ISETP.GE.AND P5, PT, R0, R215.reuse, PT ;  /* 0x000000d70000720c */ /* 0x080fe40003fa6270 */
[----:B------:R-:W-:Y:S02]  /*d820*/  ISETP.GE.AND P3, PT, R2, R215, PT ;  /* 0x000000d70200720c */ /* 0x000fe40003f66270 */
[----:B------:R-:W-:Y:S01]  /*d830*/  FSEL R194, R64, -INF , !P5 ;  /* 0xff80000040c27808 */ /* 0x000fe20006800000 */
[----:B------:R-:W-:Y:S01]  /*d840*/  IMAD.MOV.U32 R64, RZ, RZ, R200 ;  /* 0x000000ffff407224 */ /* 0x000fe200078e00c8 */
[----:B------:R-:W-:Y:S01]  /*d850*/  FSEL R195, R65, -INF , !P3 ;  /* 0xff80000041c37808 */ /* 0x000fe20005800000 */
[----:B------:R-:W-:Y:S01]  /*d860*/  IMAD.MOV.U32 R65, RZ, RZ, R201 ;  /* 0x000000ffff417224 */ /* 0x000fe200078e00c9 */
[----:B------:R-:W-:-:S02]  /*d870*/  ISETP.GE.AND P5, PT, R3, R214, PT ;  /* 0x000000d60300720c */ /* 0x000fc40003fa6270 */
[----:B------:R-:W-:Y:S02]  /*d880*/  ISETP.GE.AND P3, PT, R12, R213, PT ;  /* 0x000000d50c00720c */ /* 0x000fe40003f66270 */
[----:B------:R-:W-:Y:S02]  /*d890*/  FSEL R53, R171, -INF , !P4 ;  /* 0xff800000ab357808 */ /* 0x000fe40006000000 */
[----:B------:R-:W-:Y:S02]  /*d8a0*/  FSEL R167, R167, -INF , !P5 ;  /* 0xff800000a7a77808 */ /* 0x000fe40006800000 */
[----:B------:R-:W-:Y:S02]  /*d8b0*/  FSEL R202, R8, -INF , !P3 ;  /* 0xff80000008ca7808 */ /* 0x000fe40005800000 */
[C---:B------:R-:W-:Y:S02]  /*d8c0*/  ISETP.GE.AND P4, PT, R3.reuse, R215, PT ;  /* 0x000000d70300720c */ /* 0x040fe40003f86270 */
[----:B------:R-:W-:-:S02]  /*d8d0*/  ISETP.GE.AND P5, PT, R3, R213, PT ;  /* 0x000000d50300720c */ /* 0x000fc40003fa6270 */
[----:B------:R-:W-:Y:S02]  /*d8e0*/  LOP3.LUT R8, R65, UR4, R61, 0x96, !PT ;  /* 0x0000000441087c12 */ /* 0x000fe4000f8e963d */
[----:B------:R-:W-:Y:S02]  /*d8f0*/  FSEL R171, R165, -INF , !P4 ;  /* 0xff800000a5ab7808 */ /* 0x000fe40006000000 */
[----:B------:R-:W-:Y:S02]  /*d900*/  ISETP.GE.AND P3, PT, R0, R213, PT ;  /* 0x000000d50000720c */ /* 0x000fe40003f66270 */
[----:B------:R-:W-:Y:S01]  /*d910*/  FSEL R199, R9, -INF , !P5 ;  /* 0xff80000009c77808 */ /* 0x000fe20006800000 */
[----:B------:R-:W-:Y:S01]  /*d920*/  IMAD.WIDE.U32 R8, R8, -0x326172a9, RZ ;  /* 0xcd9e8d5708087825 */ /* 0x000fe200078e00ff */
[----:B------:R-:W-:Y:S02]  /*d930*/  ISETP.GE.AND P4, PT, R12, R214, PT ;  /* 0x000000d60c00720c */ /* 0x000fe40003f86270 */
[----:B------:R-:W-:-:S02]  /*d940*/  FSEL R200, R4, -INF , !P3 ;  /* 0xff80000004c87808 */ /* 0x000fc40005800000 */
[----:B------:R-:W-:Y:S02]  /*d950*/  FSEL R166, R166, -INF , !P4 ;  /* 0xff800000a6a67808 */ /* 0x000fe40006000000 */
[-C--:B------:R-:W-:Y:S02]  /*d960*/  ISETP.GE.AND P3, PT, R3, R212.reuse, PT ;  /* 0x000000d40300720c */ /* 0x080fe40003f66270 */
[----:B------:R-:W-:Y:S02]  /*d970*/  ISETP.GE.AND P4, PT, R12, R212, PT ;  /* 0x000000d40c00720c */ /* 0x000fe40003f86270 */
[----:B------:R-:W-:Y:S02]  /*d980*/  LOP3.LUT R3, R207, R216, R9, 0x96, !PT ;  /* 0x000000d8cf037212 */ /* 0x000fe400078e9609 */
[----:B------:R-:W-:Y:S02]  /*d990*/  ISETP.GE.AND P5, PT, R2, R213, PT ;  /* 0x000000d50200720c */ /* 0x000fe40003fa6270 */
[----:B------:R-:W-:Y:S01]  /*d9a0*/  LOP3.LUT R4, R205, R8, R243, 0x96, !PT ;  /* 0x00000008cd047212 */ /* 0x000fe200078e96f3 */
[----:B------:R-:W-:Y:S01]  /*d9b0*/  VIADD R15, R65, 0x76cf5d0a ;  /* 0x76cf5d0a410f7836 */ /* 0x000fe20000000000 */
[----:B------:R-:W-:-:S02]  /*d9c0*/  FSEL R196, R10, -INF , !P4 ;  /* 0xff8000000ac47808 */ /* 0x000fc40006000000 */
[----:B------:R-:W-:Y:S01]  /*d9d0*/  FSEL R169, R11, -INF , !P3 ;  /* 0xff8000000ba97808 */ /* 0x000fe20005800000 */
[----:B------:R-:W-:Y:S01]  /*d9e0*/  IMAD.WIDE.U32 R10, R3, -0x2daee0ad, RZ ;  /* 0xd2511f53030a7825 */ /* 0x000fe200078e00ff */
[----:B------:R-:W-:-:S03]  /*d9f0*/  FSEL R201, R5, -INF , !P5 ;  /* 0xff80000005c97808 */ /* 0x000fc60006800000 */
[----:B------:R-:W-:Y:S02]  /*da00*/  VIADD R14, R65, 0x32370b8f ;  /* 0x32370b8f410e7836 */ /* 0x000fe40000000000 */
[----:B------:R-:W-:Y:S01]  /*da10*/  IMAD.WIDE.U32 R4, R4, -0x2daee0ad, RZ ;  /* 0xd2511f5304047825 */ /* 0x000fe200078e00ff */
[C---:B------:R-:W-:Y:S02]  /*da20*/  ISETP.GE.AND P5, PT, R0.reuse, R214, PT ;  /* 0x000000d60000720c */ /* 0x040fe40003fa6270 */
[----:B------:R-:W-:Y:S02]  /*da30*/  LOP3.LUT R3, R207, R218, R9, 0x96, !PT ;  /* 0x000000dacf037212 */ /* 0x000fe400078e9609 */
[----:B------:R-:W-:Y:S02]  /*da40*/  ISETP.GE.AND P3, PT, R0, R212, PT ;  /* 0x000000d40000720c */ /* 0x000fe40003f66270 */
[----:B------:R-:W-:Y:S02]  /*da50*/  LOP3.LUT R0, R15, R248, R11, 0x96, !PT ;  /* 0x000000f80f007212 */ /* 0x000fe400078e960b */
[----:B------:R-:W-:-:S02]  /*da60*/  LOP3.LUT R10, R14, R10, R5, 0x96, !PT ;  /* 0x0000000a0e0a7212 */ /* 0x000fc400078e9605 */
[----:B------:R-:W-:Y:S01]  /*da70*/  LOP3.LUT R18, R205, R8, R251, 0x96, !PT ;  /* 0x00000008cd127212 */ /* 0x000fe200078e96fb */
[----:B------:R-:W-:Y:S01]  /*da80*/  IMAD.WIDE.U32 R8, R3, -0x2daee0ad, RZ ;  /* 0xd2511f5303087825 */ /* 0x000fe200078e00ff */
[----:B------:R-:W-:-:S03]  /*da90*/  FSEL R170, R6, -INF , !P3 ;  /* 0xff80000006aa7808 */ /* 0x000fc60005800000 */
[----:B------:R-:W-:Y:S01]  /*daa0*/  IMAD.WIDE.U32 R12, R0, -0x326172a9, RZ ;  /* 0xcd9e8d57000c7825 */ /* 0x000fe200078e00ff */
[----:B------:R-:W-:-:S03]  /*dab0*/  ISETP.GE.AND P4, PT, R2, R214, PT ;  /* 0x000000d60200720c */ /* 0x000fc60003f86270 */
[----:B------:R-:W-:Y:S01]  /*dac0*/  IMAD.WIDE.U32 R10, R10, -0x326172a9, RZ ;  /* 0xcd9e8d570a0a7825 */ /* 0x000fe200078e00ff */
[----:B------:R-:W-:Y:S02]  /*dad0*/  ISETP.GE.AND P3, PT, R2, R212, PT ;  /* 0x000000d40200720c */ /* 0x000fe40003f66270 */
[----:B------:R-:W-:Y:S02]  /*dae0*/  LOP3.LUT R2, R209, R242, R13, 0x96, !PT ;  /* 0x000000f2d1027212 */ /* 0x000fe400078e960d */
[----:B------:R-:W-:Y:S01]  /*daf0*/  LOP3.LUT R0, R208, R12, R11, 0x96, !PT ;  /* 0x0000000cd0007212 */ /* 0x000fe200078e960b */
[----:B------:R1:W-:Y:S01]  /*db00*/  STL [R1+0x30], R15 ;  /* 0x0000300f01007387 */ /* 0x0003e20000100800 */
[----:B------:R-:W-:-:S04]  /*db10*/  IMAD.WIDE.U32 R18, R18, -0x2daee0ad, RZ ;  /* 0xd2511f5312127825 */ /* 0x000fc800078e00ff */
[----:B------:R-:W-:Y:S01]  /*db20*/  IMAD.WIDE.U32 R30, R0, -0x2daee0ad, RZ ;  /* 0xd2511f53001e7825 */ /* 0x000fe200078e00ff */
[----:B------:R2:W-:Y:S03]  /*db30*/  STL [R1+0x2c], R14 ;  /* 0x00002c0e01007387 */ /* 0x0005e60000100800 */
[----:B------:R-:W-:Y:S01]  /*db40*/  VIADD R6, R65, 0xa9066899 ;  /* 0xa906689941067836 */ /* 0x000fe20000000000 */
[----:B------:R-:W-:Y:S01]  /*db50*/  LOP3.LUT R8, R14, R8, R19, 0x96, !PT ;  /* 0x000000080e087212 */ /* 0x000fe200078e9613 */
[----:B------:R-:W-:Y:S02]  /*db60*/  IMAD.MOV.U32 R191, RZ, RZ, R20 ;  /* 0x000000ffffbf7224 */ /* 0x000fe400078e0014 */
[----:B------:R-:W-:Y:S01]  /*db70*/  IMAD.MOV.U32 R190, RZ, RZ, R197 ;  /* 0x000000ffffbe7224 */ /* 0x000fe200078e00c5 */
[----:B------:R-:W-:Y:S01]  /*db80*/  FSEL R197, R7, -INF , !P3 ;  /* 0xff80000007c57808 */ /* 0x000fe20005800000 */
[----:B------:R-:W-:Y:S01]  /*db90*/  IMAD.MOV.U32 R192, RZ, RZ, R62 ;  /* 0x000000ffffc07224 */ /* 0x000fe200078e003e */
[----:B------:R-:W-:Y:S01]  /*dba0*/  UISETP.NE.AND UP0, UPT, UR19, 0x3, UPT ;  /* 0x000000031300788c */ /* 0x000fe2000bf05270 */
[----:B------:R-:W-:Y:S01]  /*dbb0*/  IMAD.MOV.U32 R193, RZ, RZ, R22 ;  /* 0x000000ffffc17224 */ /* 0x000fe200078e0016 */
[----:B------:R-:W-:-:S02]  /*dbc0*/  FSEL R174, R66, -INF , !P5 ;  /* 0xff80000042ae7808 */ /* 0x000fc40006800000 */
[----:B----4-:R-:W-:Y:S01]  /*dbd0*/  LOP3.LUT R3, R15, R180, R9, 0x96, !PT ;  /* 0x000000b40f037212 */ /* 0x010fe200078e9609 */
[----:B-1----:R-:W-:-:S04]  /*dbe0*/  VIADD R15, R65, 0xed9eba14 ;  /* 0xed9eba14410f7836 */ /* 0x002fc80000000000 */
[----:B------:R-:W-:-:S04]  /*dbf0*/  IMAD.WIDE.U32 R12, R3, -0x326172a9, RZ ;  /* 0xcd9e8d57030c7825 */ /* 0x000fc800078e00ff */
[----:B------:R-:W-:Y:S01]  /*dc00*/  IMAD.WIDE.U32 R2, R2, -0x2daee0ad, RZ ;  /* 0xd2511f5302027825 */ /* 0x000fe200078e00ff */
[----:B------:R-:W-:Y:S01]  /*dc10*/  STL [R1+0x28], R15 ;  /* 0x0000280f01007387 */ /* 0x000fe20000100800 */
[----:B--2---:R-:W-:-:S03]  /*dc20*/  LOP3.LUT R14, R209, R250, R13, 0x96, !PT ;  /* 0x000000fad10e7212 */ /* 0x004fc600078e960d */
[----:B------:R-:W-:Y:S01]  /*dc30*/  LOP3.LUT R5, R15, R4, R3, 0x96, !PT ;  /* 0x000000040f057212 */ /* 0x000fe200078e9603 */
[----:B------:R1:W-:Y:S01]  /*dc40*/  STL [R1+0x24], R6 ;  /* 0x0000240601007387 */ /* 0x0003e20000100800 */
[----:B------:R-:W-:Y:S02]  /*dc50*/  LOP3.LUT R4, R6, R2, R31, 0x96, !PT ;  /* 0x0000000206047212 */ /* 0x000fe400078e961f */
[----:B------:R-:W-:-:S04]  /*dc60*/  FMNMX3.FTZ R13, R220, R40, R38, !PT ;  /* 0x00000028dc0d7276 */ /* 0x000fc80007810026 */
[----:B------:R-:W-:-:S04]  /*dc70*/  FMNMX3.FTZ R13, R13, R50, R32, !PT ;  /* 0x000000320d0d7276 */ /* 0x000fc80007810020 */
[----:B------:R-:W-:Y:S02]  /*dc80*/  FMNMX3.FTZ R13, R13, R178, R58, !PT ;  /* 0x000000b20d0d7276 */ /* 0x000fe4000781003a */
[----:B-1----:R-:W-:-:S04]  /*dc90*/  FMNMX3.FTZ R6, R222, R49, R41, !PT ;  /* 0x00000031de067276 */ /* 0x002fc80007810029 */
[----:B------:R-:W-:-:S04]  /*dca0*/  FMNMX3.FTZ R6, R6, R43, R33, !PT ;  /* 0x0000002b06067276 */ /* 0x000fc80007810021 */
[----:B------:R-:W-:Y:S02]  /*dcb0*/  FMNMX3.FTZ R6, R6, R233, R52, !PT ;  /* 0x000000e906067276 */ /* 0x000fe40007810034 */
[----:B------:R-:W-:Y:S02]  /*dcc0*/  FMNMX3.FTZ R3, R221, R42, R36, !PT ;  /* 0x0000002add037276 */ /* 0x000fe40007810024 */
[----:B------:R-:W-:Y:S02]  /*dcd0*/  FMNMX3.FTZ R6, R6, R47, R203, !PT ;  /* 0x0000002f06067276 */ /* 0x000fe400078100cb */
[----:B------:R-:W-:Y:S02]  /*dce0*/  FMNMX3.FTZ R2, R211, R51, R39, !PT ;  /* 0x00000033d3027276 */ /* 0x000fe40007810027 */
[----:B------:R-:W-:Y:S01]  /*dcf0*/  FMNMX3.FTZ R13, R13, R191, R59, !PT ;  /* 0x000000bf0d0d7276 */ /* 0x000fe2000781003b */
[----:B------:R-:W-:Y:S01]  /*dd00*/  IMAD.WIDE.U32 R8, R8, -0x326172a9, RZ ;  /* 0xcd9e8d5708087825 */ /* 0x000fe200078e00ff */
[----:B------:R-:W-:-:S02]  /*dd10*/  FMNMX3.FTZ R7, R6, R223, R231, !PT ;  /* 0x000000df06077276 */ /* 0x000fc400078100e7 */
[----:B------:R-:W-:Y:S02]  /*dd20*/  FMNMX3.FTZ R3, R3, R48, R34, !PT ;  /* 0x0000003003037276 */ /* 0x000fe40007810022 */
[----:B------:R-:W-:Y:S02]  /*dd30*/  FMNMX3.FTZ R2, R2, R37, R35, !PT ;  /* 0x0000002502027276 */ /* 0x000fe40007810023 */
[----:B------:R-:W-:Y:S02]  /*dd40*/  FMNMX3.FTZ R6, R13, R230, R232, !PT ;  /* 0x000000e60d067276 */ /* 0x000fe400078100e8 */
[----:B------:R-:W-:Y:S02]  /*dd50*/  LOP3.LUT R0, R208, R12, R9, 0x96, !PT ;  /* 0x0000000cd0007212 */ /* 0x000fe400078e9609 */
[----:B------:R-:W-:Y:S02]  /*dd60*/  FMNMX3.FTZ R3, R3, R55, R190, !PT ;  /* 0x0000003703037276 */ /* 0x000fe400078100be */
[----:B------:R-:W-:-:S02]  /*dd70*/  FMNMX3.FTZ R2, R2, R192, R54, !PT ;  /* 0x000000c002027276 */ /* 0x000fc40007810036 */
[----:B------:R-:W-:Y:S02]  /*dd80*/  FMNMX3.FTZ R12, R7, R236, R185, !PT ;  /* 0x000000ec070c7276 */ /* 0x000fe400078100b9 */
        /* <DEDUP_REMOVED lines=9> */
[----:B------:R-:W-:Y:S01]  /*de20*/  FMNMX3.FTZ R6, R6, R200, R201, !PT ;  /* 0x000000c806067276 */ /* 0x000fe200078100c9 */
[----:B------:R-:W-:Y:S06]  /*de30*/  BRA.U !UP0, `(.L_x_391) ;  /* 0x0000000508107547 */ /* 0x000fec000b800000 */
[----:B------:R-:W-:Y:S01]  /*de40*/  UIADD3 UR7, UPT, UPT, UR19, -0x4, URZ ;  /* 0xfffffffc13077890 */ /* 0x000fe2000fffe0ff */
[----:B------:R-:W-:Y:S01]  /*de50*/  MOV R20, UR29 ;  /* 0x0000001d00147c02 */ /* 0x000fe20008000f00 */
[----:B------:R-:W-:Y:S01]  /*de60*/  USHF.L.U32 UR4, UR10, 0x6, URZ ;  /* 0x000000060a047899 */ /* 0x000fe200080006ff */
[----:B------:R-:W-:Y:S01]  /*de70*/  IMAD.U32 R21, RZ, RZ, UR28 ;  /* 0x0000001cff157e24 */ /* 0x000fe2000f8e00ff */
[----:B------:R-:W-:Y:S01]  /*de80*/  USHF.L.U64.HI UR9, UR10, 0x6, UR11 ;  /* 0x000000060a097899 */ /* 0x000fe2000801020b */
[----:B------:R-:W-:Y:S01]  /*de90*/  IMAD.U32 R28, RZ, RZ, UR29 ;  /* 0x0000001dff1c7e24 */ /* 0x000fe2000f8e00ff */
[----:B------:R-:W-:Y:S01]  /*dea0*/  UIMAD.WIDE.U32 UR10, UR4, UR7, URZ ;  /* 0x00000007040a72a5 */ /* 0x000fe2000f8e00ff */
[----:B------:R-:W-:Y:S01]  /*deb0*/  IMAD.U32 R29, RZ, RZ, UR28 ;  /* 0x0000001cff1d7e24 */ /* 0x000fe2000f8e00ff */
[----:B------:R-:W-:-:S04]  /*dec0*/  UIMAD UR9, UR9, UR7, URZ ;  /* 0x00000007090972a4 */ /* 0x000fc8000f8e02ff */
[----:B------:R-:W-:Y:S01]  /*ded0*/  UIADD3 UR8, UPT, UPT, UR11, UR9, URZ ;  /* 0x000000090b087290 */ /* 0x000fe2000fffe0ff */
[----:B------:R-:W-:Y:S02]  /*dee0*/  IMAD.U32 R13, RZ, RZ, UR10 ;  /* 0x0000000aff0d7e24 */ /* 0x000fe4000f8e00ff */
[----:B------:R-:W-:Y:S02]  /*def0*/  IMAD.U32 R3, RZ, RZ, UR10 ;  /* 0x0000000aff037e24 */ /* 0x000fe4000f8e00ff */
[----:B------:R-:W-:Y:S01]  /*df00*/  IMAD.U32 R17, RZ, RZ, UR10 ;  /* 0x0000000aff117e24 */ /* 0x000fe2000f8e00ff */
[----:B------:R-:W-:Y:S01]  /*df10*/  @!P2 LEA R22, P3, R13, R240, 0x1 ;  /* 0x000000f00d16a211 */ /* 0x000fe200078608ff */
[----:B------:R-:W-:Y:S01]  /*df20*/  IMAD.U32 R2, RZ, RZ, UR8 ;  /* 0x00000008ff027e24 */ /* 0x000fe2000f8e00ff */
[----:B------:R-:W-:-:S04]  /*df30*/  MOV R13, UR4 ;  /* 0x00000004000d7c02 */ /* 0x000fc80008000f00 */
[----:B------:R-:W-:Y:S01]  /*df40*/  @!P2 LEA.HI.X R23, R3, R239, R2, 0x1, P3 ;  /* 0x000000ef0317a211 */ /* 0x000fe200018f0c02 */
[----:B------:R-:W-:Y:S01]  /*df50*/  @!P2 IMAD.WIDE.U32 R26, R13, UR7, R20 ;  /* 0x000000070d1aac25 */ /* 0x000fe2000f8e0014 */
[----:B------:R-:W-:-:S03]  /*df60*/  @!P1 LEA R24, P3, R17, R240, 0x1 ;  /* 0x000000f011189211 */ /* 0x000fc600078608ff */
[----:B------:R-:W-:Y:S01]  /*df70*/  @!P1 IMAD.WIDE.U32 R28, R13, UR7, R28 ;  /* 0x000000070d1c9c25 */ /* 0x000fe2000f8e001c */
[-C--:B------:R-:W-:Y:S01]  /*df80*/  @!P1 LEA.HI.X R25, R3, R239.reuse, R2, 0x1, P3 ;  /* 0x000000ef03199211 */ /* 0x080fe200018f0c02 */
[----:B------:R-:W-:Y:S01]  /*df90*/  @!PT LDS RZ, [RZ] ;  /* 0x00000000fffff984 */ /* 0x000fe20000000800 */
[----:B------:R-:W-:Y:S01]  /*dfa0*/  @!PT LDS RZ, [RZ] ;  /* 0x00000000fffff984 */ /* 0x000fe20000000800 */
[----:B------:R-:W-:Y:S01]  /*dfb0*/  @!PT LDS RZ, [RZ] ;  /* 0x00000000fffff984 */ /* 0x000fe20000000800 */
[----:B------:R1:W-:Y:S01]  /*dfc0*/  @!P2 LDGSTS.E.BYPASS.LTC128B.128 [R241+0x6000], desc[UR24][R22.64] ;  /* 0x0600000016f1afae */ /* 0x0003e2000b981a18 */
[----:B------:R-:W-:Y:S02]  /*dfd0*/  @!P2 IADD3 R2, PT, PT, R27, UR9, RZ ;  /* 0x000000091b02ac10 */ /* 0x000fe4000fffe0ff */
[C---:B------:R-:W-:Y:S01]  /*dfe0*/  @!P2 LEA R20, P3, R26.reuse, R240, 0x1 ;  /* 0x000000f01a14a211 */ /* 0x040fe200078608ff */
[----:B------:R2:W-:Y:S01]  /*dff0*/  @P2 STS.128 [R241+0x6000], RZ ;  /* 0x006000fff1002388 */ /* 0x0005e20000000c00 */
[----:B------:R-:W-:Y:S02]  /*e000*/  MOV R27, UR28 ;  /* 0x0000001c001b7c02 */ /* 0x000fe40008000f00 */
[----:B------:R-:W-:Y:S01]  /*e010*/  @!P2 LEA.HI.X R21, R26, R239, R2, 0x1, P3 ;  /* 0x000000ef1a15a211 */ /* 0x000fe200018f0c02 */
[----:B------:R-:W-:Y:S01]  /*e020*/  @!P1 VIADD R2, R29, UR9 ;  /* 0x000000091d029c36 */ /* 0x000fe20008000000 */
[----:B------:R-:W-:Y:S01]  /*e030*/  @!PT LDS RZ, [RZ] ;  /* 0x00000000fffff984 */ /* 0x000fe20000000800 */
[----:B------:R-:W-:Y:S01]  /*e040*/  @!PT LDS RZ, [RZ] ;  /* 0x00000000fffff984 */ /* 0x000fe20000000800 */
[----:B------:R-:W-:Y:S01]  /*e050*/  @!PT LDS RZ, [RZ] ;  /* 0x00000000fffff984 */ /* 0x000fe20000000800 */
[----:B------:R3:W-:Y:S01]  /*e060*/  @!P1 LDGSTS.E.BYPASS.LTC128B.128 [R241+0x7000], desc[UR24][R24.64+0x40] ;  /* 0x0700004018f19fae */ /* 0x0007e2000b981a18 */
[----:B------:R-:W-:-:S03]  /*e070*/  IMAD.U32 R26, RZ, RZ, UR29 ;  /* 0x0000001dff1a7e24 */ /* 0x000fc6000f8e00ff */
[----:B------:R2:W-:Y:S01]  /*e080*/  @P1 STS.128 [R241+0x7000], RZ ;  /* 0x007000fff1001388 */ /* 0x0005e20000000c00 */
[----:B------:R-:W-:Y:S01]  /*e090*/  @!P0 IMAD.WIDE.U32 R26, R13, UR7, R26 ;  /* 0x000000070d1a8c25 */ /* 0x000fe2000f8e001a */
[----:B-1----:R-:W-:-:S04]  /*e0a0*/  @!P1 LEA R22, P3, R28, R240, 0x1 ;  /* 0x000000f01c169211 */ /* 0x002fc800078608ff */
[----:B------:R-:W-:Y:S01]  /*e0b0*/  @!P1 LEA.HI.X R23, R28, R239, R2, 0x1, P3 ;  /* 0x000000ef1c179211 */ /* 0x000fe200018f0c02 */
[----:B------:R-:W-:Y:S01]  /*e0c0*/  IMAD.U32 R2, RZ, RZ, UR10 ;  /* 0x0000000aff027e24 */ /* 0x000fe2000f8e00ff */
[----:B------:R-:W-:Y:S01]  /*e0d0*/  @!P0 LEA R28, P3, R3, R240, 0x1 ;  /* 0x000000f0031c8211 */ /* 0x000fe200078608ff */
[----:B------:R-:W-:-:S05]  /*e0e0*/  IMAD.U32 R3, RZ, RZ, UR8 ;  /* 0x00000008ff037e24 */ /* 0x000fca000f8e00ff */
[-C--:B------:R-:W-:Y:S02]  /*e0f0*/  @!P0 LEA.HI.X R29, R2, R239.reuse, R3, 0x1, P3 ;  /* 0x000000ef021d8211 */ /* 0x080fe400018f0c03 */
[C---:B---3--:R-:W-:Y:S02]  /*e100*/  @!P0 LEA R24, P3, R26.reuse, R240, 0x1 ;  /* 0x000000f01a188211 */ /* 0x048fe400078608ff */
[----:B------:R-:W-:Y:S01]  /*e110*/  @!P0 IADD3 R2, PT, PT, R27, UR9, RZ ;  /* 0x000000091b028c10 */ /* 0x000fe2000fffe0ff */
        /* <DEDUP_REMOVED lines=22> */
.L_x_391:
[----:B------:R-:W3:Y:S01]  /*e280*/  LDL.LU R2, [R1+0x18] ;  /* 0x0000180001027983 */ /* 0x000ee20000300800 */
[----:B------:R-:W-:Y:S01]  /*e290*/  IMAD.MOV.U32 R26, RZ, RZ, R198 ;  /* 0x000000ffff1a7224 */ /* 0x000fe200078e00c6 */
[----:B------:R-:W-:Y:S02]  /*e2a0*/  FMNMX3.FTZ R3, R16, R186, R53, !PT ;  /* 0x000000ba10037276 */ /* 0x000fe40007810035 */
[----:B------:R-:W-:Y:S01]  /*e2b0*/  FSEL R179, R67, -INF , !P4 ;  /* 0xff80000043b37808 */ /* 0x000fe20006000000 */
[----:B------:R-:W4:Y:S01]  /*e2c0*/  LDL.LU R44, [R1+0x20] ;  /* 0x00002000012c7983 */ /* 0x000f220000300800 */
[----:B--2---:R-:W-:Y:S01]  /*e2d0*/  IMAD.WIDE.U32 R28, R0, -0x2daee0ad, RZ ;  /* 0xd2511f53001c7825 */ /* 0x004fe200078e00ff */
[----:B------:R-:W1:Y:S02]  /*e2e0*/  LDCU UR4, c[0x0][0x45c] ;  /* 0x00008b80ff0477ac */ /* 0x000e640008000800 */
[----:B------:R-:W2:Y:S04]  /*e2f0*/  LDL.LU R45, [R1+0x1c] ;  /* 0x00001c00012d7983 */ /* 0x000ea80000300800 */
[----:B------:R1:W-:Y:S04]  /*e300*/  STL [R1+0x38], R227 ;  /* 0x000038e301007387 */ /* 0x0003e80000100800 */
[----:B-1----:R-:W4:Y:S04]  /*e310*/  LDL.LU R227, [R1+0x28] ;  /* 0x0000280001e37983 */ /* 0x002f280000300800 */
[----:B------:R-:W2:Y:S01]  /*e320*/  LDL.LU R226, [R1+0x24] ;  /* 0x0000240001e27983 */ /* 0x000ea20000300800 */
[----:B------:R-:W-:Y:S01]  /*e330*/  FMNMX3.FTZ R3, R3, R166, R167, !PT ;  /* 0x000000a603037276 */ /* 0x000fe200078100a7 */
[----:B------:R-:W-:Y:S01]  /*e340*/  IMAD.WIDE.U32 R16, R4, -0x326172a9, RZ ;  /* 0xcd9e8d5704107825 */ /* 0x000fe200078e00ff */
[----:B------:R-:W-:Y:S01]  /*e350*/  FMNMX3.FTZ R7, R7, R184, R26, !PT ;  /* 0x000000b807077276 */ /* 0x000fe2000781001a */
[----:B------:R-:W1:Y:S01]  /*e360*/  SHFL.BFLY PT, R19, R6, 0x2, 0x1f ;  /* 0x0c401f0006137f89 */ /* 0x000e6200000e0000 */
[----:B------:R-:W-:Y:S01]  /*e370*/  FMNMX3.FTZ R3, R3, R174, R179, !PT ;  /* 0x000000ae03037276 */ /* 0x000fe200078100b3 */
[----:B------:R-:W-:Y:S01]  /*e380*/  IMAD.WIDE.U32 R22, R5, -0x326172a9, RZ ;  /* 0xcd9e8d5705167825 */ /* 0x000fe200078e00ff */
[----:B------:R-:W-:Y:S01]  /*e390*/  FMNMX3.FTZ R7, R7, R196, R169, !PT ;  /* 0x000000c407077276 */ /* 0x000fe200078100a9 */
[----:B------:R-:W1:Y:S01]  /*e3a0*/  SHFL.BFLY PT, R21, R12, 0x2, 0x1f ;  /* 0x0c401f000c157f89 */ /* 0x000e6200000e0000 */
[----:B------:R-:W-:Y:S01]  /*e3b0*/  PRMT R13, R16, 0x7771, RZ ;  /* 0x00007771100d7816 */ /* 0x000fe200000000ff */
[----:B------:R-:W-:Y:S01]  /*e3c0*/  IMAD.MOV.U32 R67, RZ, RZ, R187 ;  /* 0x000000ffff437224 */ /* 0x000fe200078e00bb */
[----:B------:R-:W-:Y:S01]  /*e3d0*/  FMNMX3.FTZ R0, R7, R170, R197, !PT ;  /* 0x000000aa07007276 */ /* 0x000fe200078100c5 */
[----:B------:R-:W1:Y:S01]  /*e3e0*/  SHFL.BFLY PT, R4, R3, 0x2, 0x1f ;  /* 0x0c401f0003047f89 */ /* 0x000e6200000e0000 */
[----:B------:R-:W-:Y:S01]  /*e3f0*/  LOP3.LUT R215, R206, R10, R23, 0x96, !PT ;  /* 0x0000000aced77212 */ /* 0x000fe200078e9617 */
[----:B------:R-:W-:-:S02]  /*e400*/  IMAD.MOV.U32 R10, RZ, RZ, R16 ;  /* 0x000000ffff0a7224 */ /* 0x000fc400078e0010 */
[----:B------:R-:W1:Y:S03]  /*e410*/  SHFL.BFLY PT, R9, R0, 0x2, 0x1f ;  /* 0x0c401f0000097f89 */ /* 0x000e6600000e0000 */
[----:B------:R-:W-:-:S04]  /*e420*/  LOP3.LUT R10, R10, 0xff, RZ, 0xc0, !PT ;  /* 0x000000ff0a0a7812 */ /* 0x000fc800078ec0ff */
[----:B------:R-:W-:Y:S02]  /*e430*/  PRMT R13, R10, 0x5410, R13 ;  /* 0x000054100a0d7816 */ /* 0x000fe4000000000d */
[----:B-1----:R-:W-:Y:S02]  /*e440*/  FMNMX.FTZ R19, R6, R19, !PT ;  /* 0x0000001306137209 */ /* 0x002fe40007810000 */
[----:B------:R-:W-:Y:S02]  /*e450*/  FMNMX.FTZ R21, R12, R21, !PT ;  /* 0x000000150c157209 */ /* 0x000fe40007810000 */
[----:B------:R-:W-:-:S03]  /*e460*/  FMNMX.FTZ R4, R3, R4, !PT ;  /* 0x0000000403047209 */ /* 0x000fc60007810000 */
[----:B------:R-:W1:Y:S01]  /*e470*/  SHFL.BFLY PT, R164, R21, 0x1, 0x1f ;  /* 0x0c201f0015a47f89 */ /* 0x000e6200000e0000 */
[----:B------:R-:W-:-:S03]  /*e480*/  FMNMX.FTZ R9, R0, R9, !PT ;  /* 0x0000000900097209 */ /* 0x000fc60007810000 */
[----:B------:R-:W1:Y:S04]  /*e490*/  SHFL.BFLY PT, R3, R4, 0x1, 0x1f ;  /* 0x0c201f0004037f89 */ /* 0x000e6800000e0000 */
[----:B------:R-:W1:Y:S02]  /*e4a0*/  SHFL.BFLY PT, R0, R9, 0x1, 0x1f ;  /* 0x0c201f0009007f89 */ /* 0x000e6400000e0000 */
[----:B-1----:R-:W-:Y:S02]  /*e4b0*/  FMNMX.FTZ R164, R21, R164, !PT ;  /* 0x000000a415a47209 */ /* 0x002fe40007810000 */
[----:B------:R-:W-:-:S03]  /*e4c0*/  FMNMX.FTZ R3, R4, R3, !PT ;  /* 0x0000000304037209 */ /* 0x000fc60007810000 */
[C---:B------:R-:W-:Y:S01]  /*e4d0*/  FMUL.FTZ R214, R164.reuse, UR4 ;  /* 0x00000004a4d67c20 */ /* 0x040fe20008410000 */
[----:B------:R-:W-:Y:S02]  /*e4e0*/  FSETP.NEU.FTZ.AND P3, PT, R164, -INF , PT ;  /* 0xff800000a400780b */ /* 0x000fe40003f7d000 */
[----:B------:R-:W-:Y:S01]  /*e4f0*/  FMNMX.FTZ R0, R9, R0, !PT ;  /* 0x0000000009007209 */ /* 0x000fe20007810000 */
[C---:B------:R-:W-:Y:S01]  /*e500*/  FMUL.FTZ R187, R3.reuse, UR4 ;  /* 0x0000000403bb7c20 */ /* 0x040fe20008410000 */
[----:B------:R-:W-:Y:S02]  /*e510*/  FSETP.NEU.FTZ.AND P2, PT, R3, -INF , PT ;  /* 0xff8000000300780b */ /* 0x000fe40003f5d000 */
[C---:B------:R-:W-:Y:S01]  /*e520*/  FSETP.NEU.FTZ.AND P0, PT, R0.reuse, -INF , PT ;  /* 0xff8000000000780b */ /* 0x040fe20003f1d000 */
[----:B------:R-:W-:Y:S01]  /*e530*/  FMUL.FTZ R198, R0, UR4 ;  /* 0x0000000400c67c20 */ /* 0x000fe20008410000 */
[----:B------:R-:W-:Y:S02]  /*e540*/  FSEL R187, R187, RZ, P2 ;  /* 0x000000ffbbbb7208 */ /* 0x000fe40001000000 */
[----:B------:R-:W-:-:S02]  /*e550*/  FSEL R214, R214, RZ, P3 ;  /* 0x000000ffd6d67208 */ /* 0x000fc40001800000 */
[----:B------:R-:W-:Y:S01]  /*e560*/  FSEL R198, R198, RZ, P0 ;  /* 0x000000ffc6c67208 */ /* 0x000fe20000000000 */
[--C-:B------:R-:W-:Y:S01]  /*e570*/  FFMA.FTZ R189, R42, UR4, -R187.reuse ;  /* 0x000000042abd7c23 */ /* 0x100fe200080108bb */
[----:B------:R-:W-:Y:S01]  /*e580*/  FSEL R4, R3, RZ, P2 ;  /* 0x000000ff03047208 */ /* 0x000fe20001000000 */
[----:B------:R-:W-:Y:S01]  /*e590*/  FFMA.FTZ R183, R48, UR4, -R187 ;  /* 0x0000000430b77c23 */ /* 0x000fe200080108bb */
[----:B------:R-:W-:Y:S02]  /*e5a0*/  IMAD.MOV.U32 R48, RZ, RZ, R203 ;  /* 0x000000ffff307224 */ /* 0x000fe400078e00cb */
[----:B------:R-:W-:Y:S01]  /*e5b0*/  FFMA.FTZ R175, R39, UR4, -R198 ;  /* 0x0000000427af7c23 */ /* 0x000fe200080108c6 */
[--C-:B------:R-:W-:Y:S01]  /*e5c0*/  FFMA.FTZ R203, R49, UR4, -R214.reuse ;  /* 0x0000000431cb7c23 */ /* 0x100fe200080108d6 */
[--C-:B------:R-:W-:Y:S01]  /*e5d0*/  FFMA.FTZ R188, R41, UR4, -R214.reuse ;  /* 0x0000000429bc7c23 */ /* 0x100fe200080108d6 */
[----:B------:R-:W-:Y:S01]  /*e5e0*/  FFMA.FTZ R172, R43, UR4, -R214 ;  /* 0x000000042bac7c23 */ /* 0x000fe200080108d6 */
[----:B------:R-:W-:Y:S01]  /*e5f0*/  FADD.FTZ R4, R221, -R4 ;  /* 0x80000004dd047221 */ /* 0x000fe20000010000 */
[----:B------:R-:W-:Y:S01]  /*e600*/  MOV R43, R186 ;  /* 0x000000ba002b7202 */ /* 0x000fe20000000f00 */
[----:B------:R-:W-:-:S02]  /*e610*/  IMAD.MOV.U32 R39, RZ, RZ, R184 ;  /* 0x000000ffff277224 */ /* 0x000fc400078e00b8 */
[----:B------:R-:W-:Y:S01]  /*e620*/  FFMA.FTZ R177, R33, UR4, -R214 ;  /* 0x0000000421b17c23 */ /* 0x000fe200080108d6 */
[----:B------:R-:W-:Y:S02]  /*e630*/  IMAD.MOV.U32 R221, RZ, RZ, R178 ;  /* 0x000000ffffdd7224 */ /* 0x000fe400078e00b2 */
[--C-:B------:R-:W-:Y:S01]  /*e640*/  FFMA.FTZ R182, R34, UR4, -R187.reuse ;  /* 0x0000000422b67c23 */ /* 0x100fe200080108bb */
[----:B------:R-:W-:Y:S01]  /*e650*/  FFMA.FTZ R184, R36, UR4, -R187 ;  /* 0x0000000424b87c23 */ /* 0x000fe200080108bb */
[--C-:B------:R-:W-:Y:S01]  /*e660*/  FFMA.FTZ R181, R37, UR4, -R198.reuse ;  /* 0x0000000425b57c23 */ /* 0x100fe200080108c6 */
[----:B------:R-:W-:Y:S01]  /*e670*/  FFMA.FTZ R178, R35, UR4, -R198 ;  /* 0x0000000423b27c23 */ /* 0x000fe200080108c6 */
[----:B------:R-:W-:Y:S01]  /*e680*/  MUFU.EX2 R175, R175 ;  /* 0x000000af00af7308 */ /* 0x000fe20000000800 */
[----:B------:R-:W-:Y:S01]  /*e690*/  MOV R49, R190 ;  /* 0x000000be00317202 */ /* 0x000fe20000000f00 */
[----:B------:R-:W-:Y:S02]  /*e6a0*/  IMAD.MOV.U32 R41, RZ, RZ, R192 ;  /* 0x000000ffff297224 */ /* 0x000fe400078e00c0 */
[----:B------:R-:W-:Y:S01]  /*e6b0*/  FMUL.FTZ R192, R4, UR4 ;  /* 0x0000000404c07c20 */ /* 0x000fe20008410000 */
[----:B------:R-:W-:Y:S04]  /*e6c0*/  MUFU.EX2 R203, R203 ;  /* 0x000000cb00cb7308 */ /* 0x000fe80000000800 */
        /* <DEDUP_REMOVED lines=9> */
[----:B------:R-:W1:Y:S02]  /*e760*/  MUFU.EX2 R192, R192 ;  /* 0x000000c000c07308 */ /* 0x000e640000000800 */
[-C--:B-1----:R-:W-:Y:S01]  /*e770*/  FMUL.FTZ R150, R150, R192.reuse ;  /* 0x000000c096967220 */ /* 0x082fe20000410000 */
[-C--:B------:R-:W-:Y:S01]  /*e780*/  FMUL.FTZ R151, R151, R192.reuse ;  /* 0x000000c097977220 */ /* 0x080fe20000410000 */
[-C--:B------:R-:W-:Y:S01]  /*e790*/  FMUL.FTZ R134, R134, R192.reuse ;  /* 0x000000c086867220 */ /* 0x080fe20000410000 */
[----:B------:R-:W-:Y:S01]  /*e7a0*/  FMUL.FTZ R135, R135, R192 ;  /* 0x000000c087877220 */ /* 0x000fe20000410000 */
[----:B---3--:R-:W-:-:S05]  /*e7b0*/  MOV R20, R2 ;  /* 0x0000000200147202 */ /* 0x008fca0000000f00 */
[----:B------:R-:W-:Y:S01]  /*e7c0*/  IMAD.MOV.U32 R42, RZ, RZ, R20 ;  /* 0x000000ffff2a7224 */ /* 0x000fe200078e0014 */
[----:B----4-:R-:W-:Y:S02]  /*e7d0*/  LOP3.LUT R2, R227, R18, R15, 0x96, !PT ;  /* 0x00000012e3027212 */ /* 0x010fe400078e960f */
[----:B------:R-:W-:Y:S02]  /*e7e0*/  LOP3.LUT R15, R204, R22, R17, 0x96, !PT ;  /* 0x00000016cc0f7212 */ /* 0x000fe400078e9611 */
[----:B--2---:R-:W-:Y:S01]  /*e7f0*/  LOP3.LUT R5, R226, R14, R29, 0x96, !PT ;  /* 0x0000000ee2057212 */ /* 0x004fe200078e961d */
[----:B------:R-:W-:Y:S01]  /*e800*/  IMAD.WIDE.U32 R24, R2, -0x326172a9, RZ ;  /* 0xcd9e8d5702187825 */ /* 0x000fe200078e00ff */
[C---:B------:R-:W-:Y:S02]  /*e810*/  PRMT R2, R16.reuse, 0x7773, RZ ;  /* 0x0000777310027816 */ /* 0x040fe400000000ff */
[----:B------:R-:W-:Y:S01]  /*e820*/  PRMT R12, R15, 0x7632, R12 ;  /* 0x000076320f0c7816 */ /* 0x000fe2000000000c */
[----:B------:R-:W-:Y:S01]  /*e830*/  IMAD.WIDE.U32 R22, R5, -0x326172a9, RZ ;  /* 0xcd9e8d5705167825 */ /* 0x000fe200078e00ff */
[----:B------:R-:W-:-:S02]  /*e840*/  PRMT R5, R16, 0x7772, RZ ;  /* 0x0000777210057816 */ /* 0x000fc400000000ff */
[----:B------:R-:W-:Y:S01]  /*e850*/  LOP3.LUT R66, R206, R8, R25, 0x96, !PT ;  /* 0x00000008ce427212 */ /* 0x000fe200078e9619 */
[----:B------:R-:W-:Y:S01]  /*e860*/  IMAD.MOV.U32 R16, RZ, RZ, R22 ;  /* 0x000000ffff107224 */ /* 0x000fe200078e0016 */
[----:B------:R-:W-:Y:S02]  /*e870*/  PRMT R5, R5, 0x5410, R2 ;  /* 0x0000541005057816 */ /* 0x000fe40000000002 */
[----:B------:R-:W1:Y:S01]  /*e880*/  SHFL.BFLY PT, R2, R19, 0x1, 0x1f ;  /* 0x0c201f0013027f89 */ /* 0x000e6200000e0000 */
[C---:B------:R-:W-:Y:S02]  /*e890*/  PRMT R11, R22.reuse, 0x7773, RZ ;  /* 0x00007773160b7816 */ /* 0x040fe400000000ff */
[----:B------:R-:W-:Y:S02]  /*e8a0*/  PRMT R6, R22, 0x7772, RZ ;  /* 0x0000777216067816 */ /* 0x000fe400000000ff */
[----:B------:R-:W-:Y:S02]  /*e8b0*/  LOP3.LUT R8, R204, R24, R23, 0x96, !PT ;  /* 0x00000018cc087212 */ /* 0x000fe400078e9617 */
[----:B------:R-:W-:-:S02]  /*e8c0*/  PRMT R6, R6, 0x5410, R11 ;  /* 0x0000541006067816 */ /* 0x000fc4000000000b */
[C---:B------:R-:W-:Y:S02]  /*e8d0*/  LOP3.LUT R11, R8.reuse, 0xffff, RZ, 0xc0, !PT ;  /* 0x0000ffff080b7812 */ /* 0x040fe400078ec0ff */
[----:B------:R-:W-:Y:S02]  /*e8e0*/  LOP3.LUT R10, R8, 0xff, RZ, 0xc0, !PT ;  /* 0x000000ff080a7812 */ /* 0x000fe400078ec0ff */
[----:B------:R-:W-:Y:S02]  /*e8f0*/  SHF.R.U32.HI R11, RZ, 0x8, R11 ;  /* 0x00000008ff0b7819 */ /* 0x000fe4000001160b */
[C---:B------:R-:W-:Y:S02]  /*e900*/  LOP3.LUT R17, R15.reuse, 0xffff, RZ, 0xc0, !PT ;  /* 0x0000ffff0f117812 */ /* 0x040fe400078ec0ff */
[----:B------:R-:W-:Y:S02]  /*e910*/  PRMT R11, R10, 0x5410, R11 ;  /* 0x000054100a0b7816 */ /* 0x000fe4000000000b */
[----:B------:R-:W2:Y:S01]  /*e920*/  LDC R10, c[0x0][0x4f8] ;  /* 0x00013e00ff0a7b82 */ /* 0x000ea20000000800 */
[----:B------:R-:W-:-:S02]  /*e930*/  LOP3.LUT R14, R15, 0xff, RZ, 0xc0, !PT ;  /* 0x000000ff0f0e7812 */ /* 0x000fc400078ec0ff */
[----:B------:R-:W-:Y:S02]  /*e940*/  PRMT R7, R22, 0x7771, RZ ;  /* 0x0000777116077816 */ /* 0x000fe400000000ff */
[----:B-1----:R-:W-:Y:S01]  /*e950*/  FMNMX.FTZ R2, R19, R2, !PT ;  /* 0x0000000213027209 */ /* 0x002fe20007810000 */
[----:B------:R-:W1:Y:S01]  /*e960*/  LDSM.16.MT88.4 R20, [R210+0x9000] ;  /* 0x00900000d214783b */ /* 0x000e620000004200 */
[----:B------:R-:W-:Y:S02]  /*e970*/  PRMT R19, R8, 0x7632, R19 ;  /* 0x0000763208137816 */ /* 0x000fe40000000013 */
[C---:B------:R-:W-:Y:S01]  /*e980*/  FSETP.NEU.FTZ.AND P1, PT, R2.reuse, -INF , PT ;  /* 0xff8000000200780b */ /* 0x040fe20003f3d000 */
[----:B------:R-:W-:Y:S01]  /*e990*/  FMUL.FTZ R213, R2, UR4 ;  /* 0x0000000402d57c20 */ /* 0x000fe20008410000 */
[----:B------:R-:W-:Y:S02]  /*e9a0*/  SHF.R.U32.HI R8, RZ, 0x18, R8 ;  /* 0x00000018ff087819 */ /* 0x000fe40000011608 */
[----:B------:R-:W-:-:S02]  /*e9b0*/  LOP3.LUT R19, R19, 0xff, RZ, 0xc0, !PT ;  /* 0x000000ff13137812 */ /* 0x000fc400078ec0ff */
[----:B------:R-:W-:Y:S02]  /*e9c0*/  FSEL R213, R213, RZ, P1 ;  /* 0x000000ffd5d57208 */ /* 0x000fe40000800000 */
[----:B------:R-:W-:Y:S02]  /*e9d0*/  PRMT R9, R19, 0x5410, R8 ;  /* 0x0000541013097816 */ /* 0x000fe40000000008 */
[----:B------:R-:W-:Y:S01]  /*e9e0*/  FSEL R19, R164, RZ, P3 ;  /* 0x000000ffa4137208 */ /* 0x000fe20001800000 */
[----:B------:R-:W-:Y:S01]  /*e9f0*/  FFMA.FTZ R165, R38, UR4, -R213 ;  /* 0x0000000426a57c23 */ /* 0x000fe200080108d5 */
[----:B------:R-:W-:Y:S01]  /*ea00*/  SHF.R.U32.HI R15, RZ, 0x18, R15 ;  /* 0x00000018ff0f7819 */ /* 0x000fe2000001160f */
[----:B------:R-:W-:Y:S01]  /*ea10*/  IMAD.MOV.U32 R38, RZ, RZ, R185 ;  /* 0x000000ffff267224 */ /* 0x000fe200078e00b9 */
[----:B------:R-:W-:Y:S01]  /*ea20*/  LOP3.LUT R12, R12, 0xff, RZ, 0xc0, !PT ;  /* 0x000000ff0c0c7812 */ /* 0x000fe200078ec0ff */
[----:B------:R-:W-:Y:S01]  /*ea30*/  FADD.FTZ R8, R222, -R19 ;  /* 0x80000013de087221 */ /* 0x000fe20000010000 */
[----:B------:R-:W-:Y:S01]  /*ea40*/  FFMA.FTZ R185, R51, UR4, -R198 ;  /* 0x0000000433b97c23 */ /* 0x000fe200080108c6 */
[----:B------:R-:W-:Y:S01]  /*ea50*/  FSEL R19, R2, RZ, P1 ;  /* 0x000000ff02137208 */ /* 0x000fe20000800000 */
[----:B------:R-:W-:Y:S01]  /*ea60*/  FFMA.FTZ R180, R40, UR4, -R213 ;  /* 0x0000000428b47c23 */ /* 0x000fe200080108d5 */
[----:B------:R-:W-:Y:S01]  /*ea70*/  PRMT R15, R12, 0x5410, R15 ;  /* 0x000054100c0f7816 */ /* 0x000fe2000000000f */
[--C-:B------:R-:W-:Y:S01]  /*ea80*/  FFMA.FTZ R173, R50, UR4, -R213.reuse ;  /* 0x0000000432ad7c23 */ /* 0x100fe200080108d5 */
[----:B------:R-:W-:Y:S01]  /*ea90*/  FSEL R12, R0, RZ, P0 ;  /* 0x000000ff000c7208 */ /* 0x000fe20000000000 */
[----:B------:R-:W-:Y:S01]  /*eaa0*/  FFMA.FTZ R176, R32, UR4, -R213 ;  /* 0x0000000420b07c23 */ /* 0x000fe200080108d5 */
[----:B--2---:R-:W-:Y:S01]  /*eab0*/  LOP3.LUT R186, R10, 0xff, RZ, 0xc0, !PT ;  /* 0x000000ff0aba7812 */ /* 0x004fe200078ec0ff */
[----:B------:R-:W2:Y:S01]  /*eac0*/  MUFU.EX2 R185, R185 ;  /* 0x000000b900b97308 */ /* 0x000ea20000000800 */
[----:B------:R-:W-:Y:S01]  /*ead0*/  FADD.FTZ R10, R220, -R19 ;  /* 0x80000013dc0a7221 */ /* 0x000fe20000010000 */
[----:B------:R-:W-:Y:S01]  /*eae0*/  FADD.FTZ R12, R211, -R12 ;  /* 0x8000000cd30c7221 */ /* 0x000fe20000010000 */
[----:B------:R-:W-:-:S02]  /*eaf0*/  IMAD.MOV.U32 R222, RZ, RZ, R191 ;  /* 0x000000ffffde7224 */ /* 0x000fc400078e00bf */
[----:B------:R-:W-:Y:S01]  /*eb00*/  FMUL.FTZ R212, R8, UR4 ;  /* 0x0000000408d47c20 */ /* 0x000fe20008410000 */
[----:B------:R-:W-:Y:S01]  /*eb10*/  FMUL.FTZ R191, R10, UR4 ;  /* 0x000000040abf7c20 */ /* 0x000fe20008410000 */
[----:B------:R-:W-:Y:S01]  /*eb20*/  FMUL.FTZ R190, R12, UR4 ;  /* 0x000000040cbe7c20 */ /* 0x000fe20008410000 */
[----:B------:R-:W-:Y:S01]  /*eb30*/  MUFU.EX2 R180, R180 ;  /* 0x000000b400b47308 */ /* 0x000fe20000000800 */
[----:B------:R-:W-:Y:S01]  /*eb40*/  IMAD R186, R186, 0x10000, R186 ;  /* 0x00010000baba7824 */ /* 0x000fe200078e02ba */
[----:B------:R-:W-:Y:S01]  /*eb50*/  LOP3.LUT R16, R16, 0xff, RZ, 0xc0, !PT ;  /* 0x000000ff10107812 */ /* 0x000fe200078ec0ff */
[----:B------:R-:W-:Y:S01]  /*eb60*/  IMAD.MOV.U32 R211, RZ, RZ, R26 ;  /* 0x000000ffffd37224 */ /* 0x000fe200078e001a */
[----:B------:R-:W-:Y:S01]  /*eb70*/  MUFU.EX2 R165, R165 ;  /* 0x000000a500a57308 */ /* 0x000fe20000000800 */
[----:B------:R-:W-:Y:S01]  /*eb80*/  SHF.R.U32.HI R17, RZ, 0x8, R17 ;  /* 0x00000008ff117819 */ /* 0x000fe20000011611 */
[----:B------:R-:W-:Y:S01]  /*eb90*/  IMAD.MOV.U32 R50, RZ, RZ, R28 ;  /* 0x000000ffff327224 */ /* 0x000fe200078e001c */
[----:B------:R-:W-:Y:S01]  /*eba0*/  MOV R51, R29 ;  /* 0x0000001d00337202 */ /* 0x000fe20000000f00 */
[----:B------:R-:W-:Y:S01]  /*ebb0*/  MUFU.EX2 R173, R173 ;  /* 0x000000ad00ad7308 */ /* 0x000fe20000000800 */
[----:B------:R-:W-:Y:S01]  /*ebc0*/  PRMT R7, R16, 0x5410, R7 ;  /* 0x0000541010077816 */ /* 0x000fe20000000007 */
[----:B------:R-:W-:Y:S01]  /*ebd0*/  IMAD.MOV.U32 R28, RZ, RZ, R60 ;  /* 0x000000ffff1c7224 */ /* 0x000fe200078e003c */
[----:B------:R-:W-:Y:S01]  /*ebe0*/  MOV R29, R61 ;  /* 0x0000003d001d7202 */ /* 0x000fe20000000f00 */
[----:B------:R-:W-:Y:S01]  /*ebf0*/  MUFU.EX2 R176, R176 ;  /* 0x000000b000b07308 */ /* 0x000fe20000000800 */
[--C-:B------:R-:W-:Y:S01]  /*ec00*/  HSET2.LE.AND R62, R13, R186.reuse, PT ;  /* 0x000000ba0d3e7233 */ /* 0x100fe20003803000 */
[----:B------:R-:W-:Y:S01]  /*ec10*/  VIADD R16, R210, 0x9000 ;  /* 0x00009000d2107836 */ /* 0x000fe20000000000 */
[----:B------:R-:W-:Y:S01]  /*ec20*/  MOV R26, R63 ;  /* 0x0000003f001a7202 */ /* 0x000fe20000000f00 */
[----:B------:R-:W3:Y:S01]  /*ec30*/  MUFU.EX2 R212, R212 ;  /* 0x000000d400d47308 */ /* 0x000ee20000000800 */
[----:B------:R-:W-:Y:S01]  /*ec40*/  PRMT R17, R14, 0x5410, R17 ;  /* 0x000054100e117816 */ /* 0x000fe20000000011 */
[----:B------:R-:W-:Y:S01]  /*ec50*/  FMUL.FTZ R10, R162, R192 ;  /* 0x000000c0a20a7220 */ /* 0x000fe20000410000 */
[--C-:B------:R-:W-:Y:S01]  /*ec60*/  HSET2.LE.AND R61, R15, R186.reuse, PT ;  /* 0x000000ba0f3d7233 */ /* 0x100fe20003803000 */
[----:B------:R-:W4:Y:S01]  /*ec70*/  MUFU.EX2 R191, R191 ;  /* 0x000000bf00bf7308 */ /* 0x000f220000000800 */
[----:B------:R-:W-:Y:S01]  /*ec80*/  LOP3.LUT R13, R6, 0xff00ff, RZ, 0xc0, !PT ;  /* 0x00ff00ff060d7812 */ /* 0x000fe200078ec0ff */
[----:B------:R-:W-:Y:S01]  /*ec90*/  IMAD.MOV.U32 R37, RZ, RZ, R29 ;  /* 0x000000ffff257224 */ /* 0x000fe200078e001d */
[----:B------:R-:W-:Y:S01]  /*eca0*/  HSET2.LE.AND R11, R11, R186, PT ;  /* 0x000000ba0b0b7233 */ /* 0x000fe20003803000 */
[----:B------:R-:W1:Y:S01]  /*ecb0*/  MUFU.EX2 R190, R190 ;  /* 0x000000be00be7308 */ /* 0x000e620000000800 */
[----:B------:R-:W-:Y:S01]  /*ecc0*/  LOP3.LUT R63, R5, 0xff00ff, RZ, 0xc0, !PT ;  /* 0x00ff00ff053f7812 */ /* 0x000fe200078ec0ff */
[----:B------:R-:W-:Y:S01]  /*ecd0*/  FFMA.FTZ R222, R222, UR4, -R213 ;  /* 0x00000004dede7c23 */ /* 0x000fe200080108d5 */
[----:B--2---:R-:W-:-:S02]  /*ece0*/  F2FP.BF16.F32.PACK_AB R14, R175, R185 ;  /* 0x000000b9af0e723e */ /* 0x004fc400000010ff */
[----:B------:R-:W-:Y:S01]  /*ecf0*/  F2FP.BF16.F32.PACK_AB R8, R188, R203 ;  /* 0x000000cbbc08723e */ /* 0x000fe200000010ff */
[-C--:B---3--:R-:W-:Y:S01]  /*ed00*/  FMUL.FTZ R148, R148, R212.reuse ;  /* 0x000000d494947220 */ /* 0x088fe20000410000 */
[--C-:B------:R-:W-:Y:S01]  /*ed10*/  HSET2.LE.AND R6, R7, R186.reuse, PT ;  /* 0x000000ba07067233 */ /* 0x100fe20003803000 */
[----:B------:R-:W-:Y:S01]  /*ed20*/  FMUL.FTZ R149, R149, R212 ;  /* 0x000000d495957220 */ /* 0x000fe20000410000 */
[--C-:B------:R-:W-:Y:S01]  /*ed30*/  HSET2.LE.AND R17, R17, R186.reuse, PT ;  /* 0x000000ba11117233 */ /* 0x100fe20003803000 */
[----:B----4-:R-:W-:Y:S01]  /*ed40*/  FMUL.FTZ R25, R73, R191 ;  /* 0x000000bf49197220 */ /* 0x010fe20000410000 */
[----:B------:R-:W-:Y:S01]  /*ed50*/  LOP3.LUT R61, R14, R61, RZ, 0xc0, !PT ;  /* 0x0000003d0e3d7212 */ /* 0x000fe200078ec0ff */
[----:B------:R-:W-:Y:S01]  /*ed60*/  FMUL.FTZ R29, R77, R191 ;  /* 0x000000bf4d1d7220 */ /* 0x000fe20000410000 */
[--C-:B------:R-:W-:Y:S01]  /*ed70*/  HSET2.LE.AND R7, R13, R186.reuse, PT ;  /* 0x000000ba0d077233 */ /* 0x100fe20003803000 */
[----:B-1----:R-:W-:Y:S01]  /*ed80*/  FMUL.FTZ R18, R154, R190 ;  /* 0x000000be9a127220 */ /* 0x002fe20000410000 */
[----:B------:R-:W-:Y:S01]  /*ed90*/  LOP3.LUT R4, R8, R11, RZ, 0xc0, !PT ;  /* 0x0000000b08047212 */ /* 0x000fe200078ec0ff */
[----:B------:R-:W-:Y:S01]  /*eda0*/  FMUL.FTZ R11, R163, R192 ;  /* 0x000000c0a30b7220 */ /* 0x000fe20000410000 */
[--C-:B------:R-:W-:Y:S01]  /*edb0*/  HSET2.LE.AND R9, R9, R186.reuse, PT ;  /* 0x000000ba09097233 */ /* 0x100fe20003803000 */
[-C--:B------:R-:W-:Y:S01]  /*edc0*/  FMUL.FTZ R19, R155, R190.reuse ;  /* 0x000000be9b137220 */ /* 0x080fe20000410000 */
[----:B------:R-:W-:Y:S01]  /*edd0*/  HSET2.LE.AND R63, R63, R186, PT ;  /* 0x000000ba3f3f7233 */ /* 0x000fe20003803000 */
[----:B------:R-:W-:Y:S01]  /*ede0*/  FMUL.FTZ R27, R75, R190 ;  /* 0x000000be4b1b7220 */ /* 0x000fe20000410000 */
[----:B------:R-:W-:Y:S01]  /*edf0*/  F2FP.BF16.F32.PACK_AB R60, R165, R180 ;  /* 0x000000b4a53c723e */ /* 0x000fe200000010ff */
[----:B------:R-:W-:Y:S01]  /*ee00*/  FMUL.FTZ R40, R92, R191 ;  /* 0x000000bf5c287220 */ /* 0x000fe20000410000 */
[----:B------:R-:W-:Y:S01]  /*ee10*/  F2FP.BF16.F32.PACK_AB R15, R176, R173 ;  /* 0x000000adb00f723e */ /* 0x000fe200000010ff */
[----:B------:R-:W-:Y:S01]  /*ee20*/  FMUL.FTZ R24, R72, R191 ;  /* 0x000000bf48187220 */ /* 0x000fe20000410000 */
[----:B------:R-:W-:Y:S01]  /*ee30*/  F2FP.BF16.F32.PACK_AB R13, R177, R172 ;  /* 0x000000acb10d723e */ /* 0x000fe200000010ff */
[----:B------:R-:W-:Y:S01]  /*ee40*/  IMAD.MOV.U32 R72, RZ, RZ, R48 ;  /* 0x000000ffff487224 */ /* 0x000fe200078e0030 */
[----:B------:R-:W-:Y:S01]  /*ee50*/  F2FP.BF16.F32.PACK_AB R14, R182, R183 ;  /* 0x000000b7b60e723e */ /* 0x000fe200000010ff */
[----:B------:R-:W-:Y:S01]  /*ee60*/  FMUL.FTZ R32, R88, R191 ;  /* 0x000000bf58207220 */ /* 0x000fe20000410000 */
[----:B------:R-:W-:Y:S01]  /*ee70*/  F2FP.BF16.F32.PACK_AB R8, R184, R189 ;  /* 0x000000bdb808723e */ /* 0x000fe200000010ff */
[----:B------:R-:W-:Y:S01]  /*ee80*/  IMAD.MOV.U32 R48, RZ, RZ, R50 ;  /* 0x000000ffff307224 */ /* 0x000fe200078e0032 */
[----:B------:R-:W-:Y:S01]  /*ee90*/  F2FP.BF16.F32.PACK_AB R12, R178, R181 ;  /* 0x000000b5b20c723e */ /* 0x000fe200000010ff */
[----:B------:R-:W-:Y:S01]  /*eea0*/  IMAD.MOV.U32 R88, RZ, RZ, R42 ;  /* 0x000000ffff587224 */ /* 0x000fe200078e002a */
[----:B------:R-:W-:Y:S01]  /*eeb0*/  MOV R220, R193 ;  /* 0x000000c100dc7202 */ /* 0x000fe20000000f00 */
[----:B------:R-:W-:Y:S01]  /*eec0*/  VIADD R193, R210, 0x9020 ;  /* 0x00009020d2c17836 */ /* 0x000fe20000000000 */
[----:B------:R-:W-:Y:S01]  /*eed0*/  LOP3.LUT R60, R60, R17, RZ, 0xc0, !PT ;  /* 0x000000113c3c7212 */ /* 0x000fe200078ec0ff */
[-C--:B------:R-:W-:Y:S01]  /*eee0*/  FMUL.FTZ R17, R153, R191.reuse ;  /* 0x000000bf99117220 */ /* 0x080fe20000410000 */
[----:B------:R-:W-:Y:S01]  /*eef0*/  LOP3.LUT R62, R15, R62, RZ, 0xc0, !PT ;  /* 0x0000003e0f3e7212 */ /* 0x000fe200078ec0ff */
[----:B------:R-:W-:Y:S01]  /*ef00*/  FMUL.FTZ R15, R159, R190 ;  /* 0x000000be9f0f7220 */ /* 0x000fe20000410000 */
[----:B------:R-:W-:Y:S01]  /*ef10*/  LOP3.LUT R6, R13, R6, RZ, 0xc0, !PT ;  /* 0x000000060d067212 */ /* 0x000fe200078ec0ff */
[----:B------:R-:W-:Y:S01]  /*ef20*/  FMUL.FTZ R13, R157, R191 ;  /* 0x000000bf9d0d7220 */ /* 0x000fe20000410000 */
[----:B------:R-:W-:Y:S01]  /*ef30*/  LOP3.LUT R7, R14, R7, RZ, 0xc0, !PT ;  /* 0x000000070e077212 */ /* 0x000fe200078ec0ff */
[----:B------:R-:W-:Y:S01]  /*ef40*/  FMUL.FTZ R14, R158, R190 ;  /* 0x000000be9e0e7220 */ /* 0x000fe20000410000 */
[----:B------:R-:W-:Y:S01]  /*ef50*/  LOP3.LUT R5, R8, R9, RZ, 0xc0, !PT ;  /* 0x0000000908057212 */ /* 0x000fe200078ec0ff */
[-C--:B------:R-:W-:Y:S01]  /*ef60*/  FMUL.FTZ R8, R160, R212.reuse ;  /* 0x000000d4a0087220 */ /* 0x080fe20000410000 */
[----:B------:R-:W-:Y:S01]  /*ef70*/  LOP3.LUT R63, R12, R63, RZ, 0xc0, !PT ;  /* 0x0000003f0c3f7212 */ /* 0x000fe200078ec0ff */
[----:B------:R-:W-:Y:S01]  /*ef80*/  FMUL.FTZ R9, R161, R212 ;  /* 0x000000d4a1097220 */ /* 0x000fe20000410000 */
[----:B------:R-:W-:Y:S01]  /*ef90*/  @P6 IADD3 R193, PT, PT, R16, -0x20, RZ ;  /* 0xffffffe010c16810 */ /* 0x000fe20007ffe0ff */
[-C--:B------:R-:W-:Y:S01]  /*efa0*/  FMUL.FTZ R12, R156, R191.reuse ;  /* 0x000000bf9c0c7220 */ /* 0x080fe20000410000 */
[-C--:B------:R-:W-:Y:S01]  /*efb0*/  FMUL.FTZ R16, R152, R191.reuse ;  /* 0x000000bf98107220 */ /* 0x080fe20000410000 */
[----:B------:R-:W-:Y:S01]  /*efc0*/  MOV R36, R28 ;  /* 0x0000001c00247202 */ /* 0x000fe20000000f00 */
[----:B------:R-:W-:Y:S01]  /*efd0*/  FMUL.FTZ R28, R76, R191 ;  /* 0x000000bf4c1c7220 */ /* 0x000fe20000410000 */
[----:B------:R-:W-:Y:S01]  /*efe0*/  MOV R73, R211 ;  /* 0x000000d300497202 */ /* 0x000fe20000000f00 */
[-C--:B------:R-:W-:Y:S01]  /*eff0*/  HMMA.16816.F32.BF16 R8, R4, R20.reuse, R8 ;  /* 0x000000140408723c */ /* 0x080fe20000041808 */
[----:B------:R-:W-:Y:S01]  /*f000*/  MOV R75, R37 ;  /* 0x00000025004b7202 */ /* 0x000fe20000000f00 */
[----:B------:R-:W-:Y:S01]  /*f010*/  FMUL.FTZ R37, R105, R191 ;  /* 0x000000bf69257220 */ /* 0x000fe20000410000 */
[----:B------:R-:W-:Y:S01]  /*f020*/  MOV R211, R39 ;  /* 0x0000002700d37202 */ /* 0x000fe20000000f00 */
[-C--:B------:R-:W-:Y:S01]  /*f030*/  FMUL.FTZ R39, R107, R190.reuse ;  /* 0x000000be6b277220 */ /* 0x080fe20000410000 */
[----:B------:R-:W1:Y:S01]  /*f040*/  LDSM.16.MT88.4 R160, [R193] ;  /* 0x00000000c1a0783b */ /* 0x000e620000004200 */
[----:B------:R-:W-:Y:S01]  /*f050*/  MOV R50, R43 ;  /* 0x0000002b00327202 */ /* 0x000fe20000000f00 */
[----:B------:R-:W-:Y:S01]  /*f060*/  FMUL.FTZ R43, R95, R190 ;  /* 0x000000be5f2b7220 */ /* 0x000fe20000410000 */
[----:B------:R-:W-:Y:S01]  /*f070*/  HMMA.16816.F32.BF16 R12, R60, R20, R12 ;  /* 0x000000143c0c723c */ /* 0x000fe2000004180c */
[----:B------:R-:W2:Y:S01]  /*f080*/  LDSM.16.MT88.4 R152, [R210+0xa000] ;  /* 0x00a00000d298783b */ /* 0x000ea20000004200 */
[----:B------:R-:W-:-:S02]  /*f090*/  IMAD.MOV.U32 R95, RZ, RZ, R52 ;  /* 0x000000ffff5f7224 */ /* 0x000fc400078e0034 */
[----:B------:R-:W-:Y:S01]  /*f0a0*/  FMUL.FTZ R42, R94, R190 ;  /* 0x000000be5e2a7220 */ /* 0x000fe20000410000 */
[----:B------:R-:W-:Y:S01]  /*f0b0*/  MOV R52, R44 ;  /* 0x0000002c00347202 */ /* 0x000fe20000000f00 */
[----:B------:R-:W3:Y:S01]  /*f0c0*/  LDSM.16.MT88.4 R156, [R193+0x1000] ;  /* 0x00100000c19c783b */ /* 0x000ee20000004200 */
[-C--:B------:R-:W-:Y:S01]  /*f0d0*/  FMUL.FTZ R34, R90, R190.reuse ;  /* 0x000000be5a227220 */ /* 0x080fe20000410000 */
[----:B------:R-:W-:Y:S01]  /*f0e0*/  FMUL.FTZ R35, R91, R190 ;  /* 0x000000be5b237220 */ /* 0x000fe20000410000 */
[-C--:B------:R-:W-:Y:S01]  /*f0f0*/  HMMA.16816.F32.BF16 R16, R60, R22.reuse, R16 ;  /* 0x000000163c10723c */ /* 0x080fe20000041810 */
[----:B------:R-:W-:Y:S01]  /*f100*/  MOV R94, R45 ;  /* 0x0000002d005e7202 */ /* 0x000fe20000000f00 */
[----:B------:R-:W-:Y:S01]  /*f110*/  FMUL.FTZ R45, R109, R191 ;  /* 0x000000bf6d2d7220 */ /* 0x000fe20000410000 */
[----:B------:R-:W-:Y:S01]  /*f120*/  MOV R91, R75 ;  /* 0x0000004b005b7202 */ /* 0x000fe20000000f00 */
[-C--:B------:R-:W-:Y:S01]  /*f130*/  FMUL.FTZ R33, R89, R191.reuse ;  /* 0x000000bf59217220 */ /* 0x080fe20000410000 */
[----:B------:R-:W-:Y:S01]  /*f140*/  FMUL.FTZ R44, R108, R191 ;  /* 0x000000bf6c2c7220 */ /* 0x000fe20000410000 */
[----:B------:R-:W-:Y:S01]  /*f150*/  MOV R75, R211 ;  /* 0x000000d3004b7202 */ /* 0x000fe20000000f00 */
[----:B------:R-:W-:Y:S01]  /*f160*/  FMUL.FTZ R136, R136, R191 ;  /* 0x000000bf88887220 */ /* 0x000fe20000410000 */
[----:B------:R-:W-:Y:S01]  /*f170*/  HMMA.16816.F32.BF16 R20, R4, R22, R148 ;  /* 0x000000160414723c */ /* 0x000fe20000041894 */
[----:B------:R-:W-:Y:S01]  /*f180*/  IMAD.MOV.U32 R149, RZ, RZ, R26 ;  /* 0x000000ffff957224 */ /* 0x000fe200078e001a */
[----:B------:R-:W-:Y:S01]  /*f190*/  MOV R151, R31 ;  /* 0x0000001f00977202 */ /* 0x000fe20000000f00 */
[----:B------:R-:W-:-:S02]  /*f1a0*/  IMAD.MOV.U32 R150, RZ, RZ, R30 ;  /* 0x000000ffff967224 */ /* 0x000fc400078e001e */
[-C--:B------:R-:W-:Y:S01]  /*f1b0*/  FMUL.FTZ R30, R78, R190.reuse ;  /* 0x000000be4e1e7220 */ /* 0x080fe20000410000 */
[----:B------:R-:W-:Y:S02]  /*f1c0*/  IMAD.MOV.U32 R78, RZ, RZ, R49 ;  /* 0x000000ffff4e7224 */ /* 0x000fe400078e0031 */
[----:B------:R-:W-:Y:S01]  /*f1d0*/  FMUL.FTZ R26, R74, R190 ;  /* 0x000000be4a1a7220 */ /* 0x000fe20000410000 */
[----:B------:R-:W-:Y:S01]  /*f1e0*/  MOV R49, R51 ;  /* 0x0000003300317202 */ /* 0x000fe20000000f00 */
[----:B------:R-:W-:Y:S01]  /*f1f0*/  IMAD.MOV.U32 R74, RZ, RZ, R36 ;  /* 0x000000ffff4a7224 */ /* 0x000fe200078e0024 */
[----:B------:R-:W-:Y:S01]  /*f200*/  MOV R76, R150 ;  /* 0x00000096004c7202 */ /* 0x000fe20000000f00 */
[----:B------:R-:W-:Y:S02]  /*f210*/  IMAD.MOV.U32 R51, RZ, RZ, R38 ;  /* 0x000000ffff337224 */ /* 0x000fe400078e0026 */
[----:B------:R-:W-:Y:S01]  /*f220*/  FMUL.FTZ R36, R104, R191 ;  /* 0x000000bf68247220 */ /* 0x000fe20000410000 */
[----:B------:R-:W-:-:S02]  /*f230*/  IMAD.MOV.U32 R92, RZ, RZ, R149 ;  /* 0x000000ffff5c7224 */ /* 0x000fc400078e0095 */
[-C--:B------:R-:W-:Y:S01]  /*f240*/  FMUL.FTZ R38, R106, R190.reuse ;  /* 0x000000be6a267220 */ /* 0x080fe20000410000 */
[----:B------:R-:W-:Y:S01]  /*f250*/  IMAD.MOV.U32 R77, RZ, RZ, R151 ;  /* 0x000000ffff4d7224 */ /* 0x000fe200078e0097 */
[----:B------:R-:W-:Y:S01]  /*f260*/  LDSM.16.MT88.4 R104, [R193+0x2000] ;  /* 0x00200000c168783b */ /* 0x000fe20000004200 */
[-C--:B------:R-:W-:Y:S01]  /*f270*/  FMUL.FTZ R31, R79, R190.reuse ;  /* 0x000000be4f1f7220 */ /* 0x080fe20000410000 */
[----:B------:R-:W-:Y:S01]  /*f280*/  MOV R79, R41 ;  /* 0x00000029004f7202 */ /* 0x000fe20000000f00 */
[----:B------:R-:W-:Y:S01]  /*f290*/  FMUL.FTZ R41, R93, R191 ;  /* 0x000000bf5d297220 */ /* 0x000fe20000410000 */
[----:B------:R-:W4:Y:S01]  /*f2a0*/  LDSM.16.MT88.4 R148, [R210+0xb000] ;  /* 0x00b00000d294783b */ /* 0x000f220000004200 */
[----:B------:R-:W-:Y:S02]  /*f2b0*/  IMAD.MOV.U32 R93, RZ, RZ, R46 ;  /* 0x000000ffff5d7224 */ /* 0x000fe400078e002e */
[----:B------:R-:W-:Y:S01]  /*f2c0*/  FMUL.FTZ R46, R110, R190 ;  /* 0x000000be6e2e7220 */ /* 0x000fe20000410000 */
[----:B------:R-:W-:Y:S01]  /*f2d0*/  IMAD.MOV.U32 R110, RZ, RZ, R88 ;  /* 0x000000ffff6e7224 */ /* 0x000fe200078e0058 */
[----:B------:R-:W-:Y:S01]  /*f2e0*/  MOV R88, R76 ;  /* 0x0000004c00587202 */ /* 0x000fe20000000f00 */
[----:B------:R-:W-:Y:S01]  /*f2f0*/  IMAD.MOV.U32 R90, RZ, RZ, R74 ;  /* 0x000000ffff5a7224 */ /* 0x000fe200078e004a */
[----:B------:R-:W-:Y:S01]  /*f300*/  MOV R74, R50 ;  /* 0x00000032004a7202 */ /* 0x000fe20000000f00 */
[----:B------:R-:W-:Y:S01]  /*f310*/  IMAD.MOV.U32 R109, RZ, RZ, R78 ;  /* 0x000000ffff6d7224 */ /* 0x000fe200078e004e */
[----:B------:R-:W-:Y:S01]  /*f320*/  MOV R108, R79 ;  /* 0x0000004f006c7202 */ /* 0x000fe20000000f00 */
[----:B------:R-:W-:-:S02]  /*f330*/  IMAD.MOV.U32 R76, RZ, RZ, R48 ;  /* 0x000000ffff4c7224 */ /* 0x000fc400078e0030 */
[----:B------:R-:W-:Y:S01]  /*f340*/  FMUL.FTZ R48, R120, R191 ;  /* 0x000000bf78307220 */ /* 0x000fe20000410000 */
        /* <DEDUP_REMOVED lines=9> */
[-C--:B------:R-:W-:Y:S01]  /*f3e0*/  FMUL.FTZ R51, R123, R190.reuse ;  /* 0x000000be7b337220 */ /* 0x080fe20000410000 */
[----:B------:R-:W-:Y:S02]  /*f3f0*/  IMAD.MOV.U32 R73, RZ, RZ, R67 ;  /* 0x000000ffff497224 */ /* 0x000fe400078e0043 */
[----:B------:R-:W-:Y:S01]  /*f400*/  FMUL.FTZ R47, R111, R190 ;  /* 0x000000be6f2f7220 */ /* 0x000fe20000410000 */
[-C--:B------:R-:W-:Y:S01]  /*f410*/  FMUL.FTZ R49, R121, R191.reuse ;  /* 0x000000bf79317220 */ /* 0x080fe20000410000 */
[-C--:B------:R-:W-:Y:S01]  /*f420*/  FMUL.FTZ R52, R124, R191.reuse ;  /* 0x000000bf7c347220 */ /* 0x080fe20000410000 */
[----:B------:R-:W-:Y:S01]  /*f430*/  FMUL.FTZ R53, R125, R191 ;  /* 0x000000bf7d357220 */ /* 0x000fe20000410000 */
[----:B------:R-:W-:Y:S01]  /*f440*/  MOV R123, R221 ;  /* 0x000000dd007b7202 */ /* 0x000fe20000000f00 */
[----:B------:R-:W-:Y:S01]  /*f450*/  IMAD.MOV.U32 R67, RZ, RZ, R54 ;  /* 0x000000ffff437224 */ /* 0x000fe200078e0036 */
[----:B------:R-:W-:Y:S01]  /*f460*/  MOV R111, R55 ;  /* 0x00000037006f7202 */ /* 0x000fe20000000f00 */
[----:B------:R-:W-:Y:S01]  /*f470*/  IMAD.MOV.U32 R124, RZ, RZ, R58 ;  /* 0x000000ffff7c7224 */ /* 0x000fe200078e003a */
[----:B------:R-:W-:Y:S01]  /*f480*/  MOV R121, R56 ;  /* 0x0000003800797202 */ /* 0x000fe20000000f00 */
[----:B------:R-:W-:Y:S01]  /*f490*/  IMAD.MOV.U32 R125, RZ, RZ, R57 ;  /* 0x000000ffff7d7224 */ /* 0x000fe200078e0039 */
[----:B------:R-:W-:Y:S01]  /*f4a0*/  MOV R221, R59 ;  /* 0x0000003b00dd7202 */ /* 0x000fe20000000f00 */
        /* <DEDUP_REMOVED lines=9> */
[----:B-1----:R-:W-:Y:S01]  /*f540*/  HMMA.16816.F32.BF16 R24, R60, R160, R24 ;  /* 0x000000a03c18723c */ /* 0x002fe20000041818 */
[----:B------:R-:W-:Y:S01]  /*f550*/  MOV R140, R122 ;  /* 0x0000007a008c7202 */ /* 0x000fe20000000f00 */
[----:B------:R-:W-:Y:S01]  /*f560*/  IMAD.MOV.U32 R122, RZ, RZ, R121 ;  /* 0x000000ffff7a7224 */ /* 0x000fe200078e0079 */
[----:B------:R-:W-:Y:S01]  /*f570*/  MOV R142, R90 ;  /* 0x0000005a008e7202 */ /* 0x000fe20000000f00 */
[----:B------:R-:W-:Y:S01]  /*f580*/  IMAD.MOV.U32 R121, RZ, RZ, R89 ;  /* 0x000000ffff797224 */ /* 0x000fe200078e0059 */
[----:B------:R-:W-:Y:S01]  /*f590*/  MOV R89, R79 ;  /* 0x0000004f00597202 */ /* 0x000fe20000000f00 */
[----:B------:R-:W-:-:S02]  /*f5a0*/  IMAD.MOV.U32 R79, RZ, RZ, R77 ;  /* 0x000000ffff4f7224 */ /* 0x000fc400078e004d */
[----:B------:R-:W-:Y:S01]  /*f5b0*/  FMUL.FTZ R90, R118, R192 ;  /* 0x000000c0765a7220 */ /* 0x000fe20000410000 */
[C---:B------:R-:W-:Y:S01]  /*f5c0*/  HMMA.16816.F32.BF16 R28, R60.reuse, R162, R28 ;  /* 0x000000a23c1c723c */ /* 0x040fe2000004181c */
[----:B------:R-:W-:Y:S02]  /*f5d0*/  IMAD.MOV.U32 R77, RZ, RZ, R65 ;  /* 0x000000ffff4d7224 */ /* 0x000fe400078e0041 */
[-C--:B------:R-:W-:Y:S01]  /*f5e0*/  FMUL.FTZ R65, R69, R212.reuse ;  /* 0x000000d445417220 */ /* 0x080fe20000410000 */
[----:B------:R-:W-:Y:S02]  /*f5f0*/  IMAD.MOV.U32 R127, RZ, RZ, R124 ;  /* 0x000000ffff7f7224 */ /* 0x000fe400078e007c */
[----:B------:R-:W-:Y:S01]  /*f600*/  FMUL.FTZ R69, R81, R212 ;  /* 0x000000d451457220 */ /* 0x000fe20000410000 */
[----:B------:R-:W-:Y:S02]  /*f610*/  IMAD.MOV.U32 R124, RZ, RZ, R75 ;  /* 0x000000ffff7c7224 */ /* 0x000fe400078e004b */
[----:B------:R-:W-:Y:S01]  /*f620*/  FMUL.FTZ R75, R87, R192 ;  /* 0x000000c0574b7220 */ /* 0x000fe20000410000 */
[----:B------:R-:W-:Y:S01]  /*f630*/  IMAD.MOV.U32 R141, RZ, RZ, R89 ;  /* 0x000000ffff8d7224 */ /* 0x000fe200078e0059 */
[----:B--2---:R-:W-:Y:S01]  /*f640*/  HMMA.16816.F32.BF16 R32, R60, R152, R32 ;  /* 0x000000983c20723c */ /* 0x004fe20000041820 */
[----:B------:R-:W-:-:S02]  /*f650*/  IMAD.MOV.U32 R143, RZ, RZ, R91 ;  /* 0x000000ffff8f7224 */ /* 0x000fc400078e005b */
[----:B------:R-:W-:Y:S01]  /*f660*/  FMUL.FTZ R89, R117, R212 ;  /* 0x000000d475597220 */ /* 0x000fe20000410000 */
[----:B------:R-:W-:Y:S01]  /*f670*/  FMUL.FTZ R91, R119, R192 ;  /* 0x000000c0775b7220 */ /* 0x000fe20000410000 */
[----:B------:R-:W-:Y:S01]  /*f680*/  FMUL.FTZ R81, R101, R212 ;  /* 0x000000d465517220 */ /* 0x000fe20000410000 */
[----:B------:R-:W-:Y:S01]  /*f690*/  FFMA.FTZ R220, R220, UR4, -R198 ;  /* 0x00000004dcdc7c23 */ /* 0x000fe200080108c6 */
[----:B------:R-:W-:Y:S01]  /*f6a0*/  FMUL.FTZ R87, R115, R192 ;  /* 0x000000c073577220 */ /* 0x000fe20000410000 */
[----:B------:R-:W-:Y:S01]  /*f6b0*/  FFMA.FTZ R221, R221, UR4, -R213 ;  /* 0x00000004dddd7c23 */ /* 0x000fe200080108d5 */
[C---:B------:R-:W-:Y:S01]  /*f6c0*/  HMMA.16816.F32.BF16 R40, R60.reuse, R154, R40 ;  /* 0x0000009a3c28723c */ /* 0x040fe20000041828 */
[----:B------:R-:W-:Y:S01]  /*f6d0*/  MUFU.EX2 R222, R222 ;  /* 0x000000de00de7308 */ /* 0x000fe20000000800 */
[-C--:B------:R-:W-:Y:S01]  /*f6e0*/  FMUL.FTZ R132, R132, R212.reuse ;  /* 0x000000d484847220 */ /* 0x080fe20000410000 */
[----:B------:R-:W-:Y:S02]  /*f6f0*/  FMUL.FTZ R133, R133, R212 ;  /* 0x000000d485857220 */ /* 0x000fe40000410000 */
[----:B------:R-:W-:Y:S03]  /*f700*/  MUFU.EX2 R220, R220 ;  /* 0x000000dc00dc7308 */ /* 0x000fe60000000800 */
[C---:B---3--:R-:W-:Y:S01]  /*f710*/  HMMA.16816.F32.BF16 R36, R60.reuse, R156, R36 ;  /* 0x0000009c3c24723c */ /* 0x048fe20000041824 */
[----:B------:R-:W-:Y:S07]  /*f720*/  MUFU.EX2 R221, R221 ;  /* 0x000000dd00dd7308 */ /* 0x000fee0000000800 */
[C---:B------:R-:W-:Y:S08]  /*f730*/  HMMA.16816.F32.BF16 R44, R60.reuse, R158, R44 ;  /* 0x0000009e3c2c723c */ /* 0x040ff0000004182c */
[C---:B----4-:R-:W-:Y:S08]  /*f740*/  HMMA.16816.F32.BF16 R48, R60.reuse, R148, R48 ;  /* 0x000000943c30723c */ /* 0x050ff00000041830 */
[C---:B------:R-:W-:Y:S08]  /*f750*/  HMMA.16816.F32.BF16 R52, R60.reuse, R150, R52 ;  /* 0x000000963c34723c */ /* 0x040ff00000041834 */
[C---:B------:R-:W-:Y:S08]  /*f760*/  HMMA.16816.F32.BF16 R56, R60.reuse, R104, R56 ;  /* 0x000000683c38723c */ /* 0x040ff00000041838 */
[----:B------:R-:W-:Y:S01]  /*f770*/  HMMA.16816.F32.BF16 R60, R60, R106, R136 ;  /* 0x0000006a3c3c723c */ /* 0x000fe20000041888 */
[----:B------:R-:W-:Y:S01]  /*f780*/  MOV R138, R120 ;  /* 0x00000078008a7202 */ /* 0x000fe20000000f00 */
[----:B------:R-:W-:Y:S01]  /*f790*/  IMAD.MOV.U32 R137, RZ, RZ, R109 ;  /* 0x000000ffff897224 */ /* 0x000fe200078e006d */
[----:B------:R-:W-:Y:S01]  /*f7a0*/  MOV R120, R88 ;  /* 0x0000005800787202 */ /* 0x000fe20000000f00 */
[----:B------:R-:W-:Y:S01]  /*f7b0*/  IMAD.MOV.U32 R88, RZ, RZ, R78 ;  /* 0x000000ffff587224 */ /* 0x000fe200078e004e */
[----:B------:R-:W-:Y:S01]  /*f7c0*/  MOV R78, R76 ;  /* 0x0000004c004e7202 */ /* 0x000fe20000000f00 */
[----:B------:R-:W-:Y:S01]  /*f7d0*/  IMAD.MOV.U32 R109, RZ, RZ, R66 ;  /* 0x000000ffff6d7224 */ /* 0x000fe200078e0042 */
[----:B------:R-:W-:Y:S01]  /*f7e0*/  MOV R136, R67 ;  /* 0x0000004300887202 */ /* 0x000fe20000000f00 */
[----:B------:R-:W-:Y:S01]  /*f7f0*/  FMUL.FTZ R66, R70, R192 ;  /* 0x000000c046427220 */ /* 0x000fe20000410000 */
[----:B------:R-:W-:Y:S01]  /*f800*/  MOV R76, R64 ;  /* 0x00000040004c7202 */ /* 0x000fe20000000f00 */
[----:B------:R-:W-:Y:S01]  /*f810*/  FMUL.FTZ R64, R68, R212 ;  /* 0x000000d444407220 */ /* 0x000fe20000410000 */
[----:B------:R-:W-:Y:S01]  /*f820*/  FMUL.FTZ R67, R71, R192 ;  /* 0x000000c047437220 */ /* 0x000fe20000410000 */
[----:B------:R-:W-:-:S02]  /*f830*/  IMAD.MOV.U32 R139, RZ, RZ, R122 ;  /* 0x000000ffff8b7224 */ /* 0x000fc400078e007a */
[----:B------:R-:W-:Y:S01]  /*f840*/  FMUL.FTZ R68, R80, R212 ;  /* 0x000000d450447220 */ /* 0x000fe20000410000 */
[-C--:B------:R-:W-:Y:S01]  /*f850*/  FMUL.FTZ R70, R82, R192.reuse ;  /* 0x000000c052467220 */ /* 0x080fe20000410000 */
[----:B------:R-:W-:Y:S01]  /*f860*/  FMUL.FTZ R71, R83, R192 ;  /* 0x000000c053477220 */ /* 0x000fe20000410000 */
[----:B------:R-:W-:Y:S02]  /*f870*/  IMAD.MOV.U32 R122, RZ, RZ, R73 ;  /* 0x000000ffff7a7224 */ /* 0x000fe400078e0049 */
[-C--:B------:R-:W-:Y:S01]  /*f880*/  FMUL.FTZ R73, R85, R212.reuse ;  /* 0x000000d455497220 */ /* 0x080fe20000410000 */
[C---:B------:R-:W-:Y:S01]  /*f890*/  HMMA.16816.F32.BF16 R64, R4.reuse, R160, R64 ;  /* 0x000000a00440723c */ /* 0x040fe20000041840 */
[----:B------:R-:W-:Y:S01]  /*f8a0*/  MOV R161, R125 ;  /* 0x0000007d00a17202 */ /* 0x000fe20000000f00 */
[----:B------:R-:W-:Y:S01]  /*f8b0*/  FMUL.FTZ R80, R100, R212 ;  /* 0x000000d464507220 */ /* 0x000fe20000410000 */
        /* <DEDUP_REMOVED lines=8> */
[C---:B------:R-:W-:Y:S01]  /*f940*/  HMMA.16816.F32.BF16 R68, R4.reuse, R162, R68 ;  /* 0x000000a20444723c */ /* 0x040fe20000041844 */
[----:B------:R-:W-:Y:S01]  /*f950*/  IMAD.MOV.U32 R162, RZ, RZ, R120 ;  /* 0x000000ffffa27224 */ /* 0x000fe200078e0078 */
[----:B------:R-:W-:Y:S01]  /*f960*/  MOV R163, R121 ;  /* 0x0000007900a37202 */ /* 0x000fe20000000f00 */
[----:B------:R-:W-:Y:S01]  /*f970*/  IMAD.MOV.U32 R121, RZ, RZ, R79 ;  /* 0x000000ffff797224 */ /* 0x000fe200078e004f */
[----:B------:R-:W-:Y:S01]  /*f980*/  MOV R126, R88 ;  /* 0x00000058007e7202 */ /* 0x000fe20000000f00 */
[----:B------:R-:W-:Y:S01]  /*f990*/  FMUL.FTZ R79, R99, R192 ;  /* 0x000000c0634f7220 */ /* 0x000fe20000410000 */
[----:B------:R-:W-:Y:S01]  /*f9a0*/  MOV R120, R78 ;  /* 0x0000004e00787202 */ /* 0x000fe20000000f00 */
[----:B------:R-:W-:Y:S01]  /*f9b0*/  FMUL.FTZ R78, R98, R192 ;  /* 0x000000c0624e7220 */ /* 0x000fe20000410000 */
[C---:B------:R-:W-:Y:S01]  /*f9c0*/  HMMA.16816.F32.BF16 R72, R4.reuse, R152, R72 ;  /* 0x000000980448723c */ /* 0x040fe20000041848 */
[----:B------:R-:W-:Y:S01]  /*f9d0*/  IMAD.MOV.U32 R152, RZ, RZ, R76 ;  /* 0x000000ffff987224 */ /* 0x000fe200078e004c */
[----:B------:R-:W-:Y:S01]  /*f9e0*/  MOV R153, R77 ;  /* 0x0000004d00997202 */ /* 0x000fe20000000f00 */
[-C--:B------:R-:W-:Y:S01]  /*f9f0*/  FMUL.FTZ R76, R96, R212.reuse ;  /* 0x000000d4604c7220 */ /* 0x080fe20000410000 */
[-C--:B------:R-:W-:Y:S01]  /*fa00*/  FMUL.FTZ R77, R97, R212.reuse ;  /* 0x000000d4614d7220 */ /* 0x080fe20000410000 */
[----:B------:R-:W-:Y:S01]  /*fa10*/  FMUL.FTZ R88, R116, R212 ;  /* 0x000000d474587220 */ /* 0x000fe20000410000 */
[----:B------:R-:W-:Y:S01]  /*fa20*/  IMAD.MOV.U32 R102, RZ, RZ, R162 ;  /* 0x000000ffff667224 */ /* 0x000fe200078e00a2 */
[----:B------:R-:W-:Y:S01]  /*fa30*/  MOV R162, R140 ;  /* 0x0000008c00a27202 */ /* 0x000fe20000000f00 */
[----:B------:R-:W-:Y:S01]  /*fa40*/  IMAD.MOV.U32 R101, RZ, RZ, R160 ;  /* 0x000000ffff657224 */ /* 0x000fe200078e00a0 */
[C---:B------:R-:W-:Y:S01]  /*fa50*/  HMMA.16816.F32.BF16 R80, R4.reuse, R156, R80 ;  /* 0x0000009c0450723c */ /* 0x040fe20000041850 */
[----:B------:R-:W-:Y:S01]  /*fa60*/  IMAD.MOV.U32 R160, RZ, RZ, R95 ;  /* 0x000000ffffa07224 */ /* 0x000fe200078e005f */
[----:B------:R-:W-:Y:S01]  /*fa70*/  MOV R103, R163 ;  /* 0x000000a300677202 */ /* 0x000fe20000000f00 */
[-C--:B------:R-:W-:Y:S01]  /*fa80*/  FMUL.FTZ R96, R144, R212.reuse ;  /* 0x000000d490607220 */ /* 0x080fe20000410000 */
[----:B------:R-:W-:Y:S01]  /*fa90*/  FMUL.FTZ R97, R145, R212 ;  /* 0x000000d491617220 */ /* 0x000fe20000410000 */
[-C--:B------:R-:W-:Y:S01]  /*faa0*/  FMUL.FTZ R98, R146, R192.reuse ;  /* 0x000000c092627220 */ /* 0x080fe20000410000 */
[----:B------:R-:W-:Y:S01]  /*fab0*/  FMUL.FTZ R99, R147, R192 ;  /* 0x000000c093637220 */ /* 0x000fe20000410000 */
[----:B------:R-:W-:Y:S01]  /*fac0*/  MOV R163, R110 ;  /* 0x0000006e00a37202 */ /* 0x000fe20000000f00 */
[C---:B------:R-:W-:Y:S01]  /*fad0*/  HMMA.16816.F32.BF16 R76, R4.reuse, R154, R76 ;  /* 0x0000009a044c723c */ /* 0x040fe2000004184c */
[----:B------:R-:W-:Y:S01]  /*fae0*/  MOV R154, R161 ;  /* 0x000000a1009a7202 */ /* 0x000fe20000000f00 */
[----:B------:R-:W-:Y:S01]  /*faf0*/  IMAD.MOV.U32 R155, RZ, RZ, R136 ;  /* 0x000000ffff9b7224 */ /* 0x000fe200078e0088 */
[----:B------:R-:W-:Y:S01]  /*fb00*/  MOV R161, R94 ;  /* 0x0000005e00a17202 */ /* 0x000fe20000000f00 */
[----:B------:R-:W-:Y:S01]  /*fb10*/  IMAD.MOV.U32 R136, RZ, RZ, R93 ;  /* 0x000000ffff887224 */ /* 0x000fe200078e005d */
[----:B------:R-:W-:Y:S01]  /*fb20*/  MOV R156, R154 ;  /* 0x0000009a009c7202 */ /* 0x000fe20000000f00 */
[-C--:B------:R-:W-:Y:S01]  /*fb30*/  FMUL.FTZ R84, R112, R212.reuse ;  /* 0x000000d470547220 */ /* 0x080fe20000410000 */
[----:B------:R-:W-:Y:S01]  /*fb40*/  FMUL.FTZ R85, R113, R212 ;  /* 0x000000d471557220 */ /* 0x000fe20000410000 */
[C---:B------:R-:W-:Y:S01]  /*fb50*/  HMMA.16816.F32.BF16 R88, R4.reuse, R148, R88 ;  /* 0x000000940458723c */ /* 0x040fe20000041858 */
[----:B------:R-:W-:Y:S01]  /*fb60*/  IMAD.MOV.U32 R148, RZ, RZ, R152 ;  /* 0x000000ffff947224 */ /* 0x000fe200078e0098 */
[----:B------:R-:W-:Y:S01]  /*fb70*/  MOV R152, R137 ;  /* 0x0000008900987202 */ /* 0x000fe20000000f00 */
[----:B------:R-:W-:Y:S01]  /*fb80*/  FMUL.FTZ R86, R114, R192 ;  /* 0x000000c072567220 */ /* 0x000fe20000410000 */
[----:B------:R-:W-:Y:S01]  /*fb90*/  MOV R149, R153 ;  /* 0x0000009900957202 */ /* 0x000fe20000000f00 */
[----:B------:R-:W-:Y:S01]  /*fba0*/  IMAD.MOV.U32 R153, RZ, RZ, R138 ;  /* 0x000000ffff997224 */ /* 0x000fe200078e008a */
[----:B------:R-:W-:Y:S01]  /*fbb0*/  MOV R154, R152 ;  /* 0x00000098009a7202 */ /* 0x000fe20000000f00 */
[----:B------:R-:W-:Y:S01]  /*fbc0*/  IMAD.MOV.U32 R138, RZ, RZ, R111 ;  /* 0x000000ffff8a7224 */ /* 0x000fe200078e006f */
[----:B------:R-:W-:Y:S01]  /*fbd0*/  MOV R152, R162 ;  /* 0x000000a200987202 */ /* 0x000fe20000000f00 */
[----:B------:R-:W-:Y:S01]  /*fbe0*/  IMAD.WIDE.U32 R110, R215, -0x2daee0ad, RZ ;  /* 0xd2511f53d76e7825 */ /* 0x000fe200078e00ff */
[----:B------:R-:W-:Y:S01]  /*fbf0*/  MOV R162, R160 ;  /* 0x000000a000a27202 */ /* 0x000fe20000000f00 */
[C---:B------:R-:W-:Y:S01]  /*fc00*/  HMMA.16816.F32.BF16 R96, R4.reuse, R104, R96 ;  /* 0x000000680460723c */ /* 0x040fe20000041860 */
[----:B------:R-:W-:Y:S01]  /*fc10*/  MOV R160, R136 ;  /* 0x0000008800a07202 */ /* 0x000fe20000000f00 */
[----:B------:R-:W-:Y:S01]  /*fc20*/  VIADD R140, R149, 0x646e171e ;  /* 0x646e171e958c7836 */ /* 0x000fe20000000000 */
[----:B------:R-:W-:Y:S01]  /*fc30*/  MOV R136, R139 ;  /* 0x0000008b00887202 */ /* 0x000fe20000000f00 */
[----:B------:R-:W-:Y:S01]  /*fc40*/  IMAD.MOV.U32 R139, RZ, RZ, R141 ;  /* 0x000000ffff8b7224 */ /* 0x000fe200078e008d */
[----:B------:R-:W-:Y:S01]  /*fc50*/  MOV R141, R126 ;  /* 0x0000007e008d7202 */ /* 0x000fe20000000f00 */
[----:B------:R-:W-:Y:S01]  /*fc60*/  IMAD.MOV.U32 R126, RZ, RZ, R124 ;  /* 0x000000ffff7e7224 */ /* 0x000fe200078e007c */
[----:B------:R-:W-:Y:S01]  /*fc70*/  MOV R124, R123 ;  /* 0x0000007b007c7202 */ /* 0x000fe20000000f00 */
[----:B------:R-:W-:Y:S01]  /*fc80*/  IMAD.MOV.U32 R123, RZ, RZ, R122 ;  /* 0x000000ffff7b7224 */ /* 0x000fe200078e007a */
[----:B------:R-:W-:Y:S01]  /*fc90*/  MOV R122, R108 ;  /* 0x0000006c007a7202 */ /* 0x000fe20000000f00 */
[----:B------:R-:W-:Y:S01]  /*fca0*/  IMAD.MOV.U32 R108, RZ, RZ, R110 ;  /* 0x000000ffff6c7224 */ /* 0x000fe200078e006e */
[----:B------:R-:W-:Y:S01]  /*fcb0*/  LOP3.LUT R100, R140, R102, R111, 0x96, !PT ;  /* 0x000000668c647212 */ /* 0x000fe200078e966f */
[----:B------:R-:W-:Y:S01]  /*fcc0*/  FFMA.FTZ R104, R101, UR4, -R213 ;  /* 0x0000000465687c23 */ /* 0x000fe200080108d5 */
[----:B------:R-:W-:Y:S01]  /*fcd0*/  PRMT R102, R110, 0x7773, RZ ;  /* 0x000077736e667816 */ /* 0x000fe200000000ff */
[----:B------:R-:W-:Y:S01]  /*fce0*/  FFMA.FTZ R215, R156, UR4, -R198 ;  /* 0x000000049cd77c23 */ /* 0x000fe200080108c6 */
[C---:B------:R-:W-:Y:S01]  /*fcf0*/  PRMT R101, R110.reuse, 0x7772, RZ ;  /* 0x000077726e657816 */ /* 0x040fe200000000ff */
[----:B------:R-:W-:Y:S01]  /*fd00*/  IMAD.MOV.U32 R157, RZ, RZ, R155 ;  /* 0x000000ffff9d7224 */ /* 0x000fe200078e009b */
[----:B------:R-:W-:Y:S01]  /*fd10*/  MOV R137, R92 ;  /* 0x0000005c00897202 */ /* 0x000fe20000000f00 */
[----:B------:R-:W-:Y:S01]  /*fd20*/  IMAD.MOV.U32 R155, RZ, RZ, R153 ;  /* 0x000000ffff9b7224 */ /* 0x000fe200078e0099 */
[----:B------:R-:W-:Y:S01]  /*fd30*/  PRMT R103, R110, 0x7771, RZ ;  /* 0x000077716e677816 */ /* 0x000fe200000000ff */
[----:B------:R-:W-:Y:S01]  /*fd40*/  IMAD.MOV.U32 R153, RZ, RZ, R163 ;  /* 0x000000ffff997224 */ /* 0x000fe200078e00a3 */
[----:B------:R-:W-:Y:S01]  /*fd50*/  LOP3.LUT R108, R108, 0xff, RZ, 0xc0, !PT ;  /* 0x000000ff6c6c7812 */ /* 0x000fe200078ec0ff */
[----:B------:R-:W-:Y:S01]  /*fd60*/  IMAD.MOV.U32 R163, RZ, RZ, R161 ;  /* 0x000000ffffa37224 */ /* 0x000fe200078e00a1 */
[----:B------:R-:W-:Y:S01]  /*fd70*/  PRMT R102, R101, 0x5410, R102 ;  /* 0x0000541065667816 */ /* 0x000fe20000000066 */
[----:B------:R-:W-:Y:S01]  /*fd80*/  IMAD.MOV.U32 R161, RZ, RZ, R137 ;  /* 0x000000ffffa17224 */ /* 0x000fe200078e0089 */
[----:B------:R-:W-:Y:S01]  /*fd90*/  LOP3.LUT R101, R100, 0xffff, RZ, 0xc0, !PT ;  /* 0x0000ffff64657812 */ /* 0x000fe200078ec0ff */
[----:B------:R1:W-:Y:S01]  /*fda0*/  MUFU.EX2 R137, R104 ;  /* 0x0000006800897308 */ /* 0x0003e20000000800 */
[----:B------:R-:W-:Y:S01]  /*fdb0*/  PRMT R103, R108, 0x5410, R103 ;  /* 0x000054106c677816 */ /* 0x000fe20000000067 */
[----:B------:R-:W-:Y:S01]  /*fdc0*/  FFMA.FTZ R108, R127, UR4, -R213 ;  /* 0x000000047f6c7c23 */ /* 0x000fe200080108d5 */
[----:B------:R-:W-:Y:S01]  /*fdd0*/  LOP3.LUT R127, R102, 0xff00ff, RZ, 0xc0, !PT ;  /* 0x00ff00ff667f7812 */ /* 0x000fe200078ec0ff */
[----:B------:R-:W2:Y:S01]  /*fde0*/  MUFU.EX2 R215, R215 ;  /* 0x000000d700d77308 */ /* 0x000ea20000000800 */
[----:B------:R-:W-:Y:S01]  /*fdf0*/  SHF.R.U32.HI R101, RZ, 0x8, R101 ;  /* 0x00000008ff657819 */ /* 0x000fe20000011665 */
[--C-:B------:R-:W-:Y:S01]  /*fe00*/  FFMA.FTZ R105, R125, UR4, -R198.reuse ;  /* 0x000000047d697c23 */ /* 0x100fe200080108c6 */
[----:B------:R-:W-:Y:S01]  /*fe10*/  FFMA.FTZ R102, R157, UR4, -R198 ;  /* 0x000000049d667c23 */ /* 0x000fe200080108c6 */
[C---:B------:R-:W-:Y:S01]  /*fe20*/  HMMA.16816.F32.BF16 R84, R4.reuse, R158, R84 ;  /* 0x0000009e0454723c */ /* 0x040fe20000041854 */
[----:B------:R-:W-:Y:S01]  /*fe30*/  IMAD.MOV.U32 R159, RZ, RZ, R155 ;  /* 0x000000ffff9f7224 */ /* 0x000fe200078e009b */
[----:B------:R-:W-:Y:S01]  /*fe40*/  MOV R155, R136 ;  /* 0x00000088009b7202 */ /* 0x000fe20000000f00 */
[----:B------:R-:W-:Y:S01]  /*fe50*/  MUFU.EX2 R145, R102 ;  /* 0x0000006600917308 */ /* 0x000fe20000000800 */
[----:B------:R-:W-:Y:S01]  /*fe60*/  SHF.R.U32.HI R125, RZ, 0x18, R100 ;  /* 0x00000018ff7d7819 */ /* 0x000fe20000011664 */
[-C--:B------:R-:W-:Y:S01]  /*fe70*/  FMUL.FTZ R92, R128, R212.reuse ;  /* 0x000000d4805c7220 */ /* 0x080fe20000410000 */
[----:B-1----:R-:W-:Y:S01]  /*fe80*/  LOP3.LUT R104, R100, 0xff, RZ, 0xc0, !PT ;  /* 0x000000ff64687812 */ /* 0x002fe200078ec0ff */
[----:B------:R-:W1:Y:S01]  /*fe90*/  MUFU.EX2 R136, R105 ;  /* 0x0000006900887308 */ /* 0x000e620000000800 */
[--C-:B------:R-:W-:Y:S01]  /*fea0*/  HSET2.LE.AND R127, R127, R186.reuse, PT ;  /* 0x000000ba7f7f7233 */ /* 0x100fe20003803000 */
[----:B------:R-:W-:Y:S01]  /*feb0*/  FMUL.FTZ R93, R129, R212 ;  /* 0x000000d4815d7220 */ /* 0x000fe20000410000 */
[----:B------:R-:W-:Y:S01]  /*fec0*/  PRMT R101, R104, 0x5410, R101 ;  /* 0x0000541068657816 */ /* 0x000fe20000000065 */
[----:B------:R-:W3:Y:S01]  /*fed0*/  MUFU.EX2 R144, R108 ;  /* 0x0000006c00907308 */ /* 0x000ee20000000800 */
[----:B------:R-:W-:Y:S01]  /*fee0*/  PRMT R104, R100, 0x7632, R104 ;  /* 0x0000763264687816 */ /* 0x000fe20000000068 */
[----:B------:R-:W-:Y:S01]  /*fef0*/  FMUL.FTZ R94, R130, R192 ;  /* 0x000000c0825e7220 */ /* 0x000fe20000410000 */
[----:B--2---:R-:W-:Y:S01]  /*ff00*/  F2FP.BF16.F32.PACK_AB R100, R215, R220 ;  /* 0x000000dcd764723e */ /* 0x004fe200000010ff */
[----:B------:R-:W-:Y:S01]  /*ff10*/  FMUL.FTZ R95, R131, R192 ;  /* 0x000000c0835f7220 */ /* 0x000fe20000410000 */
[----:B------:R-:W-:Y:S01]  /*ff20*/  LOP3.LUT R104, R104, 0xff, RZ, 0xc0, !PT ;  /* 0x000000ff68687812 */ /* 0x000fe200078ec0ff */
[----:B------:R-:W-:Y:S01]  /*ff30*/  IMAD.MOV.U32 R130, RZ, RZ, R120 ;  /* 0x000000ffff827224 */ /* 0x000fe200078e0078 */
[----:B------:R-:W-:Y:S01]  /*ff40*/  MOV R157, R152 ;  /* 0x00000098009d7202 */ /* 0x000fe20000000f00 */
[----:B------:R-:W-:Y:S01]  /*ff50*/  IMAD.MOV.U32 R152, RZ, RZ, R153 ;  /* 0x000000ffff987224 */ /* 0x000fe200078e0099 */
[----:B------:R-:W-:Y:S01]  /*ff60*/  PRMT R125, R104, 0x5410, R125 ;  /* 0x00005410687d7816 */ /* 0x000fe2000000007d */
[----:B------:R-:W-:Y:S01]  /*ff70*/  IMAD.MOV.U32 R153, RZ, RZ, R163 ;  /* 0x000000ffff997224 */ /* 0x000fe200078e00a3 */
[----:B------:R-:W-:Y:S01]  /*ff80*/  MOV R128, R141 ;  /* 0x0000008d00807202 */ /* 0x000fe20000000f00 */
[----:B------:R-:W-:Y:S01]  /*ff90*/  IMAD.MOV.U32 R163, RZ, RZ, R139 ;  /* 0x000000ffffa37224 */ /* 0x000fe200078e008b */
[----:B------:R-:W-:Y:S01]  /*ffa0*/  LOP3.LUT R127, R100, R127, RZ, 0xc0, !PT ;  /* 0x0000007f647f7212 */ /* 0x000fe200078ec0ff */
[----:B------:R-:W-:Y:S01]  /*ffb0*/  IMAD.MOV.U32 R139, RZ, RZ, R126 ;  /* 0x000000ffff8b7224 */ /* 0x000fe200078e007e */
[----:B------:R-:W-:Y:S01]  /*ffc0*/  MOV R141, R124 ;  /* 0x0000007c008d7202 */ /* 0x000fe20000000f00 */
[C---:B------:R-:W-:Y:S01]  /*ffd0*/  HMMA.16816.F32.BF16 R92, R4.reuse, R150, R92 ;  /* 0x00000096045c723c */ /* 0x040fe2000004185c */
[--C-:B------:R-:W-:Y:S01]  /*ffe0*/  HSET2.LE.AND R103, R103, R186.reuse, PT ;  /* 0x000000ba67677233 */ /* 0x100fe20003803000 */
[----:B------:R-:W-:Y:S01]  /*fff0*/  IMAD.MOV.U32 R129, RZ, RZ, R109 ;  /* 0x000000ffff817224 */ /* 0x000fe200078e006d */
[--C-:B------:R-:W-:Y:S01]  /*10000*/  HSET2.LE.AND R101, R101, R186.reuse, PT ;  /* 0x000000ba65657233 */ /* 0x100fe20003803000 */
[----:B------:R-:W2:Y:S01]  /*10010*/  LDSM.16.MT88.4 R116, [R193+0x400] ;  /* 0x00040000c174783b */ /* 0x000ea20000004200 */
[----:B------:R-:W-:Y:S01]  /*10020*/  HSET2.LE.AND R125, R125, R186, PT ;  /* 0x000000ba7d7d7233 */ /* 0x000fe20003803000 */
[----:B------:R-:W-:Y:S01]  /*10030*/  IMAD.MOV.U32 R146, RZ, RZ, R211 ;  /* 0x000000ffff927224 */ /* 0x000fe200078e00d3 */
[----:B-1----:R-:W-:Y:S01]  /*10040*/  F2FP.BF16.F32.PACK_AB R100, R145, R136 ;  /* 0x000000889164723e */ /* 0x002fe200000010ff */
[----:B------:R-:W-:Y:S01]  /*10050*/  HMMA.16816.F32.BF16 R4, R4, R106, R132 ;  /* 0x0000006a0404723c */ /* 0x000fe20000041884 */
[----:B------:R-:W-:Y:S01]  /*10060*/  F2FP.BF16.F32.PACK_AB R126, R221, R222 ;  /* 0x000000dedd7e723e */ /* 0x000fe200000010ff */
[----:B------:R-:W1:Y:S01]  /*10070*/  LDSM.16.MT88.4 R112, [R210+0xa400] ;  /* 0x00a40000d270783b */ /* 0x000e620000004200 */
[----:B---3--:R-:W-:Y:S01]  /*10080*/  F2FP.BF16.F32.PACK_AB R124, R144, R137 ;  /* 0x00000089907c723e */ /* 0x008fe200000010ff */
[----:B------:R-:W-:Y:S01]  /*10090*/  FFMA.FTZ R134, R155, UR4, -R187 ;  /* 0x000000049b867c23 */ /* 0x000fe200080108bb */
[----:B------:R-:W-:Y:S01]  /*100a0*/  MOV R158, R154 ;  /* 0x0000009a009e7202 */ /* 0x000fe20000000f00 */
[----:B------:R-:W-:Y:S01]  /*100b0*/  LDSM.16.MT88.4 R108, [R193+0x1400] ;  /* 0x00140000c16c783b */ /* 0x000fe20000004200 */
[----:B------:R-:W-:Y:S01]  /*100c0*/  MOV R156, R162 ;  /* 0x000000a2009c7202 */ /* 0x000fe20000000f00 */
[----:B------:R-:W-:Y:S01]  /*100d0*/  IMAD.MOV.U32 R162, RZ, RZ, R161 ;  /* 0x000000ffffa27224 */ /* 0x000fe200078e00a1 */
[----:B------:R-:W-:Y:S01]  /*100e0*/  MOV R154, R160 ;  /* 0x000000a0009a7202 */ /* 0x000fe20000000f00 */
[----:B------:R-:W-:Y:S01]  /*100f0*/  IMAD.MOV.U32 R161, RZ, RZ, R143 ;  /* 0x000000ffffa17224 */ /* 0x000fe200078e008f */
[----:B------:R-:W-:Y:S01]  /*10100*/  MOV R160, R142 ;  /* 0x0000008e00a07202 */ /* 0x000fe20000000f00 */
[----:B------:R-:W-:Y:S01]  /*10110*/  IMAD.MOV.U32 R143, RZ, RZ, R123 ;  /* 0x000000ffff8f7224 */ /* 0x000fe200078e007b */
[----:B------:R-:W-:Y:S01]  /*10120*/  MOV R142, R122 ;  /* 0x0000007a008e7202 */ /* 0x000fe20000000f00 */
[----:B------:R-:W-:Y:S01]  /*10130*/  LDSM.16.MT88.4 R104, [R210+0xb400] ;  /* 0x00b40000d268783b */ /* 0x000fe20000004200 */
[----:B------:R-:W-:Y:S01]  /*10140*/  MOV R131, R121 ;  /* 0x0000007900837202 */ /* 0x000fe20000000f00 */
[----:B------:R-:W-:Y:S01]  /*10150*/  FFMA.FTZ R133, R154, UR4, -R187 ;  /* 0x000000049a857c23 */ /* 0x000fe200080108bb */
[----:B------:R-:W-:Y:S01]  /*10160*/  LOP3.LUT R126, R126, R103, RZ, 0xc0, !PT ;  /* 0x000000677e7e7212 */ /* 0x000fe200078ec0ff */
[----:B------:R-:W3:Y:S01]  /*10170*/  LDSM.16.MT88.4 R120, [R210+0x9400] ;  /* 0x00940000d278783b */ /* 0x000ee20000004200 */
[----:B------:R-:W-:Y:S01]  /*10180*/  LOP3.LUT R124, R124, R101, RZ, 0xc0, !PT ;  /* 0x000000657c7c7212 */ /* 0x000fe200078ec0ff */
[----:B------:R-:W-:Y:S01]  /*10190*/  MUFU.EX2 R154, R134 ;  /* 0x00000086009a7308 */ /* 0x000fe20000000800 */
[----:B------:R-:W-:Y:S01]  /*101a0*/  LOP3.LUT R125, R100, R125, RZ, 0xc0, !PT ;  /* 0x0000007d647d7212 */ /* 0x000fe200078ec0ff */
[----:B------:R-:W-:Y:S01]  /*101b0*/  FFMA.FTZ R132, R156, UR4, -R214 ;  /* 0x000000049c847c23 */ /* 0x000fe200080108d6 */
[----:B------:R-:W4:Y:S01]  /*101c0*/  LDSM.16.MT88.4 R100, [R193+0x2400] ;  /* 0x00240000c164783b */ /* 0x000f220000004200 */
[----:B------:R-:W-:Y:S01]  /*101d0*/  MOV R151, R159 ;  /* 0x0000009f00977202 */ /* 0x000fe20000000f00 */
[----:B------:R-:W-:Y:S01]  /*101e0*/  IMAD.MOV.U32 R159, RZ, RZ, R157 ;  /* 0x000000ffff9f7224 */ /* 0x000fe200078e009d */
[----:B------:R-:W-:Y:S01]  /*101f0*/  MOV R150, R142 ;  /* 0x0000008e00967202 */ /* 0x000fe20000000f00 */
[----:B------:R-:W-:Y:S01]  /*10200*/  IMAD.MOV.U32 R157, RZ, RZ, R143 ;  /* 0x000000ffff9d7224 */ /* 0x000fe200078e008f */
[----:B------:R1:W-:Y:S01]  /*10210*/  MUFU.EX2 R156, R133 ;  /* 0x00000085009c7308 */ /* 0x0003e20000000800 */
[----:B--2---:R-:W-:Y:S01]  /*10220*/  HMMA.16816.F32.BF16 R24, R124, R116, R24 ;  /* 0x000000747c18723c */ /* 0x004fe20000041818 */
[----:B------:R-:W-:Y:S01]  /*10230*/  UIADD3 UR6, UPT, UPT, UR6, -0x5, URZ ;  /* 0xfffffffb06067890 */ /* 0x000fe2000fffe0ff */
[----:B-1----:R-:W-:-:S06]  /*10240*/  IMAD.MOV.U32 R133, RZ, RZ, R149 ;  /* 0x000000ffff857224 */ /* 0x002fcc00078e0095 */
[----:B------:R-:W-:Y:S01]  /*10250*/  HMMA.16816.F32.BF16 R28, R124, R118, R28 ;  /* 0x000000767c1c723c */ /* 0x000fe2000004181c */
[----:B------:R-:W-:-:S07]  /*10260*/  IMAD.MOV.U32 R149, RZ, RZ, R163 ;  /* 0x000000ffff957224 */ /* 0x000fce00078e00a3 */
[C---:B------:R-:W-:Y:S08]  /*10270*/  HMMA.16816.F32.BF16 R32, R124.reuse, R112, R32 ;  /* 0x000000707c20723c */ /* 0x040ff00000041820 */
[C---:B---3--:R-:W-:Y:S08]  /*10280*/  HMMA.16816.F32.BF16 R12, R124.reuse, R120, R12 ;  /* 0x000000787c0c723c */ /* 0x048ff0000004180c */
[C---:B------:R-:W-:Y:S08]  /*10290*/  HMMA.16816.F32.BF16 R16, R124.reuse, R122, R16 ;  /* 0x0000007a7c10723c */ /* 0x040ff00000041810 */
[C---:B------:R-:W-:Y:S08]  /*102a0*/  HMMA.16816.F32.BF16 R40, R124.reuse, R114, R40 ;  /* 0x000000727c28723c */ /* 0x040ff00000041828 */
[C---:B------:R-:W-:Y:S08]  /*102b0*/  HMMA.16816.F32.BF16 R36, R124.reuse, R108, R36 ;  /* 0x0000006c7c24723c */ /* 0x040ff00000041824 */
[C---:B------:R-:W-:Y:S08]  /*102c0*/  HMMA.16816.F32.BF16 R44, R124.reuse, R110, R44 ;  /* 0x0000006e7c2c723c */ /* 0x040ff0000004182c */
[C---:B------:R-:W-:Y:S08]  /*102d0*/  HMMA.16816.F32.BF16 R48, R124.reuse, R104, R48 ;  /* 0x000000687c30723c */ /* 0x040ff00000041830 */
[C---:B------:R-:W-:Y:S08]  /*102e0*/  HMMA.16816.F32.BF16 R52, R124.reuse, R106, R52 ;  /* 0x0000006a7c34723c */ /* 0x040ff00000041834 */
[C---:B----4-:R-:W-:Y:S08]  /*102f0*/  HMMA.16816.F32.BF16 R56, R124.reuse, R100, R56 ;  /* 0x000000647c38723c */ /* 0x050ff00000041838 */
[----:B------:R-:W-:Y:S01]  /*10300*/  HMMA.16816.F32.BF16 R60, R124, R102, R60 ;  /* 0x000000667c3c723c */ /* 0x000fe2000004183c */
[----:B------:R-:W-:-:S04]  /*10310*/  IMAD.WIDE.U32 R124, R129, -0x2daee0ad, RZ ;  /* 0xd2511f53817c7825 */ /* 0x000fc800078e00ff */
[----:B------:R-:W-:Y:S01]  /*10320*/  IMAD.MOV.U32 R126, RZ, RZ, R124 ;  /* 0x000000ffff7e7224 */ /* 0x000fe200078e007c */
[----:B------:R-:W-:Y:S02]  /*10330*/  LOP3.LUT R125, R140, R130, R125, 0x96, !PT ;  /* 0x000000828c7d7212 */ /* 0x000fe400078e967d */
[----:B------:R-:W-:Y:S02]  /*10340*/  MOV R130, R128 ;  /* 0x0000008000827202 */ /* 0x000fe40000000f00 */
[----:B------:R-:W-:Y:S02]  /*10350*/  PRMT R127, R124, 0x7771, RZ ;  /* 0x000077717c7f7816 */ /* 0x000fe400000000ff */
[----:B------:R-:W-:Y:S01]  /*10360*/  LOP3.LUT R126, R126, 0xff, RZ, 0xc0, !PT ;  /* 0x000000ff7e7e7812 */ /* 0x000fe200078ec0ff */
[----:B------:R-:W-:Y:S01]  /*10370*/  FFMA.FTZ R135, R130, UR4, -R214 ;  /* 0x0000000482877c23 */ /* 0x000fe200080108d6 */
[----:B------:R-:W-:Y:S01]  /*10380*/  PRMT R129, R124, 0x7773, RZ ;  /* 0x000077737c817816 */ /* 0x000fe200000000ff */
[----:B------:R-:W-:Y:S01]  /*10390*/  FFMA.FTZ R130, R158, UR4, -R187 ;  /* 0x000000049e827c23 */ /* 0x000fe200080108bb */
[----:B------:R-:W-:Y:S01]  /*103a0*/  PRMT R124, R124, 0x7772, RZ ;  /* 0x000077727c7c7816 */ /* 0x000fe200000000ff */
[----:B------:R1:W-:Y:S01]  /*103b0*/  MUFU.EX2 R155, R135 ;  /* 0x00000087009b7308 */ /* 0x0003e20000000800 */
[----:B------:R-:W-:-:S02]  /*103c0*/  PRMT R127, R126, 0x5410, R127 ;  /* 0x000054107e7f7816 */ /* 0x000fc4000000007f */
[C---:B------:R-:W-:Y:S02]  /*103d0*/  PRMT R126, R125.reuse, 0x7632, R126 ;  /* 0x000076327d7e7816 */ /* 0x040fe4000000007e */
[----:B------:R-:W-:Y:S02]  /*103e0*/  PRMT R124, R124, 0x5410, R129 ;  /* 0x000054107c7c7816 */ /* 0x000fe40000000081 */
[C---:B------:R-:W-:Y:S02]  /*103f0*/  LOP3.LUT R129, R125.reuse, 0xffff, RZ, 0xc0, !PT ;  /* 0x0000ffff7d817812 */ /* 0x040fe400078ec0ff */
[----:B------:R-:W-:Y:S02]  /*10400*/  LOP3.LUT R128, R125, 0xff, RZ, 0xc0, !PT ;  /* 0x000000ff7d807812 */ /* 0x000fe400078ec0ff */
[----:B------:R-:W-:Y:S02]  /*10410*/  SHF.R.U32.HI R125, RZ, 0x18, R125 ;  /* 0x00000018ff7d7819 */ /* 0x000fe4000001167d */
[----:B------:R-:W-:Y:S01]  /*10420*/  LOP3.LUT R126, R126, 0xff, RZ, 0xc0, !PT ;  /* 0x000000ff7e7e7812 */ /* 0x000fe200078ec0ff */
[----:B-1----:R-:W2:Y:S01]  /*10430*/  LDL.64 R134, [R1] ;  /* 0x0000000001867983 */ /* 0x002ea20000100a00 */
[----:B------:R-:W-:-:S02]  /*10440*/  SHF.R.U32.HI R129, RZ, 0x8, R129 ;  /* 0x00000008ff817819 */ /* 0x000fc40000011681 */
[----:B------:R-:W-:Y:S01]  /*10450*/  PRMT R125, R126, 0x5410, R125 ;  /* 0x000054107e7d7816 */ /* 0x000fe2000000007d */
[----:B------:R-:W2:Y:S01]  /*10460*/  LDL.LU R143, [R1+0x30] ;  /* 0x00003000018f7983 */ /* 0x000ea20000300800 */
[--C-:B------:R-:W-:Y:S01]  /*10470*/  FFMA.FTZ R126, R233, UR4, -R214.reuse ;  /* 0x00000004e97e7c23 */ /* 0x100fe200080108d6 */
[----:B------:R-:W-:Y:S01]  /*10480*/  FFMA.FTZ R233, R141, UR4, -R214 ;  /* 0x000000048de97c23 */ /* 0x000fe200080108d6 */
[----:B------:R-:W-:Y:S01]  /*10490*/  PRMT R129, R128, 0x5410, R129 ;  /* 0x0000541080817816 */ /* 0x000fe20000000081 */
[----:B------:R-:W3:Y:S01]  /*104a0*/  LDL.LU R142, [R1+0x2c] ;  /* 0x00002c00018e7983 */ /* 0x000ee20000300800 */
[----:B------:R-:W-:Y:S01]  /*104b0*/  FFMA.FTZ R128, R138, UR4, -R187 ;  /* 0x000000048a807c23 */ /* 0x000fe200080108bb */
[----:B------:R-:W-:Y:S01]  /*104c0*/  MOV R158, R139 ;  /* 0x0000008b009e7202 */ /* 0x000fe20000000f00 */
[----:B------:R1:W-:Y:S01]  /*104d0*/  MUFU.EX2 R141, R126 ;  /* 0x0000007e008d7308 */ /* 0x0003e20000000800 */
[----:B------:R-:W-:-:S03]  /*104e0*/  LOP3.LUT R131, R124, 0xff00ff, RZ, 0xc0, !PT ;  /* 0x00ff00ff7c837812 */ /* 0x000fc600078ec0ff */
[----:B------:R-:W4:Y:S04]  /*104f0*/  MUFU.EX2 R233, R233 ;  /* 0x000000e900e97308 */ /* 0x000f280000000800 */
[----:B------:R4:W4:Y:S04]  /*10500*/  MUFU.EX2 R138, R132 ;  /* 0x00000084008a7308 */ /* 0x0009280000000800 */
[----:B------:R-:W-:Y:S01]  /*10510*/  MUFU.EX2 R211, R128 ;  /* 0x0000008000d37308 */ /* 0x000fe20000000800 */
[----:B-1----:R-:W-:-:S03]  /*10520*/  HSET2.LE.AND R126, R127, R186, PT ;  /* 0x000000ba7f7e7233 */ /* 0x002fc60003803000 */
[----:B------:R-:W1:Y:S01]  /*10530*/  MUFU.EX2 R139, R130 ;  /* 0x00000082008b7308 */ /* 0x000e620000000800 */
[----:B----4-:R-:W-:Y:S02]  /*10540*/  F2FP.BF16.F32.PACK_AB R127, R155, R233 ;  /* 0x000000e99b7f723e */ /* 0x010fe400000010ff */
[----:B------:R-:W-:Y:S02]  /*10550*/  F2FP.BF16.F32.PACK_AB R124, R156, R154 ;  /* 0x0000009a9c7c723e */ /* 0x000fe400000010ff */
[----:B------:R-:W-:Y:S02]  /*10560*/  LOP3.LUT R126, R127, R126, RZ, 0xc0, !PT ;  /* 0x0000007e7f7e7212 */ /* 0x000fe400078ec0ff */
[--C-:B------:R-:W-:Y:S02]  /*10570*/  HSET2.LE.AND R127, R131, R186.reuse, PT ;  /* 0x000000ba837f7233 */ /* 0x100fe40003803000 */
[----:B------:R-:W-:Y:S02]  /*10580*/  HSET2.LE.AND R125, R125, R186, PT ;  /* 0x000000ba7d7d7233 */ /* 0x000fe40003803000 */
[----:B------:R-:W-:-:S02]  /*10590*/  MOV R132, R148 ;  /* 0x0000009400847202 */ /* 0x000fc40000000f00 */
[----:B------:R-:W-:Y:S02]  /*105a0*/  LOP3.LUT R127, R124, R127, RZ, 0xc0, !PT ;  /* 0x0000007f7c7f7212 */ /* 0x000fe400078ec0ff */
[----:B------:R-:W-:Y:S02]  /*105b0*/  HSET2.LE.AND R124, R129, R186, PT ;  /* 0x000000ba817c7233 */ /* 0x000fe40003803000 */
[----:B------:R-:W-:Y:S02]  /*105c0*/  F2FP.BF16.F32.PACK_AB R129, R138, R141 ;  /* 0x0000008d8a81723e */ /* 0x000fe400000010ff */
[----:B-1----:R-:W-:Y:S02]  /*105d0*/  F2FP.BF16.F32.PACK_AB R128, R139, R211 ;  /* 0x000000d38b80723e */ /* 0x002fe400000010ff */
[----:B------:R-:W-:Y:S02]  /*105e0*/  LOP3.LUT R124, R129, R124, RZ, 0xc0, !PT ;  /* 0x0000007c817c7212 */ /* 0x000fe400078ec0ff */
[----:B------:R-:W-:Y:S01]  /*105f0*/  LOP3.LUT R125, R128, R125, RZ, 0xc0, !PT ;  /* 0x0000007d807d7212 */ /* 0x000fe200078ec0ff */
[----:B------:R-:W-:Y:S01]  /*10600*/  IMAD.MOV.U32 R131, RZ, RZ, R161 ;  /* 0x000000ffff837224 */ /* 0x000fe200078e00a1 */
[----:B------:R-:W-:-:S02]  /*10610*/  MOV R148, R162 ;  /* 0x000000a200947202 */ /* 0x000fc40000000f00 */
[----:B------:R-:W-:-:S03]  /*10620*/  MOV R130, R160 ;  /* 0x000000a000827202 */ /* 0x000fc60000000f00 */
[----:B------:R-:W-:Y:S01]  /*10630*/  HMMA.16816.F32.BF16 R160, R124, R120, R8 ;  /* 0x000000787ca0723c */ /* 0x000fe20000041808 */
[----:B------:R-:W-:-:S05]  /*10640*/  LOP3.LUT R8, R133, UR6, R131, 0x96, !PT ;  /* 0x0000000685087c12 */ /* 0x000fca000f8e9683 */
[----:B------:R-:W-:-:S05]  /*10650*/  IMAD.WIDE.U32 R10, R8, -0x326172a9, RZ ;  /* 0xcd9e8d57080a7825 */ /* 0x000fca00078e00ff */
[----:B------:R-:W-:Y:S02]  /*10660*/  LOP3.LUT R8, R207, R218, R11, 0x96, !PT ;  /* 0x000000dacf087212 */ /* 0x000fe400078e960b */
[----:B------:R-:W-:Y:S02]  /*10670*/  LOP3.LUT R9, R205, R10, R251, 0x96, !PT ;  /* 0x0000000acd097212 */ /* 0x000fe400078e96fb */
[----:B------:R-:W-:Y:S02]  /*10680*/  LOP3.LUT R207, R207, R216, R11, 0x96, !PT ;  /* 0x000000d8cfcf7212 */ /* 0x000fe400078e960b */
[----:B------:R-:W-:Y:S01]  /*10690*/  LOP3.LUT R205, R205, R10, R243, 0x96, !PT ;  /* 0x0000000acdcd7212 */ /* 0x000fe200078e96f3 */
[----:B------:R-:W-:Y:S01]  /*106a0*/  HMMA.16816.F32.BF16 R88, R124, R104, R88 ;  /* 0x000000687c58723c */ /* 0x000fe20000041858 */
[----:B------:R-:W-:-:S04]  /*106b0*/  IMAD.WIDE.U32 R10, R8, -0x2daee0ad, RZ ;  /* 0xd2511f53080a7825 */ /* 0x000fc800078e00ff */
[----:B------:R-:W-:-:S03]  /*106c0*/  IMAD.WIDE.U32 R104, R9, -0x2daee0ad, RZ ;  /* 0xd2511f5309687825 */ /* 0x000fc600078e00ff */
[----:B------:R-:W-:Y:S01]  /*106d0*/  HMMA.16816.F32.BF16 R80, R124, R108, R80 ;  /* 0x0000006c7c50723c */ /* 0x000fe20000041850 */
[----:B------:R-:W-:-:S04]  /*106e0*/  IMAD.WIDE.U32 R132, R207, -0x2daee0ad, RZ ;  /* 0xd2511f53cf847825 */ /* 0x000fc800078e00ff */
[----:B------:R-:W-:Y:S01]  /*106f0*/  IMAD.WIDE.U32 R108, R205, -0x2daee0ad, RZ ;  /* 0xd2511f53cd6c7825 */ /* 0x000fe200078e00ff */
[----:B------:R-:W-:Y:S02]  /*10700*/  MOV R130, R146 ;  /* 0x0000009200827202 */ /* 0x000fe40000000f00 */
        /* <DEDUP_REMOVED lines=8> */
[--C-:B------:R-:W-:Y:S01]  /*10790*/  FFMA.FTZ R223, R223, UR4, -R214.reuse ;  /* 0x00000004dfdf7c23 */ /* 0x100fe200080108d6 */
[--C-:B------:R-:W-:Y:S01]  /*107a0*/  FFMA.FTZ R231, R231, UR4, -R214.reuse ;  /* 0x00000004e7e77c23 */ /* 0x100fe200080108d6 */
[--C-:B------:R-:W-:Y:S01]  /*107b0*/  FFMA.FTZ R224, R224, UR4, -R187.reuse ;  /* 0x00000004e0e07c23 */ /* 0x100fe200080108bb */
[----:B------:R-:W-:Y:S01]  /*107c0*/  FFMA.FTZ R207, R150, UR4, -R187 ;  /* 0x0000000496cf7c23 */ /* 0x000fe200080108bb */
[----:B------:R-:W-:Y:S01]  /*107d0*/  FFMA.FTZ R230, R230, UR4, -R213 ;  /* 0x00000004e6e67c23 */ /* 0x000fe200080108d5 */
[----:B------:R-:W-:Y:S01]  /*107e0*/  FFMA.FTZ R205, R236, UR4, -R214 ;  /* 0x00000004eccd7c23 */ /* 0x000fe200080108d6 */
[----:B------:R-:W-:Y:S01]  /*107f0*/  MUFU.EX2 R223, R223 ;  /* 0x000000df00df7308 */ /* 0x000fe20000000800 */
[----:B------:R-:W1:Y:S03]  /*10800*/  LDSM.16.MT88.4 R120, [R210+0x9800] ;  /* 0x00980000d278783b */ /* 0x000e660000004200 */
[----:B------:R-:W-:Y:S01]  /*10810*/  MUFU.EX2 R231, R231 ;  /* 0x000000e700e77308 */ /* 0x000fe20000000800 */
[----:B------:R-:W-:Y:S01]  /*10820*/  IMAD.MOV.U32 R150, RZ, RZ, R148 ;  /* 0x000000ffff967224 */ /* 0x000fe200078e0094 */
[----:B------:R-:W-:Y:S01]  /*10830*/  MOV R148, R158 ;  /* 0x0000009e00947202 */ /* 0x000fe20000000f00 */
[----:B------:R-:W4:Y:S01]  /*10840*/  LDSM.16.MT88.4 R112, [R193+0x1800] ;  /* 0x00180000c170783b */ /* 0x000f220000004200 */
[----:B------:R1:W-:Y:S01]  /*10850*/  MUFU.EX2 R158, R230 ;  /* 0x000000e6009e7308 */ /* 0x0003e20000000800 */
[----:B------:R-:W-:-:S02]  /*10860*/  FFMA.FTZ R236, R130, UR4, -R214 ;  /* 0x0000000482ec7c23 */ /* 0x000fc400080108d6 */
[----:B------:R-:W-:Y:S01]  /*10870*/  LDSM.16.MT88.4 R128, [R210+0xb800] ;  /* 0x00b80000d280783b */ /* 0x000fe20000004200 */
[----:B------:R-:W-:Y:S01]  /*10880*/  MUFU.EX2 R205, R205 ;  /* 0x000000cd00cd7308 */ /* 0x000fe20000000800 */
[----:B-1----:R-:W-:-:S03]  /*10890*/  FFMA.FTZ R230, R149, UR4, -R198 ;  /* 0x0000000495e67c23 */ /* 0x002fc600080108c6 */
[----:B------:R-:W1:Y:S04]  /*108a0*/  MUFU.EX2 R236, R236 ;  /* 0x000000ec00ec7308 */ /* 0x000e680000000800 */
[----:B------:R-:W-:Y:S04]  /*108b0*/  MUFU.EX2 R207, R207 ;  /* 0x000000cf00cf7308 */ /* 0x000fe80000000800 */
[----:B------:R-:W-:Y:S01]  /*108c0*/  MUFU.EX2 R230, R230 ;  /* 0x000000e600e67308 */ /* 0x000fe20000000800 */
[----:B-1----:R-:W-:Y:S02]  /*108d0*/  F2FP.BF16.F32.PACK_AB R111, R236, R205 ;  /* 0x000000cdec6f723e */ /* 0x002fe400000010ff */
[----:B--2---:R-:W-:-:S02]  /*108e0*/  LOP3.LUT R9, R143, R134, R11, 0x96, !PT ;  /* 0x000000868f097212 */ /* 0x004fc400078e960b */
[C---:B---3--:R-:W-:Y:S02]  /*108f0*/  LOP3.LUT R8, R142.reuse, R10, R105, 0x96, !PT ;  /* 0x0000000a8e087212 */ /* 0x048fe400078e9669 */
[----:B------:R-:W-:Y:S02]  /*10900*/  LOP3.LUT R10, R143, R248, R133, 0x96, !PT ;  /* 0x000000f88f0a7212 */ /* 0x000fe400078e9685 */
[----:B------:R-:W-:Y:S01]  /*10910*/  LOP3.LUT R132, R142, R132, R109, 0x96, !PT ;  /* 0x000000848e847212 */ /* 0x000fe200078e966d */
[----:B------:R-:W-:-:S04]  /*10920*/  IMAD.WIDE.U32 R142, R9, -0x326172a9, RZ ;  /* 0xcd9e8d57098e7825 */ /* 0x000fc800078e00ff */
[----:B------:R-:W-:Y:S01]  /*10930*/  IMAD.WIDE.U32 R146, R8, -0x326172a9, RZ ;  /* 0xcd9e8d5708927825 */ /* 0x000fe200078e00ff */
[----:B------:R-:W-:-:S03]  /*10940*/  LOP3.LUT R8, R209, R250, R143, 0x96, !PT ;  /* 0x000000fad1087212 */ /* 0x000fc600078e968f */
[----:B------:R-:W-:Y:S01]  /*10950*/  IMAD.WIDE.U32 R10, R10, -0x326172a9, RZ ;  /* 0xcd9e8d570a0a7825 */ /* 0x000fe200078e00ff */
[----:B------:R-:W-:-:S03]  /*10960*/  LOP3.LUT R142, R208, R142, R147, 0x96, !PT ;  /* 0x0000008ed08e7212 */ /* 0x000fc600078e9693 */
[----:B------:R-:W-:Y:S01]  /*10970*/  IMAD.WIDE.U32 R132, R132, -0x326172a9, RZ ;  /* 0xcd9e8d5784847825 */ /* 0x000fe200078e00ff */
[----:B------:R-:W-:-:S04]  /*10980*/  LOP3.LUT R209, R209, R242, R11, 0x96, !PT ;  /* 0x000000f2d1d17212 */ /* 0x000fc800078e960b */
[----:B------:R-:W-:Y:S01]  /*10990*/  LOP3.LUT R134, R208, R10, R133, 0x96, !PT ;  /* 0x0000000ad0867212 */ /* 0x000fe200078e9685 */
[----:B------:R-:W-:-:S04]  /*109a0*/  IMAD.WIDE.U32 R8, R8, -0x2daee0ad, RZ ;  /* 0xd2511f5308087825 */ /* 0x000fc800078e00ff */
[----:B------:R-:W-:-:S04]  /*109b0*/  IMAD.WIDE.U32 R142, R142, -0x2daee0ad, RZ ;  /* 0xd2511f538e8e7825 */ /* 0x000fc800078e00ff */
[----:B------:R-:W-:Y:S01]  /*109c0*/  IMAD.WIDE.U32 R100, R209, -0x2daee0ad, RZ ;  /* 0xd2511f53d1647825 */ /* 0x000fe200078e00ff */
[----:B------:R-:W-:-:S03]  /*109d0*/  LOP3.LUT R8, R226, R8, R143, 0x96, !PT ;  /* 0x00000008e2087212 */ /* 0x000fc600078e968f */
[----:B------:R-:W-:Y:S01]  /*109e0*/  IMAD.WIDE.U32 R134, R134, -0x2daee0ad, RZ ;  /* 0xd2511f5386867825 */ /* 0x000fe200078e00ff */
[----:B------:R-:W-:-:S04]  /*109f0*/  LOP3.LUT R208, R227, R104, R9, 0x96, !PT ;  /* 0x00000068e3d07212 */ /* 0x000fc800078e9609 */
[----:B------:R-:W-:Y:S01]  /*10a00*/  LOP3.LUT R100, R226, R100, R135, 0x96, !PT ;  /* 0x00000064e2647212 */ /* 0x000fe200078e9687 */
[----:B------:R-:W-:Y:S01]  /*10a10*/  IMAD.WIDE.U32 R104, R8, -0x326172a9, RZ ;  /* 0xcd9e8d5708687825 */ /* 0x000fe200078e00ff */
[----:B------:R-:W-:Y:S01]  /*10a20*/  LOP3.LUT R108, R227, R108, R101, 0x96, !PT ;  /* 0x0000006ce36c7212 */ /* 0x000fe200078e9665 */
[----:B------:R-:W-:Y:S02]  /*10a30*/  HMMA.16816.F32.BF16 R8, R124, R102, R4 ;  /* 0x000000667c08723c */ /* 0x000fe40000041804 */
[----:B------:R-:W-:Y:S01]  /*10a40*/  FFMA.FTZ R170, R170, UR4, -R198 ;  /* 0x00000004aaaa7c23 */ /* 0x000fe200080108c6 */
[----:B------:R-:W-:-:S04]  /*10a50*/  IMAD.WIDE.U32 R208, R208, -0x326172a9, RZ ;  /* 0xcd9e8d57d0d07825 */ /* 0x000fc800078e00ff */
[--C-:B------:R-:W-:Y:S01]  /*10a60*/  FFMA.FTZ R202, R202, UR4, -R213.reuse ;  /* 0x00000004caca7c23 */ /* 0x100fe200080108d5 */
[--C-:B------:R-:W-:Y:S01]  /*10a70*/  FFMA.FTZ R199, R199, UR4, -R213.reuse ;  /* 0x00000004c7c77c23 */ /* 0x100fe200080108d5 */
[----:B------:R-:W-:Y:S01]  /*10a80*/  FFMA.FTZ R200, R200, UR4, -R213 ;  /* 0x00000004c8c87c23 */ /* 0x000fe200080108d5 */
[----:B------:R-:W-:Y:S01]  /*10a90*/  IMAD.WIDE.U32 R4, R100, -0x326172a9, RZ ;  /* 0xcd9e8d5764047825 */ /* 0x000fe200078e00ff */
[----:B------:R-:W-:-:S03]  /*10aa0*/  LOP3.LUT R103, R204, R208, R105, 0x96, !PT ;  /* 0x000000d0cc677212 */ /* 0x000fc600078e9669 */
[----:B------:R-:W-:Y:S01]  /*10ab0*/  FFMA.FTZ R203, R159, R212, R203 ;  /* 0x000000d49fcb7223 */ /* 0x000fe200000100cb */
[----:B------:R-:W-:Y:S01]  /*10ac0*/  FFMA.FTZ R190, R252, R190, R185 ;  /* 0x000000befcbe7223 */ /* 0x000fe200000100b9 */
[----:B------:R-:W-:Y:S01]  /*10ad0*/  IMAD.WIDE.U32 R124, R108, -0x326172a9, RZ ;  /* 0xcd9e8d576c7c7825 */ /* 0x000fe200078e00ff */
[----:B------:R-:W-:Y:S01]  /*10ae0*/  MOV R100, R4 ;  /* 0x0000000400647202 */ /* 0x000fe20000000f00 */
[----:B------:R2:W5:Y:S01]  /*10af0*/  LDL.LU R227, [R1+0x38] ;  /* 0x0000380001e37983 */ /* 0x0005620000300800 */
[C---:B------:R-:W-:Y:S02]  /*10b00*/  PRMT R105, R104.reuse, 0x7773, RZ ;  /* 0x0000777368697816 */ /* 0x040fe400000000ff */
[----:B------:R-:W-:Y:S01]  /*10b10*/  PRMT R6, R104, 0x7772, RZ ;  /* 0x0000777268067816 */ /* 0x000fe200000000ff */
[----:B------:R-:W-:Y:S01]  /*10b20*/  IMAD.MOV.U32 R102, RZ, RZ, R104 ;  /* 0x000000ffff667224 */ /* 0x000fe200078e0068 */
[----:B------:R-:W-:Y:S02]  /*10b30*/  LOP3.LUT R204, R204, R124, R5, 0x96, !PT ;  /* 0x0000007ccccc7212 */ /* 0x000fe400078e9605 */
[----:B------:R-:W-:-:S02]  /*10b40*/  PRMT R5, R4, 0x7771, RZ ;  /* 0x0000777104057816 */ /* 0x000fc400000000ff */
[----:B------:R-:W-:Y:S02]  /*10b50*/  LOP3.LUT R100, R100, 0xff, RZ, 0xc0, !PT ;  /* 0x000000ff64647812 */ /* 0x000fe400078ec0ff */
[----:B------:R-:W-:Y:S02]  /*10b60*/  PRMT R6, R6, 0x5410, R105 ;  /* 0x0000541006067816 */ /* 0x000fe40000000069 */
[C---:B------:R-:W-:Y:S02]  /*10b70*/  PRMT R101, R4.reuse, 0x7773, RZ ;  /* 0x0000777304657816 */ /* 0x040fe400000000ff */
[----:B------:R-:W-:Y:S02]  /*10b80*/  PRMT R4, R4, 0x7772, RZ ;  /* 0x0000777204047816 */ /* 0x000fe400000000ff */
[----:B------:R-:W-:Y:S02]  /*10b90*/  PRMT R5, R100, 0x5410, R5 ;  /* 0x0000541064057816 */ /* 0x000fe40000000005 */
[----:B------:R-:W-:-:S02]  /*10ba0*/  PRMT R7, R104, 0x7771, RZ ;  /* 0x0000777168077816 */ /* 0x000fc400000000ff */
[----:B------:R-:W-:Y:S02]  /*10bb0*/  LOP3.LUT R102, R102, 0xff, RZ, 0xc0, !PT ;  /* 0x000000ff66667812 */ /* 0x000fe400078ec0ff */
[----:B------:R-:W-:Y:S02]  /*10bc0*/  LOP3.LUT R100, R204, 0xffff, RZ, 0xc0, !PT ;  /* 0x0000ffffcc647812 */ /* 0x000fe400078ec0ff */
[----:B------:R-:W-:Y:S01]  /*10bd0*/  LOP3.LUT R107, R6, 0xff00ff, RZ, 0xc0, !PT ;  /* 0x00ff00ff066b7812 */ /* 0x000fe200078ec0ff */
[----:B------:R-:W-:Y:S01]  /*10be0*/  FFMA.FTZ R6, R234, UR4, -R187 ;  /* 0x00000004ea067c23 */ /* 0x000fe200080108bb */
[----:B------:R-:W-:Y:S02]  /*10bf0*/  PRMT R4, R4, 0x5410, R101 ;  /* 0x0000541004047816 */ /* 0x000fe40000000065 */
[----:B------:R-:W-:Y:S01]  /*10c00*/  LOP3.LUT R104, R103, 0xffff, RZ, 0xc0, !PT ;  /* 0x0000ffff67687812 */ /* 0x000fe200078ec0ff */
[----:B------:R-:W-:Y:S01]  /*10c10*/  MUFU.EX2 R234, R224 ;  /* 0x000000e000ea7308 */ /* 0x000fe20000000800 */
[----:B------:R-:W-:-:S02]  /*10c20*/  PRMT R7, R102, 0x5410, R7 ;  /* 0x0000541066077816 */ /* 0x000fc40000000007 */
[----:B------:R-:W-:Y:S01]  /*10c30*/  LOP3.LUT R101, R204, 0xff, RZ, 0xc0, !PT ;  /* 0x000000ffcc657812 */ /* 0x000fe200078ec0ff */
[----:B------:R-:W1:Y:S01]  /*10c40*/  MUFU.EX2 R126, R6 ;  /* 0x00000006007e7308 */ /* 0x000e620000000800 */
[----:B------:R-:W-:Y:S02]  /*10c50*/  SHF.R.U32.HI R100, RZ, 0x8, R100 ;  /* 0x00000008ff647819 */ /* 0x000fe40000011664 */
[C---:B------:R-:W-:Y:S02]  /*10c60*/  PRMT R102, R103.reuse, 0x7632, R102 ;  /* 0x0000763267667816 */ /* 0x040fe40000000066 */
[----:B------:R-:W-:Y:S02]  /*10c70*/  LOP3.LUT R105, R103, 0xff, RZ, 0xc0, !PT ;  /* 0x000000ff67697812 */ /* 0x000fe400078ec0ff */
[----:B------:R-:W-:Y:S02]  /*10c80*/  SHF.R.U32.HI R104, RZ, 0x8, R104 ;  /* 0x00000008ff687819 */ /* 0x000fe40000011668 */
[----:B------:R-:W-:-:S02]  /*10c90*/  PRMT R101, R101, 0x5410, R100 ;  /* 0x0000541065657816 */ /* 0x000fc40000000064 */
[----:B------:R-:W-:Y:S02]  /*10ca0*/  SHF.R.U32.HI R103, RZ, 0x18, R103 ;  /* 0x00000018ff677819 */ /* 0x000fe40000011667 */
[----:B------:R-:W-:Y:S02]  /*10cb0*/  LOP3.LUT R102, R102, 0xff, RZ, 0xc0, !PT ;  /* 0x000000ff66667812 */ /* 0x000fe400078ec0ff */
[----:B------:R-:W-:Y:S01]  /*10cc0*/  PRMT R100, R204, 0x7632, R100 ;  /* 0x00007632cc647816 */ /* 0x000fe20000000064 */
[----:B------:R-:W-:Y:S01]  /*10cd0*/  FFMA.FTZ R108, R232, UR4, -R213 ;  /* 0x00000004e86c7c23 */ /* 0x000fe200080108d5 */
[----:B------:R-:W-:Y:S01]  /*10ce0*/  PRMT R105, R105, 0x5410, R104 ;  /* 0x0000541069697816 */ /* 0x000fe20000000068 */
[----:B------:R-:W-:Y:S01]  /*10cf0*/  FFMA.FTZ R104, R151, UR4, -R187 ;  /* 0x0000000497687c23 */ /* 0x000fe200080108bb */
[--C-:B------:R-:W-:Y:S01]  /*10d00*/  FFMA.FTZ R232, R235, UR4, -R198.reuse ;  /* 0x00000004ebe87c23 */ /* 0x100fe200080108c6 */
[----:B------:R-:W-:Y:S02]  /*10d10*/  PRMT R103, R102, 0x5410, R103 ;  /* 0x0000541066677816 */ /* 0x000fe40000000067 */
[----:B------:R-:W-:Y:S01]  /*10d20*/  LOP3.LUT R109, R100, 0xff, RZ, 0xc0, !PT ;  /* 0x000000ff646d7812 */ /* 0x000fe200078ec0ff */
[----:B------:R-:W-:Y:S01]  /*10d30*/  FFMA.FTZ R100, R225, UR4, -R198 ;  /* 0x00000004e1647c23 */ /* 0x000fe200080108c6 */
[----:B------:R-:W-:Y:S01]  /*10d40*/  SHF.R.U32.HI R102, RZ, 0x18, R204 ;  /* 0x00000018ff667819 */ /* 0x000fe200000116cc */
[----:B------:R-:W-:Y:S01]  /*10d50*/  IMAD.MOV.U32 R151, RZ, RZ, R157 ;  /* 0x000000ffff977224 */ /* 0x000fe200078e009d */
[----:B------:R3:W-:Y:S01]  /*10d60*/  MUFU.EX2 R204, R104 ;  /* 0x0000006800cc7308 */ /* 0x0007e20000000800 */
[----:B------:R-:W-:-:S02]  /*10d70*/  HSET2.LE.AND R103, R103, R186, PT ;  /* 0x000000ba67677233 */ /* 0x000fc40003803000 */
[----:B-1----:R-:W-:Y:S01]  /*10d80*/  F2FP.BF16.F32.PACK_AB R6, R126, R234 ;  /* 0x000000ea7e06723e */ /* 0x002fe200000010ff */
[----:B------:R-:W-:Y:S04]  /*10d90*/  MUFU.EX2 R157, R100 ;  /* 0x00000064009d7308 */ /* 0x000fe80000000800 */
[----:B------:R-:W1:Y:S01]  /*10da0*/  MUFU.EX2 R232, R232 ;  /* 0x000000e800e87308 */ /* 0x000e620000000800 */
[----:B---3--:R-:W-:Y:S02]  /*10db0*/  HSET2.LE.AND R104, R105, R186, PT ;  /* 0x000000ba69687233 */ /* 0x008fe40003803000 */
[----:B------:R-:W-:Y:S01]  /*10dc0*/  F2FP.BF16.F32.PACK_AB R105, R231, R223 ;  /* 0x000000dfe769723e */ /* 0x000fe200000010ff */
[--C-:B------:R-:W-:Y:S01]  /*10dd0*/  FFMA.FTZ R235, R150, UR4, -R213.reuse ;  /* 0x0000000496eb7c23 */ /* 0x100fe200080108d5 */
[----:B------:R-:W-:-:S02]  /*10de0*/  FFMA.FTZ R224, R151, UR4, -R213 ;  /* 0x0000000497e07c23 */ /* 0x000fc400080108d5 */
[----:B------:R-:W-:Y:S02]  /*10df0*/  LOP3.LUT R104, R105, R104, RZ, 0xc0, !PT ;  /* 0x0000006869687212 */ /* 0x000fe400078ec0ff */
[----:B------:R-:W-:Y:S01]  /*10e00*/  LOP3.LUT R105, R6, R103, RZ, 0xc0, !PT ;  /* 0x0000006706697212 */ /* 0x000fe200078ec0ff */
[----:B------:R-:W-:Y:S01]  /*10e10*/  FFMA.FTZ R6, R148, UR4, -R198 ;  /* 0x0000000494067c23 */ /* 0x000fe200080108c6 */
[----:B------:R-:W-:Y:S01]  /*10e20*/  HSET2.LE.AND R106, R7, R186, PT ;  /* 0x000000ba076a7233 */ /* 0x000fe20003803000 */
[----:B------:R-:W-:Y:S01]  /*10e30*/  MUFU.EX2 R235, R235 ;  /* 0x000000eb00eb7308 */ /* 0x000fe20000000800 */
[----:B------:R-:W-:Y:S01]  /*10e40*/  PRMT R7, R109, 0x5410, R102 ;  /* 0x000054106d077816 */ /* 0x000fe20000000066 */
[----:B------:R-:W-:Y:S02]  /*10e50*/  LDSM.16.MT88.4 R148, [R210+0x9c00] ;  /* 0x009c0000d294783b */ /* 0x000fe40000004200 */
[----:B------:R-:W3:Y:S01]  /*10e60*/  MUFU.EX2 R127, R6 ;  /* 0x00000006007f7308 */ /* 0x000ee20000000800 */
[----:B-1----:R-:W-:-:S03]  /*10e70*/  F2FP.BF16.F32.PACK_AB R100, R232, R157 ;  /* 0x0000009de864723e */ /* 0x002fc600000010ff */
[----:B------:R-:W1:Y:S01]  /*10e80*/  MUFU.EX2 R224, R224 ;  /* 0x000000e000e07308 */ /* 0x000e620000000800 */
[----:B------:R-:W-:-:S03]  /*10e90*/  HSET2.LE.AND R7, R7, R186, PT ;  /* 0x000000ba07077233 */ /* 0x000fc60003803000 */
[----:B------:R-:W4:Y:S02]  /*10ea0*/  MUFU.EX2 R225, R108 ;  /* 0x0000006c00e17308 */ /* 0x000f240000000800 */
[----:B------:R-:W-:Y:S02]  /*10eb0*/  LOP3.LUT R117, R100, R7, RZ, 0xc0, !PT ;  /* 0x0000000764757212 */ /* 0x000fe400078ec0ff */
[----:B------:R-:W-:Y:S02]  /*10ec0*/  LOP3.LUT R7, R4, 0xff00ff, RZ, 0xc0, !PT ;  /* 0x00ff00ff04077812 */ /* 0x000fe400078ec0ff */
[--C-:B------:R-:W-:Y:S02]  /*10ed0*/  HSET2.LE.AND R5, R5, R186.reuse, PT ;  /* 0x000000ba05057233 */ /* 0x100fe40003803000 */
[----:B---3--:R-:W-:Y:S02]  /*10ee0*/  F2FP.BF16.F32.PACK_AB R4, R230, R127 ;  /* 0x0000007fe604723e */ /* 0x008fe400000010ff */
[----:B------:R-:W-:-:S02]  /*10ef0*/  HSET2.LE.AND R7, R7, R186, PT ;  /* 0x000000ba07077233 */ /* 0x000fc40003803000 */
[--C-:B------:R-:W-:Y:S02]  /*10f00*/  HSET2.LE.AND R107, R107, R186.reuse, PT ;  /* 0x000000ba6b6b7233 */ /* 0x100fe40003803000 */
[----:B------:R-:W-:Y:S02]  /*10f10*/  F2FP.BF16.F32.PACK_AB R102, R204, R207 ;  /* 0x000000cfcc66723e */ /* 0x000fe400000010ff */
[----:B------:R-:W-:Y:S02]  /*10f20*/  HSET2.LE.AND R101, R101, R186, PT ;  /* 0x000000ba65657233 */ /* 0x000fe40003803000 */
[----:B-1----:R-:W-:Y:S02]  /*10f30*/  F2FP.BF16.F32.PACK_AB R118, R224, R235 ;  /* 0x000000ebe076723e */ /* 0x002fe400000010ff */
[----:B----4-:R-:W-:Y:S02]  /*10f40*/  F2FP.BF16.F32.PACK_AB R116, R225, R158 ;  /* 0x0000009ee174723e */ /* 0x010fe400000010ff */
[----:B------:R-:W-:-:S02]  /*10f50*/  LOP3.LUT R118, R118, R5, RZ, 0xc0, !PT ;  /* 0x0000000576767212 */ /* 0x000fc400078ec0ff */
[----:B------:R-:W-:Y:S02]  /*10f60*/  LOP3.LUT R119, R4, R7, RZ, 0xc0, !PT ;  /* 0x0000000704777212 */ /* 0x000fe400078ec0ff */
[----:B------:R-:W-:Y:S01]  /*10f70*/  LOP3.LUT R106, R111, R106, RZ, 0xc0, !PT ;  /* 0x0000006a6f6a7212 */ /* 0x000fe200078ec0ff */
[----:B------:R-:W1:Y:S01]  /*10f80*/  LDSM.16.MT88.4 R4, [R193+0x800] ;  /* 0x00080000c104783b */ /* 0x000e620000004200 */
[----:B------:R-:W-:Y:S02]  /*10f90*/  LOP3.LUT R107, R102, R107, RZ, 0xc0, !PT ;  /* 0x0000006b666b7212 */ /* 0x000fe400078ec0ff */
[----:B------:R-:W-:Y:S01]  /*10fa0*/  LOP3.LUT R116, R116, R101, RZ, 0xc0, !PT ;  /* 0x0000006574747212 */ /* 0x000fe200078ec0ff */
[----:B------:R-:W-:Y:S04]  /*10fb0*/  LDSM.16.MT88.4 R108, [R193+0x2800] ;  /* 0x00280000c16c783b */ /* 0x000fe80000004200 */
[----:B------:R-:W3:Y:S01]  /*10fc0*/  LDSM.16.MT88.4 R100, [R210+0xa800] ;  /* 0x00a80000d264783b */ /* 0x000ee20000004200 */
[----:B------:R-:W-:Y:S01]  /*10fd0*/  LOP3.LUT R124, R206, R132, R125, 0x96, !PT ;  /* 0x00000084ce7c7212 */ /* 0x000fe200078e967d */
[----:B------:R-:W-:Y:S04]  /*10fe0*/  HMMA.16816.F32.BF16 R12, R116, R120, R12 ;  /* 0x00000078740c723c */ /* 0x000fe8000004180c */
[----:B------:R-:W-:-:S04]  /*10ff0*/  IMAD.WIDE.U32 R124, R124, -0x2daee0ad, RZ ;  /* 0xd2511f537c7c7825 */ /* 0x000fc800078e00ff */
[----:B------:R-:W-:Y:S01]  /*11000*/  HMMA.16816.F32.BF16 R16, R116, R122, R16 ;  /* 0x0000007a7410723c */ /* 0x000fe20000041810 */
[----:B------:R-:W-:-:S07]  /*11010*/  LOP3.LUT R134, R140, R134, R125, 0x96, !PT ;  /* 0x000000868c867212 */ /* 0x000fce00078e967d */
[C---:B------:R-:W-:Y:S08]  /*11020*/  HMMA.16816.F32.BF16 R36, R116.reuse, R112, R36 ;  /* 0x000000707424723c */ /* 0x040ff00000041824 */
[C---:B------:R-:W-:Y:S08]  /*11030*/  HMMA.16816.F32.BF16 R44, R116.reuse, R114, R44 ;  /* 0x00000072742c723c */ /* 0x040ff0000004182c */
[C---:B-1----:R-:W-:Y:S08]  /*11040*/  HMMA.16816.F32.BF16 R24, R116.reuse, R4, R24 ;  /* 0x000000047418723c */ /* 0x042ff00000041818 */
[----:B------:R-:W-:Y:S08]  /*11050*/  HMMA.16816.F32.BF16 R28, R116, R6, R28 ;  /* 0x00000006741c723c */ /* 0x000ff0000004181c */
[----:B------:R-:W-:Y:S08]  /*11060*/  HMMA.16816.F32.BF16 R64, R104, R4, R64 ;  /* 0x000000046840723c */ /* 0x000ff00000041840 */
[C---:B---3--:R-:W-:Y:S08]  /*11070*/  HMMA.16816.F32.BF16 R32, R116.reuse, R100, R32 ;  /* 0x000000647420723c */ /* 0x048ff00000041820 */
[C---:B------:R-:W-:Y:S08]  /*11080*/  HMMA.16816.F32.BF16 R40, R116.reuse, R102, R40 ;  /* 0x000000667428723c */ /* 0x040ff00000041828 */
[C---:B------:R-:W-:Y:S08]  /*11090*/  HMMA.16816.F32.BF16 R48, R116.reuse, R128, R48 ;  /* 0x000000807430723c */ /* 0x040ff00000041830 */
[C---:B------:R-:W-:Y:S08]  /*110a0*/  HMMA.16816.F32.BF16 R52, R116.reuse, R130, R52 ;  /* 0x000000827434723c */ /* 0x040ff00000041834 */
[C---:B------:R-:W-:Y:S08]  /*110b0*/  HMMA.16816.F32.BF16 R56, R116.reuse, R108, R56 ;  /* 0x0000006c7438723c */ /* 0x040ff00000041838 */
[----:B------:R-:W-:Y:S08]  /*110c0*/  HMMA.16816.F32.BF16 R60, R116, R110, R60 ;  /* 0x0000006e743c723c */ /* 0x000ff0000004183c */
[C---:B------:R-:W-:Y:S08]  /*110d0*/  HMMA.16816.F32.BF16 R4, R104.reuse, R6, R68 ;  /* 0x000000066804723c */ /* 0x040ff00000041844 */
[----:B------:R-:W-:Y:S01]  /*110e0*/  HMMA.16816.F32.BF16 R116, R104, R100, R72 ;  /* 0x000000646874723c */ /* 0x000fe20000041848 */
[----:B------:R-:W-:-:S07]  /*110f0*/  MOV R74, R124 ;  /* 0x0000007c004a7202 */ /* 0x000fce0000000f00 */
[----:B------:R-:W-:Y:S01]  /*11100*/  HMMA.16816.F32.BF16 R68, R104, R102, R76 ;  /* 0x000000666844723c */ /* 0x000fe2000004184c */
[----:B------:R-:W-:-:S07]  /*11110*/  LOP3.LUT R77, R134, 0xffff, RZ, 0xc0, !PT ;  /* 0x0000ffff864d7812 */ /* 0x000fce00078ec0ff */
[C---:B------:R-:W-:Y:S01]  /*11120*/  HMMA.16816.F32.BF16 R100, R104.reuse, R112, R80 ;  /* 0x000000706864723c */ /* 0x040fe20000041850 */
[----:B------:R-:W1:Y:S07]  /*11130*/  LDSM.16.MT88.4 R80, [R193+0xc00] ;  /* 0x000c0000c150783b */ /* 0x000e6e0000004200 */
[----:B------:R-:W-:Y:S01]  /*11140*/  HMMA.16816.F32.BF16 R112, R104, R114, R84 ;  /* 0x000000726870723c */ /* 0x000fe20000041854 */
[--C-:B------:R-:W-:Y:S01]  /*11150*/  FFMA.FTZ R86, R168, UR4, -R214.reuse ;  /* 0x00000004a8567c23 */ /* 0x100fe200080108d6 */
[--C-:B------:R-:W-:Y:S01]  /*11160*/  FFMA.FTZ R85, R171, UR4, -R214.reuse ;  /* 0x00000004ab557c23 */ /* 0x100fe200080108d6 */
[--C-:B------:R-:W-:Y:S01]  /*11170*/  FFMA.FTZ R84, R194, UR4, -R214.reuse ;  /* 0x00000004c2547c23 */ /* 0x100fe200080108d6 */
[----:B------:R-:W-:Y:S01]  /*11180*/  FFMA.FTZ R214, R195, UR4, -R214 ;  /* 0x00000004c3d67c23 */ /* 0x000fe200080108d6 */
[----:B------:R-:W-:Y:S01]  /*11190*/  FFMA.FTZ R195, R201, UR4, -R213 ;  /* 0x00000004c9c37c23 */ /* 0x000fe200080108d5 */
[--C-:B------:R-:W-:Y:S01]  /*111a0*/  FFMA.FTZ R201, R196, UR4, -R198.reuse ;  /* 0x00000004c4c97c23 */ /* 0x100fe200080108c6 */
[--C-:B------:R-:W-:Y:S01]  /*111b0*/  FFMA.FTZ R196, R169, UR4, -R198.reuse ;  /* 0x00000004a9c47c23 */ /* 0x100fe200080108c6 */
[----:B------:R-:W-:Y:S01]  /*111c0*/  FFMA.FTZ R198, R197, UR4, -R198 ;  /* 0x00000004c5c67c23 */ /* 0x000fe200080108c6 */
[----:B------:R-:W-:-:S02]  /*111d0*/  PRMT R73, R124, 0x7771, RZ ;  /* 0x000077717c497816 */ /* 0x000fc400000000ff */
[----:B------:R-:W-:Y:S02]  /*111e0*/  LOP3.LUT R74, R74, 0xff, RZ, 0xc0, !PT ;  /* 0x000000ff4a4a7812 */ /* 0x000fe400078ec0ff */
[C---:B------:R-:W-:Y:S02]  /*111f0*/  PRMT R75, R124.reuse, 0x7773, RZ ;  /* 0x000077737c4b7816 */ /* 0x040fe400000000ff */
[----:B------:R-:W-:Y:S02]  /*11200*/  PRMT R72, R124, 0x7772, RZ ;  /* 0x000077727c487816 */ /* 0x000fe400000000ff */
[----:B------:R-:W-:Y:S02]  /*11210*/  SHF.R.U32.HI R77, RZ, 0x8, R77 ;  /* 0x00000008ff4d7819 */ /* 0x000fe4000001164d */
[----:B------:R-:W-:Y:S01]  /*11220*/  LOP3.LUT R76, R134, 0xff, RZ, 0xc0, !PT ;  /* 0x000000ff864c7812 */ /* 0x000fe200078ec0ff */
[----:B------:R-:W-:Y:S01]  /*11230*/  MUFU.EX2 R202, R202 ;  /* 0x000000ca00ca7308 */ /* 0x000fe20000000800 */
[----:B------:R-:W-:-:S02]  /*11240*/  PRMT R73, R74, 0x5410, R73 ;  /* 0x000054104a497816 */ /* 0x000fc40000000049 */
[----:B------:R-:W-:Y:S01]  /*11250*/  PRMT R74, R134, 0x7632, R74 ;  /* 0x00007632864a7816 */ /* 0x000fe2000000004a */
[----:B------:R-:W3:Y:S01]  /*11260*/  MUFU.EX2 R199, R199 ;  /* 0x000000c700c77308 */ /* 0x000ee20000000800 */
[----:B------:R-:W-:-:S03]  /*11270*/  PRMT R72, R72, 0x5410, R75 ;  /* 0x0000541048487816 */ /* 0x000fc6000000004b */
[----:B------:R4:W-:Y:S01]  /*11280*/  MUFU.EX2 R194, R200 ;  /* 0x000000c800c27308 */ /* 0x0009e20000000800 */
[----:B------:R-:W-:-:S03]  /*11290*/  PRMT R77, R76, 0x5410, R77 ;  /* 0x000054104c4d7816 */ /* 0x000fc6000000004d */
[----:B------:R-:W-:Y:S01]  /*112a0*/  MUFU.EX2 R195, R195 ;  /* 0x000000c300c37308 */ /* 0x000fe20000000800 */
[----:B------:R-:W-:-:S03]  /*112b0*/  SHF.R.U32.HI R75, RZ, 0x18, R134 ;  /* 0x00000018ff4b7819 */ /* 0x000fc60000011686 */
[----:B------:R-:W-:Y:S04]  /*112c0*/  MUFU.EX2 R201, R201 ;  /* 0x000000c900c97308 */ /* 0x000fe80000000800 */
[----:B------:R-:W2:Y:S04]  /*112d0*/  MUFU.EX2 R196, R196 ;  /* 0x000000c400c47308 */ /* 0x000ea80000000800 */
[----:B------:R1:W-:Y:S04]  /*112e0*/  MUFU.EX2 R197, R170 ;  /* 0x000000aa00c57308 */ /* 0x0003e80000000800 */
[----:B------:R-:W2:Y:S01]  /*112f0*/  MUFU.EX2 R198, R198 ;  /* 0x000000c600c67308 */ /* 0x000ea20000000800 */
[----:B------:R-:W-:Y:S01]  /*11300*/  LOP3.LUT R74, R74, 0xff, RZ, 0xc0, !PT ;  /* 0x000000ff4a4a7812 */ /* 0x000fe200078ec0ff */
[----:B------:R-:W-:Y:S01]  /*11310*/  HMMA.16816.F32.BF16 R132, R104, R128, R88 ;  /* 0x000000806884723c */ /* 0x000fe20000041858 */
[----:B------:R-:W-:Y:S01]  /*11320*/  IMAD.MOV.U32 R88, RZ, RZ, R146 ;  /* 0x000000ffff587224 */ /* 0x000fe200078e0092 */
[----:B------:R-:W-:Y:S01]  /*11330*/  MOV R89, R147 ;  /* 0x0000009300597202 */ /* 0x000fe20000000f00 */
[----:B------:R-:W-:Y:S01]  /*11340*/  IMAD.MOV.U32 R212, RZ, RZ, R144 ;  /* 0x000000ffffd47224 */ /* 0x000fe200078e0090 */
[----:B----4-:R-:W-:Y:S01]  /*11350*/  MOV R200, R145 ;  /* 0x0000009100c87202 */ /* 0x010fe20000000f00 */
[----:B------:R-:W-:Y:S01]  /*11360*/  IMAD.MOV.U32 R91, RZ, RZ, R136 ;  /* 0x000000ffff5b7224 */ /* 0x000fe200078e0088 */
[----:B------:R-:W-:-:S02]  /*11370*/  HSET2.LE.AND R136, R77, R186, PT ;  /* 0x000000ba4d887233 */ /* 0x000fc40003803000 */
[C---:B------:R-:W-:Y:S01]  /*11380*/  HMMA.16816.F32.BF16 R144, R104.reuse, R108, R96 ;  /* 0x0000006c6890723c */ /* 0x040fe20000041860 */
[----:B------:R-:W4:Y:S01]  /*11390*/  LDSM.16.MT88.4 R96, [R210+0xac00] ;  /* 0x00ac0000d260783b */ /* 0x000f220000004200 */
[----:B------:R-:W-:Y:S02]  /*113a0*/  PRMT R75, R74, 0x5410, R75 ;  /* 0x000054104a4b7816 */ /* 0x000fe4000000004b */
[----:B------:R-:W-:Y:S01]  /*113b0*/  LOP3.LUT R77, R72, 0xff00ff, RZ, 0xc0, !PT ;  /* 0x00ff00ff484d7812 */ /* 0x000fe200078ec0ff */
[----:B-1----:R-:W1:Y:S01]  /*113c0*/  LDSM.16.MT88.4 R168, [R193+0x1c00] ;  /* 0x001c0000c1a8783b */ /* 0x002e620000004200 */
[--C-:B------:R-:W-:Y:S02]  /*113d0*/  HSET2.LE.AND R73, R73, R186.reuse, PT ;  /* 0x000000ba49497233 */ /* 0x100fe40003803000 */
[----:B------:R-:W-:Y:S01]  /*113e0*/  HMMA.16816.F32.BF16 R128, R104, R130, R92 ;  /* 0x000000826880723c */ /* 0x000fe2000004185c */
[----:B------:R-:W-:Y:S01]  /*113f0*/  IMAD.MOV.U32 R94, RZ, RZ, R138 ;  /* 0x000000ffff5e7224 */ /* 0x000fe200078e008a */
[----:B------:R-:W-:-:S02]  /*11400*/  HSET2.LE.AND R77, R77, R186, PT ;  /* 0x000000ba4d4d7233 */ /* 0x000fc40003803000 */
[----:B------:R-:W-:Y:S02]  /*11410*/  HSET2.LE.AND R75, R75, R186, PT ;  /* 0x000000ba4b4b7233 */ /* 0x000fe40003803000 */
[----:B---3--:R-:W-:Y:S02]  /*11420*/  F2FP.BF16.F32.PACK_AB R79, R199, R202 ;  /* 0x000000cac74f723e */ /* 0x008fe400000010ff */
[----:B--2---:R-:W-:Y:S02]  /*11430*/  F2FP.BF16.F32.PACK_AB R74, R196, R201 ;  /* 0x000000c9c44a723e */ /* 0x004fe400000010ff */
[----:B------:R-:W-:Y:S02]  /*11440*/  F2FP.BF16.F32.PACK_AB R138, R195, R194 ;  /* 0x000000c2c38a723e */ /* 0x000fe400000010ff */
[----:B------:R-:W-:Y:S02]  /*11450*/  F2FP.BF16.F32.PACK_AB R72, R198, R197 ;  /* 0x000000c5c648723e */ /* 0x000fe400000010ff */
[----:B------:R-:W-:-:S02]  /*11460*/  MOV R95, R139 ;  /* 0x0000008b005f7202 */ /* 0x000fc40000000f00 */
[----:B------:R-:W-:Y:S02]  /*11470*/  MOV R90, R137 ;  /* 0x00000089005a7202 */ /* 0x000fe40000000f00 */
[----:B------:R-:W-:Y:S02]  /*11480*/  LOP3.LUT R136, R79, R136, RZ, 0xc0, !PT ;  /* 0x000000884f887212 */ /* 0x000fe400078ec0ff */
[----:B------:R-:W-:Y:S02]  /*11490*/  LOP3.LUT R137, R74, R75, RZ, 0xc0, !PT ;  /* 0x0000004b4a897212 */ /* 0x000fe400078ec0ff */
[----:B------:R-:W-:Y:S02]  /*114a0*/  LOP3.LUT R138, R138, R73, RZ, 0xc0, !PT ;  /* 0x000000498a8a7212 */ /* 0x000fe400078ec0ff */
[----:B------:R-:W-:Y:S02]  /*114b0*/  LOP3.LUT R139, R72, R77, RZ, 0xc0, !PT ;  /* 0x0000004d488b7212 */ /* 0x000fe400078ec0ff */
[----:B------:R-:W-:Y:S01]  /*114c0*/  LOP3.LUT R206, R206, R88, R209, 0x96, !PT ;  /* 0x00000058cece7212 */ /* 0x000fe200078e96d1 */
[----:B------:R-:W-:Y:S01]  /*114d0*/  HMMA.16816.F32.BF16 R160, R104, R120, R160 ;  /* 0x0000007868a0723c */ /* 0x000fe200000418a0 */
[----:B------:R-:W-:Y:S01]  /*114e0*/  IMAD.MOV.U32 R121, RZ, RZ, R158 ;  /* 0x000000ffff797224 */ /* 0x000fe200078e009e */
[----:B------:R-:W-:-:S06]  /*114f0*/  MOV R120, R157 ;  /* 0x0000009d00787202 */ /* 0x000fcc0000000f00 */
[----:B------:R-:W-:Y:S01]  /*11500*/  HMMA.16816.F32.BF16 R20, R104, R122, R20 ;  /* 0x0000007a6814723c */ /* 0x000fe20000041814 */
[----:B------:R-:W-:Y:S01]  /*11510*/  MOV R122, R156 ;  /* 0x0000009c007a7202 */ /* 0x000fe20000000f00 */
[----:B------:R-:W-:Y:S01]  /*11520*/  IMAD.MOV.U32 R123, RZ, RZ, R126 ;  /* 0x000000ffff7b7224 */ /* 0x000fe200078e007e */
[----:B------:R-:W-:Y:S01]  /*11530*/  MOV R78, R127 ;  /* 0x0000007f004e7202 */ /* 0x000fe20000000f00 */
[----:B------:R-:W-:-:S04]  /*11540*/  IMAD.MOV.U32 R125, RZ, RZ, R155 ;  /* 0x000000ffff7d7224 */ /* 0x000fc800078e009b */
[----:B------:R-:W-:Y:S01]  /*11550*/  HMMA.16816.F32.BF16 R156, R136, R148, R12 ;  /* 0x00000094889c723c */ /* 0x000fe2000004180c */
[----:B------:R-:W-:Y:S01]  /*11560*/  IMAD.WIDE.U32 R12, R206, -0x2daee0ad, RZ ;  /* 0xd2511f53ce0c7825 */ /* 0x000fe200078e00ff */
[----:B------:R-:W-:-:S03]  /*11570*/  MOV R124, R154 ;  /* 0x0000009a007c7202 */ /* 0x000fc60000000f00 */
[----:B------:R-:W-:Y:S02]  /*11580*/  IMAD.MOV.U32 R126, RZ, RZ, R152 ;  /* 0x000000ffff7e7224 */ /* 0x000fe400078e0098 */
[----:B------:R-:W-:Y:S02]  /*11590*/  IMAD.MOV.U32 R127, RZ, RZ, R153 ;  /* 0x000000ffff7f7224 */ /* 0x000fe400078e0099 */
[----:B------:R-:W-:Y:S01]  /*115a0*/  HMMA.16816.F32.BF16 R152, R136, R150, R16 ;  /* 0x000000968898723c */ /* 0x000fe20000041810 */
[----:B------:R-:W-:Y:S02]  /*115b0*/  MOV R18, R12 ;  /* 0x0000000c00127202 */ /* 0x000fe40000000f00 */
[----:B------:R-:W-:Y:S02]  /*115c0*/  LOP3.LUT R140, R140, R142, R13, 0x96, !PT ;  /* 0x0000008e8c8c7212 */ /* 0x000fe400078e960d */
[----:B------:R-:W-:-:S03]  /*115d0*/  PRMT R17, R12, 0x7771, RZ ;  /* 0x000077710c117816 */ /* 0x000fc600000000ff */
[C---:B------:R-:W-:Y:S01]  /*115e0*/  HMMA.16816.F32.BF16 R72, R136.reuse, R80, R24 ;  /* 0x000000508848723c */ /* 0x040fe20000041818 */
[----:B------:R2:W-:Y:S01]  /*115f0*/  MUFU.EX2 R27, R86 ;  /* 0x00000056001b7308 */ /* 0x0005e20000000800 */
[----:B------:R-:W-:Y:S02]  /*11600*/  LOP3.LUT R18, R18, 0xff, RZ, 0xc0, !PT ;  /* 0x000000ff12127812 */ /* 0x000fe400078ec0ff */
[----:B------:R-:W-:Y:S01]  /*11610*/  LOP3.LUT R19, R140, 0xffff, RZ, 0xc0, !PT ;  /* 0x0000ffff8c137812 */ /* 0x000fe200078ec0ff */
[----:B------:R-:W-:Y:S01]  /*11620*/  FFMA.FTZ R189, R127, R192, R189 ;  /* 0x000000c07fbd7223 */ /* 0x000fe200000100bd */
[----:B------:R-:W-:Y:S02]  /*11630*/  MOV R87, R78 ;  /* 0x0000004e00577202 */ /* 0x000fe40000000f00 */
[----:B------:R-:W-:Y:S01]  /*11640*/  HMMA.16816.F32.BF16 R76, R136, R82, R28 ;  /* 0x00000052884c723c */ /* 0x000fe2000004181c */
[----:B------:R-:W-:Y:S01]  /*11650*/  PRMT R17, R18, 0x5410, R17 ;  /* 0x0000541012117816 */ /* 0x000fe20000000011 */
[--C-:B------:R-:W-:Y:S01]  /*11660*/  FFMA.FTZ R29, R166, UR4, -R187.reuse ;  /* 0x00000004a61d7c23 */ /* 0x100fe200080108bb */
[----:B------:R-:W-:Y:S01]  /*11670*/  FFMA.FTZ R28, R174, UR4, -R187 ;  /* 0x00000004ae1c7c23 */ /* 0x000fe200080108bb */
[----:B--2---:R-:W-:-:S02]  /*11680*/  IMAD.MOV.U32 R86, RZ, RZ, R126 ;  /* 0x000000ffff567224 */ /* 0x004fc400078e007e */
[--C-:B------:R-:W-:Y:S01]  /*11690*/  FFMA.FTZ R31, R179, UR4, -R187.reuse ;  /* 0x00000004b31f7c23 */ /* 0x100fe200080108bb */
[----:B------:R-:W-:Y:S01]  /*116a0*/  FFMA.FTZ R30, R167, UR4, -R187 ;  /* 0x00000004a71e7c23 */ /* 0x000fe200080108bb */
[----:B------:R-:W-:Y:S01]  /*116b0*/  SHF.R.U32.HI R19, RZ, 0x8, R19 ;  /* 0x00000008ff137819 */ /* 0x000fe20000011613 */
[----:B------:R-:W-:Y:S01]  /*116c0*/  FFMA.FTZ R180, R86, R191, R180 ;  /* 0x000000bf56b47223 */ /* 0x000fe200000100b4 */
[----:B------:R-:W-:Y:S01]  /*116d0*/  LOP3.LUT R18, R140, 0xff, RZ, 0xc0, !PT ;  /* 0x000000ff8c127812 */ /* 0x000fe200078ec0ff */
[----:B------:R-:W-:Y:S01]  /*116e0*/  FADD.FTZ R203, R188, R203 ;  /* 0x000000cbbccb7221 */ /* 0x000fe20000010000 */
[----:B------:R-:W-:Y:S01]  /*116f0*/  FADD.FTZ R184, R184, R189 ;  /* 0x000000bdb8b87221 */ /* 0x000fe20000010000 */
[----:B------:R-:W-:Y:S01]  /*11700*/  FADD.FTZ R180, R165, R180 ;  /* 0x000000b4a5b47221 */ /* 0x000fe20000010000 */
[----:B------:R-:W-:Y:S01]  /*11710*/  IMAD.MOV.U32 R213, RZ, RZ, R211 ;  /* 0x000000ffffd57224 */ /* 0x000fe200078e00d3 */
[----:B------:R-:W-:Y:S01]  /*11720*/  MUFU.EX2 R25, R84 ;  /* 0x0000005400197308 */ /* 0x000fe20000000800 */
[----:B------:R-:W-:Y:S01]  /*11730*/  PRMT R19, R18, 0x5410, R19 ;  /* 0x0000541012137816 */ /* 0x000fe20000000013 */
[----:B------:R-:W-:Y:S01]  /*11740*/  FADD.FTZ R172, R172, R203 ;  /* 0x000000cbacac7221 */ /* 0x000fe20000010000 */
[C---:B------:R-:W-:Y:S01]  /*11750*/  PRMT R16, R12.reuse, 0x7773, RZ ;  /* 0x000077730c107816 */ /* 0x040fe200000000ff */
[----:B------:R2:W3:Y:S01]  /*11760*/  MUFU.EX2 R26, R214 ;  /* 0x000000d6001a7308 */ /* 0x0004e20000000800 */
[----:B------:R-:W-:Y:S01]  /*11770*/  PRMT R13, R12, 0x7772, RZ ;  /* 0x000077720c0d7816 */ /* 0x000fe200000000ff */
[----:B------:R-:W-:Y:S01]  /*11780*/  HMMA.16816.F32.BF16 R8, R104, R110, R8 ;  /* 0x0000006e6808723c */ /* 0x000fe20000041808 */
[----:B------:R-:W-:Y:S01]  /*11790*/  PRMT R18, R140, 0x7632, R18 ;  /* 0x000076328c127816 */ /* 0x000fe20000000012 */
[----:B------:R-:W-:Y:S01]  /*117a0*/  MUFU.EX2 R24, R85 ;  /* 0x0000005500187308 */ /* 0x000fe20000000800 */
[----:B------:R-:W-:Y:S01]  /*117b0*/  MOV R143, R90 ;  /* 0x0000005a008f7202 */ /* 0x000fe20000000f00 */
[----:B------:R-:W-:-:S02]  /*117c0*/  IMAD.MOV.U32 R142, RZ, RZ, R91 ;  /* 0x000000ffff8e7224 */ /* 0x000fc400078e005b */
[----:B------:R-:W-:Y:S01]  /*117d0*/  FADD.FTZ R183, R183, R184 ;  /* 0x000000b8b7b77221 */ /* 0x000fe20000010000 */
[----:B------:R-:W-:Y:S01]  /*117e0*/  MUFU.EX2 R29, R29 ;  /* 0x0000001d001d7308 */ /* 0x000fe20000000800 */
[----:B------:R-:W-:Y:S01]  /*117f0*/  FADD.FTZ R173, R173, R180 ;  /* 0x000000b4adad7221 */ /* 0x000fe20000010000 */
[----:B----4-:R-:W-:Y:S02]  /*11800*/  HMMA.16816.F32.BF16 R88, R136, R96, R32 ;  /* 0x000000608858723c */ /* 0x010fe40000041820 */
[----:B------:R-:W-:Y:S01]  /*11810*/  MUFU.EX2 R28, R28 ;  /* 0x0000001c001c7308 */ /* 0x000fe20000000800 */
[----:B------:R-:W-:-:S03]  /*11820*/  MOV R34, R94 ;  /* 0x0000005e00227202 */ /* 0x000fc60000000f00 */
[----:B------:R-:W4:Y:S01]  /*11830*/  MUFU.EX2 R31, R31 ;  /* 0x0000001f001f7308 */ /* 0x000f220000000800 */
[----:B------:R-:W-:Y:S01]  /*11840*/  IMAD.MOV.U32 R32, RZ, RZ, R95 ;  /* 0x000000ffff207224 */ /* 0x000fe200078e005f */
[----:B-1----:R-:W-:Y:S02]  /*11850*/  HMMA.16816.F32.BF16 R108, R136, R170, R44 ;  /* 0x000000aa886c723c */ /* 0x002fe4000004182c */
[----:B------:R-:W1:Y:S01]  /*11860*/  MUFU.EX2 R30, R30 ;  /* 0x0000001e001e7308 */ /* 0x000e620000000800 */
[----:B------:R-:W-:Y:S01]  /*11870*/  MOV R47, R141 ;  /* 0x0000008d002f7202 */ /* 0x000fe20000000f00 */
[----:B------:R-:W-:Y:S01]  /*11880*/  FADD.FTZ R172, R177, R172 ;  /* 0x000000acb1ac7221 */ /* 0x000fe20000010000 */
[----:B------:R-:W-:Y:S01]  /*11890*/  PRMT R16, R13, 0x5410, R16 ;  /* 0x000054100d107816 */ /* 0x000fe20000000010 */
[----:B------:R-:W-:Y:S01]  /*118a0*/  FADD.FTZ R183, R182, R183 ;  /* 0x000000b7b6b77221 */ /* 0x000fe20000010000 */
[----:B------:R-:W-:Y:S01]  /*118b0*/  SHF.R.U32.HI R33, RZ, 0x18, R140 ;  /* 0x00000018ff217819 */ /* 0x000fe2000001168c */
[----:B------:R-:W-:Y:S01]  /*118c0*/  FADD.FTZ R190, R175, R190 ;  /* 0x000000beafbe7221 */ /* 0x000fe20000010000 */
[----:B------:R-:W-:Y:S01]  /*118d0*/  LOP3.LUT R18, R18, 0xff, RZ, 0xc0, !PT ;  /* 0x000000ff12127812 */ /* 0x000fe200078ec0ff */
[----:B------:R-:W1:Y:S01]  /*118e0*/  LDSM.16.MT88.4 R208, [R210+0xbc00] ;  /* 0x00bc0000d2d0783b */ /* 0x000e620000004200 */
[----:B--2---:R-:W-:Y:S01]  /*118f0*/  MOV R214, R213 ;  /* 0x000000d500d67202 */ /* 0x004fe20000000f00 */
[----:B------:R-:W-:-:S02]  /*11900*/  IMAD.MOV.U32 R166, RZ, RZ, R143 ;  /* 0x000000ffffa67224 */ /* 0x000fc400078e008f */
[----:B------:R-:W-:Y:S01]  /*11910*/  FADD.FTZ R173, R176, R173 ;  /* 0x000000adb0ad7221 */ /* 0x000fe20000010000 */
[C---:B------:R-:W-:Y:S01]  /*11920*/  HMMA.16816.F32.BF16 R104, R136.reuse, R168, R36 ;  /* 0x000000a88868723c */ /* 0x040fe20000041824 */
[----:B------:R-:W-:Y:S01]  /*11930*/  PRMT R33, R18, 0x5410, R33 ;  /* 0x0000541012217816 */ /* 0x000fe20000000021 */
[----:B------:R-:W-:Y:S01]  /*11940*/  IMAD.MOV.U32 R38, RZ, RZ, R34 ;  /* 0x000000ffff267224 */ /* 0x000fe200078e0022 */
[----:B------:R-:W-:Y:S01]  /*11950*/  LOP3.LUT R35, R16, 0xff00ff, RZ, 0xc0, !PT ;  /* 0x00ff00ff10237812 */ /* 0x000fe200078ec0ff */
[----:B------:R-:W-:Y:S01]  /*11960*/  FADD.FTZ R172, R47, R172 ;  /* 0x000000ac2fac7221 */ /* 0x000fe20000010000 */
[----:B------:R-:W-:Y:S01]  /*11970*/  MOV R39, R32 ;  /* 0x0000002000277202 */ /* 0x000fe20000000f00 */
[----:B------:R-:W-:Y:S01]  /*11980*/  FADD.FTZ R183, R214, R183 ;  /* 0x000000b7d6b77221 */ /* 0x000fe20000010000 */
[----:B------:R-:W-:Y:S01]  /*11990*/  FADD.FTZ R173, R166, R173 ;  /* 0x000000ada6ad7221 */ /* 0x000fe20000010000 */
[----:B------:R-:W-:Y:S01]  /*119a0*/  HMMA.16816.F32.BF16 R92, R136, R98, R40 ;  /* 0x00000062885c723c */ /* 0x000fe20000041828 */
[----:B------:R-:W-:Y:S01]  /*119b0*/  IMAD.MOV.U32 R40, RZ, RZ, R212 ;  /* 0x000000ffff287224 */ /* 0x000fe200078e00d4 */
[--C-:B------:R-:W-:Y:S01]  /*119c0*/  HSET2.LE.AND R17, R17, R186.reuse, PT ;  /* 0x000000ba11117233 */ /* 0x100fe20003803000 */
[----:B------:R-:W-:Y:S01]  /*119d0*/  FADD.FTZ R172, R38, R172 ;  /* 0x000000ac26ac7221 */ /* 0x000fe20000010000 */
[----:B------:R-:W-:Y:S01]  /*119e0*/  IMAD.MOV.U32 R42, RZ, RZ, R124 ;  /* 0x000000ffff2a7224 */ /* 0x000fe200078e007c */
[--C-:B------:R-:W-:Y:S01]  /*119f0*/  HSET2.LE.AND R35, R35, R186.reuse, PT ;  /* 0x000000ba23237233 */ /* 0x100fe20003803000 */
[----:B------:R-:W-:Y:S01]  /*11a00*/  FADD.FTZ R183, R39, R183 ;  /* 0x000000b727b77221 */ /* 0x000fe20000010000 */
[--C-:B------:R-:W-:Y:S01]  /*11a10*/  HSET2.LE.AND R16, R19, R186.reuse, PT ;  /* 0x000000ba13107233 */ /* 0x100fe20003803000 */
[----:B------:R-:W-:Y:S01]  /*11a20*/  FADD.FTZ R173, R40, R173 ;  /* 0x000000ad28ad7221 */ /* 0x000fe20000010000 */
[----:B---3--:R-:W-:Y:S01]  /*11a30*/  F2FP.BF16.F32.PACK_AB R18, R26, R25 ;  /* 0x000000191a12723e */ /* 0x008fe200000010ff */
[----:B------:R2:W3:Y:S01]  /*11a40*/  LDSM.16.MT88.4 R12, [R193+0x2c00] ;  /* 0x002c0000c10c783b */ /* 0x0004e20000004200 */
[----:B------:R-:W-:-:S02]  /*11a50*/  HSET2.LE.AND R33, R33, R186, PT ;  /* 0x000000ba21217233 */ /* 0x000fc40003803000 */
[----:B----4-:R-:W-:Y:S02]  /*11a60*/  F2FP.BF16.F32.PACK_AB R34, R31, R28 ;  /* 0x0000001c1f22723e */ /* 0x010fe400000010ff */
[----:B------:R-:W-:Y:S02]  /*11a70*/  F2FP.BF16.F32.PACK_AB R37, R24, R27 ;  /* 0x0000001b1825723e */ /* 0x000fe400000010ff */
[----:B-1----:R-:W-:Y:S01]  /*11a80*/  F2FP.BF16.F32.PACK_AB R32, R30, R29 ;  /* 0x0000001d1e20723e */ /* 0x002fe200000010ff */
[----:B------:R-:W-:Y:S01]  /*11a90*/  FADD.FTZ R181, R181, R190 ;  /* 0x000000beb5b57221 */ /* 0x000fe20000010000 */
[----:B------:R-:W-:Y:S01]  /*11aa0*/  MOV R43, R125 ;  /* 0x0000007d002b7202 */ /* 0x000fe20000000f00 */
[----:B------:R-:W-:Y:S01]  /*11ab0*/  FADD.FTZ R172, R233, R172 ;  /* 0x000000ace9ac7221 */ /* 0x000fe20000010000 */
[----:B------:R-:W-:Y:S01]  /*11ac0*/  LOP3.LUT R18, R18, R17, RZ, 0xc0, !PT ;  /* 0x0000001112127212 */ /* 0x000fe200078ec0ff */
[----:B------:R-:W-:Y:S01]  /*11ad0*/  FADD.FTZ R183, R42, R183 ;  /* 0x000000b72ab77221 */ /* 0x000fe20000010000 */
[----:B------:R-:W-:Y:S01]  /*11ae0*/  LOP3.LUT R19, R34, R35, RZ, 0xc0, !PT ;  /* 0x0000002322137212 */ /* 0x000fe200078ec0ff */
[----:B------:R-:W-:Y:S01]  /*11af0*/  FADD.FTZ R222, R222, R173 ;  /* 0x000000addede7221 */ /* 0x000fe20000010000 */
[----:B------:R-:W-:-:S02]  /*11b00*/  LOP3.LUT R16, R37, R16, RZ, 0xc0, !PT ;  /* 0x0000001025107212 */ /* 0x000fc400078ec0ff */
[----:B------:R-:W-:Y:S01]  /*11b10*/  LOP3.LUT R17, R32, R33, RZ, 0xc0, !PT ;  /* 0x0000002120117212 */ /* 0x000fe200078ec0ff */
[----:B------:R-:W-:Y:S01]  /*11b20*/  FADD.FTZ R181, R178, R181 ;  /* 0x000000b5b2b57221 */ /* 0x000fe20000010000 */
[----:B------:R-:W-:Y:S01]  /*11b30*/  MOV R36, R142 ;  /* 0x0000008e00247202 */ /* 0x000fe20000000f00 */
[----:B------:R-:W-:Y:S01]  /*11b40*/  FADD.FTZ R172, R43, R172 ;  /* 0x000000ac2bac7221 */ /* 0x000fe20000010000 */
[----:B--2---:R-:W-:Y:S01]  /*11b50*/  IMAD.MOV.U32 R193, RZ, RZ, R122 ;  /* 0x000000ffffc17224 */ /* 0x004fe200078e007a */
[----:B------:R-:W-:Y:S01]  /*11b60*/  MOV R206, R121 ;  /* 0x0000007900ce7202 */ /* 0x000fe20000000f00 */
[----:B------:R-:W-:Y:S02]  /*11b70*/  FADD.FTZ R222, R221, R222 ;  /* 0x000000deddde7221 */ /* 0x000fe40000010000 */
[----:B------:R-:W-:Y:S01]  /*11b80*/  FADD.FTZ R183, R193, R183 ;  /* 0x000000b7c1b77221 */ /* 0x000fe20000010000 */
[----:B------:R-:W-:Y:S01]  /*11b90*/  MOV R41, R200 ;  /* 0x000000c800297202 */ /* 0x000fe20000000f00 */
[----:B------:R-:W-:Y:S01]  /*11ba0*/  IMAD.MOV.U32 R213, RZ, RZ, R87 ;  /* 0x000000ffffd57224 */ /* 0x000fe200078e0057 */
[----:B------:R-:W-:Y:S01]  /*11bb0*/  MOV R200, R123 ;  /* 0x0000007b00c87202 */ /* 0x000fe20000000f00 */
        /* <DEDUP_REMOVED lines=9> */
[----:B------:R-:W-:Y:S01]  /*11c50*/  FADD.FTZ R220, R220, R181 ;  /* 0x000000b5dcdc7221 */ /* 0x000fe20000010000 */
[----:B------:R-:W-:-:S05]  /*11c60*/  FADD.FTZ R205, R205, R172 ;  /* 0x000000accdcd7221 */ /* 0x000fca0000010000 */
[----:B------:R-:W-:Y:S01]  /*11c70*/  HMMA.16816.F32.BF16 R68, R16, R80, R64 ;  /* 0x000000501044723c */ /* 0x000fe20000041840 */
[----:B------:R-:W-:-:S07]  /*11c80*/  FADD.FTZ R235, R235, R222 ;  /* 0x000000deebeb7221 */ /* 0x000fce0000010000 */
[----:B------:R-:W-:Y:S01]  /*11c90*/  HMMA.16816.F32.BF16 R80, R16, R82, R4 ;  /* 0x000000521050723c */ /* 0x000fe20000041804 */
[----:B------:R-:W-:Y:S01]  /*11ca0*/  FADD.FTZ R4, R200, R183 ;  /* 0x000000b7c8047221 */ /* 0x000fe20000010000 */
[----:B------:R-:W-:-:S03]  /*11cb0*/  IMAD.MOV.U32 R212, RZ, RZ, R120 ;  /* 0x000000ffffd47224 */ /* 0x000fc600078e0078 */
[----:B------:R-:W-:Y:S01]  /*11cc0*/  FADD.FTZ R207, R207, R4 ;  /* 0x00000004cfcf7221 */ /* 0x000fe20000010000 */
        /* <DEDUP_REMOVED lines=20> */
[----:B------:R-:W2:Y:S01]  /*11e10*/  S2R R226, SR_TID.X ;  /* 0x0000000000e27919 */ /* 0x000ea20000002100 */
[C---:B------:R-:W-:Y:S01]  /*11e20*/  HMMA.16816.F32.BF16 R120, R136.reuse, R208, R48 ;  /* 0x000000d08878723c */ /* 0x040fe20000041830 */
[----:B------:R4:W-:Y:S04]  /*11e30*/  STL [R1+0x20], R6 ;  /* 0x0000200601007387 */ /* 0x0009e80000100800 */
[----:B------:R4:W-:Y:S03]  /*11e40*/  STL [R1+0x1c], R5 ;  /* 0x00001c0501007387 */ /* 0x0009e60000100800 */
[C---:B------:R-:W-:Y:S01]  /*11e50*/  HMMA.16816.F32.BF16 R124, R136.reuse, R210, R52 ;  /* 0x000000d2887c723c */ /* 0x040fe20000041834 */
[----:B------:R4:W-:Y:S07]  /*11e60*/  STL [R1+0x18], R4 ;  /* 0x0000180401007387 */ /* 0x0009ee0000100800 */
[----:B---3--:R-:W-:Y:S01]  /*11e70*/  HMMA.16816.F32.BF16 R140, R136, R12, R56 ;  /* 0x0000000c888c723c */ /* 0x008fe20000041838 */
[----:B------:R-:W-:-:S07]  /*11e80*/  FADD.FTZ R201, R201, R230 ;  /* 0x000000e6c9c97221 */ /* 0x000fce0000010000 */
[C---:B------:R-:W-:Y:S08]  /*11e90*/  HMMA.16816.F32.BF16 R160, R16.reuse, R148, R160 ;  /* 0x0000009410a0723c */ /* 0x040ff000000418a0 */
[----:B------:R-:W-:Y:S08]  /*11ea0*/  HMMA.16816.F32.BF16 R116, R16, R208, R132 ;  /* 0x000000d01074723c */ /* 0x000ff00000041884 */
[----:B------:R-:W-:Y:S08]  /*11eb0*/  HMMA.16816.F32.BF16 R136, R136, R14, R60 ;  /* 0x0000000e8888723c */ /* 0x000ff0000004183c */
[C---:B------:R-:W-:Y:S08]  /*11ec0*/  HMMA.16816.F32.BF16 R148, R16.reuse, R150, R20 ;  /* 0x000000961094723c */ /* 0x040ff00000041814 */
[C---:B------:R-:W-:Y:S08]  /*11ed0*/  HMMA.16816.F32.BF16 R128, R16.reuse, R210, R128 ;  /* 0x000000d21080723c */ /* 0x040ff00000041880 */
[C---:B------:R-:W-:Y:S08]  /*11ee0*/  HMMA.16816.F32.BF16 R100, R16.reuse, R168, R100 ;  /* 0x000000a81064723c */ /* 0x040ff00000041864 */
[C---:B------:R-:W-:Y:S08]  /*11ef0*/  HMMA.16816.F32.BF16 R112, R16.reuse, R170, R112 ;  /* 0x000000aa1070723c */ /* 0x040ff00000041870 */
[C---:B------:R-:W-:Y:S08]  /*11f00*/  HMMA.16816.F32.BF16 R144, R16.reuse, R12, R144 ;  /* 0x0000000c1090723c */ /* 0x040ff00000041890 */
[----:B------:R-:W-:Y:S01]  /*11f10*/  HMMA.16816.F32.BF16 R132, R16, R14, R8 ;  /* 0x0000000e1084723c */ /* 0x000fe20000041808 */
[----:B------:R-:W-:-:S04]  /*11f20*/  FADD.FTZ R196, R196, R201 ;  /* 0x000000c9c4c47221 */ /* 0x000fc80000010000 */
[----:B------:R-:W-:Y:S01]  /*11f30*/  FADD.FTZ R197, R197, R196 ;  /* 0x000000c4c5c57221 */ /* 0x000fe20000010000 */
[----:B------:R-:W-:-:S03]  /*11f40*/  UIADD3 UR6, UPT, UPT, UR19, -0x4, URZ ;  /* 0xfffffffc13067890 */ /* 0x000fc6000fffe0ff */
[----:B--2-4-:R-:W-:-:S11]  /*11f50*/  FADD.FTZ R252, R198, R197 ;  /* 0x000000c5c6fc7221 */ /* 0x014fd60000010000 */
.L_x_389:
[----:B------:R-:W-:-:S09]  /*11f60*/  UISETP.GE.AND UP0, UPT, UR6, URZ, UPT ;  /* 0x000000ff0600728c */ /* 0x000fd2000bf06270 */
[----:B------:R-:W-:Y:S05]  /*11f70*/  BRA.U !UP0, `(.L_x_392) ;  /* 0x0000004908207547 */ /* 0x000fea000b800000 */
[----:B------:R-:W2:Y:S01]  /*11f80*/  LDL.64 R6, [R1+0x10] ;  /* 0x0000100001067983 */ /* 0x000ea20000100a00 */
[----:B------:R-:W3:Y:S01]  /*11f90*/  S2UR UR5, SR_CgaCtaId ;  /* 0x00000000000579c3 */ /* 0x000ee20000008800 */
[----:B------:R-:W4:Y:S01]  /*11fa0*/  LDCU UR4, c[0x0][0x440] ;  /* 0x00008800ff0477ac */ /* 0x000f220008000800 */
[----:B------:R-:W-:Y:S01]  /*11fb0*/  IMAD.MOV.U32 R166, RZ, RZ, R3 ;  /* 0x000000ffffa67224 */ /* 0x000fe200078e0003 */
[----:B------:R-:W1:Y:S01]  /*11fc0*/  S2R R226, SR_TID.X ;  /* 0x0000000000e27919 */ /* 0x000e620000002100 */
[----:B------:R-:W-:Y:S01]  /*11fd0*/  IMAD.MOV.U32 R225, RZ, RZ, 0x20 ;  /* 0x00000020ffe17424 */ /* 0x000fe200078e00ff */
[----:B------:R-:W-:Y:S01]  /*11fe0*/  UMOV UR8, 0x400 ;  /* 0x0000040000087882 */ /* 0x000fe20000000000 */
[----:B------:R-:W-:Y:S01]  /*11ff0*/  IMAD.MOV.U32 R169, RZ, RZ, R0 ;  /* 0x000000ffffa97224 */ /* 0x000fe200078e0000 */
[----:B------:R-:W1:Y:S01]  /*12000*/  LDCU UR7, c[0x0][0x440] ;  /* 0x00008800ff0777ac */ /* 0x000e620008000800 */
[----:B------:R-:W2:Y:S01]  /*12010*/  LDC.64 R230, c[0x0][0x3c0] ;  /* 0x0000f000ffe67b82 */ /* 0x000ea20000000a00 */
[----:B------:R-:W-:-:S02]  /*12020*/  IMAD.MOV.U32 R165, RZ, RZ, R2 ;  /* 0x000000ffffa57224 */ /* 0x000fc400078e0002 */
[----:B------:R-:W-:Y:S01]  /*12030*/  IMAD.MOV.U32 R167, RZ, RZ, R164 ;  /* 0x000000ffffa77224 */ /* 0x000fe200078e00a4 */
[----:B----4-:R-:W-:Y:S01]  /*12040*/  ISETP.GE.AND P5, PT, R246, UR4, PT ;  /* 0x00000004f6007c0c */ /* 0x010fe2000bfa6270 */
[----:B------:R-:W4:Y:S01]  /*12050*/  LDCU UR4, c[0x0][0x45c] ;  /* 0x00008b80ff0477ac */ /* 0x000f220008000800 */
[----:B---3--:R-:W-:Y:S01]  /*12060*/  ULEA UR5, UR5, UR8, 0x18 ;  /* 0x0000000805057291 */ /* 0x008fe2000f8ec0ff */
[C---:B-1----:R-:W-:Y:S01]  /*12070*/  IMAD.SHL.U32 R232, R226.reuse, 0x10, RZ ;  /* 0x00000010e2e87824 */ /* 0x042fe200078e00ff */
[C---:B------:R-:W-:Y:S01]  /*12080*/  LOP3.LUT P0, RZ, R226.reuse, 0x4, RZ, 0xc0, !PT ;  /* 0x00000004e2ff7812 */ /* 0x040fe2000780c0ff */
[----:B------:R-:W-:-:S03]  /*12090*/  IMAD.SHL.U32 R224, R226, 0x20, RZ ;  /* 0x00000020e2e07824 */ /* 0x000fc600078e00ff */
[----:B------:R-:W-:Y:S02]  /*120a0*/  LOP3.LUT R3, R232, 0x100, RZ, 0xc0, !PT ;  /* 0x00000100e8037812 */ /* 0x000fe400078ec0ff */
[----:B------:R-:W-:Y:S02]  /*120b0*/  SEL R225, R225, 0xffffffe0, !P0 ;  /* 0xffffffe0e1e17807 */ /* 0x000fe40004000000 */
[----:B------:R-:W-:Y:S01]  /*120c0*/  LOP3.LUT R170, R3, 0x20, R224, 0xf8, !PT ;  /* 0x0000002003aa7812 */ /* 0x000fe200078ef8e0 */
[C---:B--2---:R-:W-:Y:S02]  /*120d0*/  VIADD R233, R6.reuse, 0x3c6ef372 ;  /* 0x3c6ef37206e97836 */ /* 0x044fe40000000000 */
[----:B------:R-:W-:-:S03]  /*120e0*/  VIADD R5, R6, 0x9e3779b9 ;  /* 0x9e3779b906057836 */ /* 0x000fc60000000000 */
[----:B------:R-:W-:Y:S02]  /*120f0*/  LOP3.LUT R235, R251, R233, RZ, 0x3c, !PT ;  /* 0x000000e9fbeb7212 */ /* 0x000fe400078e3cff */
[-C--:B------:R-:W-:Y:S02]  /*12100*/  LOP3.LUT R236, R218, R5.reuse, RZ, 0x3c, !PT ;  /* 0x00000005daec7212 */ /* 0x080fe400078e3cff */
[----:B------:R-:W-:Y:S02]  /*12110*/  LOP3.LUT R234, R216, R5, RZ, 0x3c, !PT ;  /* 0x00000005d8ea7212 */ /* 0x000fe400078e3cff */
[----:B------:R-:W-:Y:S01]  /*12120*/  LOP3.LUT R233, R243, R233, RZ, 0x3c, !PT ;  /* 0x000000e9f3e97212 */ /* 0x000fe200078e3cff */
[----:B----4-:R-:W-:Y:S06]  /*12130*/  BRA `(.L_x_393) ;  /* 0x0000000000d87947 */ /* 0x010fec0003800000 */
.L_x_395:
[----:B------:R-:W1:Y:S01]  /*12140*/  LDC.64 R2, c[0x0][0x3b8] ;  /* 0x0000ee00ff027b82 */ /* 0x000e620000000a00 */
[----:B------:R-:W-:Y:S01]  /*12150*/  UIADD3 UR9, UPT, UPT, UR6, -0x1, URZ ;  /* 0xffffffff06097890 */ /* 0x000fe2000fffe0ff */
[----:B------:R-:W-:Y:S02]  /*12160*/  ISETP.GE.AND P5, PT, R246, UR7, PT ;  /* 0x00000007f6007c0c */ /* 0x000fe4000bfa6270 */
[----:B------:R-:W-:Y:S04]  /*12170*/  LOP3.LUT R173, R247, 0xd8, RZ, 0xc0, !PT ;  /* 0x000000d8f7ad7812 */ /* 0x000fe800078ec0ff */
[----:B------:R-:W-:Y:S04]  /*12180*/  LOP3.LUT R164, R173, 0x18, R226, 0x78, !PT ;  /* 0x00000018ada47812 */ /* 0x000fe800078e78e2 */
[----:B------:R-:W-:Y:S04]  /*12190*/  LOP3.LUT R241, R164, 0x1f20, R247, 0xf8, !PT ;  /* 0x00001f20a4f17812 */ /* 0x000fe800078ef8f7 */
[----:B------:R-:W-:Y:S01]  /*121a0*/  LEA R241, R241, UR5, 0x1 ;  /* 0x00000005f1f17c11 */ /* 0x000fe2000f8e08ff */
        /* <DEDUP_REMOVED lines=47> */
.L_x_393:
[----:B------:R-:W-:Y:S04]  /*124a0*/  DEPBAR.LE SB0, 0x0 ;  /* 0x000080000000791a */ /* 0x000fe80000000000 */
[----:B------:R-:W-:Y:S01]  /*124b0*/  BAR.SYNC.DEFER_BLOCKING 0x0 ;  /* 0x0000000000007b1d */ /* 0x000fe20000010000 */
[----:B------:R-:W-:Y:S01]  /*124c0*/  IMAD.WIDE.U32 R244, R230, UR6, RZ ;  /* 0x00000006e6f47c25 */ /* 0x000fe2000f8e00ff */
[----:B-----5:R-:W-:Y:S01]  /*124d0*/  SHF.R.U32.HI R229, RZ, 0x1, R226 ;  /* 0x00000001ffe57819 */ /* 0x020fe200000116e2 */
[----:B------:R-:W-:Y:S01]  /*124e0*/  USHF.L.U32 UR8, UR6, 0x1, URZ ;  /* 0x0000000106087899 */ /* 0x000fe200080006ff */
[----:B------:R-:W-:Y:S01]  /*124f0*/  LOP3.LUT R227, R232, 0x3e00, RZ, 0xc0, !PT ;  /* 0x00003e00e8e37812 */ /* 0x000fe200078ec0ff */
[----:B------:R-:W-:Y:S01]  /*12500*/  IMAD R66, R231, UR6, R245 ;  /* 0x00000006e7427c24 */ /* 0x000fe2000f8e02f5 */
[----:B------:R-:W-:Y:S01]  /*12510*/  LEA R62, P2, R244, R238, 0x7 ;  /* 0x000000eef43e7211 */ /* 0x000fe200078438ff */
[----:B------:R-:W-:Y:S01]  /*12520*/  IMAD.SHL.U32 R247, R226, 0x8, RZ ;  /* 0x00000008e2f77824 */ /* 0x000fe200078e00ff */
[----:B------:R-:W-:Y:S01]  /*12530*/  LOP3.LUT R0, R229, 0x8, RZ, 0xc0, !PT ;  /* 0x00000008e5007812 */ /* 0x000fe200078ec0ff */
[C---:B------:R-:W-:Y:S01]  /*12540*/  IMAD.SHL.U32 R61, R244.reuse, 0x40, RZ ;  /* 0x00000040f43d7824 */ /* 0x040fe200078e00ff */
[--C-:B------:R-:W-:Y:S01]  /*12550*/  LEA.HI.X R63, R244, R237, R66.reuse, 0x7, P2 ;  /* 0x000000edf43f7211 */ /* 0x100fe200010f3c42 */
[----:B------:R-:W-:Y:S01]  /*12560*/  IMAD.SHL.U32 R228, R226, 0x4, RZ ;  /* 0x00000004e2e47824 */ /* 0x000fe200078e00ff */
[----:B------:R-:W-:Y:S01]  /*12570*/  LOP3.LUT R246, R247, 0x18, RZ, 0xc0, !PT ;  /* 0x00000018f7f67812 */ /* 0x000fe200078ec0ff */
[----:B------:R-:W-:Y:S01]  /*12580*/  UISETP.NE.AND UP0, UPT, UR6, URZ, UPT ;  /* 0x000000ff0600728c */ /* 0x000fe2000bf05270 */
[----:B------:R-:W-:Y:S02]  /*12590*/  SHF.L.U64.HI R64, R244, 0x6, R66 ;  /* 0x00000006f4407819 */ /* 0x000fe40000010242 */
[C---:B------:R-:W-:Y:S02]  /*125a0*/  LOP3.LUT R245, R246.reuse, 0x20, RZ, 0xfc, !PT ;  /* 0x00000020f6f57812 */ /* 0x040fe400078efcff */
[----:B------:R-:W-:Y:S02]  /*125b0*/  LOP3.LUT R244, R246, 0x40, RZ, 0xfc, !PT ;  /* 0x00000040f6f47812 */ /* 0x000fe400078efcff */
[----:B------:R-:W-:Y:S02]  /*125c0*/  ISETP.GE.AND P4, PT, R245, UR7, PT ;  /* 0x00000007f5007c0c */ /* 0x000fe4000bf86270 */
[----:B------:R-:W-:Y:S01]  /*125d0*/  ISETP.GE.AND P3, PT, R244, UR7, PT ;  /* 0x00000007f4007c0c */ /* 0x000fe2000bf66270 */
[----:B------:R-:W-:Y:S01]  /*125e0*/  @!PT LDS RZ, [RZ] ;  /* 0x00000000fffff984 */ /* 0x000fe20000000800 */
[----:B------:R-:W-:Y:S01]  /*125f0*/  @!PT LDS RZ, [RZ] ;  /* 0x00000000fffff984 */ /* 0x000fe20000000800 */
[----:B------:R-:W-:Y:S01]  /*12600*/  @!PT LDS RZ, [RZ] ;  /* 0x00000000fffff984 */ /* 0x000fe20000000800 */
[----:B------:R-:W-:Y:S01]  /*12610*/  @!P5 LDGSTS.E.BYPASS.LTC128B.128 [R241+0x9000], desc[UR24][R62.64] ;  /* 0x090000003ef1dfae */ /* 0x000fe2000b981a18 */
[----:B------:R-:W-:Y:S02]  /*12620*/  LEA R61, P1, R230, R61, 0x5 ;  /* 0x0000003de63d7211 */ /* 0x000fe400078228ff */
[----:B------:R-:W-:Y:S02]  /*12630*/  LOP3.LUT R171, R228, 0x18, RZ, 0xc0, !PT ;  /* 0x00000018e4ab7812 */ /* 0x000fe400078ec0ff */
[----:B------:R-:W-:Y:S02]  /*12640*/  LEA.HI.X R64, R230, R64, R231, 0x5, P1 ;  /* 0x00000040e6407211 */ /* 0x000fe400008f2ce7 */
[----:B------:R-:W-:Y:S01]  /*12650*/  LEA R60, P1, R61, R238, 0x1 ;  /* 0x000000ee3d3c7211 */ /* 0x000fe200078208ff */
[----:B------:R-:W-:Y:S01]  /*12660*/  @P5 STS.128 [R241+0x9000], RZ ;  /* 0x009000fff1005388 */ /* 0x000fe20000000c00 */
[----:B------:R-:W-:Y:S02]  /*12670*/  LOP3.LUT R171, R171, 0xc0, R224, 0xf8, !PT ;  /* 0x000000c0abab7812 */ /* 0x000fe400078ef8e0 */
[----:B------:R-:W-:Y:S02]  /*12680*/  LEA.HI.X R61, R61, R237, R64, 0x1, P1 ;  /* 0x000000ed3d3d7211 */ /* 0x000fe400008f0c40 */
[----:B------:R-:W-:Y:S02]  /*12690*/  LOP3.LUT R3, R171, R0, RZ, 0x3c, !PT ;  /* 0x00000000ab037212 */ /* 0x000fe400078e3cff */
[----:B------:R-:W-:Y:S01]  /*126a0*/  LOP3.LUT R168, R227, 0x120, R224, 0xf8, !PT ;  /* 0x00000120e3a87812 */ /* 0x000fe200078ef8e0 */
[----:B------:R-:W-:Y:S01]  /*126b0*/  @!PT LDS RZ, [RZ] ;  /* 0x00000000fffff984 */ /* 0x000fe20000000800 */
[----:B------:R-:W-:Y:S01]  /*126c0*/  @!PT LDS RZ, [RZ] ;  /* 0x00000000fffff984 */ /* 0x000fe20000000800 */
[----:B------:R-:W-:Y:S01]  /*126d0*/  @!PT LDS RZ, [RZ] ;  /* 0x00000000fffff984 */ /* 0x000fe20000000800 */
[----:B------:R-:W-:Y:S01]  /*126e0*/  @!P4 LDGSTS.E.BYPASS.LTC128B.128 [R241+0xa000], desc[UR24][R62.64+0x40] ;  /* 0x0a0000403ef1cfae */ /* 0x000fe2000b981a18 */
[----:B------:R-:W-:Y:S02]  /*126f0*/  LOP3.LUT R171, R171, 0x8, R226, 0x78, !PT ;  /* 0x00000008abab7812 */ /* 0x000fe400078e78e2 */
[----:B------:R-:W-:Y:S02]  /*12700*/  LOP3.LUT R168, R168, R3, RZ, 0xfc, !PT ;  /* 0x00000003a8a87212 */ /* 0x000fe400078efcff */
[----:B------:R-:W-:Y:S02]  /*12710*/  LOP3.LUT R164, R170, R171, RZ, 0xfc, !PT ;  /* 0x000000abaaa47212 */ /* 0x000fe400078efcff */
[----:B------:R-:W-:Y:S01]  /*12720*/  LEA R168, R168, UR5, 0x1 ;  /* 0x00000005a8a87c11 */ /* 0x000fe2000f8e08ff */
[----:B------:R-:W-:Y:S01]  /*12730*/  @P4 STS.128 [R241+0xa000], RZ ;  /* 0x00a000fff1004388 */ /* 0x000fe20000000c00 */
[----:B------:R-:W-:Y:S03]  /*12740*/  LEA R164, R164, UR5, 0x1 ;  /* 0x00000005a4a47c11 */ /* 0x000fe6000f8e08ff */
[C---:B------:R-:W-:Y:S02]  /*12750*/  IMAD.IADD R2, R225.reuse, 0x1, R168 ;  /* 0x00000001e1027824 */ /* 0x040fe400078e02a8 */
[----:B------:R-:W-:Y:S02]  /*12760*/  IMAD.IADD R0, R225, 0x1, R164 ;  /* 0x00000001e1007824 */ /* 0x000fe400078e02a4 */
        /* <DEDUP_REMOVED lines=21> */
[----:B--2---:R-:W2:Y:S08]  /*128c0*/  LDSM.16.M88.4 R176, [R164+0x6000] ;  /* 0x00600000a4b0783b */ /* 0x004eb00000000200 */
[----:B------:R-:W3:Y:S08]  /*128d0*/  LDSM.16.M88.4 R180, [R168+0x1000] ;  /* 0x00100000a8b4783b */ /* 0x000ef00000000200 */
[----:B------:R-:W4:Y:S08]  /*128e0*/  LDSM.16.M88.4 R184, [R164+0x6400] ;  /* 0x00640000a4b8783b */ /* 0x000f300000000200 */
[----:B------:R-:W0:Y:S08]  /*128f0*/  LDGDEPBAR ;  /* 0x00000000000079af */ /* 0x000e300000000000 */
[----:B------:R-:W1:Y:S08]  /*12900*/  LDSM.16.M88.4 R188, [R164+0x6800] ;  /* 0x00680000a4bc783b */ /* 0x000e700000000200 */
[----:B------:R-:W1:Y:S01]  /*12910*/  LDSM.16.M88.4 R192, [R164+0x6c00] ;  /* 0x006c0000a4c0783b */ /* 0x000e620000000200 */
[-C--:B--2---:R-:W-:Y:S07]  /*12920*/  HMMA.16816.F32.BF16 R4, R172, R176.reuse, RZ ;  /* 0x000000b0ac04723c */ /* 0x084fee00000418ff */
[----:B------:R-:W-:Y:S01]  /*12930*/  LDSM.16.M88.4 R196, [R2] ;  /* 0x0000000002c4783b */ /* 0x000fe20000000200 */
[C---:B---3--:R-:W-:Y:S07]  /*12940*/  HMMA.16816.F32.BF16 R8, R180.reuse, R176, RZ ;  /* 0x000000b0b408723c */ /* 0x048fee00000418ff */
[----:B------:R-:W2:Y:S01]  /*12950*/  LDSM.16.M88.4 R200, [R0+0x6000] ;  /* 0x0060000000c8783b */ /* 0x000ea20000000200 */
[-C--:B------:R-:W-:Y:S07]  /*12960*/  HMMA.16816.F32.BF16 R12, R180, R178.reuse, RZ ;  /* 0x000000b2b40c723c */ /* 0x080fee00000418ff */
[----:B------:R-:W3:Y:S01]  /*12970*/  LDSM.16.M88.4 R204, [R2+0x1000] ;  /* 0x0010000002cc783b */ /* 0x000ee20000000200 */
[C---:B------:R-:W-:Y:S07]  /*12980*/  HMMA.16816.F32.BF16 R16, R172.reuse, R178, RZ ;  /* 0x000000b2ac10723c */ /* 0x040fee00000418ff */
[----:B------:R-:W3:Y:S01]  /*12990*/  LDSM.16.M88.4 R208, [R0+0x6400] ;  /* 0x0064000000d0783b */ /* 0x000ee20000000200 */
[-C--:B----4-:R-:W-:Y:S07]  /*129a0*/  HMMA.16816.F32.BF16 R20, R172, R184.reuse, RZ ;  /* 0x000000b8ac14723c */ /* 0x090fee00000418ff */
[----:B------:R-:W4:Y:S01]  /*129b0*/  LDSM.16.M88.4 R212, [R0+0x6800] ;  /* 0x0068000000d4783b */ /* 0x000f220000000200 */
[C---:B------:R-:W-:Y:S07]  /*129c0*/  HMMA.16816.F32.BF16 R24, R180.reuse, R184, RZ ;  /* 0x000000b8b418723c */ /* 0x040fee00000418ff */
[----:B------:R-:W4:Y:S01]  /*129d0*/  LDSM.16.M88.4 R176, [R0+0x6c00] ;  /* 0x006c000000b0783b */ /* 0x000f220000000200 */
[-C--:B------:R-:W-:Y:S07]  /*129e0*/  HMMA.16816.F32.BF16 R28, R180, R186.reuse, RZ ;  /* 0x000000bab41c723c */ /* 0x080fee00000418ff */
[----:B------:R-:W-:Y:S01]  /*129f0*/  LDSM.16.M88.4 R216, [R164+0x7000] ;  /* 0x00700000a4d8783b */ /* 0x000fe20000000200 */
[C---:B------:R-:W-:Y:S07]  /*12a00*/  HMMA.16816.F32.BF16 R32, R172.reuse, R186, RZ ;  /* 0x000000baac20723c */ /* 0x040fee00000418ff */
[----:B------:R-:W4:Y:S01]  /*12a10*/  LDSM.16.M88.4 R184, [R168+0x2000] ;  /* 0x00200000a8b8783b */ /* 0x000f220000000200 */
[-C--:B-1----:R-:W-:Y:S07]  /*12a20*/  HMMA.16816.F32.BF16 R36, R172, R188.reuse, RZ ;  /* 0x000000bcac24723c */ /* 0x082fee00000418ff */
[----:B------:R-:W1:Y:S01]  /*12a30*/  LDSM.16.M88.4 R220, [R168+0x3000] ;  /* 0x00300000a8dc783b */ /* 0x000e620000000200 */
        /* <DEDUP_REMOVED lines=10> */
[-C--:B--2---:R-:W-:Y:S01]  /*12ae0*/  HMMA.16816.F32.BF16 R4, R196, R200.reuse, R4 ;  /* 0x000000c8c404723c */ /* 0x084fe20000041804 */
[----:B------:R-:W-:Y:S07]  /*12af0*/  LDSM.16.M88.4 R192, [R0+0x7000] ;  /* 0x0070000000c0783b */ /* 0x000fee0000000200 */
[C---:B---3--:R-:W-:Y:S08]  /*12b00*/  HMMA.16816.F32.BF16 R8, R204.reuse, R200, R8 ;  /* 0x000000c8cc08723c */ /* 0x048ff00000041808 */
        /* <DEDUP_REMOVED lines=12> */
[----:B------:R-:W-:Y:S07]  /*12bd0*/  LDSM.16.M88.4 R212, [R2+0x5000] ;  /* 0x0050000002d4783b */ /* 0x000fee0000000200 */
[-C--:B------:R-:W-:Y:S08]  /*12be0*/  HMMA.16816.F32.BF16 R52, R196, R176.reuse, R52 ;  /* 0x000000b0c434723c */ /* 0x080ff00000041834 */
[C---:B------:R-:W-:Y:S08]  /*12bf0*/  HMMA.16816.F32.BF16 R56, R204.reuse, R176, R56 ;  /* 0x000000b0cc38723c */ /* 0x040ff00000041838 */
[-C--:B------:R-:W-:Y:S01]  /*12c00*/  HMMA.16816.F32.BF16 R60, R204, R178.reuse, R60 ;  /* 0x000000b2cc3c723c */ /* 0x080fe2000004183c */
[----:B------:R-:W-:Y:S07]  /*12c10*/  LDSM.16.M88.4 R204, [R0+0x7800] ;  /* 0x0078000000cc783b */ /* 0x000fee0000000200 */
[----:B------:R-:W-:Y:S01]  /*12c20*/  HMMA.16816.F32.BF16 R64, R196, R178, R64 ;  /* 0x000000b2c440723c */ /* 0x000fe20000041840 */
[----:B------:R-:W2:Y:S07]  /*12c30*/  LDSM.16.M88.4 R176, [R164+0x7c00] ;  /* 0x007c0000a4b0783b */ /* 0x000eae0000000200 */
[-C--:B------:R-:W-:Y:S01]  /*12c40*/  HMMA.16816.F32.BF16 R4, R184, R216.reuse, R4 ;  /* 0x000000d8b804723c */ /* 0x080fe20000041804 */
[----:B------:R-:W3:Y:S07]  /*12c50*/  LDSM.16.M88.4 R196, [R2+0x3000] ;  /* 0x0030000002c4783b */ /* 0x000eee0000000200 */
[C---:B-1----:R-:W-:Y:S08]  /*12c60*/  HMMA.16816.F32.BF16 R8, R220.reuse, R216, R8 ;  /* 0x000000d8dc08723c */ /* 0x042ff00000041808 */
[-C--:B------:R-:W-:Y:S08]  /*12c70*/  HMMA.16816.F32.BF16 R12, R220, R218.reuse, R12 ;  /* 0x000000dadc0c723c */ /* 0x080ff0000004180c */
[C---:B------:R-:W-:Y:S08]  /*12c80*/  HMMA.16816.F32.BF16 R16, R184.reuse, R218, R16 ;  /* 0x000000dab810723c */ /* 0x040ff00000041810 */
[-C--:B------:R-:W-:Y:S08]  /*12c90*/  HMMA.16816.F32.BF16 R20, R184, R172.reuse, R20 ;  /* 0x000000acb814723c */ /* 0x080ff00000041814 */
        /* <DEDUP_REMOVED lines=12> */
[----:B------:R-:W-:Y:S01]  /*12d60*/  HMMA.16816.F32.BF16 R64, R184, R178, R64 ;  /* 0x000000b2b840723c */ /* 0x000fe20000041840 */
[----:B------:R-:W2:Y:S07]  /*12d70*/  LDSM.16.M88.4 R176, [R168+0x4000] ;  /* 0x00400000a8b0783b */ /* 0x000eae0000000200 */
[-C--:B------:R-:W-:Y:S01]  /*12d80*/  HMMA.16816.F32.BF16 R4, R188, R192.reuse, R4 ;  /* 0x000000c0bc04723c */ /* 0x080fe20000041804 */
[----:B------:R-:W4:Y:S07]  /*12d90*/  LDSM.16.M88.4 R184, [R168+0x5000] ;  /* 0x00500000a8b8783b */ /* 0x000f2e0000000200 */
[C---:B---3--:R-:W-:Y:S08]  /*12da0*/  HMMA.16816.F32.BF16 R8, R196.reuse, R192, R8 ;  /* 0x000000c0c408723c */ /* 0x048ff00000041808 */
[-C--:B------:R-:W-:Y:S08]  /*12db0*/  HMMA.16816.F32.BF16 R12, R196, R194.reuse, R12 ;  /* 0x000000c2c40c723c */ /* 0x080ff0000004180c */
[C---:B------:R-:W-:Y:S01]  /*12dc0*/  HMMA.16816.F32.BF16 R16, R188.reuse, R194, R16 ;  /* 0x000000c2bc10723c */ /* 0x040fe20000041810 */
[----:B------:R-:W3:Y:S07]  /*12dd0*/  LDSM.16.M88.4 R192, [R164+0x8400] ;  /* 0x00840000a4c0783b */ /* 0x000eee0000000200 */
[-C--:B------:R-:W-:Y:S08]  /*12de0*/  HMMA.16816.F32.BF16 R20, R188, R200.reuse, R20 ;  /* 0x000000c8bc14723c */ /* 0x080ff00000041814 */
[C---:B------:R-:W-:Y:S08]  /*12df0*/  HMMA.16816.F32.BF16 R24, R196.reuse, R200, R24 ;  /* 0x000000c8c418723c */ /* 0x040ff00000041818 */
        /* <DEDUP_REMOVED lines=13> */
[----:B------:R-:W1:Y:S07]  /*12ed0*/  LDSM.16.M88.4 R172, [R0+0x8400] ;  /* 0x0084000000ac783b */ /* 0x000e6e0000000200 */
[-C--:B--2---:R-:W-:Y:S01]  /*12ee0*/  HMMA.16816.F32.BF16 R4, R176, R180.reuse, R4 ;  /* 0x000000b4b004723c */ /* 0x084fe20000041804 */
[----:B------:R-:W2:Y:S07]  /*12ef0*/  LDSM.16.M88.4 R188, [R0+0x8800] ;  /* 0x0088000000bc783b */ /* 0x000eae0000000200 */
[C---:B----4-:R-:W-:Y:S01]  /*12f00*/  HMMA.16816.F32.BF16 R8, R184.reuse, R180, R8 ;  /* 0x000000b4b808723c */ /* 0x050fe20000041808 */
[----:B------:R-:W4:Y:S07]  /*12f10*/  LDL.64 R180, [R1] ;  /* 0x0000000001b47983 */ /* 0x000f2e0000100a00 */
[-C--:B------:R-:W-:Y:S08]  /*12f20*/  HMMA.16816.F32.BF16 R12, R184, R182.reuse, R12 ;  /* 0x000000b6b80c723c */ /* 0x080ff0000004180c */
[C---:B------:R-:W-:Y:S01]  /*12f30*/  HMMA.16816.F32.BF16 R16, R176.reuse, R182, R16 ;  /* 0x000000b6b010723c */ /* 0x040fe20000041810 */
[----:B------:R-:W4:Y:S07]  /*12f40*/  LDL.64 R182, [R1+0x8] ;  /* 0x0000080001b67983 */ /* 0x000f2e0000100a00 */
[-C--:B---3--:R-:W-:Y:S08]  /*12f50*/  HMMA.16816.F32.BF16 R20, R176, R192.reuse, R20 ;  /* 0x000000c0b014723c */ /* 0x088ff00000041814 */
[C---:B------:R-:W-:Y:S01]  /*12f60*/  HMMA.16816.F32.BF16 R24, R184.reuse, R192, R24 ;  /* 0x000000c0b818723c */ /* 0x040fe20000041818 */
[----:B------:R-:W3:Y:S07]  /*12f70*/  LDL.64 R192, [R1+0x10] ;  /* 0x0000100001c07983 */ /* 0x000eee0000100a00 */
        /* <DEDUP_REMOVED lines=8> */
[-C--:B------:R-:W-:Y:S03]  /*13000*/  HMMA.16816.F32.BF16 R60, R184, R206.reuse, R60 ;  /* 0x000000ceb83c723c */ /* 0x080fe6000004183c */
[----:B------:R-:W-:Y:S04]  /*13010*/  LOP3.LUT R185, R3, 0x120, R224, 0xf8, !PT ;  /* 0x0000012003b97812 */ /* 0x000fe800078ef8e0 */
[----:B------:R-:W-:Y:S01]  /*13020*/  LEA R185, R185, UR5, 0x1 ;  /* 0x00000005b9b97c11 */ /* 0x000fe2000f8e08ff */
[----:B------:R-:W-:Y:S01]  /*13030*/  HMMA.16816.F32.BF16 R64, R176, R206, R64 ;  /* 0x000000ceb040723c */ /* 0x000fe20000041840 */
[----:B------:R-:W2:Y:S01]  /*13040*/  LDSM.16.M88.4 R176, [R0+0x8c00] ;  /* 0x008c000000b0783b */ /* 0x000ea20000000200 */
[----:B------:R-:W-:Y:S04]  /*13050*/  DEPBAR.LE SB0, 0x0 ;  /* 0x000080000000791a */ /* 0x000fe80000000000 */
[----:B------:R-:W-:Y:S02]  /*13060*/  VIADD R184, R185, 0x9020 ;  /* 0x00009020b9b87836 */ /* 0x000fe40000000000 */
[-C--:B-1----:R-:W-:Y:S01]  /*13070*/  HMMA.16816.F32.BF16 R4, R196, R208.reuse, R4 ;  /* 0x000000d0c404723c */ /* 0x082fe20000041804 */
[----:B------:R-:W-:Y:S07]  /*13080*/  BAR.SYNC.DEFER_BLOCKING 0x0 ;  /* 0x0000000000007b1d */ /* 0x000fee0000010000 */
        /* <DEDUP_REMOVED lines=14> */
[----:B------:R-:W-:Y:S04]  /*13170*/  HMMA.16816.F32.BF16 R64, R196, R178, R64 ;  /* 0x000000b2c440723c */ /* 0x000fe80000041840 */
[----:B------:R-:W-:Y:S04]  /*13180*/  FMNMX3.FTZ R199, R169, R10, R11, !PT ;  /* 0x0000000aa9c77276 */ /* 0x000fe8000781000b */
[----:B------:R-:W-:Y:S01]  /*13190*/  FMNMX3.FTZ R199, R199, R14, R15, !PT ;  /* 0x0000000ec7c77276 */ /* 0x000fe2000781000f */
[----:B---3--:R-:W-:Y:S01]  /*131a0*/  VIADD R219, R193, 0x76cf5d0a ;  /* 0x76cf5d0ac1db7836 */ /* 0x008fe20000000000 */
[----:B----4-:R-:W-:Y:S01]  /*131b0*/  LOP3.LUT R194, R183, UR8, R193, 0x96, !PT ;  /* 0x00000008b7c27c12 */ /* 0x010fe2000f8e96c1 */
[----:B------:R-:W-:Y:S02]  /*131c0*/  VIADD R217, R193, 0x32370b8f ;  /* 0x32370b8fc1d97836 */ /* 0x000fe40000000000 */
[----:B------:R-:W-:Y:S02]  /*131d0*/  VIADD R221, R192, 0xdaa66d2b ;  /* 0xdaa66d2bc0dd7836 */ /* 0x000fe40000000000 */
[----:B------:R-:W-:Y:S04]  /*131e0*/  IMAD.WIDE.U32 R206, R194, -0x326172a9, RZ ;  /* 0xcd9e8d57c2ce7825 */ /* 0x000fe800078e00ff */
[----:B------:R-:W-:Y:S01]  /*131f0*/  VIADD R218, R192, 0x78dde6e4 ;  /* 0x78dde6e4c0da7836 */ /* 0x000fe20000000000 */
[----:B------:R-:W-:Y:S01]  /*13200*/  LOP3.LUT R195, R207, R236, RZ, 0x3c, !PT ;  /* 0x000000eccfc37212 */ /* 0x000fe200078e3cff */
[C---:B------:R-:W-:Y:S01]  /*13210*/  VIADD R214, R193.reuse, 0xed9eba14 ;  /* 0xed9eba14c1d67836 */ /* 0x040fe20000000000 */
[C---:B------:R-:W-:Y:S01]  /*13220*/  LOP3.LUT R202, R206.reuse, R235, RZ, 0x3c, !PT ;  /* 0x000000ebceca7212 */ /* 0x040fe200078e3cff */
[----:B------:R-:W-:Y:S01]  /*13230*/  VIADD R213, R193, 0xa9066899 ;  /* 0xa9066899c1d57836 */ /* 0x000fe20000000000 */
[----:B------:R-:W-:Y:S02]  /*13240*/  LOP3.LUT R222, R207, R234, RZ, 0x3c, !PT ;  /* 0x000000eacfde7212 */ /* 0x000fe400078e3cff */
[----:B------:R-:W-:Y:S01]  /*13250*/  LOP3.LUT R194, R206, R233, RZ, 0x3c, !PT ;  /* 0x000000e9cec27212 */ /* 0x000fe200078e3cff */
[----:B------:R-:W-:Y:S04]  /*13260*/  IMAD.WIDE.U32 R206, R195, -0x2daee0ad, RZ ;  /* 0xd2511f53c3ce7825 */ /* 0x000fe800078e00ff */
[----:B------:R-:W-:Y:S01]  /*13270*/  IMAD.WIDE.U32 R222, R222, -0x2daee0ad, RZ ;  /* 0xd2511f53dede7825 */ /* 0x000fe200078e00ff */
[-C--:B------:R-:W-:Y:S03]  /*13280*/  LOP3.LUT R205, R180, R219.reuse, R207, 0x96, !PT ;  /* 0x000000dbb4cd7212 */ /* 0x080fe600078e96cf */
[----:B------:R-:W-:Y:S01]  /*13290*/  IMAD.WIDE.U32 R202, R202, -0x2daee0ad, RZ ;  /* 0xd2511f53caca7825 */ /* 0x000fe200078e00ff */
[----:B------:R-:W-:Y:S03]  /*132a0*/  LOP3.LUT R201, R248, R219, R223, 0x96, !PT ;  /* 0x000000dbf8c97212 */ /* 0x000fe600078e96df */
[----:B------:R-:W-:Y:S01]  /*132b0*/  IMAD.WIDE.U32 R210, R205, -0x326172a9, RZ ;  /* 0xcd9e8d57cdd27825 */ /* 0x000fe200078e00ff */
[----:B------:R-:W-:Y:S03]  /*132c0*/  LOP3.LUT R209, R217, R206, R203, 0x96, !PT ;  /* 0x000000ced9d17212 */ /* 0x000fe600078e96cb */
[----:B------:R-:W-:Y:S01]  /*132d0*/  IMAD.WIDE.U32 R206, R201, -0x326172a9, RZ ;  /* 0xcd9e8d57c9ce7825 */ /* 0x000fe200078e00ff */
[-C--:B------:R-:W-:Y:S03]  /*132e0*/  LOP3.LUT R203, R250, R221.reuse, R211, 0x96, !PT ;  /* 0x000000ddfacb7212 */ /* 0x080fe600078e96d3 */
[----:B------:R-:W-:Y:S01]  /*132f0*/  IMAD.WIDE.U32 R194, R194, -0x2daee0ad, RZ ;  /* 0xd2511f53c2c27825 */ /* 0x000fe200078e00ff */
[----:B------:R-:W-:Y:S02]  /*13300*/  LOP3.LUT R201, R242, R221, R207, 0x96, !PT ;  /* 0x000000ddf2c97212 */ /* 0x000fe400078e96cf */
[----:B------:R-:W-:Y:S01]  /*13310*/  FMNMX3.FTZ R207, R167, R4, R5, !PT ;  /* 0x00000004a7cf7276 */ /* 0x000fe20007810005 */
[----:B------:R-:W-:Y:S01]  /*13320*/  IMAD.WIDE.U32 R2, R203, -0x2daee0ad, RZ ;  /* 0xd2511f53cb027825 */ /* 0x000fe200078e00ff */
[----:B------:R-:W-:Y:S02]  /*13330*/  FMNMX3.FTZ R203, R166, R6, R7, !PT ;  /* 0x00000006a6cb7276 */ /* 0x000fe40007810007 */
[----:B------:R-:W-:Y:S01]  /*13340*/  FMNMX3.FTZ R207, R207, R16, R17, !PT ;  /* 0x00000010cfcf7276 */ /* 0x000fe20007810011 */
[----:B------:R-:W-:Y:S01]  /*13350*/  IMAD.WIDE.U32 R208, R209, -0x326172a9, RZ ;  /* 0xcd9e8d57d1d07825 */ /* 0x000fe200078e00ff */
[----:B------:R-:W-:Y:S02]  /*13360*/  FMNMX3.FTZ R203, R203, R18, R19, !PT ;  /* 0x00000012cbcb7276 */ /* 0x000fe40007810013 */
[----:B------:R-:W-:Y:S01]  /*13370*/  FMNMX3.FTZ R207, R207, R20, R21, !PT ;  /* 0x00000014cfcf7276 */ /* 0x000fe20007810015 */
[----:B------:R-:W-:Y:S01]  /*13380*/  VIADD R205, R185, 0x9000 ;  /* 0x00009000b9cd7836 */ /* 0x000fe20000000000 */
[----:B------:R-:W-:Y:S01]  /*13390*/  FMNMX3.FTZ R203, R203, R22, R23, !PT ;  /* 0x00000016cbcb7276 */ /* 0x000fe20007810017 */
[----:B------:R-:W-:Y:S01]  /*133a0*/  IMAD.WIDE.U32 R190, R201, -0x2daee0ad, RZ ;  /* 0xd2511f53c9be7825 */ /* 0x000fe200078e00ff */
[----:B------:R-:W-:Y:S02]  /*133b0*/  FMNMX3.FTZ R197, R207, R32, R33, !PT ;  /* 0x00000020cfc57276 */ /* 0x000fe40007810021 */
[----:B------:R-:W-:Y:S01]  /*133c0*/  FMNMX3.FTZ R203, R203, R34, R35, !PT ;  /* 0x00000022cbcb7276 */ /* 0x000fe20007810023 */
[----:B------:R-:W-:Y:S01]  /*133d0*/  @P0 VIADD R184, R205, 0xffffffe0 ;  /* 0xffffffe0cdb80836 */ /* 0x000fe20000000000 */
[----:B------:R-:W-:Y:S02]  /*133e0*/  LOP3.LUT R222, R217, R222, R195, 0x96, !PT ;  /* 0x000000ded9de7212 */ /* 0x000fe400078e96c3 */
[----:B------:R-:W-:Y:S02]  /*133f0*/  FMNMX3.FTZ R198, R197, R36, R37, !PT ;  /* 0x00000024c5c67276 */ /* 0x000fe40007810025 */
[----:B------:R-:W-:Y:S01]  /*13400*/  FMNMX3.FTZ R197, R203, R38, R39, !PT ;  /* 0x00000026cbc57276 */ /* 0x000fe20007810027 */
[----:B------:R-:W-:Y:S01]  /*13410*/  IMAD.WIDE.U32 R222, R222, -0x326172a9, RZ ;  /* 0xcd9e8d57dede7825 */ /* 0x000fe200078e00ff */
        /* <DEDUP_REMOVED lines=8> */
[----:B------:R-:W-:Y:S02]  /*134a0*/  FMNMX3.FTZ R197, R197, R54, R55, !PT ;  /* 0x00000036c5c57276 */ /* 0x000fe40007810037 */
[----:B------:R-:W-:Y:S02]  /*134b0*/  LOP3.LUT R205, R214, R202, R3, 0x96, !PT ;  /* 0x000000cad6cd7212 */ /* 0x000fe400078e9603 */
[----:B------:R-:W-:Y:S02]  /*134c0*/  LOP3.LUT R202, R213, R2, R211, 0x96, !PT ;  /* 0x00000002d5ca7212 */ /* 0x000fe400078e96d3 */
[----:B------:R-:W-:Y:S02]  /*134d0*/  FMNMX3.FTZ R201, R201, R12, R13, !PT ;  /* 0x0000000cc9c97276 */ /* 0x000fe4000781000d */
[----:B------:R-:W-:Y:S02]  /*134e0*/  FMNMX3.FTZ R198, R198, R64, R65, !PT ;  /* 0x00000040c6c67276 */ /* 0x000fe40007810041 */
[----:B------:R-:W-:Y:S01]  /*134f0*/  FMNMX3.FTZ R197, R197, R66, R67, !PT ;  /* 0x00000042c5c57276 */ /* 0x000fe20007810043 */
[----:B------:R-:W-:Y:S06]  /*13500*/  BRA.U.ANY UP0, `(.L_x_395) ;  /* 0xffffffed000c7547 */ /* 0x000fec000b93ffff */
.L_x_394:
[----:B------:R2:W-:Y:S01]  /*13510*/  STL.64 [R1+0x38], R224 ;  /* 0x000038e001007387 */ /* 0x0005e20000100a00 */
[----:B------:R-:W-:Y:S01]  /*13520*/  FMNMX3.FTZ R199, R199, R26, R27, !PT ;  /* 0x0000001ac7c77276 */ /* 0x000fe2000781001b */
[----:B------:R-:W-:Y:S01]  /*13530*/  IMAD.WIDE.U32 R202, R202, -0x326172a9, RZ ;  /* 0xcd9e8d57caca7825 */ /* 0x000fe200078e00ff */
[----:B------:R-:W-:Y:S01]  /*13540*/  FMNMX3.FTZ R201, R201, R24, R25, !PT ;  /* 0x00000018c9c97276 */ /* 0x000fe20007810019 */
[----:B------:R-:W-:Y:S01]  /*13550*/  UIADD3 UR8, UPT, UPT, UR8, 0x1, URZ ;  /* 0x0000000108087890 */ /* 0x000fe2000fffe0ff */
[----:B-1----:R-:W-:Y:S01]  /*13560*/  FMNMX3.FTZ R2, R199, R30, R31, !PT ;  /* 0x0000001ec7027276 */ /* 0x002fe2000781001f */
[----:B------:R-:W1:Y:S01]  /*13570*/  SHFL.BFLY PT, R175, R198, 0x2, 0x1f ;  /* 0x0c401f00c6af7f89 */ /* 0x000e6200000e0000 */
[----:B------:R-:W-:Y:S01]  /*13580*/  FMNMX3.FTZ R168, R201, R28, R29, !PT ;  /* 0x0000001cc9a87276 */ /* 0x000fe2000781001d */
[----:B------:R-:W-:Y:S01]  /*13590*/  IMAD.WIDE.U32 R204, R205, -0x326172a9, RZ ;  /* 0xcd9e8d57cdcc7825 */ /* 0x000fe200078e00ff */
[----:B------:R-:W-:Y:S05]  /*135a0*/  FMNMX3.FTZ R2, R2, R42, R43, !PT ;  /* 0x0000002a02027276 */ /* 0x000fea000781002b */
[----:B------:R-:W3:Y:S01]  /*135b0*/  SHFL.BFLY PT, R164, R197, 0x2, 0x1f ;  /* 0x0c401f00c5a47f89 */ /* 0x000ee200000e0000 */
[----:B------:R-:W-:Y:S01]  /*135c0*/  FMNMX3.FTZ R168, R168, R40, R41, !PT ;  /* 0x00000028a8a87276 */ /* 0x000fe20007810029 */
[----:B------:R-:W-:Y:S01]  /*135d0*/  IMAD.MOV.U32 R200, RZ, RZ, R180 ;  /* 0x000000ffffc87224 */ /* 0x000fe200078e00b4 */
[----:B------:R-:W-:Y:S01]  /*135e0*/  FMNMX3.FTZ R2, R2, R46, R47, !PT ;  /* 0x0000002e02027276 */ /* 0x000fe2000781002f */
[----:B------:R-:W-:Y:S01]  /*135f0*/  IMAD.MOV.U32 R172, RZ, RZ, R202 ;  /* 0x000000ffffac7224 */ /* 0x000fe200078e00ca */
[----:B------:R-:W-:Y:S01]  /*13600*/  FMNMX3.FTZ R168, R168, R44, R45, !PT ;  /* 0x0000002ca8a87276 */ /* 0x000fe2000781002d */
[----:B------:R-:W-:Y:S01]  /*13610*/  IMAD.MOV.U32 R201, RZ, RZ, R181 ;  /* 0x000000ffffc97224 */ /* 0x000fe200078e00b5 */
[----:B------:R-:W-:Y:S01]  /*13620*/  FMNMX3.FTZ R2, R2, R58, R59, !PT ;  /* 0x0000003a02027276 */ /* 0x000fe2000781003b */
[----:B------:R-:W-:Y:S01]  /*13630*/  UISETP.NE.AND UP0, UPT, UR6, URZ, UPT ;  /* 0x000000ff0600728c */ /* 0x000fe2000bf05270 */
[----:B------:R-:W-:Y:S01]  /*13640*/  FMNMX3.FTZ R168, R168, R56, R57, !PT ;  /* 0x00000038a8a87276 */ /* 0x000fe20007810039 */
[----:B------:R-:W-:Y:S01]  /*13650*/  UIADD3 UR6, UPT, UPT, UR6, -0x1, URZ ;  /* 0xffffffff06067890 */ /* 0x000fe2000fffe0ff */
[----:B------:R-:W-:Y:S02]  /*13660*/  FMNMX3.FTZ R0, R2, R62, R63, !PT ;  /* 0x0000003e02007276 */ /* 0x000fe4000781003f */
[----:B------:R-:W-:Y:S02]  /*13670*/  LOP3.LUT R3, R213, R190, R207, 0x96, !PT ;  /* 0x000000bed5037212 */ /* 0x000fe400078e96cf */
[----:B------:R-:W-:Y:S01]  /*13680*/  FMNMX3.FTZ R176, R168, R60, R61, !PT ;  /* 0x0000003ca8b07276 */ /* 0x000fe2000781003d */
[----:B------:R-:W4:Y:S01]  /*13690*/  SHFL.BFLY PT, R171, R0, 0x2, 0x1f ;  /* 0x0c401f0000ab7f89 */ /* 0x000f2200000e0000 */
[----:B------:R-:W-:Y:S01]  /*136a0*/  LOP3.LUT R194, R214, R194, R191, 0x96, !PT ;  /* 0x000000c2d6c27212 */ /* 0x000fe200078e96bf */
[----:B------:R-:W-:Y:S01]  /*136b0*/  IMAD.WIDE.U32 R178, R3, -0x326172a9, RZ ;  /* 0xcd9e8d5703b27825 */ /* 0x000fe200078e00ff */
[C---:B------:R-:W-:Y:S05]  /*136c0*/  PRMT R188, R202.reuse, 0x7773, RZ ;  /* 0x00007773cabc7816 */ /* 0x040fea00000000ff */
[----:B--2---:R-:W2:Y:S01]  /*136d0*/  LDL.64 R224, [R1+0x10] ;  /* 0x0000100001e07983 */ /* 0x004ea20000100a00 */
[----:B------:R-:W-:Y:S01]  /*136e0*/  PRMT R173, R202, 0x7772, RZ ;  /* 0x00007772caad7816 */ /* 0x000fe200000000ff */
[----:B------:R-:W-:Y:S01]  /*136f0*/  IMAD.WIDE.U32 R190, R194, -0x326172a9, RZ ;  /* 0xcd9e8d57c2be7825 */ /* 0x000fe200078e00ff */
[----:B------:R-:W-:Y:S02]  /*13700*/  PRMT R174, R202, 0x7771, RZ ;  /* 0x00007771caae7816 */ /* 0x000fe400000000ff */
[C---:B------:R-:W-:Y:S01]  /*13710*/  PRMT R168, R178.reuse, 0x7773, RZ ;  /* 0x00007773b2a87816 */ /* 0x040fe200000000ff */
[----:B------:R-:W4:Y:S01]  /*13720*/  SHFL.BFLY PT, R177, R176, 0x2, 0x1f ;  /* 0x0c401f00b0b17f89 */ /* 0x000f2200000e0000 */
[----:B------:R-:W-:Y:S01]  /*13730*/  IMAD.MOV.U32 R202, RZ, RZ, R182 ;  /* 0x000000ffffca7224 */ /* 0x000fe200078e00b6 */
[----:B------:R-:W-:Y:S01]  /*13740*/  PRMT R182, R178, 0x7771, RZ ;  /* 0x00007771b2b67816 */ /* 0x000fe200000000ff */
[----:B------:R-:W-:Y:S01]  /*13750*/  IMAD.MOV.U32 R186, RZ, RZ, R178 ;  /* 0x000000ffffba7224 */ /* 0x000fe200078e00b2 */
[----:B------:R-:W-:Y:S02]  /*13760*/  LOP3.LUT R189, R172, 0xff, RZ, 0xc0, !PT ;  /* 0x000000ffacbd7812 */ /* 0x000fe400078ec0ff */
[----:B------:R-:W-:Y:S02]  /*13770*/  PRMT R173, R173, 0x5410, R188 ;  /* 0x00005410adad7816 */ /* 0x000fe400000000bc */
[----:B------:R-:W-:Y:S02]  /*13780*/  LOP3.LUT R187, R186, 0xff, RZ, 0xc0, !PT ;  /* 0x000000ffbabb7812 */ /* 0x000fe400078ec0ff */
[----:B------:R-:W-:Y:S02]  /*13790*/  PRMT R174, R189, 0x5410, R174 ;  /* 0x00005410bdae7816 */ /* 0x000fe400000000ae */
[----:B------:R-:W-:Y:S02]  /*137a0*/  PRMT R182, R187, 0x5410, R182 ;  /* 0x00005410bbb67816 */ /* 0x000fe400000000b6 */
[----:B--2---:R-:W-:Y:S02]  /*137b0*/  IADD3 R215, PT, PT, R224, -0x4ab325aa, RZ ;  /* 0xb54cda56e0d77810 */ /* 0x004fe40007ffe0ff */
[----:B-1----:R-:W-:Y:S02]  /*137c0*/  FMNMX.FTZ R175, R198, R175, !PT ;  /* 0x000000afc6af7209 */ /* 0x002fe40007810000 */
[----:B---3--:R-:W-:Y:S02]  /*137d0*/  FMNMX.FTZ R2, R197, R164, !PT ;  /* 0x000000a4c5027209 */ /* 0x008fe40007810000 */
[----:B----4-:R-:W-:Y:S01]  /*137e0*/  FMNMX.FTZ R171, R0, R171, !PT ;  /* 0x000000ab00ab7209 */ /* 0x010fe20007810000 */
[----:B------:R-:W1:Y:S01]  /*137f0*/  SHFL.BFLY PT, R164, R175, 0x1, 0x1f ;  /* 0x0c201f00afa47f89 */ /* 0x000e6200000e0000 */
[----:B------:R-:W-:Y:S02]  /*13800*/  FMNMX.FTZ R176, R176, R177, !PT ;  /* 0x000000b1b0b07209 */ /* 0x000fe40007810000 */
[C---:B------:R-:W-:Y:S05]  /*13810*/  LOP3.LUT R180, R215.reuse, R204, R203, 0x96, !PT ;  /* 0x000000ccd7b47212 */ /* 0x040fea00078e96cb */
[----:B------:R-:W2:Y:S01]  /*13820*/  SHFL.BFLY PT, R3, R2, 0x1, 0x1f ;  /* 0x0c201f0002037f89 */ /* 0x000ea200000e0000 */
[----:B------:R-:W-:Y:S02]  /*13830*/  MOV R203, R183 ;  /* 0x000000b700cb7202 */ /* 0x000fe40000000f00 */
[----:B------:R-:W-:Y:S05]  /*13840*/  PRMT R183, R178, 0x7772, RZ ;  /* 0x00007772b2b77816 */ /* 0x000fea00000000ff */
[----:B------:R-:W3:Y:S01]  /*13850*/  SHFL.BFLY PT, R0, R171, 0x1, 0x1f ;  /* 0x0c201f00ab007f89 */ /* 0x000ee200000e0000 */
[--C-:B------:R-:W-:Y:S02]  /*13860*/  LOP3.LUT R178, R215, R190, R179.reuse, 0x96, !PT ;  /* 0x000000bed7b27212 */ /* 0x100fe400078e96b3 */
[----:B------:R-:W-:Y:S05]  /*13870*/  LOP3.LUT R172, R180, 0xffff, RZ, 0xc0, !PT ;  /* 0x0000ffffb4ac7812 */ /* 0x000fea00078ec0ff */
[----:B------:R-:W4:Y:S01]  /*13880*/  SHFL.BFLY PT, R177, R176, 0x1, 0x1f ;  /* 0x0c201f00b0b17f89 */ /* 0x000f2200000e0000 */
[----:B------:R-:W-:Y:S02]  /*13890*/  LOP3.LUT R186, R178, 0xffff, RZ, 0xc0, !PT ;  /* 0x0000ffffb2ba7812 */ /* 0x000fe400078ec0ff */
[C---:B------:R-:W-:Y:S02]  /*138a0*/  PRMT R179, R180.reuse, 0x7632, R179 ;  /* 0x00007632b4b37816 */ /* 0x040fe400000000b3 */
[----:B------:R-:W-:Y:S02]  /*138b0*/  LOP3.LUT R181, R180, 0xff, RZ, 0xc0, !PT ;  /* 0x000000ffb4b57812 */ /* 0x000fe400078ec0ff */
[----:B------:R-:W-:Y:S02]  /*138c0*/  PRMT R183, R183, 0x5410, R168 ;  /* 0x00005410b7b77816 */ /* 0x000fe400000000a8 */
[----:B------:R-:W-:Y:S02]  /*138d0*/  SHF.R.U32.HI R172, RZ, 0x8, R172 ;  /* 0x00000008ffac7819 */ /* 0x000fe400000116ac */
[----:B------:R-:W-:Y:S02]  /*138e0*/  LOP3.LUT R179, R179, 0xff, RZ, 0xc0, !PT ;  /* 0x000000ffb3b37812 */ /* 0x000fe400078ec0ff */
[----:B-1----:R-:W-:Y:S02]  /*138f0*/  FMNMX.FTZ R164, R175, R164, !PT ;  /* 0x000000a4afa47209 */ /* 0x002fe40007810000 */
[----:B------:R-:W1:Y:S01]  /*13900*/  LDC R175, c[0x0][0x4f8] ;  /* 0x00013e00ffaf7b82 */ /* 0x000e620000000800 */
[----:B--2---:R-:W-:Y:S02]  /*13910*/  FMNMX.FTZ R3, R2, R3, !PT ;  /* 0x0000000302037209 */ /* 0x004fe40007810000 */
[C---:B------:R-:W-:Y:S01]  /*13920*/  FMUL.FTZ R211, R164.reuse, UR4 ;  /* 0x00000004a4d37c20 */ /* 0x040fe20008410000 */
[C---:B------:R-:W-:Y:S01]  /*13930*/  FSETP.NEU.FTZ.AND P1, PT, R164.reuse, -INF , PT ;  /* 0xff800000a400780b */ /* 0x040fe20003f3d000 */
[----:B------:R-:W-:Y:S01]  /*13940*/  FADD.FTZ R167, -R164, R167 ;  /* 0x000000a7a4a77221 */ /* 0x000fe20000010100 */
[----:B------:R-:W-:Y:S01]  /*13950*/  FMUL.FTZ R194, R3, UR4 ;  /* 0x0000000403c27c20 */ /* 0x000fe20008410000 */
[----:B---3--:R-:W-:Y:S01]  /*13960*/  FMNMX.FTZ R0, R171, R0, !PT ;  /* 0x00000000ab007209 */ /* 0x008fe20007810000 */
[----:B------:R-:W-:Y:S01]  /*13970*/  FADD.FTZ R2, -R3, R166 ;  /* 0x000000a603027221 */ /* 0x000fe20000010100 */
[----:B------:R-:W-:Y:S01]  /*13980*/  FSEL R211, R211, RZ, P1 ;  /* 0x000000ffd3d37208 */ /* 0x000fe20000800000 */
[----:B------:R-:W-:Y:S01]  /*13990*/  FMUL.FTZ R168, R167, UR4 ;  /* 0x00000004a7a87c20 */ /* 0x000fe20008410000 */
[----:B------:R-:W-:Y:S01]  /*139a0*/  FSETP.NEU.FTZ.AND P1, PT, R3, -INF , PT ;  /* 0xff8000000300780b */ /* 0x000fe20003f3d000 */
[----:B------:R-:W-:Y:S01]  /*139b0*/  FMUL.FTZ R167, R2, UR4 ;  /* 0x0000000402a77c20 */ /* 0x000fe20008410000 */
[----:B------:R-:W-:Y:S01]  /*139c0*/  SHF.R.U32.HI R166, RZ, 0x8, R186 ;  /* 0x00000008ffa67819 */ /* 0x000fe200000116ba */
[--C-:B------:R-:W-:Y:S01]  /*139d0*/  FFMA.FTZ R186, R17, UR4, -R211.reuse ;  /* 0x0000000411ba7c23 */ /* 0x100fe200080108d3 */
[----:B------:R-:W-:Y:S01]  /*139e0*/  FSEL R194, R194, RZ, P1 ;  /* 0x000000ffc2c27208 */ /* 0x000fe20000800000 */
[--C-:B------:R-:W-:Y:S01]  /*139f0*/  FFMA.FTZ R193, R16, UR4, -R211.reuse ;  /* 0x0000000410c17c23 */ /* 0x100fe200080108d3 */
[----:B------:R-:W-:Y:S01]  /*13a00*/  SHF.R.U32.HI R180, RZ, 0x18, R180 ;  /* 0x00000018ffb47819 */ /* 0x000fe200000116b4 */
[--C-:B------:R-:W-:Y:S01]  /*13a10*/  FFMA.FTZ R195, R5, UR4, -R211.reuse ;  /* 0x0000000405c37c23 */ /* 0x100fe200080108d3 */
[----:B----4-:R-:W-:Y:S01]  /*13a20*/  FMNMX.FTZ R2, R176, R177, !PT ;  /* 0x000000b1b0027209 */ /* 0x010fe20007810000 */
[----:B------:R-:W-:Y:S01]  /*13a30*/  FFMA.FTZ R18, R18, UR4, -R194 ;  /* 0x0000000412127c23 */ /* 0x000fe200080108c2 */
[----:B------:R-:W-:Y:S01]  /*13a40*/  PRMT R172, R181, 0x5410, R172 ;  /* 0x00005410b5ac7816 */ /* 0x000fe200000000ac */
[----:B------:R-:W-:Y:S01]  /*13a50*/  FFMA.FTZ R199, R4, UR4, -R211 ;  /* 0x0000000404c77c23 */ /* 0x000fe200080108d3 */
[C---:B------:R-:W-:Y:S01]  /*13a60*/  PRMT R181, R178.reuse, 0x7632, R181 ;  /* 0x00007632b2b57816 */ /* 0x040fe200000000b5 */
[----:B------:R2:W-:Y:S01]  /*13a70*/  MUFU.EX2 R171, R18 ;  /* 0x0000001200ab7308 */ /* 0x0005e20000000800 */
[----:B------:R-:W-:Y:S01]  /*13a80*/  PRMT R180, R179, 0x5410, R180 ;  /* 0x00005410b3b47816 */ /* 0x000fe200000000b4 */
[----:B------:R-:W-:Y:S01]  /*13a90*/  IMAD.MOV.U32 R176, RZ, RZ, R202 ;  /* 0x000000ffffb07224 */ /* 0x000fe200078e00ca */
[----:B------:R-:W-:Y:S07]  /*13aa0*/  LOP3.LUT R179, R178, 0xff, RZ, 0xc0, !PT ;  /* 0x000000ffb2b37812 */ /* 0x000fee00078ec0ff */
[----:B------:R-:W-:Y:S01]  /*13ab0*/  MUFU.EX2 R193, R193 ;  /* 0x000000c100c17308 */ /* 0x000fe20000000800 */
[----:B------:R-:W-:Y:S01]  /*13ac0*/  FFMA.FTZ R188, R19, UR4, -R194 ;  /* 0x0000000413bc7c23 */ /* 0x000fe200080108c2 */
[----:B-1----:R-:W-:Y:S01]  /*13ad0*/  LOP3.LUT R175, R175, 0xff, RZ, 0xc0, !PT ;  /* 0x000000ffafaf7812 */ /* 0x002fe200078ec0ff */
[C---:B------:R-:W-:Y:S07]  /*13ae0*/  FMUL.FTZ R202, R2.reuse, UR4 ;  /* 0x0000000402ca7c20 */ /* 0x040fee0008410000 */
[----:B------:R-:W1:Y:S01]  /*13af0*/  MUFU.EX2 R186, R186 ;  /* 0x000000ba00ba7308 */ /* 0x000e620000000800 */
[----:B------:R-:W-:Y:S01]  /*13b00*/  SHF.R.U32.HI R178, RZ, 0x18, R178 ;  /* 0x00000018ffb27819 */ /* 0x000fe200000116b2 */
[----:B------:R-:W-:Y:S01]  /*13b10*/  IMAD.MOV.U32 R19, RZ, RZ, R201 ;  /* 0x000000ffff137224 */ /* 0x000fe200078e00c9 */
[----:B------:R-:W-:Y:S07]  /*13b20*/  LOP3.LUT R181, R181, 0xff, RZ, 0xc0, !PT ;  /* 0x000000ffb5b57812 */ /* 0x000fee00078ec0ff */
[----:B------:R-:W-:Y:S01]  /*13b30*/  MUFU.EX2 R195, R195 ;  /* 0x000000c300c37308 */ /* 0x000fe20000000800 */
[----:B------:R-:W-:Y:S01]  /*13b40*/  FSETP.NEU.FTZ.AND P2, PT, R2, -INF , PT ;  /* 0xff8000000200780b */ /* 0x000fe20003f5d000 */
[----:B--2---:R-:W-:Y:S02]  /*13b50*/  IMAD.MOV.U32 R18, RZ, RZ, R200 ;  /* 0x000000ffff127224 */ /* 0x004fe400078e00c8 */
[C---:B------:R-:W-:Y:S01]  /*13b60*/  FMUL.FTZ R200, R0.reuse, UR4 ;  /* 0x0000000400c87c20 */ /* 0x040fe20008410000 */
[----:B------:R-:W-:Y:S05]  /*13b70*/  FSETP.NEU.FTZ.AND P1, PT, R0, -INF , PT ;  /* 0xff8000000000780b */ /* 0x000fea0003f3d000 */
[----:B------:R-:W2:Y:S01]  /*13b80*/  MUFU.EX2 R199, R199 ;  /* 0x000000c700c77308 */ /* 0x000ea20000000800 */
[----:B------:R-:W-:Y:S01]  /*13b90*/  PRMT R166, R179, 0x5410, R166 ;  /* 0x00005410b3a67816 */ /* 0x000fe200000000a6 */
[----:B------:R-:W-:Y:S01]  /*13ba0*/  IMAD.MOV.U32 R179, RZ, RZ, R191 ;  /* 0x000000ffffb37224 */ /* 0x000fe200078e00bf */
[----:B------:R-:W-:Y:S01]  /*13bb0*/  PRMT R16, R181, 0x5410, R178 ;  /* 0x00005410b5107816 */ /* 0x000fe200000000b2 */
[----:B------:R-:W-:Y:S01]  /*13bc0*/  IMAD R191, R175, 0x10000, R175 ;  /* 0x00010000afbf7824 */ /* 0x000fe200078e02af */
[----:B------:R-:W-:Y:S05]  /*13bd0*/  FSEL R202, R202, RZ, P2 ;  /* 0x000000ffcaca7208 */ /* 0x000fea0001000000 */
[----:B------:R-:W3:Y:S01]  /*13be0*/  MUFU.EX2 R188, R188 ;  /* 0x000000bc00bc7308 */ /* 0x000ee20000000800 */
[----:B------:R-:W-:Y:S01]  /*13bf0*/  FSEL R200, R200, RZ, P1 ;  /* 0x000000ffc8c87208 */ /* 0x000fe20000800000 */
[--C-:B------:R-:W-:Y:S01]  /*13c00*/  FFMA.FTZ R201, R7, UR4, -R194.reuse ;  /* 0x0000000407c97c23 */ /* 0x100fe200080108c2 */
[----:B------:R-:W-:Y:S01]  /*13c10*/  MOV R177, R203 ;  /* 0x000000cb00b17202 */ /* 0x000fe20000000f00 */
[----:B------:R-:W-:Y:S01]  /*13c20*/  FFMA.FTZ R196, R6, UR4, -R194 ;  /* 0x0000000406c47c23 */ /* 0x000fe200080108c2 */
[----:B------:R-:W-:Y:S01]  /*13c30*/  MOV R178, R190 ;  /* 0x000000be00b27202 */ /* 0x000fe20000000f00 */
[--C-:B------:R-:W-:Y:S01]  /*13c40*/  FFMA.FTZ R187, R12, UR4, -R202.reuse ;  /* 0x000000040cbb7c23 */ /* 0x100fe200080108ca */
[----:B------:R-:W-:Y:S01]  /*13c50*/  FFMA.FTZ R190, R13, UR4, -R202 ;  /* 0x000000040dbe7c23 */ /* 0x000fe200080108ca */
[--C-:B------:R-:W-:Y:S01]  /*13c60*/  FFMA.FTZ R189, R14, UR4, -R200.reuse ;  /* 0x000000040ebd7c23 */ /* 0x100fe200080108c8 */
[----:B------:R-:W-:Y:S01]  /*13c70*/  FFMA.FTZ R192, R15, UR4, -R200 ;  /* 0x000000040fc07c23 */ /* 0x000fe200080108c8 */
[--C-:B------:R-:W-:Y:S01]  /*13c80*/  HSET2.LE.AND R174, R174, R191.reuse, PT ;  /* 0x000000bfaeae7233 */ /* 0x100fe20003803000 */
[----:B------:R-:W-:Y:S01]  /*13c90*/  IMAD.MOV.U32 R13, RZ, RZ, R177 ;  /* 0x000000ffff0d7224 */ /* 0x000fe200078e00b1 */
[----:B------:R-:W-:Y:S01]  /*13ca0*/  MOV R12, R176 ;  /* 0x000000b0000c7202 */ /* 0x000fe20000000f00 */
[----:B------:R-:W-:Y:S01]  /*13cb0*/  IMAD.MOV.U32 R14, RZ, RZ, R178 ;  /* 0x000000ffff0e7224 */ /* 0x000fe200078e00b2 */
[----:B------:R-:W-:Y:S01]  /*13cc0*/  MOV R15, R179 ;  /* 0x000000b3000f7202 */ /* 0x000fe20000000f00 */
[----:B------:R-:W-:Y:S01]  /*13cd0*/  MUFU.EX2 R196, R196 ;  /* 0x000000c400c47308 */ /* 0x000fe20000000800 */
[----:B-1----:R-:W-:Y:S01]  /*13ce0*/  F2FP.BF16.F32.PACK_AB R5, R186, R193 ;  /* 0x000000c1ba05723e */ /* 0x002fe200000010ff */
[----:B------:R-:W1:Y:S01]  /*13cf0*/  LDSM.16.MT88.4 R176, [R185+0x9000] ;  /* 0x00900000b9b0783b */ /* 0x000e620000004200 */
[----:B------:R-:W-:Y:S07]  /*13d00*/  LOP3.LUT R4, R173, 0xff00ff, RZ, 0xc0, !PT ;  /* 0x00ff00ffad047812 */ /* 0x000fee00078ec0ff */
[----:B------:R-:W4:Y:S01]  /*13d10*/  MUFU.EX2 R201, R201 ;  /* 0x000000c900c97308 */ /* 0x000f220000000800 */
[----:B------:R-:W-:Y:S01]  /*13d20*/  LOP3.LUT R174, R5, R174, RZ, 0xc0, !PT ;  /* 0x000000ae05ae7212 */ /* 0x000fe200078ec0ff */
[--C-:B------:R-:W-:Y:S01]  /*13d30*/  FFMA.FTZ R203, R8, UR4, -R202.reuse ;  /* 0x0000000408cb7c23 */ /* 0x100fe200080108ca */
[--C-:B------:R-:W-:Y:S01]  /*13d40*/  HSET2.LE.AND R172, R172, R191.reuse, PT ;  /* 0x000000bfacac7233 */ /* 0x100fe20003803000 */
[----:B------:R-:W-:Y:S01]  /*13d50*/  FFMA.FTZ R198, R9, UR4, -R202 ;  /* 0x0000000409c67c23 */ /* 0x000fe200080108ca */
[----:B--2---:R-:W-:Y:S01]  /*13d60*/  F2FP.BF16.F32.PACK_AB R5, R195, R199 ;  /* 0x000000c7c305723e */ /* 0x004fe200000010ff */
[--C-:B------:R-:W-:Y:S01]  /*13d70*/  FFMA.FTZ R204, R10, UR4, -R200.reuse ;  /* 0x000000040acc7c23 */ /* 0x100fe200080108c8 */
[----:B------:R-:W-:Y:S01]  /*13d80*/  FFMA.FTZ R197, R11, UR4, -R200 ;  /* 0x000000040bc57c23 */ /* 0x000fe200080108c8 */
[--C-:B------:R-:W-:Y:S02]  /*13d90*/  HSET2.LE.AND R175, R4, R191.reuse, PT ;  /* 0x000000bf04af7233 */ /* 0x100fe40003803000 */
[----:B------:R-:W-:Y:S01]  /*13da0*/  MUFU.EX2 R203, R203 ;  /* 0x000000cb00cb7308 */ /* 0x000fe20000000800 */
[----:B------:R-:W-:Y:S01]  /*13db0*/  LOP3.LUT R172, R5, R172, RZ, 0xc0, !PT ;  /* 0x000000ac05ac7212 */ /* 0x000fe200078ec0ff */
[----:B------:R-:W-:Y:S01]  /*13dc0*/  FADD.FTZ R5, -R2, R165 ;  /* 0x000000a502057221 */ /* 0x000fe20000010100 */
[----:B---3--:R-:W-:Y:S07]  /*13dd0*/  F2FP.BF16.F32.PACK_AB R6, R188, R171 ;  /* 0x000000abbc06723e */ /* 0x008fee00000010ff */
[----:B------:R-:W2:Y:S01]  /*13de0*/  MUFU.EX2 R198, R198 ;  /* 0x000000c600c67308 */ /* 0x000ea20000000800 */
[--C-:B------:R-:W-:Y:S01]  /*13df0*/  HSET2.LE.AND R173, R180, R191.reuse, PT ;  /* 0x000000bfb4ad7233 */ /* 0x100fe20003803000 */
[----:B------:R-:W-:Y:S01]  /*13e00*/  FFMA.FTZ R51, R51, UR4, -R194 ;  /* 0x0000000433337c23 */ /* 0x000fe200080108c2 */
[----:B------:R-:W-:Y:S07]  /*13e10*/  LOP3.LUT R175, R6, R175, RZ, 0xc0, !PT ;  /* 0x000000af06af7212 */ /* 0x000fee00078ec0ff */
[----:B------:R-:W-:Y:S01]  /*13e20*/  MUFU.EX2 R204, R204 ;  /* 0x000000cc00cc7308 */ /* 0x000fe20000000800 */
[----:B------:R-:W-:Y:S01]  /*13e30*/  FMUL.FTZ R6, R5, UR4 ;  /* 0x0000000405067c20 */ /* 0x000fe20008410000 */
[----:B----4-:R-:W-:Y:S01]  /*13e40*/  F2FP.BF16.F32.PACK_AB R4, R201, R196 ;  /* 0x000000c4c904723e */ /* 0x010fe200000010ff */
[----:B------:R-:W-:Y:S07]  /*13e50*/  FFMA.FTZ R212, R30, UR4, -R200 ;  /* 0x000000041ed47c23 */ /* 0x000fee00080108c8 */
[----:B------:R-:W3:Y:S01]  /*13e60*/  MUFU.EX2 R197, R197 ;  /* 0x000000c500c57308 */ /* 0x000ee20000000800 */
[--C-:B------:R-:W-:Y:S01]  /*13e70*/  HSET2.LE.AND R180, R166, R191.reuse, PT ;  /* 0x000000bfa6b47233 */ /* 0x100fe20003803000 */
[----:B------:R-:W-:Y:S01]  /*13e80*/  FFMA.FTZ R67, R67, UR4, -R194 ;  /* 0x0000000443437c23 */ /* 0x000fe200080108c2 */
[----:B------:R-:W-:Y:S07]  /*13e90*/  LOP3.LUT R173, R4, R173, RZ, 0xc0, !PT ;  /* 0x000000ad04ad7212 */ /* 0x000fee00078ec0ff */
[----:B------:R-:W4:Y:S01]  /*13ea0*/  MUFU.EX2 R168, R168 ;  /* 0x000000a800a87308 */ /* 0x000f220000000800 */
[----:B------:R-:W-:Y:S01]  /*13eb0*/  FADD.FTZ R4, -R0, R169 ;  /* 0x000000a900047221 */ /* 0x000fe20000010100 */
[--C-:B------:R-:W-:Y:S01]  /*13ec0*/  HSET2.LE.AND R181, R16, R191.reuse, PT ;  /* 0x000000bf10b57233 */ /* 0x100fe20003803000 */
[----:B------:R-:W-:Y:S07]  /*13ed0*/  FFMA.FTZ R36, R36, UR4, -R211 ;  /* 0x0000000424247c23 */ /* 0x000fee00080108d3 */
[----:B------:R-:W1:Y:S01]  /*13ee0*/  MUFU.EX2 R167, R167 ;  /* 0x000000a700a77308 */ /* 0x000e620000000800 */
[----:B------:R-:W-:Y:S01]  /*13ef0*/  FMUL.FTZ R8, R4, UR4 ;  /* 0x0000000404087c20 */ /* 0x000fe20008410000 */
[----:B--2---:R-:W-:Y:S08]  /*13f00*/  F2FP.BF16.F32.PACK_AB R5, R198, R203 ;  /* 0x000000cbc605723e */ /* 0x004ff000000010ff */
[----:B------:R2:W-:Y:S01]  /*13f10*/  MUFU.EX2 R166, R6 ;  /* 0x0000000600a67308 */ /* 0x0005e20000000800 */
[----:B------:R-:W-:Y:S02]  /*13f20*/  LOP3.LUT R10, R183, 0xff00ff, RZ, 0xc0, !PT ;  /* 0x00ff00ffb70a7812 */ /* 0x000fe400078ec0ff */
[----:B---3--:R-:W-:Y:S07]  /*13f30*/  F2FP.BF16.F32.PACK_AB R4, R197, R204 ;  /* 0x000000ccc504723e */ /* 0x008fee00000010ff */
[----:B------:R-:W-:Y:S01]  /*13f40*/  MUFU.EX2 R187, R187 ;  /* 0x000000bb00bb7308 */ /* 0x000fe20000000800 */
[----:B------:R-:W-:Y:S01]  /*13f50*/  LOP3.LUT R180, R5, R180, RZ, 0xc0, !PT ;  /* 0x000000b405b47212 */ /* 0x000fe200078ec0ff */
[----:B----4-:R-:W-:Y:S01]  /*13f60*/  FMUL.FTZ R5, R168, R161 ;  /* 0x000000a1a8057220 */ /* 0x010fe20000410000 */
[----:B------:R-:W-:Y:S07]  /*13f70*/  LOP3.LUT R181, R4, R181, RZ, 0xc0, !PT ;  /* 0x000000b504b57212 */ /* 0x000fee00078ec0ff */
[----:B------:R-:W3:Y:S01]  /*13f80*/  MUFU.EX2 R190, R190 ;  /* 0x000000be00be7308 */ /* 0x000ee20000000800 */
[C---:B------:R-:W-:Y:S01]  /*13f90*/  FMUL.FTZ R4, R168.reuse, R160 ;  /* 0x000000a0a8047220 */ /* 0x040fe20000410000 */
[C---:B-1----:R-:W-:Y:S01]  /*13fa0*/  FMUL.FTZ R7, R167.reuse, R163 ;  /* 0x000000a3a7077220 */ /* 0x042fe20000410000 */
[--C-:B------:R-:W-:Y:S07]  /*13fb0*/  HSET2.LE.AND R182, R182, R191.reuse, PT ;  /* 0x000000bfb6b67233 */ /* 0x100fee0003803000 */
[----:B------:R-:W-:Y:S01]  /*13fc0*/  MUFU.EX2 R189, R189 ;  /* 0x000000bd00bd7308 */ /* 0x000fe20000000800 */
[--C-:B------:R-:W-:Y:S01]  /*13fd0*/  HSET2.LE.AND R183, R10, R191.reuse, PT ;  /* 0x000000bf0ab77233 */ /* 0x100fe20003803000 */
[C---:B--2---:R-:W-:Y:S01]  /*13fe0*/  FMUL.FTZ R6, R167.reuse, R162 ;  /* 0x000000a2a7067220 */ /* 0x044fe20000410000 */
[C---:B------:R-:W-:Y:S07]  /*13ff0*/  FMUL.FTZ R16, R168.reuse, R148 ;  /* 0x00000094a8107220 */ /* 0x040fee0000410000 */
[----:B------:R-:W1:Y:S01]  /*14000*/  MUFU.EX2 R192, R192 ;  /* 0x000000c000c07308 */ /* 0x000e620000000800 */
[----:B------:R-:W2:Y:S01]  /*14010*/  LDSM.16.MT88.4 R160, [R184] ;  /* 0x00000000b8a0783b */ /* 0x000ea20000004200 */
[C---:B------:R-:W-:Y:S01]  /*14020*/  FMUL.FTZ R17, R168.reuse, R149 ;  /* 0x00000095a8117220 */ /* 0x040fe20000410000 */
[----:B------:R-:W-:Y:S07]  /*14030*/  FMUL.FTZ R84, R168, R84 ;  /* 0x00000054a8547220 */ /* 0x000fee0000410000 */
[----:B------:R4:W4:Y:S01]  /*14040*/  MUFU.EX2 R165, R8 ;  /* 0x0000000800a57308 */ /* 0x0009220000000800 */
[-C--:B------:R-:W-:Y:S09]  /*14050*/  HMMA.16816.F32.BF16 R4, R172, R176.reuse, R4 ;  /* 0x000000b0ac04723c */ /* 0x080ff20000041804 */
[----:B------:R-:W-:Y:S01]  /*14060*/  MUFU.EX2 R212, R212 ;  /* 0x000000d400d47308 */ /* 0x000fe20000000800 */
[----:B---3--:R-:W-:Y:S01]  /*14070*/  F2FP.BF16.F32.PACK_AB R9, R190, R187 ;  /* 0x000000bbbe09723e */ /* 0x008fe200000010ff */
[C---:B------:R-:W-:Y:S01]  /*14080*/  FMUL.FTZ R68, R168.reuse, R68 ;  /* 0x00000044a8447220 */ /* 0x040fe20000410000 */
[----:B------:R-:W-:Y:S01]  /*14090*/  FMUL.FTZ R69, R168, R69 ;  /* 0x00000045a8457220 */ /* 0x000fe20000410000 */
[C---:B------:R-:W-:Y:S01]  /*140a0*/  FMUL.FTZ R70, R167.reuse, R70 ;  /* 0x00000046a7467220 */ /* 0x040fe20000410000 */
[----:B-1----:R-:W-:Y:S01]  /*140b0*/  F2FP.BF16.F32.PACK_AB R10, R192, R189 ;  /* 0x000000bdc00a723e */ /* 0x002fe200000010ff */
[----:B------:R-:W-:Y:S01]  /*140c0*/  FMUL.FTZ R71, R167, R71 ;  /* 0x00000047a7477220 */ /* 0x000fe20000410000 */
[----:B------:R-:W-:Y:S01]  /*140d0*/  LOP3.LUT R182, R9, R182, RZ, 0xc0, !PT ;  /* 0x000000b609b67212 */ /* 0x000fe200078ec0ff */
[----:B------:R-:W-:Y:S01]  /*140e0*/  FMUL.FTZ R9, R166, R157 ;  /* 0x0000009da6097220 */ /* 0x000fe20000410000 */
[----:B------:R-:W-:Y:S01]  /*140f0*/  LOP3.LUT R183, R10, R183, RZ, 0xc0, !PT ;  /* 0x000000b70ab77212 */ /* 0x000fe200078ec0ff */
[C---:B----4-:R-:W-:Y:S01]  /*14100*/  FMUL.FTZ R8, R166.reuse, R156 ;  /* 0x0000009ca6087220 */ /* 0x050fe20000410000 */
[C---:B------:R-:W-:Y:S01]  /*14110*/  FMUL.FTZ R10, R165.reuse, R158 ;  /* 0x0000009ea50a7220 */ /* 0x040fe20000410000 */
[C---:B------:R-:W-:Y:S01]  /*14120*/  FMUL.FTZ R11, R165.reuse, R159 ;  /* 0x0000009fa50b7220 */ /* 0x040fe20000410000 */
[----:B------:R-:W-:Y:S02]  /*14130*/  IMAD.MOV.U32 R156, RZ, RZ, R14 ;  /* 0x000000ffff9c7224 */ /* 0x000fe400078e000e */
[C---:B------:R-:W-:Y:S01]  /*14140*/  FMUL.FTZ R14, R165.reuse, R154 ;  /* 0x0000009aa50e7220 */ /* 0x040fe20000410000 */
[----:B------:R-:W-:Y:S02]  /*14150*/  IMAD.MOV.U32 R157, RZ, RZ, R15 ;  /* 0x000000ffff9d7224 */ /* 0x000fe400078e000f */
[----:B------:R-:W-:Y:S01]  /*14160*/  FMUL.FTZ R15, R165, R155 ;  /* 0x0000009ba50f7220 */ /* 0x000fe20000410000 */
[----:B------:R-:W-:Y:S01]  /*14170*/  MOV R158, R12 ;  /* 0x0000000c009e7202 */ /* 0x000fe20000000f00 */
[C---:B------:R-:W-:Y:S01]  /*14180*/  FMUL.FTZ R12, R166.reuse, R152 ;  /* 0x00000098a60c7220 */ /* 0x040fe20000410000 */
[C---:B------:R-:W-:Y:S01]  /*14190*/  HMMA.16816.F32.BF16 R8, R180.reuse, R176, R8 ;  /* 0x000000b0b408723c */ /* 0x040fe20000041808 */
[----:B------:R-:W-:Y:S03]  /*141a0*/  MUFU.EX2 R67, R67 ;  /* 0x0000004300437308 */ /* 0x000fe60000000800 */
[----:B------:R-:W-:Y:S02]  /*141b0*/  IMAD.MOV.U32 R159, RZ, RZ, R13 ;  /* 0x000000ffff9f7224 */ /* 0x000fe400078e000d */
[----:B------:R-:W-:Y:S01]  /*141c0*/  FMUL.FTZ R13, R166, R153 ;  /* 0x00000099a60d7220 */ /* 0x000fe20000410000 */
[----:B------:R-:W-:Y:S01]  /*141d0*/  IMAD.MOV.U32 R176, RZ, RZ, R18 ;  /* 0x000000ffffb07224 */ /* 0x000fe200078e0012 */
[----:B------:R-:W-:Y:S01]  /*141e0*/  LDSM.16.MT88.4 R152, [R184+0x1000] ;  /* 0x00100000b898783b */ /* 0x000fe20000004200 */
[C---:B------:R-:W-:Y:S01]  /*141f0*/  FMUL.FTZ R18, R167.reuse, R150 ;  /* 0x00000096a7127220 */ /* 0x040fe20000410000 */
[----:B------:R-:W-:Y:S01]  /*14200*/  MOV R177, R19 ;  /* 0x0000001300b17202 */ /* 0x000fe20000000f00 */
[C---:B------:R-:W-:Y:S01]  /*14210*/  FMUL.FTZ R19, R167.reuse, R151 ;  /* 0x00000097a7137220 */ /* 0x040fe20000410000 */
[----:B------:R-:W-:Y:S01]  /*14220*/  FMUL.FTZ R85, R168, R85 ;  /* 0x00000055a8557220 */ /* 0x000fe20000410000 */
[-C--:B------:R-:W-:Y:S03]  /*14230*/  HMMA.16816.F32.BF16 R12, R180, R178.reuse, R12 ;  /* 0x000000b2b40c723c */ /* 0x080fe6000004180c */
[----:B------:R-:W1:Y:S01]  /*14240*/  LDSM.16.MT88.4 R148, [R185+0xa000] ;  /* 0x00a00000b994783b */ /* 0x000e620000004200 */
[----:B------:R-:W-:Y:S01]  /*14250*/  IMAD.MOV.U32 R223, RZ, RZ, R177 ;  /* 0x000000ffffdf7224 */ /* 0x000fe200078e00b1 */
[----:B------:R-:W-:Y:S01]  /*14260*/  MOV R177, R225 ;  /* 0x000000e100b17202 */ /* 0x000fe20000000f00 */
[C---:B------:R-:W-:Y:S01]  /*14270*/  FMUL.FTZ R86, R167.reuse, R86 ;  /* 0x00000056a7567220 */ /* 0x040fe20000410000 */
[----:B------:R-:W-:Y:S01]  /*14280*/  FMUL.FTZ R87, R167, R87 ;  /* 0x00000057a7577220 */ /* 0x000fe20000410000 */
[C---:B------:R-:W-:Y:S04]  /*14290*/  HMMA.16816.F32.BF16 R16, R172.reuse, R178, R16 ;  /* 0x000000b2ac10723c */ /* 0x040fe80000041810 */
[C---:B------:R-:W-:Y:S01]  /*142a0*/  FMUL.FTZ R88, R166.reuse, R88 ;  /* 0x00000058a6587220 */ /* 0x040fe20000410000 */
[C---:B------:R-:W-:Y:S01]  /*142b0*/  FMUL.FTZ R89, R166.reuse, R89 ;  /* 0x00000059a6597220 */ /* 0x040fe20000410000 */
[C---:B------:R-:W-:Y:S01]  /*142c0*/  FMUL.FTZ R90, R165.reuse, R90 ;  /* 0x0000005aa55a7220 */ /* 0x040fe20000410000 */
[C---:B------:R-:W-:Y:S01]  /*142d0*/  FMUL.FTZ R91, R165.reuse, R91 ;  /* 0x0000005ba55b7220 */ /* 0x040fe20000410000 */
[-C--:B--2---:R-:W-:Y:S03]  /*142e0*/  HMMA.16816.F32.BF16 R68, R172, R160.reuse, R68 ;  /* 0x000000a0ac44723c */ /* 0x084fe60000041844 */
        /* <DEDUP_REMOVED lines=10> */
[C---:B------:R-:W-:Y:S04]  /*14390*/  HMMA.16816.F32.BF16 R72, R180.reuse, R160, R72 ;  /* 0x000000a0b448723c */ /* 0x040fe80000041848 */
[C---:B------:R-:W-:Y:S01]  /*143a0*/  FMUL.FTZ R76, R166.reuse, R76 ;  /* 0x0000004ca64c7220 */ /* 0x040fe20000410000 */
[----:B------:R-:W-:Y:S01]  /*143b0*/  FMUL.FTZ R77, R166, R77 ;  /* 0x0000004da64d7220 */ /* 0x000fe20000410000 */
[C---:B------:R-:W-:Y:S01]  /*143c0*/  FMUL.FTZ R78, R165.reuse, R78 ;  /* 0x0000004ea54e7220 */ /* 0x040fe20000410000 */
[----:B------:R-:W-:Y:S01]  /*143d0*/  FMUL.FTZ R79, R165, R79 ;  /* 0x0000004fa54f7220 */ /* 0x000fe20000410000 */
[C---:B------:R-:W-:Y:S01]  /*143e0*/  FMUL.FTZ R98, R167.reuse, R98 ;  /* 0x00000062a7627220 */ /* 0x040fe20000410000 */
[C---:B------:R-:W-:Y:S01]  /*143f0*/  FMUL.FTZ R99, R167.reuse, R99 ;  /* 0x00000063a7637220 */ /* 0x040fe20000410000 */
[----:B------:R-:W-:Y:S01]  /*14400*/  IMAD.MOV.U32 R160, RZ, RZ, R156 ;  /* 0x000000ffffa07224 */ /* 0x000fe200078e009c */
[----:B------:R-:W-:Y:S01]  /*14410*/  IADD3 R156, PT, PT, R224, 0x1715609d, RZ ;  /* 0x1715609de09c7810 */ /* 0x000fe20007ffe0ff */
[----:B------:R-:W-:Y:S02]  /*14420*/  IMAD.MOV.U32 R161, RZ, RZ, R157 ;  /* 0x000000ffffa17224 */ /* 0x000fe400078e009d */
[----:B------:R-:W-:Y:S01]  /*14430*/  FMUL.FTZ R108, R166, R108 ;  /* 0x0000006ca66c7220 */ /* 0x000fe20000410000 */
[-C--:B------:R-:W-:Y:S03]  /*14440*/  HMMA.16816.F32.BF16 R76, R180, R162.reuse, R76 ;  /* 0x000000a2b44c723c */ /* 0x080fe6000004184c */
[C---:B------:R-:W-:Y:S01]  /*14450*/  FMUL.FTZ R80, R168.reuse, R80 ;  /* 0x00000050a8507220 */ /* 0x040fe20000410000 */
[----:B------:R-:W-:Y:S01]  /*14460*/  FMUL.FTZ R81, R168, R81 ;  /* 0x00000051a8517220 */ /* 0x000fe20000410000 */
[C---:B------:R-:W-:Y:S01]  /*14470*/  FMUL.FTZ R82, R167.reuse, R82 ;  /* 0x00000052a7527220 */ /* 0x040fe20000410000 */
[----:B------:R-:W-:Y:S01]  /*14480*/  FMUL.FTZ R83, R167, R83 ;  /* 0x00000053a7537220 */ /* 0x000fe20000410000 */
[----:B------:R-:W-:Y:S02]  /*14490*/  VIADD R157, R225, 0x646e171e ;  /* 0x646e171ee19d7836 */ /* 0x000fe40000000000 */
[----:B------:R-:W-:Y:S01]  /*144a0*/  FMUL.FTZ R109, R166, R109 ;  /* 0x0000006da66d7220 */ /* 0x000fe20000410000 */
[C---:B------:R-:W-:Y:S01]  /*144b0*/  FMUL.FTZ R110, R165.reuse, R110 ;  /* 0x0000006ea56e7220 */ /* 0x040fe20000410000 */
[----:B------:R-:W-:Y:S01]  /*144c0*/  FMUL.FTZ R111, R165, R111 ;  /* 0x0000006fa56f7220 */ /* 0x000fe20000410000 */
[C---:B------:R-:W-:Y:S01]  /*144d0*/  FMUL.FTZ R112, R168.reuse, R112 ;  /* 0x00000070a8707220 */ /* 0x040fe20000410000 */
[----:B------:R-:W-:Y:S01]  /*144e0*/  FMUL.FTZ R113, R168, R113 ;  /* 0x00000071a8717220 */ /* 0x000fe20000410000 */
[C---:B------:R-:W-:Y:S04]  /*144f0*/  HMMA.16816.F32.BF16 R80, R172.reuse, R162, R80 ;  /* 0x000000a2ac50723c */ /* 0x040fe80000041850 */
[----:B------:R-:W-:Y:S01]  /*14500*/  LOP3.LUT R162, R156, R222, R161, 0x96, !PT ;  /* 0x000000de9ca27212 */ /* 0x000fe200078e96a1 */
[----:B------:R-:W-:Y:S02]  /*14510*/  IMAD.MOV.U32 R222, RZ, RZ, R176 ;  /* 0x000000ffffde7224 */ /* 0x000fe400078e00b0 */
[C---:B------:R-:W-:Y:S01]  /*14520*/  FMUL.FTZ R114, R167.reuse, R114 ;  /* 0x00000072a7727220 */ /* 0x040fe20000410000 */
[C---:B------:R-:W-:Y:S01]  /*14530*/  FMUL.FTZ R115, R167.reuse, R115 ;  /* 0x00000073a7737220 */ /* 0x040fe20000410000 */
[-C--:B-1----:R-:W-:Y:S03]  /*14540*/  HMMA.16816.F32.BF16 R84, R172, R148.reuse, R84 ;  /* 0x00000094ac54723c */ /* 0x082fe60000041854 */
[----:B------:R-:W-:Y:S02]  /*14550*/  IMAD.MOV.U32 R209, RZ, RZ, R159 ;  /* 0x000000ffffd17224 */ /* 0x000fe400078e009f */
[C---:B------:R-:W-:Y:S01]  /*14560*/  FMUL.FTZ R100, R168.reuse, R100 ;  /* 0x00000064a8647220 */ /* 0x040fe20000410000 */
[----:B------:R-:W-:Y:S01]  /*14570*/  FMUL.FTZ R101, R168, R101 ;  /* 0x00000065a8657220 */ /* 0x000fe20000410000 */
[C---:B------:R-:W-:Y:S01]  /*14580*/  FMUL.FTZ R102, R167.reuse, R102 ;  /* 0x00000066a7667220 */ /* 0x040fe20000410000 */
[----:B------:R-:W-:Y:S01]  /*14590*/  FMUL.FTZ R103, R167, R103 ;  /* 0x00000067a7677220 */ /* 0x000fe20000410000 */
[C---:B------:R-:W-:Y:S04]  /*145a0*/  HMMA.16816.F32.BF16 R88, R180.reuse, R148, R88 ;  /* 0x00000094b458723c */ /* 0x040fe80000041858 */
[C---:B------:R-:W-:Y:S01]  /*145b0*/  FMUL.FTZ R104, R166.reuse, R104 ;  /* 0x00000068a6687220 */ /* 0x040fe20000410000 */
[----:B------:R-:W-:Y:S01]  /*145c0*/  FMUL.FTZ R105, R166, R105 ;  /* 0x00000069a6697220 */ /* 0x000fe20000410000 */
[C---:B------:R-:W-:Y:S01]  /*145d0*/  FMUL.FTZ R106, R165.reuse, R106 ;  /* 0x0000006aa56a7220 */ /* 0x040fe20000410000 */
[C---:B------:R-:W-:Y:S01]  /*145e0*/  FMUL.FTZ R107, R165.reuse, R107 ;  /* 0x0000006ba56b7220 */ /* 0x040fe20000410000 */
[-C--:B------:R-:W-:Y:S03]  /*145f0*/  HMMA.16816.F32.BF16 R92, R180, R150.reuse, R92 ;  /* 0x00000096b45c723c */ /* 0x080fe6000004185c */
[----:B------:R-:W-:Y:S01]  /*14600*/  LOP3.LUT R178, R156, R208, R205, 0x96, !PT ;  /* 0x000000d09cb27212 */ /* 0x000fe200078e96cd */
[----:B------:R-:W-:Y:S01]  /*14610*/  FFMA.FTZ R205, R22, UR4, -R194 ;  /* 0x0000000416cd7c23 */ /* 0x000fe200080108c2 */
[----:B------:R-:W-:Y:S01]  /*14620*/  FMUL.FTZ R22, R165, R142 ;  /* 0x0000008ea5167220 */ /* 0x000fe20000410000 */
[----:B------:R-:W-:Y:S01]  /*14630*/  IMAD.WIDE.U32 R162, R162, -0x2daee0ad, RZ ;  /* 0xd2511f53a2a27825 */ /* 0x000fe200078e00ff */
[----:B------:R-:W-:Y:S01]  /*14640*/  MOV R208, R158 ;  /* 0x0000009e00d07202 */ /* 0x000fe20000000f00 */
[C---:B------:R-:W-:Y:S01]  /*14650*/  HMMA.16816.F32.BF16 R96, R172.reuse, R150, R96 ;  /* 0x00000096ac60723c */ /* 0x040fe20000041860 */
[----:B------:R-:W1:Y:S01]  /*14660*/  LDSM.16.MT88.4 R148, [R185+0xb000] ;  /* 0x00b00000b994783b */ /* 0x000e620000004200 */
[----:B------:R-:W-:Y:S02]  /*14670*/  MUFU.EX2 R205, R205 ;  /* 0x000000cd00cd7308 */ /* 0x000fe40000000800 */
[----:B------:R-:W-:Y:S01]  /*14680*/  LOP3.LUT R206, R157, R206, R163, 0x96, !PT ;  /* 0x000000ce9dce7212 */ /* 0x000fe200078e96a3 */
[----:B------:R-:W-:Y:S04]  /*14690*/  IMAD.WIDE.U32 R178, R178, -0x2daee0ad, RZ ;  /* 0xd2511f53b2b27825 */ /* 0x000fe800078e00ff */
[C---:B------:R-:W-:Y:S01]  /*146a0*/  FMUL.FTZ R116, R168.reuse, R116 ;  /* 0x00000074a8747220 */ /* 0x040fe20000410000 */
[-C--:B------:R-:W-:Y:S03]  /*146b0*/  HMMA.16816.F32.BF16 R100, R172, R152.reuse, R100 ;  /* 0x00000098ac64723c */ /* 0x080fe60000041864 */
[----:B------:R-:W-:Y:S01]  /*146c0*/  MOV R176, R178 ;  /* 0x000000b200b07202 */ /* 0x000fe20000000f00 */
[----:B------:R-:W-:Y:S01]  /*146d0*/  FMUL.FTZ R117, R168, R117 ;  /* 0x00000075a8757220 */ /* 0x000fe20000410000 */
[----:B------:R-:W-:Y:S01]  /*146e0*/  PRMT R158, R178, 0x7773, RZ ;  /* 0x00007773b29e7816 */ /* 0x000fe200000000ff */
[C---:B------:R-:W-:Y:S01]  /*146f0*/  FMUL.FTZ R118, R167.reuse, R118 ;  /* 0x00000076a7767220 */ /* 0x040fe20000410000 */
[----:B------:R-:W-:Y:S01]  /*14700*/  LOP3.LUT R163, R176, 0xff, RZ, 0xc0, !PT ;  /* 0x000000ffb0a37812 */ /* 0x000fe200078ec0ff */
[C---:B------:R-:W-:Y:S04]  /*14710*/  HMMA.16816.F32.BF16 R104, R180.reuse, R152, R104 ;  /* 0x00000098b468723c */ /* 0x040fe80000041868 */
[----:B------:R-:W-:Y:S01]  /*14720*/  IMAD.MOV.U32 R152, RZ, RZ, R162 ;  /* 0x000000ffff987224 */ /* 0x000fe200078e00a2 */
[----:B------:R-:W-:Y:S01]  /*14730*/  PRMT R161, R178, 0x7772, RZ ;  /* 0x00007772b2a17816 */ /* 0x000fe200000000ff */
[----:B------:R-:W-:Y:S01]  /*14740*/  IMAD.MOV.U32 R176, RZ, RZ, R224 ;  /* 0x000000ffffb07224 */ /* 0x000fe200078e00e0 */
[----:B------:R-:W-:Y:S01]  /*14750*/  PRMT R153, R162, 0x7771, RZ ;  /* 0x00007771a2997816 */ /* 0x000fe200000000ff */
[-C--:B------:R-:W-:Y:S01]  /*14760*/  HMMA.16816.F32.BF16 R108, R180, R154.reuse, R108 ;  /* 0x0000009ab46c723c */ /* 0x080fe2000004186c */
[----:B------:R2:W5:Y:S02]  /*14770*/  LDL.LU.64 R224, [R1+0x38] ;  /* 0x0000380001e07983 */ /* 0x0005640000300a00 */
[----:B------:R-:W-:Y:S01]  /*14780*/  LOP3.LUT R152, R152, 0xff, RZ, 0xc0, !PT ;  /* 0x000000ff98987812 */ /* 0x000fe200078ec0ff */
[----:B------:R-:W-:Y:S01]  /*14790*/  FMUL.FTZ R119, R167, R119 ;  /* 0x00000077a7777220 */ /* 0x000fe20000410000 */
[----:B------:R-:W-:Y:S01]  /*147a0*/  LOP3.LUT R160, R157, R210, R179, 0x96, !PT ;  /* 0x000000d29da07212 */ /* 0x000fe200078e96b3 */
[----:B------:R-:W-:Y:S01]  /*147b0*/  FFMA.FTZ R179, R20, UR4, -R211 ;  /* 0x0000000414b37c23 */ /* 0x000fe200080108d3 */
[----:B------:R-:W-:Y:S01]  /*147c0*/  PRMT R161, R161, 0x5410, R158 ;  /* 0x00005410a1a17816 */ /* 0x000fe2000000009e */
[C---:B------:R-:W-:Y:S01]  /*147d0*/  HMMA.16816.F32.BF16 R112, R172.reuse, R154, R112 ;  /* 0x0000009aac70723c */ /* 0x040fe20000041870 */
[----:B------:R-:W3:Y:S03]  /*147e0*/  LDL.LU R223, [R1+0x20] ;  /* 0x0000200001df7983 */ /* 0x000ee60000300800 */
[----:B------:R-:W-:Y:S01]  /*147f0*/  PRMT R158, R152, 0x5410, R153 ;  /* 0x00005410989e7816 */ /* 0x000fe20000000099 */
[----:B------:R-:W-:Y:S01]  /*14800*/  FMUL.FTZ R20, R166, R140 ;  /* 0x0000008ca6147220 */ /* 0x000fe20000410000 */
[----:B------:R-:W-:Y:S01]  /*14810*/  LOP3.LUT R153, R160, 0xffff, RZ, 0xc0, !PT ;  /* 0x0000ffffa0997812 */ /* 0x000fe200078ec0ff */
[----:B------:R-:W-:Y:S01]  /*14820*/  FMUL.FTZ R120, R166, R120 ;  /* 0x00000078a6787220 */ /* 0x000fe20000410000 */
[----:B------:R-:W-:Y:S01]  /*14830*/  LOP3.LUT R152, R206, 0xffff, RZ, 0xc0, !PT ;  /* 0x0000ffffce987812 */ /* 0x000fe200078ec0ff */
[-C--:B-1----:R-:W-:Y:S01]  /*14840*/  HMMA.16816.F32.BF16 R116, R172, R148.reuse, R116 ;  /* 0x00000094ac74723c */ /* 0x082fe20000041874 */
[----:B------:R-:W-:Y:S02]  /*14850*/  MUFU.EX2 R179, R179 ;  /* 0x000000b300b37308 */ /* 0x000fe40000000800 */
[----:B------:R-:W-:Y:S01]  /*14860*/  SHF.R.U32.HI R153, RZ, 0x8, R153 ;  /* 0x00000008ff997819 */ /* 0x000fe20000011699 */
[----:B------:R-:W-:Y:S01]  /*14870*/  FMUL.FTZ R121, R166, R121 ;  /* 0x00000079a6797220 */ /* 0x000fe20000410000 */
[----:B------:R-:W-:Y:S01]  /*14880*/  LOP3.LUT R216, R160, 0xff, RZ, 0xc0, !PT ;  /* 0x000000ffa0d87812 */ /* 0x000fe200078ec0ff */
[C---:B------:R-:W-:Y:S01]  /*14890*/  FMUL.FTZ R122, R165.reuse, R122 ;  /* 0x0000007aa57a7220 */ /* 0x040fe20000410000 */
[----:B------:R-:W-:Y:S01]  /*148a0*/  SHF.R.U32.HI R169, RZ, 0x8, R152 ;  /* 0x00000008ffa97819 */ /* 0x000fe20000011698 */
[C---:B------:R-:W-:Y:S01]  /*148b0*/  FMUL.FTZ R123, R165.reuse, R123 ;  /* 0x0000007ba57b7220 */ /* 0x040fe20000410000 */
[----:B------:R-:W-:Y:S01]  /*148c0*/  PRMT R216, R216, 0x5410, R153 ;  /* 0x00005410d8d87816 */ /* 0x000fe20000000099 */
[C---:B------:R-:W-:Y:S01]  /*148d0*/  FMUL.FTZ R124, R166.reuse, R124 ;  /* 0x0000007ca67c7220 */ /* 0x040fe20000410000 */
[----:B------:R-:W1:Y:S01]  /*148e0*/  LDSM.16.MT88.4 R152, [R184+0x2000] ;  /* 0x00200000b898783b */ /* 0x000e620000004200 */
[----:B------:R-:W-:Y:S01]  /*148f0*/  FMUL.FTZ R125, R166, R125 ;  /* 0x0000007da67d7220 */ /* 0x000fe20000410000 */
[C---:B------:R-:W-:Y:S01]  /*14900*/  FMUL.FTZ R126, R165.reuse, R126 ;  /* 0x0000007ea57e7220 */ /* 0x040fe20000410000 */
[----:B------:R-:W-:Y:S01]  /*14910*/  FMUL.FTZ R127, R165, R127 ;  /* 0x0000007fa57f7220 */ /* 0x000fe20000410000 */
[C---:B------:R-:W-:Y:S04]  /*14920*/  HMMA.16816.F32.BF16 R120, R180.reuse, R148, R120 ;  /* 0x00000094b478723c */ /* 0x040fe80000041878 */
[----:B------:R-:W-:Y:S01]  /*14930*/  PRMT R210, R178, 0x7771, RZ ;  /* 0x00007771b2d27816 */ /* 0x000fe200000000ff */
[C---:B------:R-:W-:Y:S01]  /*14940*/  FMUL.FTZ R128, R168.reuse, R128 ;  /* 0x00000080a8807220 */ /* 0x040fe20000410000 */
[----:B------:R-:W-:Y:S01]  /*14950*/  FMUL.FTZ R129, R168, R129 ;  /* 0x00000081a8817220 */ /* 0x000fe20000410000 */
[----:B------:R-:W-:Y:S01]  /*14960*/  FMUL.FTZ R130, R167, R130 ;  /* 0x00000082a7827220 */ /* 0x000fe20000410000 */
[-C--:B------:R-:W-:Y:S03]  /*14970*/  HMMA.16816.F32.BF16 R124, R180, R150.reuse, R124 ;  /* 0x00000096b47c723c */ /* 0x080fe6000004187c */
[----:B------:R-:W-:Y:S01]  /*14980*/  PRMT R210, R163, 0x5410, R210 ;  /* 0x00005410a3d27816 */ /* 0x000fe200000000d2 */
[----:B------:R-:W-:Y:S01]  /*14990*/  FMUL.FTZ R131, R167, R131 ;  /* 0x00000083a7837220 */ /* 0x000fe20000410000 */
[C---:B------:R-:W-:Y:S01]  /*149a0*/  PRMT R159, R162.reuse, 0x7773, RZ ;  /* 0x00007773a29f7816 */ /* 0x040fe200000000ff */
[----:B------:R-:W-:Y:S01]  /*149b0*/  FFMA.FTZ R204, R165, R252, R204 ;  /* 0x000000fca5cc7223 */ /* 0x000fe200000100cc */
[----:B------:R-:W-:Y:S02]  /*149c0*/  PRMT R178, R162, 0x7772, RZ ;  /* 0x00007772a2b27816 */ /* 0x000fe400000000ff */
[----:B------:R-:W-:Y:S01]  /*149d0*/  PRMT R163, R160, 0x7632, R163 ;  /* 0x00007632a0a37816 */ /* 0x000fe200000000a3 */
[----:B------:R-:W-:Y:S01]  /*149e0*/  FADD.FTZ R204, R197, R204 ;  /* 0x000000ccc5cc7221 */ /* 0x000fe20000010000 */
[C---:B------:R-:W-:Y:S04]  /*149f0*/  HMMA.16816.F32.BF16 R128, R172.reuse, R150, R128 ;  /* 0x00000096ac80723c */ /* 0x040fe80000041880 */
[----:B------:R-:W-:Y:S01]  /*14a00*/  SHF.R.U32.HI R162, RZ, 0x18, R160 ;  /* 0x00000018ffa27819 */ /* 0x000fe200000116a0 */
[----:B------:R-:W-:Y:S01]  /*14a10*/  FADD.FTZ R189, R189, R204 ;  /* 0x000000ccbdbd7221 */ /* 0x000fe20000010000 */
[----:B------:R-:W-:Y:S02]  /*14a20*/  LOP3.LUT R160, R206, 0xff, RZ, 0xc0, !PT ;  /* 0x000000ffcea07812 */ /* 0x000fe400078ec0ff */
[----:B------:R-:W-:Y:S01]  /*14a30*/  SHF.R.U32.HI R148, RZ, 0x18, R206 ;  /* 0x00000018ff947819 */ /* 0x000fe200000116ce */
[----:B------:R-:W-:Y:S01]  /*14a40*/  FADD.FTZ R192, R192, R189 ;  /* 0x000000bdc0c07221 */ /* 0x000fe20000010000 */
[----:B------:R-:W-:Y:S01]  /*14a50*/  PRMT R149, R206, 0x7632, R149 ;  /* 0x00007632ce957816 */ /* 0x000fe20000000095 */
[----:B------:R-:W-:Y:S01]  /*14a60*/  IMAD.MOV.U32 R206, RZ, RZ, R176 ;  /* 0x000000ffffce7224 */ /* 0x000fe200078e00b0 */
[----:B------:R-:W-:Y:S01]  /*14a70*/  PRMT R160, R160, 0x5410, R169 ;  /* 0x00005410a0a07816 */ /* 0x000fe200000000a9 */
[----:B------:R-:W-:Y:S01]  /*14a80*/  FFMA.FTZ R169, R32, UR4, -R211 ;  /* 0x0000000420a97c23 */ /* 0x000fe200080108d3 */
[----:B------:R-:W-:Y:S01]  /*14a90*/  PRMT R159, R178, 0x5410, R159 ;  /* 0x00005410b29f7816 */ /* 0x000fe2000000009f */
[--C-:B------:R-:W-:Y:S01]  /*14aa0*/  FFMA.FTZ R178, R35, UR4, -R194.reuse ;  /* 0x0000000423b27c23 */ /* 0x100fe200080108c2 */
[----:B------:R-:W-:Y:S01]  /*14ab0*/  MOV R207, R177 ;  /* 0x000000b100cf7202 */ /* 0x000fe20000000f00 */
[----:B------:R-:W-:Y:S01]  /*14ac0*/  FFMA.FTZ R177, R34, UR4, -R194 ;  /* 0x0000000422b17c23 */ /* 0x000fe200080108c2 */
[--C-:B------:R-:W-:Y:S01]  /*14ad0*/  FFMA.FTZ R176, R33, UR4, -R211.reuse ;  /* 0x0000000421b07c23 */ /* 0x100fe200080108d3 */
[C---:B------:R-:W-:Y:S01]  /*14ae0*/  FMUL.FTZ R35, R167.reuse, R147 ;  /* 0x00000093a7237220 */ /* 0x040fe20000410000 */
[C---:B------:R-:W-:Y:S01]  /*14af0*/  FMUL.FTZ R32, R168.reuse, R144 ;  /* 0x00000090a8207220 */ /* 0x040fe20000410000 */
[----:B------:R-:W-:Y:S01]  /*14b00*/  FMUL.FTZ R33, R168, R145 ;  /* 0x00000091a8217220 */ /* 0x000fe20000410000 */
[----:B------:R-:W-:Y:S01]  /*14b10*/  FMUL.FTZ R34, R167, R146 ;  /* 0x00000092a7227220 */ /* 0x000fe20000410000 */
[----:B------:R-:W-:Y:S01]  /*14b20*/  IMAD.MOV.U32 R146, RZ, RZ, R208 ;  /* 0x000000ffff927224 */ /* 0x000fe200078e00d0 */
[----:B------:R-:W-:Y:S01]  /*14b30*/  MOV R147, R209 ;  /* 0x000000d100937202 */ /* 0x000fe20000000f00 */
[----:B------:R-:W-:Y:S02]  /*14b40*/  IMAD.MOV.U32 R150, RZ, RZ, R206 ;  /* 0x000000ffff967224 */ /* 0x000fe400078e00ce */
[--C-:B------:R-:W-:Y:S01]  /*14b50*/  FFMA.FTZ R206, R21, UR4, -R211.reuse ;  /* 0x0000000415ce7c23 */ /* 0x100fe200080108d3 */
[----:B------:R-:W-:Y:S01]  /*14b60*/  FMUL.FTZ R21, R166, R141 ;  /* 0x0000008da6157220 */ /* 0x000fe20000410000 */
[----:B------:R-:W-:Y:S01]  /*14b70*/  FFMA.FTZ R208, R23, UR4, -R194 ;  /* 0x0000000417d07c23 */ /* 0x000fe200080108c2 */
[-C--:B-1----:R-:W-:Y:S01]  /*14b80*/  HMMA.16816.F32.BF16 R32, R172, R152.reuse, R32 ;  /* 0x00000098ac20723c */ /* 0x082fe20000041820 */
[----:B------:R-:W-:Y:S02]  /*14b90*/  MUFU.EX2 R169, R169 ;  /* 0x000000a900a97308 */ /* 0x000fe40000000800 */
[----:B------:R-:W-:Y:S01]  /*14ba0*/  FMUL.FTZ R23, R165, R143 ;  /* 0x0000008fa5177220 */ /* 0x000fe20000410000 */
[----:B------:R-:W-:Y:S01]  /*14bb0*/  FFMA.FTZ R209, R31, UR4, -R200 ;  /* 0x000000041fd17c23 */ /* 0x000fe200080108c8 */
[----:B------:R-:W-:Y:S01]  /*14bc0*/  MOV R31, R147 ;  /* 0x00000093001f7202 */ /* 0x000fe20000000f00 */
[----:B------:R-:W-:Y:S01]  /*14bd0*/  IMAD.MOV.U32 R30, RZ, RZ, R146 ;  /* 0x000000ffff1e7224 */ /* 0x000fe200078e0092 */
[----:B------:R-:W-:Y:S01]  /*14be0*/  MOV R151, R207 ;  /* 0x000000cf00977202 */ /* 0x000fe20000000f00 */
[--C-:B------:R-:W-:Y:S01]  /*14bf0*/  FFMA.FTZ R145, R28, UR4, -R202.reuse ;  /* 0x000000041c917c23 */ /* 0x100fe200080108ca */
[----:B------:R-:W-:Y:S01]  /*14c00*/  FFMA.FTZ R207, R29, UR4, -R202 ;  /* 0x000000041dcf7c23 */ /* 0x000fe200080108ca */
[C---:B------:R-:W-:Y:S01]  /*14c10*/  HMMA.16816.F32.BF16 R20, R180.reuse, R152, R20 ;  /* 0x00000098b414723c */ /* 0x040fe20000041814 */
[----:B------:R-:W1:Y:S01]  /*14c20*/  LDSM.16.MT88.4 R140, [R185+0x9400] ;  /* 0x00940000b98c783b */ /* 0x000e620000004200 */
[----:B------:R-:W4:Y:S02]  /*14c30*/  MUFU.EX2 R176, R176 ;  /* 0x000000b000b07308 */ /* 0x000f240000000800 */
[C---:B------:R-:W-:Y:S01]  /*14c40*/  FMUL.FTZ R28, R166.reuse, R136 ;  /* 0x00000088a61c7220 */ /* 0x040fe20000410000 */
[----:B------:R-:W-:Y:S01]  /*14c50*/  FMUL.FTZ R29, R166, R137 ;  /* 0x00000089a61d7220 */ /* 0x000fe20000410000 */
[----:B------:R-:W-:Y:S01]  /*14c60*/  IMAD.MOV.U32 R136, RZ, RZ, R30 ;  /* 0x000000ffff887224 */ /* 0x000fe200078e001e */
[----:B------:R-:W-:Y:S01]  /*14c70*/  MOV R137, R31 ;  /* 0x0000001f00897202 */ /* 0x000fe20000000f00 */
[C---:B------:R-:W-:Y:S01]  /*14c80*/  FMUL.FTZ R30, R165.reuse, R138 ;  /* 0x0000008aa51e7220 */ /* 0x040fe20000410000 */
[----:B------:R-:W-:Y:S01]  /*14c90*/  FMUL.FTZ R31, R165, R139 ;  /* 0x0000008ba51f7220 */ /* 0x000fe20000410000 */
[----:B------:R-:W-:Y:S01]  /*14ca0*/  IMAD.MOV.U32 R152, RZ, RZ, R150 ;  /* 0x000000ffff987224 */ /* 0x000fe200078e0096 */
[----:B------:R-:W-:Y:S01]  /*14cb0*/  MOV R153, R151 ;  /* 0x0000009700997202 */ /* 0x000fe20000000f00 */
[----:B------:R-:W-:Y:S01]  /*14cc0*/  FFMA.FTZ R151, R24, UR4, -R202 ;  /* 0x0000000418977c23 */ /* 0x000fe200080108ca */
[----:B------:R-:W-:Y:S01]  /*14cd0*/  FFMA.FTZ R150, R26, UR4, -R200 ;  /* 0x000000041a967c23 */ /* 0x000fe200080108c8 */
[----:B------:R-:W-:Y:S01]  /*14ce0*/  LOP3.LUT R146, R161, 0xff00ff, RZ, 0xc0, !PT ;  /* 0x00ff00ffa1927812 */ /* 0x000fe200078ec0ff */
[----:B------:R-:W-:Y:S01]  /*14cf0*/  IMAD.MOV.U32 R138, RZ, RZ, R152 ;  /* 0x000000ffff8a7224 */ /* 0x000fe200078e0098 */
[-C--:B------:R-:W-:Y:S01]  /*14d00*/  HMMA.16816.F32.BF16 R28, R180, R154.reuse, R28 ;  /* 0x0000009ab41c723c */ /* 0x080fe2000004181c */
[----:B------:R-:W-:Y:S02]  /*14d10*/  MUFU.EX2 R182, R151 ;  /* 0x0000009700b67308 */ /* 0x000fe40000000800 */
[--C-:B------:R-:W-:Y:S01]  /*14d20*/  HSET2.LE.AND R144, R210, R191.reuse, PT ;  /* 0x000000bfd2907233 */ /* 0x100fe20003803000 */
[----:B------:R-:W-:Y:S07]  /*14d30*/  FFMA.FTZ R152, R25, UR4, -R202 ;  /* 0x0000000419987c23 */ /* 0x000fee00080108ca */
[----:B------:R2:W-:Y:S01]  /*14d40*/  MUFU.EX2 R183, R150 ;  /* 0x0000009600b77308 */ /* 0x0005e20000000800 */
[----:B------:R-:W-:Y:S01]  /*14d50*/  LOP3.LUT R149, R149, 0xff, RZ, 0xc0, !PT ;  /* 0x000000ff95957812 */ /* 0x000fe200078ec0ff */
[----:B------:R-:W-:Y:S01]  /*14d60*/  IMAD.MOV.U32 R26, RZ, RZ, R138 ;  /* 0x000000ffff1a7224 */ /* 0x000fe200078e008a */
[----:B------:R-:W-:Y:S07]  /*14d70*/  MOV R139, R153 ;  /* 0x00000099008b7202 */ /* 0x000fee0000000f00 */
[----:B------:R1:W-:Y:S01]  /*14d80*/  MUFU.EX2 R210, R145 ;  /* 0x0000009100d27308 */ /* 0x0003e20000000800 */
[----:B------:R-:W-:Y:S01]  /*14d90*/  PRMT R148, R149, 0x5410, R148 ;  /* 0x0000541095947816 */ /* 0x000fe20000000094 */
[----:B------:R-:W-:Y:S01]  /*14da0*/  FFMA.FTZ R149, R27, UR4, -R200 ;  /* 0x000000041b957c23 */ /* 0x000fe200080108c8 */
[----:B------:R-:W-:Y:S07]  /*14db0*/  LOP3.LUT R163, R163, 0xff, RZ, 0xc0, !PT ;  /* 0x000000ffa3a37812 */ /* 0x000fee00078ec0ff */
[----:B------:R-:W-:Y:S01]  /*14dc0*/  MUFU.EX2 R177, R177 ;  /* 0x000000b100b17308 */ /* 0x000fe20000000800 */
[----:B----4-:R-:W-:Y:S01]  /*14dd0*/  F2FP.BF16.F32.PACK_AB R25, R176, R169 ;  /* 0x000000a9b019723e */ /* 0x010fe200000010ff */
[C---:B------:R-:W-:Y:S01]  /*14de0*/  FMUL.FTZ R24, R168.reuse, R132 ;  /* 0x00000084a8187220 */ /* 0x040fe20000410000 */
[----:B------:R-:W-:Y:S07]  /*14df0*/  MOV R27, R139 ;  /* 0x0000008b001b7202 */ /* 0x000fee0000000f00 */
[----:B------:R-:W4:Y:S01]  /*14e00*/  MUFU.EX2 R178, R178 ;  /* 0x000000b200b27308 */ /* 0x000f220000000800 */
[----:B------:R-:W-:Y:S01]  /*14e10*/  PRMT R162, R163, 0x5410, R162 ;  /* 0x00005410a3a27816 */ /* 0x000fe200000000a2 */
[----:B--2---:R-:W-:Y:S01]  /*14e20*/  IMAD.MOV.U32 R150, RZ, RZ, R26 ;  /* 0x000000ffff967224 */ /* 0x004fe200078e001a */
[----:B------:R-:W-:Y:S07]  /*14e30*/  LOP3.LUT R138, R25, R144, RZ, 0xc0, !PT ;  /* 0x00000090198a7212 */ /* 0x000fee00078ec0ff */
[----:B------:R-:W2:Y:S01]  /*14e40*/  MUFU.EX2 R206, R206 ;  /* 0x000000ce00ce7308 */ /* 0x000ea20000000800 */
[----:B------:R-:W-:Y:S01]  /*14e50*/  MOV R151, R27 ;  /* 0x0000001b00977202 */ /* 0x000fe20000000f00 */
[----:B------:R-:W-:Y:S01]  /*14e60*/  FMUL.FTZ R25, R168, R133 ;  /* 0x00000085a8197220 */ /* 0x000fe20000410000 */
[C---:B------:R-:W-:Y:S07]  /*14e70*/  FMUL.FTZ R26, R167.reuse, R134 ;  /* 0x00000086a71a7220 */ /* 0x040fee0000410000 */
[----:B------:R-:W2:Y:S01]  /*14e80*/  MUFU.EX2 R208, R208 ;  /* 0x000000d000d07308 */ /* 0x000ea20000000800 */
[----:B------:R-:W-:Y:S01]  /*14e90*/  FMUL.FTZ R27, R167, R135 ;  /* 0x00000087a71b7220 */ /* 0x000fe20000410000 */
[----:B------:R-:W-:Y:S01]  /*14ea0*/  IMAD.MOV.U32 R144, RZ, RZ, R136 ;  /* 0x000000ffff907224 */ /* 0x000fe200078e0088 */
[----:B-1----:R-:W-:Y:S07]  /*14eb0*/  MOV R145, R137 ;  /* 0x0000008900917202 */ /* 0x002fee0000000f00 */
[----:B------:R1:W-:Y:S01]  /*14ec0*/  MUFU.EX2 R181, R152 ;  /* 0x0000009800b57308 */ /* 0x0003e20000000800 */
[--C-:B------:R-:W-:Y:S02]  /*14ed0*/  HSET2.LE.AND R139, R146, R191.reuse, PT ;  /* 0x000000bf928b7233 */ /* 0x100fe40003803000 */
[--C-:B------:R-:W-:Y:S01]  /*14ee0*/  HSET2.LE.AND R136, R216, R191.reuse, PT ;  /* 0x000000bfd8887233 */ /* 0x100fe20003803000 */
[----:B------:R-:W-:Y:S06]  /*14ef0*/  HMMA.16816.F32.BF16 R24, R172, R154, R24 ;  /* 0x0000009aac18723c */ /* 0x000fec0000041818 */
[----:B------:R-:W1:Y:S01]  /*14f00*/  MUFU.EX2 R207, R207 ;  /* 0x000000cf00cf7308 */ /* 0x000e620000000800 */
[--C-:B------:R-:W-:Y:S09]  /*14f10*/  HSET2.LE.AND R137, R162, R191.reuse, PT ;  /* 0x000000bfa2897233 */ /* 0x100ff20003803000 */
[----:B------:R-:W1:Y:S01]  /*14f20*/  MUFU.EX2 R209, R209 ;  /* 0x000000d100d17308 */ /* 0x000e620000000800 */
[----:B----4-:R-:W-:Y:S01]  /*14f30*/  F2FP.BF16.F32.PACK_AB R134, R178, R177 ;  /* 0x000000b1b286723e */ /* 0x010fe200000010ff */
[----:B------:R-:W-:Y:S01]  /*14f40*/  IMAD.MOV.U32 R162, RZ, RZ, R144 ;  /* 0x000000ffffa27224 */ /* 0x000fe200078e0090 */
[----:B--2---:R-:W-:Y:S07]  /*14f50*/  F2FP.BF16.F32.PACK_AB R133, R206, R179 ;  /* 0x000000b3ce85723e */ /* 0x004fee00000010ff */
[----:B------:R2:W4:Y:S01]  /*14f60*/  MUFU.EX2 R180, R149 ;  /* 0x0000009500b47308 */ /* 0x0005220000000800 */
[----:B------:R-:W-:Y:S01]  /*14f70*/  F2FP.BF16.F32.PACK_AB R132, R208, R205 ;  /* 0x000000cdd084723e */ /* 0x000fe200000010ff */
[----:B------:R-:W-:Y:S01]  /*14f80*/  IMAD.MOV.U32 R154, RZ, RZ, R150 ;  /* 0x000000ffff9a7224 */ /* 0x000fe200078e0096 */
[----:B------:R-:W-:Y:S01]  /*14f90*/  MOV R163, R145 ;  /* 0x0000009100a37202 */ /* 0x000fe20000000f00 */
[----:B------:R-:W-:Y:S01]  /*14fa0*/  FFMA.FTZ R173, R48, UR4, -R211 ;  /* 0x0000000430ad7c23 */ /* 0x000fe200080108d3 */
[----:B-1----:R-:W-:Y:S01]  /*14fb0*/  LOP3.LUT R152, R159, 0xff00ff, RZ, 0xc0, !PT ;  /* 0x00ff00ff9f987812 */ /* 0x002fe200078ec0ff */
[----:B------:R-:W1:Y:S01]  /*14fc0*/  LDSM.16.MT88.4 R144, [R184+0x400] ;  /* 0x00040000b890783b */ /* 0x000e620000004200 */
[----:B------:R-:W-:Y:S01]  /*14fd0*/  LOP3.LUT R139, R134, R139, RZ, 0xc0, !PT ;  /* 0x0000008b868b7212 */ /* 0x000fe200078ec0ff */
[----:B------:R-:W-:Y:S01]  /*14fe0*/  FFMA.FTZ R175, R50, UR4, -R194 ;  /* 0x0000000432af7c23 */ /* 0x000fe200080108c2 */
[----:B------:R-:W-:Y:S01]  /*14ff0*/  LOP3.LUT R136, R133, R136, RZ, 0xc0, !PT ;  /* 0x0000008885887212 */ /* 0x000fe200078ec0ff */
[----:B------:R-:W-:Y:S01]  /*15000*/  FFMA.FTZ R50, R40, UR4, -R202 ;  /* 0x0000000428327c23 */ /* 0x000fe200080108ca */
[----:B------:R-:W-:Y:S01]  /*15010*/  LOP3.LUT R137, R132, R137, RZ, 0xc0, !PT ;  /* 0x0000008984897212 */ /* 0x000fe200078ec0ff */
[----:B------:R-:W-:Y:S01]  /*15020*/  MUFU.EX2 R173, R173 ;  /* 0x000000ad00ad7308 */ /* 0x000fe20000000800 */
[----:B------:R-:W-:Y:S01]  /*15030*/  MOV R155, R151 ;  /* 0x00000097009b7202 */ /* 0x000fe20000000f00 */
[----:B------:R-:W-:Y:S01]  /*15040*/  FFMA.FTZ R174, R39, UR4, -R194 ;  /* 0x0000000427ae7c23 */ /* 0x000fe200080108c2 */
[--C-:B------:R-:W-:Y:S07]  /*15050*/  HSET2.LE.AND R134, R158, R191.reuse, PT ;  /* 0x000000bf9e867233 */ /* 0x100fee0003803000 */
[----:B------:R-:W-:Y:S01]  /*15060*/  MUFU.EX2 R175, R175 ;  /* 0x000000af00af7308 */ /* 0x000fe20000000800 */
[--C-:B------:R-:W-:Y:S01]  /*15070*/  HSET2.LE.AND R135, R152, R191.reuse, PT ;  /* 0x000000bf98877233 */ /* 0x100fe20003803000 */
[-C--:B------:R-:W-:Y:S08]  /*15080*/  HMMA.16816.F32.BF16 R4, R136, R140.reuse, R4 ;  /* 0x0000008c8804723c */ /* 0x080ff00000041804 */
[----:B------:R-:W-:Y:S01]  /*15090*/  MUFU.EX2 R174, R174 ;  /* 0x000000ae00ae7308 */ /* 0x000fe20000000800 */
[--C-:B------:R-:W-:Y:S02]  /*150a0*/  HSET2.LE.AND R132, R160, R191.reuse, PT ;  /* 0x000000bfa0847233 */ /* 0x100fe40003803000 */
[--C-:B------:R-:W-:Y:S02]  /*150b0*/  HSET2.LE.AND R133, R148, R191.reuse, PT ;  /* 0x000000bf94857233 */ /* 0x100fe40003803000 */
[----:B------:R-:W-:Y:S02]  /*150c0*/  F2FP.BF16.F32.PACK_AB R151, R207, R210 ;  /* 0x000000d2cf97723e */ /* 0x000fe400000010ff */
[----:B------:R-:W-:Y:S02]  /*150d0*/  F2FP.BF16.F32.PACK_AB R150, R209, R212 ;  /* 0x000000d4d196723e */ /* 0x000fe400000010ff */
[----:B--2---:R-:W-:Y:S02]  /*150e0*/  F2FP.BF16.F32.PACK_AB R149, R181, R182 ;  /* 0x000000b6b595723e */ /* 0x004fe400000010ff */
[----:B----4-:R-:W-:Y:S01]  /*150f0*/  F2FP.BF16.F32.PACK_AB R148, R180, R183 ;  /* 0x000000b7b494723e */ /* 0x010fe200000010ff */
[----:B------:R-:W-:Y:S01]  /*15100*/  FADD.FTZ R183, R183, R192 ;  /* 0x000000c0b7b77221 */ /* 0x000fe20000010000 */
[----:B------:R-:W-:Y:S02]  /*15110*/  LOP3.LUT R134, R151, R134, RZ, 0xc0, !PT ;  /* 0x0000008697867212 */ /* 0x000fe400078ec0ff */
[----:B------:R-:W-:Y:S01]  /*15120*/  LOP3.LUT R135, R150, R135, RZ, 0xc0, !PT ;  /* 0x0000008796877212 */ /* 0x000fe200078ec0ff */
[----:B------:R-:W-:Y:S01]  /*15130*/  FADD.FTZ R183, R180, R183 ;  /* 0x000000b7b4b77221 */ /* 0x000fe20000010000 */
[----:B------:R-:W-:Y:S02]  /*15140*/  LOP3.LUT R132, R149, R132, RZ, 0xc0, !PT ;  /* 0x0000008495847212 */ /* 0x000fe400078ec0ff */
[----:B------:R-:W-:Y:S01]  /*15150*/  LOP3.LUT R133, R148, R133, RZ, 0xc0, !PT ;  /* 0x0000008594857212 */ /* 0x000fe200078ec0ff */
[----:B------:R-:W-:Y:S01]  /*15160*/  FADD.FTZ R212, R212, R183 ;  /* 0x000000b7d4d47221 */ /* 0x000fe20000010000 */
[----:B------:R-:W2:Y:S01]  /*15170*/  LDSM.16.MT88.4 R148, [R185+0xa400] ;  /* 0x00a40000b994783b */ /* 0x000ea20000004200 */
[----:B------:R-:W-:Y:S02]  /*15180*/  LOP3.LUT R152, R163, UR8, R155, 0x96, !PT ;  /* 0x00000008a3987c12 */ /* 0x000fe4000f8e969b */
[----:B------:R-:W-:Y:S02]  /*15190*/  FADD.FTZ R209, R209, R212 ;  /* 0x000000d4d1d17221 */ /* 0x000fe40000010000 */
[C---:B------:R-:W-:Y:S04]  /*151a0*/  HMMA.16816.F32.BF16 R8, R132.reuse, R140, R8 ;  /* 0x0000008c8408723c */ /* 0x040fe80000041808 */
[----:B------:R-:W-:Y:S04]  /*151b0*/  IMAD.WIDE.U32 R152, R152, -0x326172a9, RZ ;  /* 0xcd9e8d5798987825 */ /* 0x000fe800078e00ff */
[-C--:B------:R-:W-:Y:S03]  /*151c0*/  HMMA.16816.F32.BF16 R12, R132, R142.reuse, R12 ;  /* 0x0000008e840c723c */ /* 0x080fe6000004180c */
[C---:B------:R-:W-:Y:S02]  /*151d0*/  LOP3.LUT R140, R153.reuse, R236, RZ, 0x3c, !PT ;  /* 0x000000ec998c7212 */ /* 0x040fe400078e3cff */
[----:B------:R-:W-:Y:S03]  /*151e0*/  LOP3.LUT R158, R152, R235, RZ, 0x3c, !PT ;  /* 0x000000eb989e7212 */ /* 0x000fe600078e3cff */
[C---:B------:R-:W-:Y:S04]  /*151f0*/  HMMA.16816.F32.BF16 R16, R136.reuse, R142, R16 ;  /* 0x0000008e8810723c */ /* 0x040fe80000041810 */
[----:B------:R-:W-:Y:S04]  /*15200*/  IMAD.WIDE.U32 R158, R158, -0x2daee0ad, RZ ;  /* 0xd2511f539e9e7825 */ /* 0x000fe800078e00ff */
[-C--:B-1----:R-:W-:Y:S08]  /*15210*/  HMMA.16816.F32.BF16 R68, R136, R144.reuse, R68 ;  /* 0x000000908844723c */ /* 0x082ff00000041844 */
[C---:B------:R-:W-:Y:S04]  /*15220*/  HMMA.16816.F32.BF16 R72, R132.reuse, R144, R72 ;  /* 0x000000908448723c */ /* 0x040fe80000041848 */
[----:B------:R-:W-:Y:S02]  /*15230*/  LOP3.LUT R144, R153, R234, RZ, 0x3c, !PT ;  /* 0x000000ea99907212 */ /* 0x000fe400078e3cff */
[----:B------:R-:W-:Y:S02]  /*15240*/  LOP3.LUT R145, R152, R233, RZ, 0x3c, !PT ;  /* 0x000000e998917212 */ /* 0x000fe400078e3cff */
[-C--:B------:R-:W-:Y:S03]  /*15250*/  HMMA.16816.F32.BF16 R76, R132, R146.reuse, R76 ;  /* 0x00000092844c723c */ /* 0x080fe6000004184c */
[----:B------:R-:W-:Y:S04]  /*15260*/  IMAD.WIDE.U32 R154, R144, -0x2daee0ad, RZ ;  /* 0xd2511f53909a7825 */ /* 0x000fe800078e00ff */
[----:B------:R-:W-:Y:S01]  /*15270*/  IMAD.WIDE.U32 R144, R145, -0x2daee0ad, RZ ;  /* 0xd2511f5391907825 */ /* 0x000fe200078e00ff */
[C---:B------:R-:W-:Y:S04]  /*15280*/  HMMA.16816.F32.BF16 R80, R136.reuse, R146, R80 ;  /* 0x000000928850723c */ /* 0x040fe80000041850 */
[----:B------:R-:W-:Y:S01]  /*15290*/  IMAD.WIDE.U32 R146, R140, -0x2daee0ad, RZ ;  /* 0xd2511f538c927825 */ /* 0x000fe200078e00ff */
[C---:B------:R-:W-:Y:S01]  /*152a0*/  LOP3.LUT R154, R217.reuse, R154, R145, 0x96, !PT ;  /* 0x0000009ad99a7212 */ /* 0x040fe200078e9691 */
[----:B------:R-:W1:Y:S02]  /*152b0*/  LDSM.16.MT88.4 R140, [R184+0x1400] ;  /* 0x00140000b88c783b */ /* 0x000e640000004200 */
[-C--:B--2---:R-:W-:Y:S03]  /*152c0*/  HMMA.16816.F32.BF16 R84, R136, R148.reuse, R84 ;  /* 0x000000948854723c */ /* 0x084fe60000041854 */
[-C--:B------:R-:W-:Y:S02]  /*152d0*/  LOP3.LUT R147, R222, R219.reuse, R147, 0x96, !PT ;  /* 0x000000dbde937212 */ /* 0x080fe400078e9693 */
[----:B------:R-:W-:Y:S01]  /*152e0*/  LOP3.LUT R146, R217, R146, R159, 0x96, !PT ;  /* 0x00000092d9927212 */ /* 0x000fe200078e969f */
[----:B------:R-:W2:Y:S01]  /*152f0*/  LDL.LU R222, [R1+0x1c] ;  /* 0x00001c0001de7983 */ /* 0x000ea20000300800 */
[----:B------:R-:W-:Y:S01]  /*15300*/  LOP3.LUT R219, R248, R219, R155, 0x96, !PT ;  /* 0x000000dbf8db7212 */ /* 0x000fe200078e969b */
[C---:B------:R-:W-:Y:S02]  /*15310*/  HMMA.16816.F32.BF16 R88, R132.reuse, R148, R88 ;  /* 0x000000948458723c */ /* 0x040fe40000041858 */
[----:B------:R-:W4:Y:S02]  /*15320*/  LDL.LU R220, [R1+0x18] ;  /* 0x0000180001dc7983 */ /* 0x000f240000300800 */
[----:B------:R-:W-:Y:S04]  /*15330*/  IMAD.WIDE.U32 R160, R147, -0x326172a9, RZ ;  /* 0xcd9e8d5793a07825 */ /* 0x000fe800078e00ff */
[----:B------:R-:W-:Y:S02]  /*15340*/  FFMA.FTZ R217, R64, UR4, -R211 ;  /* 0x0000000440d97c23 */ /* 0x000fe400080108d3 */
[----:B------:R-:W3:Y:S01]  /*15350*/  MUFU.EX2 R64, R51 ;  /* 0x0000003300407308 */ /* 0x000ee20000000800 */
[-C--:B------:R-:W-:Y:S03]  /*15360*/  HMMA.16816.F32.BF16 R92, R132, R150.reuse, R92 ;  /* 0x00000096845c723c */ /* 0x080fe6000004185c */
[----:B------:R-:W-:Y:S01]  /*15370*/  IMAD.WIDE.U32 R146, R146, -0x326172a9, RZ ;  /* 0xcd9e8d5792927825 */ /* 0x000fe200078e00ff */
[-C--:B------:R-:W-:Y:S05]  /*15380*/  LOP3.LUT R152, R250, R221.reuse, R161, 0x96, !PT ;  /* 0x000000ddfa987212 */ /* 0x080fea00078e96a1 */
[----:B------:R-:W-:Y:S01]  /*15390*/  MUFU.EX2 R217, R217 ;  /* 0x000000d900d97308 */ /* 0x000fe20000000800 */
[----:B------:R-:W-:Y:S01]  /*153a0*/  IMAD.WIDE.U32 R154, R154, -0x326172a9, RZ ;  /* 0xcd9e8d579a9a7825 */ /* 0x000fe200078e00ff */
[C---:B------:R-:W-:Y:S04]  /*153b0*/  HMMA.16816.F32.BF16 R96, R136.reuse, R150, R96 ;  /* 0x000000968860723c */ /* 0x040fe80000041860 */
[----:B------:R-:W-:Y:S01]  /*153c0*/  LOP3.LUT R145, R218, R160, R147, 0x96, !PT ;  /* 0x000000a0da917212 */ /* 0x000fe200078e9693 */
[----:B------:R-:W-:Y:S04]  /*153d0*/  IMAD.WIDE.U32 R160, R219, -0x326172a9, RZ ;  /* 0xcd9e8d57dba07825 */ /* 0x000fe800078e00ff */
[----:B------:R-:W-:Y:S01]  /*153e0*/  IMAD.WIDE.U32 R148, R145, -0x2daee0ad, RZ ;  /* 0xd2511f5391947825 */ /* 0x000fe200078e00ff */
[----:B------:R-:W-:Y:S03]  /*153f0*/  LOP3.LUT R221, R242, R221, R161, 0x96, !PT ;  /* 0x000000ddf2dd7212 */ /* 0x000fe600078e96a1 */
[----:B------:R-:W-:Y:S01]  /*15400*/  IMAD.WIDE.U32 R162, R152, -0x2daee0ad, RZ ;  /* 0xd2511f5398a27825 */ /* 0x000fe200078e00ff */
[-C--:B-1----:R-:W-:Y:S03]  /*15410*/  HMMA.16816.F32.BF16 R100, R136, R140.reuse, R100 ;  /* 0x0000008c8864723c */ /* 0x082fe60000041864 */
[----:B------:R-:W-:Y:S01]  /*15420*/  LOP3.LUT R152, R218, R160, R155, 0x96, !PT ;  /* 0x000000a0da987212 */ /* 0x000fe200078e969b */
[----:B------:R-:W-:Y:S01]  /*15430*/  FFMA.FTZ R218, R66, UR4, -R194 ;  /* 0x0000000442da7c23 */ /* 0x000fe200080108c2 */
[----:B------:R-:W-:Y:S02]  /*15440*/  LOP3.LUT R145, R213, R162, R149, 0x96, !PT ;  /* 0x000000a2d5917212 */ /* 0x000fe400078e9695 */
[----:B------:R-:W-:Y:S01]  /*15450*/  LOP3.LUT R158, R214, R158, R163, 0x96, !PT ;  /* 0x0000009ed69e7212 */ /* 0x000fe200078e96a3 */
[C---:B------:R-:W-:Y:S02]  /*15460*/  HMMA.16816.F32.BF16 R104, R132.reuse, R140, R104 ;  /* 0x0000008c8468723c */ /* 0x040fe40000041868 */
[----:B------:R-:W-:Y:S02]  /*15470*/  MUFU.EX2 R218, R218 ;  /* 0x000000da00da7308 */ /* 0x000fe40000000800 */
[----:B------:R-:W-:Y:S04]  /*15480*/  IMAD.WIDE.U32 R162, R221, -0x2daee0ad, RZ ;  /* 0xd2511f53dda27825 */ /* 0x000fe800078e00ff */
[-C--:B------:R-:W-:Y:S03]  /*15490*/  HMMA.16816.F32.BF16 R108, R132, R142.reuse, R108 ;  /* 0x0000008e846c723c */ /* 0x080fe6000004186c */
[----:B------:R-:W-:Y:S01]  /*154a0*/  IMAD.WIDE.U32 R152, R152, -0x2daee0ad, RZ ;  /* 0xd2511f5398987825 */ /* 0x000fe200078e00ff */
[----:B------:R-:W-:Y:S03]  /*154b0*/  LOP3.LUT R144, R214, R144, R163, 0x96, !PT ;  /* 0x00000090d6907212 */ /* 0x000fe600078e96a3 */
[----:B---3--:R-:W-:Y:S01]  /*154c0*/  FFMA.FTZ R199, R168, R223, R199 ;  /* 0x000000dfa8c77223 */ /* 0x008fe200000100c7 */
[----:B------:R-:W-:Y:S01]  /*154d0*/  IMAD.WIDE.U32 R158, R158, -0x326172a9, RZ ;  /* 0xcd9e8d579e9e7825 */ /* 0x000fe200078e00ff */
[C---:B------:R-:W-:Y:S04]  /*154e0*/  HMMA.16816.F32.BF16 R112, R136.reuse, R142, R112 ;  /* 0x0000008e8870723c */ /* 0x040fe80000041870 */
[----:B------:R-:W-:Y:S01]  /*154f0*/  LOP3.LUT R213, R213, R162, R153, 0x96, !PT ;  /* 0x000000a2d5d57212 */ /* 0x000fe200078e9699 */
[----:B------:R-:W-:Y:S01]  /*15500*/  IMAD.WIDE.U32 R150, R144, -0x326172a9, RZ ;  /* 0xcd9e8d5790967825 */ /* 0x000fe200078e00ff */
[----:B------:R-:W-:Y:S03]  /*15510*/  LOP3.LUT R149, R156, R146, R159, 0x96, !PT ;  /* 0x000000929c957212 */ /* 0x000fe600078e969f */
[----:B------:R-:W-:Y:S04]  /*15520*/  IMAD.WIDE.U32 R160, R145, -0x326172a9, RZ ;  /* 0xcd9e8d5791a07825 */ /* 0x000fe800078e00ff */
[----:B------:R-:W-:Y:S01]  /*15530*/  IMAD.WIDE.U32 R144, R213, -0x326172a9, RZ ;  /* 0xcd9e8d57d5907825 */ /* 0x000fe200078e00ff */
[C---:B------:R-:W-:Y:S02]  /*15540*/  LOP3.LUT R153, R215.reuse, R158, R161, 0x96, !PT ;  /* 0x0000009ed7997212 */ /* 0x040fe400078e96a1 */
[C---:B------:R-:W-:Y:S01]  /*15550*/  PRMT R159, R160.reuse, 0x7773, RZ ;  /* 0x00007773a09f7816 */ /* 0x040fe200000000ff */
[----:B------:R-:W-:Y:S01]  /*15560*/  IMAD.MOV.U32 R158, RZ, RZ, R160 ;  /* 0x000000ffff9e7224 */ /* 0x000fe200078e00a0 */
[----:B------:R-:W-:Y:S01]  /*15570*/  LOP3.LUT R215, R215, R150, R145, 0x96, !PT ;  /* 0x00000096d7d77212 */ /* 0x000fe200078e9691 */
[----:B------:R-:W-:Y:S01]  /*15580*/  FFMA.FTZ R213, R43, UR4, -R200 ;  /* 0x000000042bd57c23 */ /* 0x000fe200080108c8 */
[C---:B------:R-:W-:Y:S02]  /*15590*/  PRMT R162, R160.reuse, 0x7772, RZ ;  /* 0x00007772a0a27816 */ /* 0x040fe400000000ff */
[----:B------:R-:W-:Y:S02]  /*155a0*/  PRMT R216, R160, 0x7771, RZ ;  /* 0x00007771a0d87816 */ /* 0x000fe400000000ff */
[----:B------:R-:W-:Y:S01]  /*155b0*/  MOV R172, R144 ;  /* 0x0000009000ac7202 */ /* 0x000fe20000000f00 */
[----:B------:R-:W-:Y:S01]  /*155c0*/  MUFU.EX2 R213, R213 ;  /* 0x000000d500d57308 */ /* 0x000fe20000000800 */
[C---:B------:R-:W-:Y:S02]  /*155d0*/  PRMT R160, R144.reuse, 0x7773, RZ ;  /* 0x0000777390a07816 */ /* 0x040fe400000000ff */
[C---:B------:R-:W-:Y:S02]  /*155e0*/  PRMT R155, R144.reuse, 0x7772, RZ ;  /* 0x00007772909b7816 */ /* 0x040fe400000000ff */
[----:B------:R-:W-:Y:S02]  /*155f0*/  PRMT R150, R144, 0x7771, RZ ;  /* 0x0000777190967816 */ /* 0x000fe400000000ff */
[----:B------:R-:W1:Y:S01]  /*15600*/  LDSM.16.MT88.4 R144, [R185+0xb400] ;  /* 0x00b40000b990783b */ /* 0x000e620000004200 */
[----:B------:R-:W-:Y:S02]  /*15610*/  LOP3.LUT R140, R153, 0xffff, RZ, 0xc0, !PT ;  /* 0x0000ffff998c7812 */ /* 0x000fe400078ec0ff */
[----:B------:R-:W-:Y:S01]  /*15620*/  LOP3.LUT R143, R172, 0xff, RZ, 0xc0, !PT ;  /* 0x000000ffac8f7812 */ /* 0x000fe200078ec0ff */
[----:B------:R-:W-:Y:S01]  /*15630*/  FFMA.FTZ R172, R49, UR4, -R211 ;  /* 0x0000000431ac7c23 */ /* 0x000fe200080108d3 */
[----:B------:R-:W-:Y:S01]  /*15640*/  LOP3.LUT R141, R153, 0xff, RZ, 0xc0, !PT ;  /* 0x000000ff998d7812 */ /* 0x000fe200078ec0ff */
[----:B------:R-:W-:Y:S01]  /*15650*/  FFMA.FTZ R49, R41, UR4, -R202 ;  /* 0x0000000429317c23 */ /* 0x000fe200080108ca */
[----:B------:R-:W-:Y:S02]  /*15660*/  SHF.R.U32.HI R140, RZ, 0x8, R140 ;  /* 0x00000008ff8c7819 */ /* 0x000fe4000001168c */
[----:B------:R-:W-:Y:S01]  /*15670*/  LOP3.LUT R161, R158, 0xff, RZ, 0xc0, !PT ;  /* 0x000000ff9ea17812 */ /* 0x000fe200078ec0ff */
[----:B------:R-:W3:Y:S01]  /*15680*/  MUFU.EX2 R172, R172 ;  /* 0x000000ac00ac7308 */ /* 0x000ee20000000800 */
[----:B------:R-:W-:Y:S02]  /*15690*/  PRMT R159, R162, 0x5410, R159 ;  /* 0x00005410a29f7816 */ /* 0x000fe4000000009f */
[----:B------:R-:W-:Y:S02]  /*156a0*/  PRMT R158, R143, 0x5410, R150 ;  /* 0x000054108f9e7816 */ /* 0x000fe40000000096 */
[----:B------:R-:W-:Y:S02]  /*156b0*/  PRMT R162, R141, 0x5410, R140 ;  /* 0x000054108da27816 */ /* 0x000fe4000000008c */
[----:B------:R-:W3:Y:S01]  /*156c0*/  LDSM.16.MT88.4 R140, [R184+0x2400] ;  /* 0x00240000b88c783b */ /* 0x000ee20000004200 */
[----:B------:R-:W-:Y:S02]  /*156d0*/  PRMT R150, R153, 0x7632, R150 ;  /* 0x0000763299967816 */ /* 0x000fe40000000096 */
[----:B------:R-:W-:Y:S02]  /*156e0*/  PRMT R216, R161, 0x5410, R216 ;  /* 0x00005410a1d87816 */ /* 0x000fe400000000d8 */
[----:B------:R-:W-:Y:S02]  /*156f0*/  SHF.R.U32.HI R214, RZ, 0x18, R153 ;  /* 0x00000018ffd67819 */ /* 0x000fe40000011699 */
[----:B------:R-:W-:Y:S01]  /*15700*/  LOP3.LUT R153, R150, 0xff, RZ, 0xc0, !PT ;  /* 0x000000ff96997812 */ /* 0x000fe200078ec0ff */
[----:B------:R-:W-:Y:S01]  /*15710*/  FFMA.FTZ R150, R52, UR4, -R211 ;  /* 0x0000000434967c23 */ /* 0x000fe200080108d3 */
[----:B------:R-:W-:Y:S01]  /*15720*/  FFMA.FTZ R52, R46, UR4, -R200 ;  /* 0x000000042e347c23 */ /* 0x000fe200080108c8 */
[----:B------:R-:W-:Y:S02]  /*15730*/  F2FP.BF16.F32.PACK_AB R46, R64, R175 ;  /* 0x000000af402e723e */ /* 0x000fe400000010ff */
[----:B------:R-:W-:Y:S02]  /*15740*/  PRMT R214, R153, 0x5410, R214 ;  /* 0x0000541099d67816 */ /* 0x000fe400000000d6 */
[----:B------:R-:W-:Y:S02]  /*15750*/  LOP3.LUT R153, R215, 0xffff, RZ, 0xc0, !PT ;  /* 0x0000ffffd7997812 */ /* 0x000fe400078ec0ff */
[----:B------:R-:W-:Y:S02]  /*15760*/  PRMT R155, R155, 0x5410, R160 ;  /* 0x000054109b9b7816 */ /* 0x000fe400000000a0 */
[----:B------:R-:W-:Y:S02]  /*15770*/  SHF.R.U32.HI R153, RZ, 0x8, R153 ;  /* 0x00000008ff997819 */ /* 0x000fe40000011699 */
[----:B------:R-:W-:Y:S01]  /*15780*/  SHF.R.U32.HI R160, RZ, 0x18, R215 ;  /* 0x00000018ffa07819 */ /* 0x000fe200000116d7 */
[-C--:B-1----:R-:W-:Y:S08]  /*15790*/  HMMA.16816.F32.BF16 R116, R136, R144.reuse, R116 ;  /* 0x000000908874723c */ /* 0x082ff00000041874 */
[C---:B------:R-:W-:Y:S04]  /*157a0*/  HMMA.16816.F32.BF16 R120, R132.reuse, R144, R120 ;  /* 0x000000908478723c */ /* 0x040fe80000041878 */
[C---:B------:R-:W-:Y:S02]  /*157b0*/  LOP3.LUT R144, R215.reuse, 0xff, RZ, 0xc0, !PT ;  /* 0x000000ffd7907812 */ /* 0x040fe400078ec0ff */
[----:B------:R-:W-:Y:S01]  /*157c0*/  PRMT R145, R215, 0x7632, R145 ;  /* 0x00007632d7917816 */ /* 0x000fe20000000091 */
[----:B------:R-:W-:Y:S01]  /*157d0*/  FFMA.FTZ R215, R45, UR4, -R202 ;  /* 0x000000042dd77c23 */ /* 0x000fe200080108ca */
[-C--:B------:R-:W-:Y:S03]  /*157e0*/  HMMA.16816.F32.BF16 R124, R132, R146.reuse, R124 ;  /* 0x00000092847c723c */ /* 0x080fe6000004187c */
[----:B------:R-:W-:Y:S01]  /*157f0*/  PRMT R48, R144, 0x5410, R153 ;  /* 0x0000541090307816 */ /* 0x000fe20000000099 */
[--C-:B------:R-:W-:Y:S01]  /*15800*/  FFMA.FTZ R153, R65, UR4, -R211.reuse ;  /* 0x0000000441997c23 */ /* 0x100fe200080108d3 */
[----:B------:R-:W-:Y:S01]  /*15810*/  LOP3.LUT R145, R145, 0xff, RZ, 0xc0, !PT ;  /* 0x000000ff91917812 */ /* 0x000fe200078ec0ff */
[----:B------:R1:W-:Y:S01]  /*15820*/  MUFU.EX2 R65, R36 ;  /* 0x0000002400417308 */ /* 0x0003e20000000800 */
[--C-:B------:R-:W-:Y:S01]  /*15830*/  FFMA.FTZ R144, R37, UR4, -R211.reuse ;  /* 0x0000000425907c23 */ /* 0x100fe200080108d3 */
[C---:B------:R-:W-:Y:S08]  /*15840*/  HMMA.16816.F32.BF16 R128, R136.reuse, R146, R128 ;  /* 0x000000928880723c */ /* 0x040ff00000041880 */
[----:B------:R-:W-:Y:S01]  /*15850*/  MUFU.EX2 R66, R153 ;  /* 0x0000009900427308 */ /* 0x000fe20000000800 */
[----:B------:R-:W-:Y:S01]  /*15860*/  FFMA.FTZ R146, R42, UR4, -R200 ;  /* 0x000000042a927c23 */ /* 0x000fe200080108c8 */
[----:B------:R-:W-:Y:S01]  /*15870*/  PRMT R160, R145, 0x5410, R160 ;  /* 0x0000541091a07816 */ /* 0x000fe200000000a0 */
[----:B------:R-:W2:Y:S01]  /*15880*/  LDSM.16.MT88.4 R40, [R185+0x9800] ;  /* 0x00980000b928783b */ /* 0x000ea20000004200 */
[----:B---3--:R-:W-:Y:S01]  /*15890*/  F2FP.BF16.F32.PACK_AB R37, R172, R173 ;  /* 0x000000adac25723e */ /* 0x008fe200000010ff */
[-C--:B------:R-:W-:Y:S05]  /*158a0*/  HMMA.16816.F32.BF16 R32, R136, R140.reuse, R32 ;  /* 0x0000008c8820723c */ /* 0x080fea0000041820 */
[----:B------:R-:W3:Y:S01]  /*158b0*/  MUFU.EX2 R144, R144 ;  /* 0x0000009000907308 */ /* 0x000ee20000000800 */
[----:B------:R-:W-:Y:S01]  /*158c0*/  FFMA.FTZ R145, R38, UR4, -R194 ;  /* 0x0000000426917c23 */ /* 0x000fe200080108c2 */
[--C-:B------:R-:W-:Y:S08]  /*158d0*/  HSET2.LE.AND R38, R216, R191.reuse, PT ;  /* 0x000000bfd8267233 */ /* 0x100ff00003803000 */
[----:B------:R-:W-:Y:S01]  /*158e0*/  MUFU.EX2 R146, R146 ;  /* 0x0000009200927308 */ /* 0x000fe20000000800 */
[----:B-1----:R-:W-:Y:S01]  /*158f0*/  LOP3.LUT R36, R159, 0xff00ff, RZ, 0xc0, !PT ;  /* 0x00ff00ff9f247812 */ /* 0x002fe200078ec0ff */
[----:B------:R-:W-:Y:S01]  /*15900*/  FFMA.FTZ R147, R44, UR4, -R202 ;  /* 0x000000042c937c23 */ /* 0x000fe200080108ca */
[C---:B------:R-:W-:Y:S07]  /*15910*/  HMMA.16816.F32.BF16 R20, R132.reuse, R140, R20 ;  /* 0x0000008c8414723c */ /* 0x040fee0000041814 */
[----:B------:R-:W1:Y:S01]  /*15920*/  MUFU.EX2 R145, R145 ;  /* 0x0000009100917308 */ /* 0x000e620000000800 */
[----:B------:R-:W-:Y:S09]  /*15930*/  LOP3.LUT R38, R37, R38, RZ, 0xc0, !PT ;  /* 0x0000002625267212 */ /* 0x000ff200078ec0ff */
[----:B------:R-:W-:Y:S01]  /*15940*/  MUFU.EX2 R141, R50 ;  /* 0x00000032008d7308 */ /* 0x000fe20000000800 */
[--C-:B------:R-:W-:Y:S01]  /*15950*/  HSET2.LE.AND R37, R214, R191.reuse, PT ;  /* 0x000000bfd6257233 */ /* 0x100fe20003803000 */
[----:B------:R-:W-:Y:S01]  /*15960*/  FFMA.FTZ R211, R53, UR4, -R211 ;  /* 0x0000000435d37c23 */ /* 0x000fe200080108d3 */
[-C--:B------:R-:W-:Y:S07]  /*15970*/  HMMA.16816.F32.BF16 R28, R132, R142.reuse, R28 ;  /* 0x0000008e841c723c */ /* 0x080fee000004181c */
[----:B------:R-:W2:Y:S01]  /*15980*/  MUFU.EX2 R140, R49 ;  /* 0x00000031008c7308 */ /* 0x000ea20000000800 */
[----:B------:R-:W-:Y:S01]  /*15990*/  LDSM.16.MT88.4 R132, [R185+0xa800] ;  /* 0x00a80000b984783b */ /* 0x000fe20000004200 */
[--C-:B------:R-:W-:Y:S01]  /*159a0*/  HSET2.LE.AND R39, R36, R191.reuse, PT ;  /* 0x000000bf24277233 */ /* 0x100fe20003803000 */
[--C-:B------:R-:W-:Y:S07]  /*159b0*/  FFMA.FTZ R53, R47, UR4, -R200.reuse ;  /* 0x000000042f357c23 */ /* 0x100fee00080108c8 */
[----:B------:R1:W-:Y:S01]  /*159c0*/  MUFU.EX2 R214, R147 ;  /* 0x0000009300d67308 */ /* 0x0003e20000000800 */
[--C-:B------:R-:W-:Y:S01]  /*159d0*/  HSET2.LE.AND R36, R162, R191.reuse, PT ;  /* 0x000000bfa2247233 */ /* 0x100fe20003803000 */
[----:B------:R-:W-:Y:S08]  /*159e0*/  HMMA.16816.F32.BF16 R24, R136, R142, R24 ;  /* 0x0000008e8818723c */ /* 0x000ff00000041818 */
[----:B------:R-:W2:Y:S01]  /*159f0*/  MUFU.EX2 R215, R215 ;  /* 0x000000d700d77308 */ /* 0x000ea20000000800 */
[----:B------:R-:W-:Y:S01]  /*15a00*/  LDSM.16.MT88.4 R136, [R184+0x1800] ;  /* 0x00180000b888783b */ /* 0x000fe20000004200 */
[----:B---3--:R-:W-:Y:S08]  /*15a10*/  F2FP.BF16.F32.PACK_AB R45, R144, R65 ;  /* 0x00000041902d723e */ /* 0x008ff000000010ff */
[----:B------:R-:W-:Y:S01]  /*15a20*/  MUFU.EX2 R143, R52 ;  /* 0x00000034008f7308 */ /* 0x000fe20000000800 */
[----:B-1----:R-:W-:Y:S02]  /*15a30*/  F2FP.BF16.F32.PACK_AB R44, R174, R145 ;  /* 0x00000091ae2c723e */ /* 0x002fe400000010ff */
[----:B------:R-:W-:Y:S07]  /*15a40*/  LOP3.LUT R36, R45, R36, RZ, 0xc0, !PT ;  /* 0x000000242d247212 */ /* 0x000fee00078ec0ff */
[----:B------:R-:W1:Y:S01]  /*15a50*/  MUFU.EX2 R216, R53 ;  /* 0x0000003500d87308 */ /* 0x000e620000000800 */
[----:B------:R-:W-:Y:S01]  /*15a60*/  LOP3.LUT R39, R46, R39, RZ, 0xc0, !PT ;  /* 0x000000272e277212 */ /* 0x000fe200078ec0ff */
[----:B------:R-:W-:Y:S01]  /*15a70*/  FFMA.FTZ R147, R62, UR4, -R200 ;  /* 0x000000043e937c23 */ /* 0x000fe200080108c8 */
[----:B------:R-:W-:Y:S07]  /*15a80*/  LOP3.LUT R37, R44, R37, RZ, 0xc0, !PT ;  /* 0x000000252c257212 */ /* 0x000fee00078ec0ff */
[----:B------:R-:W-:Y:S01]  /*15a90*/  MUFU.EX2 R211, R211 ;  /* 0x000000d300d37308 */ /* 0x000fe20000000800 */
[--C-:B------:R-:W-:Y:S02]  /*15aa0*/  HSET2.LE.AND R45, R160, R191.reuse, PT ;  /* 0x000000bfa02d7233 */ /* 0x100fe40003803000 */
[--C-:B------:R-:W-:Y:S07]  /*15ab0*/  HSET2.LE.AND R44, R48, R191.reuse, PT ;  /* 0x000000bf302c7233 */ /* 0x100fee0003803000 */
[----:B------:R-:W-:Y:S01]  /*15ac0*/  MUFU.EX2 R165, R147 ;  /* 0x0000009300a57308 */ /* 0x000fe20000000800 */
[----:B------:R-:W-:Y:S01]  /*15ad0*/  F2FP.BF16.F32.PACK_AB R46, R213, R146 ;  /* 0x00000092d52e723e */ /* 0x000fe200000010ff */
[-C--:B--2---:R-:W-:Y:S01]  /*15ae0*/  HMMA.16816.F32.BF16 R4, R36, R40.reuse, R4 ;  /* 0x000000282404723c */ /* 0x084fe20000041804 */
[----:B------:R-:W2:Y:S04]  /*15af0*/  LDSM.16.MT88.4 R48, [R184+0x800] ;  /* 0x00080000b830783b */ /* 0x000ea80000004200 */
[----:B------:R-:W-:Y:S02]  /*15b00*/  F2FP.BF16.F32.PACK_AB R47, R140, R141 ;  /* 0x0000008d8c2f723e */ /* 0x000fe400000010ff */
[----:B------:R-:W-:Y:S02]  /*15b10*/  LOP3.LUT R45, R46, R45, RZ, 0xc0, !PT ;  /* 0x0000002d2e2d7212 */ /* 0x000fe400078ec0ff */
[----:B------:R-:W-:Y:S02]  /*15b20*/  LOP3.LUT R44, R47, R44, RZ, 0xc0, !PT ;  /* 0x0000002c2f2c7212 */ /* 0x000fe400078ec0ff */
[--C-:B------:R-:W-:Y:S02]  /*15b30*/  HSET2.LE.AND R46, R158, R191.reuse, PT ;  /* 0x000000bf9e2e7233 */ /* 0x100fe40003803000 */
[----:B------:R-:W-:Y:S02]  /*15b40*/  F2FP.BF16.F32.PACK_AB R47, R215, R214 ;  /* 0x000000d6d72f723e */ /* 0x000fe400000010ff */
[----:B------:R-:W-:Y:S02]  /*15b50*/  LOP3.LUT R142, R155, 0xff00ff, RZ, 0xc0, !PT ;  /* 0x00ff00ff9b8e7812 */ /* 0x000fe400078ec0ff */
[----:B------:R-:W-:Y:S02]  /*15b60*/  LOP3.LUT R46, R47, R46, RZ, 0xc0, !PT ;  /* 0x0000002e2f2e7212 */ /* 0x000fe400078ec0ff */
[----:B-1----:R-:W-:Y:S02]  /*15b70*/  F2FP.BF16.F32.PACK_AB R52, R216, R143 ;  /* 0x0000008fd834723e */ /* 0x002fe400000010ff */
[--C-:B------:R-:W-:Y:S05]  /*15b80*/  HSET2.LE.AND R47, R142, R191.reuse, PT ;  /* 0x000000bf8e2f7233 */ /* 0x100fea0003803000 */
[----:B------:R-:W-:Y:S07]  /*15b90*/  LOP3.LUT R47, R52, R47, RZ, 0xc0, !PT ;  /* 0x0000002f342f7212 */ /* 0x000fee00078ec0ff */
[C---:B------:R-:W-:Y:S08]  /*15ba0*/  HMMA.16816.F32.BF16 R8, R44.reuse, R40, R8 ;  /* 0x000000282c08723c */ /* 0x040ff00000041808 */
[-C--:B------:R-:W-:Y:S08]  /*15bb0*/  HMMA.16816.F32.BF16 R12, R44, R42.reuse, R12 ;  /* 0x0000002a2c0c723c */ /* 0x080ff0000004180c */
[C---:B------:R-:W-:Y:S01]  /*15bc0*/  HMMA.16816.F32.BF16 R16, R36.reuse, R42, R16 ;  /* 0x0000002a2410723c */ /* 0x040fe20000041810 */
[----:B------:R-:W1:Y:S07]  /*15bd0*/  LDSM.16.MT88.4 R40, [R185+0xb800] ;  /* 0x00b80000b928783b */ /* 0x000e6e0000004200 */
[-C--:B--2---:R-:W-:Y:S08]  /*15be0*/  HMMA.16816.F32.BF16 R68, R36, R48.reuse, R68 ;  /* 0x000000302444723c */ /* 0x084ff00000041844 */
[C---:B------:R-:W-:Y:S04]  /*15bf0*/  HMMA.16816.F32.BF16 R72, R44.reuse, R48, R72 ;  /* 0x000000302c48723c */ /* 0x040fe80000041848 */
[----:B------:R-:W-:Y:S04]  /*15c00*/  IMAD.WIDE.U32 R48, R149, -0x2daee0ad, RZ ;  /* 0xd2511f5395307825 */ /* 0x000fe800078e00ff */
[-C--:B------:R-:W-:Y:S03]  /*15c10*/  HMMA.16816.F32.BF16 R76, R44, R50.reuse, R76 ;  /* 0x000000322c4c723c */ /* 0x080fe6000004184c */
[----:B------:R-:W-:Y:S02]  /*15c20*/  LOP3.LUT R148, R157, R148, R49, 0x96, !PT ;  /* 0x000000949d947212 */ /* 0x000fe400078e9631 */
[----:B------:R-:W-:Y:S03]  /*15c30*/  PRMT R52, R48, 0x7773, RZ ;  /* 0x0000777330347816 */ /* 0x000fe600000000ff */
[C---:B------:R-:W-:Y:S04]  /*15c40*/  HMMA.16816.F32.BF16 R80, R36.reuse, R50, R80 ;  /* 0x000000322450723c */ /* 0x040fe80000041850 */
[----:B------:R-:W-:Y:S04]  /*15c50*/  IMAD.MOV.U32 R50, RZ, RZ, R48 ;  /* 0x000000ffff327224 */ /* 0x000fe800078e0030 */
[-C--:B------:R-:W-:Y:S08]  /*15c60*/  HMMA.16816.F32.BF16 R84, R36, R132.reuse, R84 ;  /* 0x000000842454723c */ /* 0x080ff00000041854 */
[C---:B------:R-:W-:Y:S04]  /*15c70*/  HMMA.16816.F32.BF16 R88, R44.reuse, R132, R88 ;  /* 0x000000842c58723c */ /* 0x040fe80000041858 */
[----:B------:R-:W-:Y:S01]  /*15c80*/  LOP3.LUT R132, R156, R154, R151, 0x96, !PT ;  /* 0x0000009a9c847212 */ /* 0x000fe200078e9697 */
[----:B------:R-:W-:Y:S01]  /*15c90*/  FFMA.FTZ R196, R167, R222, R196 ;  /* 0x000000dea7c47223 */ /* 0x000fe200000100c4 */
[----:B----4-:R-:W-:Y:S01]  /*15ca0*/  FFMA.FTZ R203, R166, R220, R203 ;  /* 0x000000dca6cb7223 */ /* 0x010fe200000100cb */
[----:B------:R-:W-:Y:S01]  /*15cb0*/  IMAD.MOV.U32 R166, RZ, RZ, R3 ;  /* 0x000000ffffa67224 */ /* 0x000fe200078e0003 */
[-C--:B------:R-:W-:Y:S03]  /*15cc0*/  HMMA.16816.F32.BF16 R92, R44, R134.reuse, R92 ;  /* 0x000000862c5c723c */ /* 0x080fe6000004185c */
[----:B------:R-:W-:Y:S04]  /*15cd0*/  IMAD.WIDE.U32 R132, R132, -0x2daee0ad, RZ ;  /* 0xd2511f5384847825 */ /* 0x000fe800078e00ff */
[----:B------:R-:W-:Y:S01]  /*15ce0*/  FADD.FTZ R196, R201, R196 ;  /* 0x000000c4c9c47221 */ /* 0x000fe20000010000 */
[----:B------:R-:W-:Y:S01]  /*15cf0*/  FADD.FTZ R198, R198, R203 ;  /* 0x000000cbc6c67221 */ /* 0x000fe20000010000 */
[C---:B------:R-:W-:Y:S04]  /*15d00*/  HMMA.16816.F32.BF16 R96, R36.reuse, R134, R96 ;  /* 0x000000862460723c */ /* 0x040fe80000041860 */
[----:B------:R-:W-:Y:S01]  /*15d10*/  PRMT R134, R48, 0x7771, RZ ;  /* 0x0000777130867816 */ /* 0x000fe200000000ff */
[----:B------:R-:W-:Y:S01]  /*15d20*/  FADD.FTZ R171, R171, R196 ;  /* 0x000000c4abab7221 */ /* 0x000fe20000010000 */
[----:B------:R-:W-:Y:S01]  /*15d30*/  PRMT R53, R132, 0x7772, RZ ;  /* 0x0000777284357816 */ /* 0x000fe200000000ff */
[----:B------:R-:W-:Y:S01]  /*15d40*/  FADD.FTZ R187, R187, R198 ;  /* 0x000000c6bbbb7221 */ /* 0x000fe20000010000 */
[-C--:B------:R-:W-:Y:S03]  /*15d50*/  HMMA.16816.F32.BF16 R100, R36, R136.reuse, R100 ;  /* 0x000000882464723c */ /* 0x080fe60000041864 */
[----:B------:R-:W-:Y:S01]  /*15d60*/  MOV R135, R132 ;  /* 0x0000008400877202 */ /* 0x000fe20000000f00 */
[----:B------:R-:W-:Y:S01]  /*15d70*/  FADD.FTZ R188, R188, R171 ;  /* 0x000000abbcbc7221 */ /* 0x000fe20000010000 */
[----:B------:R-:W-:Y:S01]  /*15d80*/  LOP3.LUT R152, R157, R152, R133, 0x96, !PT ;  /* 0x000000989d987212 */ /* 0x000fe200078e9685 */
[----:B------:R-:W-:Y:S01]  /*15d90*/  FADD.FTZ R187, R190, R187 ;  /* 0x000000bbbebb7221 */ /* 0x000fe20000010000 */
[----:B------:R-:W-:Y:S01]  /*15da0*/  PRMT R133, R48, 0x7772, RZ ;  /* 0x0000777230857816 */ /* 0x000fe200000000ff */
[C---:B------:R-:W-:Y:S04]  /*15db0*/  HMMA.16816.F32.BF16 R104, R44.reuse, R136, R104 ;  /* 0x000000882c68723c */ /* 0x040fe80000041868 */
[----:B------:R-:W-:Y:S01]  /*15dc0*/  PRMT R48, R132, 0x7773, RZ ;  /* 0x0000777384307816 */ /* 0x000fe200000000ff */
[----:B------:R-:W-:Y:S01]  /*15dd0*/  FADD.FTZ R205, R205, R188 ;  /* 0x000000bccdcd7221 */ /* 0x000fe20000010000 */
[----:B------:R-:W-:Y:S01]  /*15de0*/  LOP3.LUT R137, R50, 0xff, RZ, 0xc0, !PT ;  /* 0x000000ff32897812 */ /* 0x000fe200078ec0ff */
[----:B------:R-:W-:Y:S01]  /*15df0*/  FADD.FTZ R182, R182, R187 ;  /* 0x000000bbb6b67221 */ /* 0x000fe20000010000 */
[-C--:B------:R-:W-:Y:S03]  /*15e00*/  HMMA.16816.F32.BF16 R108, R44, R138.reuse, R108 ;  /* 0x0000008a2c6c723c */ /* 0x080fe6000004186c */
[----:B------:R-:W-:Y:S01]  /*15e10*/  PRMT R53, R53, 0x5410, R48 ;  /* 0x0000541035357816 */ /* 0x000fe20000000030 */
[----:B------:R-:W-:Y:S01]  /*15e20*/  FADD.FTZ R208, R208, R205 ;  /* 0x000000cdd0d07221 */ /* 0x000fe20000010000 */
[----:B------:R-:W2:Y:S01]  /*15e30*/  LDSM.16.MT88.4 R48, [R184+0x2800] ;  /* 0x00280000b830783b */ /* 0x000ea20000004200 */
[----:B------:R-:W-:Y:S01]  /*15e40*/  PRMT R133, R133, 0x5410, R52 ;  /* 0x0000541085857816 */ /* 0x000fe20000000034 */
[----:B------:R-:W-:Y:S01]  /*15e50*/  FADD.FTZ R181, R181, R182 ;  /* 0x000000b6b5b57221 */ /* 0x000fe20000010000 */
[C---:B------:R-:W-:Y:S04]  /*15e60*/  HMMA.16816.F32.BF16 R112, R36.reuse, R138, R112 ;  /* 0x0000008a2470723c */ /* 0x040fe80000041870 */
[----:B------:R-:W-:Y:S01]  /*15e70*/  SHF.R.U32.HI R52, RZ, 0x18, R148 ;  /* 0x00000018ff347819 */ /* 0x000fe20000011694 */
[----:B------:R-:W-:Y:S01]  /*15e80*/  FADD.FTZ R177, R177, R208 ;  /* 0x000000d0b1b17221 */ /* 0x000fe20000010000 */
[----:B------:R-:W-:Y:S01]  /*15e90*/  LOP3.LUT R139, R148, 0xff, RZ, 0xc0, !PT ;  /* 0x000000ff948b7812 */ /* 0x000fe200078ec0ff */
[----:B------:R-:W-:Y:S01]  /*15ea0*/  FADD.FTZ R210, R210, R181 ;  /* 0x000000b5d2d27221 */ /* 0x000fe20000010000 */
[-C--:B-1----:R-:W-:Y:S03]  /*15eb0*/  HMMA.16816.F32.BF16 R116, R36, R40.reuse, R116 ;  /* 0x000000282474723c */ /* 0x082fe60000041874 */
[----:B------:R-:W-:Y:S01]  /*15ec0*/  PRMT R138, R132, 0x7771, RZ ;  /* 0x00007771848a7816 */ /* 0x000fe200000000ff */
[----:B------:R-:W-:Y:S01]  /*15ed0*/  FADD.FTZ R178, R178, R177 ;  /* 0x000000b1b2b27221 */ /* 0x000fe20000010000 */
[C---:B------:R-:W-:Y:S01]  /*15ee0*/  LOP3.LUT R132, R148.reuse, 0xffff, RZ, 0xc0, !PT ;  /* 0x0000ffff94847812 */ /* 0x040fe200078ec0ff */
[----:B------:R-:W-:Y:S01]  /*15ef0*/  FADD.FTZ R210, R207, R210 ;  /* 0x000000d2cfd27221 */ /* 0x000fe20000010000 */
[----:B------:R-:W-:Y:S01]  /*15f00*/  PRMT R134, R137, 0x5410, R134 ;  /* 0x0000541089867816 */ /* 0x000fe20000000086 */
[C---:B------:R-:W-:Y:S04]  /*15f10*/  HMMA.16816.F32.BF16 R120, R44.reuse, R40, R120 ;  /* 0x000000282c78723c */ /* 0x040fe80000041878 */
[----:B------:R-:W-:Y:S01]  /*15f20*/  PRMT R41, R148, 0x7632, R41 ;  /* 0x0000763294297816 */ /* 0x000fe20000000029 */
[----:B------:R-:W-:Y:S01]  /*15f30*/  FADD.FTZ R141, R141, R210 ;  /* 0x000000d28d8d7221 */ /* 0x000fe20000010000 */
[----:B------:R-:W-:Y:S02]  /*15f40*/  LOP3.LUT R135, R135, 0xff, RZ, 0xc0, !PT ;  /* 0x000000ff87877812 */ /* 0x000fe400078ec0ff */
[-C--:B------:R-:W-:Y:S03]  /*15f50*/  HMMA.16816.F32.BF16 R124, R44, R42.reuse, R124 ;  /* 0x0000002a2c7c723c */ /* 0x080fe6000004187c */
[----:B------:R-:W-:Y:S01]  /*15f60*/  LOP3.LUT R41, R41, 0xff, RZ, 0xc0, !PT ;  /* 0x000000ff29297812 */ /* 0x000fe200078ec0ff */
[----:B------:R-:W-:Y:S01]  /*15f70*/  FADD.FTZ R141, R140, R141 ;  /* 0x0000008d8c8d7221 */ /* 0x000fe20000010000 */
[----:B------:R-:W-:Y:S02]  /*15f80*/  PRMT R138, R135, 0x5410, R138 ;  /* 0x00005410878a7816 */ /* 0x000fe4000000008a */
[----:B------:R-:W-:Y:S01]  /*15f90*/  PRMT R52, R41, 0x5410, R52 ;  /* 0x0000541029347816 */ /* 0x000fe20000000034 */
[C---:B------:R-:W-:Y:S04]  /*15fa0*/  HMMA.16816.F32.BF16 R128, R36.reuse, R42, R128 ;  /* 0x0000002a2480723c */ /* 0x040fe80000041880 */
[----:B------:R-:W-:Y:S01]  /*15fb0*/  FFMA.FTZ R41, R56, UR4, -R202 ;  /* 0x0000000438297c23 */ /* 0x000fe200080108ca */
[C---:B------:R-:W-:Y:S01]  /*15fc0*/  LOP3.LUT R135, R152.reuse, 0xffff, RZ, 0xc0, !PT ;  /* 0x0000ffff98877812 */ /* 0x040fe200078ec0ff */
[----:B------:R1:W3:Y:S01]  /*15fd0*/  MUFU.EX2 R56, R150 ;  /* 0x0000009600387308 */ /* 0x0002e20000000800 */
[C---:B------:R-:W-:Y:S01]  /*15fe0*/  LOP3.LUT R136, R152.reuse, 0xff, RZ, 0xc0, !PT ;  /* 0x000000ff98887812 */ /* 0x040fe200078ec0ff */
[-C--:B--2---:R-:W-:Y:S03]  /*15ff0*/  HMMA.16816.F32.BF16 R32, R36, R48.reuse, R32 ;  /* 0x000000302420723c */ /* 0x084fe60000041820 */
[----:B------:R-:W-:Y:S01]  /*16000*/  SHF.R.U32.HI R135, RZ, 0x8, R135 ;  /* 0x00000008ff877819 */ /* 0x000fe20000011687 */
[----:B------:R-:W-:Y:S01]  /*16010*/  FADD.FTZ R42, R195, R199 ;  /* 0x000000c7c32a7221 */ /* 0x000fe20000010000 */
[----:B------:R-:W-:Y:S01]  /*16020*/  PRMT R40, R152, 0x7632, R40 ;  /* 0x0000763298287816 */ /* 0x000fe20000000028 */
[----:B------:R-:W-:Y:S01]  /*16030*/  FADD.FTZ R214, R214, R141 ;  /* 0x0000008dd6d67221 */ /* 0x000fe20000010000 */
[----:B------:R-:W-:Y:S01]  /*16040*/  PRMT R136, R136, 0x5410, R135 ;  /* 0x0000541088887816 */ /* 0x000fe20000000087 */
[C---:B------:R-:W-:Y:S01]  /*16050*/  HMMA.16816.F32.BF16 R20, R44.reuse, R48, R20 ;  /* 0x000000302c14723c */ /* 0x040fe20000041814 */
[----:B-1----:R-:W1:Y:S03]  /*16060*/  LDSM.16.MT88.4 R148, [R185+0x9c00] ;  /* 0x009c0000b994783b */ /* 0x002e660000004200 */
[--C-:B------:R-:W-:Y:S01]  /*16070*/  FFMA.FTZ R135, R54, UR4, -R194.reuse ;  /* 0x0000000436877c23 */ /* 0x100fe200080108c2 */
[----:B------:R-:W-:Y:S01]  /*16080*/  FFMA.FTZ R194, R55, UR4, -R194 ;  /* 0x0000000437c27c23 */ /* 0x000fe200080108c2 */
[----:B------:R-:W-:Y:S02]  /*16090*/  FFMA.FTZ R55, R58, UR4, -R200 ;  /* 0x000000043a377c23 */ /* 0x000fe400080108c8 */
[-C--:B------:R-:W-:Y:S01]  /*160a0*/  HMMA.16816.F32.BF16 R28, R44, R50.reuse, R28 ;  /* 0x000000322c1c723c */ /* 0x080fe2000004181c */
[----:B------:R2:W-:Y:S02]  /*160b0*/  MUFU.EX2 R58, R135 ;  /* 0x00000087003a7308 */ /* 0x0005e40000000800 */
[----:B------:R-:W-:Y:S01]  /*160c0*/  LOP3.LUT R137, R40, 0xff, RZ, 0xc0, !PT ;  /* 0x000000ff28897812 */ /* 0x000fe200078ec0ff */
[--C-:B------:R-:W-:Y:S01]  /*160d0*/  FFMA.FTZ R40, R57, UR4, -R202.reuse ;  /* 0x0000000439287c23 */ /* 0x100fe200080108ca */
[----:B------:R-:W-:Y:S01]  /*160e0*/  FFMA.FTZ R57, R60, UR4, -R202 ;  /* 0x000000043c397c23 */ /* 0x000fe200080108ca */
[----:B------:R-:W-:Y:S01]  /*160f0*/  FFMA.FTZ R54, R59, UR4, -R200 ;  /* 0x000000043b367c23 */ /* 0x000fe200080108c8 */
[----:B------:R-:W-:Y:S01]  /*16100*/  FFMA.FTZ R202, R61, UR4, -R202 ;  /* 0x000000043dca7c23 */ /* 0x000fe200080108ca */
[----:B------:R-:W-:Y:S03]  /*16110*/  HMMA.16816.F32.BF16 R24, R36, R50, R24 ;  /* 0x000000322418723c */ /* 0x000fe60000041818 */
[----:B------:R-:W-:Y:S01]  /*16120*/  MUFU.EX2 R167, R57 ;  /* 0x0000003900a77308 */ /* 0x000fe20000000800 */
[----:B------:R-:W-:Y:S01]  /*16130*/  LDSM.16.MT88.4 R36, [R185+0xbc00] ;  /* 0x00bc0000b924783b */ /* 0x000fe20000004200 */
[----:B------:R-:W-:Y:S08]  /*16140*/  FFMA.FTZ R200, R63, UR4, -R200 ;  /* 0x000000043fc87c23 */ /* 0x000ff000080108c8 */
[----:B------:R-:W4:Y:S01]  /*16150*/  MUFU.EX2 R59, R194 ;  /* 0x000000c2003b7308 */ /* 0x000f220000000800 */
[----:B------:R-:W-:Y:S01]  /*16160*/  FADD.FTZ R193, R193, R42 ;  /* 0x0000002ac1c17221 */ /* 0x000fe20000010000 */
[----:B------:R-:W-:Y:S01]  /*16170*/  LOP3.LUT R42, R133, 0xff00ff, RZ, 0xc0, !PT ;  /* 0x00ff00ff852a7812 */ /* 0x000fe200078ec0ff */
[----:B------:R-:W-:Y:S07]  /*16180*/  FADD.FTZ R215, R215, R214 ;  /* 0x000000d6d7d77221 */ /* 0x000fee0000010000 */
[----:B------:R-:W-:Y:S01]  /*16190*/  MUFU.EX2 R60, R41 ;  /* 0x00000029003c7308 */ /* 0x000fe20000000800 */
[----:B------:R-:W-:Y:S01]  /*161a0*/  SHF.R.U32.HI R132, RZ, 0x8, R132 ;  /* 0x00000008ff847819 */ /* 0x000fe20000011684 */
[----:B------:R-:W-:Y:S01]  /*161b0*/  FADD.FTZ R186, R186, R193 ;  /* 0x000000c1baba7221 */ /* 0x000fe20000010000 */
[--C-:B--2---:R-:W-:Y:S07]  /*161c0*/  HSET2.LE.AND R135, R42, R191.reuse, PT ;  /* 0x000000bf2a877233 */ /* 0x104fee0003803000 */
[----:B------:R2:W-:Y:S01]  /*161d0*/  MUFU.EX2 R61, R40 ;  /* 0x00000028003d7308 */ /* 0x0005e20000000800 */
[----:B------:R-:W-:Y:S01]  /*161e0*/  PRMT R132, R139, 0x5410, R132 ;  /* 0x000054108b847816 */ /* 0x000fe20000000084 */
[----:B------:R-:W-:Y:S01]  /*161f0*/  FADD.FTZ R179, R179, R186 ;  /* 0x000000bab3b37221 */ /* 0x000fe20000010000 */
[----:B------:R-:W-:Y:S07]  /*16200*/  F2FP.BF16.F32.PACK_AB R48, R67, R218 ;  /* 0x000000da4330723e */ /* 0x000fee00000010ff */
[----:B------:R-:W-:Y:S01]  /*16210*/  MUFU.EX2 R62, R55 ;  /* 0x00000037003e7308 */ /* 0x000fe20000000800 */
[----:B------:R-:W-:Y:S01]  /*16220*/  SHF.R.U32.HI R142, RZ, 0x18, R152 ;  /* 0x00000018ff8e7819 */ /* 0x000fe20000011698 */
[----:B------:R-:W-:Y:S01]  /*16230*/  FADD.FTZ R206, R206, R179 ;  /* 0x000000b3cece7221 */ /* 0x000fe20000010000 */
[--C-:B------:R-:W-:Y:S07]  /*16240*/  HSET2.LE.AND R133, R52, R191.reuse, PT ;  /* 0x000000bf34857233 */ /* 0x100fee0003803000 */
[----:B------:R1:W-:Y:S01]  /*16250*/  MUFU.EX2 R63, R54 ;  /* 0x00000036003f7308 */ /* 0x0003e20000000800 */
[----:B------:R-:W-:Y:S01]  /*16260*/  LOP3.LUT R135, R48, R135, RZ, 0xc0, !PT ;  /* 0x0000008730877212 */ /* 0x000fe200078ec0ff */
[----:B------:R-:W-:Y:S01]  /*16270*/  FADD.FTZ R169, R169, R206 ;  /* 0x000000cea9a97221 */ /* 0x000fe20000010000 */
[--C-:B------:R-:W-:Y:S07]  /*16280*/  HSET2.LE.AND R134, R134, R191.reuse, PT ;  /* 0x000000bf86867233 */ /* 0x100fee0003803000 */
[----:B------:R-:W1:Y:S01]  /*16290*/  MUFU.EX2 R202, R202 ;  /* 0x000000ca00ca7308 */ /* 0x000e620000000800 */
[--C-:B------:R-:W-:Y:S01]  /*162a0*/  HSET2.LE.AND R132, R132, R191.reuse, PT ;  /* 0x000000bf84847233 */ /* 0x100fe20003803000 */
[----:B--2---:R-:W2:Y:S01]  /*162b0*/  LDSM.16.MT88.4 R40, [R184+0xc00] ;  /* 0x000c0000b828783b */ /* 0x004ea20000004200 */
[----:B------:R-:W-:Y:S07]  /*162c0*/  F2FP.BF16.F32.PACK_AB R57, R66, R217 ;  /* 0x000000d94239723e */ /* 0x000fee00000010ff */
[----:B------:R-:W2:Y:S01]  /*162d0*/  MUFU.EX2 R200, R200 ;  /* 0x000000c800c87308 */ /* 0x000ea20000000800 */
[----:B---3--:R-:W-:Y:S01]  /*162e0*/  F2FP.BF16.F32.PACK_AB R49, R211, R56 ;  /* 0x00000038d331723e */ /* 0x008fe200000010ff */
[----:B------:R-:W-:Y:S01]  /*162f0*/  FADD.FTZ R176, R176, R169 ;  /* 0x000000a9b0b07221 */ /* 0x000fe20000010000 */
[----:B----4-:R-:W-:Y:S01]  /*16300*/  F2FP.BF16.F32.PACK_AB R48, R59, R58 ;  /* 0x0000003a3b30723e */ /* 0x010fe200000010ff */
[----:B------:R-:W-:Y:S01]  /*16310*/  IMAD.MOV.U32 R169, RZ, RZ, R0 ;  /* 0x000000ffffa97224 */ /* 0x000fe200078e0000 */
[----:B------:R-:W-:Y:S01]  /*16320*/  LOP3.LUT R44, R53, 0xff00ff, RZ, 0xc0, !PT ;  /* 0x00ff00ff352c7812 */ /* 0x000fe200078ec0ff */
[----:B------:R-:W-:Y:S01]  /*16330*/  FADD.FTZ R65, R65, R176 ;  /* 0x000000b041417221 */ /* 0x000fe20000010000 */
[----:B------:R-:W-:Y:S01]  /*16340*/  PRMT R142, R137, 0x5410, R142 ;  /* 0x00005410898e7816 */ /* 0x000fe2000000008e */
[----:B-1----:R-:W-:Y:S01]  /*16350*/  LDSM.16.MT88.4 R52, [R184+0x1c00] ;  /* 0x001c0000b834783b */ /* 0x002fe20000004200 */
[----:B------:R-:W-:Y:S02]  /*16360*/  LOP3.LUT R134, R57, R134, RZ, 0xc0, !PT ;  /* 0x0000008639867212 */ /* 0x000fe400078ec0ff */
[----:B------:R-:W-:Y:S02]  /*16370*/  LOP3.LUT R132, R49, R132, RZ, 0xc0, !PT ;  /* 0x0000008431847212 */ /* 0x000fe400078ec0ff */
[----:B------:R-:W-:Y:S02]  /*16380*/  LOP3.LUT R133, R48, R133, RZ, 0xc0, !PT ;  /* 0x0000008530857212 */ /* 0x000fe400078ec0ff */
[--C-:B------:R-:W-:Y:S02]  /*16390*/  HSET2.LE.AND R139, R44, R191.reuse, PT ;  /* 0x000000bf2c8b7233 */ /* 0x100fe40003803000 */
[--C-:B------:R-:W-:Y:S01]  /*163a0*/  HSET2.LE.AND R137, R142, R191.reuse, PT ;  /* 0x000000bf8e897233 */ /* 0x100fe20003803000 */
[----:B------:R-:W1:Y:S01]  /*163b0*/  LDSM.16.MT88.4 R44, [R185+0xac00] ;  /* 0x00ac0000b92c783b */ /* 0x000e620000004200 */
[--C-:B------:R-:W-:Y:S01]  /*163c0*/  HSET2.LE.AND R138, R138, R191.reuse, PT ;  /* 0x000000bf8a8a7233 */ /* 0x100fe20003803000 */
[-C--:B------:R-:W-:Y:S05]  /*163d0*/  HMMA.16816.F32.BF16 R160, R132, R148.reuse, R4 ;  /* 0x0000009484a0723c */ /* 0x080fea0000041804 */
[----:B------:R-:W-:Y:S01]  /*163e0*/  HSET2.LE.AND R136, R136, R191, PT ;  /* 0x000000bf88887233 */ /* 0x000fe20003803000 */
[----:B------:R-:W3:Y:S01]  /*163f0*/  LDSM.16.MT88.4 R4, [R184+0x2c00] ;  /* 0x002c0000b804783b */ /* 0x000ee20000004200 */
[----:B------:R-:W-:Y:S02]  /*16400*/  F2FP.BF16.F32.PACK_AB R49, R202, R167 ;  /* 0x000000a7ca31723e */ /* 0x000fe400000010ff */
[----:B------:R-:W-:Y:S01]  /*16410*/  F2FP.BF16.F32.PACK_AB R51, R61, R60 ;  /* 0x0000003c3d33723e */ /* 0x000fe200000010ff */
[----:B------:R-:W-:Y:S01]  /*16420*/  FADD.FTZ R60, R60, R215 ;  /* 0x000000d73c3c7221 */ /* 0x000fe20000010000 */
[----:B------:R-:W-:Y:S02]  /*16430*/  F2FP.BF16.F32.PACK_AB R50, R63, R62 ;  /* 0x0000003e3f32723e */ /* 0x000fe400000010ff */
[----:B--2---:R-:W-:Y:S01]  /*16440*/  F2FP.BF16.F32.PACK_AB R48, R200, R165 ;  /* 0x000000a5c830723e */ /* 0x004fe200000010ff */
[----:B------:R-:W-:Y:S01]  /*16450*/  FADD.FTZ R60, R61, R60 ;  /* 0x0000003c3d3c7221 */ /* 0x000fe20000010000 */
[----:B------:R-:W-:Y:S02]  /*16460*/  LOP3.LUT R136, R51, R136, RZ, 0xc0, !PT ;  /* 0x0000008833887212 */ /* 0x000fe400078ec0ff */
[----:B------:R-:W-:Y:S01]  /*16470*/  LOP3.LUT R137, R50, R137, RZ, 0xc0, !PT ;  /* 0x0000008932897212 */ /* 0x000fe200078ec0ff */
[----:B------:R-:W-:Y:S01]  /*16480*/  FADD.FTZ R167, R167, R60 ;  /* 0x0000003ca7a77221 */ /* 0x000fe20000010000 */
[----:B------:R-:W-:Y:S02]  /*16490*/  LOP3.LUT R138, R49, R138, RZ, 0xc0, !PT ;  /* 0x0000008a318a7212 */ /* 0x000fe400078ec0ff */
[----:B------:R-:W-:Y:S07]  /*164a0*/  LOP3.LUT R139, R48, R139, RZ, 0xc0, !PT ;  /* 0x0000008b308b7212 */ /* 0x000fee00078ec0ff */
[C---:B------:R-:W-:Y:S04]  /*164b0*/  HMMA.16816.F32.BF16 R156, R136.reuse, R148, R8 ;  /* 0x00000094889c723c */ /* 0x040fe80000041808 */
[----:B------:R-:W-:Y:S01]  /*164c0*/  FADD.FTZ R9, R145, R178 ;  /* 0x000000b291097221 */ /* 0x000fe20000010000 */
[----:B------:R-:W-:Y:S01]  /*164d0*/  FADD.FTZ R8, R146, R209 ;  /* 0x000000d192087221 */ /* 0x000fe20000010000 */
[----:B------:R-:W-:Y:S02]  /*164e0*/  FADD.FTZ R10, R144, R65 ;  /* 0x00000041900a7221 */ /* 0x000fe40000010000 */
[-C--:B------:R-:W-:Y:S03]  /*164f0*/  HMMA.16816.F32.BF16 R152, R136, R150.reuse, R12 ;  /* 0x000000968898723c */ /* 0x080fe6000004180c */
[----:B------:R-:W-:Y:S01]  /*16500*/  FADD.FTZ R8, R213, R8 ;  /* 0x00000008d5087221 */ /* 0x000fe20000010000 */
[----:B------:R-:W-:Y:S01]  /*16510*/  FADD.FTZ R174, R174, R9 ;  /* 0x00000009aeae7221 */ /* 0x000fe20000010000 */
[----:B------:R-:W-:Y:S02]  /*16520*/  FADD.FTZ R173, R173, R10 ;  /* 0x0000000aadad7221 */ /* 0x000fe40000010000 */
[----:B------:R-:W-:Y:S01]  /*16530*/  FADD.FTZ R9, R143, R8 ;  /* 0x000000088f097221 */ /* 0x000fe20000010000 */
        /* <DEDUP_REMOVED lines=15> */
[----:B------:R-:W-:Y:S03]  /*16630*/  FADD.FTZ R165, R165, R62 ;  /* 0x0000003ea5a57221 */ /* 0x000fe60000010000 */
[----:B------:R-:W-:Y:S01]  /*16640*/  FADD.FTZ R218, R218, R59 ;  /* 0x0000003bdada7221 */ /* 0x000fe20000010000 */
[C---:B------:R-:W-:Y:S04]  /*16650*/  HMMA.16816.F32.BF16 R80, R132.reuse, R42, R80 ;  /* 0x0000002a8450723c */ /* 0x040fe80000041850 */
[----:B------:R-:W-:Y:S01]  /*16660*/  FADD.FTZ R252, R200, R165 ;  /* 0x000000a5c8fc7221 */ /* 0x000fe20000010000 */
[----:B------:R-:W-:Y:S03]  /*16670*/  MOV R165, R2 ;  /* 0x0000000200a57202 */ /* 0x000fe60000000f00 */
        /* <DEDUP_REMOVED lines=14> */
[----:B------:R-:W-:Y:S01]  /*16760*/  FADD.FTZ R5, R67, R218 ;  /* 0x000000da43057221 */ /* 0x000fe20000010000 */
[----:B------:R-:W-:Y:S01]  /*16770*/  FADD.FTZ R4, R202, R167 ;  /* 0x000000a7ca047221 */ /* 0x000fe20000010000 */
[----:B------:R-:W-:Y:S02]  /*16780*/  MOV R167, R164 ;  /* 0x000000a400a77202 */ /* 0x000fe40000000f00 */
[-C--:B------:R-:W-:Y:S08]  /*16790*/  HMMA.16816.F32.BF16 R136, R136, R6.reuse, R28 ;  /* 0x000000068888723c */ /* 0x080ff0000004181c */
[----:B------:R-:W-:Y:S04]  /*167a0*/  HMMA.16816.F32.BF16 R132, R132, R6, R24 ;  /* 0x000000068484723c */ /* 0x000fe80000041818 */
[----:B------:R-:W-:Y:S05]  /*167b0*/  FADD.FTZ R6, R66, R217 ;  /* 0x000000d942067221 */ /* 0x000fea0000010000 */
[----:B------:R2:W-:Y:S04]  /*167c0*/  STL [R1+0x20], R6 ;  /* 0x0000200601007387 */ /* 0x0005e80000100800 */
[----:B------:R2:W-:Y:S04]  /*167d0*/  STL [R1+0x1c], R5 ;  /* 0x00001c0501007387 */ /* 0x0005e80000100800 */
[----:B------:R2:W-:Y:S01]  /*167e0*/  STL [R1+0x18], R4 ;  /* 0x0000180401007387 */ /* 0x0005e20000100800 */
[----:B------:R-:W-:Y:S05]  /*167f0*/  BRA.U UP0, `(.L_x_393) ;  /* 0xffffffbd00287547 */ /* 0x000fea000b83ffff */
.L_x_392:
[----:B-12---:R-:W2:Y:S01]  /*16800*/  LDL.LU R5, [R1+0x20] ;  /* 0x0000200001057983 */ /* 0x006ea20000300800 */
[----:B------:R-:W1:Y:S03]  /*16810*/  LDCU UR4, c[0x0][0x4fc] ;  /* 0x00009f80ff0477ac */ /* 0x000e660008000800 */
[----:B------:R-:W3:Y:S01]  /*16820*/  LDL.LU R8, [R1+0x1c] ;  /* 0x00001c0001087983 */ /* 0x000ee20000300800 */
[----:B------:R-:W-:Y:S01]  /*16830*/  UISETP.NE.AND UP3, UPT, UR18, -0x1, UPT ;  /* 0xffffffff1200788c */ /* 0x000fe2000bf65270 */
[----:B------:R-:W4:Y:S01]  /*16840*/  S2UR UR11, SR_CTAID.Y ;  /* 0x00000000000b79c3 */ /* 0x000f220000002600 */
[----:B------:R-:W1:Y:S01]  /*16850*/  LDCU UR9, c[0x0][0x434] ;  /* 0x00008680ff0977ac */ /* 0x000e620008000800 */
[----:B------:R-:W3:Y:S01]  /*16860*/  LDL.LU R10, [R1+0x18] ;  /* 0x00001800010a7983 */ /* 0x000ee20000300800 */
[----:B------:R-:W3:Y:S01]  /*16870*/  LDCU.U8 UR10, c[0x0][0x548] ;  /* 0x0000a900ff0a77ac */ /* 0x000ee20008000000 */
[----:B------:R-:W-:-:S06]  /*16880*/  UISETP.NE.AND UP2, UPT, UR18, -0x1, UPT ;  /* 0xffffffff1200788c */ /* 0x000fcc000bf45270 */
[----:B------:R-:W4:Y:S01]  /*16890*/  @!UP3 LDCU.64 UR6, c[0x0][0x400] ;  /* 0x00008000ff06b7ac */ /* 0x000f220008000a00 */
[----:B------:R-:W3:Y:S01]  /*168a0*/  LDCU UR13, c[0x0][0x434] ;  /* 0x00008680ff0d77ac */ /* 0x000ee20008000800 */
[----:B----4-:R-:W-:-:S04]  /*168b0*/  @!UP3 UIMAD.WIDE.U32 UR16, UR11, UR6, URZ ;  /* 0x000000060b10b2a5 */ /* 0x010fc8000f8e00ff */
[----:B------:R-:W-:Y:S01]  /*168c0*/  @!UP3 UIMAD UR12, UR11, UR7, UR17 ;  /* 0x000000070b0cb2a4 */ /* 0x000fe2000f8e0211 */
[----:B------:R-:W4:Y:S02]  /*168d0*/  @UP3 LDCU.64 UR6, c[0x0][0x408] ;  /* 0x00008100ff0637ac */ /* 0x000f240008000a00 */
[----:B----4-:R-:W-:Y:S01]  /*168e0*/  @UP3 UIMAD.WIDE.U32 UR20, UR18, UR6, URZ ;  /* 0x00000006121432a5 */ /* 0x010fe2000f8e00ff */
[----:B------:R-:W4:Y:S03]  /*168f0*/  S2UR UR6, SR_CTAID.Z ;  /* 0x00000000000679c3 */ /* 0x000f260000002700 */
[----:B------:R-:W-:Y:S02]  /*16900*/  @UP3 UIMAD UR12, UR18, UR7, UR21 ;  /* 0x00000007120c32a4 */ /* 0x000fe4000f8e0215 */
[----:B-1----:R-:W-:Y:S01]  /*16910*/  @!UP2 UIMAD UR18, UR11, UR9, URZ ;  /* 0x000000090b12a2a4 */ /* 0x002fe2000f8e02ff */
[----:B------:R-:W-:Y:S01]  /*16920*/  @UP3 UMOV UR16, UR20 ;  /* 0x0000001400103c82 */ /* 0x000fe20008000000 */
[----:B--2---:R-:W1:Y:S04]  /*16930*/  SHFL.BFLY PT, R7, R5, 0x2, 0x1f ;  /* 0x0c401f0005077f89 */ /* 0x004e6800000e0000 */
[----:B---3--:R-:W2:Y:S04]  /*16940*/  SHFL.BFLY PT, R9, R8, 0x2, 0x1f ;  /* 0x0c401f0008097f89 */ /* 0x008ea800000e0000 */
[----:B------:R-:W3:Y:S01]  /*16950*/  SHFL.BFLY PT, R4, R10, 0x2, 0x1f ;  /* 0x0c401f000a047f89 */ /* 0x000ee200000e0000 */
[----:B-1----:R-:W-:-:S03]  /*16960*/  FADD.FTZ R7, R7, R5 ;  /* 0x0000000507077221 */ /* 0x002fc60000010000 */
[----:B------:R-:W1:Y:S01]  /*16970*/  SHFL.BFLY PT, R5, R252, 0x2, 0x1f ;  /* 0x0c401f00fc057f89 */ /* 0x000e6200000e0000 */
[----:B--2---:R-:W-:-:S03]  /*16980*/  FADD.FTZ R9, R9, R8 ;  /* 0x0000000809097221 */ /* 0x004fc60000010000 */
[----:B------:R-:W2:Y:S01]  /*16990*/  SHFL.BFLY PT, R6, R7, 0x1, 0x1f ;  /* 0x0c201f0007067f89 */ /* 0x000ea200000e0000 */
[----:B---3--:R-:W-:-:S03]  /*169a0*/  FADD.FTZ R4, R4, R10 ;  /* 0x0000000a04047221 */ /* 0x008fc60000010000 */
[----:B------:R-:W3:Y:S04]  /*169b0*/  SHFL.BFLY PT, R8, R9, 0x1, 0x1f ;  /* 0x0c201f0009087f89 */ /* 0x000ee800000e0000 */
[----:B------:R-:W4:Y:S01]  /*169c0*/  SHFL.BFLY PT, R11, R4, 0x1, 0x1f ;  /* 0x0c201f00040b7f89 */ /* 0x000f2200000e0000 */
[----:B-1----:R-:W-:Y:S01]  /*169d0*/  FADD.FTZ R5, R5, R252 ;  /* 0x000000fc05057221 */ /* 0x002fe20000010000 */
[----:B--2---:R-:W-:-:S04]  /*169e0*/  FADD.FTZ R6, R7, R6 ;  /* 0x0000000607067221 */ /* 0x004fc80000010000 */
[----:B------:R-:W1:Y:S01]  /*169f0*/  SHFL.BFLY PT, R12, R5, 0x1, 0x1f ;  /* 0x0c201f00050c7f89 */ /* 0x000e6200000e0000 */
[----:B------:R-:W-:Y:S01]  /*16a00*/  LOP3.LUT R7, R247, 0xc0, RZ, 0xc0, !PT ;  /* 0x000000c0f7077812 */ /* 0x000fe200078ec0ff */
[----:B---3--:R-:W-:Y:S01]  /*16a10*/  FADD.FTZ R13, R9, R8 ;  /* 0x00000008090d7221 */ /* 0x008fe20000010000 */
[----:B------:R-:W-:Y:S01]  /*16a20*/  SHF.L.U32 R8, R226, 0x1, RZ ;  /* 0x00000001e2087819 */ /* 0x000fe200000006ff */
[----:B------:R-:W2:Y:S01]  /*16a30*/  MUFU.RCP R10, R6 ;  /* 0x00000006000a7308 */ /* 0x000ea20000001000 */
[----:B------:R-:W-:Y:S01]  /*16a40*/  LOP3.LUT R7, R7, 0x18, R226, 0xf8, !PT ;  /* 0x0000001807077812 */ /* 0x000fe200078ef8e2 */
[----:B----4-:R-:W-:Y:S01]  /*16a50*/  FADD.FTZ R11, R4, R11 ;  /* 0x0000000b040b7221 */ /* 0x010fe20000010000 */
[----:B-----5:R-:W-:Y:S02]  /*16a60*/  LOP3.LUT R8, R227, 0x6, R8, 0xf8, !PT ;  /* 0x00000006e3087812 */ /* 0x020fe400078ef808 */
[----:B------:R-:W-:Y:S02]  /*16a70*/  FSETP.NE.FTZ.AND P3, PT, R6, RZ, PT ;  /* 0x000000ff0600720b */ /* 0x000fe40003f75000 */
[----:B------:R-:W-:Y:S01]  /*16a80*/  LOP3.LUT R8, R8, 0x20, R247, 0xf8, !PT ;  /* 0x0000002008087812 */ /* 0x000fe200078ef8f7 */
[----:B------:R-:W3:Y:S01]  /*16a90*/  MUFU.RCP R14, R13 ;  /* 0x0000000d000e7308 */ /* 0x000ee20000001000 */
[----:B------:R-:W-:-:S02]  /*16aa0*/  FSETP.NE.FTZ.AND P2, PT, R13, RZ, PT ;  /* 0x000000ff0d00720b */ /* 0x000fc40003f55000 */
[----:B------:R-:W-:Y:S02]  /*16ab0*/  LOP3.LUT R7, R8, R7, RZ, 0xfc, !PT ;  /* 0x0000000708077212 */ /* 0x000fe400078efcff */
[----:B------:R-:W-:Y:S02]  /*16ac0*/  FSETP.NE.FTZ.AND P1, PT, R11, RZ, PT ;  /* 0x000000ff0b00720b */ /* 0x000fe40003f35000 */
[----:B------:R-:W-:Y:S01]  /*16ad0*/  LEA R7, R7, UR5, 0x1 ;  /* 0x0000000507077c11 */ /* 0x000fe2000f8e08ff */
[----:B------:R-:W4:Y:S01]  /*16ae0*/  MUFU.RCP R4, R11 ;  /* 0x0000000b00047308 */ /* 0x000f220000001000 */
[----:B--2---:R-:W-:Y:S01]  /*16af0*/  FSEL R10, R10, 1, P3 ;  /* 0x3f8000000a0a7808 */ /* 0x004fe20001800000 */
[----:B-1----:R-:W-:Y:S01]  /*16b00*/  FADD.FTZ R5, R5, R12 ;  /* 0x0000000c05057221 */ /* 0x002fe20000010000 */
[----:B------:R-:W1:Y:S03]  /*16b10*/  @P3 LDC R19, c[0x0][0x458] ;  /* 0x00011600ff133b82 */ /* 0x000e660000000800 */
[----:B------:R-:W-:-:S02]  /*16b20*/  FMUL.FTZ R10, R10, UR4 ;  /* 0x000000040a0a7c20 */ /* 0x000fc40008410000 */
[----:B------:R-:W2:Y:S01]  /*16b30*/  MUFU.RCP R8, R5 ;  /* 0x0000000500087308 */ /* 0x000ea20000001000 */
[----:B------:R-:W-:Y:S02]  /*16b40*/  FSETP.NE.FTZ.AND P0, PT, R5, RZ, PT ;  /* 0x000000ff0500720b */ /* 0x000fe40003f15000 */
[----:B---3--:R-:W-:Y:S01]  /*16b50*/  FSEL R14, R14, 1, P2 ;  /* 0x3f8000000e0e7808 */ /* 0x008fe20001000000 */
[C---:B------:R-:W-:Y:S01]  /*16b60*/  FMUL.FTZ R160, R10.reuse, R160 ;  /* 0x000000a00aa07220 */ /* 0x040fe20000410000 */
[C---:B------:R-:W-:Y:S01]  /*16b70*/  FMUL.FTZ R161, R10.reuse, R161 ;  /* 0x000000a10aa17220 */ /* 0x040fe20000410000 */
[C---:B------:R-:W-:Y:S01]  /*16b80*/  FMUL.FTZ R148, R10.reuse, R148 ;  /* 0x000000940a947220 */ /* 0x040fe20000410000 */
[----:B------:R-:W-:Y:S01]  /*16b90*/  FMUL.FTZ R149, R10, R149 ;  /* 0x000000950a957220 */ /* 0x000fe20000410000 */
[----:B------:R-:W-:Y:S01]  /*16ba0*/  FMUL.FTZ R14, R14, UR4 ;  /* 0x000000040e0e7c20 */ /* 0x000fe20008410000 */
[----:B------:R-:W-:Y:S01]  /*16bb0*/  FMUL.FTZ R68, R10, R68 ;  /* 0x000000440a447220 */ /* 0x000fe20000410000 */
[----:B----4-:R-:W-:Y:S01]  /*16bc0*/  FSEL R4, R4, 1, P1 ;  /* 0x3f80000004047808 */ /* 0x010fe20000800000 */
[----:B------:R-:W-:Y:S01]  /*16bd0*/  FMUL.FTZ R69, R10, R69 ;  /* 0x000000450a457220 */ /* 0x000fe20000410000 */
[C---:B------:R-:W-:Y:S01]  /*16be0*/  FMUL.FTZ R162, R14.reuse, R162 ;  /* 0x000000a20ea27220 */ /* 0x040fe20000410000 */
[C---:B------:R-:W-:Y:S01]  /*16bf0*/  FMUL.FTZ R163, R14.reuse, R163 ;  /* 0x000000a30ea37220 */ /* 0x040fe20000410000 */
[----:B------:R-:W-:Y:S01]  /*16c00*/  FMUL.FTZ R150, R14, R150 ;  /* 0x000000960e967220 */ /* 0x000fe20000410000 */
[----:B------:R-:W-:Y:S01]  /*16c10*/  FMUL.FTZ R4, R4, UR4 ;  /* 0x0000000404047c20 */ /* 0x000fe20008410000 */
[C---:B------:R-:W-:Y:S01]  /*16c20*/  FMUL.FTZ R151, R14.reuse, R151 ;  /* 0x000000970e977220 */ /* 0x040fe20000410000 */
[----:B------:R-:W-:Y:S01]  /*16c30*/  FMUL.FTZ R70, R14, R70 ;  /* 0x000000460e467220 */ /* 0x000fe20000410000 */
[----:B--2---:R-:W-:Y:S01]  /*16c40*/  FSEL R8, R8, 1, P0 ;  /* 0x3f80000008087808 */ /* 0x004fe20000000000 */
[C---:B------:R-:W-:Y:S01]  /*16c50*/  FMUL.FTZ R156, R4.reuse, R156 ;  /* 0x0000009c049c7220 */ /* 0x040fe20000410000 */
[C---:B------:R-:W-:Y:S01]  /*16c60*/  FMUL.FTZ R157, R4.reuse, R157 ;  /* 0x0000009d049d7220 */ /* 0x040fe20000410000 */
[C---:B------:R-:W-:Y:S01]  /*16c70*/  FMUL.FTZ R152, R4.reuse, R152 ;  /* 0x0000009804987220 */ /* 0x040fe20000410000 */
[----:B------:R-:W-:Y:S01]  /*16c80*/  FMUL.FTZ R153, R4, R153 ;  /* 0x0000009904997220 */ /* 0x000fe20000410000 */
[----:B------:R-:W-:Y:S01]  /*16c90*/  FMUL.FTZ R8, R8, UR4 ;  /* 0x0000000408087c20 */ /* 0x000fe20008410000 */
        /* <DEDUP_REMOVED lines=24> */
[----:B------:R-:W-:Y:S01]  /*16e20*/  FMUL.FTZ R155, R8, R155 ;  /* 0x0000009b089b7220 */ /* 0x000fe20000410000 */
        /* <DEDUP_REMOVED lines=9> */
[----:B------:R-:W-:Y:S01]  /*16ec0*/  LOP3.LUT R228, R228, 0x40, RZ, 0xc0, !PT ;  /* 0x00000040e4e47812 */ /* 0x000fe200078ec0ff */
[C---:B------:R-:W-:Y:S01]  /*16ed0*/  FMUL.FTZ R78, R8.reuse, R78 ;  /* 0x0000004e084e7220 */ /* 0x040fe20000410000 */
[----:B------:R-:W-:Y:S01]  /*16ee0*/  F2FP.BF16.F32.PACK_AB R148, R149, R148 ;  /* 0x000000949594723e */ /* 0x000fe200000010ff */
[----:B------:R-:W-:Y:S01]  /*16ef0*/  FMUL.FTZ R79, R8, R79 ;  /* 0x0000004f084f7220 */ /* 0x000fe20000410000 */
[----:B------:R-:W-:Y:S01]  /*16f00*/  F2FP.BF16.F32.PACK_AB R150, R151, R150 ;  /* 0x000000969796723e */ /* 0x000fe200000010ff */
[C---:B------:R-:W-:Y:S01]  /*16f10*/  FMUL.FTZ R84, R10.reuse, R84 ;  /* 0x000000540a547220 */ /* 0x040fe20000410000 */
[----:B------:R-:W-:Y:S01]  /*16f20*/  IADD3 R9, PT, PT, R7, -R4, RZ ;  /* 0x8000000407097210 */ /* 0x000fe20007ffe0ff */
[----:B------:R-:W-:Y:S01]  /*16f30*/  FMUL.FTZ R85, R10, R85 ;  /* 0x000000550a557220 */ /* 0x000fe20000410000 */
[----:B------:R-:W-:Y:S01]  /*16f40*/  F2FP.BF16.F32.PACK_AB R156, R157, R156 ;  /* 0x0000009c9d9c723e */ /* 0x000fe200000010ff */
[C---:B------:R-:W-:Y:S01]  /*16f50*/  FMUL.FTZ R86, R14.reuse, R86 ;  /* 0x000000560e567220 */ /* 0x040fe20000410000 */
[----:B------:R-:W-:Y:S01]  /*16f60*/  F2FP.BF16.F32.PACK_AB R158, R159, R158 ;  /* 0x0000009e9f9e723e */ /* 0x000fe200000010ff */
        /* <DEDUP_REMOVED lines=8> */
[----:B------:R-:W2:Y:S01]  /*16ff0*/  LDCU.U8 UR4, c[0x0][0x549] ;  /* 0x0000a920ff0477ac */ /* 0x000ea20008000000 */
[----:B------:R-:W-:Y:S01]  /*17000*/  F2FP.BF16.F32.PACK_AB R70, R71, R70 ;  /* 0x000000464746723e */ /* 0x000fe200000010ff */
[C---:B------:R-:W-:Y:S01]  /*17010*/  FMUL.FTZ R90, R8.reuse, R90 ;  /* 0x0000005a085a7220 */ /* 0x040fe20000410000 */
[----:B------:R-:W-:Y:S01]  /*17020*/  IADD3 R15, PT, PT, R7, -R228, RZ ;  /* 0x800000e4070f7210 */ /* 0x000fe20007ffe0ff */
[C---:B------:R-:W-:Y:S01]  /*17030*/  FMUL.FTZ R91, R8.reuse, R91 ;  /* 0x0000005b085b7220 */ /* 0x040fe20000410000 */
[----:B------:R-:W-:Y:S01]  /*17040*/  F2FP.BF16.F32.PACK_AB R80, R81, R80 ;  /* 0x000000505150723e */ /* 0x000fe200000010ff */
[----:B------:R3:W-:Y:S01]  /*17050*/  STS [R7], R160 ;  /* 0x000000a007007388 */ /* 0x0007e20000000800 */
[----:B------:R-:W-:Y:S01]  /*17060*/  F2FP.BF16.F32.PACK_AB R82, R83, R82 ;  /* 0x000000525352723e */ /* 0x000fe200000010ff */
[C---:B------:R-:W-:Y:S01]  /*17070*/  FMUL.FTZ R94, R8.reuse, R94 ;  /* 0x0000005e085e7220 */ /* 0x040fe20000410000 */
[----:B------:R-:W-:Y:S01]  /*17080*/  IADD3 R17, PT, PT, R9, -R228, RZ ;  /* 0x800000e409117210 */ /* 0x000fe20007ffe0ff */
[----:B------:R3:W-:Y:S01]  /*17090*/  STS [R7+0x200], R162 ;  /* 0x000200a207007388 */ /* 0x0007e20000000800 */
[----:B------:R-:W-:Y:S01]  /*170a0*/  FMUL.FTZ R95, R8, R95 ;  /* 0x0000005f085f7220 */ /* 0x000fe20000410000 */
[----:B------:R-:W-:Y:S01]  /*170b0*/  F2FP.BF16.F32.PACK_AB R72, R73, R72 ;  /* 0x000000484948723e */ /* 0x000fe200000010ff */
[C---:B------:R-:W-:Y:S01]  /*170c0*/  FMUL.FTZ R100, R10.reuse, R100 ;  /* 0x000000640a647220 */ /* 0x040fe20000410000 */
[----:B------:R-:W-:Y:S01]  /*170d0*/  F2FP.BF16.F32.PACK_AB R74, R75, R74 ;  /* 0x0000004a4b4a723e */ /* 0x000fe200000010ff */
[----:B------:R3:W-:Y:S01]  /*170e0*/  STS [R9+0x10], R148 ;  /* 0x0000109409007388 */ /* 0x0007e20000000800 */
[----:B------:R-:W-:Y:S01]  /*170f0*/  FMUL.FTZ R101, R10, R101 ;  /* 0x000000650a657220 */ /* 0x000fe20000410000 */
[C---:B------:R-:W-:Y:S01]  /*17100*/  FMUL.FTZ R102, R14.reuse, R102 ;  /* 0x000000660e667220 */ /* 0x040fe20000410000 */
[----:B------:R-:W-:Y:S01]  /*17110*/  FMUL.FTZ R103, R14, R103 ;  /* 0x000000670e677220 */ /* 0x000fe20000410000 */
[----:B------:R3:W-:Y:S01]  /*17120*/  STS [R9+0x210], R150 ;  /* 0x0002109609007388 */ /* 0x0007e20000000800 */
        /* <DEDUP_REMOVED lines=12> */
[C---:B------:R-:W-:Y:S01]  /*171f0*/  FMUL.FTZ R107, R8.reuse, R107 ;  /* 0x0000006b086b7220 */ /* 0x040fe20000410000 */
[----:B------:R-:W-:Y:S01]  /*17200*/  F2FP.BF16.F32.PACK_AB R96, R97, R96 ;  /* 0x000000606160723e */ /* 0x000fe200000010ff */
[C---:B------:R-:W-:Y:S01]  /*17210*/  FMUL.FTZ R110, R8.reuse, R110 ;  /* 0x0000006e086e7220 */ /* 0x040fe20000410000 */
[----:B------:R3:W-:Y:S01]  /*17220*/  STS [R9+0x1210], R154 ;  /* 0x0012109a09007388 */ /* 0x0007e20000000800 */
[----:B------:R-:W-:Y:S01]  /*17230*/  F2FP.BF16.F32.PACK_AB R98, R99, R98 ;  /* 0x000000626362723e */ /* 0x000fe200000010ff */
[----:B------:R-:W-:Y:S01]  /*17240*/  FMUL.FTZ R111, R8, R111 ;  /* 0x0000006f086f7220 */ /* 0x000fe20000410000 */
[----:B------:R-:W-:Y:S01]  /*17250*/  F2FP.BF16.F32.PACK_AB R88, R89, R88 ;  /* 0x000000585958723e */ /* 0x000fe200000010ff */
[----:B------:R3:W-:Y:S01]  /*17260*/  STS [R15+0x20], R68 ;  /* 0x000020440f007388 */ /* 0x0007e20000000800 */
[----:B------:R-:W-:Y:S01]  /*17270*/  F2FP.BF16.F32.PACK_AB R90, R91, R90 ;  /* 0x0000005a5b5a723e */ /* 0x000fe200000010ff */
[C---:B------:R-:W-:Y:S01]  /*17280*/  FMUL.FTZ R116, R10.reuse, R116 ;  /* 0x000000740a747220 */ /* 0x040fe20000410000 */
[----:B------:R-:W-:Y:S01]  /*17290*/  FMUL.FTZ R117, R10, R117 ;  /* 0x000000750a757220 */ /* 0x000fe20000410000 */
[----:B------:R3:W-:Y:S01]  /*172a0*/  STS [R15+0x220], R70 ;  /* 0x000220460f007388 */ /* 0x0007e20000000800 */
[C---:B------:R-:W-:Y:S01]  /*172b0*/  FMUL.FTZ R118, R14.reuse, R118 ;  /* 0x000000760e767220 */ /* 0x040fe20000410000 */
        /* <DEDUP_REMOVED lines=13> */
[C---:B------:R-:W-:Y:S01]  /*17390*/  FMUL.FTZ R123, R8.reuse, R123 ;  /* 0x0000007b087b7220 */ /* 0x040fe20000410000 */
[----:B------:R3:W-:Y:S01]  /*173a0*/  STS [R15+0x1220], R74 ;  /* 0x0012204a0f007388 */ /* 0x0007e20000000800 */
[----:B------:R-:W-:Y:S01]  /*173b0*/  F2FP.BF16.F32.PACK_AB R112, R113, R112 ;  /* 0x000000707170723e */ /* 0x000fe200000010ff */
[C---:B------:R-:W-:Y:S01]  /*173c0*/  FMUL.FTZ R126, R8.reuse, R126 ;  /* 0x0000007e087e7220 */ /* 0x040fe20000410000 */
[----:B------:R-:W-:Y:S01]  /*173d0*/  F2FP.BF16.F32.PACK_AB R114, R115, R114 ;  /* 0x000000727372723e */ /* 0x000fe200000010ff */
[----:B------:R3:W-:Y:S01]  /*173e0*/  STS [R17+0x1030], R76 ;  /* 0x0010304c11007388 */ /* 0x0007e20000000800 */
[----:B------:R-:W-:Y:S01]  /*173f0*/  FMUL.FTZ R127, R8, R127 ;  /* 0x0000007f087f7220 */ /* 0x000fe20000410000 */
[----:B------:R-:W-:Y:S01]  /*17400*/  F2FP.BF16.F32.PACK_AB R104, R105, R104 ;  /* 0x000000686968723e */ /* 0x000fe200000010ff */
[C---:B------:R-:W-:Y:S01]  /*17410*/  FMUL.FTZ R144, R10.reuse, R144 ;  /* 0x000000900a907220 */ /* 0x040fe20000410000 */
[----:B------:R3:W-:Y:S01]  /*17420*/  STS [R17+0x1230], R78 ;  /* 0x0012304e11007388 */ /* 0x0007e20000000800 */
[----:B------:R-:W-:Y:S01]  /*17430*/  F2FP.BF16.F32.PACK_AB R106, R107, R106 ;  /* 0x0000006a6b6a723e */ /* 0x000fe200000010ff */
[----:B------:R-:W-:Y:S01]  /*17440*/  FMUL.FTZ R145, R10, R145 ;  /* 0x000000910a917220 */ /* 0x000fe20000410000 */
[C---:B------:R-:W-:Y:S01]  /*17450*/  FMUL.FTZ R146, R14.reuse, R146 ;  /* 0x000000920e927220 */ /* 0x040fe20000410000 */
        /* <DEDUP_REMOVED lines=14> */
[C---:B------:R-:W-:Y:S01]  /*17540*/  FMUL.FTZ R143, R8.reuse, R143 ;  /* 0x0000008f088f7220 */ /* 0x040fe20000410000 */
[----:B------:R-:W-:Y:S01]  /*17550*/  F2FP.BF16.F32.PACK_AB R128, R129, R128 ;  /* 0x000000808180723e */ /* 0x000fe200000010ff */
[----:B------:R3:W-:Y:S01]  /*17560*/  STS [R7+0x3000], R88 ;  /* 0x0030005807007388 */ /* 0x0007e20000000800 */
[----:B------:R-:W-:Y:S01]  /*17570*/  F2FP.BF16.F32.PACK_AB R130, R131, R130 ;  /* 0x000000828382723e */ /* 0x000fe200000010ff */
[C---:B------:R-:W-:Y:S01]  /*17580*/  FMUL.FTZ R138, R8.reuse, R138 ;  /* 0x0000008a088a7220 */ /* 0x040fe20000410000 */
[----:B------:R-:W-:Y:S01]  /*17590*/  FMUL.FTZ R139, R8, R139 ;  /* 0x0000008b088b7220 */ /* 0x000fe20000410000 */
[----:B------:R3:W-:Y:S01]  /*175a0*/  STS [R7+0x3200], R90 ;  /* 0x0032005a07007388 */ /* 0x0007e20000000800 */
[----:B------:R-:W-:Y:S01]  /*175b0*/  F2FP.BF16.F32.PACK_AB R120, R121, R120 ;  /* 0x000000787978723e */ /* 0x000fe200000010ff */
[----:B--2---:R-:W-:Y:S01]  /*175c0*/  UISETP.NE.AND UP1, UPT, UR4, URZ, UPT ;  /* 0x000000ff0400728c */ /* 0x004fe2000bf25270 */
[----:B------:R-:W-:Y:S01]  /*175d0*/  F2FP.BF16.F32.PACK_AB R122, R123, R122 ;  /* 0x0000007a7b7a723e */ /* 0x000fe200000010ff */
[----:B------:R3:W-:Y:S01]  /*175e0*/  STS [R9+0x3010], R92 ;  /* 0x0030105c09007388 */ /* 0x0007e20000000800 */
[----:B------:R-:W-:Y:S01]  /*175f0*/  F2FP.BF16.F32.PACK_AB R124, R125, R124 ;  /* 0x0000007c7d7c723e */ /* 0x000fe200000010ff */
[----:B------:R-:W2:Y:S01]  /*17600*/  S2UR UR4, SR_CTAID.X ;  /* 0x00000000000479c3 */ /* 0x000ea20000002500 */
[----:B------:R-:W-:Y:S01]  /*17610*/  F2FP.BF16.F32.PACK_AB R126, R127, R126 ;  /* 0x0000007e7f7e723e */ /* 0x000fe200000010ff */
[----:B------:R3:W-:Y:S01]  /*17620*/  STS [R9+0x3210], R94 ;  /* 0x0032105e09007388 */ /* 0x0007e20000000800 */
[----:B------:R-:W-:Y:S01]  /*17630*/  F2FP.BF16.F32.PACK_AB R144, R145, R144 ;  /* 0x000000909190723e */ /* 0x000fe200000010ff */
[----:B------:R-:W4:Y:S01]  /*17640*/  @P3 MUFU.LG2 R6, R6 ;  /* 0x0000000600063308 */ /* 0x000f220000000c00 */
[----:B------:R-:W-:Y:S01]  /*17650*/  F2FP.BF16.F32.PACK_AB R146, R147, R146 ;  /* 0x000000929392723e */ /* 0x000fe200000010ff */
[----:B------:R3:W-:Y:S01]  /*17660*/  STS [R15+0x2020], R100 ;  /* 0x002020640f007388 */ /* 0x0007e20000000800 */
[----:B------:R-:W-:Y:S01]  /*17670*/  F2FP.BF16.F32.PACK_AB R132, R133, R132 ;  /* 0x000000848584723e */ /* 0x000fe200000010ff */
[----:B------:R-:W1:Y:S01]  /*17680*/  @UP1 LDCU UR8, c[0x0][0x430] ;  /* 0x00008600ff0817ac */ /* 0x000e620008000800 */
[----:B------:R-:W-:Y:S01]  /*17690*/  F2FP.BF16.F32.PACK_AB R134, R135, R134 ;  /* 0x000000868786723e */ /* 0x000fe200000010ff */
[----:B------:R3:W-:Y:S01]  /*176a0*/  STS [R15+0x2220], R102 ;  /* 0x002220660f007388 */ /* 0x0007e20000000800 */
[----:B------:R-:W-:Y:S01]  /*176b0*/  F2FP.BF16.F32.PACK_AB R140, R141, R140 ;  /* 0x0000008c8d8c723e */ /* 0x000fe200000010ff */
[----:B------:R-:W2:Y:S01]  /*176c0*/  @P2 MUFU.LG2 R13, R13 ;  /* 0x0000000d000d2308 */ /* 0x000ea20000000c00 */
[----:B------:R-:W-:Y:S01]  /*176d0*/  F2FP.BF16.F32.PACK_AB R142, R143, R142 ;  /* 0x0000008e8f8e723e */ /* 0x000fe200000010ff */
[----:B------:R3:W-:Y:S01]  /*176e0*/  STS [R17+0x2030], R112 ;  /* 0x0020307011007388 */ /* 0x0007e20000000800 */
[----:B------:R-:W-:Y:S01]  /*176f0*/  F2FP.BF16.F32.PACK_AB R136, R137, R136 ;  /* 0x000000888988723e */ /* 0x000fe200000010ff */
[----:B------:R-:W-:Y:S01]  /*17700*/  UISETP.NE.AND UP0, UPT, UR10, URZ, !UP1 ;  /* 0x000000ff0a00728c */ /* 0x000fe2000cf05270 */
[----:B------:R-:W-:Y:S01]  /*17710*/  F2FP.BF16.F32.PACK_AB R138, R139, R138 ;  /* 0x0000008a8b8a723e */ /* 0x000fe200000010ff */
[----:B------:R3:W-:Y:S01]  /*17720*/  STS [R17+0x2230], R114 ;  /* 0x0022307211007388 */ /* 0x0007e20000000800 */
[----:B------:R-:W-:Y:S01]  /*17730*/  LOP3.LUT R8, R226, 0x18, RZ, 0xc0, !PT ;  /* 0x00000018e2087812 */ /* 0x000fe200078ec0ff */
[----:B------:R3:W2:Y:S01]  /*17740*/  @P1 MUFU.LG2 R4, R11 ;  /* 0x0000000b00041308 */ /* 0x0006a20000000c00 */
[----:B------:R-:W2:Y:S01]  /*17750*/  @UP1 LDCU UR15, c[0x0][0x430] ;  /* 0x00008600ff0f17ac */ /* 0x000ea20008000800 */
[----:B------:R3:W-:Y:S01]  /*17760*/  STS [R15+0x3020], R104 ;  /* 0x003020680f007388 */ /* 0x0007e20000000800 */
[----:B------:R-:W-:Y:S01]  /*17770*/  LOP3.LUT R8, R8, 0xd8, R247, 0x78, !PT ;  /* 0x000000d808087812 */ /* 0x000fe200078e78f7 */
[----:B------:R-:W-:-:S02]  /*17780*/  @UP1 UMOV UR7, 0x1 ;  /* 0x0000000100071882 */ /* 0x000fc40000000000 */
[----:B------:R3:W-:Y:S01]  /*17790*/  STS [R15+0x3220], R106 ;  /* 0x0032206a0f007388 */ /* 0x0007e20000000800 */
[----:B------:R-:W-:Y:S01]  /*177a0*/  LOP3.LUT R8, R8, 0x1f20, R247, 0xf8, !PT ;  /* 0x00001f2008087812 */ /* 0x000fe200078ef8f7 */
[----:B-1----:R-:W-:Y:S02]  /*177b0*/  @UP1 UIMAD UR13, UR8, UR9, URZ ;  /* 0x00000009080d12a4 */ /* 0x002fe4000f8e02ff */
[----:B------:R3:W-:Y:S01]  /*177c0*/  STS [R17+0x3030], R108 ;  /* 0x0030306c11007388 */ /* 0x0007e20000000800 */
[----:B------:R-:W-:Y:S01]  /*177d0*/  LEA R14, R8, UR5, 0x1 ;  /* 0x00000005080e7c11 */ /* 0x000fe2000f8e08ff */
[----:B------:R-:W-:Y:S02]  /*177e0*/  USHF.R.S32.HI UR5, URZ, 0x1f, UR18 ;  /* 0x0000001fff057899 */ /* 0x000fe40008011412 */
        /* <DEDUP_REMOVED lines=17> */
[----:B--2-4-:R-:W-:Y:S05]  /*17900*/  BRA.U UP1, `(.L_x_396) ;  /* 0x0000000101207547 */ /* 0x014fea000b800000 */
[----:B------:R-:W-:Y:S01]  /*17910*/  UISETP.NE.AND UP1, UPT, UR10, URZ, UPT ;  /* 0x000000ff0a00728c */ /* 0x000fe2000bf25270 */
[----:B------:R-:W1:Y:S10]  /*17920*/  LDCU UR8, c[0x0][0x3e0] ;  /* 0x00007c00ff0877ac */ /* 0x000e740008000800 */
[----:B------:R-:W1:Y:S01]  /*17930*/  @UP1 LDCU UR7, c[0x0][0x454] ;  /* 0x00008a80ff0717ac */ /* 0x000e620008000800 */
[----:B------:R-:W-:Y:S01]  /*17940*/  @UP1 UMOV UR15, 0x1 ;  /* 0x00000001000f1882 */ /* 0x000fe20000000000 */
[----:B------:R-:W2:Y:S01]  /*17950*/  @UP1 LDCU UR13, c[0x0][0x454] ;  /* 0x00008a80ff0d17ac */ /* 0x000ea20008000800 */
[----:B------:R-:W-:Y:S01]  /*17960*/  @!UP1 UMOV UR15, 0x1 ;  /* 0x00000001000f9882 */ /* 0x000fe20000000000 */
[----:B-1----:R-:W-:-:S02]  /*17970*/  @UP1 UIMAD UR7, UR7, UR8, URZ ;  /* 0x00000008070712a4 */ /* 0x002fc4000f8e02ff */
[----:B--2---:R-:W-:-:S12]  /*17980*/  @!UP1 UIMAD UR7, UR9, UR8, URZ ;  /* 0x00000008090792a4 */ /* 0x004fd8000f8e02ff */
.L_x_396:
[----:B------:R-:W-:Y:S01]  /*17990*/  BAR.SYNC.DEFER_BLOCKING 0x0 ;  /* 0x0000000000007b1d */ /* 0x000fe20000010000 */
[----:B---3--:R-:W-:Y:S01]  /*179a0*/  @P3 FMUL.FTZ R17, R6, 0.69314718246459960938 ;  /* 0x3f31721806113820 */ /* 0x008fe20000410000 */
        /* <DEDUP_REMOVED lines=68> */
.L_x_398:
[----:B------:R-:W-:Y:S05]  /*17df0*/  BSYNC.RECONVERGENT B0 ;  /* 0x0000000000007941 */ /* 0x000fea0003800200 */
.L_x_397:
[----:B------:R-:W2:Y:S01]  /*17e00*/  LDCU.64 UR4, c[0x0][0x410] ;  /* 0x00008200ff0477ac */ /* 0x000ea20008000a00 */
[----:B-1----:R-:W-:Y:S01]  /*17e10*/  IADD3 R4, P0, PT, R246, UR16, RZ ;  /* 0x00000010f6047c10 */ /* 0x002fe2000ff1e0ff */
[----:B------:R1:W3:Y:S01]  /*17e20*/  LDS.128 R20, [R14] ;  /* 0x000000000e147984 */ /* 0x0002e20000000c00 */
[C---:B------:R-:W-:Y:S01]  /*17e30*/  ISETP.GE.AND P3, PT, R226.reuse, UR14, PT ;  /* 0x0000000ee2007c0c */ /* 0x040fe2000bf66270 */
[----:B------:R-:W-:Y:S01]  /*17e40*/  VIADD R0, R226, 0x20 ;  /* 0x00000020e2007836 */ /* 0x000fe20000000000 */
[----:B------:R-:W-:Y:S01]  /*17e50*/  MOV R227, RZ ;  /* 0x000000ff00e37202 */ /* 0x000fe20000000f00 */
[----:B------:R-:W-:Y:S01]  /*17e60*/  IMAD.X R5, RZ, RZ, UR12, P0 ;  /* 0x0000000cff057e24 */ /* 0x000fe200080e06ff */
[----:B------:R1:W4:Y:S01]  /*17e70*/  LDS.128 R16, [R14+0x2000] ;  /* 0x002000000e107984 */ /* 0x0003220000000c00 */
[----:B------:R-:W-:Y:S01]  /*17e80*/  BSSY.RECONVERGENT B0, `(.L_x_399) ;  /* 0x000001d000007945 */ /* 0x000fe20003800200 */
[----:B------:R-:W-:Y:S01]  /*17e90*/  ISETP.GE.AND P2, PT, R0, UR14, PT ;  /* 0x0000000e00007c0c */ /* 0x000fe2000bf46270 */
[----:B------:R-:W-:-:S04]  /*17ea0*/  IMAD.WIDE.U32 R2, R15, 0x80, R226 ;  /* 0x000000800f027825 */ /* 0x000fc800078e00e2 */
[C---:B------:R-:W-:Y:S01]  /*17eb0*/  VIADD R0, R226.reuse, 0x40 ;  /* 0x00000040e2007836 */ /* 0x040fe20000000000 */
[----:B------:R-:W-:Y:S02]  /*17ec0*/  IADD3 R226, PT, PT, R226, 0x60, RZ ;  /* 0x00000060e2e27810 */ /* 0x000fe40007ffe0ff */
[----:B--2---:R-:W-:Y:S01]  /*17ed0*/  MOV R12, UR4 ;  /* 0x00000004000c7c02 */ /* 0x004fe20008000f00 */
[----:B------:R-:W-:Y:S01]  /*17ee0*/  IMAD.U32 R25, RZ, RZ, UR5 ;  /* 0x00000005ff197e24 */ /* 0x000fe2000f8e00ff */
[----:B------:R-:W-:Y:S02]  /*17ef0*/  ISETP.GE.AND P1, PT, R0, UR14, PT ;  /* 0x0000000e00007c0c */ /* 0x000fe4000bf26270 */
        /* <DEDUP_REMOVED lines=8> */
[----:B------:R-:W4:Y:S01]  /*17f80*/  LDCU.64 UR4, c[0x0][0x3f0] ;  /* 0x00007e00ff0477ac */ /* 0x000f220008000a00 */
[----:B-----5:R-:W-:Y:S02]  /*17f90*/  IMAD R15, R3, UR6, RZ ;  /* 0x00000006030f7c24 */ /* 0x020fe4000f8e02ff */
[----:B------:R-:W-:Y:S01]  /*17fa0*/  IMAD.WIDE.U32 R26, R2, UR6, R24 ;  /* 0x00000006021a7c25 */ /* 0x000fe2000f8e0018 */
[----:B---3--:R-:W-:-:S03]  /*17fb0*/  ISETP.GE.AND P5, PT, R246, UR8, PT ;  /* 0x00000008f6007c0c */ /* 0x008fc6000bfa6270 */
[----:B------:R-:W-:Y:S01]  /*17fc0*/  IMAD R0, R2, UR7, R15 ;  /* 0x0000000702007c24 */ /* 0x000fe2000f8e020f */
[----:B------:R-:W-:Y:S02]  /*17fd0*/  ISETP.GE.AND P4, PT, R245, UR8, PT ;  /* 0x00000008f5007c0c */ /* 0x000fe4000bf86270 */
[----:B------:R-:W-:Y:S01]  /*17fe0*/  ISETP.GE.AND P3, PT, R244, UR8, PT ;  /* 0x00000008f4007c0c */ /* 0x000fe2000bf66270 */
[----:B------:R-:W-:Y:S01]  /*17ff0*/  IMAD.IADD R0, R0, 0x1, R27 ;  /* 0x0000000100007824 */ /* 0x000fe200078e021b */
[----:B----4-:R-:W-:-:S04]  /*18000*/  LEA R28, P6, R26, UR4, 0x1 ;  /* 0x000000041a1c7c11 */ /* 0x010fc8000f8c08ff */
[----:B------:R-:W-:-:S05]  /*18010*/  LEA.HI.X R29, R26, UR5, R0, 0x1, P6 ;  /* 0x000000051a1d7c11 */ /* 0x000fca000b0f0c00 */
[----:B------:R3:W-:Y:S04]  /*18020*/  @!P5 STG.E.128 desc[UR24][R28.64], R20 ;  /* 0x000000141c00d986 */ /* 0x0007e8000c101d18 */
[----:B------:R3:W-:Y:S04]  /*18030*/  @!P4 STG.E.128 desc[UR24][R28.64+0x40], R16 ;  /* 0x000040101c00c986 */ /* 0x0007e8000c101d18 */
[----:B--2---:R3:W-:Y:S02]  /*18040*/  @!P3 STG.E.128 desc[UR24][R28.64+0x80], R4 ;  /* 0x000080041c00b986 */ /* 0x0047e4000c101d18 */
.L_x_400:
[----:B------:R-:W-:Y:S05]  /*18050*/  BSYNC.RECONVERGENT B0 ;  /* 0x0000000000007941 */ /* 0x000fea0003800200 */
.L_x_399:
[----:B---3--:R3:W1:Y:S01]  /*18060*/  LDS.128 R20, [R14+0x800] ;  /* 0x000800000e147984 */ /* 0x0086620000000c00 */
        /* <DEDUP_REMOVED lines=8> */
[----:B------:R-:W3:Y:S02]  /*180f0*/  LDCU UR8, c[0x0][0x440] ;  /* 0x00008800ff0877ac */ /* 0x000ee40008000800 */
[----:B------:R-:W-:Y:S01]  /*18100*/  IMAD.X R0, RZ, RZ, R3, P2 ;  /* 0x000000ffff007224 */ /* 0x000fe200010e0603 */
[----:B------:R-:W1:Y:S03]  /*18110*/  LDCU.64 UR4, c[0x0][0x3f0] ;  /* 0x00007e00ff0477ac */ /* 0x000e660008000a00 */
[----:B-----5:R-:W-:-:S02]  /*18120*/  IMAD R0, R0, UR6, RZ ;  /* 0x0000000600007c24 */ /* 0x020fc4000f8e02ff */
        /* <DEDUP_REMOVED lines=11> */
.L_x_402:
[----:B------:R-:W-:Y:S05]  /*181e0*/  BSYNC.RECONVERGENT B0 ;  /* 0x0000000000007941 */ /* 0x000fea0003800200 */
.L_x_401:
[----:B-1----:R1:W1:Y:S01]  /*181f0*/  LDS.128 R20, [R14+0x1000] ;  /* 0x001000000e147984 */ /* 0x0022620000000c00 */
[----:B------:R-:W-:Y:S03]  /*18200*/  BSSY.RECONVERGENT B0, `(.L_x_403) ;  /* 0x0000017000007945 */ /* 0x000fe60003800200 */
[----:B----4-:R4:W1:Y:S04]  /*18210*/  LDS.128 R16, [R14+0x3000] ;  /* 0x003000000e107984 */ /* 0x0108680000000c00 */
        /* <DEDUP_REMOVED lines=8> */
[----:B------:R-:W4:Y:S03]  /*182a0*/  LDCU.64 UR4, c[0x0][0x3f0] ;  /* 0x00007e00ff0477ac */ /* 0x000f260008000a00 */
[----:B-----5:R-:W-:-:S02]  /*182b0*/  IMAD R0, R0, UR6, RZ ;  /* 0x0000000600007c24 */ /* 0x020fc4000f8e02ff */
        /* <DEDUP_REMOVED lines=8> */
[----:B-1----:R1:W-:Y:S04]  /*18340*/  @!P3 STG.E.128 desc[UR24][R28.64], R20 ;  /* 0x000000141c00b986 */ /* 0x0023e8000c101d18 */
[----:B------:R1:W-:Y:S04]  /*18350*/  @!P2 STG.E.128 desc[UR24][R28.64+0x40], R16 ;  /* 0x000040101c00a986 */ /* 0x0003e8000c101d18 */
[----:B--2---:R1:W-:Y:S02]  /*18360*/  @!P1 STG.E.128 desc[UR24][R28.64+0x80], R4 ;  /* 0x000080041c009986 */ /* 0x0043e4000c101d18 */
.L_x_404:
[----:B------:R-:W-:Y:S05]  /*18370*/  BSYNC.RECONVERGENT B0 ;  /* 0x0000000000007941 */ /* 0x000fea0003800200 */
.L_x_403:
[----:B-12---:R1:W2:Y:S01]  /*18380*/  LDS.128 R4, [R14+0x3800] ;  /* 0x003800000e047984 */ /* 0x0062a20000000c00 */
[----:B------:R-:W-:Y:S05]  /*18390*/  @P0 EXIT ;  /* 0x000000000000094d */ /* 0x000fea0003800000 */
[----:B------:R-:W5:Y:S01]  /*183a0*/  LDCU.64 UR6, c[0x0][0x408] ;  /* 0x00008100ff0677ac */ /* 0x000f620008000a00 */
[----:B------:R1:W1:Y:S01]  /*183b0*/  LDS.128 R16, [R14+0x5800] ;  /* 0x005800000e107984 */ /* 0x0002620000000c00 */
[----:B------:R-:W-:Y:S01]  /*183c0*/  IADD3 R0, P0, PT, R2, 0x60, RZ ;  /* 0x0000006002007810 */ /* 0x000fe20007f1e0ff */
[----:B------:R-:W-:Y:S01]  /*183d0*/  IMAD.MOV.U32 R13, RZ, RZ, R25 ;  /* 0x000000ffff0d7224 */ /* 0x000fe200078e0019 */
[----:B------:R-:W3:Y:S03]  /*183e0*/  LDCU UR8, c[0x0][0x440] ;  /* 0x00008800ff0877ac */ /* 0x000ee60008000800 */
        /* <DEDUP_REMOVED lines=12> */
[----:B--2---:R3:W-:Y:S01]  /*184b0*/  @!P1 STG.E.128 desc[UR24][R2.64+0x40], R4 ;  /* 0x0000400402009986 */ /* 0x0047e2000c101d18 */
[----:B-1----:R-:W-:Y:S05]  /*184c0*/  @P0 EXIT ;  /* 0x000000000000094d */ /* 0x002fea0003800000 */
[----:B------:R-:W-:Y:S01]  /*184d0*/  STG.E.128 desc[UR24][R2.64+0x80], R16 ;  /* 0x0000801002007986 */ /* 0x000fe2000c101d18 */
[----:B------:R-:W-:Y:S05]  /*184e0*/  EXIT ;  /* 0x000000000000794d */ /* 0x000fea0003800000 */
.L_x_405:
        /* <DEDUP_REMOVED lines=9> */
.L_x_1267:


//--------------------- .text._ZN5flash16flash_fwd_kernelI23Flash_fwd_kernel_traitsILi96ELi128ELi64ELi4ELb0ELb0EN7cutlass10bfloat16_tE19Flash_kernel_traitsILi96ELi128ELi64ELi4ES3_EELb1ELb1ELb0ELb0ELb1ELb1ELb0ELb0EEEvNS_16Flash_fwd_paramsE --------------------------
	.section	.text._ZN5flash16flash_fwd_kernelI23Flash_fwd_kernel_traitsILi96ELi128ELi64ELi4ELb0ELb0EN7cutlass10bfloat16_tE19Flash_kernel_traitsILi96ELi128ELi64ELi4ES3_EELb1ELb1ELb0ELb0ELb1ELb1ELb0ELb0EEEvNS_16Flash_fwd_paramsE,"ax",@progbits
	.align	128
        .global         _ZN5flash16flash_fwd_kernelI23Flash_fwd_kernel_traitsILi96ELi128ELi64ELi4ELb0ELb0EN7cutlass10bfloat16_tE19Flash_kernel_traitsILi96ELi128ELi64ELi4ES3_EELb1ELb1ELb0ELb0ELb1ELb1ELb0ELb0EEEvNS_16Flash_fwd_paramsE
        .type           _ZN5flash16flash_fwd_kernelI23Flash_fwd_kernel_traitsILi96ELi128ELi64ELi4ELb0ELb0EN7cutlass10bfloat16_tE19Flash_kernel_traitsILi96ELi128ELi64ELi4ES3_EELb1ELb1ELb0ELb0ELb1ELb1ELb0ELb0EEEvNS_16Flash_fwd_paramsE,@function
        .size           _ZN5flash16flash_fwd_kernelI23Flash_fwd_kernel_traitsILi96ELi128ELi64ELi4ELb0ELb0EN7cutlass10bfloat16_tE19Flash_kernel_traitsILi96ELi128ELi64ELi4ES3_EELb1ELb1ELb0ELb0ELb1ELb1ELb0ELb0EEEvNS_16Flash_fwd_paramsE,(.L_x_1268 - _ZN5flash16flash_fwd_kernelI23Flash_fwd_kernel_traitsILi96ELi128ELi64ELi4ELb0ELb0EN7cutlass10bfloat16_tE19Flash_kernel_traitsILi96ELi128ELi64ELi4ES3_EELb1ELb1ELb0ELb0ELb1ELb1ELb0ELb0EEEvNS_16Flash_fwd_paramsE)
        .other          _ZN5flash16flash_fwd_kernelI23Flash_fwd_kernel_traitsILi96ELi128ELi64ELi4ELb0ELb0EN7cutlass10bfloat16_tE19Flash_kernel_traitsILi96ELi128ELi64ELi4ES3_EELb1ELb1ELb0ELb0ELb1ELb1ELb0ELb0EEEvNS_16Flash_fwd_paramsE,@"STO_CUDA_ENTRY STV_DEFAULT"
_ZN5flash16flash_fwd_kernelI23Flash_fwd_kernel_traitsILi96ELi128ELi64ELi4ELb0ELb0EN7cutlass10bfloat16_tE19Flash_kernel_traitsILi96ELi128ELi64ELi4ES3_EELb1ELb1ELb0ELb0ELb1ELb1ELb0ELb0EEEvNS_16Flash_fwd_paramsE:
.text._ZN5flash16flash_fwd_kernelI23Flash_fwd_kernel_traitsILi96ELi128ELi64ELi4ELb0ELb0EN7cutlass10bfloat16_tE19Flash_kernel_traitsILi96ELi128ELi64ELi4ES3_EELb1ELb1ELb0ELb0ELb1ELb1ELb0ELb0EEEvNS_16Flash_fwd_paramsE:
[----:B------:R-:W1:Y:S01]  /*0000*/  LDC R1, c[0x0][0x37c] ;  /* 0x0000df00ff017b82 */ /* 0x000e620000000800 */
[----:B------:R-:W2:Y:S07]  /*0010*/  LDCU.U8 UR4, c[0x0][0x524] ;  /* 0x0000a480ff0477ac */ /* 0x000eae0008000000 */
[----:B------:R-:W3:Y:S01]  /*0020*/  LDC R134, c[0x0][0x518] ;  /* 0x00014600ff867b82 */ /* 0x000ee20000000800 */
[----:B-1----:R-:W-:Y:S01]  /*0030*/  VIADD R1, R1, 0xffffffe8 ;  /* 0xffffffe801017836 */ /* 0x002fe20000000000 */
[----:B------:R-:W1:Y:S01]  /*0040*/  LDCU.64 UR26, c[0x0][0x510] ;  /* 0x0000a200ff1a77ac */ /* 0x000e620008000a00 */
[----:B------:R-:W4:Y:S05]  /*0050*/  LDCU.64 UR28, c[0x0][0x358] ;  /* 0x00006b00ff1c77ac */ /* 0x000f2a0008000a00 */
[----:B------:R-:W3:Y:S01]  /*0060*/  LDC R59, c[0x0][0x51c] ;  /* 0x00014700ff3b7b82 */ /* 0x000ee20000000800 */
[----:B------:R-:W3:Y:S01]  /*0070*/  S2R R132, SR_CTAID.X ;  /* 0x0000000000847919 */ /* 0x000ee20000002500 */
[----:B------:R-:W3:Y:S06]  /*0080*/  S2R R138, SR_CTAID.Y ;  /* 0x00000000008a7919 */ /* 0x000eec0000002600 */
[----:B------:R-:W3:Y:S01]  /*0090*/  LDC.64 R2, c[0x0][0x478] ;  /* 0x00011e00ff027b82 */ /* 0x000ee20000000a00 */
[----:B--2---:R-:W-:Y:S01]  /*00a0*/  ISETP.NE.AND P3, PT, RZ, UR4, PT ;  /* 0x00000004ff007c0c */ /* 0x004fe2000bf65270 */
[----:B-1----:R-:W-:-:S02]  /*00b0*/  IMAD.U32 R8, RZ, RZ, UR26 ;  /* 0x0000001aff087e24 */ /* 0x002fc4000f8e00ff */
[----:B------:R-:W-:Y:S01]  /*00c0*/  IMAD.U32 R9, RZ, RZ, UR27 ;  /* 0x0000001bff097e24 */ /* 0x000fe2000f8e00ff */
[----:B------:R-:W1:Y:S03]  /*00d0*/  S2R R135, SR_CTAID.Z ;  /* 0x0000000000877919 */ /* 0x000e660000002700 */
[----:B------:R-:W2:Y:S06]  /*00e0*/  LDC.64 R4, c[0x0][0x470] ;  /* 0x00011c00ff047b82 */ /* 0x000eac0000000a00 */
[----:B----4-:R-:W4:Y:S01]  /*00f0*/  @P3 LDG.E.64 R8, desc[UR28][R8.64] ;  /* 0x0000001c08083981 */ /* 0x010f22000c1e1b00 */
[----:B---3--:R-:W-:Y:S01]  /*0100*/  @P3 IMAD.MOV.U32 R58, RZ, RZ, R134 ;  /* 0x000000ffff3a3224 */ /* 0x008fe200078e0086 */
[----:B------:R-:W3:Y:S04]  /*0110*/  LDC R133, c[0x0][0x434] ;  /* 0x00010d00ff857b82 */ /* 0x000ee80000000800 */
[----:B------:R-:W3:Y:S01]  /*0120*/  @P3 LDG.E.64 R6, desc[UR28][R58.64] ;  /* 0x0000001c3a063981 */ /* 0x000ee2000c1e1b00 */
[----:B------:R-:W-:Y:S01]  /*0130*/  IMAD.MOV.U32 R21, RZ, RZ, RZ ;  /* 0x000000ffff157224 */ /* 0x000fe200078e00ff */
[----:B------:R-:W1:Y:S01]  /*0140*/  S2R R184, SR_TID.X ;  /* 0x0000000000b87919 */ /* 0x000e620000002100 */
[----:B------:R-:W-:-:S04]  /*0150*/  ISETP.NE.U32.AND P1, PT, R2, RZ, PT ;  /* 0x000000ff0200720c */ /* 0x000fc80003f25070 */
[----:B------:R-:W-:Y:S02]  /*0160*/  ISETP.NE.AND.EX P1, PT, R3, RZ, PT, P1 ;  /* 0x000000ff0300720c */ /* 0x000fe40003f25310 */
[----:B------:R-:W3:Y:S01]  /*0170*/  @P3 LDC R3, c[0x0][0x520] ;  /* 0x00014800ff033b82 */ /* 0x000ee20000000800 */
[----:B--2---:R-:W-:-:S04]  /*0180*/  ISETP.NE.U32.AND P2, PT, R4, RZ, PT ;  /* 0x000000ff0400720c */ /* 0x004fc80003f45070 */
[----:B------:R-:W-:Y:S02]  /*0190*/  ISETP.NE.AND.EX P2, PT, R5, RZ, PT, P2 ;  /* 0x000000ff0500720c */ /* 0x000fe40003f45320 */
[----:B-1----:R-:W-:-:S04]  /*01a0*/  LOP3.LUT R11, R135, R132, R138, 0xfe, !PT ;  /* 0x00000084870b7212 */ /* 0x002fc800078efe8a */
[----:B------:R-:W1:Y:S01]  /*01b0*/  @P1 LDC.64 R4, c[0x0][0x478] ;  /* 0x00011e00ff041b82 */ /* 0x000e620000000a00 */
[----:B------:R-:W-:-:S07]  /*01c0*/  LOP3.LUT P4, RZ, R11, R184, RZ, 0xfc, !PT ;  /* 0x000000b80bff7212 */ /* 0x000fce000788fcff */
[----:B------:R-:W2:Y:S08]  /*01d0*/  @P2 LDC.64 R10, c[0x0][0x470] ;  /* 0x00011c00ff0a2b82 */ /* 0x000eb00000000a00 */
[----:B------:R-:W1:Y:S01]  /*01e0*/  @!P4 LDC.64 R12, c[0x0][0x528] ;  /* 0x00014a00ff0ccb82 */ /* 0x000e620000000a00 */
[----:B------:R-:W-:Y:S02]  /*01f0*/  IMAD.SHL.U32 R140, R132, 0x80, RZ ;  /* 0x00000080848c7824 */ /* 0x000fe400078e00ff */
[----:B--2---:R-:W-:Y:S01]  /*0200*/  @P2 IMAD.WIDE.U32 R10, R138, 0x4, R10 ;  /* 0x000000048a0a2825 */ /* 0x004fe200078e000a */
[----:B----4-:R-:W-:-:S02]  /*0210*/  @P3 R2UR UR26, R8 ;  /* 0x00000000081a32ca */ /* 0x010fc400000e0000 */
[----:B------:R-:W-:Y:S02]  /*0220*/  @P3 R2UR UR27, R9 ;  /* 0x00000000091b32ca */ /* 0x000fe400000e0000 */
[----:B---3--:R-:W-:Y:S02]  /*0230*/  @P3 IADD3 R134, P0, PT, R6, R3, RZ ;  /* 0x0000000306863210 */ /* 0x008fe40007f1e0ff */
[----:B------:R-:W2:Y:S03]  /*0240*/  @!P1 LDC.64 R2, c[0x0][0x438] ;  /* 0x00010e00ff029b82 */ /* 0x000ea60000000a00 */
[----:B------:R-:W-:-:S04]  /*0250*/  @P3 IMAD.X R59, RZ, RZ, R7, P0 ;  /* 0x000000ffff3b3224 */ /* 0x000fc800000e0607 */
[----:B------:R-:W-:Y:S02]  /*0260*/  IMAD.U32 R8, RZ, RZ, UR26 ;  /* 0x0000001aff087e24 */ /* 0x000fe4000f8e00ff */
[----:B------:R-:W-:Y:S02]  /*0270*/  IMAD.U32 R9, RZ, RZ, UR27 ;  /* 0x0000001bff097e24 */ /* 0x000fe4000f8e00ff */
[----:B-1----:R-:W-:Y:S02]  /*0280*/  @P1 IMAD.WIDE.U32 R6, R138, 0x4, R4 ;  /* 0x000000048a061825 */ /* 0x002fe400078e0004 */
[----:B------:R-:W1:Y:S01]  /*0290*/  @!P1 LDC.64 R4, c[0x0][0x488] ;  /* 0x00012200ff049b82 */ /* 0x000e620000000a00 */
[----:B------:R3:W-:Y:S02]  /*02a0*/  @!P4 STG.E.64 desc[UR28][R12.64], R8 ;  /* 0x000000080c00c986 */ /* 0x0007e4000c101b1c */
[----:B---3--:R-:W-:Y:S02]  /*02b0*/  @!P4 IMAD.MOV.U32 R8, RZ, RZ, R134 ;  /* 0x000000ffff08c224 */ /* 0x008fe400078e0086 */
[----:B------:R-:W-:-:S05]  /*02c0*/  @!P4 IMAD.MOV.U32 R9, RZ, RZ, R59 ;  /* 0x000000ffff09c224 */ /* 0x000fca00078e003b */
[----:B------:R3:W-:Y:S04]  /*02d0*/  @!P4 STG.E.64 desc[UR28][R12.64+0x8], R8 ;  /* 0x000008080c00c986 */ /* 0x0007e8000c101b1c */
[----:B------:R3:W5:Y:S04]  /*02e0*/  @P1 LDG.E R58, desc[UR28][R6.64] ;  /* 0x0000001c063a1981 */ /* 0x000768000c1e1900 */
[----:B------:R3:W5:Y:S01]  /*02f0*/  @P2 LDG.E R21, desc[UR28][R10.64] ;  /* 0x0000001c0a152981 */ /* 0x000762000c1e1900 */
[----:B------:R-:W-:Y:S02]  /*0300*/  ISETP.GE.AND P2, PT, R140, R133, PT ;  /* 0x000000858c00720c */ /* 0x000fe40003f46270 */
[----:B-1----:R-:W-:-:S04]  /*0310*/  @!P1 ISETP.NE.U32.AND P0, PT, R4, RZ, PT ;  /* 0x000000ff0400920c */ /* 0x002fc80003f05070 */
[----:B------:R-:W-:-:S07]  /*0320*/  @!P1 ISETP.NE.AND.EX P0, PT, R5, RZ, PT, P0 ;  /* 0x000000ff0500920c */ /* 0x000fce0003f05300 */
[----:B--2---:R-:W-:Y:S06]  /*0330*/  @P2 EXIT ;  /* 0x000000000000294d */ /* 0x004fec0003800000 */
[----:B------:R-:W1:Y:S01]  /*0340*/  LDCU UR25, c[0x0][0x508] ;  /* 0x0000a100ff1977ac */ /* 0x000e620008000800 */
[----:B------:R-:W-:Y:S01]  /*0350*/  @!P1 SEL R3, R3, RZ, P0 ;  /* 0x000000ff03039207 */ /* 0x000fe20000000000 */
[--C-:B-----5:R-:W-:Y:S02]  /*0360*/  @P1 IMAD.IADD R58, R58, 0x1, -R21.reuse ;  /* 0x000000013a3a1824 */ /* 0x120fe400078e0a15 */
[----:B------:R-:W-:Y:S01]  /*0370*/  VIADD R0, R132, 0x1 ;  /* 0x0000000184007836 */ /* 0x000fe20000000000 */
[----:B------:R-:W-:-:S03]  /*0380*/  @!P1 IADD3 R58, PT, PT, R3, R2, -R21 ;  /* 0x00000002033a9210 */ /* 0x000fc60007ffe815 */
[----:B------:R-:W-:Y:S02]  /*0390*/  IMAD R0, R0, 0x80, -R133 ;  /* 0x0000008000007824 */ /* 0x000fe400078e0a85 */
[----:B------:R-:W-:-:S05]  /*03a0*/  VIADD R5, R58, 0x3f ;  /* 0x0000003f3a057836 */ /* 0x000fca0000000000 */
[----:B------:R-:W-:Y:S02]  /*03b0*/  SHF.R.S32.HI R2, RZ, 0x1f, R5 ;  /* 0x0000001fff027819 */ /* 0x000fe40000011405 */
[----:B-1----:R-:W-:Y:S02]  /*03c0*/  IADD3 R3, PT, PT, R5, UR25, R0 ;  /* 0x0000001905037c10 */ /* 0x002fe4000fffe000 */
[----:B------:R-:W-:Y:S02]  /*03d0*/  LEA.HI R2, R2, R5, RZ, 0x6 ;  /* 0x0000000502027211 */ /* 0x000fe400078f30ff */
[----:B------:R-:W-:Y:S02]  /*03e0*/  SHF.R.S32.HI R0, RZ, 0x1f, R3 ;  /* 0x0000001fff007819 */ /* 0x000fe40000011403 */
[----:B------:R-:W-:Y:S02]  /*03f0*/  SHF.R.S32.HI R2, RZ, 0x6, R2 ;  /* 0x00000006ff027819 */ /* 0x000fe40000011402 */
[----:B------:R-:W-:-:S04]  /*0400*/  LEA.HI R0, R0, R3, RZ, 0x6 ;  /* 0x0000000300007211 */ /* 0x000fc800078f30ff */
[----:B------:R-:W-:-:S04]  /*0410*/  SHF.R.S32.HI R3, RZ, 0x6, R0 ;  /* 0x00000006ff037819 */ /* 0x000fc80000011400 */
[----:B------:R-:W-:-:S04]  /*0420*/  VIMNMX R2, PT, PT, R2, R3, PT ;  /* 0x0000000302027248 */ /* 0x000fc80003fe0100 */
[----:B------:R-:W-:-:S13]  /*0430*/  R2UR UR24, R2 ;  /* 0x00000000021872ca */ /* 0x000fda00000e0000 */
[----:B------:R-:W-:-:S09]  /*0440*/  UISETP.GT.AND UP0, UPT, UR24, URZ, UPT ;  /* 0x000000ff1800728c */ /* 0x000fd2000bf04270 */
[----:B------:R-:W-:Y:S05]  /*0450*/  BRA.U UP0, `(.L_x_406) ;  /* 0x0000000500f07547 */ /* 0x000fea000b800000 */
[----:B------:R-:W1:Y:S01]  /*0460*/  LDCU.U8 UR4, c[0x0][0x549] ;  /* 0x0000a920ff0477ac */ /* 0x000e620008000000 */
[----:B------:R-:W2:Y:S01]  /*0470*/  LDC.64 R4, c[0x0][0x400] ;  /* 0x00010000ff047b82 */ /* 0x000ea20000000a00 */
[----:B---3--:R-:W-:Y:S01]  /*0480*/  IMAD.SHL.U32 R10, R184, 0x8, RZ ;  /* 0x00000008b80a7824 */ /* 0x008fe200078e00ff */
        /* <DEDUP_REMOVED lines=17> */
.L_x_407:
        /* <DEDUP_REMOVED lines=71> */
.L_x_409:
[----:B------:R-:W-:Y:S05]  /*0a10*/  BSYNC.RECONVERGENT B0 ;  /* 0x0000000000007941 */ /* 0x000fea0003800200 */
.L_x_408:
        /* <DEDUP_REMOVED lines=10> */
.L_x_411:
[----:B------:R-:W-:Y:S05]  /*0ac0*/  BSYNC.RECONVERGENT B0 ;  /* 0x0000000000007941 */ /* 0x000fea0003800200 */
.L_x_410:
        /* <DEDUP_REMOVED lines=10> */
.L_x_413:
[----:B------:R-:W-:Y:S05]  /*0b70*/  BSYNC.RECONVERGENT B0 ;  /* 0x0000000000007941 */ /* 0x000fea0003800200 */
.L_x_412:
        /* <DEDUP_REMOVED lines=10> */
.L_x_406:
[----:B------:R-:W1:Y:S01]  /*0c20*/  LDC R2, c[0x0][0x3e8] ;  /* 0x0000fa00ff027b82 */ /* 0x000e620000000800 */
[----:B---3--:R-:W-:Y:S01]  /*0c30*/  IMAD.MOV.U32 R6, RZ, RZ, RZ ;  /* 0x000000ffff067224 */ /* 0x008fe200078e00ff */
[----:B------:R-:W2:Y:S01]  /*0c40*/  LDCU.128 UR4, c[0x0][0x3b0] ;  /* 0x00007600ff0477ac */ /* 0x000ea20008000c00 */
[----:B------:R-:W-:Y:S01]  /*0c50*/  IMAD.SHL.U32 R57, R184, 0x8, RZ ;  /* 0x00000008b8397824 */ /* 0x000fe200078e00ff */
[--C-:B------:R-:W-:Y:S01]  /*0c60*/  SHF.R.U32.HI R136, RZ, 0x2, R184.reuse ;  /* 0x00000002ff887819 */ /* 0x100fe200000116b8 */
[----:B------:R-:W-:Y:S01]  /*0c70*/  IMAD.MOV.U32 R11, RZ, RZ, RZ ;  /* 0x000000ffff0b7224 */ /* 0x000fe200078e00ff */
[----:B------:R-:W3:Y:S01]  /*0c80*/  LDCU.128 UR20, c[0x0][0x3a0] ;  /* 0x00007400ff1477ac */ /* 0x000ee20008000c00 */
[----:B------:R-:W-:Y:S01]  /*0c90*/  IMAD.U32 R56, RZ, RZ, UR24 ;  /* 0x00000018ff387e24 */ /* 0x000fe2000f8e00ff */
[----:B------:R-:W-:Y:S01]  /*0ca0*/  LOP3.LUT R10, R57, 0x18, RZ, 0xc0, !PT ;  /* 0x00000018390a7812 */ /* 0x000fe200078ec0ff */
[----:B------:R-:W-:Y:S01]  /*0cb0*/  IMAD.MOV.U32 R137, RZ, RZ, RZ ;  /* 0x000000ffff897224 */ /* 0x000fe200078e00ff */
[----:B------:R-:W4:Y:S01]  /*0cc0*/  LDCU.128 UR16, c[0x0][0x3d0] ;  /* 0x00007a00ff1077ac */ /* 0x000f220008000c00 */
[----:B------:R-:W-:Y:S01]  /*0cd0*/  VIADD R56, R56, 0xffffffff ;  /* 0xffffffff38387836 */ /* 0x000fe20000000000 */
[----:B------:R-:W-:Y:S01]  /*0ce0*/  SHF.R.U32.HI R186, RZ, 0x1, R184 ;  /* 0x00000001ffba7819 */ /* 0x000fe200000116b8 */
[C---:B------:R-:W-:Y:S01]  /*0cf0*/  IMAD.SHL.U32 R185, R184.reuse, 0x4, RZ ;  /* 0x00000004b8b97824 */ /* 0x040fe200078e00ff */
[----:B------:R-:W5:Y:S01]  /*0d00*/  LDCU.128 UR12, c[0x0][0x390] ;  /* 0x00007200ff0c77ac */ /* 0x000f620008000c00 */
[C---:B------:R-:W-:Y:S01]  /*0d10*/  IMAD.SHL.U32 R39, R184.reuse, 0x20, RZ ;  /* 0x00000020b8277824 */ /* 0x040fe200078e00ff */
[C---:B------:R-:W-:Y:S01]  /*0d20*/  LOP3.LUT P6, RZ, R184.reuse, 0x4, RZ, 0xc0, !PT ;  /* 0x00000004b8ff7812 */ /* 0x040fe200078cc0ff */
[C---:B------:R-:W-:Y:S01]  /*0d30*/  IMAD.SHL.U32 R38, R184.reuse, 0x10, RZ ;  /* 0x00000010b8267824 */ /* 0x040fe200078e00ff */
[----:B------:R-:W4:Y:S01]  /*0d40*/  LDCU.128 UR8, c[0x0][0x380] ;  /* 0x00007000ff0877ac */ /* 0x000f220008000c00 */
[----:B------:R-:W-:Y:S01]  /*0d50*/  IMAD.MOV.U32 R37, RZ, RZ, 0x20 ;  /* 0x00000020ff257424 */ /* 0x000fe200078e00ff */
[----:B------:R-:W-:-:S02]  /*0d60*/  LOP3.LUT R246, R184, 0x1f, RZ, 0xc0, !PT ;  /* 0x0000001fb8f67812 */ /* 0x000fc400078ec0ff */
[----:B-1----:R-:W-:Y:S02]  /*0d70*/  IABS R4, R2 ;  /* 0x0000000200047213 */ /* 0x002fe40000000000 */
[----:B------:R-:W-:Y:S02]  /*0d80*/  SEL R37, R37, 0xffffffe0, !P6 ;  /* 0xffffffe025257807 */ /* 0x000fe40007000000 */
[----:B------:R-:W1:Y:S01]  /*0d90*/  I2F.RP R8, R4 ;  /* 0x0000000400087306 */ /* 0x000e620000209400 */
[----:B-----5:R-:W-:Y:S01]  /*0da0*/  IMAD.WIDE.U32 R18, R138, UR14, R10 ;  /* 0x0000000e8a127c25 */ /* 0x020fe2000f8e000a */
[----:B--2---:R-:W-:-:S03]  /*0db0*/  USHF.L.U32 UR14, UR6, 0x6, URZ ;  /* 0x00000006060e7899 */ /* 0x004fc600080006ff */
[----:B------:R-:W-:Y:S01]  /*0dc0*/  IMAD R19, R138, UR15, R19 ;  /* 0x0000000f8a137c24 */ /* 0x000fe2000f8e0213 */
[----:B------:R-:W-:Y:S02]  /*0dd0*/  USHF.L.U64.HI UR15, UR6, 0x5, UR7 ;  /* 0x00000005060f7899 */ /* 0x000fe40008010207 */
[----:B------:R-:W-:Y:S01]  /*0de0*/  IMAD.WIDE.U32 R22, R56, UR14, RZ ;  /* 0x0000000e38167c25 */ /* 0x000fe2000f8e00ff */
[----:B-1----:R-:W1:Y:S03]  /*0df0*/  MUFU.RCP R5, R8 ;  /* 0x0000000800057308 */ /* 0x002e660000001000 */
[----:B-1----:R-:W-:Y:S02]  /*0e00*/  VIADD R5, R5, 0xffffffe ;  /* 0x0ffffffe05057836 */ /* 0x002fe40000000000 */
[----:B------:R-:W-:-:S03]  /*0e10*/  IMAD.WIDE.U32 R8, R21, UR6, R10 ;  /* 0x0000000615087c25 */ /* 0x000fc6000f8e000a */
        /* <DEDUP_REMOVED lines=8> */
[----:B------:R-:W-:Y:S01]  /*0ea0*/  IMAD R7, R4, R7, R3 ;  /* 0x0000000704077224 */ /* 0x000fe200078e0203 */
[----:B------:R-:W-:-:S04]  /*0eb0*/  SHF.R.S32.HI R3, RZ, 0x1f, R21 ;  /* 0x0000001fff037819 */ /* 0x000fc80000011415 */
[----:B------:R-:W-:Y:S01]  /*0ec0*/  ISETP.GT.U32.AND P1, PT, R4, R7, PT ;  /* 0x000000070400720c */ /* 0x000fe20003f24070 */
[----:B------:R-:W-:-:S04]  /*0ed0*/  IMAD R6, R3, UR6, RZ ;  /* 0x0000000603067c24 */ /* 0x000fc8000f8e02ff */
[----:B------:R-:W-:Y:S01]  /*0ee0*/  IMAD R5, R21, UR7, R6 ;  /* 0x0000000715057c24 */ /* 0x000fe2000f8e0206 */
[----:B------:R-:W-:-:S03]  /*0ef0*/  LOP3.LUT R6, R135, R2, RZ, 0x3c, !PT ;  /* 0x0000000287067212 */ /* 0x000fc600078e3cff */
[----:B------:R-:W-:Y:S01]  /*0f00*/  IMAD.IADD R9, R9, 0x1, R5 ;  /* 0x0000000109097824 */ /* 0x000fe200078e0205 */
[----:B------:R-:W-:-:S03]  /*0f10*/  ISETP.GE.AND P0, PT, R6, RZ, PT ;  /* 0x000000ff0600720c */ /* 0x000fc60003f06270 */
[----:B------:R-:W-:Y:S02]  /*0f20*/  @!P1 IMAD.IADD R7, R7, 0x1, -R4 ;  /* 0x0000000107079824 */ /* 0x000fe400078e0a04 */
[----:B------:R-:W-:Y:S01]  /*0f30*/  @!P1 VIADD R0, R0, 0x1 ;  /* 0x0000000100009836 */ /* 0x000fe20000000000 */
[----:B------:R-:W-:Y:S02]  /*0f40*/  ISETP.NE.AND P1, PT, R2, RZ, PT ;  /* 0x000000ff0200720c */ /* 0x000fe40003f25270 */
[----:B------:R-:W-:Y:S01]  /*0f50*/  ISETP.GE.U32.AND P2, PT, R7, R4, PT ;  /* 0x000000040700720c */ /* 0x000fe20003f46070 */
[C---:B---3--:R-:W-:Y:S01]  /*0f60*/  IMAD.WIDE.U32 R6, R138.reuse, UR20, R8 ;  /* 0x000000148a067c25 */ /* 0x048fe2000f8e0008 */
[----:B------:R-:W1:Y:S01]  /*0f70*/  LDC.64 R4, c[0x0][0x3c0] ;  /* 0x0000f000ff047b82 */ /* 0x000e620000000a00 */
[----:B------:R-:W-:Y:S02]  /*0f80*/  LOP3.LUT R9, R57, 0xd8, RZ, 0xc0, !PT ;  /* 0x000000d839097812 */ /* 0x000fe400078ec0ff */
[----:B------:R-:W-:-:S02]  /*0f90*/  IMAD R7, R138, UR21, R7 ;  /* 0x000000158a077c24 */ /* 0x000fc4000f8e0207 */
[----:B------:R-:W-:-:S03]  /*0fa0*/  IMAD.WIDE.U32 R6, R136, UR6, R6 ;  /* 0x0000000688067c25 */ /* 0x000fc6000f8e0006 */
[----:B------:R-:W2:Y:S03]  /*0fb0*/  S2UR UR20, SR_CgaCtaId ;  /* 0x00000000001479c3 */ /* 0x000ea60000008800 */
[----:B------:R-:W-:Y:S02]  /*0fc0*/  @P2 VIADD R0, R0, 0x1 ;  /* 0x0000000100002836 */ /* 0x000fe40000000000 */
[----:B------:R-:W-:Y:S02]  /*0fd0*/  IMAD R7, R136, UR7, R7 ;  /* 0x0000000788077c24 */ /* 0x000fe4000f8e0207 */
[----:B------:R-:W-:Y:S01]  /*0fe0*/  @!P0 IMAD.MOV R0, RZ, RZ, -R0 ;  /* 0x000000ffff008224 */ /* 0x000fe200078e0a00 */
[----:B------:R-:W-:Y:S02]  /*0ff0*/  @!P1 LOP3.LUT R0, RZ, R2, RZ, 0x33, !PT ;  /* 0x00000002ff009212 */ /* 0x000fe400078e33ff */
[----:B------:R-:W-:-:S02]  /*1000*/  LOP3.LUT R2, R9, 0x18, R184, 0x78, !PT ;  /* 0x0000001809027812 */ /* 0x000fc400078e78b8 */
[----:B------:R-:W-:Y:S01]  /*1010*/  SHF.R.S32.HI R16, RZ, 0x1f, R0 ;  /* 0x0000001fff107819 */ /* 0x000fe20000011400 */
[----:B----4-:R-:W-:Y:S01]  /*1020*/  IMAD.WIDE.U32 R6, R0, UR16, R6 ;  /* 0x0000001000067c25 */ /* 0x010fe2000f8e0006 */
[----:B------:R-:W-:-:S03]  /*1030*/  LOP3.LUT R57, R2, 0x1f20, R57, 0xf8, !PT ;  /* 0x00001f2002397812 */ /* 0x000fc600078ef839 */
[----:B------:R-:W-:Y:S01]  /*1040*/  IMAD R9, R16, UR16, RZ ;  /* 0x0000001010097c24 */ /* 0x000fe2000f8e02ff */
[----:B------:R-:W-:Y:S01]  /*1050*/  LEA R229, P0, R6, UR10, 0x1 ;  /* 0x0000000a06e57c11 */ /* 0x000fe2000f8008ff */
[-C--:B-1----:R-:W-:Y:S01]  /*1060*/  IMAD R2, R3, R4.reuse, RZ ;  /* 0x0000000403027224 */ /* 0x082fe200078e02ff */
[----:B------:R-:W-:Y:S01]  /*1070*/  USHF.L.U64.HI UR10, UR6, 0x6, UR7 ;  /* 0x00000006060a7899 */ /* 0x000fe20008010207 */
[----:B------:R-:W-:Y:S01]  /*1080*/  IMAD R228, R0, UR17, R9 ;  /* 0x0000001100e47c24 */ /* 0x000fe2000f8e0209 */
[----:B------:R-:W-:Y:S01]  /*1090*/  LEA R12, P2, R22, R229, 0x1 ;  /* 0x000000e5160c7211 */ /* 0x000fe200078408ff */
[C---:B------:R-:W-:Y:S01]  /*10a0*/  IMAD R3, R21.reuse, R5, R2 ;  /* 0x0000000515037224 */ /* 0x040fe200078e0202 */
[----:B------:R-:W-:Y:S01]  /*10b0*/  USHF.L.U64.HI UR16, UR4, 0x5, UR5 ;  /* 0x0000000504107899 */ /* 0x000fe20008010205 */
[----:B------:R-:W-:Y:S01]  /*10c0*/  IMAD.WIDE.U32 R20, R21, R4, R10 ;  /* 0x0000000415147225 */ /* 0x000fe200078e000a */
[----:B------:R-:W-:-:S03]  /*10d0*/  USHF.L.U32 UR17, UR4, 0x5, URZ ;  /* 0x0000000504117899 */ /* 0x000fc600080006ff */
[----:B------:R-:W-:Y:S02]  /*10e0*/  IMAD.IADD R228, R7, 0x1, R228 ;  /* 0x0000000107e47824 */ /* 0x000fe400078e02e4 */
[----:B------:R-:W-:Y:S02]  /*10f0*/  IMAD.IADD R21, R21, 0x1, R3 ;  /* 0x0000000115157824 */ /* 0x000fe400078e0203 */
[----:B------:R-:W1:Y:S01]  /*1100*/  LDC.64 R2, c[0x0][0x3c8] ;  /* 0x0000f200ff027b82 */ /* 0x000e620000000a00 */
[----:B------:R-:W-:Y:S01]  /*1110*/  LEA.HI.X R228, R6, UR11, R228, 0x1, P0 ;  /* 0x0000000b06e47c11 */ /* 0x000fe200080f0ce4 */
[----:B------:R-:W-:Y:S01]  /*1120*/  USHF.L.U32 UR11, UR6, 0x5, URZ ;  /* 0x00000005060b7899 */ /* 0x000fe200080006ff */
[C---:B------:R-:W-:Y:S02]  /*1130*/  IMAD R9, R56.reuse, UR10, RZ ;  /* 0x0000000a38097c24 */ /* 0x040fe4000f8e02ff */
[----:B------:R-:W-:-:S03]  /*1140*/  IMAD.WIDE.U32 R14, R56, R4, RZ ;  /* 0x00000004380e7225 */ /* 0x000fc600078e00ff */
[----:B------:R-:W-:Y:S01]  /*1150*/  IADD3 R10, P0, PT, R22, UR11, RZ ;  /* 0x0000000b160a7c10 */ /* 0x000fe2000ff1e0ff */
[----:B------:R-:W-:-:S03]  /*1160*/  IMAD.WIDE.U32 R20, R138, UR22, R20 ;  /* 0x000000168a147c25 */ /* 0x000fc6000f8e0014 */
[----:B------:R-:W-:Y:S01]  /*1170*/  LEA R8, P1, R10, R229, 0x1 ;  /* 0x000000e50a087211 */ /* 0x000fe200078208ff */
[----:B------:R-:W-:Y:S02]  /*1180*/  IMAD.IADD R9, R23, 0x1, R9 ;  /* 0x0000000117097824 */ /* 0x000fe400078e0209 */
[----:B------:R-:W-:Y:S02]  /*1190*/  IMAD.SHL.U32 R13, R14, 0x40, RZ ;  /* 0x000000400e0d7824 */ /* 0x000fe400078e00ff */
[----:B------:R-:W-:Y:S01]  /*11a0*/  IMAD R21, R138, UR23, R21 ;  /* 0x000000178a157c24 */ /* 0x000fe2000f8e0215 */
[----:B------:R-:W-:Y:S01]  /*11b0*/  IADD3.X R11, PT, PT, R9, UR15, RZ, P0, !PT ;  /* 0x0000000f090b7c10 */ /* 0x000fe200087fe4ff */
[----:B------:R-:W-:Y:S01]  /*11c0*/  IMAD R7, R56, R5, R15 ;  /* 0x0000000538077224 */ /* 0x000fe200078e020f */
[----:B------:R-:W-:Y:S01]  /*11d0*/  LEA R6, P0, R4, R13, 0x5 ;  /* 0x0000000d04067211 */ /* 0x000fe200078028ff */
[----:B------:R-:W-:Y:S01]  /*11e0*/  IMAD.WIDE.U32 R20, R136, R4, R20 ;  /* 0x0000000488147225 */ /* 0x000fe200078e0014 */
[----:B------:R-:W-:-:S02]  /*11f0*/  LEA.HI.X R13, R22, R228, R9, 0x1, P2 ;  /* 0x000000e4160d7211 */ /* 0x000fc400010f0c09 */
[----:B------:R-:W-:Y:S01]  /*1200*/  LEA.HI.X R9, R10, R228, R11, 0x1, P1 ;  /* 0x000000e40a097211 */ /* 0x000fe200008f0c0b */
[----:B------:R-:W-:Y:S01]  /*1210*/  IMAD R11, R16, UR18, RZ ;  /* 0x00000012100b7c24 */ /* 0x000fe2000f8e02ff */
[----:B------:R-:W-:Y:S01]  /*1220*/  SHF.L.U64.HI R15, R14, 0x6, R7 ;  /* 0x000000060e0f7819 */ /* 0x000fe20000010207 */
[----:B------:R-:W-:Y:S02]  /*1230*/  IMAD R17, R136, R5, R21 ;  /* 0x0000000588117224 */ /* 0x000fe400078e0215 */
[----:B------:R-:W-:Y:S01]  /*1240*/  IMAD.MOV.U32 R16, RZ, RZ, R20 ;  /* 0x000000ffff107224 */ /* 0x000fe200078e0014 */
[----:B------:R-:W-:Y:S01]  /*1250*/  LEA.HI.X R5, R4, R15, R5, 0x5, P0 ;  /* 0x0000000f04057211 */ /* 0x000fe200000f2c05 */
[C---:B------:R-:W-:Y:S01]  /*1260*/  IMAD R11, R0.reuse, UR19, R11 ;  /* 0x00000013000b7c24 */ /* 0x040fe2000f8e020b */
[----:B------:R-:W-:Y:S01]  /*1270*/  USHF.L.U32 UR19, UR4, 0x6, URZ ;  /* 0x0000000604137899 */ /* 0x000fe200080006ff */
[----:B------:R-:W-:Y:S01]  /*1280*/  IMAD.WIDE.U32 R24, R0, UR18, R16 ;  /* 0x0000001200187c25 */ /* 0x000fe2000f8e0010 */
[----:B------:R-:W-:-:S03]  /*1290*/  USHF.L.U64.HI UR18, UR4, 0x6, UR5 ;  /* 0x0000000604127899 */ /* 0x000fc60008010205 */
[----:B-1----:R-:W-:Y:S01]  /*12a0*/  IMAD.WIDE.U32 R16, R135, R2, R18 ;  /* 0x0000000287107225 */ /* 0x002fe200078e0012 */
[----:B------:R-:W-:-:S03]  /*12b0*/  LEA R227, P0, R24, UR12, 0x1 ;  /* 0x0000000c18e37c11 */ /* 0x000fc6000f8008ff */
[----:B------:R-:W-:Y:S01]  /*12c0*/  IMAD.WIDE.U32 R18, R132, 0x80, R136 ;  /* 0x0000008084127825 */ /* 0x000fe200078e0088 */
[----:B------:R-:W-:-:S03]  /*12d0*/  LOP3.LUT R136, R136, 0x7, RZ, 0xc0, !PT ;  /* 0x0000000788887812 */ /* 0x000fc600078ec0ff */
[----:B------:R-:W-:Y:S02]  /*12e0*/  IMAD.U32 R20, RZ, RZ, UR17 ;  /* 0x00000011ff147e24 */ /* 0x000fe4000f8e00ff */
[----:B------:R-:W-:Y:S02]  /*12f0*/  IMAD.U32 R21, RZ, RZ, UR16 ;  /* 0x00000010ff157e24 */ /* 0x000fe4000f8e00ff */
[----:B------:R-:W-:Y:S02]  /*1300*/  IMAD.IADD R11, R25, 0x1, R11 ;  /* 0x00000001190b7824 */ /* 0x000fe400078e020b */
[----:B------:R-:W-:Y:S02]  /*1310*/  IMAD.U32 R22, RZ, RZ, UR19 ;  /* 0x00000013ff167e24 */ /* 0x000fe4000f8e00ff */
[----:B------:R-:W-:Y:S01]  /*1320*/  IMAD.U32 R23, RZ, RZ, UR18 ;  /* 0x00000012ff177e24 */ /* 0x000fe2000f8e00ff */
[----:B------:R-:W-:Y:S01]  /*1330*/  LEA.HI.X R226, R24, UR13, R11, 0x1, P0 ;  /* 0x0000000d18e27c11 */ /* 0x000fe200080f0c0b */
[----:B------:R-:W-:Y:S01]  /*1340*/  IMAD R0, R19, UR4, RZ ;  /* 0x0000000413007c24 */ /* 0x000fe2000f8e02ff */
[----:B------:R-:W-:Y:S01]  /*1350*/  LEA R10, P0, R14, R227, 0x7 ;  /* 0x000000e30e0a7211 */ /* 0x000fe200078038ff */
[----:B------:R-:W-:-:S03]  /*1360*/  IMAD.WIDE.U32 R20, R18, UR4, R20 ;  /* 0x0000000412147c25 */ /* 0x000fc6000f8e0014 */
[----:B------:R-:W-:Y:S01]  /*1370*/  LEA.HI.X R11, R14, R226, R7, 0x7, P0 ;  /* 0x000000e20e0b7211 */ /* 0x000fe200000f3c07 */
[----:B------:R-:W-:Y:S01]  /*1380*/  IMAD R17, R135, R3, R17 ;  /* 0x0000000387117224 */ /* 0x000fe200078e0211 */
[----:B------:R-:W-:Y:S01]  /*1390*/  IADD3 R3, P3, PT, R16, R20, RZ ;  /* 0x0000001410037210 */ /* 0x000fe20007f7e0ff */
[----:B------:R-:W-:-:S04]  /*13a0*/  IMAD.WIDE.U32 R22, R18, UR4, R22 ;  /* 0x0000000412167c25 */ /* 0x000fc8000f8e0016 */
[C---:B------:R-:W-:Y:S01]  /*13b0*/  IMAD R0, R18.reuse, UR5, R0 ;  /* 0x0000000512007c24 */ /* 0x040fe2000f8e0200 */
[----:B------:R-:W-:Y:S01]  /*13c0*/  UMOV UR5, 0x400 ;  /* 0x0000040000057882 */ /* 0x000fe20000000000 */
[----:B------:R-:W-:Y:S01]  /*13d0*/  IMAD.WIDE.U32 R18, R18, UR4, R16 ;  /* 0x0000000412127c25 */ /* 0x000fe2000f8e0010 */
[----:B------:R-:W-:Y:S01]  /*13e0*/  IADD3 R4, P2, PT, R16, R22, RZ ;  /* 0x0000001610047210 */ /* 0x000fe20007f5e0ff */
[----:B--2---:R-:W-:Y:S01]  /*13f0*/  ULEA UR5, UR20, UR5, 0x18 ;  /* 0x0000000514057291 */ /* 0x004fe2000f8ec0ff */
[----:B------:R-:W-:Y:S01]  /*1400*/  IADD3.X R2, PT, PT, R17, R0, R21, P3, !PT ;  /* 0x0000000011027210 */ /* 0x000fe20001ffe415 */
[----:B------:R-:W-:Y:S01]  /*1410*/  IMAD.IADD R14, R0, 0x1, R23 ;  /* 0x00000001000e7824 */ /* 0x000fe200078e0217 */
[----:B------:R-:W-:Y:S01]  /*1420*/  IADD3 R7, P1, P0, R16, UR17, R22 ;  /* 0x0000001110077c10 */ /* 0x000fe2000f83e016 */
[----:B------:R-:W-:Y:S01]  /*1430*/  IMAD.IADD R0, R19, 0x1, R0 ;  /* 0x0000000113007824 */ /* 0x000fe200078e0200 */
[----:B------:R-:W-:Y:S01]  /*1440*/  LEA R16, P3, R18, UR8, 0x1 ;  /* 0x0000000812107c11 */ /* 0x000fe2000f8608ff */
[----:B------:R-:W-:Y:S01]  /*1450*/  IMAD.X R15, R14, 0x1, R17, P2 ;  /* 0x000000010e0f7824 */ /* 0x000fe200010e0611 */
[----:B------:R-:W-:Y:S01]  /*1460*/  IADD3.X R14, PT, PT, R17, UR16, R14, P1, P0 ;  /* 0x00000010110e7c10 */ /* 0x000fe20008fe040e */
[----:B------:R-:W1:Y:S01]  /*1470*/  LDCU UR4, c[0x0][0x3e0] ;  /* 0x00007c00ff0477ac */ /* 0x000e620008000800 */
[----:B------:R-:W-:-:S02]  /*1480*/  LEA R22, P2, R3, UR8, 0x1 ;  /* 0x0000000803167c11 */ /* 0x000fc4000f8408ff */
[----:B------:R-:W-:Y:S02]  /*1490*/  LEA.HI.X R17, R18, UR9, R0, 0x1, P3 ;  /* 0x0000000912117c11 */ /* 0x000fe400098f0c00 */
[----:B------:R-:W-:Y:S02]  /*14a0*/  LEA R57, R57, UR5, 0x1 ;  /* 0x0000000539397c11 */ /* 0x000fe4000f8e08ff */
[C---:B------:R-:W-:Y:S02]  /*14b0*/  LEA R20, P1, R4.reuse, UR8, 0x1 ;  /* 0x0000000804147c11 */ /* 0x040fe4000f8208ff */
[----:B------:R-:W-:Y:S01]  /*14c0*/  LEA.HI.X R23, R3, UR9, R2, 0x1, P2 ;  /* 0x0000000903177c11 */ /* 0x000fe200090f0c02 */
[----:B------:R-:W-:Y:S01]  /*14d0*/  @!PT LDS RZ, [RZ] ;  /* 0x00000000fffff984 */ /* 0x000fe20000000800 */
[----:B------:R-:W-:Y:S01]  /*14e0*/  @!PT LDS RZ, [RZ] ;  /* 0x00000000fffff984 */ /* 0x000fe20000000800 */
[----:B------:R-:W-:Y:S01]  /*14f0*/  @!PT LDS RZ, [RZ] ;  /* 0x00000000fffff984 */ /* 0x000fe20000000800 */
[----:B------:R-:W-:Y:S01]  /*1500*/  LDGSTS.E.BYPASS.LTC128B.128 [R57], desc[UR28][R16.64] ;  /* 0x0000000010397fae */ /* 0x000fe2000b981a1c */
[C---:B------:R-:W-:Y:S02]  /*1510*/  LEA R18, P0, R7.reuse, UR8, 0x1 ;  /* 0x0000000807127c11 */ /* 0x040fe4000f8008ff */
[----:B------:R-:W-:Y:S01]  /*1520*/  LEA.HI.X R21, R4, UR9, R15, 0x1, P1 ;  /* 0x0000000904157c11 */ /* 0x000fe200088f0c0f */
[----:B------:R-:W-:Y:S01]  /*1530*/  LDGSTS.E.BYPASS.LTC128B.128 [R57+0x2000], desc[UR28][R16.64+0x40] ;  /* 0x0200004010397fae */ /* 0x000fe2000b981a1c */
[----:B------:R-:W-:-:S02]  /*1540*/  LEA.HI.X R19, R7, UR9, R14, 0x1, P0 ;  /* 0x0000000907137c11 */ /* 0x000fc400080f0c0e */
[----:B------:R-:W-:Y:S01]  /*1550*/  LOP3.LUT R2, R185, 0x18, RZ, 0xc0, !PT ;  /* 0x00000018b9027812 */ /* 0x000fe200078ec0ff */
[----:B------:R-:W-:Y:S01]  /*1560*/  LDGSTS.E.BYPASS.LTC128B.128 [R57+0x4000], desc[UR28][R16.64+0x80] ;  /* 0x0400008010397fae */ /* 0x000fe2000b981a1c */
[----:B------:R-:W-:Y:S01]  /*1570*/  LOP3.LUT R4, R38, 0x100, RZ, 0xc0, !PT ;  /* 0x0000010026047812 */ /* 0x000fe200078ec0ff */
[----:B-1----:R-:W-:Y:S01]  /*1580*/  IMAD R135, R138, UR4, R135 ;  /* 0x000000048a877c24 */ /* 0x002fe2000f8e0287 */
[----:B------:R-:W-:Y:S01]  /*1590*/  LOP3.LUT R169, R2, 0xc0, R39, 0xf8, !PT ;  /* 0x000000c002a97812 */ /* 0x000fe200078ef827 */
[----:B------:R-:W-:Y:S01]  /*15a0*/  LDGSTS.E.BYPASS.LTC128B.128 [R57+0x800], desc[UR28][R22.64] ;  /* 0x0080000016397fae */ /* 0x000fe2000b981a1c */
[----:B------:R-:W-:Y:S01]  /*15b0*/  LOP3.LUT R3, R39, 0x120, RZ, 0xc0, !PT ;  /* 0x0000012027037812 */ /* 0x000fe200078ec0ff */
[----:B------:R-:W-:Y:S01]  /*15c0*/  IMAD.SHL.U32 R135, R135, 0x20, RZ ;  /* 0x0000002087877824 */ /* 0x000fe200078e00ff */
[----:B------:R-:W-:Y:S01]  /*15d0*/  LOP3.LUT R0, R38, 0x3e00, RZ, 0xc0, !PT ;  /* 0x00003e0026007812 */ /* 0x000fe200078ec0ff */
[----:B------:R-:W-:Y:S01]  /*15e0*/  LDGSTS.E.BYPASS.LTC128B.128 [R57+0x2800], desc[UR28][R22.64+0x40] ;  /* 0x0280004016397fae */ /* 0x000fe2000b981a1c */
[----:B------:R-:W-:-:S02]  /*15f0*/  LOP3.LUT R2, R186, 0x8, RZ, 0xc0, !PT ;  /* 0x00000008ba027812 */ /* 0x000fc400078ec0ff */
[----:B------:R-:W-:Y:S01]  /*1600*/  LOP3.LUT R7, R3, R0, RZ, 0xfc, !PT ;  /* 0x0000000003077212 */ /* 0x000fe200078efcff */
[----:B------:R-:W-:Y:S01]  /*1610*/  LDGSTS.E.BYPASS.LTC128B.128 [R57+0x4800], desc[UR28][R22.64+0x80] ;  /* 0x0480008016397fae */ /* 0x000fe2000b981a1c */
[C---:B------:R-:W-:Y:S02]  /*1620*/  LOP3.LUT R36, R169.reuse, 0x8, R184, 0x78, !PT ;  /* 0x00000008a9247812 */ /* 0x040fe400078e78b8 */
[----:B------:R-:W-:Y:S01]  /*1630*/  LOP3.LUT R2, R169, R2, RZ, 0x3c, !PT ;  /* 0x00000002a9027212 */ /* 0x000fe200078e3cff */
[----:B------:R-:W-:Y:S01]  /*1640*/  LDGSTS.E.BYPASS.LTC128B.128 [R57+0x1000], desc[UR28][R20.64] ;  /* 0x0100000014397fae */ /* 0x000fe2000b981a1c */
[----:B------:R-:W-:Y:S02]  /*1650*/  IADD3 R246, P2, P1, R135, R134, R246 ;  /* 0x0000008687f67210 */ /* 0x000fe4000795e0f6 */
[----:B------:R-:W-:Y:S01]  /*1660*/  LOP3.LUT R7, R7, R2, RZ, 0xfc, !PT ;  /* 0x0000000207077212 */ /* 0x000fe200078efcff */
[----:B------:R-:W-:Y:S03]  /*1670*/  LDGSTS.E.BYPASS.LTC128B.128 [R57+0x3000], desc[UR28][R20.64+0x40] ;  /* 0x0300004014397fae */ /* 0x000fe6000b981a1c */
[----:B------:R-:W-:Y:S01]  /*1680*/  LEA R142, R7, UR5, 0x1 ;  /* 0x00000005078e7c11 */ /* 0x000fe2000f8e08ff */
[----:B------:R-:W-:Y:S04]  /*1690*/  LDGSTS.E.BYPASS.LTC128B.128 [R57+0x5000], desc[UR28][R20.64+0x80] ;  /* 0x0500008014397fae */ /* 0x000fe8000b981a1c */
[----:B------:R-:W-:Y:S01]  /*16a0*/  LDGSTS.E.BYPASS.LTC128B.128 [R57+0x1800], desc[UR28][R18.64] ;  /* 0x0180000012397fae */ /* 0x000fe2000b981a1c */
[----:B------:R-:W-:-:S03]  /*16b0*/  IMAD.IADD R221, R37, 0x1, R142 ;  /* 0x0000000125dd7824 */ /* 0x000fc600078e028e */
[----:B------:R-:W-:Y:S04]  /*16c0*/  LDGSTS.E.BYPASS.LTC128B.128 [R57+0x3800], desc[UR28][R18.64+0x40] ;  /* 0x0380004012397fae */ /* 0x000fe8000b981a1c */
[----:B------:R-:W-:Y:S04]  /*16d0*/  LDGSTS.E.BYPASS.LTC128B.128 [R57+0x5800], desc[UR28][R18.64+0x80] ;  /* 0x0580008012397fae */ /* 0x000fe8000b981a1c */
[----:B------:R-:W-:Y:S04]  /*16e0*/  LDGSTS.E.BYPASS.LTC128B.128 [R57+0x6000], desc[UR28][R12.64] ;  /* 0x060000000c397fae */ /* 0x000fe8000b981a1c */
[----:B------:R-:W-:Y:S04]  /*16f0*/  LDGSTS.E.BYPASS.LTC128B.128 [R57+0x7000], desc[UR28][R12.64+0x40] ;  /* 0x070000400c397fae */ /* 0x000fe8000b981a1c */
[----:B------:R-:W-:Y:S04]  /*1700*/  LDGSTS.E.BYPASS.LTC128B.128 [R57+0x8000], desc[UR28][R12.64+0x80] ;  /* 0x080000800c397fae */ /* 0x000fe8000b981a1c */
[----:B------:R-:W-:Y:S04]  /*1710*/  LDGSTS.E.BYPASS.LTC128B.128 [R57+0x6800], desc[UR28][R8.64] ;  /* 0x0680000008397fae */ /* 0x000fe8000b981a1c */
[----:B------:R-:W-:Y:S04]  /*1720*/  LDGSTS.E.BYPASS.LTC128B.128 [R57+0x7800], desc[UR28][R8.64+0x40] ;  /* 0x0780004008397fae */ /* 0x000fe8000b981a1c */
[----:B------:R1:W-:Y:S04]  /*1730*/  LDGSTS.E.BYPASS.LTC128B.128 [R57+0x8800], desc[UR28][R8.64+0x80] ;  /* 0x0880008008397fae */ /* 0x0003e8000b981a1c */
[----:B------:R-:W0:Y:S01]  /*1740*/  LDGDEPBAR ;  /* 0x00000000000079af */ /* 0x000e220000000000 */
[----:B-1----:R-:W-:Y:S01]  /*1750*/  LOP3.LUT R9, R4, 0x20, R39, 0xf8, !PT ;  /* 0x0000002004097812 */ /* 0x002fe200078ef827 */
[----:B------:R-:W-:-:S04]  /*1760*/  DEPBAR.LE SB0, 0x0 ;  /* 0x000080000000791a */ /* 0x000fc80000000000 */
[----:B------:R-:W-:Y:S01]  /*1770*/  BAR.SYNC.DEFER_BLOCKING 0x0 ;  /* 0x0000000000007b1d */ /* 0x000fe20000010000 */
[C---:B------:R-:W-:Y:S02]  /*1780*/  LEA R4, P0, R6.reuse, R227, 0x1 ;  /* 0x000000e306047211 */ /* 0x040fe400078008ff */
[----:B------:R-:W-:Y:S02]  /*1790*/  LOP3.LUT R36, R9, R36, RZ, 0xfc, !PT ;  /* 0x0000002409247212 */ /* 0x000fe400078efcff */
[----:B------:R-:W-:Y:S02]  /*17a0*/  LEA.HI.X R5, R6, R226, R5, 0x1, P0 ;  /* 0x000000e206057211 */ /* 0x000fe400000f0c05 */
[----:B------:R-:W-:-:S05]  /*17b0*/  LEA R222, R36, UR5, 0x1 ;  /* 0x0000000524de7c11 */ /* 0x000fca000f8e08ff */
[----:B------:R-:W-:Y:S01]  /*17c0*/  IMAD.IADD R220, R37, 0x1, R222 ;  /* 0x0000000125dc7824 */ /* 0x000fe200078e02de */
        /* <DEDUP_REMOVED lines=29> */
[----:B------:R-:W4:Y:S01]  /*19a0*/  LDSM.16.M88.4 R116, [R142+0x2000] ;  /* 0x002000008e74783b */ /* 0x000f220000000200 */
[C---:B-----5:R-:W-:Y:S03]  /*19b0*/  HMMA.16816.F32.BF16 R72, R28.reuse, R64, RZ ;  /* 0x000000401c48723c */ /* 0x060fe600000418ff */
[----:B------:R-:W-:Y:S04]  /*19c0*/  LDSM.16.M88.4 R20, [R221+0x3000] ;  /* 0x00300000dd14783b */ /* 0x000fe80000000200 */
[----:B------:R-:W0:Y:S01]  /*19d0*/  LDGDEPBAR ;  /* 0x00000000000079af */ /* 0x000e220000000000 */
[C---:B------:R-:W-:Y:S08]  /*19e0*/  HMMA.16816.F32.BF16 R52, R28.reuse, R44, RZ ;  /* 0x0000002c1c34723c */ /* 0x040ff000000418ff */
[C---:B------:R-:W-:Y:S08]  /*19f0*/  HMMA.16816.F32.BF16 R32, R28.reuse, R16, RZ ;  /* 0x000000101c20723c */ /* 0x040ff000000418ff */
[C---:B------:R-:W-:Y:S08]  /*1a00*/  HMMA.16816.F32.BF16 R68, R28.reuse, R66, RZ ;  /* 0x000000421c44723c */ /* 0x040ff000000418ff */
[----:B------:R-:W-:Y:S08]  /*1a10*/  HMMA.16816.F32.BF16 R48, R28, R46, RZ ;  /* 0x0000002e1c30723c */ /* 0x000ff000000418ff */
[C---:B------:R-:W-:Y:S08]  /*1a20*/  HMMA.16816.F32.BF16 R76, R120.reuse, R64, RZ ;  /* 0x00000040784c723c */ /* 0x040ff000000418ff */
[----:B------:R-:W-:Y:S08]  /*1a30*/  HMMA.16816.F32.BF16 R80, R120, R82, RZ ;  /* 0x000000527850723c */ /* 0x000ff000000418ff */
[----:B------:R-:W-:Y:S08]  /*1a40*/  HMMA.16816.F32.BF16 R28, R28, R18, RZ ;  /* 0x000000121c1c723c */ /* 0x000ff000000418ff */
[C---:B------:R-:W-:Y:S08]  /*1a50*/  HMMA.16816.F32.BF16 R64, R120.reuse, R66, RZ ;  /* 0x000000427840723c */ /* 0x040ff000000418ff */
[C---:B------:R-:W-:Y:S08]  /*1a60*/  HMMA.16816.F32.BF16 R60, R120.reuse, R44, RZ ;  /* 0x0000002c783c723c */ /* 0x040ff000000418ff */
[C---:B------:R-:W-:Y:S08]  /*1a70*/  HMMA.16816.F32.BF16 R44, R120.reuse, R46, RZ ;  /* 0x0000002e782c723c */ /* 0x040ff000000418ff */
[C---:B------:R-:W-:Y:S08]  /*1a80*/  HMMA.16816.F32.BF16 R40, R120.reuse, R16, RZ ;  /* 0x000000107828723c */ /* 0x040ff000000418ff */
        /* <DEDUP_REMOVED lines=12> */
[C---:B------:R-:W-:Y:S08]  /*1b50*/  HMMA.16816.F32.BF16 R76, R124.reuse, R4, R76 ;  /* 0x000000047c4c723c */ /* 0x040ff0000004184c */
[C---:B------:R-:W-:Y:S01]  /*1b60*/  HMMA.16816.F32.BF16 R80, R124.reuse, R10, R80 ;  /* 0x0000000a7c50723c */ /* 0x040fe20000041850 */
[----:B------:R-:W2:Y:S07]  /*1b70*/  LDSM.16.M88.4 R8, [R220+0x7800] ;  /* 0x00780000dc08783b */ /* 0x000eae0000000200 */
[C---:B------:R-:W-:Y:S01]  /*1b80*/  HMMA.16816.F32.BF16 R64, R124.reuse, R6, R64 ;  /* 0x000000067c40723c */ /* 0x040fe20000041840 */
[----:B------:R-:W2:Y:S07]  /*1b90*/  LDSM.16.M88.4 R4, [R220+0x7c00] ;  /* 0x007c0000dc04783b */ /* 0x000eae0000000200 */
[C---:B------:R-:W-:Y:S08]  /*1ba0*/  HMMA.16816.F32.BF16 R60, R124.reuse, R24, R60 ;  /* 0x000000187c3c723c */ /* 0x040ff0000004183c */
[C---:B------:R-:W-:Y:S01]  /*1bb0*/  HMMA.16816.F32.BF16 R44, R124.reuse, R26, R44 ;  /* 0x0000001a7c2c723c */ /* 0x040fe2000004182c */
[----:B------:R-:W2:Y:S07]  /*1bc0*/  LDSM.16.M88.4 R24, [R221+0x2000] ;  /* 0x00200000dd18783b */ /* 0x000eae0000000200 */
[C---:B------:R-:W-:Y:S08]  /*1bd0*/  HMMA.16816.F32.BF16 R40, R124.reuse, R128, R40 ;  /* 0x000000807c28723c */ /* 0x040ff00000041828 */
[----:B------:R-:W-:Y:S08]  /*1be0*/  HMMA.16816.F32.BF16 R120, R124, R130, R120 ;  /* 0x000000827c78723c */ /* 0x000ff00000041878 */
[C---:B---3--:R-:W-:Y:S08]  /*1bf0*/  HMMA.16816.F32.BF16 R88, R112.reuse, R108, R88 ;  /* 0x0000006c7058723c */ /* 0x048ff00000041858 */
        /* <DEDUP_REMOVED lines=11> */
[C---:B------:R-:W-:Y:S08]  /*1cb0*/  HMMA.16816.F32.BF16 R80, R116.reuse, R110, R80 ;  /* 0x0000006e7450723c */ /* 0x040ff00000041850 */
[C---:B------:R-:W-:Y:S08]  /*1cc0*/  HMMA.16816.F32.BF16 R40, R116.reuse, R96, R40 ;  /* 0x000000607428723c */ /* 0x040ff00000041828 */
[----:B------:R-:W-:Y:S01]  /*1cd0*/  HMMA.16816.F32.BF16 R120, R116, R98, R120 ;  /* 0x000000627478723c */ /* 0x000fe20000041878 */
[----:B------:R-:W-:Y:S07]  /*1ce0*/  LDSM.16.M88.4 R96, [R142+0x5000] ;  /* 0x005000008e60783b */ /* 0x000fee0000000200 */
        /* <DEDUP_REMOVED lines=8> */
[----:B------:R-:W1:Y:S07]  /*1d70*/  LDSM.16.M88.4 R20, [R222+0x8000] ;  /* 0x00800000de14783b */ /* 0x000e6e0000000200 */
[C---:B------:R-:W-:Y:S08]  /*1d80*/  HMMA.16816.F32.BF16 R76, R116.reuse, R104, R76 ;  /* 0x00000068744c723c */ /* 0x040ff0000004184c */
[----:B------:R-:W-:Y:S01]  /*1d90*/  HMMA.16816.F32.BF16 R64, R116, R106, R64 ;  /* 0x0000006a7440723c */ /* 0x000fe20000041840 */
[----:B------:R-:W-:Y:S07]  /*1da0*/  LDSM.16.M88.4 R104, [R221+0x5000] ;  /* 0x00500000dd68783b */ /* 0x000fee0000000200 */
[C---:B------:R-:W-:Y:S08]  /*1db0*/  HMMA.16816.F32.BF16 R60, R24.reuse, R8, R60 ;  /* 0x00000008183c723c */ /* 0x040ff0000004183c */
[C---:B------:R-:W-:Y:S01]  /*1dc0*/  HMMA.16816.F32.BF16 R44, R24.reuse, R10, R44 ;  /* 0x0000000a182c723c */ /* 0x040fe2000004182c */
[----:B------:R-:W2:Y:S07]  /*1dd0*/  LDSM.16.M88.4 R8, [R222+0x8c00] ;  /* 0x008c0000de08783b */ /* 0x000eae0000000200 */
[C---:B------:R-:W-:Y:S08]  /*1de0*/  HMMA.16816.F32.BF16 R92, R24.reuse, R16, R92 ;  /* 0x00000010185c723c */ /* 0x040ff0000004185c */
[C---:B------:R-:W-:Y:S01]  /*1df0*/  HMMA.16816.F32.BF16 R80, R24.reuse, R18, R80 ;  /* 0x000000121850723c */ /* 0x040fe20000041850 */
[----:B------:R-:W3:Y:S07]  /*1e00*/  LDSM.16.M88.4 R16, [R222+0x8400] ;  /* 0x00840000de10783b */ /* 0x000eee0000000200 */
[C---:B------:R-:W-:Y:S08]  /*1e10*/  HMMA.16816.F32.BF16 R76, R24.reuse, R12, R76 ;  /* 0x0000000c184c723c */ /* 0x040ff0000004184c */
[C---:B------:R-:W-:Y:S01]  /*1e20*/  HMMA.16816.F32.BF16 R64, R24.reuse, R14, R64 ;  /* 0x0000000e1840723c */ /* 0x040fe20000041840 */
[----:B------:R-:W4:Y:S07]  /*1e30*/  LDSM.16.M88.4 R12, [R222+0x8800] ;  /* 0x00880000de0c783b */ /* 0x000f2e0000000200 */
[C---:B------:R-:W-:Y:S01]  /*1e40*/  HMMA.16816.F32.BF16 R108, R24.reuse, R4, R40 ;  /* 0x00000004186c723c */ /* 0x040fe20000041828 */
[----:B------:R-:W5:Y:S07]  /*1e50*/  LDSM.16.M88.4 R40, [R220+0x8000] ;  /* 0x00800000dc28783b */ /* 0x000f6e0000000200 */
[----:B------:R-:W-:Y:S01]  /*1e60*/  HMMA.16816.F32.BF16 R120, R24, R6, R120 ;  /* 0x000000061878723c */ /* 0x000fe20000041878 */
[----:B------:R-:W5:Y:S04]  /*1e70*/  LDSM.16.M88.4 R24, [R220+0x8400] ;  /* 0x00840000dc18783b */ /* 0x000f680000000200 */
[----:B------:R-:W-:Y:S03]  /*1e80*/  LDSM.16.M88.4 R4, [R220+0x8c00] ;  /* 0x008c0000dc04783b */ /* 0x000fe60000000200 */
[C---:B-1----:R-:W-:Y:S01]  /*1e90*/  HMMA.16816.F32.BF16 R112, R96.reuse, R20, R88 ;  /* 0x000000146070723c */ /* 0x042fe20000041858 */
[----:B------:R-:W1:Y:S07]  /*1ea0*/  LDSM.16.M88.4 R88, [R220+0x8800] ;  /* 0x00880000dc58783b */ /* 0x000e6e0000000200 */
[----:B------:R-:W-:Y:S01]  /*1eb0*/  HMMA.16816.F32.BF16 R116, R96, R22, R84 ;  /* 0x000000166074723c */ /* 0x000fe20000041854 */
[----:B------:R-:W1:Y:S01]  /*1ec0*/  LDSM.16.M88.4 R84, [R221+0x4000] ;  /* 0x00400000dd54783b */ /* 0x000e620000000200 */
[----:B------:R-:W-:-:S06]  /*1ed0*/  DEPBAR.LE SB0, 0x0 ;  /* 0x000080000000791a */ /* 0x000fcc0000000000 */
[-C--:B--2---:R-:W-:Y:S08]  /*1ee0*/  HMMA.16816.F32.BF16 R32, R96, R8.reuse, R32 ;  /* 0x000000086020723c */ /* 0x084ff00000041820 */
[----:B------:R-:W-:Y:S01]  /*1ef0*/  HMMA.16816.F32.BF16 R108, R100, R8, R108 ;  /* 0x00000008646c723c */ /* 0x000fe2000004186c */
[----:B------:R-:W-:Y:S01]  /*1f00*/  LOP3.LUT R9, R186, 0x1f0, RZ, 0xc0, !PT ;  /* 0x000001f0ba097812 */ /* 0x000fe200078ec0ff */
[----:B------:R-:W-:-:S03]  /*1f10*/  IMAD.U32 R8, RZ, RZ, UR24 ;  /* 0x00000018ff087e24 */ /* 0x000fc6000f8e00ff */
[----:B------:R-:W-:Y:S01]  /*1f20*/  IADD3 R140, PT, PT, R9, 0x1, R140 ;  /* 0x00000001098c7810 */ /* 0x000fe20007ffe08c */
[----:B------:R-:W-:Y:S01]  /*1f30*/  IMAD.SHL.U32 R9, R184, 0x2, RZ ;  /* 0x00000002b8097824 */ /* 0x000fe200078e00ff */
[----:B------:R-:W-:Y:S01]  /*1f40*/  ISETP.NE.AND P0, PT, R8, 0x1, PT ;  /* 0x000000010800780c */ /* 0x000fe20003f05270 */
[C---:B---3--:R-:W-:Y:S01]  /*1f50*/  HMMA.16816.F32.BF16 R72, R96.reuse, R16, R72 ;  /* 0x000000106048723c */ /* 0x048fe20000041848 */
[----:B------:R-:W-:Y:S02]  /*1f60*/  IADD3 R133, PT, PT, R140, -R133, R136 ;  /* 0x800000858c857210 */ /* 0x000fe40007ffe088 */
[----:B------:R-:W-:Y:S02]  /*1f70*/  LOP3.LUT R9, R9, 0x6, RZ, 0xc0, !PT ;  /* 0x0000000609097812 */ /* 0x000fe400078ec0ff */
[--C-:B------:R-:W-:Y:S02]  /*1f80*/  IADD3 R133, PT, PT, R133, UR25, R58.reuse ;  /* 0x0000001985857c10 */ /* 0x100fe4000fffe03a */
[----:B------:R-:W-:Y:S01]  /*1f90*/  SHF.R.S32.HI R8, RZ, 0x1f, R135 ;  /* 0x0000001fff087819 */ /* 0x000fe20000011487 */
[----:B----4-:R-:W-:Y:S01]  /*1fa0*/  HMMA.16816.F32.BF16 R48, R96, R14, R48 ;  /* 0x0000000e6030723c */ /* 0x010fe20000041830 */
[----:B------:R-:W-:-:S02]  /*1fb0*/  VIADDMNMX R232, R133, 0x40, R58, PT ;  /* 0x0000004085e87846 */ /* 0x000fc4000380013a */
[----:B------:R-:W-:Y:S02]  /*1fc0*/  IADD3.X R59, PT, PT, R8, R59, RZ, P2, P1 ;  /* 0x0000003b083b7210 */ /* 0x000fe400017e24ff */
[C-C-:B------:R-:W-:Y:S02]  /*1fd0*/  VIADDMNMX R230, R133.reuse, 0x48, R58.reuse, PT ;  /* 0x0000004885e67846 */ /* 0x140fe4000380013a */
[C---:B------:R-:W-:Y:S01]  /*1fe0*/  VIMNMX R187, PT, PT, R133.reuse, R58, PT ;  /* 0x0000003a85bb7248 */ /* 0x040fe20003fe0100 */
[----:B------:R-:W-:Y:S01]  /*1ff0*/  HMMA.16816.F32.BF16 R44, R100, R14, R44 ;  /* 0x0000000e642c723c */ /* 0x000fe2000004182c */
[----:B------:R-:W-:-:S07]  /*2000*/  VIADDMNMX R164, R133, 0x8, R58, PT ;  /* 0x0000000885a47846 */ /* 0x000fce000380013a */
[----:B-----5:R-:W-:Y:S08]  /*2010*/  HMMA.16816.F32.BF16 R112, R104, R40, R112 ;  /* 0x000000286870723c */ /* 0x020ff00000041870 */
[-C--:B------:R-:W-:Y:S08]  /*2020*/  HMMA.16816.F32.BF16 R52, R96, R12.reuse, R52 ;  /* 0x0000000c6034723c */ /* 0x080ff00000041834 */
[----:B------:R-:W-:Y:S08]  /*2030*/  HMMA.16816.F32.BF16 R60, R100, R12, R60 ;  /* 0x0000000c643c723c */ /* 0x000ff0000004183c */
[C---:B------:R-:W-:Y:S08]  /*2040*/  HMMA.16816.F32.BF16 R68, R96.reuse, R18, R68 ;  /* 0x000000126044723c */ /* 0x040ff00000041844 */
[-C--:B------:R-:W-:Y:S08]  /*2050*/  HMMA.16816.F32.BF16 R28, R96, R10.reuse, R28 ;  /* 0x0000000a601c723c */ /* 0x080ff0000004181c */
[----:B------:R-:W-:Y:S01]  /*2060*/  HMMA.16816.F32.BF16 R120, R100, R10, R120 ;  /* 0x0000000a6478723c */ /* 0x000fe20000041878 */
[----:B------:R-:W-:-:S05]  /*2070*/  SHF.R.U32.HI R11, RZ, 0x5, R184 ;  /* 0x00000005ff0b7819 */ /* 0x000fca00000116b8 */
[----:B------:R-:W-:Y:S02]  /*2080*/  IMAD R132, R132, 0x8, R11 ;  /* 0x0000000884847824 */ /* 0x000fe400078e020b */
[C---:B------:R-:W-:Y:S08]  /*2090*/  HMMA.16816.F32.BF16 R76, R100.reuse, R16, R76 ;  /* 0x00000010644c723c */ /* 0x040ff0000004184c */
[----:B------:R-:W-:Y:S01]  /*20a0*/  HMMA.16816.F32.BF16 R64, R100, R18, R64 ;  /* 0x000000126440723c */ /* 0x000fe20000041840 */
[----:B------:R-:W-:-:S04]  /*20b0*/  IMAD R19, R56, 0x40, R9 ;  /* 0x0000004038137824 */ /* 0x000fc800078e0209 */
[C---:B------:R-:W-:Y:S01]  /*20c0*/  VIADD R11, R19.reuse, 0x1 ;  /* 0x00000001130b7836 */ /* 0x040fe20000000000 */
[C---:B------:R-:W-:Y:S01]  /*20d0*/  ISETP.GE.AND P1, PT, R19.reuse, R232, PT ;  /* 0x000000e81300720c */ /* 0x040fe20003f26270 */
[C---:B------:R-:W-:Y:S01]  /*20e0*/  VIADD R97, R19.reuse, 0x9 ;  /* 0x0000000913617836 */ /* 0x040fe20000000000 */
[C---:B------:R-:W-:Y:S01]  /*20f0*/  HMMA.16816.F32.BF16 R116, R104.reuse, R42, R116 ;  /* 0x0000002a6874723c */ /* 0x040fe20000041874 */
[-C--:B------:R-:W-:Y:S02]  /*2100*/  ISETP.GE.AND P2, PT, R19, R230.reuse, PT ;  /* 0x000000e61300720c */ /* 0x080fe40003f46270 */
[----:B------:R-:W-:Y:S02]  /*2110*/  FSEL R9, R112, -INF , !P1 ;  /* 0xff80000070097808 */ /* 0x000fe40004800000 */
[----:B------:R-:W-:Y:S02]  /*2120*/  ISETP.GE.AND P1, PT, R11, R230, PT ;  /* 0x000000e60b00720c */ /* 0x000fe40003f26270 */
[----:B------:R-:W-:Y:S01]  /*2130*/  FSEL R114, R114, -INF , !P2 ;  /* 0xff80000072727808 */ /* 0x000fe20005000000 */
[----:B------:R-:W-:Y:S01]  /*2140*/  HMMA.16816.F32.BF16 R72, R104, R24, R72 ;  /* 0x000000186848723c */ /* 0x000fe20000041848 */
[----:B------:R-:W-:-:S02]  /*2150*/  FSEL R8, R115, -INF , !P1 ;  /* 0xff80000073087808 */ /* 0x000fc40004800000 */
[C---:B------:R-:W-:Y:S02]  /*2160*/  ISETP.GE.AND P5, PT, R11.reuse, R187, PT ;  /* 0x000000bb0b00720c */ /* 0x040fe40003fa6270 */
[C---:B------:R-:W-:Y:S02]  /*2170*/  ISETP.GE.AND P4, PT, R11.reuse, R164, PT ;  /* 0x000000a40b00720c */ /* 0x040fe40003f86270 */
[-C--:B------:R-:W-:Y:S01]  /*2180*/  ISETP.GE.AND P3, PT, R11, R232.reuse, PT ;  /* 0x000000e80b00720c */ /* 0x080fe20003f66270 */
[----:B------:R-:W-:Y:S01]  /*2190*/  HMMA.16816.F32.BF16 R80, R100, R22, R80 ;  /* 0x000000166450723c */ /* 0x000fe20000041850 */
[----:B------:R-:W-:Y:S02]  /*21a0*/  VIADD R23, R19, 0x18 ;  /* 0x0000001813177836 */ /* 0x000fe40000000000 */
[----:B------:R-:W-:Y:S02]  /*21b0*/  FSEL R113, R113, -INF , !P3 ;  /* 0xff80000071717808 */ /* 0x000fe40005800000 */
[----:B------:R-:W-:-:S03]  /*21c0*/  ISETP.GE.AND P3, PT, R97, R232, PT ;  /* 0x000000e86100720c */ /* 0x000fc60003f66270 */
[----:B-1----:R-:W-:Y:S01]  /*21d0*/  HMMA.16816.F32.BF16 R48, R104, R90, R48 ;  /* 0x0000005a6830723c */ /* 0x002fe20000041830 */
[----:B------:R-:W-:-:S07]  /*21e0*/  FSEL R117, R117, -INF , !P3 ;  /* 0xff80000075757808 */ /* 0x000fce0005800000 */
[----:B------:R-:W-:Y:S01]  /*21f0*/  HMMA.16816.F32.BF16 R44, R84, R90, R44 ;  /* 0x0000005a542c723c */ /* 0x000fe2000004182c */
[----:B------:R-:W-:-:S05]  /*2200*/  VIADD R91, R19, 0x8 ;  /* 0x00000008135b7836 */ /* 0x000fca0000000000 */
[C---:B------:R-:W-:Y:S02]  /*2210*/  ISETP.GE.AND P2, PT, R91.reuse, R232, PT ;  /* 0x000000e85b00720c */ /* 0x040fe40003f46270 */
[-C--:B------:R-:W-:Y:S01]  /*2220*/  HMMA.16816.F32.BF16 R52, R104, R88.reuse, R52 ;  /* 0x000000586834723c */ /* 0x080fe20000041834 */
[-C--:B------:R-:W-:Y:S02]  /*2230*/  ISETP.GE.AND P1, PT, R91, R230.reuse, PT ;  /* 0x000000e65b00720c */ /* 0x080fe40003f26270 */
[----:B------:R-:W-:Y:S02]  /*2240*/  FSEL R11, R116, -INF , !P2 ;  /* 0xff800000740b7808 */ /* 0x000fe40005000000 */
[----:B------:R-:W-:Y:S02]  /*2250*/  FSEL R118, R118, -INF , !P1 ;  /* 0xff80000076767808 */ /* 0x000fe40004800000 */
[----:B------:R-:W-:Y:S01]  /*2260*/  ISETP.GE.AND P2, PT, R97, R230, PT ;  /* 0x000000e66100720c */ /* 0x000fe20003f46270 */
[----:B------:R-:W-:Y:S01]  /*2270*/  HMMA.16816.F32.BF16 R60, R84, R88, R60 ;  /* 0x00000058543c723c */ /* 0x000fe2000004183c */
[----:B------:R-:W-:Y:S01]  /*2280*/  VIADD R89, R19, 0x10 ;  /* 0x0000001013597836 */ /* 0x000fe20000000000 */
[----:B------:R-:W-:-:S02]  /*2290*/  FMNMX3.FTZ R18, R9, R113, R11, !PT ;  /* 0x0000007109127276 */ /* 0x000fc4000781000b */
[----:B------:R-:W-:Y:S02]  /*22a0*/  FSEL R10, R119, -INF , !P2 ;  /* 0xff800000770a7808 */ /* 0x000fe40005000000 */
[C---:B------:R-:W-:Y:S02]  /*22b0*/  ISETP.GE.AND P1, PT, R89.reuse, R232, PT ;  /* 0x000000e85900720c */ /* 0x040fe40003f26270 */
[----:B------:R-:W-:Y:S01]  /*22c0*/  HMMA.16816.F32.BF16 R68, R104, R26, R68 ;  /* 0x0000001a6844723c */ /* 0x000fe20000041844 */
[----:B------:R-:W-:Y:S02]  /*22d0*/  ISETP.GE.AND P2, PT, R89, R230, PT ;  /* 0x000000e65900720c */ /* 0x000fe40003f46270 */
[----:B------:R-:W-:Y:S02]  /*22e0*/  FSEL R17, R72, -INF , !P1 ;  /* 0xff80000048117808 */ /* 0x000fe40004800000 */
[----:B------:R-:W-:Y:S02]  /*22f0*/  FSEL R12, R74, -INF , !P2 ;  /* 0xff8000004a0c7808 */ /* 0x000fe40005000000 */
[----:B------:R-:W-:Y:S01]  /*2300*/  ISETP.GE.AND P2, PT, R23, R232, PT ;  /* 0x000000e81700720c */ /* 0x000fe20003f46270 */
[----:B------:R-:W-:Y:S01]  /*2310*/  HMMA.16816.F32.BF16 R76, R84, R24, R76 ;  /* 0x00000018544c723c */ /* 0x000fe2000004184c */
[----:B------:R-:W-:Y:S01]  /*2320*/  VIADD R25, R19, 0x11 ;  /* 0x0000001113197836 */ /* 0x000fe20000000000 */
[----:B------:R-:W-:-:S04]  /*2330*/  FMNMX3.FTZ R18, R18, R117, R17, !PT ;  /* 0x0000007512127276 */ /* 0x000fc80007810011 */
[C---:B------:R-:W-:Y:S02]  /*2340*/  ISETP.GE.AND P1, PT, R25.reuse, R230, PT ;  /* 0x000000e61900720c */ /* 0x040fe40003f26270 */
[----:B------:R-:W-:Y:S01]  /*2350*/  HMMA.16816.F32.BF16 R92, R100, R20, R92 ;  /* 0x00000014645c723c */ /* 0x000fe2000004185c */
[----:B------:R-:W-:Y:S01]  /*2360*/  ISETP.GE.AND P3, PT, R25, R232, PT ;  /* 0x000000e81900720c */ /* 0x000fe20003f66270 */
[----:B------:R-:W-:-:S03]  /*2370*/  VIADD R21, R19, 0x21 ;  /* 0x0000002113157836 */ /* 0x000fc60000000000 */
[----:B------:R-:W-:Y:S01]  /*2380*/  FSEL R15, R73, -INF , !P3 ;  /* 0xff800000490f7808 */ /* 0x000fe20005800000 */
[----:B------:R-:W-:Y:S02]  /*2390*/  VIADD R73, R19, 0x28 ;  /* 0x0000002813497836 */ /* 0x000fe40000000000 */
[-C--:B------:R-:W-:Y:S08]  /*23a0*/  HMMA.16816.F32.BF16 R32, R104, R4.reuse, R32 ;  /* 0x000000046820723c */ /* 0x080ff00000041820 */
[----:B------:R-:W-:Y:S01]  /*23b0*/  HMMA.16816.F32.BF16 R108, R84, R4, R108 ;  /* 0x00000004546c723c */ /* 0x000fe2000004186c */
[----:B------:R-:W-:Y:S01]  /*23c0*/  FSEL R4, R75, -INF , !P1 ;  /* 0xff8000004b047808 */ /* 0x000fe20004800000 */
[----:B------:R-:W-:Y:S01]  /*23d0*/  BAR.SYNC.DEFER_BLOCKING 0x0 ;  /* 0x0000000000007b1d */ /* 0x000fe20000010000 */
[----:B------:R-:W-:-:S02]  /*23e0*/  ISETP.GE.AND P1, PT, R23, R230, PT ;  /* 0x000000e61700720c */ /* 0x000fc40003f26270 */
[----:B------:R-:W-:Y:S02]  /*23f0*/  FSEL R5, R68, -INF , !P2 ;  /* 0xff80000044057808 */ /* 0x000fe40005000000 */
[----:B------:R-:W-:Y:S01]  /*2400*/  FSEL R16, R70, -INF , !P1 ;  /* 0xff80000046107808 */ /* 0x000fe20004800000 */
[----:B------:R-:W-:Y:S01]  /*2410*/  HMMA.16816.F32.BF16 R80, R84, R42, R80 ;  /* 0x0000002a5450723c */ /* 0x000fe20000041850 */
[----:B------:R-:W-:Y:S01]  /*2420*/  VIADD R43, R19, 0x19 ;  /* 0x00000019132b7836 */ /* 0x000fe20000000000 */
[----:B------:R-:W-:-:S04]  /*2430*/  FMNMX3.FTZ R18, R18, R15, R5, !PT ;  /* 0x0000000f12127276 */ /* 0x000fc80007810005 */
[----:B------:R-:W-:Y:S02]  /*2440*/  ISETP.GE.AND P2, PT, R43, R230, PT ;  /* 0x000000e62b00720c */ /* 0x000fe40003f46270 */
[C---:B------:R-:W-:Y:S01]  /*2450*/  HMMA.16816.F32.BF16 R64, R84.reuse, R26, R64 ;  /* 0x0000001a5440723c */ /* 0x040fe20000041840 */
[----:B------:R-:W-:Y:S01]  /*2460*/  VIADD R27, R19, 0x20 ;  /* 0x00000020131b7836 */ /* 0x000fe20000000000 */
[----:B------:R-:W-:Y:S02]  /*2470*/  FSEL R14, R71, -INF , !P2 ;  /* 0xff800000470e7808 */ /* 0x000fe40005000000 */
[-C--:B------:R-:W-:Y:S02]  /*2480*/  ISETP.GE.AND P3, PT, R43, R232.reuse, PT ;  /* 0x000000e82b00720c */ /* 0x080fe40003f66270 */
[C---:B------:R-:W-:Y:S02]  /*2490*/  ISETP.GE.AND P1, PT, R27.reuse, R232, PT ;  /* 0x000000e81b00720c */ /* 0x040fe40003f26270 */
[-C--:B------:R-:W-:Y:S01]  /*24a0*/  ISETP.GE.AND P2, PT, R27, R230.reuse, PT ;  /* 0x000000e61b00720c */ /* 0x080fe20003f46270 */
[----:B------:R-:W-:Y:S01]  /*24b0*/  HMMA.16816.F32.BF16 R92, R84, R40, R92 ;  /* 0x00000028545c723c */ /* 0x000fe2000004185c */
[----:B------:R-:W-:Y:S01]  /*24c0*/  FSEL R205, R52, -INF , !P1 ;  /* 0xff80000034cd7808 */ /* 0x000fe20004800000 */
[----:B------:R-:W-:Y:S01]  /*24d0*/  VIADD R41, R19, 0x31 ;  /* 0x0000003113297836 */ /* 0x000fe20000000000 */
[----:B------:R-:W-:-:S02]  /*24e0*/  ISETP.GE.AND P1, PT, R21, R230, PT ;  /* 0x000000e61500720c */ /* 0x000fc40003f26270 */
[----:B------:R-:W-:Y:S02]  /*24f0*/  FSEL R13, R69, -INF , !P3 ;  /* 0xff800000450d7808 */ /* 0x000fe40005800000 */
[----:B------:R-:W-:Y:S01]  /*2500*/  FSEL R238, R54, -INF , !P2 ;  /* 0xff80000036ee7808 */ /* 0x000fe20005000000 */
[-C--:B------:R-:W-:Y:S01]  /*2510*/  HMMA.16816.F32.BF16 R28, R104, R6.reuse, R28 ;  /* 0x00000006681c723c */ /* 0x080fe2000004181c */
[----:B------:R-:W-:Y:S01]  /*2520*/  FSEL R236, R55, -INF , !P1 ;  /* 0xff80000037ec7808 */ /* 0x000fe20004800000 */
[----:B------:R-:W-:Y:S01]  /*2530*/  VIADD R55, R19, 0x29 ;  /* 0x0000002913377836 */ /* 0x000fe20000000000 */
[-C--:B------:R-:W-:Y:S02]  /*2540*/  ISETP.GE.AND P3, PT, R21, R232.reuse, PT ;  /* 0x000000e81500720c */ /* 0x080fe40003f66270 */
[----:B------:R-:W-:Y:S02]  /*2550*/  ISETP.GE.AND P2, PT, R73, R232, PT ;  /* 0x000000e84900720c */ /* 0x000fe40003f46270 */
[----:B------:R-:W-:Y:S01]  /*2560*/  FSEL R207, R53, -INF , !P3 ;  /* 0xff80000035cf7808 */ /* 0x000fe20005800000 */
[----:B------:R-:W-:Y:S01]  /*2570*/  VIADD R53, R19, 0x30 ;  /* 0x0000003013357836 */ /* 0x000fe20000000000 */
[----:B------:R-:W-:Y:S01]  /*2580*/  FSEL R203, R48, -INF , !P2 ;  /* 0xff80000030cb7808 */ /* 0x000fe20005000000 */
[----:B------:R-:W-:Y:S01]  /*2590*/  HMMA.16816.F32.BF16 R84, R84, R6, R120 ;  /* 0x000000065454723c */ /* 0x000fe20000041878 */
[----:B------:R-:W-:-:S02]  /*25a0*/  ISETP.GE.AND P2, PT, R55, R230, PT ;  /* 0x000000e63700720c */ /* 0x000fc40003f46270 */
[-C--:B------:R-:W-:Y:S02]  /*25b0*/  ISETP.GE.AND P1, PT, R73, R230.reuse, PT ;  /* 0x000000e64900720c */ /* 0x080fe40003f26270 */
[----:B------:R-:W-:Y:S02]  /*25c0*/  FSEL R216, R51, -INF , !P2 ;  /* 0xff80000033d87808 */ /* 0x000fe40005000000 */
[C---:B------:R-:W-:Y:S02]  /*25d0*/  ISETP.GE.AND P2, PT, R53.reuse, R230, PT ;  /* 0x000000e63500720c */ /* 0x040fe40003f46270 */
[----:B------:R-:W-:Y:S02]  /*25e0*/  FSEL R218, R50, -INF , !P1 ;  /* 0xff80000032da7808 */ /* 0x000fe40004800000 */
[----:B------:R-:W-:Y:S02]  /*25f0*/  ISETP.GE.AND P1, PT, R53, R232, PT ;  /* 0x000000e83500720c */ /* 0x000fe40003f26270 */
[----:B------:R-:W-:-:S02]  /*2600*/  FSEL R196, R34, -INF , !P2 ;  /* 0xff80000022c47808 */ /* 0x000fc40005000000 */
[-C--:B------:R-:W-:Y:S02]  /*2610*/  ISETP.GE.AND P2, PT, R19, R187.reuse, PT ;  /* 0x000000bb1300720c */ /* 0x080fe40003f46270 */
[----:B------:R-:W-:Y:S02]  /*2620*/  FSEL R199, R32, -INF , !P1 ;  /* 0xff80000020c77808 */ /* 0x000fe40004800000 */
[----:B------:R-:W-:Y:S02]  /*2630*/  ISETP.GE.AND P1, PT, R41, R230, PT ;  /* 0x000000e62900720c */ /* 0x000fe40003f26270 */
[----:B------:R-:W-:Y:S02]  /*2640*/  ISETP.GE.AND P3, PT, R55, R232, PT ;  /* 0x000000e83700720c */ /* 0x000fe40003f66270 */
[----:B------:R-:W-:Y:S02]  /*2650*/  FSEL R100, R92, -INF , !P2 ;  /* 0xff8000005c647808 */ /* 0x000fe40005000000 */
[----:B------:R-:W-:-:S02]  /*2660*/  ISETP.GE.AND P2, PT, R97, R187, PT ;  /* 0x000000bb6100720c */ /* 0x000fc40003f46270 */
[----:B------:R-:W-:Y:S02]  /*2670*/  FSEL R195, R35, -INF , !P1 ;  /* 0xff80000023c37808 */ /* 0x000fe40004800000 */
[----:B------:R-:W-:Y:S02]  /*2680*/  ISETP.GE.AND P1, PT, R91, R187, PT ;  /* 0x000000bb5b00720c */ /* 0x000fe40003f26270 */
[----:B------:R-:W-:Y:S02]  /*2690*/  FSEL R209, R49, -INF , !P3 ;  /* 0xff80000031d17808 */ /* 0x000fe40005800000 */
[----:B------:R-:W-:Y:S02]  /*26a0*/  FSEL R70, R93, -INF , !P5 ;  /* 0xff8000005d467808 */ /* 0x000fe40006800000 */
[----:B------:R-:W-:Y:S02]  /*26b0*/  ISETP.GE.AND P3, PT, R41, R232, PT ;  /* 0x000000e82900720c */ /* 0x000fe40003f66270 */
[----:B------:R-:W-:-:S02]  /*26c0*/  FSEL R58, R81, -INF , !P2 ;  /* 0xff800000513a7808 */ /* 0x000fc40005000000 */
[-C--:B------:R-:W-:Y:S02]  /*26d0*/  ISETP.GE.AND P5, PT, R27, R187.reuse, PT ;  /* 0x000000bb1b00720c */ /* 0x080fe40003fa6270 */
[-C--:B------:R-:W-:Y:S02]  /*26e0*/  ISETP.GE.AND P2, PT, R23, R187.reuse, PT ;  /* 0x000000bb1700720c */ /* 0x080fe40003f46270 */
[----:B------:R-:W-:Y:S02]  /*26f0*/  FSEL R68, R80, -INF , !P1 ;  /* 0xff80000050447808 */ /* 0x000fe40004800000 */
[----:B------:R-:W-:Y:S02]  /*2700*/  ISETP.GE.AND P1, PT, R25, R187, PT ;  /* 0x000000bb1900720c */ /* 0x000fe40003f26270 */
[----:B------:R-:W-:Y:S01]  /*2710*/  FSEL R198, R33, -INF , !P3 ;  /* 0xff80000021c67808 */ /* 0x000fe20005800000 */
[----:B------:R-:W-:Y:S01]  /*2720*/  VIADD R33, R19, 0x38 ;  /* 0x0000003813217836 */ /* 0x000fe20000000000 */
[----:B------:R-:W-:-:S02]  /*2730*/  FSEL R204, R60, -INF , !P5 ;  /* 0xff8000003ccc7808 */ /* 0x000fc40006800000 */
[----:B------:R-:W-:Y:S02]  /*2740*/  FSEL R192, R64, -INF , !P2 ;  /* 0xff80000040c07808 */ /* 0x000fe40005000000 */
[C---:B------:R-:W-:Y:S01]  /*2750*/  ISETP.GE.AND P5, PT, R19.reuse, R164, PT ;  /* 0x000000a41300720c */ /* 0x040fe20003fa6270 */
[----:B------:R-:W-:Y:S01]  /*2760*/  VIADD R19, R19, 0x39 ;  /* 0x0000003913137836 */ /* 0x000fe20000000000 */
[-C--:B------:R-:W-:Y:S02]  /*2770*/  ISETP.GE.AND P2, PT, R73, R187.reuse, PT ;  /* 0x000000bb4900720c */ /* 0x080fe40003f46270 */
[----:B------:R-:W-:Y:S02]  /*2780*/  FSEL R180, R77, -INF , !P1 ;  /* 0xff8000004db47808 */ /* 0x000fe40004800000 */
[-C--:B------:R-:W-:Y:S02]  /*2790*/  ISETP.GE.AND P3, PT, R89, R187.reuse, PT ;  /* 0x000000bb5900720c */ /* 0x080fe40003f66270 */
[----:B------:R-:W-:-:S02]  /*27a0*/  ISETP.GE.AND P1, PT, R21, R187, PT ;  /* 0x000000bb1500720c */ /* 0x000fc40003f26270 */
[----:B------:R-:W-:Y:S02]  /*27b0*/  FSEL R208, R44, -INF , !P2 ;  /* 0xff8000002cd07808 */ /* 0x000fe40005000000 */
[----:B------:R-:W-:Y:S02]  /*27c0*/  ISETP.GE.AND P2, PT, R19, R232, PT ;  /* 0x000000e81300720c */ /* 0x000fe40003f46270 */
[----:B------:R-:W-:Y:S02]  /*27d0*/  FSEL R188, R76, -INF , !P3 ;  /* 0xff8000004cbc7808 */ /* 0x000fe40005800000 */
[----:B------:R-:W-:Y:S02]  /*27e0*/  FSEL R206, R61, -INF , !P1 ;  /* 0xff8000003dce7808 */ /* 0x000fe40004800000 */
[-C--:B------:R-:W-:Y:S02]  /*27f0*/  ISETP.GE.AND P3, PT, R43, R187.reuse, PT ;  /* 0x000000bb2b00720c */ /* 0x080fe40003f66270 */
[----:B------:R-:W-:-:S02]  /*2800*/  ISETP.GE.AND P1, PT, R53, R187, PT ;  /* 0x000000bb3500720c */ /* 0x000fc40003f26270 */
[----:B------:R-:W-:Y:S02]  /*2810*/  FSEL R200, R29, -INF , !P2 ;  /* 0xff8000001dc87808 */ /* 0x000fe40005000000 */
[----:B------:R-:W-:Y:S02]  /*2820*/  FMNMX3.FTZ R29, R114, R8, R118, !PT ;  /* 0x00000008721d7276 */ /* 0x000fe40007810076 */
[----:B------:R-:W-:Y:S02]  /*2830*/  FSEL R190, R65, -INF , !P3 ;  /* 0xff80000041be7808 */ /* 0x000fe40005800000 */
[----:B------:R-:W-:Y:S02]  /*2840*/  FSEL R175, R108, -INF , !P1 ;  /* 0xff8000006caf7808 */ /* 0x000fe40004800000 */
[----:B------:R-:W-:Y:S02]  /*2850*/  ISETP.GE.AND P3, PT, R55, R187, PT ;  /* 0x000000bb3700720c */ /* 0x000fe40003f66270 */
[----:B------:R-:W-:-:S02]  /*2860*/  ISETP.GE.AND P1, PT, R33, R230, PT ;  /* 0x000000e62100720c */ /* 0x000fc40003f26270 */
[----:B------:R-:W-:Y:S02]  /*2870*/  FMNMX3.FTZ R29, R29, R10, R12, !PT ;  /* 0x0000000a1d1d7276 */ /* 0x000fe4000781000c */
[----:B------:R-:W-:Y:S02]  /*2880*/  FSEL R212, R45, -INF , !P3 ;  /* 0xff8000002dd47808 */ /* 0x000fe40005800000 */
[----:B------:R-:W-:Y:S02]  /*2890*/  FSEL R194, R30, -INF , !P1 ;  /* 0xff8000001ec27808 */ /* 0x000fe40004800000 */
[----:B------:R-:W-:Y:S02]  /*28a0*/  ISETP.GE.AND P3, PT, R33, R232, PT ;  /* 0x000000e82100720c */ /* 0x000fe40003f66270 */
[----:B------:R-:W-:Y:S02]  /*28b0*/  ISETP.GE.AND P1, PT, R19, R230, PT ;  /* 0x000000e61300720c */ /* 0x000fe40003f26270 */
[----:B------:R-:W-:-:S02]  /*28c0*/  FMNMX3.FTZ R29, R29, R4, R16, !PT ;  /* 0x000000041d1d7276 */ /* 0x000fc40007810010 */
[----:B------:R-:W-:Y:S02]  /*28d0*/  FSEL R197, R28, -INF , !P3 ;  /* 0xff8000001cc57808 */ /* 0x000fe40005800000 */
[----:B------:R-:W-:Y:S02]  /*28e0*/  FSEL R193, R31, -INF , !P1 ;  /* 0xff8000001fc17808 */ /* 0x000fe40004800000 */
[-C--:B------:R-:W-:Y:S02]  /*28f0*/  ISETP.GE.AND P3, PT, R91, R164.reuse, PT ;  /* 0x000000a45b00720c */ /* 0x080fe40003f66270 */
[-C--:B------:R-:W-:Y:S02]  /*2900*/  ISETP.GE.AND P2, PT, R97, R164.reuse, PT ;  /* 0x000000a46100720c */ /* 0x080fe40003f46270 */
[----:B------:R-:W-:Y:S02]  /*2910*/  ISETP.GE.AND P1, PT, R89, R164, PT ;  /* 0x000000a45900720c */ /* 0x000fe40003f26270 */
[----:B------:R-:W-:-:S02]  /*2920*/  FMNMX3.FTZ R18, R18, R13, R205, !PT ;  /* 0x0000000d12127276 */ /* 0x000fc400078100cd */
[----:B------:R-:W-:Y:S01]  /*2930*/  FMNMX3.FTZ R29, R29, R14, R238, !PT ;  /* 0x0000000e1d1d7276 */ /* 0x000fe200078100ee */
[----:B------:R-:W-:Y:S08]  /*2940*/  @!P0 BRA `(.L_x_414) ;  /* 0x0000000000548947 */ /* 0x000ff00003800000 */
[----:B------:R-:W-:-:S04]  /*2950*/  IMAD.U32 R6, RZ, RZ, UR24 ;  /* 0x00000018ff067e24 */ /* 0x000fc8000f8e00ff */
        /* <DEDUP_REMOVED lines=20> */
.L_x_414:
[----:B------:R-:W-:Y:S01]  /*2aa0*/  FMNMX3.FTZ R18, R18, R207, R203, !PT ;  /* 0x000000cf12127276 */ /* 0x000fe200078100cb */
[----:B------:R-:W-:Y:S01]  /*2ab0*/  VIADD R170, R132, 0x4 ;  /* 0x0000000484aa7836 */ /* 0x000fe20000000000 */
[----:B------:R-:W-:Y:S01]  /*2ac0*/  FMNMX3.FTZ R29, R29, R236, R218, !PT ;  /* 0x000000ec1d1d7276 */ /* 0x000fe200078100da */
[----:B------:R-:W-:Y:S01]  /*2ad0*/  UIADD3 UR14, UPT, UPT, UR27, -0x4498517b, URZ ;  /* 0xbb67ae851b0e7890 */ /* 0x000fe2000fffe0ff */
[----:B------:R-:W-:Y:S01]  /*2ae0*/  FMNMX3.FTZ R7, R18, R209, R199, !PT ;  /* 0x000000d112077276 */ /* 0x000fe200078100c7 */
[----:B------:R-:W-:Y:S01]  /*2af0*/  IMAD.WIDE.U32 R170, R170, -0x326172a9, RZ ;  /* 0xcd9e8d57aaaa7825 */ /* 0x000fe200078e00ff */
[----:B------:R-:W-:Y:S01]  /*2b00*/  FMNMX3.FTZ R18, R29, R216, R196, !PT ;  /* 0x000000d81d127276 */ /* 0x000fe200078100c4 */
[----:B------:R-:W-:Y:S01]  /*2b10*/  UIADD3 UR12, UPT, UPT, UR26, -0x61c88647, URZ ;  /* 0x9e3779b91a0c7890 */ /* 0x000fe2000fffe0ff */
[----:B------:R-:W-:Y:S01]  /*2b20*/  FMNMX3.FTZ R7, R7, R198, R197, !PT ;  /* 0x000000c607077276 */ /* 0x000fe200078100c5 */
[----:B------:R-:W-:Y:S01]  /*2b30*/  IMAD.SHL.U32 R219, R56, 0x2, RZ ;  /* 0x0000000238db7824 */ /* 0x000fe200078e00ff */
[----:B------:R-:W-:Y:S01]  /*2b40*/  FMNMX3.FTZ R18, R18, R195, R194, !PT ;  /* 0x000000c312127276 */ /* 0x000fe200078100c2 */
[----:B------:R-:W-:Y:S01]  /*2b50*/  IMAD.WIDE.U32 R246, R246, -0x2daee0ad, RZ ;  /* 0xd2511f53f6f67825 */ /* 0x000fe200078e00ff */
[----:B------:R-:W-:Y:S01]  /*2b60*/  FMNMX.FTZ R20, R200, R7, !PT ;  /* 0x00000007c8147209 */ /* 0x000fe20007810000 */
[----:B------:R-:W-:Y:S01]  /*2b70*/  UIADD3 UR4, UPT, UPT, UR26, 0x3c6ef372, URZ ;  /* 0x3c6ef3721a047890 */ /* 0x000fe2000fffe0ff */
[----:B------:R-:W-:Y:S01]  /*2b80*/  FMNMX.FTZ R18, R193, R18, !PT ;  /* 0x00000012c1127209 */ /* 0x000fe20007810000 */
[----:B------:R-:W-:Y:S01]  /*2b90*/  UIADD3 UR18, UPT, UPT, UR27, 0x76cf5d0a, URZ ;  /* 0x76cf5d0a1b127890 */ /* 0x000fe2000fffe0ff */
[----:B------:R-:W-:Y:S01]  /*2ba0*/  LOP3.LUT R240, R59, UR26, R171, 0x96, !PT ;  /* 0x0000001a3bf07c12 */ /* 0x000fe2000f8e96ab */
[----:B-1----:R-:W1:Y:S01]  /*2bb0*/  SHFL.BFLY PT, R31, R20, 0x2, 0x1f ;  /* 0x0c401f00141f7f89 */ /* 0x002e6200000e0000 */
[-C--:B------:R-:W-:Y:S01]  /*2bc0*/  ISETP.GE.AND P0, PT, R41, R187.reuse, PT ;  /* 0x000000bb2900720c */ /* 0x080fe20003f06270 */
[----:B------:R-:W-:Y:S01]  /*2bd0*/  UIADD3 UR17, UPT, UPT, UR27, 0x32370b8f, URZ ;  /* 0x32370b8f1b117890 */ /* 0x000fe2000fffe0ff */
[----:B------:R-:W-:Y:S01]  /*2be0*/  LOP3.LUT R6, R219, UR27, R247, 0x96, !PT ;  /* 0x0000001bdb067c12 */ /* 0x000fe2000f8e96f7 */
[----:B------:R-:W2:Y:S01]  /*2bf0*/  SHFL.BFLY PT, R29, R18, 0x2, 0x1f ;  /* 0x0c401f00121d7f89 */ /* 0x000ea200000e0000 */
[----:B------:R-:W-:Y:S01]  /*2c00*/  IMAD.WIDE.U32 R240, R240, -0x2daee0ad, RZ ;  /* 0xd2511f53f0f07825 */ /* 0x000fe200078e00ff */
[----:B------:R-:W-:Y:S01]  /*2c10*/  FSEL R177, R109, -INF , !P0 ;  /* 0xff8000006db17808 */ /* 0x000fe20004000000 */
[----:B------:R-:W3:Y:S01]  /*2c20*/  LDCU UR13, c[0x0][0x45c] ;  /* 0x00008b80ff0d77ac */ /* 0x000ee20008000800 */
[-C--:B------:R-:W-:Y:S01]  /*2c30*/  ISETP.GE.AND P0, PT, R33, R187.reuse, PT ;  /* 0x000000bb2100720c */ /* 0x080fe20003f06270 */
[----:B------:R-:W-:Y:S01]  /*2c40*/  IMAD.WIDE.U32 R6, R6, -0x326172a9, RZ ;  /* 0xcd9e8d5706067825 */ /* 0x000fe200078e00ff */
[----:B------:R-:W-:Y:S01]  /*2c50*/  LOP3.LUT R244, R246, UR14, R241, 0x96, !PT ;  /* 0x0000000ef6f47c12 */ /* 0x000fe2000f8e96f1 */
[----:B------:R-:W-:Y:S01]  /*2c60*/  UIADD3 UR11, UPT, UPT, UR26, -0x255992d5, URZ ;  /* 0xdaa66d2b1a0b7890 */ /* 0x000fe2000fffe0ff */
[----:B------:R-:W-:Y:S01]  /*2c70*/  FSEL R176, R84, -INF , !P0 ;  /* 0xff80000054b07808 */ /* 0x000fe20004000000 */
[----:B------:R-:W-:Y:S01]  /*2c80*/  UIADD3 UR10, UPT, UPT, UR26, 0x78dde6e4, URZ ;  /* 0x78dde6e41a0a7890 */ /* 0x000fe2000fffe0ff */
[----:B------:R-:W-:Y:S01]  /*2c90*/  ISETP.GE.AND P0, PT, R19, R187, PT ;  /* 0x000000bb1300720c */ /* 0x000fe20003f06270 */
[----:B------:R-:W-:Y:S01]  /*2ca0*/  IMAD.WIDE.U32 R244, R244, -0x326172a9, RZ ;  /* 0xcd9e8d57f4f47825 */ /* 0x000fe200078e00ff */
[----:B------:R-:W-:Y:S01]  /*2cb0*/  LOP3.LUT R22, R170, UR12, R7, 0x96, !PT ;  /* 0x0000000caa167c12 */ /* 0x000fe2000f8e9607 */
[----:B------:R-:W-:Y:S01]  /*2cc0*/  UIADD3 UR16, UPT, UPT, UR27, -0x126145ec, URZ ;  /* 0xed9eba141b107890 */ /* 0x000fe2000fffe0ff */
[----:B------:R-:W-:Y:S01]  /*2cd0*/  FSEL R71, R94, -INF , !P5 ;  /* 0xff8000005e477808 */ /* 0x000fe20006800000 */
[----:B------:R-:W-:Y:S01]  /*2ce0*/  UIADD3 UR15, UPT, UPT, UR27, -0x56f99767, URZ ;  /* 0xa90668991b0f7890 */ /* 0x000fe2000fffe0ff */
[----:B------:R-:W-:Y:S01]  /*2cf0*/  LOP3.LUT R24, R6, UR4, R245, 0x96, !PT ;  /* 0x0000000406187c12 */ /* 0x000fe2000f8e96f5 */
[----:B------:R-:W-:Y:S01]  /*2d00*/  UIADD3 UR8, UPT, UPT, UR26, -0x4ab325aa, URZ ;  /* 0xb54cda561a087890 */ /* 0x000fe2000fffe0ff */
[----:B------:R-:W-:Y:S01]  /*2d10*/  FSEL R174, R85, -INF , !P0 ;  /* 0xff80000055ae7808 */ /* 0x000fe20004000000 */
[----:B------:R-:W-:Y:S01]  /*2d20*/  UIADD3 UR9, UPT, UPT, UR26, 0x1715609d, URZ ;  /* 0x1715609d1a097890 */ /* 0x000fe2000fffe0ff */
[----:B-1----:R-:W-:Y:S01]  /*2d30*/  FMNMX.FTZ R31, R20, R31, !PT ;  /* 0x0000001f141f7209 */ /* 0x002fe20007810000 */
[----:B------:R-:W-:Y:S01]  /*2d40*/  IMAD.WIDE.U32 R224, R132, -0x326172a9, RZ ;  /* 0xcd9e8d5784e07825 */ /* 0x000fe200078e00ff */
[----:B------:R-:W-:-:S02]  /*2d50*/  ISETP.GE.AND P5, PT, R23, R164, PT ;  /* 0x000000a41700720c */ /* 0x000fc40003fa6270 */
[-C--:B------:R-:W-:Y:S01]  /*2d60*/  ISETP.GE.AND P0, PT, R25, R164.reuse, PT ;  /* 0x000000a41900720c */ /* 0x080fe20003f06270 */
[----:B------:R-:W1:Y:S01]  /*2d70*/  SHFL.BFLY PT, R166, R31, 0x1, 0x1f ;  /* 0x0c201f001fa67f89 */ /* 0x000e6200000e0000 */
[----:B------:R-:W-:Y:S01]  /*2d80*/  IMAD.WIDE.U32 R22, R22, -0x2daee0ad, RZ ;  /* 0xd2511f5316167825 */ /* 0x000fe200078e00ff */
[----:B--2---:R-:W-:Y:S02]  /*2d90*/  FMNMX.FTZ R29, R18, R29, !PT ;  /* 0x0000001d121d7209 */ /* 0x004fe40007810000 */
[----:B------:R-:W-:Y:S01]  /*2da0*/  FSEL R69, R82, -INF , !P3 ;  /* 0xff80000052457808 */ /* 0x000fe20005800000 */
[----:B------:R-:W-:Y:S01]  /*2db0*/  IMAD.WIDE.U32 R24, R24, -0x2daee0ad, RZ ;  /* 0xd2511f5318187825 */ /* 0x000fe200078e00ff */
[----:B------:R-:W-:Y:S01]  /*2dc0*/  LOP3.LUT R20, R240, UR18, R23, 0x96, !PT ;  /* 0x00000012f0147c12 */ /* 0x000fe2000f8e9617 */
[----:B------:R-:W2:Y:S01]  /*2dd0*/  SHFL.BFLY PT, R18, R29, 0x1, 0x1f ;  /* 0x0c201f001d127f89 */ /* 0x000ea200000e0000 */
[----:B------:R-:W-:Y:S01]  /*2de0*/  ISETP.GE.AND P3, PT, R27, R164, PT ;  /* 0x000000a41b00720c */ /* 0x000fe20003f66270 */
[----:B------:R-:W-:Y:S01]  /*2df0*/  VIADD R219, R219, 0x1 ;  /* 0x00000001dbdb7836 */ /* 0x000fe20000000000 */
[----:B------:R-:W-:Y:S01]  /*2e00*/  LOP3.LUT R22, R22, UR17, R25, 0x96, !PT ;  /* 0x0000001116167c12 */ /* 0x000fe2000f8e9619 */
[----:B------:R-:W-:Y:S01]  /*2e10*/  IMAD.WIDE.U32 R26, R20, -0x326172a9, RZ ;  /* 0xcd9e8d57141a7825 */ /* 0x000fe200078e00ff */
[----:B------:R-:W-:-:S02]  /*2e20*/  FSEL R61, R83, -INF , !P2 ;  /* 0xff800000533d7808 */ /* 0x000fc40005000000 */
[----:B------:R-:W-:Y:S01]  /*2e30*/  ISETP.GE.AND P2, PT, R21, R164, PT ;  /* 0x000000a41500720c */ /* 0x000fe20003f46270 */
[----:B------:R-:W-:Y:S01]  /*2e40*/  IMAD.WIDE.U32 R22, R22, -0x326172a9, RZ ;  /* 0xcd9e8d5716167825 */ /* 0x000fe200078e00ff */
[----:B------:R-:W-:Y:S02]  /*2e50*/  LOP3.LUT R21, R244, UR11, R27, 0x96, !PT ;  /* 0x0000000bf4157c12 */ /* 0x000fe4000f8e961b */
[----:B------:R-:W-:Y:S02]  /*2e60*/  FSEL R211, R62, -INF , !P3 ;  /* 0xff8000003ed37808 */ /* 0x000fe40005800000 */
[----:B------:R-:W-:Y:S01]  /*2e70*/  LOP3.LUT R20, R26, UR10, R23, 0x96, !PT ;  /* 0x0000000a1a147c12 */ /* 0x000fe2000f8e9617 */
[----:B------:R-:W-:Y:S01]  /*2e80*/  IMAD.WIDE.U32 R26, R21, -0x2daee0ad, RZ ;  /* 0xd2511f53151a7825 */ /* 0x000fe200078e00ff */
[----:B------:R-:W4:Y:S01]  /*2e90*/  LDC R23, c[0x0][0x4f8] ;  /* 0x00013e00ff177b82 */ /* 0x000f220000000800 */
[----:B------:R-:W-:Y:S02]  /*2ea0*/  LOP3.LUT R2, R2, R3, RZ, 0xfc, !PT ;  /* 0x0000000302027212 */ /* 0x000fe400078efcff */
[----:B-1----:R-:W-:Y:S01]  /*2eb0*/  FMNMX.FTZ R166, R31, R166, !PT ;  /* 0x000000a61fa67209 */ /* 0x002fe20007810000 */
[----:B------:R-:W-:Y:S01]  /*2ec0*/  IMAD.WIDE.U32 R20, R20, -0x2daee0ad, RZ ;  /* 0xd2511f5314147825 */ /* 0x000fe200078e00ff */
[----:B------:R-:W-:-:S02]  /*2ed0*/  LOP3.LUT R24, R24, UR16, R27, 0x96, !PT ;  /* 0x0000001018187c12 */ /* 0x000fc4000f8e961b */
[C---:B------:R-:W-:Y:S01]  /*2ee0*/  FSETP.NEU.FTZ.AND P3, PT, R166.reuse, -INF , PT ;  /* 0xff800000a600780b */ /* 0x040fe20003f7d000 */
[----:B---3--:R-:W-:Y:S01]  /*2ef0*/  FMUL.FTZ R202, R166, UR13 ;  /* 0x0000000da6ca7c20 */ /* 0x008fe20008410000 */
[----:B------:R-:W-:Y:S01]  /*2f00*/  LOP3.LUT R21, R26, UR15, R21, 0x96, !PT ;  /* 0x0000000f1a157c12 */ /* 0x000fe2000f8e9615 */
[----:B------:R-:W-:Y:S01]  /*2f10*/  IMAD.WIDE.U32 R24, R24, -0x326172a9, RZ ;  /* 0xcd9e8d5718187825 */ /* 0x000fe200078e00ff */
[----:B------:R-:W-:Y:S02]  /*2f20*/  LEA R2, R2, UR5, 0x1 ;  /* 0x0000000502027c11 */ /* 0x000fe4000f8e08ff */
[----:B------:R-:W-:Y:S02]  /*2f30*/  FSEL R202, R202, RZ, P3 ;  /* 0x000000ffcaca7208 */ /* 0x000fe40001800000 */
[----:B--2---:R-:W-:Y:S01]  /*2f40*/  FMNMX.FTZ R165, R29, R18, !PT ;  /* 0x000000121da57209 */ /* 0x004fe20007810000 */
[----:B------:R-:W-:Y:S01]  /*2f50*/  IMAD.WIDE.U32 R28, R21, -0x326172a9, RZ ;  /* 0xcd9e8d57151c7825 */ /* 0x000fe200078e00ff */
[----:B------:R-:W-:-:S03]  /*2f60*/  FSEL R189, R79, -INF , !P0 ;  /* 0xff8000004fbd7808 */ /* 0x000fc60004000000 */
[--C-:B------:R-:W-:Y:S01]  /*2f70*/  FFMA.FTZ R51, R11, UR13, -R202.reuse ;  /* 0x0000000d0b337c23 */ /* 0x100fe200080108ca */
[----:B------:R-:W-:Y:S01]  /*2f80*/  FFMA.FTZ R50, R117, UR13, -R202 ;  /* 0x0000000d75327c23 */ /* 0x000fe200080108ca */
[----:B------:R-:W-:Y:S01]  /*2f90*/  VIADD R18, R2, 0x9000 ;  /* 0x0000900002127836 */ /* 0x000fe20000000000 */
[----:B------:R-:W-:Y:S01]  /*2fa0*/  LOP3.LUT R21, R24, UR8, R29, 0x96, !PT ;  /* 0x0000000818157c12 */ /* 0x000fe2000f8e961d */
[----:B------:R-:W-:Y:S01]  /*2fb0*/  VIADD R178, R2, 0x9020 ;  /* 0x0000902002b27836 */ /* 0x000fe20000000000 */
[----:B------:R-:W-:Y:S01]  /*2fc0*/  PRMT R27, R28, 0x7773, RZ ;  /* 0x000077731c1b7816 */ /* 0x000fe200000000ff */
[----:B------:R-:W-:Y:S01]  /*2fd0*/  @P6 VIADD R178, R18, 0xffffffe0 ;  /* 0xffffffe012b26836 */ /* 0x000fe20000000000 */
[----:B------:R-:W-:Y:S01]  /*2fe0*/  PRMT R18, R28, 0x7772, RZ ;  /* 0x000077721c127816 */ /* 0x000fe200000000ff */
[----:B------:R-:W-:Y:S01]  /*2ff0*/  IMAD.MOV.U32 R24, RZ, RZ, R28 ;  /* 0x000000ffff187224 */ /* 0x000fe200078e001c */
[----:B------:R-:W-:Y:S01]  /*3000*/  MUFU.EX2 R51, R51 ;  /* 0x0000003300337308 */ /* 0x000fe20000000800 */
[----:B----4-:R-:W-:Y:S01]  /*3010*/  LOP3.LUT R23, R23, 0xff, RZ, 0xc0, !PT ;  /* 0x000000ff17177812 */ /* 0x010fe200078ec0ff */
[----:B------:R-:W-:Y:S01]  /*3020*/  FMUL.FTZ R201, R165, UR13 ;  /* 0x0000000da5c97c20 */ /* 0x000fe20008410000 */
[----:B------:R-:W-:Y:S01]  /*3030*/  PRMT R18, R18, 0x5410, R27 ;  /* 0x0000541012127816 */ /* 0x000fe2000000001b */
[----:B------:R-:W1:Y:S01]  /*3040*/  MUFU.EX2 R50, R50 ;  /* 0x0000003200327308 */ /* 0x000e620000000800 */
[----:B------:R-:W-:Y:S01]  /*3050*/  PRMT R138, R28, 0x7771, RZ ;  /* 0x000077711c8a7816 */ /* 0x000fe200000000ff */
[----:B------:R-:W-:Y:S01]  /*3060*/  IMAD R57, R23, 0x10000, R23 ;  /* 0x0001000017397824 */ /* 0x000fe200078e0217 */
[----:B------:R-:W-:Y:S01]  /*3070*/  LOP3.LUT R27, R24, 0xff, RZ, 0xc0, !PT ;  /* 0x000000ff181b7812 */ /* 0x000fe200078ec0ff */
[--C-:B------:R-:W-:Y:S01]  /*3080*/  FFMA.FTZ R54, R113, UR13, -R202.reuse ;  /* 0x0000000d71367c23 */ /* 0x100fe200080108ca */
[----:B------:R-:W-:Y:S01]  /*3090*/  LOP3.LUT R136, R21, 0xffff, RZ, 0xc0, !PT ;  /* 0x0000ffff15887812 */ /* 0x000fe200078ec0ff */
[--C-:B------:R-:W-:Y:S01]  /*30a0*/  FFMA.FTZ R44, R5, UR13, -R202.reuse ;  /* 0x0000000d052c7c23 */ /* 0x100fe200080108ca */
[----:B------:R-:W-:Y:S01]  /*30b0*/  ISETP.GE.AND P0, PT, R55, R164, PT ;  /* 0x000000a43700720c */ /* 0x000fe20003f06270 */
[----:B------:R-:W-:Y:S01]  /*30c0*/  FFMA.FTZ R55, R9, UR13, -R202 ;  /* 0x0000000d09377c23 */ /* 0x000fe200080108ca */
[----:B------:R-:W-:Y:S01]  /*30d0*/  PRMT R138, R27, 0x5410, R138 ;  /* 0x000054101b8a7816 */ /* 0x000fe2000000008a */
[----:B------:R-:W-:Y:S01]  /*30e0*/  MUFU.EX2 R54, R54 ;  /* 0x0000003600367308 */ /* 0x000fe20000000800 */
[----:B------:R-:W-:Y:S01]  /*30f0*/  LOP3.LUT R9, R21, 0xff, RZ, 0xc0, !PT ;  /* 0x000000ff15097812 */ /* 0x000fe200078ec0ff */
[----:B------:R-:W-:Y:S01]  /*3100*/  LDSM.16.MT88.4 R148, [R2+0x9000] ;  /* 0x009000000294783b */ /* 0x000fe20000004200 */
[----:B------:R-:W-:Y:S01]  /*3110*/  SHF.R.U32.HI R136, RZ, 0x8, R136 ;  /* 0x00000008ff887819 */ /* 0x000fe20000011688 */
[----:B------:R-:W-:Y:S01]  /*3120*/  MUFU.EX2 R55, R55 ;  /* 0x0000003700377308 */ /* 0x000fe20000000800 */
[--C-:B------:R-:W-:Y:S01]  /*3130*/  HSET2.LE.AND R138, R138, R57.reuse, PT ;  /* 0x000000398a8a7233 */ /* 0x100fe20003803000 */
[----:B------:R-:W-:Y:S01]  /*3140*/  LDSM.16.MT88.4 R80, [R178] ;  /* 0x00000000b250783b */ /* 0x000fe20000004200 */
[----:B------:R-:W-:Y:S01]  /*3150*/  PRMT R136, R9, 0x5410, R136 ;  /* 0x0000541009887816 */ /* 0x000fe20000000088 */
[----:B------:R-:W-:Y:S01]  /*3160*/  MUFU.EX2 R44, R44 ;  /* 0x0000002c002c7308 */ /* 0x000fe20000000800 */
[----:B-1----:R-:W-:Y:S01]  /*3170*/  F2FP.BF16.F32.PACK_AB R9, R50, R51 ;  /* 0x000000333209723e */ /* 0x002fe200000010ff */
[----:B------:R-:W-:Y:S01]  /*3180*/  LDSM.16.MT88.4 R96, [R2+0xa000] ;  /* 0x00a000000260783b */ /* 0x000fe20000004200 */
[----:B------:R-:W-:Y:S01]  /*3190*/  LOP3.LUT R18, R18, 0xff00ff, RZ, 0xc0, !PT ;  /* 0x00ff00ff12127812 */ /* 0x000fe200078ec0ff */
[----:B------:R-:W-:Y:S01]  /*31a0*/  FFMA.FTZ R203, R203, UR13, -R202 ;  /* 0x0000000dcbcb7c23 */ /* 0x000fe200080108ca */
[----:B------:R-:W-:Y:S01]  /*31b0*/  LOP3.LUT R138, R9, R138, RZ, 0xc0, !PT ;  /* 0x0000008a098a7212 */ /* 0x000fe200078ec0ff */
[----:B------:R-:W-:Y:S01]  /*31c0*/  LDSM.16.MT88.4 R128, [R2+0xb000] ;  /* 0x00b000000280783b */ /* 0x000fe20000004200 */
[----:B------:R-:W-:Y:S01]  /*31d0*/  FMNMX3.FTZ R9, R100, R70, R68, !PT ;  /* 0x0000004664097276 */ /* 0x000fe20007810044 */
[----:B------:R-:W-:Y:S01]  /*31e0*/  FFMA.FTZ R214, R205, UR13, -R202 ;  /* 0x0000000dcdd67c23 */ /* 0x000fe200080108ca */
[----:B------:R-:W-:Y:S01]  /*31f0*/  HSET2.LE.AND R139, R18, R57, PT ;  /* 0x00000039128b7233 */ /* 0x000fe20003803000 */
[----:B------:R-:W-:Y:S01]  /*3200*/  LDSM.16.MT88.4 R28, [R2+0x9400] ;  /* 0x00940000021c783b */ /* 0x000fe20000004200 */
[----:B------:R-:W-:Y:S01]  /*3210*/  FMNMX3.FTZ R9, R9, R58, R188, !PT ;  /* 0x0000003a09097276 */ /* 0x000fe200078100bc */
[----:B------:R-:W-:Y:S01]  /*3220*/  MUFU.EX2 R203, R203 ;  /* 0x000000cb00cb7308 */ /* 0x000fe20000000800 */
[----:B------:R-:W-:Y:S01]  /*3230*/  FSEL R213, R63, -INF , !P2 ;  /* 0xff8000003fd57808 */ /* 0x000fe20005000000 */
[----:B------:R-:W-:Y:S01]  /*3240*/  FFMA.FTZ R205, R207, UR13, -R202 ;  /* 0x0000000dcfcd7c23 */ /* 0x000fe200080108ca */
[----:B------:R-:W-:Y:S01]  /*3250*/  FMNMX3.FTZ R9, R9, R180, R192, !PT ;  /* 0x000000b409097276 */ /* 0x000fe200078100c0 */
[----:B------:R-:W-:Y:S01]  /*3260*/  MUFU.EX2 R214, R214 ;  /* 0x000000d600d67308 */ /* 0x000fe20000000800 */
[----:B------:R-:W-:Y:S01]  /*3270*/  LOP3.LUT R24, R22, UR9, R25, 0x96, !PT ;  /* 0x0000000916187c12 */ /* 0x000fe2000f8e9619 */
[----:B------:R-:W-:Y:S01]  /*3280*/  FFMA.FTZ R233, R200, UR13, -R202 ;  /* 0x0000000dc8e97c23 */ /* 0x000fe200080108ca */
[----:B------:R-:W-:Y:S01]  /*3290*/  FMNMX3.FTZ R9, R9, R190, R204, !PT ;  /* 0x000000be09097276 */ /* 0x000fe200078100cc */
[----:B------:R-:W-:Y:S01]  /*32a0*/  MUFU.EX2 R205, R205 ;  /* 0x000000cd00cd7308 */ /* 0x000fe20000000800 */
[----:B------:R-:W-:Y:S01]  /*32b0*/  ISETP.GE.AND P2, PT, R19, R164, PT ;  /* 0x000000a41300720c */ /* 0x000fe20003f46270 */
[----:B------:R-:W-:Y:S01]  /*32c0*/  IMAD.WIDE.U32 R24, R24, -0x2daee0ad, RZ ;  /* 0xd2511f5318187825 */ /* 0x000fe200078e00ff */
[----:B------:R-:W-:-:S03]  /*32d0*/  FMNMX3.FTZ R18, R9, R206, R208, !PT ;  /* 0x000000ce09127276 */ /* 0x000fc600078100d0 */
[----:B------:R-:W-:Y:S01]  /*32e0*/  FFMA.FTZ R199, R199, UR13, -R202 ;  /* 0x0000000dc7c77c23 */ /* 0x000fe200080108ca */
[----:B------:R-:W-:Y:S01]  /*32f0*/  LOP3.LUT R32, R224, UR12, R7, 0x96, !PT ;  /* 0x0000000ce0207c12 */ /* 0x000fe2000f8e9607 */
[----:B------:R-:W-:Y:S01]  /*3300*/  IMAD.MOV.U32 R22, RZ, RZ, R24 ;  /* 0x000000ffff167224 */ /* 0x000fe200078e0018 */
[----:B------:R-:W-:Y:S01]  /*3310*/  FMNMX3.FTZ R18, R18, R212, R175, !PT ;  /* 0x000000d412127276 */ /* 0x000fe200078100af */
[----:B------:R-:W-:Y:S01]  /*3320*/  MUFU.EX2 R233, R233 ;  /* 0x000000e900e97308 */ /* 0x000fe20000000800 */
[----:B------:R-:W-:Y:S01]  /*3330*/  FSEL R65, R95, -INF , !P4 ;  /* 0xff8000005f417808 */ /* 0x000fe20006000000 */
[----:B------:R-:W-:Y:S01]  /*3340*/  IMAD.WIDE.U32 R144, R32, -0x2daee0ad, RZ ;  /* 0xd2511f5320907825 */ /* 0x000fe200078e00ff */
[----:B------:R-:W-:Y:S02]  /*3350*/  FMNMX3.FTZ R19, R18, R177, R176, !PT ;  /* 0x000000b112137276 */ /* 0x000fe400078100b0 */
[----:B------:R-:W-:Y:S02]  /*3360*/  LOP3.LUT R23, R22, 0xff, RZ, 0xc0, !PT ;  /* 0x000000ff16177812 */ /* 0x000fe400078ec0ff */
[----:B------:R-:W-:-:S02]  /*3370*/  FMNMX.FTZ R7, R174, R19, !PT ;  /* 0x00000013ae077209 */ /* 0x000fc40007810000 */
[----:B------:R-:W-:Y:S02]  /*3380*/  FSEL R191, R78, -INF , !P1 ;  /* 0xff8000004ebf7808 */ /* 0x000fe40004800000 */
[----:B------:R-:W-:Y:S01]  /*3390*/  FMNMX3.FTZ R22, R71, R65, R69, !PT ;  /* 0x0000004147167276 */ /* 0x000fe20007810045 */
[----:B------:R-:W1:Y:S01]  /*33a0*/  SHFL.BFLY PT, R168, R7, 0x2, 0x1f ;  /* 0x0c401f0007a87f89 */ /* 0x000e6200000e0000 */
[----:B------:R-:W-:Y:S02]  /*33b0*/  FSETP.NEU.FTZ.AND P3, PT, R165, -INF , PT ;  /* 0xff800000a500780b */ /* 0x000fe40003f7d000 */
[----:B------:R-:W-:Y:S02]  /*33c0*/  ISETP.GE.AND P4, PT, R43, R164, PT ;  /* 0x000000a42b00720c */ /* 0x000fe40003f86270 */
[----:B------:R-:W-:Y:S02]  /*33d0*/  FSEL R183, R66, -INF , !P5 ;  /* 0xff80000042b77808 */ /* 0x000fe40006800000 */
[----:B------:R-:W-:-:S02]  /*33e0*/  FMNMX3.FTZ R22, R22, R61, R191, !PT ;  /* 0x0000003d16167276 */ /* 0x000fc400078100bf */
[----:B------:R-:W-:Y:S02]  /*33f0*/  FSEL R201, R201, RZ, P3 ;  /* 0x000000ffc9c97208 */ /* 0x000fe40001800000 */
[-C--:B------:R-:W-:Y:S02]  /*3400*/  ISETP.GE.AND P1, PT, R73, R164.reuse, PT ;  /* 0x000000a44900720c */ /* 0x080fe40003f26270 */
[----:B------:R-:W-:Y:S01]  /*3410*/  FSEL R181, R67, -INF , !P4 ;  /* 0xff80000043b57808 */ /* 0x000fe20006000000 */
[----:B------:R-:W-:Y:S01]  /*3420*/  FFMA.FTZ R43, R16, UR13, -R201 ;  /* 0x0000000d102b7c23 */ /* 0x000fe200080108c9 */
[----:B------:R-:W-:Y:S01]  /*3430*/  FMNMX3.FTZ R22, R22, R189, R183, !PT ;  /* 0x000000bd16167276 */ /* 0x000fe200078100b7 */
[--C-:B------:R-:W-:Y:S01]  /*3440*/  FFMA.FTZ R40, R14, UR13, -R201.reuse ;  /* 0x0000000d0e287c23 */ /* 0x100fe200080108c9 */
[-C--:B------:R-:W-:Y:S01]  /*3450*/  ISETP.GE.AND P5, PT, R53, R164.reuse, PT ;  /* 0x000000a43500720c */ /* 0x080fe20003fa6270 */
[--C-:B------:R-:W-:Y:S01]  /*3460*/  FFMA.FTZ R49, R118, UR13, -R201.reuse ;  /* 0x0000000d76317c23 */ /* 0x100fe200080108c9 */
[----:B------:R-:W-:Y:S01]  /*3470*/  FSEL R215, R46, -INF , !P1 ;  /* 0xff8000002ed77808 */ /* 0x000fe20004800000 */
[----:B------:R-:W-:Y:S01]  /*3480*/  FFMA.FTZ R48, R10, UR13, -R201 ;  /* 0x0000000d0a307c23 */ /* 0x000fe200080108c9 */
[----:B------:R-:W-:Y:S01]  /*3490*/  FMNMX3.FTZ R16, R22, R181, R211, !PT ;  /* 0x000000b516107276 */ /* 0x000fe200078100d3 */
[--C-:B------:R-:W-:Y:S01]  /*34a0*/  FFMA.FTZ R46, R15, UR13, -R202.reuse ;  /* 0x0000000d0f2e7c23 */ /* 0x100fe200080108ca */
[-C--:B------:R-:W-:Y:S01]  /*34b0*/  ISETP.GE.AND P4, PT, R41, R164.reuse, PT ;  /* 0x000000a42900720c */ /* 0x080fe20003f86270 */
[--C-:B------:R-:W-:Y:S01]  /*34c0*/  FFMA.FTZ R53, R114, UR13, -R201.reuse ;  /* 0x0000000d72357c23 */ /* 0x100fe200080108c9 */
[----:B------:R-:W-:Y:S01]  /*34d0*/  ISETP.GE.AND P3, PT, R33, R164, PT ;  /* 0x000000a42100720c */ /* 0x000fe20003f66270 */
[----:B------:R-:W-:Y:S01]  /*34e0*/  FFMA.FTZ R52, R8, UR13, -R201 ;  /* 0x0000000d08347c23 */ /* 0x000fe200080108c9 */
[----:B------:R-:W-:Y:S01]  /*34f0*/  FSEL R217, R47, -INF , !P0 ;  /* 0xff8000002fd97808 */ /* 0x000fe20004000000 */
[--C-:B------:R-:W-:Y:S01]  /*3500*/  FFMA.FTZ R47, R17, UR13, -R202.reuse ;  /* 0x0000000d112f7c23 */ /* 0x100fe200080108ca */
[----:B------:R-:W-:Y:S01]  /*3510*/  FSEL R173, R110, -INF , !P5 ;  /* 0xff8000006ead7808 */ /* 0x000fe20006800000 */
[----:B------:R-:W-:Y:S01]  /*3520*/  MUFU.EX2 R49, R49 ;  /* 0x0000003100317308 */ /* 0x000fe20000000800 */
[----:B------:R-:W-:Y:S01]  /*3530*/  FMNMX3.FTZ R14, R16, R213, R215, !PT ;  /* 0x000000d5100e7276 */ /* 0x000fe200078100d7 */
[----:B------:R-:W-:Y:S01]  /*3540*/  FFMA.FTZ R41, R13, UR13, -R202 ;  /* 0x0000000d0d297c23 */ /* 0x000fe200080108ca */
[----:B------:R-:W-:Y:S01]  /*3550*/  LOP3.LUT R242, R59, UR26, R225, 0x96, !PT ;  /* 0x0000001a3bf27c12 */ /* 0x000fe2000f8e96e1 */
[----:B------:R-:W2:Y:S01]  /*3560*/  MUFU.EX2 R48, R48 ;  /* 0x0000003000307308 */ /* 0x000ea20000000800 */
[----:B-1----:R-:W-:Y:S01]  /*3570*/  FMNMX.FTZ R168, R7, R168, !PT ;  /* 0x000000a807a87209 */ /* 0x002fe20007810000 */
[----:B------:R-:W-:Y:S01]  /*3580*/  FFMA.FTZ R45, R12, UR13, -R201 ;  /* 0x0000000d0c2d7c23 */ /* 0x000fe200080108c9 */
[----:B------:R-:W-:Y:S01]  /*3590*/  FSEL R172, R111, -INF , !P4 ;  /* 0xff8000006fac7808 */ /* 0x000fe20006000000 */
[----:B------:R-:W-:Y:S01]  /*35a0*/  IMAD.WIDE.U32 R242, R242, -0x2daee0ad, RZ ;  /* 0xd2511f53f2f27825 */ /* 0x000fe200078e00ff */
[----:B------:R-:W-:Y:S01]  /*35b0*/  FSEL R67, R86, -INF , !P3 ;  /* 0xff80000056437808 */ /* 0x000fe20005800000 */
[----:B------:R-:W-:Y:S01]  /*35c0*/  MUFU.EX2 R47, R47 ;  /* 0x0000002f002f7308 */ /* 0x000fe20000000800 */
[----:B------:R-:W-:Y:S01]  /*35d0*/  FMNMX3.FTZ R7, R14, R217, R173, !PT ;  /* 0x000000d90e077276 */ /* 0x000fe200078100ad */
[----:B------:R-:W-:Y:S01]  /*35e0*/  SHFL.BFLY PT, R59, R168, 0x1, 0x1f ;  /* 0x0c201f00a83b7f89 */ /* 0x000fe200000e0000 */
[----:B------:R-:W-:Y:S01]  /*35f0*/  FSEL R66, R87, -INF , !P2 ;  /* 0xff80000057427808 */ /* 0x000fe20005000000 */
[----:B------:R-:W1:Y:S01]  /*3600*/  MUFU.EX2 R46, R46 ;  /* 0x0000002e002e7308 */ /* 0x000e620000000800 */
[----:B------:R-:W-:Y:S01]  /*3610*/  FMNMX3.FTZ R7, R7, R172, R67, !PT ;  /* 0x000000ac07077276 */ /* 0x000fe20007810043 */
[----:B------:R-:W-:Y:S01]  /*3620*/  FFMA.FTZ R42, R4, UR13, -R201 ;  /* 0x0000000d042a7c23 */ /* 0x000fe200080108c9 */
[----:B------:R-:W-:Y:S01]  /*3630*/  LOP3.LUT R234, R246, UR14, R243, 0x96, !PT ;  /* 0x0000000ef6ea7c12 */ /* 0x000fe2000f8e96f3 */
[----:B------:R-:W-:Y:S01]  /*3640*/  UIADD3 UR14, UPT, UPT, UR27, 0x646e171e, URZ ;  /* 0x646e171e1b0e7890 */ /* 0x000fe2000fffe0ff */
[----:B------:R-:W-:Y:S01]  /*3650*/  FMNMX.FTZ R60, R66, R7, !PT ;  /* 0x00000007423c7209 */ /* 0x000fe20007810000 */
[----:B------:R-:W-:Y:S01]  /*3660*/  MUFU.EX2 R53, R53 ;  /* 0x0000003500357308 */ /* 0x000fe20000000800 */
[----:B------:R-:W-:Y:S01]  /*3670*/  PRMT R11, R21, 0x7632, R11 ;  /* 0x00007632150b7816 */ /* 0x000fe2000000000b */
[----:B------:R-:W-:Y:S01]  /*3680*/  IMAD.WIDE.U32 R234, R234, -0x326172a9, RZ ;  /* 0xcd9e8d57eaea7825 */ /* 0x000fe200078e00ff */
[----:B------:R-:W-:Y:S01]  /*3690*/  SHF.R.U32.HI R10, RZ, 0x18, R21 ;  /* 0x00000018ff0a7819 */ /* 0x000fe20000011615 */
[----:B------:R-:W3:Y:S01]  /*36a0*/  SHFL.BFLY PT, R167, R60, 0x2, 0x1f ;  /* 0x0c401f003ca77f89 */ /* 0x000ee200000e0000 */
[----:B------:R-:W4:Y:S01]  /*36b0*/  MUFU.EX2 R52, R52 ;  /* 0x0000003400347308 */ /* 0x000f220000000800 */
[----:B------:R-:W-:Y:S01]  /*36c0*/  LOP3.LUT R11, R11, 0xff, RZ, 0xc0, !PT ;  /* 0x000000ff0b0b7812 */ /* 0x000fe200078ec0ff */
[----:B------:R-:W-:Y:S01]  /*36d0*/  FFMA.FTZ R207, R216, UR13, -R201 ;  /* 0x0000000dd8cf7c23 */ /* 0x000fe200080108c9 */
[----:B------:R-:W-:Y:S01]  /*36e0*/  LOP3.LUT R62, R6, UR4, R235, 0x96, !PT ;  /* 0x00000004063e7c12 */ /* 0x000fe2000f8e96eb */
[----:B------:R-:W5:Y:S01]  /*36f0*/  LDSM.16.MT88.4 R112, [R178+0x1000] ;  /* 0x00100000b270783b */ /* 0x000f620000004200 */
[----:B------:R-:W-:Y:S01]  /*3700*/  LOP3.LUT R6, R20, UR14, R25, 0x96, !PT ;  /* 0x0000000e14067c12 */ /* 0x000fe2000f8e9619 */
[----:B------:R-:W5:Y:S01]  /*3710*/  MUFU.EX2 R41, R41 ;  /* 0x0000002900297308 */ /* 0x000f620000000800 */
[----:B------:R-:W-:Y:S01]  /*3720*/  PRMT R10, R11, 0x5410, R10 ;  /* 0x000054100b0a7816 */ /* 0x000fe2000000000a */
[----:B------:R-:W-:Y:S01]  /*3730*/  IMAD.WIDE.U32 R62, R62, -0x2daee0ad, RZ ;  /* 0xd2511f533e3e7825 */ /* 0x000fe200078e00ff */
[C---:B------:R-:W-:Y:S01]  /*3740*/  LOP3.LUT R64, R6.reuse, 0xffff, RZ, 0xc0, !PT ;  /* 0x0000ffff06407812 */ /* 0x040fe200078ec0ff */
[----:B------:R-:W-:Y:S01]  /*3750*/  MUFU.EX2 R43, R43 ;  /* 0x0000002b002b7308 */ /* 0x000fe20000000800 */
[----:B------:R-:W-:Y:S01]  /*3760*/  LOP3.LUT R21, R6, 0xff, RZ, 0xc0, !PT ;  /* 0x000000ff06157812 */ /* 0x000fe200078ec0ff */
[--C-:B------:R-:W-:Y:S01]  /*3770*/  FFMA.FTZ R194, R194, UR13, -R201.reuse ;  /* 0x0000000dc2c27c23 */ /* 0x100fe200080108c9 */
[----:B------:R-:W-:Y:S01]  /*3780*/  SHF.R.U32.HI R64, RZ, 0x8, R64 ;  /* 0x00000008ff407819 */ /* 0x000fe20000011640 */
[----:B------:R-:W5:Y:S01]  /*3790*/  MUFU.EX2 R40, R40 ;  /* 0x0000002800287308 */ /* 0x000f620000000800 */
[----:B--2---:R-:W-:Y:S01]  /*37a0*/  F2FP.BF16.F32.PACK_AB R8, R48, R49 ;  /* 0x000000313008723e */ /* 0x004fe200000010ff */
[----:B------:R-:W-:Y:S01]  /*37b0*/  FFMA.FTZ R231, R193, UR13, -R201 ;  /* 0x0000000dc1e77c23 */ /* 0x000fe200080108c9 */
[----:B------:R-:W-:Y:S01]  /*37c0*/  PRMT R64, R21, 0x5410, R64 ;  /* 0x0000541015407816 */ /* 0x000fe20000000040 */
[----:B------:R-:W-:Y:S01]  /*37d0*/  MUFU.EX2 R45, R45 ;  /* 0x0000002d002d7308 */ /* 0x000fe20000000800 */
[----:B-1----:R-:W-:-:S02]  /*37e0*/  F2FP.BF16.F32.PACK_AB R13, R46, R47 ;  /* 0x0000002f2e0d723e */ /* 0x002fc400000010ff */
[----:B------:R-:W-:Y:S01]  /*37f0*/  LOP3.LUT R139, R8, R139, RZ, 0xc0, !PT ;  /* 0x0000008b088b7212 */ /* 0x000fe200078ec0ff */
[----:B------:R-:W1:Y:S01]  /*3800*/  MUFU.EX2 R42, R42 ;  /* 0x0000002a002a7308 */ /* 0x000e620000000800 */
[--C-:B------:R-:W-:Y:S02]  /*3810*/  HSET2.LE.AND R64, R64, R57.reuse, PT ;  /* 0x0000003940407233 */ /* 0x100fe40003803000 */
[----:B---3--:R-:W-:Y:S01]  /*3820*/  FMNMX.FTZ R167, R60, R167, !PT ;  /* 0x000000a73ca77209 */ /* 0x008fe20007810000 */
[----:B------:R-:W-:Y:S01]  /*3830*/  MUFU.EX2 R207, R207 ;  /* 0x000000cf00cf7308 */ /* 0x000fe20000000800 */
[--C-:B------:R-:W-:Y:S02]  /*3840*/  HSET2.LE.AND R136, R136, R57.reuse, PT ;  /* 0x0000003988887233 */ /* 0x100fe40003803000 */
[----:B------:R-:W-:Y:S01]  /*3850*/  F2FP.BF16.F32.PACK_AB R11, R54, R55 ;  /* 0x00000037360b723e */ /* 0x000fe200000010ff */
[----:B------:R-:W2:Y:S01]  /*3860*/  SHFL.BFLY PT, R60, R167, 0x1, 0x1f ;  /* 0x0c201f00a73c7f89 */ /* 0x000ea200000e0000 */
[----:B------:R-:W-:Y:S01]  /*3870*/  HSET2.LE.AND R137, R10, R57, PT ;  /* 0x000000390a897233 */ /* 0x000fe20003803000 */
[----:B------:R-:W-:Y:S01]  /*3880*/  MUFU.EX2 R194, R194 ;  /* 0x000000c200c27308 */ /* 0x000fe20000000800 */
[----:B----4-:R-:W-:Y:S01]  /*3890*/  F2FP.BF16.F32.PACK_AB R8, R52, R53 ;  /* 0x000000353408723e */ /* 0x010fe200000010ff */
[----:B------:R-:W-:Y:S01]  /*38a0*/  FADD.FTZ R54, R55, R54 ;  /* 0x0000003637367221 */ /* 0x000fe20000010000 */
[----:B------:R-:W-:Y:S01]  /*38b0*/  LOP3.LUT R32, R13, R64, RZ, 0xc0, !PT ;  /* 0x000000400d207212 */ /* 0x000fe200078ec0ff */
[----:B------:R-:W-:Y:S01]  /*38c0*/  MUFU.EX2 R231, R231 ;  /* 0x000000e700e77308 */ /* 0x000fe20000000800 */
[----:B------:R-:W-:Y:S01]  /*38d0*/  LOP3.LUT R64, R242, UR18, R145, 0x96, !PT ;  /* 0x00000012f2407c12 */ /* 0x000fe2000f8e9691 */
[----:B------:R-:W-:Y:S01]  /*38e0*/  FADD.FTZ R52, R53, R52 ;  /* 0x0000003435347221 */ /* 0x000fe20000010000 */
[----:B------:R-:W-:Y:S01]  /*38f0*/  LOP3.LUT R144, R144, UR17, R63, 0x96, !PT ;  /* 0x0000001190907c12 */ /* 0x000fe2000f8e963f */
[----:B------:R-:W-:Y:S01]  /*3900*/  FADD.FTZ R51, R51, R54 ;  /* 0x0000003633337221 */ /* 0x000fe20000010000 */
[----:B------:R-:W-:Y:S01]  /*3910*/  LOP3.LUT R136, R11, R136, RZ, 0xc0, !PT ;  /* 0x000000880b887212 */ /* 0x000fe200078ec0ff */
[----:B------:R-:W-:Y:S01]  /*3920*/  IMAD.WIDE.U32 R248, R64, -0x326172a9, RZ ;  /* 0xcd9e8d5740f87825 */ /* 0x000fe200078e00ff */
[----:B------:R-:W-:-:S03]  /*3930*/  LOP3.LUT R137, R8, R137, RZ, 0xc0, !PT ;  /* 0x0000008908897212 */ /* 0x000fc600078ec0ff */
[----:B------:R-:W-:Y:S01]  /*3940*/  FADD.FTZ R49, R49, R52 ;  /* 0x0000003431317221 */ /* 0x000fe20000010000 */
[----:B------:R-:W3:Y:S01]  /*3950*/  LDSM.16.MT88.4 R8, [R178+0x2000] ;  /* 0x00200000b208783b */ /* 0x000ee20000004200 */
[----:B------:R-:W-:Y:S01]  /*3960*/  IMAD.WIDE.U32 R144, R144, -0x326172a9, RZ ;  /* 0xcd9e8d5790907825 */ /* 0x000fe200078e00ff */
[----:B------:R-:W-:-:S03]  /*3970*/  PRMT R25, R24, 0x7773, RZ ;  /* 0x0000777318197816 */ /* 0x000fc600000000ff */
[----:B------:R-:W-:Y:S01]  /*3980*/  FADD.FTZ R50, R50, R51 ;  /* 0x0000003332327221 */ /* 0x000fe20000010000 */
[----:B------:R-:W-:Y:S01]  /*3990*/  PRMT R20, R24, 0x7772, RZ ;  /* 0x0000777218147816 */ /* 0x000fe200000000ff */
[C---:B------:R-:W-:Y:S01]  /*39a0*/  HMMA.16816.F32.BF16 R156, R136.reuse, R148, RZ ;  /* 0x00000094889c723c */ /* 0x040fe200000418ff */
[----:B------:R-:W-:Y:S01]  /*39b0*/  PRMT R19, R6, 0x7632, R19 ;  /* 0x0000763206137816 */ /* 0x000fe20000000013 */
[----:B------:R-:W-:Y:S01]  /*39c0*/  FADD.FTZ R48, R48, R49 ;  /* 0x0000003130307221 */ /* 0x000fe20000010000 */
[----:B------:R-:W-:Y:S01]  /*39d0*/  LOP3.LUT R63, R234, UR11, R249, 0x96, !PT ;  /* 0x0000000bea3f7c12 */ /* 0x000fe2000f8e96f9 */
[----:B------:R-:W-:Y:S01]  /*39e0*/  FADD.FTZ R47, R47, R50 ;  /* 0x000000322f2f7221 */ /* 0x000fe20000010000 */
[----:B------:R-:W-:Y:S02]  /*39f0*/  PRMT R18, R24, 0x7771, RZ ;  /* 0x0000777118127816 */ /* 0x000fe400000000ff */
[----:B------:R-:W-:Y:S01]  /*3a00*/  SHF.R.U32.HI R6, RZ, 0x18, R6 ;  /* 0x00000018ff067819 */ /* 0x000fe20000011606 */
[----:B------:R-:W-:Y:S01]  /*3a10*/  IMAD.WIDE.U32 R84, R63, -0x2daee0ad, RZ ;  /* 0xd2511f533f547825 */ /* 0x000fe200078e00ff */
[----:B------:R-:W-:Y:S01]  /*3a20*/  LOP3.LUT R19, R19, 0xff, RZ, 0xc0, !PT ;  /* 0x000000ff13137812 */ /* 0x000fe200078ec0ff */
[----:B------:R-:W-:Y:S01]  /*3a30*/  HMMA.16816.F32.BF16 R72, R136, R80, RZ ;  /* 0x000000508848723c */ /* 0x000fe200000418ff */
[----:B------:R-:W-:Y:S01]  /*3a40*/  PRMT R20, R20, 0x5410, R25 ;  /* 0x0000541014147816 */ /* 0x000fe20000000019 */
[----:B------:R-:W-:Y:S01]  /*3a50*/  FADD.FTZ R47, R46, R47 ;  /* 0x0000002f2e2f7221 */ /* 0x000fe20000010000 */
[----:B------:R-:W-:Y:S01]  /*3a60*/  LOP3.LUT R248, R248, UR10, R145, 0x96, !PT ;  /* 0x0000000af8f87c12 */ /* 0x000fe2000f8e9691 */
[----:B------:R-:W4:Y:S01]  /*3a70*/  LDSM.16.MT88.4 R24, [R178+0x400] ;  /* 0x00040000b218783b */ /* 0x000f220000004200 */
[----:B------:R-:W-:-:S02]  /*3a80*/  PRMT R18, R23, 0x5410, R18 ;  /* 0x0000541017127816 */ /* 0x000fc40000000012 */
[----:B------:R-:W-:Y:S01]  /*3a90*/  PRMT R6, R19, 0x5410, R6 ;  /* 0x0000541013067816 */ /* 0x000fe20000000006 */
[----:B------:R-:W-:Y:S01]  /*3aa0*/  IMAD.WIDE.U32 R248, R248, -0x2daee0ad, RZ ;  /* 0xd2511f53f8f87825 */ /* 0x000fe200078e00ff */
[----:B------:R-:W-:Y:S01]  /*3ab0*/  LOP3.LUT R20, R20, 0xff00ff, RZ, 0xc0, !PT ;  /* 0x00ff00ff14147812 */ /* 0x000fe200078ec0ff */
[C---:B------:R-:W-:Y:S01]  /*3ac0*/  HMMA.16816.F32.BF16 R88, R136.reuse, R96, RZ ;  /* 0x000000608858723c */ /* 0x040fe200000418ff */
[----:B------:R-:W-:Y:S02]  /*3ad0*/  FMNMX.FTZ R168, R168, R59, !PT ;  /* 0x0000003ba8a87209 */ /* 0x000fe40007810000 */
[--C-:B------:R-:W-:Y:S02]  /*3ae0*/  HSET2.LE.AND R18, R18, R57.reuse, PT ;  /* 0x0000003912127233 */ /* 0x100fe40003803000 */
[--C-:B------:R-:W-:Y:S01]  /*3af0*/  HSET2.LE.AND R35, R20, R57.reuse, PT ;  /* 0x0000003914237233 */ /* 0x100fe20003803000 */
[----:B------:R-:W-:Y:S01]  /*3b00*/  FMUL.FTZ R179, R168, UR13 ;  /* 0x0000000da8b37c20 */ /* 0x000fe20008410000 */
[----:B-----5:R-:W-:Y:S01]  /*3b10*/  F2FP.BF16.F32.PACK_AB R5, R41, R44 ;  /* 0x0000002c2905723e */ /* 0x020fe200000010ff */
[----:B------:R-:W5:Y:S01]  /*3b20*/  LDSM.16.MT88.4 R20, [R2+0xa400] ;  /* 0x00a400000214783b */ /* 0x000f620000004200 */
[----:B------:R-:W-:Y:S01]  /*3b30*/  F2FP.BF16.F32.PACK_AB R4, R40, R43 ;  /* 0x0000002b2804723e */ /* 0x000fe200000010ff */
[C---:B------:R-:W-:Y:S01]  /*3b40*/  HMMA.16816.F32.BF16 R104, R136.reuse, R112, RZ ;  /* 0x000000708868723c */ /* 0x040fe200000418ff */
[----:B------:R-:W-:Y:S01]  /*3b50*/  HSET2.LE.AND R33, R6, R57, PT ;  /* 0x0000003906217233 */ /* 0x000fe20003803000 */
[----:B------:R-:W-:Y:S01]  /*3b60*/  FADD.FTZ R44, R44, R47 ;  /* 0x0000002f2c2c7221 */ /* 0x000fe20000010000 */
[----:B-1----:R-:W-:Y:S01]  /*3b70*/  F2FP.BF16.F32.PACK_AB R12, R42, R45 ;  /* 0x0000002d2a0c723e */ /* 0x002fe200000010ff */
[----:B------:R-:W-:Y:S01]  /*3b80*/  FADD.FTZ R45, R45, R48 ;  /* 0x000000302d2d7221 */ /* 0x000fe20000010000 */
[----:B------:R-:W-:Y:S01]  /*3b90*/  LOP3.LUT R146, R62, UR16, R85, 0x96, !PT ;  /* 0x000000103e927c12 */ /* 0x000fe2000f8e9655 */
[----:B------:R-:W-:Y:S01]  /*3ba0*/  FADD.FTZ R41, R41, R44 ;  /* 0x0000002c29297221 */ /* 0x000fe20000010000 */
[----:B------:R-:W-:Y:S01]  /*3bb0*/  LOP3.LUT R62, R84, UR15, R249, 0x96, !PT ;  /* 0x0000000f543e7c12 */ /* 0x000fe2000f8e96f9 */
[----:B------:R-:W-:Y:S01]  /*3bc0*/  HMMA.16816.F32.BF16 R120, R136, R128, RZ ;  /* 0x000000808878723c */ /* 0x000fe200000418ff */
[----:B--2---:R-:W-:Y:S01]  /*3bd0*/  FMNMX.FTZ R167, R167, R60, !PT ;  /* 0x0000003ca7a77209 */ /* 0x004fe20007810000 */
[----:B------:R-:W-:Y:S01]  /*3be0*/  IMAD.WIDE.U32 R146, R146, -0x326172a9, RZ ;  /* 0xcd9e8d5792927825 */ /* 0x000fe200078e00ff */
[----:B------:R-:W-:-:S03]  /*3bf0*/  FSETP.NEU.FTZ.AND P0, PT, R168, -INF , PT ;  /* 0xff800000a800780b */ /* 0x000fc60003f1d000 */
[----:B------:R-:W-:Y:S01]  /*3c00*/  FADD.FTZ R42, R42, R45 ;  /* 0x0000002d2a2a7221 */ /* 0x000fe20000010000 */
[----:B------:R-:W-:Y:S01]  /*3c10*/  LOP3.LUT R34, R5, R18, RZ, 0xc0, !PT ;  /* 0x0000001205227212 */ /* 0x000fe200078ec0ff */
[----:B------:R-:W-:Y:S01]  /*3c20*/  IMAD.WIDE.U32 R102, R62, -0x326172a9, RZ ;  /* 0xcd9e8d573e667825 */ /* 0x000fe200078e00ff */
[----:B------:R-:W-:Y:S01]  /*3c30*/  LOP3.LUT R35, R4, R35, RZ, 0xc0, !PT ;  /* 0x0000002304237212 */ /* 0x000fe200078ec0ff */
[----:B------:R-:W1:Y:S01]  /*3c40*/  LDSM.16.MT88.4 R16, [R178+0x1400] ;  /* 0x00140000b210783b */ /* 0x000e620000004200 */
[----:B------:R-:W-:Y:S01]  /*3c50*/  LOP3.LUT R33, R12, R33, RZ, 0xc0, !PT ;  /* 0x000000210c217212 */ /* 0x000fe200078ec0ff */
[----:B------:R-:W-:Y:S01]  /*3c60*/  FMUL.FTZ R182, R167, UR13 ;  /* 0x0000000da7b67c20 */ /* 0x000fe20008410000 */
[----:B------:R-:W-:Y:S01]  /*3c70*/  FSEL R179, R179, RZ, P0 ;  /* 0x000000ffb3b37208 */ /* 0x000fe20000000000 */
[----:B------:R-:W2:Y:S01]  /*3c80*/  LDSM.16.MT88.4 R4, [R2+0xb400] ;  /* 0x00b400000204783b */ /* 0x000ea20000004200 */
[----:B------:R-:W-:Y:S01]  /*3c90*/  FSETP.NEU.FTZ.AND P0, PT, R167, -INF , PT ;  /* 0xff800000a700780b */ /* 0x000fe20003f1d000 */
[----:B------:R-:W-:Y:S01]  /*3ca0*/  IMAD.MOV.U32 R86, RZ, RZ, R102 ;  /* 0x000000ffff567224 */ /* 0x000fe200078e0066 */
[C---:B------:R-:W-:Y:S01]  /*3cb0*/  PRMT R85, R102.reuse, 0x7773, RZ ;  /* 0x0000777366557816 */ /* 0x040fe200000000ff */
[----:B------:R-:W2:Y:S01]  /*3cc0*/  LDSM.16.MT88.4 R12, [R178+0x2400] ;  /* 0x00240000b20c783b */ /* 0x000ea20000004200 */
[----:B------:R-:W-:Y:S01]  /*3cd0*/  PRMT R64, R102, 0x7772, RZ ;  /* 0x0000777266407816 */ /* 0x000fe200000000ff */
[--C-:B------:R-:W-:Y:S01]  /*3ce0*/  FFMA.FTZ R63, R68, UR13, -R179.reuse ;  /* 0x0000000d443f7c23 */ /* 0x100fe200080108b3 */
[----:B------:R-:W-:Y:S01]  /*3cf0*/  FSEL R182, R182, RZ, P0 ;  /* 0x000000ffb6b67208 */ /* 0x000fe20000000000 */
[--C-:B------:R-:W-:Y:S01]  /*3d00*/  FFMA.FTZ R58, R58, UR13, -R179.reuse ;  /* 0x0000000d3a3a7c23 */ /* 0x100fe200080108b3 */
[----:B------:R-:W-:Y:S01]  /*3d10*/  PRMT R84, R102, 0x7771, RZ ;  /* 0x0000777166547816 */ /* 0x000fe200000000ff */
[--C-:B------:R-:W-:Y:S01]  /*3d20*/  FFMA.FTZ R60, R100, UR13, -R179.reuse ;  /* 0x0000000d643c7c23 */ /* 0x100fe200080108b3 */
[----:B------:R-:W-:Y:S01]  /*3d30*/  LOP3.LUT R87, R86, 0xff, RZ, 0xc0, !PT ;  /* 0x000000ff56577812 */ /* 0x000fe200078ec0ff */
[----:B------:R-:W-:Y:S01]  /*3d40*/  FFMA.FTZ R59, R70, UR13, -R179 ;  /* 0x0000000d463b7c23 */ /* 0x000fe200080108b3 */
[----:B------:R-:W-:Y:S01]  /*3d50*/  PRMT R85, R64, 0x5410, R85 ;  /* 0x0000541040557816 */ /* 0x000fe20000000055 */
[--C-:B------:R-:W-:Y:S01]  /*3d60*/  FFMA.FTZ R64, R71, UR13, -R182.reuse ;  /* 0x0000000d47407c23 */ /* 0x100fe200080108b6 */
[----:B------:R-:W-:Y:S01]  /*3d70*/  LOP3.LUT R62, R146, UR8, R103, 0x96, !PT ;  /* 0x00000008923e7c12 */ /* 0x000fe2000f8e9667 */
[----:B------:R-:W-:Y:S01]  /*3d80*/  FFMA.FTZ R65, R65, UR13, -R182 ;  /* 0x0000000d41417c23 */ /* 0x000fe200080108b6 */
[----:B------:R-:W-:Y:S01]  /*3d90*/  MUFU.EX2 R63, R63 ;  /* 0x0000003f003f7308 */ /* 0x000fe20000000800 */
[----:B------:R-:W-:Y:S01]  /*3da0*/  PRMT R68, R87, 0x5410, R84 ;  /* 0x0000541057447816 */ /* 0x000fe20000000054 */
[--C-:B------:R-:W-:Y:S01]  /*3db0*/  FFMA.FTZ R100, R69, UR13, -R182.reuse ;  /* 0x0000000d45647c23 */ /* 0x100fe200080108b6 */
[----:B------:R-:W-:Y:S01]  /*3dc0*/  FFMA.FTZ R87, R61, UR13, -R182 ;  /* 0x0000000d3d577c23 */ /* 0x000fe200080108b6 */
[----:B------:R-:W4:Y:S01]  /*3dd0*/  MUFU.EX2 R58, R58 ;  /* 0x0000003a003a7308 */ /* 0x000f220000000800 */
[C---:B------:R-:W-:Y:S01]  /*3de0*/  LOP3.LUT R70, R62.reuse, 0xffff, RZ, 0xc0, !PT ;  /* 0x0000ffff3e467812 */ /* 0x040fe200078ec0ff */
[C---:B---3--:R-:W-:Y:S01]  /*3df0*/  HMMA.16816.F32.BF16 R140, R136.reuse, R8, RZ ;  /* 0x00000008888c723c */ /* 0x048fe200000418ff */
[C---:B------:R-:W-:Y:S01]  /*3e00*/  LOP3.LUT R69, R62.reuse, 0xff, RZ, 0xc0, !PT ;  /* 0x000000ff3e457812 */ /* 0x040fe200078ec0ff */
[----:B------:R-:W-:Y:S01]  /*3e10*/  MUFU.EX2 R60, R60 ;  /* 0x0000003c003c7308 */ /* 0x000fe20000000800 */
[----:B------:R-:W-:Y:S01]  /*3e20*/  PRMT R71, R62, 0x7632, R71 ;  /* 0x000076323e477816 */ /* 0x000fe20000000047 */
[----:B------:R-:W-:Y:S01]  /*3e30*/  FFMA.FTZ R210, R190, UR13, -R179 ;  /* 0x0000000dbed27c23 */ /* 0x000fe200080108b3 */
[----:B------:R-:W-:Y:S01]  /*3e40*/  SHF.R.U32.HI R84, RZ, 0x18, R62 ;  /* 0x00000018ff547819 */ /* 0x000fe2000001163e */
[----:B------:R-:W3:Y:S01]  /*3e50*/  MUFU.EX2 R59, R59 ;  /* 0x0000003b003b7308 */ /* 0x000ee20000000800 */
[----:B------:R-:W-:Y:S01]  /*3e60*/  SHF.R.U32.HI R70, RZ, 0x8, R70 ;  /* 0x00000008ff467819 */ /* 0x000fe20000011646 */
[C---:B------:R-:W-:Y:S01]  /*3e70*/  HMMA.16816.F32.BF16 R152, R136.reuse, R150, RZ ;  /* 0x000000968898723c */ /* 0x040fe200000418ff */
[----:B------:R-:W-:Y:S01]  /*3e80*/  LOP3.LUT R71, R71, 0xff, RZ, 0xc0, !PT ;  /* 0x000000ff47477812 */ /* 0x000fe200078ec0ff */
[----:B------:R-:W-:Y:S01]  /*3e90*/  MUFU.EX2 R64, R64 ;  /* 0x0000004000407308 */ /* 0x000fe20000000800 */
[----:B------:R-:W-:Y:S01]  /*3ea0*/  LOP3.LUT R86, R85, 0xff00ff, RZ, 0xc0, !PT ;  /* 0x00ff00ff55567812 */ /* 0x000fe200078ec0ff */
[----:B------:R-:W-:Y:S01]  /*3eb0*/  FFMA.FTZ R190, R191, UR13, -R182 ;  /* 0x0000000dbfbe7c23 */ /* 0x000fe200080108b6 */
[--C-:B------:R-:W-:Y:S01]  /*3ec0*/  HSET2.LE.AND R68, R68, R57.reuse, PT ;  /* 0x0000003944447233 */ /* 0x100fe20003803000 */
[----:B------:R-:W-:Y:S01]  /*3ed0*/  MUFU.EX2 R61, R100 ;  /* 0x00000064003d7308 */ /* 0x000fe20000000800 */
[----:B------:R-:W-:Y:S01]  /*3ee0*/  PRMT R70, R69, 0x5410, R70 ;  /* 0x0000541045467816 */ /* 0x000fe20000000046 */
[C---:B------:R-:W-:Y:S01]  /*3ef0*/  HMMA.16816.F32.BF16 R76, R136.reuse, R82, RZ ;  /* 0x00000052884c723c */ /* 0x040fe200000418ff */
[----:B------:R-:W-:Y:S01]  /*3f00*/  PRMT R84, R71, 0x5410, R84 ;  /* 0x0000541047547816 */ /* 0x000fe20000000054 */
[----:B------:R-:W5:Y:S01]  /*3f10*/  MUFU.EX2 R62, R87 ;  /* 0x00000057003e7308 */ /* 0x000f620000000800 */
[----:B----4-:R-:W-:Y:S01]  /*3f20*/  F2FP.BF16.F32.PACK_AB R85, R58, R63 ;  /* 0x0000003f3a55723e */ /* 0x010fe200000010ff */
[--C-:B------:R-:W-:Y:S01]  /*3f30*/  FFMA.FTZ R189, R189, UR13, -R182.reuse ;  /* 0x0000000dbdbd7c23 */ /* 0x100fe200080108b6 */
[--C-:B------:R-:W-:Y:S01]  /*3f40*/  HSET2.LE.AND R86, R86, R57.reuse, PT ;  /* 0x0000003956567233 */ /* 0x100fe20003803000 */
[----:B------:R-:W4:Y:S01]  /*3f50*/  MUFU.EX2 R65, R65 ;  /* 0x0000004100417308 */ /* 0x000f220000000800 */
[----:B------:R-:W-:Y:S01]  /*3f60*/  LOP3.LUT R134, R85, R68, RZ, 0xc0, !PT ;  /* 0x0000004455867212 */ /* 0x000fe200078ec0ff */
[C---:B------:R-:W-:Y:S01]  /*3f70*/  HMMA.16816.F32.BF16 R92, R136.reuse, R98, RZ ;  /* 0x00000062885c723c */ /* 0x040fe200000418ff */
[--C-:B------:R-:W-:Y:S01]  /*3f80*/  HSET2.LE.AND R70, R70, R57.reuse, PT ;  /* 0x0000003946467233 */ /* 0x100fe20003803000 */
[----:B------:R-:W-:Y:S01]  /*3f90*/  MUFU.EX2 R190, R190 ;  /* 0x000000be00be7308 */ /* 0x000fe20000000800 */
[----:B------:R-:W-:Y:S01]  /*3fa0*/  HSET2.LE.AND R133, R84, R57, PT ;  /* 0x0000003954857233 */ /* 0x000fe20003803000 */
[----:B------:R-:W-:Y:S01]  /*3fb0*/  FFMA.FTZ R215, R215, UR13, -R182 ;  /* 0x0000000dd7d77c23 */ /* 0x000fe200080108b6 */
[----:B---3--:R-:W-:Y:S01]  /*3fc0*/  F2FP.BF16.F32.PACK_AB R69, R59, R60 ;  /* 0x0000003c3b45723e */ /* 0x008fe200000010ff */
[----:B------:R-:W-:Y:S01]  /*3fd0*/  MUFU.EX2 R189, R189 ;  /* 0x000000bd00bd7308 */ /* 0x000fe20000000800 */
[----:B------:R-:W-:Y:S01]  /*3fe0*/  FADD.FTZ R60, R60, R59 ;  /* 0x0000003b3c3c7221 */ /* 0x000fe20000010000 */
[C---:B------:R-:W-:Y:S01]  /*3ff0*/  HMMA.16816.F32.BF16 R108, R136.reuse, R114, RZ ;  /* 0x00000072886c723c */ /* 0x040fe200000418ff */
[----:B-----5:R-:W-:Y:S01]  /*4000*/  F2FP.BF16.F32.PACK_AB R135, R62, R61 ;  /* 0x0000003d3e87723e */ /* 0x020fe200000010ff */
[----:B------:R-:W-:Y:S01]  /*4010*/  MUFU.EX2 R215, R215 ;  /* 0x000000d700d77308 */ /* 0x000fe20000000800 */
[----:B------:R-:W-:Y:S01]  /*4020*/  LOP3.LUT R132, R69, R70, RZ, 0xc0, !PT ;  /* 0x0000004645847212 */ /* 0x000fe200078ec0ff */
[----:B------:R-:W-:Y:S01]  /*4030*/  FADD.FTZ R63, R63, R60 ;  /* 0x0000003c3f3f7221 */ /* 0x000fe20000010000 */
[----:B----4-:R-:W-:Y:S01]  /*4040*/  F2FP.BF16.F32.PACK_AB R68, R65, R64 ;  /* 0x000000404144723e */ /* 0x010fe200000010ff */
[----:B------:R-:W-:Y:S01]  /*4050*/  FADD.FTZ R64, R64, R65 ;  /* 0x0000004140407221 */ /* 0x000fe20000010000 */
[----:B------:R-:W-:Y:S01]  /*4060*/  LOP3.LUT R135, R135, R86, RZ, 0xc0, !PT ;  /* 0x0000005687877212 */ /* 0x000fe200078ec0ff */
[C---:B------:R-:W-:Y:S01]  /*4070*/  HMMA.16816.F32.BF16 R124, R136.reuse, R130, RZ ;  /* 0x00000082887c723c */ /* 0x040fe200000418ff */
[----:B------:R-:W-:Y:S01]  /*4080*/  LOP3.LUT R133, R68, R133, RZ, 0xc0, !PT ;  /* 0x0000008544857212 */ /* 0x000fe200078ec0ff */
[----:B------:R-:W-:Y:S01]  /*4090*/  FADD.FTZ R61, R61, R64 ;  /* 0x000000403d3d7221 */ /* 0x000fe20000010000 */
[----:B------:R-:W-:Y:S01]  /*40a0*/  FADD.FTZ R63, R58, R63 ;  /* 0x0000003f3a3f7221 */ /* 0x000fe20000010000 */
[----:B------:R-:W-:Y:S01]  /*40b0*/  FADD.FTZ R43, R43, R42 ;  /* 0x0000002a2b2b7221 */ /* 0x000fe20000010000 */
[--C-:B------:R-:W-:Y:S01]  /*40c0*/  FFMA.FTZ R173, R173, UR13, -R182.reuse ;  /* 0x0000000dadad7c23 */ /* 0x100fe200080108b6 */
[----:B------:R-:W-:Y:S01]  /*40d0*/  FADD.FTZ R61, R62, R61 ;  /* 0x0000003d3e3d7221 */ /* 0x000fe20000010000 */
[----:B------:R-:W-:Y:S01]  /*40e0*/  FFMA.FTZ R172, R172, UR13, -R182 ;  /* 0x0000000dacac7c23 */ /* 0x000fe200080108b6 */
[----:B------:R-:W-:Y:S01]  /*40f0*/  HMMA.16816.F32.BF16 R136, R136, R10, RZ ;  /* 0x0000000a8888723c */ /* 0x000fe200000418ff */
[----:B------:R-:W-:Y:S01]  /*4100*/  FADD.FTZ R43, R40, R43 ;  /* 0x0000002b282b7221 */ /* 0x000fe20000010000 */
[----:B------:R-:W-:Y:S01]  /*4110*/  ISETP.NE.AND P0, PT, R56, RZ, PT ;  /* 0x000000ff3800720c */ /* 0x000fe20003f05270 */
[----:B------:R-:W-:Y:S04]  /*4120*/  MUFU.EX2 R173, R173 ;  /* 0x000000ad00ad7308 */ /* 0x000fe80000000800 */
[----:B------:R-:W-:Y:S01]  /*4130*/  MUFU.EX2 R172, R172 ;  /* 0x000000ac00ac7308 */ /* 0x000fe20000000800 */
[C---:B------:R-:W-:Y:S08]  /*4140*/  HMMA.16816.F32.BF16 R156, R32.reuse, R28, R156 ;  /* 0x0000001c209c723c */ /* 0x040ff0000004189c */
[C---:B------:R-:W-:Y:S08]  /*4150*/  HMMA.16816.F32.BF16 R72, R32.reuse, R24, R72 ;  /* 0x000000182048723c */ /* 0x040ff00000041848 */
[C---:B------:R-:W-:Y:S08]  /*4160*/  HMMA.16816.F32.BF16 R88, R32.reuse, R20, R88 ;  /* 0x000000142058723c */ /* 0x040ff00000041858 */
[C---:B-1----:R-:W-:Y:S08]  /*4170*/  HMMA.16816.F32.BF16 R104, R32.reuse, R16, R104 ;  /* 0x000000102068723c */ /* 0x042ff00000041868 */
        /* <DEDUP_REMOVED lines=8> */
[----:B------:R-:W-:-:S07]  /*4200*/  LOP3.LUT R32, R144, UR9, R147, 0x96, !PT ;  /* 0x0000000990207c12 */ /* 0x000fce000f8e9693 */
        /* <DEDUP_REMOVED lines=12> */
[----:B------:R-:W-:-:S04]  /*42d0*/  IMAD.WIDE.U32 R10, R32, -0x2daee0ad, RZ ;  /* 0xd2511f53200a7825 */ /* 0x000fc800078e00ff */
[----:B------:R-:W-:Y:S01]  /*42e0*/  IMAD.MOV.U32 R8, RZ, RZ, R10 ;  /* 0x000000ffff087224 */ /* 0x000fe200078e000a */
[--C-:B------:R-:W-:Y:S02]  /*42f0*/  LOP3.LUT R32, R248, UR14, R11.reuse, 0x96, !PT ;  /* 0x0000000ef8207c12 */ /* 0x100fe4000f8e960b */
[C---:B------:R-:W-:Y:S02]  /*4300*/  PRMT R34, R10.reuse, 0x7773, RZ ;  /* 0x000077730a227816 */ /* 0x040fe400000000ff */
[----:B------:R-:W-:Y:S02]  /*4310*/  PRMT R9, R10, 0x7772, RZ ;  /* 0x000077720a097816 */ /* 0x000fe400000000ff */
[----:B------:R-:W-:Y:S02]  /*4320*/  PRMT R11, R32, 0x7632, R11 ;  /* 0x00007632200b7816 */ /* 0x000fe4000000000b */
[----:B------:R-:W-:Y:S02]  /*4330*/  LOP3.LUT R35, R8, 0xff, RZ, 0xc0, !PT ;  /* 0x000000ff08237812 */ /* 0x000fe400078ec0ff */
[----:B------:R-:W-:Y:S01]  /*4340*/  PRMT R9, R9, 0x5410, R34 ;  /* 0x0000541009097816 */ /* 0x000fe20000000022 */
[--C-:B------:R-:W-:Y:S01]  /*4350*/  FFMA.FTZ R34, R188, UR13, -R179.reuse ;  /* 0x0000000dbc227c23 */ /* 0x100fe200080108b3 */
[----:B------:R-:W-:Y:S01]  /*4360*/  LOP3.LUT R8, R32, 0xffff, RZ, 0xc0, !PT ;  /* 0x0000ffff20087812 */ /* 0x000fe200078ec0ff */
[----:B------:R-:W-:Y:S01]  /*4370*/  FFMA.FTZ R188, R192, UR13, -R179 ;  /* 0x0000000dc0bc7c23 */ /* 0x000fe200080108b3 */
[----:B------:R-:W-:Y:S01]  /*4380*/  LOP3.LUT R33, R32, 0xff, RZ, 0xc0, !PT ;  /* 0x000000ff20217812 */ /* 0x000fe200078ec0ff */
[----:B------:R1:W-:Y:S01]  /*4390*/  MUFU.EX2 R192, R34 ;  /* 0x0000002200c07308 */ /* 0x0003e20000000800 */
[----:B------:R-:W-:-:S02]  /*43a0*/  SHF.R.U32.HI R32, RZ, 0x18, R32 ;  /* 0x00000018ff207819 */ /* 0x000fc40000011620 */
[----:B------:R-:W-:Y:S01]  /*43b0*/  LOP3.LUT R11, R11, 0xff, RZ, 0xc0, !PT ;  /* 0x000000ff0b0b7812 */ /* 0x000fe200078ec0ff */
[----:B------:R-:W-:Y:S01]  /*43c0*/  MUFU.EX2 R188, R188 ;  /* 0x000000bc00bc7308 */ /* 0x000fe20000000800 */
[----:B------:R-:W-:Y:S02]  /*43d0*/  SHF.R.U32.HI R8, RZ, 0x8, R8 ;  /* 0x00000008ff087819 */ /* 0x000fe40000011608 */
[----:B------:R-:W-:Y:S01]  /*43e0*/  PRMT R32, R11, 0x5410, R32 ;  /* 0x000054100b207816 */ /* 0x000fe20000000020 */
[----:B------:R-:W-:Y:S01]  /*43f0*/  FFMA.FTZ R11, R183, UR13, -R182 ;  /* 0x0000000db70b7c23 */ /* 0x000fe200080108b6 */
[----:B------:R-:W-:Y:S01]  /*4400*/  PRMT R8, R33, 0x5410, R8 ;  /* 0x0000541021087816 */ /* 0x000fe20000000008 */
[----:B------:R-:W2:Y:S01]  /*4410*/  MUFU.EX2 R183, R210 ;  /* 0x000000d200b77308 */ /* 0x000ea20000000800 */
[----:B------:R-:W-:Y:S01]  /*4420*/  FFMA.FTZ R33, R180, UR13, -R179 ;  /* 0x0000000db4217c23 */ /* 0x000fe200080108b3 */
[----:B------:R-:W-:Y:S02]  /*4430*/  PRMT R10, R10, 0x7771, RZ ;  /* 0x000077710a0a7816 */ /* 0x000fe400000000ff */
[----:B-1----:R-:W-:Y:S01]  /*4440*/  LOP3.LUT R34, R9, 0xff00ff, RZ, 0xc0, !PT ;  /* 0x00ff00ff09227812 */ /* 0x002fe200078ec0ff */
[----:B------:R-:W1:Y:S01]  /*4450*/  MUFU.EX2 R191, R33 ;  /* 0x0000002100bf7308 */ /* 0x000e620000000800 */
[----:B------:R-:W-:Y:S01]  /*4460*/  PRMT R10, R35, 0x5410, R10 ;  /* 0x00005410230a7816 */ /* 0x000fe2000000000a */
[----:B------:R-:W-:Y:S01]  /*4470*/  FFMA.FTZ R35, R181, UR13, -R182 ;  /* 0x0000000db5237c23 */ /* 0x000fe200080108b6 */
[--C-:B------:R-:W-:Y:S01]  /*4480*/  HSET2.LE.AND R8, R8, R57.reuse, PT ;  /* 0x0000003908087233 */ /* 0x100fe20003803000 */
[----:B------:R3:W-:Y:S01]  /*4490*/  MUFU.EX2 R181, R11 ;  /* 0x0000000b00b57308 */ /* 0x0007e20000000800 */
[----:B------:R-:W-:Y:S01]  /*44a0*/  LOP3.LUT R248, R219, UR27, R247, 0x96, !PT ;  /* 0x0000001bdbf87c12 */ /* 0x000fe2000f8e96f7 */
[----:B------:R-:W-:Y:S01]  /*44b0*/  FFMA.FTZ R219, R208, UR13, -R179 ;  /* 0x0000000dd0db7c23 */ /* 0x000fe200080108b3 */
[----:B------:R-:W-:Y:S01]  /*44c0*/  HSET2.LE.AND R10, R10, R57, PT ;  /* 0x000000390a0a7233 */ /* 0x000fe20003803000 */
[----:B------:R-:W4:Y:S01]  /*44d0*/  MUFU.EX2 R180, R35 ;  /* 0x0000002300b47308 */ /* 0x000f220000000800 */
[----:B--2---:R-:W-:Y:S01]  /*44e0*/  F2FP.BF16.F32.PACK_AB R9, R183, R188 ;  /* 0x000000bcb709723e */ /* 0x004fe200000010ff */
[----:B------:R-:W-:-:S04]  /*44f0*/  IMAD.WIDE.U32 R248, R248, -0x326172a9, RZ ;  /* 0xcd9e8d57f8f87825 */ /* 0x000fc800078e00ff */
[----:B------:R-:W-:Y:S01]  /*4500*/  FFMA.FTZ R210, R209, UR13, -R202 ;  /* 0x0000000dd1d27c23 */ /* 0x000fe200080108ca */
[----:B------:R-:W-:Y:S01]  /*4510*/  FFMA.FTZ R209, R236, UR13, -R201 ;  /* 0x0000000decd17c23 */ /* 0x000fe200080108c9 */
[----:B------:R-:W-:Y:S01]  /*4520*/  LOP3.LUT R10, R9, R10, RZ, 0xc0, !PT ;  /* 0x0000000a090a7212 */ /* 0x000fe200078ec0ff */
[----:B------:R-:W-:Y:S01]  /*4530*/  MUFU.EX2 R219, R219 ;  /* 0x000000db00db7308 */ /* 0x000fe20000000800 */
[----:B-1----:R-:W-:Y:S01]  /*4540*/  F2FP.BF16.F32.PACK_AB R9, R191, R192 ;  /* 0x000000c0bf09723e */ /* 0x002fe200000010ff */
[----:B------:R-:W-:Y:S01]  /*4550*/  FADD.FTZ R192, R192, R63 ;  /* 0x0000003fc0c07221 */ /* 0x000fe20000010000 */
[--C-:B---3--:R-:W-:Y:S01]  /*4560*/  HSET2.LE.AND R11, R34, R57.reuse, PT ;  /* 0x00000039220b7233 */ /* 0x108fe20003803000 */
[----:B------:R-:W1:Y:S01]  /*4570*/  MUFU.EX2 R210, R210 ;  /* 0x000000d200d27308 */ /* 0x000e620000000800 */
[----:B------:R-:W-:Y:S01]  /*4580*/  LOP3.LUT R8, R9, R8, RZ, 0xc0, !PT ;  /* 0x0000000809087212 */ /* 0x000fe200078ec0ff */
[----:B------:R-:W-:Y:S01]  /*4590*/  FADD.FTZ R191, R191, R192 ;  /* 0x000000c0bfbf7221 */ /* 0x000fe20000010000 */
[----:B------:R-:W-:Y:S01]  /*45a0*/  HSET2.LE.AND R9, R32, R57, PT ;  /* 0x0000003920097233 */ /* 0x000fe20003803000 */
[----:B------:R-:W-:Y:S01]  /*45b0*/  MUFU.EX2 R209, R209 ;  /* 0x000000d100d17308 */ /* 0x000fe20000000800 */
[----:B----4-:R-:W-:Y:S01]  /*45c0*/  F2FP.BF16.F32.PACK_AB R34, R180, R181 ;  /* 0x000000b5b422723e */ /* 0x010fe200000010ff */
[----:B------:R-:W-:Y:S01]  /*45d0*/  FADD.FTZ R188, R188, R191 ;  /* 0x000000bfbcbc7221 */ /* 0x000fe20000010000 */
[----:B------:R-:W-:Y:S01]  /*45e0*/  F2FP.BF16.F32.PACK_AB R32, R189, R190 ;  /* 0x000000bebd20723e */ /* 0x000fe200000010ff */
[----:B------:R-:W-:Y:S01]  /*45f0*/  FADD.FTZ R190, R190, R61 ;  /* 0x0000003dbebe7221 */ /* 0x000fe20000010000 */
[----:B------:R-:W-:Y:S01]  /*4600*/  LOP3.LUT R11, R34, R11, RZ, 0xc0, !PT ;  /* 0x0000000b220b7212 */ /* 0x000fe200078ec0ff */
[----:B------:R-:W-:Y:S01]  /*4610*/  FADD.FTZ R183, R183, R188 ;  /* 0x000000bcb7b77221 */ /* 0x000fe20000010000 */
[----:B------:R-:W-:Y:S01]  /*4620*/  LOP3.LUT R9, R32, R9, RZ, 0xc0, !PT ;  /* 0x0000000920097212 */ /* 0x000fe200078ec0ff */
[----:B------:R-:W-:-:S04]  /*4630*/  FADD.FTZ R190, R189, R190 ;  /* 0x000000bebdbe7221 */ /* 0x000fc80000010000 */
[----:B------:R-:W-:Y:S02]  /*4640*/  FADD.FTZ R181, R181, R190 ;  /* 0x000000beb5b57221 */ /* 0x000fe40000010000 */
[C---:B------:R-:W-:Y:S01]  /*4650*/  HMMA.16816.F32.BF16 R100, R8.reuse, R16, R100 ;  /* 0x000000100864723c */ /* 0x040fe20000041864 */
[----:B------:R-:W-:Y:S01]  /*4660*/  LOP3.LUT R17, R170, UR12, R249, 0x96, !PT ;  /* 0x0000000caa117c12 */ /* 0x000fe2000f8e96f9 */
[----:B------:R-:W-:Y:S01]  /*4670*/  FADD.FTZ R181, R180, R181 ;  /* 0x000000b5b4b57221 */ /* 0x000fe20000010000 */
[C---:B------:R-:W-:Y:S02]  /*4680*/  LOP3.LUT R16, R248.reuse, UR4, R245, 0x96, !PT ;  /* 0x00000004f8107c12 */ /* 0x040fe4000f8e96f5 */
[----:B------:R-:W-:Y:S01]  /*4690*/  LOP3.LUT R248, R248, UR4, R235, 0x96, !PT ;  /* 0x00000004f8f87c12 */ /* 0x000fe2000f8e96eb */
[----:B------:R-:W-:Y:S02]  /*46a0*/  IMAD.WIDE.U32 R32, R17, -0x2daee0ad, RZ ;  /* 0xd2511f5311207825 */ /* 0x000fe400078e00ff */
[----:B------:R-:W-:Y:S02]  /*46b0*/  HMMA.16816.F32.BF16 R116, R8, R4, R116 ;  /* 0x000000040874723c */ /* 0x000fe40000041874 */
[----:B------:R-:W-:Y:S01]  /*46c0*/  IMAD.WIDE.U32 R16, R16, -0x2daee0ad, RZ ;  /* 0xd2511f5310107825 */ /* 0x000fe200078e00ff */
[----:B------:R-:W-:-:S04]  /*46d0*/  LOP3.LUT R4, R240, UR18, R33, 0x96, !PT ;  /* 0x00000012f0047c12 */ /* 0x000fc8000f8e9621 */
[----:B------:R-:W-:Y:S01]  /*46e0*/  LOP3.LUT R32, R32, UR17, R17, 0x96, !PT ;  /* 0x0000001120207c12 */ /* 0x000fe2000f8e9611 */
[----:B------:R-:W-:Y:S01]  /*46f0*/  IMAD.WIDE.U32 R4, R4, -0x326172a9, RZ ;  /* 0xcd9e8d5704047825 */ /* 0x000fe200078e00ff */
[----:B------:R-:W-:Y:S03]  /*4700*/  HMMA.16816.F32.BF16 R84, R8, R20, R84 ;  /* 0x000000140854723c */ /* 0x000fe60000041854 */
        /* <DEDUP_REMOVED lines=11> */
[----:B------:R-:W-:-:S03]  /*47c0*/  LOP3.LUT R32, R32, UR9, R245, 0x96, !PT ;  /* 0x0000000920207c12 */ /* 0x000fc6000f8e96f5 */
[----:B------:R-:W-:Y:S01]  /*47d0*/  IMAD.MOV.U32 R16, RZ, RZ, R20 ;  /* 0x000000ffff107224 */ /* 0x000fe200078e0014 */
[----:B------:R-:W-:Y:S01]  /*47e0*/  PRMT R4, R20, 0x7771, RZ ;  /* 0x0000777114047816 */ /* 0x000fe200000000ff */
[C---:B------:R-:W-:Y:S01]  /*47f0*/  HMMA.16816.F32.BF16 R128, R8.reuse, R6, R128 ;  /* 0x000000060880723c */ /* 0x040fe20000041880 */
[----:B------:R-:W-:Y:S02]  /*4800*/  LOP3.LUT R12, R244, UR8, R21, 0x96, !PT ;  /* 0x00000008f40c7c12 */ /* 0x000fe4000f8e9615 */
[----:B------:R-:W-:Y:S02]  /*4810*/  LOP3.LUT R13, R16, 0xff, RZ, 0xc0, !PT ;  /* 0x000000ff100d7812 */ /* 0x000fe400078ec0ff */
[C---:B------:R-:W-:Y:S02]  /*4820*/  LOP3.LUT R17, R12.reuse, 0xffff, RZ, 0xc0, !PT ;  /* 0x0000ffff0c117812 */ /* 0x040fe400078ec0ff */
[----:B------:R-:W-:Y:S01]  /*4830*/  PRMT R16, R13, 0x5410, R4 ;  /* 0x000054100d107816 */ /* 0x000fe20000000004 */
[----:B------:R-:W-:Y:S01]  /*4840*/  HMMA.16816.F32.BF16 R160, R8, R28, R160 ;  /* 0x0000001c08a0723c */ /* 0x000fe200000418a0 */
[----:B------:R-:W-:-:S02]  /*4850*/  PRMT R13, R12, 0x7632, R13 ;  /* 0x000076320c0d7816 */ /* 0x000fc4000000000d */
[C---:B------:R-:W-:Y:S02]  /*4860*/  PRMT R5, R20.reuse, 0x7773, RZ ;  /* 0x0000777314057816 */ /* 0x040fe400000000ff */
[----:B------:R-:W-:Y:S02]  /*4870*/  PRMT R20, R20, 0x7772, RZ ;  /* 0x0000777214147816 */ /* 0x000fe400000000ff */
[----:B------:R-:W-:Y:S01]  /*4880*/  LOP3.LUT R18, R12, 0xff, RZ, 0xc0, !PT ;  /* 0x000000ff0c127812 */ /* 0x000fe200078ec0ff */
[----:B------:R-:W-:Y:S01]  /*4890*/  HMMA.16816.F32.BF16 R68, R8, R24, R68 ;  /* 0x000000180844723c */ /* 0x000fe20000041844 */
[----:B------:R-:W-:Y:S02]  /*48a0*/  SHF.R.U32.HI R17, RZ, 0x8, R17 ;  /* 0x00000008ff117819 */ /* 0x000fe40000011611 */
[----:B------:R-:W-:Y:S02]  /*48b0*/  LOP3.LUT R13, R13, 0xff, RZ, 0xc0, !PT ;  /* 0x000000ff0d0d7812 */ /* 0x000fe400078ec0ff */
[----:B------:R-:W-:-:S02]  /*48c0*/  SHF.R.U32.HI R244, RZ, 0x18, R12 ;  /* 0x00000018fff47819 */ /* 0x000fc4000001160c */
[--C-:B------:R-:W-:Y:S01]  /*48d0*/  HSET2.LE.AND R6, R16, R57.reuse, PT ;  /* 0x0000003910067233 */ /* 0x100fe20003803000 */
[C---:B------:R-:W-:Y:S01]  /*48e0*/  HMMA.16816.F32.BF16 R148, R8.reuse, R30, R148 ;  /* 0x0000001e0894723c */ /* 0x040fe20000041894 */
[----:B------:R-:W-:Y:S01]  /*48f0*/  PRMT R5, R20, 0x5410, R5 ;  /* 0x0000541014057816 */ /* 0x000fe20000000005 */
[----:B------:R-:W2:Y:S01]  /*4900*/  LDSM.16.MT88.4 R28, [R2+0x9800] ;  /* 0x00980000021c783b */ /* 0x000ea20000004200 */
[----:B------:R-:W-:Y:S02]  /*4910*/  PRMT R4, R18, 0x5410, R17 ;  /* 0x0000541012047816 */ /* 0x000fe40000000011 */
[----:B-1----:R-:W-:Y:S01]  /*4920*/  F2FP.BF16.F32.PACK_AB R7, R210, R203 ;  /* 0x000000cbd207723e */ /* 0x002fe200000010ff */
[----:B------:R-:W-:Y:S01]  /*4930*/  LDSM.16.MT88.4 R16, [R178+0x1800] ;  /* 0x00180000b210783b */ /* 0x000fe20000004200 */
[----:B------:R-:W-:Y:S01]  /*4940*/  PRMT R244, R13, 0x5410, R244 ;  /* 0x000054100df47816 */ /* 0x000fe200000000f4 */
[C---:B------:R-:W-:Y:S01]  /*4950*/  HMMA.16816.F32.BF16 R80, R8.reuse, R26, R80 ;  /* 0x0000001a0850723c */ /* 0x040fe20000041850 */
[----:B------:R-:W-:Y:S01]  /*4960*/  LOP3.LUT R6, R7, R6, RZ, 0xc0, !PT ;  /* 0x0000000607067212 */ /* 0x000fe200078ec0ff */
[----:B------:R-:W1:Y:S01]  /*4970*/  LDSM.16.MT88.4 R24, [R178+0x800] ;  /* 0x00080000b218783b */ /* 0x000e620000004200 */
[--C-:B------:R-:W-:Y:S01]  /*4980*/  FFMA.FTZ R7, R238, UR13, -R201.reuse ;  /* 0x0000000dee077c23 */ /* 0x100fe200080108c9 */
[----:B------:R-:W-:Y:S01]  /*4990*/  LOP3.LUT R238, R5, 0xff00ff, RZ, 0xc0, !PT ;  /* 0x00ff00ff05ee7812 */ /* 0x000fe200078ec0ff */
[----:B------:R-:W-:Y:S01]  /*49a0*/  FFMA.FTZ R5, R218, UR13, -R201 ;  /* 0x0000000dda057c23 */ /* 0x000fe200080108c9 */
[--C-:B------:R-:W-:Y:S01]  /*49b0*/  HSET2.LE.AND R4, R4, R57.reuse, PT ;  /* 0x0000003904047233 */ /* 0x100fe20003803000 */
[----:B------:R3:W-:Y:S01]  /*49c0*/  MUFU.EX2 R218, R7 ;  /* 0x0000000700da7308 */ /* 0x0007e20000000800 */
[C---:B------:R-:W-:Y:S01]  /*49d0*/  HMMA.16816.F32.BF16 R96, R8.reuse, R22, R96 ;  /* 0x000000160860723c */ /* 0x040fe20000041860 */
[----:B------:R-:W4:Y:S02]  /*49e0*/  LDSM.16.MT88.4 R20, [R2+0xa800] ;  /* 0x00a800000214783b */ /* 0x000f240000004200 */
[----:B------:R5:W5:Y:S05]  /*49f0*/  MUFU.EX2 R216, R5 ;  /* 0x0000000500d87308 */ /* 0x000b6a0000000800 */
[----:B------:R-:W-:Y:S01]  /*4a00*/  HMMA.16816.F32.BF16 R132, R8, R14, R132 ;  /* 0x0000000e0884723c */ /* 0x000fe20000041884 */
[----:B------:R-:W4:Y:S04]  /*4a10*/  LDSM.16.MT88.4 R12, [R2+0xb800] ;  /* 0x00b80000020c783b */ /* 0x000f280000004200 */
[----:B------:R-:W4:Y:S01]  /*4a20*/  LDSM.16.MT88.4 R8, [R178+0x2800] ;  /* 0x00280000b208783b */ /* 0x000f220000004200 */
[----:B---3--:R-:W-:-:S02]  /*4a30*/  HSET2.LE.AND R7, R238, R57, PT ;  /* 0x00000039ee077233 */ /* 0x008fc40003803000 */
[----:B-----5:R-:W-:Y:S01]  /*4a40*/  F2FP.BF16.F32.PACK_AB R5, R205, R214 ;  /* 0x000000d6cd05723e */ /* 0x020fe200000010ff */
[----:B------:R-:W-:Y:S01]  /*4a50*/  FADD.FTZ R214, R214, R41 ;  /* 0x00000029d6d67221 */ /* 0x000fe20000010000 */
[----:B------:R-:W-:Y:S02]  /*4a60*/  F2FP.BF16.F32.PACK_AB R236, R207, R216 ;  /* 0x000000d8cfec723e */ /* 0x000fe400000010ff */
[----:B------:R-:W-:Y:S01]  /*4a70*/  LOP3.LUT R4, R5, R4, RZ, 0xc0, !PT ;  /* 0x0000000405047212 */ /* 0x000fe200078ec0ff */
[----:B------:R-:W-:Y:S01]  /*4a80*/  FADD.FTZ R214, R205, R214 ;  /* 0x000000d6cdd67221 */ /* 0x000fe20000010000 */
[----:B------:R-:W-:Y:S02]  /*4a90*/  LOP3.LUT R7, R236, R7, RZ, 0xc0, !PT ;  /* 0x00000007ec077212 */ /* 0x000fe400078ec0ff */
[----:B------:R-:W-:Y:S01]  /*4aa0*/  HSET2.LE.AND R5, R244, R57, PT ;  /* 0x00000039f4057233 */ /* 0x000fe20003803000 */
[----:B------:R-:W-:Y:S01]  /*4ab0*/  FADD.FTZ R203, R203, R214 ;  /* 0x000000d6cbcb7221 */ /* 0x000fe20000010000 */
[----:B------:R-:W-:Y:S01]  /*4ac0*/  F2FP.BF16.F32.PACK_AB R236, R209, R218 ;  /* 0x000000dad1ec723e */ /* 0x000fe200000010ff */
[----:B------:R-:W-:-:S02]  /*4ad0*/  FADD.FTZ R218, R218, R43 ;  /* 0x0000002bdada7221 */ /* 0x000fc40000010000 */
[----:B------:R-:W-:Y:S01]  /*4ae0*/  FADD.FTZ R203, R210, R203 ;  /* 0x000000cbd2cb7221 */ /* 0x000fe20000010000 */
[----:B------:R-:W-:Y:S01]  /*4af0*/  LOP3.LUT R5, R236, R5, RZ, 0xc0, !PT ;  /* 0x00000005ec057212 */ /* 0x000fe200078ec0ff */
[----:B------:R-:W-:-:S04]  /*4b00*/  FADD.FTZ R209, R209, R218 ;  /* 0x000000dad1d17221 */ /* 0x000fc80000010000 */
[----:B------:R-:W-:Y:S02]  /*4b10*/  FADD.FTZ R216, R216, R209 ;  /* 0x000000d1d8d87221 */ /* 0x000fe40000010000 */
[----:B--2---:R-:W-:Y:S02]  /*4b20*/  HMMA.16816.F32.BF16 R156, R4, R28, R156 ;  /* 0x0000001c049c723c */ /* 0x004fe4000004189c */
[----:B------:R-:W-:-:S06]  /*4b30*/  FADD.FTZ R216, R207, R216 ;  /* 0x000000d8cfd87221 */ /* 0x000fcc0000010000 */
[C---:B-1----:R-:W-:Y:S08]  /*4b40*/  HMMA.16816.F32.BF16 R72, R4.reuse, R24, R72 ;  /* 0x000000180448723c */ /* 0x042ff00000041848 */
        /* <DEDUP_REMOVED lines=10> */
[----:B------:R-:W-:Y:S01]  /*4bf0*/  LOP3.LUT R4, R224, UR12, R249, 0x96, !PT ;  /* 0x0000000ce0047c12 */ /* 0x000fe2000f8e96f9 */
[----:B------:R-:W-:Y:S01]  /*4c00*/  IMAD.WIDE.U32 R248, R248, -0x2daee0ad, RZ ;  /* 0xd2511f53f8f87825 */ /* 0x000fe200078e00ff */
[----:B------:R-:W-:-:S03]  /*4c10*/  UMOV UR12, 0xffffffff ;  /* 0xffffffff000c7882 */ /* 0x000fc60000000000 */
[----:B------:R-:W-:-:S05]  /*4c20*/  IMAD.WIDE.U32 R236, R4, -0x2daee0ad, RZ ;  /* 0xd2511f5304ec7825 */ /* 0x000fca00078e00ff */
[----:B------:R-:W-:Y:S02]  /*4c30*/  LOP3.LUT R4, R242, UR18, R237, 0x96, !PT ;  /* 0x00000012f2047c12 */ /* 0x000fe4000f8e96ed */
[----:B------:R-:W-:-:S03]  /*4c40*/  LOP3.LUT R236, R236, UR17, R249, 0x96, !PT ;  /* 0x00000011ecec7c12 */ /* 0x000fc6000f8e96f9 */
[----:B------:R-:W-:-:S04]  /*4c50*/  IMAD.WIDE.U32 R4, R4, -0x326172a9, RZ ;  /* 0xcd9e8d5704047825 */ /* 0x000fc800078e00ff */
[----:B------:R-:W-:Y:S01]  /*4c60*/  IMAD.WIDE.U32 R236, R236, -0x326172a9, RZ ;  /* 0xcd9e8d57ecec7825 */ /* 0x000fe200078e00ff */
[----:B------:R-:W-:-:S04]  /*4c70*/  LOP3.LUT R235, R234, UR11, R5, 0x96, !PT ;  /* 0x0000000beaeb7c12 */ /* 0x000fc8000f8e9605 */
[----:B------:R-:W-:Y:S01]  /*4c80*/  LOP3.LUT R234, R4, UR10, R237, 0x96, !PT ;  /* 0x0000000a04ea7c12 */ /* 0x000fe2000f8e96ed */
[----:B------:R-:W-:-:S04]  /*4c90*/  IMAD.WIDE.U32 R4, R235, -0x2daee0ad, RZ ;  /* 0xd2511f53eb047825 */ /* 0x000fc800078e00ff */
[----:B------:R-:W-:Y:S01]  /*4ca0*/  IMAD.WIDE.U32 R234, R234, -0x2daee0ad, RZ ;  /* 0xd2511f53eaea7825 */ /* 0x000fe200078e00ff */
[----:B------:R-:W-:-:S04]  /*4cb0*/  LOP3.LUT R238, R248, UR16, R5, 0x96, !PT ;  /* 0x00000010f8ee7c12 */ /* 0x000fc8000f8e9605 */
[----:B------:R-:W-:Y:S01]  /*4cc0*/  LOP3.LUT R4, R4, UR15, R235, 0x96, !PT ;  /* 0x0000000f04047c12 */ /* 0x000fe2000f8e96eb */
[----:B------:R-:W-:-:S04]  /*4cd0*/  IMAD.WIDE.U32 R238, R238, -0x326172a9, RZ ;  /* 0xcd9e8d57eeee7825 */ /* 0x000fc800078e00ff */
[----:B------:R-:W-:Y:S01]  /*4ce0*/  IMAD.WIDE.U32 R6, R4, -0x326172a9, RZ ;  /* 0xcd9e8d5704067825 */ /* 0x000fe200078e00ff */
[----:B------:R-:W-:-:S03]  /*4cf0*/  LOP3.LUT R236, R236, UR9, R239, 0x96, !PT ;  /* 0x00000009ecec7c12 */ /* 0x000fc6000f8e96ef */
[----:B------:R-:W-:Y:S01]  /*4d00*/  IMAD.MOV.U32 R4, RZ, RZ, R6 ;  /* 0x000000ffff047224 */ /* 0x000fe200078e0006 */
[--C-:B------:R-:W-:Y:S01]  /*4d10*/  LOP3.LUT R238, R238, UR8, R7.reuse, 0x96, !PT ;  /* 0x00000008eeee7c12 */ /* 0x100fe2000f8e9607 */
[----:B------:R-:W-:Y:S01]  /*4d20*/  IMAD.WIDE.U32 R236, R236, -0x2daee0ad, RZ ;  /* 0xd2511f53ecec7825 */ /* 0x000fe200078e00ff */
[----:B------:R-:W-:Y:S02]  /*4d30*/  PRMT R244, R6, 0x7773, RZ ;  /* 0x0000777306f47816 */ /* 0x000fe400000000ff */
[----:B------:R-:W-:Y:S02]  /*4d40*/  PRMT R7, R238, 0x7632, R7 ;  /* 0x00007632ee077816 */ /* 0x000fe40000000007 */
[----:B------:R-:W-:Y:S02]  /*4d50*/  LOP3.LUT R35, R4, 0xff, RZ, 0xc0, !PT ;  /* 0x000000ff04237812 */ /* 0x000fe400078ec0ff */
[C---:B------:R-:W-:Y:S02]  /*4d60*/  LOP3.LUT R4, R238.reuse, 0xffff, RZ, 0xc0, !PT ;  /* 0x0000ffffee047812 */ /* 0x040fe400078ec0ff */
[----:B------:R-:W-:-:S02]  /*4d70*/  LOP3.LUT R33, R238, 0xff, RZ, 0xc0, !PT ;  /* 0x000000ffee217812 */ /* 0x000fc400078ec0ff */
[----:B------:R-:W-:Y:S02]  /*4d80*/  SHF.R.U32.HI R238, RZ, 0x18, R238 ;  /* 0x00000018ffee7819 */ /* 0x000fe400000116ee */
[----:B------:R-:W-:Y:S02]  /*4d90*/  LOP3.LUT R7, R7, 0xff, RZ, 0xc0, !PT ;  /* 0x000000ff07077812 */ /* 0x000fe400078ec0ff */
[----:B------:R-:W-:Y:S02]  /*4da0*/  SHF.R.U32.HI R4, RZ, 0x8, R4 ;  /* 0x00000008ff047819 */ /* 0x000fe40000011604 */
[----:B------:R-:W-:Y:S01]  /*4db0*/  PRMT R238, R7, 0x5410, R238 ;  /* 0x0000541007ee7816 */ /* 0x000fe200000000ee */
[--C-:B------:R-:W-:Y:S01]  /*4dc0*/  FFMA.FTZ R7, R204, UR13, -R179.reuse ;  /* 0x0000000dcc077c23 */ /* 0x100fe200080108b3 */
[--C-:B------:R-:W-:Y:S01]  /*4dd0*/  FFMA.FTZ R204, R212, UR13, -R179.reuse ;  /* 0x0000000dd4cc7c23 */ /* 0x100fe200080108b3 */
[----:B------:R-:W-:Y:S01]  /*4de0*/  PRMT R4, R33, 0x5410, R4 ;  /* 0x0000541021047816 */ /* 0x000fe20000000004 */
[--C-:B------:R-:W-:Y:S01]  /*4df0*/  FFMA.FTZ R33, R217, UR13, -R182.reuse ;  /* 0x0000000dd9217c23 */ /* 0x100fe200080108b6 */
[----:B------:R-:W-:Y:S01]  /*4e00*/  FFMA.FTZ R217, R206, UR13, -R179 ;  /* 0x0000000dced97c23 */ /* 0x000fe200080108b3 */
[C---:B------:R-:W-:Y:S01]  /*4e10*/  PRMT R5, R6.reuse, 0x7772, RZ ;  /* 0x0000777206057816 */ /* 0x040fe200000000ff */
[--C-:B------:R-:W-:Y:S01]  /*4e20*/  FFMA.FTZ R212, R211, UR13, -R182.reuse ;  /* 0x0000000dd3d47c23 */ /* 0x100fe200080108b6 */
[----:B------:R-:W1:Y:S01]  /*4e30*/  MUFU.EX2 R204, R204 ;  /* 0x000000cc00cc7308 */ /* 0x000e620000000800 */
[----:B------:R-:W-:Y:S01]  /*4e40*/  PRMT R6, R6, 0x7771, RZ ;  /* 0x0000777106067816 */ /* 0x000fe200000000ff */
[----:B------:R-:W-:Y:S01]  /*4e50*/  FFMA.FTZ R211, R213, UR13, -R182 ;  /* 0x0000000dd5d37c23 */ /* 0x000fe200080108b6 */
[----:B------:R-:W-:Y:S01]  /*4e60*/  PRMT R5, R5, 0x5410, R244 ;  /* 0x0000541005057816 */ /* 0x000fe200000000f4 */
[----:B------:R2:W-:Y:S01]  /*4e70*/  MUFU.EX2 R208, R7 ;  /* 0x0000000700d07308 */ /* 0x0005e20000000800 */
[----:B------:R-:W-:-:S02]  /*4e80*/  PRMT R6, R35, 0x5410, R6 ;  /* 0x0000541023067816 */ /* 0x000fc40000000006 */
[----:B------:R-:W-:Y:S01]  /*4e90*/  LOP3.LUT R244, R5, 0xff00ff, RZ, 0xc0, !PT ;  /* 0x00ff00ff05f47812 */ /* 0x000fe200078ec0ff */
[----:B------:R-:W3:Y:S01]  /*4ea0*/  MUFU.EX2 R217, R217 ;  /* 0x000000d900d97308 */ /* 0x000ee20000000800 */
[--C-:B------:R-:W-:Y:S02]  /*4eb0*/  HSET2.LE.AND R4, R4, R57.reuse, PT ;  /* 0x0000003904047233 */ /* 0x100fe40003803000 */
[--C-:B------:R-:W-:Y:S01]  /*4ec0*/  HSET2.LE.AND R6, R6, R57.reuse, PT ;  /* 0x0000003906067233 */ /* 0x100fe20003803000 */
[----:B------:R-:W4:Y:S01]  /*4ed0*/  MUFU.EX2 R206, R33 ;  /* 0x0000002100ce7308 */ /* 0x000f220000000800 */
[----:B------:R-:W-:Y:S02]  /*4ee0*/  F2FP.BF16.F32.PACK_AB R35, R231, R194 ;  /* 0x000000c2e723723e */ /* 0x000fe400000010ff */
[----:B-1----:R-:W-:Y:S01]  /*4ef0*/  F2FP.BF16.F32.PACK_AB R5, R204, R219 ;  /* 0x000000dbcc05723e */ /* 0x002fe200000010ff */
[----:B------:R-:W-:Y:S01]  /*4f00*/  MUFU.EX2 R212, R212 ;  /* 0x000000d400d47308 */ /* 0x000fe20000000800 */
[----:B------:R-:W-:Y:S01]  /*4f10*/  LOP3.LUT R234, R234, UR14, R237, 0x96, !PT ;  /* 0x0000000eeaea7c12 */ /* 0x000fe2000f8e96ed */
[----:B------:R-:W-:Y:S01]  /*4f20*/  FFMA.FTZ R237, R174, UR13, -R179 ;  /* 0x0000000daeed7c23 */ /* 0x000fe200080108b3 */
[----:B------:R-:W-:Y:S01]  /*4f30*/  LOP3.LUT R6, R5, R6, RZ, 0xc0, !PT ;  /* 0x0000000605067212 */ /* 0x000fe200078ec0ff */
[----:B------:R-:W1:Y:S01]  /*4f40*/  MUFU.EX2 R211, R211 ;  /* 0x000000d300d37308 */ /* 0x000e620000000800 */
[----:B--2---:R-:W-:-:S02]  /*4f50*/  HSET2.LE.AND R7, R244, R57, PT ;  /* 0x00000039f4077233 */ /* 0x004fc40003803000 */
[----:B---3--:R-:W-:Y:S01]  /*4f60*/  F2FP.BF16.F32.PACK_AB R5, R217, R208 ;  /* 0x000000d0d905723e */ /* 0x008fe200000010ff */
[----:B------:R-:W-:Y:S01]  /*4f70*/  MUFU.EX2 R237, R237 ;  /* 0x000000ed00ed7308 */ /* 0x000fe20000000800 */
[----:B------:R-:W-:Y:S01]  /*4f80*/  FADD.FTZ R208, R208, R183 ;  /* 0x000000b7d0d07221 */ /* 0x000fe20000010000 */
[----:B----4-:R-:W-:Y:S01]  /*4f90*/  F2FP.BF16.F32.PACK_AB R244, R206, R215 ;  /* 0x000000d7cef4723e */ /* 0x010fe200000010ff */
[----:B------:R-:W-:Y:S01]  /*4fa0*/  IMAD.WIDE.U32 R32, R32, -0x2daee0ad, RZ ;  /* 0xd2511f5320207825 */ /* 0x000fe200078e00ff */
[----:B------:R-:W-:-:S03]  /*4fb0*/  LOP3.LUT R4, R5, R4, RZ, 0xc0, !PT ;  /* 0x0000000405047212 */ /* 0x000fc600078ec0ff */
[----:B------:R-:W-:Y:S01]  /*4fc0*/  FADD.FTZ R208, R217, R208 ;  /* 0x000000d0d9d07221 */ /* 0x000fe20000010000 */
[----:B------:R-:W-:Y:S02]  /*4fd0*/  HSET2.LE.AND R5, R238, R57, PT ;  /* 0x00000039ee057233 */ /* 0x000fe40003803000 */
[----:B------:R-:W-:Y:S01]  /*4fe0*/  LOP3.LUT R7, R244, R7, RZ, 0xc0, !PT ;  /* 0x00000007f4077212 */ /* 0x000fe200078ec0ff */
[----:B------:R-:W-:Y:S01]  /*4ff0*/  FADD.FTZ R219, R219, R208 ;  /* 0x000000d0dbdb7221 */ /* 0x000fe20000010000 */
[C---:B-1----:R-:W-:Y:S01]  /*5000*/  F2FP.BF16.F32.PACK_AB R238, R211.reuse, R212 ;  /* 0x000000d4d3ee723e */ /* 0x042fe200000010ff */
[----:B------:R-:W-:Y:S01]  /*5010*/  FADD.FTZ R212, R212, R181 ;  /* 0x000000b5d4d47221 */ /* 0x000fe20000010000 */
[----:B------:R-:W-:Y:S01]  /*5020*/  LOP3.LUT R34, R34, UR14, R33, 0x96, !PT ;  /* 0x0000000e22227c12 */ /* 0x000fe2000f8e9621 */
[----:B------:R-:W-:Y:S01]  /*5030*/  FADD.FTZ R219, R204, R219 ;  /* 0x000000dbccdb7221 */ /* 0x000fe20000010000 */
[----:B------:R-:W-:Y:S01]  /*5040*/  LOP3.LUT R5, R238, R5, RZ, 0xc0, !PT ;  /* 0x00000005ee057212 */ /* 0x000fe200078ec0ff */
[----:B------:R-:W-:-:S04]  /*5050*/  FADD.FTZ R212, R211, R212 ;  /* 0x000000d4d3d47221 */ /* 0x000fc80000010000 */
[----:B------:R-:W-:Y:S02]  /*5060*/  FADD.FTZ R215, R215, R212 ;  /* 0x000000d4d7d77221 */ /* 0x000fe40000010000 */
[C---:B------:R-:W-:Y:S01]  /*5070*/  HMMA.16816.F32.BF16 R100, R4.reuse, R16, R100 ;  /* 0x000000100464723c */ /* 0x040fe20000041864 */
[----:B------:R-:W-:Y:S01]  /*5080*/  FFMA.FTZ R17, R197, UR13, -R202 ;  /* 0x0000000dc5117c23 */ /* 0x000fe200080108ca */
[----:B------:R-:W-:Y:S02]  /*5090*/  IMAD.MOV.U32 R16, RZ, RZ, R32 ;  /* 0x000000ffff107224 */ /* 0x000fe400078e0020 */
[----:B------:R-:W-:Y:S01]  /*50a0*/  FADD.FTZ R206, R206, R215 ;  /* 0x000000d7cece7221 */ /* 0x000fe20000010000 */
[----:B------:R1:W-:Y:S03]  /*50b0*/  MUFU.EX2 R200, R17 ;  /* 0x0000001100c87308 */ /* 0x0003e60000000800 */
[C---:B------:R-:W-:Y:S01]  /*50c0*/  HMMA.16816.F32.BF16 R112, R4.reuse, R18, R112 ;  /* 0x000000120470723c */ /* 0x040fe20000041870 */
[----:B------:R-:W-:Y:S01]  /*50d0*/  FFMA.FTZ R19, R198, UR13, -R202 ;  /* 0x0000000dc6137c23 */ /* 0x000fe200080108ca */
[----:B------:R-:W-:Y:S01]  /*50e0*/  PRMT R18, R32, 0x7772, RZ ;  /* 0x0000777220127816 */ /* 0x000fe200000000ff */
[----:B------:R-:W-:Y:S01]  /*50f0*/  MUFU.EX2 R198, R199 ;  /* 0x000000c700c67308 */ /* 0x000fe20000000800 */
[--C-:B------:R-:W-:Y:S01]  /*5100*/  FFMA.FTZ R202, R175, UR13, -R179.reuse ;  /* 0x0000000dafca7c23 */ /* 0x100fe200080108b3 */
[--C-:B------:R-:W-:Y:S01]  /*5110*/  FFMA.FTZ R175, R177, UR13, -R179.reuse ;  /* 0x0000000db1af7c23 */ /* 0x100fe200080108b3 */
[----:B------:R-:W-:Y:S01]  /*5120*/  FFMA.FTZ R177, R176, UR13, -R179 ;  /* 0x0000000db0b17c23 */ /* 0x000fe200080108b3 */
[----:B------:R2:W3:Y:S01]  /*5130*/  MUFU.EX2 R197, R19 ;  /* 0x0000001300c57308 */ /* 0x0004e20000000800 */
[----:B------:R-:W-:Y:S01]  /*5140*/  HMMA.16816.F32.BF16 R116, R4, R12, R116 ;  /* 0x0000000c0474723c */ /* 0x000fe20000041874 */
[----:B------:R-:W-:-:S02]  /*5150*/  PRMT R13, R32, 0x7773, RZ ;  /* 0x00007773200d7816 */ /* 0x000fc400000000ff */
[----:B------:R-:W-:Y:S01]  /*5160*/  PRMT R12, R32, 0x7771, RZ ;  /* 0x00007771200c7816 */ /* 0x000fe200000000ff */
[----:B------:R-:W-:Y:S01]  /*5170*/  MUFU.EX2 R202, R202 ;  /* 0x000000ca00ca7308 */ /* 0x000fe20000000800 */
[----:B------:R-:W-:Y:S02]  /*5180*/  PRMT R13, R18, 0x5410, R13 ;  /* 0x00005410120d7816 */ /* 0x000fe4000000000d */
[----:B-1----:R-:W-:Y:S01]  /*5190*/  LOP3.LUT R17, R16, 0xff, RZ, 0xc0, !PT ;  /* 0x000000ff10117812 */ /* 0x002fe200078ec0ff */
[C---:B------:R-:W-:Y:S01]  /*51a0*/  HMMA.16816.F32.BF16 R128, R4.reuse, R14, R128 ;  /* 0x0000000e0480723c */ /* 0x040fe20000041880 */
[----:B------:R-:W-:Y:S01]  /*51b0*/  LOP3.LUT R15, R34, 0xffff, RZ, 0xc0, !PT ;  /* 0x0000ffff220f7812 */ /* 0x000fe200078ec0ff */
[--C-:B------:R-:W-:Y:S01]  /*51c0*/  FFMA.FTZ R14, R196, UR13, -R201.reuse ;  /* 0x0000000dc40e7c23 */ /* 0x100fe200080108c9 */
[----:B------:R-:W-:Y:S01]  /*51d0*/  FFMA.FTZ R196, R195, UR13, -R201 ;  /* 0x0000000dc3c47c23 */ /* 0x000fe200080108c9 */
[----:B------:R-:W-:Y:S01]  /*51e0*/  PRMT R12, R17, 0x5410, R12 ;  /* 0x00005410110c7816 */ /* 0x000fe2000000000c */
[----:B------:R-:W-:Y:S01]  /*51f0*/  FFMA.FTZ R195, R67, UR13, -R182 ;  /* 0x0000000d43c37c23 */ /* 0x000fe200080108b6 */
[----:B------:R-:W-:Y:S01]  /*5200*/  SHF.R.U32.HI R15, RZ, 0x8, R15 ;  /* 0x00000008ff0f7819 */ /* 0x000fe2000001160f */
[----:B------:R1:W-:Y:S01]  /*5210*/  MUFU.EX2 R193, R14 ;  /* 0x0000000e00c17308 */ /* 0x0003e20000000800 */
[C---:B------:R-:W-:Y:S01]  /*5220*/  HMMA.16816.F32.BF16 R144, R4.reuse, R8, R144 ;  /* 0x000000080490723c */ /* 0x040fe20000041890 */
[C---:B------:R-:W-:Y:S01]  /*5230*/  LOP3.LUT R8, R34.reuse, 0xff, RZ, 0xc0, !PT ;  /* 0x000000ff22087812 */ /* 0x040fe200078ec0ff */
[----:B--2---:R-:W-:Y:S01]  /*5240*/  LDSM.16.MT88.4 R16, [R178+0x1c00] ;  /* 0x001c0000b210783b */ /* 0x004fe20000004200 */
[----:B------:R-:W-:Y:S01]  /*5250*/  PRMT R9, R34, 0x7632, R9 ;  /* 0x0000763222097816 */ /* 0x000fe20000000009 */
[----:B------:R-:W2:Y:S01]  /*5260*/  MUFU.EX2 R196, R196 ;  /* 0x000000c400c47308 */ /* 0x000ea20000000800 */
[----:B------:R-:W-:Y:S01]  /*5270*/  SHF.R.U32.HI R34, RZ, 0x18, R34 ;  /* 0x00000018ff227819 */ /* 0x000fe20000011622 */
[----:B------:R-:W-:Y:S01]  /*5280*/  FFMA.FTZ R67, R66, UR13, -R182 ;  /* 0x0000000d42437c23 */ /* 0x000fe200080108b6 */
[----:B------:R-:W-:Y:S01]  /*5290*/  LOP3.LUT R9, R9, 0xff, RZ, 0xc0, !PT ;  /* 0x000000ff09097812 */ /* 0x000fe200078ec0ff */
[----:B------:R-:W-:Y:S01]  /*52a0*/  HMMA.16816.F32.BF16 R160, R4, R28, R160 ;  /* 0x0000001c04a0723c */ /* 0x000fe200000418a0 */
[----:B------:R-:W-:Y:S01]  /*52b0*/  PRMT R8, R8, 0x5410, R15 ;  /* 0x0000541008087816 */ /* 0x000fe2000000000f */
[----:B------:R-:W-:Y:S01]  /*52c0*/  MUFU.EX2 R175, R175 ;  /* 0x000000af00af7308 */ /* 0x000fe20000000800 */
[----:B------:R-:W-:-:S02]  /*52d0*/  PRMT R34, R9, 0x5410, R34 ;  /* 0x0000541009227816 */ /* 0x000fc40000000022 */
[----:B-1----:R-:W-:Y:S01]  /*52e0*/  LOP3.LUT R14, R13, 0xff00ff, RZ, 0xc0, !PT ;  /* 0x00ff00ff0d0e7812 */ /* 0x002fe200078ec0ff */
[----:B------:R1:W4:Y:S01]  /*52f0*/  MUFU.EX2 R174, R177 ;  /* 0x000000b100ae7308 */ /* 0x0003220000000800 */
[--C-:B------:R-:W-:Y:S01]  /*5300*/  HSET2.LE.AND R12, R12, R57.reuse, PT ;  /* 0x000000390c0c7233 */ /* 0x100fe20003803000 */
[C---:B------:R-:W-:Y:S01]  /*5310*/  HMMA.16816.F32.BF16 R148, R4.reuse, R30, R148 ;  /* 0x0000001e0494723c */ /* 0x040fe20000041894 */
[--C-:B------:R-:W-:Y:S01]  /*5320*/  HSET2.LE.AND R8, R8, R57.reuse, PT ;  /* 0x0000003908087233 */ /* 0x100fe20003803000 */
[----:B------:R-:W5:Y:S01]  /*5330*/  LDSM.16.MT88.4 R28, [R2+0x9c00] ;  /* 0x009c0000021c783b */ /* 0x000f620000004200 */
[--C-:B------:R-:W-:Y:S01]  /*5340*/  HSET2.LE.AND R14, R14, R57.reuse, PT ;  /* 0x000000390e0e7233 */ /* 0x100fe20003803000 */
[----:B------:R-:W-:Y:S01]  /*5350*/  MUFU.EX2 R66, R195 ;  /* 0x000000c300427308 */ /* 0x000fe20000000800 */
[----:B------:R-:W-:Y:S02]  /*5360*/  HSET2.LE.AND R33, R34, R57, PT ;  /* 0x0000003922217233 */ /* 0x000fe40003803000 */
[C---:B------:R-:W-:Y:S01]  /*5370*/  LOP3.LUT R176, R234.reuse, 0xffff, RZ, 0xc0, !PT ;  /* 0x0000ffffeab07812 */ /* 0x040fe200078ec0ff */
[----:B------:R-:W-:Y:S01]  /*5380*/  HMMA.16816.F32.BF16 R68, R4, R24, R68 ;  /* 0x000000180444723c */ /* 0x000fe20000041844 */
[----:B------:R-:W-:Y:S01]  /*5390*/  LOP3.LUT R35, R35, R14, RZ, 0xc0, !PT ;  /* 0x0000000e23237212 */ /* 0x000fe200078ec0ff */
[----:B------:R-:W4:Y:S01]  /*53a0*/  MUFU.EX2 R67, R67 ;  /* 0x0000004300437308 */ /* 0x000f220000000800 */
[----:B------:R-:W-:-:S02]  /*53b0*/  PRMT R179, R234, 0x7632, R179 ;  /* 0x00007632eab37816 */ /* 0x000fc400000000b3 */
[----:B-1----:R-:W-:-:S03]  /*53c0*/  SHF.R.U32.HI R177, RZ, 0x8, R176 ;  /* 0x00000008ffb17819 */ /* 0x002fc600000116b0 */
[C---:B------:R-:W-:Y:S01]  /*53d0*/  HMMA.16816.F32.BF16 R80, R4.reuse, R26, R80 ;  /* 0x0000001a0450723c */ /* 0x040fe20000041850 */
[----:B------:R-:W1:Y:S07]  /*53e0*/  LDSM.16.MT88.4 R24, [R178+0xc00] ;  /* 0x000c0000b218783b */ /* 0x000e6e0000004200 */
[C---:B------:R-:W-:Y:S08]  /*53f0*/  HMMA.16816.F32.BF16 R84, R4.reuse, R20, R84 ;  /* 0x000000140454723c */ /* 0x040ff00000041854 */
[C---:B------:R-:W-:Y:S01]  /*5400*/  HMMA.16816.F32.BF16 R96, R4.reuse, R22, R96 ;  /* 0x000000160460723c */ /* 0x040fe20000041860 */
[----:B------:R-:W4:Y:S07]  /*5410*/  LDSM.16.MT88.4 R20, [R2+0xac00] ;  /* 0x00ac00000214783b */ /* 0x000f2e0000004200 */
[----:B------:R-:W-:Y:S01]  /*5420*/  HMMA.16816.F32.BF16 R132, R4, R10, R132 ;  /* 0x0000000a0484723c */ /* 0x000fe20000041884 */
[----:B---3--:R-:W-:Y:S01]  /*5430*/  F2FP.BF16.F32.PACK_AB R7, R197, R198 ;  /* 0x000000c6c507723e */ /* 0x008fe200000010ff */
[----:B------:R-:W-:Y:S01]  /*5440*/  IMAD.MOV.U32 R6, RZ, RZ, R236 ;  /* 0x000000ffff067224 */ /* 0x000fe200078e00ec */
[----:B------:R-:W-:Y:S01]  /*5450*/  F2FP.BF16.F32.PACK_AB R5, R233, R200 ;  /* 0x000000c8e905723e */ /* 0x000fe200000010ff */
[----:B------:R-:W-:Y:S01]  /*5460*/  FADD.FTZ R198, R198, R203 ;  /* 0x000000cbc6c67221 */ /* 0x000fe20000010000 */
[----:B------:R-:W-:-:S02]  /*5470*/  LOP3.LUT R32, R7, R8, RZ, 0xc0, !PT ;  /* 0x0000000807207212 */ /* 0x000fc400078ec0ff */
[----:B------:R-:W-:Y:S01]  /*5480*/  LOP3.LUT R34, R5, R12, RZ, 0xc0, !PT ;  /* 0x0000000c05227212 */ /* 0x000fe200078ec0ff */
[----:B------:R3:W-:Y:S01]  /*5490*/  LDSM.16.MT88.4 R8, [R178+0x2c00] ;  /* 0x002c0000b208783b */ /* 0x0007e20000004200 */
[----:B--2---:R-:W-:Y:S01]  /*54a0*/  F2FP.BF16.F32.PACK_AB R4, R196, R193 ;  /* 0x000000c1c404723e */ /* 0x004fe200000010ff */
[----:B------:R-:W-:Y:S01]  /*54b0*/  FADD.FTZ R193, R193, R216 ;  /* 0x000000d8c1c17221 */ /* 0x000fe20000010000 */
[----:B------:R-:W-:Y:S01]  /*54c0*/  PRMT R5, R236, 0x7773, RZ ;  /* 0x00007773ec057816 */ /* 0x000fe200000000ff */
[----:B------:R-:W2:Y:S01]  /*54d0*/  LDSM.16.MT88.4 R12, [R2+0xbc00] ;  /* 0x00bc0000020c783b */ /* 0x000ea20000004200 */
[----:B------:R-:W-:Y:S01]  /*54e0*/  LOP3.LUT R33, R4, R33, RZ, 0xc0, !PT ;  /* 0x0000002104217212 */ /* 0x000fe200078ec0ff */
[----:B------:R-:W-:Y:S01]  /*54f0*/  FADD.FTZ R197, R197, R198 ;  /* 0x000000c6c5c57221 */ /* 0x000fe20000010000 */
[----:B------:R-:W-:Y:S01]  /*5500*/  PRMT R4, R236, 0x7771, RZ ;  /* 0x00007771ec047816 */ /* 0x000fe200000000ff */
[----:B------:R-:W-:Y:S01]  /*5510*/  FADD.FTZ R193, R196, R193 ;  /* 0x000000c1c4c17221 */ /* 0x000fe20000010000 */
[----:B------:R-:W-:Y:S01]  /*5520*/  PRMT R236, R236, 0x7772, RZ ;  /* 0x00007772ecec7816 */ /* 0x000fe200000000ff */
[----:B------:R-:W-:Y:S01]  /*5530*/  FADD.FTZ R200, R200, R197 ;  /* 0x000000c5c8c87221 */ /* 0x000fe20000010000 */
[----:B------:R-:W-:Y:S01]  /*5540*/  LOP3.LUT R7, R6, 0xff, RZ, 0xc0, !PT ;  /* 0x000000ff06077812 */ /* 0x000fe200078ec0ff */
[----:B------:R-:W-:Y:S01]  /*5550*/  FADD.FTZ R194, R194, R193 ;  /* 0x000000c1c2c27221 */ /* 0x000fe20000010000 */
[----:B------:R-:W-:Y:S01]  /*5560*/  PRMT R5, R236, 0x5410, R5 ;  /* 0x00005410ec057816 */ /* 0x000fe20000000005 */
[----:B-----5:R-:W-:Y:S01]  /*5570*/  HMMA.16816.F32.BF16 R156, R32, R28, R156 ;  /* 0x0000001c209c723c */ /* 0x020fe2000004189c */
[----:B------:R-:W-:Y:S01]  /*5580*/  LOP3.LUT R6, R234, 0xff, RZ, 0xc0, !PT ;  /* 0x000000ffea067812 */ /* 0x000fe200078ec0ff */
[----:B------:R-:W-:Y:S01]  /*5590*/  FADD.FTZ R233, R233, R200 ;  /* 0x000000c8e9e97221 */ /* 0x000fe20000010000 */
[----:B------:R-:W-:Y:S01]  /*55a0*/  SHF.R.U32.HI R234, RZ, 0x18, R234 ;  /* 0x00000018ffea7819 */ /* 0x000fe200000116ea */
[----:B------:R-:W-:Y:S01]  /*55b0*/  FADD.FTZ R231, R231, R194 ;  /* 0x000000c2e7e77221 */ /* 0x000fe20000010000 */
[----:B------:R-:W-:-:S02]  /*55c0*/  PRMT R4, R7, 0x5410, R4 ;  /* 0x0000541007047816 */ /* 0x000fc40000000004 */
[----:B------:R-:W-:Y:S01]  /*55d0*/  PRMT R176, R6, 0x5410, R177 ;  /* 0x0000541006b07816 */ /* 0x000fe200000000b1 */
[C---:B------:R-:W-:Y:S01]  /*55e0*/  HMMA.16816.F32.BF16 R152, R32.reuse, R30, R152 ;  /* 0x0000001e2098723c */ /* 0x040fe20000041898 */
[----:B---3--:R-:W-:Y:S02]  /*55f0*/  LOP3.LUT R178, R5, 0xff00ff, RZ, 0xc0, !PT ;  /* 0x00ff00ff05b27812 */ /* 0x008fe400078ec0ff */
[----:B------:R-:W-:Y:S02]  /*5600*/  LOP3.LUT R5, R179, 0xff, RZ, 0xc0, !PT ;  /* 0x000000ffb3057812 */ /* 0x000fe400078ec0ff */
[--C-:B------:R-:W-:Y:S02]  /*5610*/  HSET2.LE.AND R6, R4, R57.reuse, PT ;  /* 0x0000003904067233 */ /* 0x100fe40003803000 */
[----:B------:R-:W-:Y:S01]  /*5620*/  PRMT R234, R5, 0x5410, R234 ;  /* 0x0000541005ea7816 */ /* 0x000fe200000000ea */
[----:B-1----:R-:W-:Y:S01]  /*5630*/  HMMA.16816.F32.BF16 R72, R32, R24, R72 ;  /* 0x000000182048723c */ /* 0x002fe20000041848 */
[----:B------:R-:W-:-:S02]  /*5640*/  HSET2.LE.AND R7, R178, R57, PT ;  /* 0x00000039b2077233 */ /* 0x000fc40003803000 */
[--C-:B------:R-:W-:Y:S02]  /*5650*/  HSET2.LE.AND R4, R176, R57.reuse, PT ;  /* 0x00000039b0047233 */ /* 0x100fe40003803000 */
[----:B------:R-:W-:Y:S02]  /*5660*/  HSET2.LE.AND R5, R234, R57, PT ;  /* 0x00000039ea057233 */ /* 0x000fe40003803000 */
[----:B----4-:R-:W-:Y:S01]  /*5670*/  F2FP.BF16.F32.PACK_AB R177, R237, R174 ;  /* 0x000000aeedb1723e */ /* 0x010fe200000010ff */
[C---:B------:R-:W-:Y:S01]  /*5680*/  HMMA.16816.F32.BF16 R76, R32.reuse, R26, R76 ;  /* 0x0000001a204c723c */ /* 0x040fe2000004184c */
[----:B------:R-:W-:Y:S02]  /*5690*/  F2FP.BF16.F32.PACK_AB R178, R67, R66 ;  /* 0x0000004243b2723e */ /* 0x000fe400000010ff */
        /* <DEDUP_REMOVED lines=12> */
[----:B------:R-:W-:Y:S01]  /*5760*/  HMMA.16816.F32.BF16 R88, R32, R20, R88 ;  /* 0x000000142058723c */ /* 0x000fe20000041858 */
[----:B------:R-:W-:-:S02]  /*5770*/  FADD.FTZ R237, R237, R174 ;  /* 0x000000aeeded7221 */ /* 0x000fc40000010000 */
[----:B------:R-:W-:-:S05]  /*5780*/  FADD.FTZ R244, R67, R66 ;  /* 0x0000004243f47221 */ /* 0x000fca0000010000 */
[C---:B------:R-:W-:Y:S08]  /*5790*/  HMMA.16816.F32.BF16 R92, R32.reuse, R22, R92 ;  /* 0x00000016205c723c */ /* 0x040ff0000004185c */
[C---:B------:R-:W-:Y:S08]  /*57a0*/  HMMA.16816.F32.BF16 R104, R32.reuse, R16, R104 ;  /* 0x000000102068723c */ /* 0x040ff00000041868 */
[C---:B------:R-:W-:Y:S08]  /*57b0*/  HMMA.16816.F32.BF16 R108, R32.reuse, R18, R108 ;  /* 0x00000012206c723c */ /* 0x040ff0000004186c */
[C---:B--2---:R-:W-:Y:S08]  /*57c0*/  HMMA.16816.F32.BF16 R120, R32.reuse, R12, R120 ;  /* 0x0000000c2078723c */ /* 0x044ff00000041878 */
        /* <DEDUP_REMOVED lines=18> */
[----:B------:R-:W-:Y:S01]  /*58f0*/  IMAD.U32 R7, RZ, RZ, UR24 ;  /* 0x00000018ff077e24 */ /* 0x000fe2000f8e00ff */
[----:B------:R-:W-:-:S04]  /*5900*/  DEPBAR.LE SB0, 0x0 ;  /* 0x000080000000791a */ /* 0x000fc80000000000 */
[----:B------:R-:W-:Y:S01]  /*5910*/  VIADD R7, R7, 0xfffffffe ;  /* 0xfffffffe07077836 */ /* 0x000fe20000000000 */
[----:B------:R-:W-:Y:S01]  /*5920*/  UMOV UR4, 0x400 ;  /* 0x0000040000047882 */ /* 0x000fe20000000000 */
[----:B------:R-:W2:Y:S01]  /*5930*/  S2UR UR5, SR_CgaCtaId ;  /* 0x00000000000579c3 */ /* 0x000ea20000008800 */
[----:B------:R-:W-:Y:S01]  /*5940*/  IMAD.SHL.U32 R6, R184, 0x8, RZ ;  /* 0x00000008b8067824 */ /* 0x000fe200078e00ff */
[----:B------:R-:W-:-:S04]  /*5950*/  SHF.R.U32.HI R186, RZ, 0x1, R184 ;  /* 0x00000001ffba7819 */ /* 0x000fc800000116b8 */
[----:B------:R-:W-:-:S04]  /*5960*/  LOP3.LUT R9, R6, 0xd8, RZ, 0xc0, !PT ;  /* 0x000000d806097812 */ /* 0x000fc800078ec0ff */
[----:B------:R-:W-:-:S04]  /*5970*/  LOP3.LUT R9, R9, 0x18, R184, 0x78, !PT ;  /* 0x0000001809097812 */ /* 0x000fc800078e78b8 */
[----:B------:R-:W-:Y:S01]  /*5980*/  LOP3.LUT R9, R9, 0x1f20, R6, 0xf8, !PT ;  /* 0x00001f2009097812 */ /* 0x000fe200078ef806 */
[----:B-1----:R-:W-:-:S04]  /*5990*/  IMAD.WIDE.U32 R12, R7, R4, RZ ;  /* 0x00000004070c7225 */ /* 0x002fc800078e00ff */
[----:B------:R-:W-:Y:S01]  /*59a0*/  IMAD R7, R7, R5, R13 ;  /* 0x0000000507077224 */ /* 0x000fe200078e020d */
[----:B------:R-:W-:Y:S01]  /*59b0*/  BAR.SYNC.DEFER_BLOCKING 0x0 ;  /* 0x0000000000007b1d */ /* 0x000fe20000010000 */
[C---:B------:R-:W-:Y:S01]  /*59c0*/  IMAD.SHL.U32 R3, R12.reuse, 0x40, RZ ;  /* 0x000000400c037824 */ /* 0x040fe200078e00ff */
[C---:B------:R-:W-:Y:S01]  /*59d0*/  LEA R16, P1, R12.reuse, R227, 0x7 ;  /* 0x000000e30c107211 */ /* 0x040fe200078238ff */
[----:B--2---:R-:W-:Y:S01]  /*59e0*/  ULEA UR5, UR5, UR4, 0x18 ;  /* 0x0000000405057291 */ /* 0x004fe2000f8ec0ff */
[----:B------:R-:W-:Y:S02]  /*59f0*/  SHF.L.U64.HI R0, R12, 0x6, R7 ;  /* 0x000000060c007819 */ /* 0x000fe40000010207 */
[C---:B------:R-:W-:Y:S02]  /*5a00*/  LEA R8, P0, R4.reuse, R3, 0x5 ;  /* 0x0000000304087211 */ /* 0x040fe400078028ff */
[----:B------:R-:W-:Y:S02]  /*5a10*/  LOP3.LUT R3, R39, 0x120, RZ, 0xc0, !PT ;  /* 0x0000012027037812 */ /* 0x000fe400078ec0ff */
[----:B------:R-:W-:-:S02]  /*5a20*/  LEA.HI.X R5, R4, R0, R5, 0x5, P0 ;  /* 0x0000000004057211 */ /* 0x000fc400000f2c05 */
[----:B------:R-:W-:Y:S02]  /*5a30*/  LOP3.LUT R0, R38, 0x3e00, RZ, 0xc0, !PT ;  /* 0x00003e0026007812 */ /* 0x000fe400078ec0ff */
[----:B------:R-:W-:Y:S02]  /*5a40*/  LOP3.LUT R4, R186, 0x8, RZ, 0xc0, !PT ;  /* 0x00000008ba047812 */ /* 0x000fe400078ec0ff */
[----:B------:R-:W-:Y:S02]  /*5a50*/  LOP3.LUT R10, R3, R0, RZ, 0xfc, !PT ;  /* 0x00000000030a7212 */ /* 0x000fe400078efcff */
[----:B------:R-:W-:Y:S02]  /*5a60*/  LEA R14, P0, R8, R227, 0x1 ;  /* 0x000000e3080e7211 */ /* 0x000fe400078008ff */
[----:B------:R-:W-:Y:S02]  /*5a70*/  LEA.HI.X R17, R12, R226, R7, 0x7, P1 ;  /* 0x000000e20c117211 */ /* 0x000fe400008f3c07 */
[----:B------:R-:W-:-:S02]  /*5a80*/  LEA R223, R9, UR5, 0x1 ;  /* 0x0000000509df7c11 */ /* 0x000fc4000f8e08ff */
[----:B------:R-:W-:Y:S02]  /*5a90*/  LOP3.LUT R4, R10, R169, R4, 0xf6, !PT ;  /* 0x000000a90a047212 */ /* 0x000fe400078ef604 */
[----:B------:R-:W-:Y:S01]  /*5aa0*/  LEA.HI.X R15, R8, R226, R5, 0x1, P0 ;  /* 0x000000e2080f7211 */ /* 0x000fe200000f0c05 */
[----:B------:R-:W-:Y:S01]  /*5ab0*/  @!PT LDS RZ, [RZ] ;  /* 0x00000000fffff984 */ /* 0x000fe20000000800 */
[----:B------:R-:W-:Y:S01]  /*5ac0*/  @!PT LDS RZ, [RZ] ;  /* 0x00000000fffff984 */ /* 0x000fe20000000800 */
[----:B------:R-:W-:Y:S01]  /*5ad0*/  @!PT LDS RZ, [RZ] ;  /* 0x00000000fffff984 */ /* 0x000fe20000000800 */
[----:B------:R-:W-:Y:S01]  /*5ae0*/  LDGSTS.E.BYPASS.LTC128B.128 [R223+0x9000], desc[UR28][R16.64] ;  /* 0x0900000010df7fae */ /* 0x000fe2000b981a1c */
[----:B------:R-:W-:Y:S02]  /*5af0*/  LEA R222, R36, UR5, 0x1 ;  /* 0x0000000524de7c11 */ /* 0x000fe4000f8e08ff */
[----:B------:R-:W-:Y:S01]  /*5b00*/  LEA R234, R4, UR5, 0x1 ;  /* 0x0000000504ea7c11 */ /* 0x000fe2000f8e08ff */
[----:B------:R-:W-:Y:S02]  /*5b10*/  LDGSTS.E.BYPASS.LTC128B.128 [R223+0xa000], desc[UR28][R16.64+0x40] ;  /* 0x0a00004010df7fae */ /* 0x000fe4000b981a1c */
[C---:B------:R-:W-:Y:S02]  /*5b20*/  IMAD.IADD R220, R37.reuse, 0x1, R222 ;  /* 0x0000000125dc7824 */ /* 0x040fe400078e02de */
[----:B------:R1:W-:Y:S01]  /*5b30*/  LDGSTS.E.BYPASS.LTC128B.128 [R223+0xb000], desc[UR28][R16.64+0x80] ;  /* 0x0b00008010df7fae */ /* 0x0003e2000b981a1c */
[----:B------:R-:W-:-:S03]  /*5b40*/  IMAD.IADD R221, R37, 0x1, R234 ;  /* 0x0000000125dd7824 */ /* 0x000fc600078e02ea */
        /* <DEDUP_REMOVED lines=10> */
[----:B------:R-:W-:Y:S04]  /*5bf0*/  LDSM.16.M88.4 R56, [R220+0x6400] ;  /* 0x00640000dc38783b */ /* 0x000fe80000000200 */
[----:B------:R-:W-:Y:S04]  /*5c00*/  LDSM.16.M88.4 R52, [R220+0x6800] ;  /* 0x00680000dc34783b */ /* 0x000fe80000000200 */
[----:B------:R-:W-:Y:S04]  /*5c10*/  LDSM.16.M88.4 R48, [R220+0x6c00] ;  /* 0x006c0000dc30783b */ /* 0x000fe80000000200 */
[----:B------:R-:W2:Y:S04]  /*5c20*/  LDSM.16.M88.4 R36, [R221] ;  /* 0x00000000dd24783b */ /* 0x000ea80000000200 */
[----:B------:R-:W2:Y:S01]  /*5c30*/  LDSM.16.M88.4 R216, [R221+0x1000] ;  /* 0x00100000ddd8783b */ /* 0x000ea20000000200 */
[-C--:B---3--:R-:W-:Y:S03]  /*5c40*/  HMMA.16816.F32.BF16 R196, R60, R192.reuse, RZ ;  /* 0x000000c03cc4723c */ /* 0x088fe600000418ff */
[----:B------:R-:W-:Y:S04]  /*5c50*/  LDSM.16.M88.4 R44, [R234+0x3000] ;  /* 0x00300000ea2c783b */ /* 0x000fe80000000200 */
[----:B------:R-:W3:Y:S01]  /*5c60*/  LDSM.16.M88.4 R212, [R222+0x7000] ;  /* 0x00700000ded4783b */ /* 0x000ee20000000200 */
[C---:B----4-:R-:W-:Y:S03]  /*5c70*/  HMMA.16816.F32.BF16 R32, R4.reuse, R192, RZ ;  /* 0x000000c00420723c */ /* 0x050fe600000418ff */
[----:B------:R-:W4:Y:S04]  /*5c80*/  LDSM.16.M88.4 R208, [R222+0x7400] ;  /* 0x00740000ded0783b */ /* 0x000f280000000200 */
[----:B------:R-:W4:Y:S01]  /*5c90*/  LDSM.16.M88.4 R204, [R222+0x7800] ;  /* 0x00780000decc783b */ /* 0x000f220000000200 */
[C---:B------:R-:W-:Y:S03]  /*5ca0*/  HMMA.16816.F32.BF16 R28, R4.reuse, R194, RZ ;  /* 0x000000c2041c723c */ /* 0x040fe600000418ff */
[----:B------:R-:W0:Y:S05]  /*5cb0*/  LDGDEPBAR ;  /* 0x00000000000079af */ /* 0x000e2a0000000000 */
[C---:B-----5:R-:W-:Y:S08]  /*5cc0*/  HMMA.16816.F32.BF16 R24, R4.reuse, R180, RZ ;  /* 0x000000b40418723c */ /* 0x060ff000000418ff */
[C---:B-1----:R-:W-:Y:S08]  /*5cd0*/  HMMA.16816.F32.BF16 R16, R4.reuse, R172, RZ ;  /* 0x000000ac0410723c */ /* 0x042ff000000418ff */
[C---:B------:R-:W-:Y:S08]  /*5ce0*/  HMMA.16816.F32.BF16 R20, R4.reuse, R182, RZ ;  /* 0x000000b60414723c */ /* 0x040ff000000418ff */
[----:B--2---:R-:W-:Y:S08]  /*5cf0*/  HMMA.16816.F32.BF16 R12, R4, R174, RZ ;  /* 0x000000ae040c723c */ /* 0x004ff000000418ff */
[C---:B------:R-:W-:Y:S08]  /*5d00*/  HMMA.16816.F32.BF16 R188, R60.reuse, R180, RZ ;  /* 0x000000b43cbc723c */ /* 0x040ff000000418ff */
[C---:B------:R-:W-:Y:S08]  /*5d10*/  HMMA.16816.F32.BF16 R176, R60.reuse, R172, RZ ;  /* 0x000000ac3cb0723c */ /* 0x040ff000000418ff */
[C---:B------:R-:W-:Y:S08]  /*5d20*/  HMMA.16816.F32.BF16 R192, R60.reuse, R194, RZ ;  /* 0x000000c23cc0723c */ /* 0x040ff000000418ff */
[C---:B------:R-:W-:Y:S08]  /*5d30*/  HMMA.16816.F32.BF16 R180, R60.reuse, R182, RZ ;  /* 0x000000b63cb4723c */ /* 0x040ff000000418ff */
[C---:B------:R-:W-:Y:S08]  /*5d40*/  HMMA.16816.F32.BF16 R172, R60.reuse, R174, RZ ;  /* 0x000000ae3cac723c */ /* 0x040ff000000418ff */
[C---:B------:R-:W-:Y:S08]  /*5d50*/  HMMA.16816.F32.BF16 R64, R60.reuse, R40, RZ ;  /* 0x000000283c40723c */ /* 0x040ff000000418ff */
[----:B------:R-:W-:Y:S08]  /*5d60*/  HMMA.16816.F32.BF16 R60, R60, R42, RZ ;  /* 0x0000002a3c3c723c */ /* 0x000ff000000418ff */
[C---:B------:R-:W-:Y:S08]  /*5d70*/  HMMA.16816.F32.BF16 R8, R4.reuse, R40, RZ ;  /* 0x000000280408723c */ /* 0x040ff000000418ff */
        /* <DEDUP_REMOVED lines=11> */
[C---:B------:R-:W-:Y:S08]  /*5e30*/  HMMA.16816.F32.BF16 R32, R216.reuse, R200, R32 ;  /* 0x000000c8d820723c */ /* 0x040ff00000041820 */
[C---:B------:R-:W-:Y:S08]  /*5e40*/  HMMA.16816.F32.BF16 R24, R216.reuse, R56, R24 ;  /* 0x00000038d818723c */ /* 0x040ff00000041818 */
[C---:B------:R-:W-:Y:S08]  /*5e50*/  HMMA.16816.F32.BF16 R16, R216.reuse, R52, R16 ;  /* 0x00000034d810723c */ /* 0x040ff00000041810 */
[C---:B------:R-:W-:Y:S08]  /*5e60*/  HMMA.16816.F32.BF16 R8, R216.reuse, R48, R8 ;  /* 0x00000030d808723c */ /* 0x040ff00000041808 */
[C---:B------:R-:W-:Y:S01]  /*5e70*/  HMMA.16816.F32.BF16 R28, R216.reuse, R202, R28 ;  /* 0x000000cad81c723c */ /* 0x040fe2000004181c */
[----:B------:R-:W-:Y:S07]  /*5e80*/  LDSM.16.M88.4 R200, [R221+0x3000] ;  /* 0x00300000ddc8783b */ /* 0x000fee0000000200 */
[C---:B------:R-:W-:Y:S01]  /*5e90*/  HMMA.16816.F32.BF16 R20, R216.reuse, R58, R20 ;  /* 0x0000003ad814723c */ /* 0x040fe20000041814 */
[----:B------:R-:W5:Y:S07]  /*5ea0*/  LDSM.16.M88.4 R56, [R220+0x7000] ;  /* 0x00700000dc38783b */ /* 0x000f6e0000000200 */
[C---:B------:R-:W-:Y:S01]  /*5eb0*/  HMMA.16816.F32.BF16 R12, R216.reuse, R54, R12 ;  /* 0x00000036d80c723c */ /* 0x040fe2000004180c */
[----:B------:R-:W5:Y:S07]  /*5ec0*/  LDSM.16.M88.4 R52, [R220+0x7400] ;  /* 0x00740000dc34783b */ /* 0x000f6e0000000200 */
[----:B------:R-:W-:Y:S01]  /*5ed0*/  HMMA.16816.F32.BF16 R4, R216, R50, R4 ;  /* 0x00000032d804723c */ /* 0x000fe20000041804 */
[----:B------:R-:W-:Y:S04]  /*5ee0*/  LDSM.16.M88.4 R48, [R220+0x7800] ;  /* 0x00780000dc30783b */ /* 0x000fe80000000200 */
[----:B------:R-:W-:Y:S03]  /*5ef0*/  LDSM.16.M88.4 R216, [R234+0x4000] ;  /* 0x00400000ead8783b */ /* 0x000fe60000000200 */
[C---:B---3--:R-:W-:Y:S08]  /*5f00*/  HMMA.16816.F32.BF16 R32, R44.reuse, R212, R32 ;  /* 0x000000d42c20723c */ /* 0x048ff00000041820 */
[C---:B----4-:R-:W-:Y:S08]  /*5f10*/  HMMA.16816.F32.BF16 R24, R44.reuse, R208, R24 ;  /* 0x000000d02c18723c */ /* 0x050ff00000041818 */
[C---:B------:R-:W-:Y:S08]  /*5f20*/  HMMA.16816.F32.BF16 R16, R44.reuse, R204, R16 ;  /* 0x000000cc2c10723c */ /* 0x040ff00000041810 */
        /* <DEDUP_REMOVED lines=8> */
[----:B------:R-:W2:Y:S07]  /*5fb0*/  LDSM.16.M88.4 R40, [R221+0x2000] ;  /* 0x00200000dd28783b */ /* 0x000eae0000000200 */
        /* <DEDUP_REMOVED lines=8> */
[----:B------:R-:W3:Y:S04]  /*6040*/  LDSM.16.M88.4 R36, [R234+0x5000] ;  /* 0x00500000ea24783b */ /* 0x000ee80000000200 */
[----:B------:R-:W4:Y:S03]  /*6050*/  LDSM.16.M88.4 R204, [R222+0x8800] ;  /* 0x00880000decc783b */ /* 0x000f260000000200 */
[C---:B-----5:R-:W-:Y:S08]  /*6060*/  HMMA.16816.F32.BF16 R32, R200.reuse, R56, R32 ;  /* 0x00000038c820723c */ /* 0x060ff00000041820 */
[C---:B------:R-:W-:Y:S08]  /*6070*/  HMMA.16816.F32.BF16 R28, R200.reuse, R58, R28 ;  /* 0x0000003ac81c723c */ /* 0x040ff0000004181c */
[C---:B------:R-:W-:Y:S08]  /*6080*/  HMMA.16816.F32.BF16 R24, R200.reuse, R52, R24 ;  /* 0x00000034c818723c */ /* 0x040ff00000041818 */
[C---:B------:R-:W-:Y:S08]  /*6090*/  HMMA.16816.F32.BF16 R20, R200.reuse, R54, R20 ;  /* 0x00000036c814723c */ /* 0x040ff00000041814 */
[C---:B-1----:R-:W-:Y:S08]  /*60a0*/  HMMA.16816.F32.BF16 R8, R200.reuse, R44, R8 ;  /* 0x0000002cc808723c */ /* 0x042ff00000041808 */
        /* <DEDUP_REMOVED lines=15> */
[----:B------:R-:W5:Y:S04]  /*61a0*/  LDSM.16.M88.4 R48, [R220+0x8000] ;  /* 0x00800000dc30783b */ /* 0x000f680000000200 */
[----:B------:R-:W5:Y:S03]  /*61b0*/  LDSM.16.M88.4 R40, [R220+0x8800] ;  /* 0x00880000dc28783b */ /* 0x000f660000000200 */
[-C--:B---3--:R-:W-:Y:S08]  /*61c0*/  HMMA.16816.F32.BF16 R24, R36, R208.reuse, R24 ;  /* 0x000000d02418723c */ /* 0x088ff00000041818 */
[----:B------:R-:W-:Y:S08]  /*61d0*/  HMMA.16816.F32.BF16 R188, R216, R208, R188 ;  /* 0x000000d0d8bc723c */ /* 0x000ff000000418bc */
[C---:B------:R-:W-:Y:S08]  /*61e0*/  HMMA.16816.F32.BF16 R32, R36.reuse, R212, R32 ;  /* 0x000000d42420723c */ /* 0x040ff00000041820 */
[-C--:B------:R-:W-:Y:S08]  /*61f0*/  HMMA.16816.F32.BF16 R20, R36, R210.reuse, R20 ;  /* 0x000000d22414723c */ /* 0x080ff00000041814 */
[----:B------:R-:W-:Y:S08]  /*6200*/  HMMA.16816.F32.BF16 R180, R216, R210, R180 ;  /* 0x000000d2d8b4723c */ /* 0x000ff000000418b4 */
[C---:B------:R-:W-:Y:S08]  /*6210*/  HMMA.16816.F32.BF16 R28, R36.reuse, R214, R28 ;  /* 0x000000d6241c723c */ /* 0x040ff0000004181c */
[C---:B----4-:R-:W-:Y:S08]  /*6220*/  HMMA.16816.F32.BF16 R16, R36.reuse, R204, R16 ;  /* 0x000000cc2410723c */ /* 0x050ff00000041810 */
[C---:B------:R-:W-:Y:S08]  /*6230*/  HMMA.16816.F32.BF16 R12, R36.reuse, R206, R12 ;  /* 0x000000ce240c723c */ /* 0x040ff0000004180c */
[C---:B-1----:R-:W-:Y:S08]  /*6240*/  HMMA.16816.F32.BF16 R8, R36.reuse, R200, R8 ;  /* 0x000000c82408723c */ /* 0x042ff00000041808 */
[----:B------:R-:W-:Y:S01]  /*6250*/  HMMA.16816.F32.BF16 R4, R36, R202, R4 ;  /* 0x000000ca2404723c */ /* 0x000fe20000041804 */
[----:B------:R-:W1:Y:S01]  /*6260*/  LDSM.16.M88.4 R36, [R220+0x8c00] ;  /* 0x008c0000dc24783b */ /* 0x000e620000000200 */
[----:B------:R-:W-:-:S06]  /*6270*/  DEPBAR.LE SB0, 0x0 ;  /* 0x000080000000791a */ /* 0x000fcc0000000000 */
[----:B------:R-:W-:Y:S08]  /*6280*/  HMMA.16816.F32.BF16 R176, R216, R204, R176 ;  /* 0x000000ccd8b0723c */ /* 0x000ff000000418b0 */
[-C--:B--2---:R-:W-:Y:S08]  /*6290*/  HMMA.16816.F32.BF16 R24, R52, R44.reuse, R24 ;  /* 0x0000002c3418723c */ /* 0x084ff00000041818 */
[----:B------:R-:W-:Y:S01]  /*62a0*/  HMMA.16816.F32.BF16 R188, R56, R44, R188 ;  /* 0x0000002c38bc723c */ /* 0x000fe200000418bc */
[----:B------:R-:W-:-:S05]  /*62b0*/  IMAD.SHL.U32 R44, R184, 0x2, RZ ;  /* 0x00000002b82c7824 */ /* 0x000fca00078e00ff */
[----:B------:R-:W-:Y:S02]  /*62c0*/  LOP3.LUT R44, R44, 0x6, RZ, 0xc0, !PT ;  /* 0x000000062c2c7812 */ /* 0x000fe400078ec0ff */
[----:B------:R-:W-:Y:S08]  /*62d0*/  HMMA.16816.F32.BF16 R172, R216, R206, R172 ;  /* 0x000000ced8ac723c */ /* 0x000ff000000418ac */
[C---:B-----5:R-:W-:Y:S08]  /*62e0*/  HMMA.16816.F32.BF16 R32, R52.reuse, R48, R32 ;  /* 0x000000303420723c */ /* 0x060ff00000041820 */
[-C--:B------:R-:W-:Y:S08]  /*62f0*/  HMMA.16816.F32.BF16 R20, R52, R46.reuse, R20 ;  /* 0x0000002e3414723c */ /* 0x080ff00000041814 */
[----:B------:R-:W-:Y:S01]  /*6300*/  HMMA.16816.F32.BF16 R180, R56, R46, R180 ;  /* 0x0000002e38b4723c */ /* 0x000fe200000418b4 */
[----:B------:R-:W-:-:S04]  /*6310*/  IMAD.U32 R47, RZ, RZ, UR24 ;  /* 0x00000018ff2f7e24 */ /* 0x000fc8000f8e00ff */
[----:B------:R-:W-:-:S03]  /*6320*/  IMAD R47, R47, 0x40, R44 ;  /* 0x000000402f2f7824 */ /* 0x000fc600078e022c */
[----:B------:R-:W-:Y:S01]  /*6330*/  HMMA.16816.F32.BF16 R192, R216, R214, R192 ;  /* 0x000000d6d8c0723c */ /* 0x000fe200000418c0 */
[C---:B------:R-:W-:Y:S02]  /*6340*/  VIADD R45, R47.reuse, 0xffffff80 ;  /* 0xffffff802f2d7836 */ /* 0x040fe40000000000 */
[C---:B------:R-:W-:Y:S02]  /*6350*/  VIADD R209, R47.reuse, 0xffffff88 ;  /* 0xffffff882fd17836 */ /* 0x040fe40000000000 */
[----:B------:R-:W-:Y:S01]  /*6360*/  VIADD R208, R47, 0xffffff89 ;  /* 0xffffff892fd07836 */ /* 0x000fe20000000000 */
[----:B------:R-:W-:Y:S01]  /*6370*/  ISETP.GE.AND P4, PT, R45, R232, PT ;  /* 0x000000e82d00720c */ /* 0x000fe20003f86270 */
[----:B------:R-:W-:Y:S01]  /*6380*/  VIADD R211, R47, 0xffffff90 ;  /* 0xffffff902fd37836 */ /* 0x000fe20000000000 */
[----:B------:R-:W-:Y:S01]  /*6390*/  HMMA.16816.F32.BF16 R28, R52, R50, R28 ;  /* 0x00000032341c723c */ /* 0x000fe2000004181c */
[----:B------:R-:W-:Y:S01]  /*63a0*/  ISETP.GE.AND P2, PT, R45, R230, PT ;  /* 0x000000e62d00720c */ /* 0x000fe20003f46270 */
[----:B------:R-:W-:-:S03]  /*63b0*/  VIADD R248, R47, 0xffffffa8 ;  /* 0xffffffa82ff87836 */ /* 0x000fc60000000000 */
[----:B------:R-:W-:Y:S02]  /*63c0*/  FSEL R34, R34, -INF , !P2 ;  /* 0xff80000022227808 */ /* 0x000fe40005000000 */
[----:B------:R-:W-:Y:S01]  /*63d0*/  ISETP.GE.AND P2, PT, R209, R230, PT ;  /* 0x000000e6d100720c */ /* 0x000fe20003f46270 */
[----:B------:R-:W-:Y:S08]  /*63e0*/  HMMA.16816.F32.BF16 R196, R216, R212, R196 ;  /* 0x000000d4d8c4723c */ /* 0x000ff000000418c4 */
[----:B------:R-:W-:Y:S03]  /*63f0*/  HMMA.16816.F32.BF16 R16, R52, R40, R16 ;  /* 0x000000283410723c */ /* 0x000fe60000041810 */
[----:B------:R-:W-:-:S02]  /*6400*/  FSEL R30, R30, -INF , !P2 ;  /* 0xff8000001e1e7808 */ /* 0x000fc40005000000 */
[----:B------:R-:W-:-:S03]  /*6410*/  ISETP.GE.AND P2, PT, R211, R230, PT ;  /* 0x000000e6d300720c */ /* 0x000fc60003f46270 */
[----:B------:R-:W-:Y:S01]  /*6420*/  HMMA.16816.F32.BF16 R176, R56, R40, R176 ;  /* 0x0000002838b0723c */ /* 0x000fe200000418b0 */
[C---:B------:R-:W-:Y:S01]  /*6430*/  VIADD R41, R47.reuse, 0xffffff81 ;  /* 0xffffff812f297836 */ /* 0x040fe20000000000 */
[----:B------:R-:W-:Y:S01]  /*6440*/  FSEL R251, R26, -INF , !P2 ;  /* 0xff8000001afb7808 */ /* 0x000fe20005000000 */
[----:B------:R-:W-:Y:S02]  /*6450*/  IMAD.U32 R40, RZ, RZ, UR24 ;  /* 0x00000018ff287e24 */ /* 0x000fe4000f8e00ff */
[----:B------:R-:W-:Y:S01]  /*6460*/  VIADD R26, R47, 0xffffffb1 ;  /* 0xffffffb12f1a7836 */ /* 0x000fe20000000000 */
[C---:B------:R-:W-:Y:S02]  /*6470*/  ISETP.GE.AND P1, PT, R41.reuse, R230, PT ;  /* 0x000000e62900720c */ /* 0x040fe40003f26270 */
[----:B------:R-:W-:Y:S01]  /*6480*/  HMMA.16816.F32.BF16 R12, R52, R42, R12 ;  /* 0x0000002a340c723c */ /* 0x000fe2000004180c */
[----:B------:R-:W-:Y:S02]  /*6490*/  ISETP.GE.AND P3, PT, R41, R232, PT ;  /* 0x000000e82900720c */ /* 0x000fe40003f66270 */
[----:B------:R-:W-:-:S02]  /*64a0*/  ISETP.GE.U32.AND P0, PT, R40, 0x3, PT ;  /* 0x000000032800780c */ /* 0x000fc40003f06070 */
[----:B------:R-:W-:Y:S01]  /*64b0*/  FSEL R40, R33, -INF , !P3 ;  /* 0xff80000021287808 */ /* 0x000fe20005800000 */
[C---:B------:R-:W-:Y:S01]  /*64c0*/  VIADD R33, R47.reuse, 0xffffffa1 ;  /* 0xffffffa12f217836 */ /* 0x040fe20000000000 */
[-C--:B------:R-:W-:Y:S01]  /*64d0*/  ISETP.GE.AND P3, PT, R208, R232.reuse, PT ;  /* 0x000000e8d000720c */ /* 0x080fe20003f66270 */
[C---:B------:R-:W-:Y:S01]  /*64e0*/  HMMA.16816.F32.BF16 R172, R56.reuse, R42, R172 ;  /* 0x0000002a38ac723c */ /* 0x040fe200000418ac */
[----:B------:R-:W-:Y:S01]  /*64f0*/  FSEL R42, R32, -INF , !P4 ;  /* 0xff800000202a7808 */ /* 0x000fe20006000000 */
[----:B------:R-:W-:Y:S01]  /*6500*/  VIADD R43, R47, 0xffffffa0 ;  /* 0xffffffa02f2b7836 */ /* 0x000fe20000000000 */
[----:B------:R-:W-:Y:S02]  /*6510*/  ISETP.GE.AND P4, PT, R209, R232, PT ;  /* 0x000000e8d100720c */ /* 0x000fe40003f86270 */
[----:B------:R-:W-:Y:S01]  /*6520*/  FSEL R32, R35, -INF , !P1 ;  /* 0xff80000023207808 */ /* 0x000fe20004800000 */
[C---:B------:R-:W-:Y:S01]  /*6530*/  VIADD R35, R47.reuse, 0xffffff98 ;  /* 0xffffff982f237836 */ /* 0x040fe20000000000 */
[----:B------:R-:W-:Y:S01]  /*6540*/  ISETP.GE.AND P1, PT, R208, R230, PT ;  /* 0x000000e6d000720c */ /* 0x000fe20003f26270 */
[----:B------:R-:W-:Y:S01]  /*6550*/  HMMA.16816.F32.BF16 R192, R56, R50, R192 ;  /* 0x0000003238c0723c */ /* 0x000fe200000418c0 */
[C---:B------:R-:W-:Y:S01]  /*6560*/  VIADD R50, R47.reuse, 0xffffff91 ;  /* 0xffffff912f327836 */ /* 0x040fe20000000000 */
[----:B------:R-:W-:Y:S01]  /*6570*/  FSEL R44, R28, -INF , !P4 ;  /* 0xff8000001c2c7808 */ /* 0x000fe20006000000 */
[----:B------:R-:W-:Y:S01]  /*6580*/  VIADD R51, R47, 0xffffff99 ;  /* 0xffffff992f337836 */ /* 0x000fe20000000000 */
[----:B------:R-:W-:-:S02]  /*6590*/  ISETP.GE.AND P4, PT, R211, R232, PT ;  /* 0x000000e8d300720c */ /* 0x000fc40003f86270 */
[----:B------:R-:W-:Y:S01]  /*65a0*/  FSEL R28, R31, -INF , !P1 ;  /* 0xff8000001f1c7808 */ /* 0x000fe20004800000 */
[----:B------:R-:W-:Y:S01]  /*65b0*/  VIADD R31, R47, 0xffffffb8 ;  /* 0xffffffb82f1f7836 */ /* 0x000fe20000000000 */
[----:B------:R-:W-:Y:S01]  /*65c0*/  HMMA.16816.F32.BF16 R196, R56, R48, R196 ;  /* 0x0000003038c4723c */ /* 0x000fe200000418c4 */
[----:B------:R-:W-:Y:S01]  /*65d0*/  FSEL R46, R29, -INF , !P3 ;  /* 0xff8000001d2e7808 */ /* 0x000fe20005800000 */
[C---:B------:R-:W-:Y:S01]  /*65e0*/  VIADD R29, R47.reuse, 0xffffffb9 ;  /* 0xffffffb92f1d7836 */ /* 0x040fe20000000000 */
[----:B------:R-:W-:Y:S02]  /*65f0*/  ISETP.GE.AND P1, PT, R50, R230, PT ;  /* 0x000000e63200720c */ /* 0x000fe40003f26270 */
[----:B------:R-:W-:Y:S01]  /*6600*/  FSEL R49, R24, -INF , !P4 ;  /* 0xff80000018317808 */ /* 0x000fe20006000000 */
[----:B------:R-:W-:Y:S01]  /*6610*/  VIADD R24, R47, 0xffffffb0 ;  /* 0xffffffb02f187836 */ /* 0x000fe20000000000 */
[-C--:B------:R-:W-:Y:S01]  /*6620*/  ISETP.GE.AND P3, PT, R50, R232.reuse, PT ;  /* 0x000000e83200720c */ /* 0x080fe20003f66270 */
[----:B-1----:R-:W-:Y:S01]  /*6630*/  HMMA.16816.F32.BF16 R8, R52, R36, R8 ;  /* 0x000000243408723c */ /* 0x002fe20000041808 */
[----:B------:R-:W-:Y:S01]  /*6640*/  BAR.SYNC.DEFER_BLOCKING 0x0 ;  /* 0x0000000000007b1d */ /* 0x000fe20000010000 */
[----:B------:R-:W-:-:S02]  /*6650*/  ISETP.GE.AND P4, PT, R35, R232, PT ;  /* 0x000000e82300720c */ /* 0x000fc40003f86270 */
[----:B------:R-:W-:Y:S02]  /*6660*/  FSEL R239, R27, -INF , !P1 ;  /* 0xff8000001bef7808 */ /* 0x000fe40004800000 */
[----:B------:R-:W-:Y:S02]  /*6670*/  ISETP.GE.AND P1, PT, R51, R230, PT ;  /* 0x000000e63300720c */ /* 0x000fe40003f26270 */
[----:B------:R-:W-:Y:S01]  /*6680*/  HMMA.16816.F32.BF16 R4, R52, R38, R4 ;  /* 0x000000263404723c */ /* 0x000fe20000041804 */
[----:B------:R-:W-:Y:S01]  /*6690*/  FSEL R54, R25, -INF , !P3 ;  /* 0xff80000019367808 */ /* 0x000fe20005800000 */
[----:B------:R-:W-:Y:S01]  /*66a0*/  VIADD R53, R47, 0xffffffa9 ;  /* 0xffffffa92f357836 */ /* 0x000fe20000000000 */
[----:B------:R-:W-:Y:S01]  /*66b0*/  FSEL R52, R20, -INF , !P4 ;  /* 0xff80000014347808 */ /* 0x000fe20006000000 */
[----:B------:R-:W-:Y:S01]  /*66c0*/  IMAD.MOV.U32 R47, RZ, RZ, R248 ;  /* 0x000000ffff2f7224 */ /* 0x000fe200078e00f8 */
[-C--:B------:R-:W-:Y:S02]  /*66d0*/  ISETP.GE.AND P3, PT, R51, R232.reuse, PT ;  /* 0x000000e83300720c */ /* 0x080fe40003f66270 */
[----:B------:R-:W-:Y:S01]  /*66e0*/  ISETP.GE.AND P4, PT, R43, R232, PT ;  /* 0x000000e82b00720c */ /* 0x000fe20003f86270 */
[----:B------:R-:W-:Y:S01]  /*66f0*/  HMMA.16816.F32.BF16 R64, R216, R200, R64 ;  /* 0x000000c8d840723c */ /* 0x000fe20000041840 */
[----:B------:R-:W-:-:S02]  /*6700*/  ISETP.GE.AND P2, PT, R35, R230, PT ;  /* 0x000000e62300720c */ /* 0x000fc40003f46270 */
[----:B------:R-:W-:Y:S02]  /*6710*/  FSEL R55, R23, -INF , !P1 ;  /* 0xff80000017377808 */ /* 0x000fe40004800000 */
[----:B------:R-:W-:Y:S02]  /*6720*/  FSEL R48, R21, -INF , !P3 ;  /* 0xff80000015307808 */ /* 0x000fe40005800000 */
[C---:B------:R-:W-:Y:S01]  /*6730*/  ISETP.GE.AND P1, PT, R33.reuse, R230, PT ;  /* 0x000000e62100720c */ /* 0x040fe20003f26270 */
[----:B------:R-:W-:Y:S01]  /*6740*/  HMMA.16816.F32.BF16 R60, R216, R202, R60 ;  /* 0x000000cad83c723c */ /* 0x000fe2000004183c */
[----:B------:R-:W-:Y:S02]  /*6750*/  FSEL R250, R16, -INF , !P4 ;  /* 0xff80000010fa7808 */ /* 0x000fe40006000000 */
[-C--:B------:R-:W-:Y:S02]  /*6760*/  ISETP.GE.AND P3, PT, R33, R232.reuse, PT ;  /* 0x000000e82100720c */ /* 0x080fe40003f66270 */
[----:B------:R-:W-:-:S02]  /*6770*/  ISETP.GE.AND P4, PT, R53, R232, PT ;  /* 0x000000e83500720c */ /* 0x000fc40003f86270 */
[----:B------:R-:W-:Y:S02]  /*6780*/  FSEL R245, R22, -INF , !P2 ;  /* 0xff80000016f57808 */ /* 0x000fe40005000000 */
[----:B------:R-:W-:Y:S02]  /*6790*/  ISETP.GE.AND P2, PT, R43, R230, PT ;  /* 0x000000e62b00720c */ /* 0x000fe40003f46270 */
[----:B------:R-:W-:Y:S01]  /*67a0*/  FSEL R238, R19, -INF , !P1 ;  /* 0xff80000013ee7808 */ /* 0x000fe20004800000 */
[----:B------:R-:W-:Y:S01]  /*67b0*/  HMMA.16816.F32.BF16 R64, R56, R36, R64 ;  /* 0x000000243840723c */ /* 0x000fe20000041840 */
[----:B------:R-:W-:Y:S02]  /*67c0*/  FSEL R235, R17, -INF , !P3 ;  /* 0xff80000011eb7808 */ /* 0x000fe40005800000 */
[----:B------:R-:W-:Y:S02]  /*67d0*/  ISETP.GE.AND P1, PT, R24, R232, PT ;  /* 0x000000e81800720c */ /* 0x000fe40003f26270 */
[----:B------:R-:W-:-:S02]  /*67e0*/  FSEL R252, R13, -INF , !P4 ;  /* 0xff8000000dfc7808 */ /* 0x000fc40006000000 */
[C---:B------:R-:W-:Y:S01]  /*67f0*/  ISETP.GE.AND P3, PT, R47.reuse, R232, PT ;  /* 0x000000e82f00720c */ /* 0x040fe20003f66270 */
[----:B------:R-:W-:Y:S01]  /*6800*/  HMMA.16816.F32.BF16 R60, R56, R38, R60 ;  /* 0x00000026383c723c */ /* 0x000fe2000004183c */
[----:B------:R-:W-:Y:S02]  /*6810*/  ISETP.GE.AND P5, PT, R47, R230, PT ;  /* 0x000000e62f00720c */ /* 0x000fe40003fa6270 */
[----:B------:R-:W-:Y:S02]  /*6820*/  FMNMX3.FTZ R13, R166, R42, R40, !PT ;  /* 0x0000002aa60d7276 */ /* 0x000fe40007810028 */
[----:B------:R-:W-:Y:S02]  /*6830*/  FSEL R236, R18, -INF , !P2 ;  /* 0xff80000012ec7808 */ /* 0x000fe40005000000 */
[----:B------:R-:W-:Y:S02]  /*6840*/  ISETP.GE.AND P2, PT, R53, R230, PT ;  /* 0x000000e63500720c */ /* 0x000fe40003f46270 */
[----:B------:R-:W-:-:S02]  /*6850*/  FSEL R213, R8, -INF , !P1 ;  /* 0xff80000008d57808 */ /* 0x000fc40004800000 */
[----:B------:R-:W-:Y:S02]  /*6860*/  FSEL R248, R12, -INF , !P3 ;  /* 0xff8000000cf87808 */ /* 0x000fe40005800000 */
[----:B------:R-:W-:Y:S02]  /*6870*/  FSEL R234, R14, -INF , !P5 ;  /* 0xff8000000eea7808 */ /* 0x000fe40006800000 */
[----:B------:R-:W-:Y:S02]  /*6880*/  FMNMX3.FTZ R8, R13, R44, R46, !PT ;  /* 0x0000002c0d087276 */ /* 0x000fe4000781002e */
[-C--:B------:R-:W-:Y:S02]  /*6890*/  ISETP.GE.AND P3, PT, R26, R232.reuse, PT ;  /* 0x000000e81a00720c */ /* 0x080fe40003f66270 */
[-C--:B------:R-:W-:Y:S02]  /*68a0*/  ISETP.GE.AND P5, PT, R31, R232.reuse, PT ;  /* 0x000000e81f00720c */ /* 0x080fe40003fa6270 */
[----:B------:R-:W-:-:S02]  /*68b0*/  ISETP.GE.AND P4, PT, R29, R232, PT ;  /* 0x000000e81d00720c */ /* 0x000fc40003f86270 */
[----:B------:R-:W-:Y:S02]  /*68c0*/  FSEL R232, R15, -INF , !P2 ;  /* 0xff8000000fe87808 */ /* 0x000fe40005000000 */
[-C--:B------:R-:W-:Y:S02]  /*68d0*/  ISETP.GE.AND P2, PT, R24, R230.reuse, PT ;  /* 0x000000e61800720c */ /* 0x080fe40003f46270 */
[----:B------:R-:W-:Y:S02]  /*68e0*/  ISETP.GE.AND P1, PT, R26, R230, PT ;  /* 0x000000e61a00720c */ /* 0x000fe40003f26270 */
[----:B------:R-:W-:Y:S02]  /*68f0*/  FMNMX3.FTZ R8, R8, R49, R54, !PT ;  /* 0x0000003108087276 */ /* 0x000fe40007810036 */
[----:B------:R-:W-:Y:S02]  /*6900*/  FSEL R214, R9, -INF , !P3 ;  /* 0xff80000009d67808 */ /* 0x000fe40005800000 */
[----:B------:R-:W-:-:S02]  /*6910*/  FSEL R212, R10, -INF , !P2 ;  /* 0xff8000000ad47808 */ /* 0x000fc40005000000 */
[-C--:B------:R-:W-:Y:S02]  /*6920*/  ISETP.GE.AND P3, PT, R31, R230.reuse, PT ;  /* 0x000000e61f00720c */ /* 0x080fe40003f66270 */
[----:B------:R-:W-:Y:S02]  /*6930*/  ISETP.GE.AND P2, PT, R29, R230, PT ;  /* 0x000000e61d00720c */ /* 0x000fe40003f46270 */
[----:B------:R-:W-:Y:S02]  /*6940*/  FSEL R218, R11, -INF , !P1 ;  /* 0xff8000000bda7808 */ /* 0x000fe40004800000 */
[----:B------:R-:W-:Y:S02]  /*6950*/  FMNMX3.FTZ R13, R165, R34, R32, !PT ;  /* 0x00000022a50d7276 */ /* 0x000fe40007810020 */
[----:B------:R-:W-:Y:S01]  /*6960*/  FMNMX3.FTZ R12, R8, R52, R48, !PT ;  /* 0x00000034080c7276 */ /* 0x000fe20007810030 */
[----:B------:R-:W-:Y:S06]  /*6970*/  @!P0 BRA `(.L_x_416) ;  /* 0x0000000000708947 */ /* 0x000fec0003800000 */
[----:B------:R-:W-:Y:S01]  /*6980*/  UIADD3 UR4, UPT, UPT, UR24, -0x3, URZ ;  /* 0xfffffffd18047890 */ /* 0x000fe2000fffe0ff */
[----:B------:R-:W1:Y:S03]  /*6990*/  LDCU.64 UR14, c[0x0][0x358] ;  /* 0x00006b00ff0e77ac */ /* 0x000e660008000a00 */
[----:B------:R-:W-:-:S04]  /*69a0*/  UIMAD.WIDE.U32 UR16, UR4, UR6, URZ ;  /* 0x00000006041072a5 */ /* 0x000fc8000f8e00ff */
[----:B------:R-:W-:Y:S02]  /*69b0*/  USHF.L.U32 UR13, UR16, 0x6, URZ ;  /* 0x00000006100d7899 */ /* 0x000fe400080006ff */
[----:B------:R-:W-:Y:S01]  /*69c0*/  UIMAD UR4, UR4, UR7, UR17 ;  /* 0x00000007040472a4 */ /* 0x000fe2000f8e0211 */
[----:B------:R-:W-:Y:S01]  /*69d0*/  IMAD.U32 R8, RZ, RZ, UR16 ;  /* 0x00000010ff087e24 */ /* 0x000fe2000f8e00ff */
[----:B------:R-:W-:Y:S01]  /*69e0*/  ULEA UR13, UP0, UR6, UR13, 0x5 ;  /* 0x0000000d060d7291 */ /* 0x000fe2000f8028ff */
[----:B------:R-:W-:Y:S01]  /*69f0*/  IMAD.U32 R10, RZ, RZ, UR16 ;  /* 0x00000010ff0a7e24 */ /* 0x000fe2000f8e00ff */
[----:B------:R-:W-:Y:S02]  /*6a00*/  USHF.L.U64.HI UR12, UR16, 0x6, UR4 ;  /* 0x00000006100c7899 */ /* 0x000fe40008010204 */
[----:B------:R-:W-:Y:S02]  /*6a10*/  LEA R16, P1, R8, R229, 0x7 ;  /* 0x000000e508107211 */ /* 0x000fe400078238ff */
[----:B------:R-:W-:Y:S01]  /*6a20*/  ULEA.HI.X UR12, UR6, UR12, UR7, 0x5, UP0 ;  /* 0x0000000c060c7291 */ /* 0x000fe200080f2c07 */
[----:B------:R-:W-:Y:S01]  /*6a30*/  IMAD.U32 R14, RZ, RZ, UR13 ;  /* 0x0000000dff0e7e24 */ /* 0x000fe2000f8e00ff */
[----:B------:R-:W-:Y:S01]  /*6a40*/  MOV R11, UR4 ;  /* 0x00000004000b7c02 */ /* 0x000fe20008000f00 */
[----:B------:R-:W-:-:S03]  /*6a50*/  IMAD.U32 R8, RZ, RZ, UR13 ;  /* 0x0000000dff087e24 */ /* 0x000fc6000f8e00ff */
[----:B------:R-:W-:Y:S02]  /*6a60*/  LEA R14, P0, R14, R229, 0x1 ;  /* 0x000000e50e0e7211 */ /* 0x000fe400078008ff */
[----:B------:R-:W-:Y:S02]  /*6a70*/  MOV R9, UR12 ;  /* 0x0000000c00097c02 */ /* 0x000fe40008000f00 */
[-C--:B------:R-:W-:Y:S02]  /*6a80*/  LEA.HI.X R17, R10, R228.reuse, R11, 0x7, P1 ;  /* 0x000000e40a117211 */ /* 0x080fe400008f3c0b */
[----:B------:R-:W-:-:S03]  /*6a90*/  LEA.HI.X R15, R8, R228, R9, 0x1, P0 ;  /* 0x000000e4080f7211 */ /* 0x000fc600000f0c09 */
[----:B------:R-:W-:Y:S01]  /*6aa0*/  @!PT LDS RZ, [RZ] ;  /* 0x00000000fffff984 */ /* 0x000fe20000000800 */
[----:B------:R-:W-:Y:S01]  /*6ab0*/  @!PT LDS RZ, [RZ] ;  /* 0x00000000fffff984 */ /* 0x000fe20000000800 */
[----:B------:R-:W-:Y:S01]  /*6ac0*/  @!PT LDS RZ, [RZ] ;  /* 0x00000000fffff984 */ /* 0x000fe20000000800 */
[----:B-1----:R1:W-:Y:S04]  /*6ad0*/  LDGSTS.E.BYPASS.LTC128B.128 [R223+0x6000], desc[UR14][R16.64] ;  /* 0x0600000010df7fae */ /* 0x0023e8000b981a0e */
[----:B------:R1:W-:Y:S04]  /*6ae0*/  LDGSTS.E.BYPASS.LTC128B.128 [R223+0x7000], desc[UR14][R16.64+0x40] ;  /* 0x0700004010df7fae */ /* 0x0003e8000b981a0e */
[----:B------:R1:W-:Y:S04]  /*6af0*/  LDGSTS.E.BYPASS.LTC128B.128 [R223+0x8000], desc[UR14][R16.64+0x80] ;  /* 0x0800008010df7fae */ /* 0x0003e8000b981a0e */
[----:B------:R1:W-:Y:S04]  /*6b00*/  LDGSTS.E.BYPASS.LTC128B.128 [R223+0x6800], desc[UR14][R14.64] ;  /* 0x068000000edf7fae */ /* 0x0003e8000b981a0e */
[----:B------:R1:W-:Y:S04]  /*6b10*/  LDGSTS.E.BYPASS.LTC128B.128 [R223+0x7800], desc[UR14][R14.64+0x40] ;  /* 0x078000400edf7fae */ /* 0x0003e8000b981a0e */
[----:B------:R1:W-:Y:S04]  /*6b20*/  LDGSTS.E.BYPASS.LTC128B.128 [R223+0x8800], desc[UR14][R14.64+0x80] ;  /* 0x088000800edf7fae */ /* 0x0003e8000b981a0e */
[----:B------:R-:W0:Y:S02]  /*6b30*/  LDGDEPBAR ;  /* 0x00000000000079af */ /* 0x000e240000000000 */
.L_x_416:
[----:B------:R-:W-:Y:S01]  /*6b40*/  FMNMX3.FTZ R8, R13, R30, R28, !PT ;  /* 0x0000001e0d087276 */ /* 0x000fe2000781001c */
[----:B------:R-:W-:Y:S01]  /*6b50*/  IMAD.U32 R249, RZ, RZ, UR24 ;  /* 0x00000018fff97e24 */ /* 0x000fe2000f8e00ff */
[----:B------:R-:W-:Y:S01]  /*6b60*/  FMNMX3.FTZ R9, R12, R250, R235, !PT ;  /* 0x000000fa0c097276 */ /* 0x000fe200078100eb */
[----:B------:R-:W-:Y:S01]  /*6b70*/  UIADD3 UR4, UPT, UPT, UR27, -0x4498517b, URZ ;  /* 0xbb67ae851b047890 */ /* 0x000fe2000fffe0ff */
[----:B------:R-:W-:Y:S01]  /*6b80*/  FMNMX3.FTZ R8, R8, R251, R239, !PT ;  /* 0x000000fb08087276 */ /* 0x000fe200078100ef */
[----:B------:R-:W-:Y:S01]  /*6b90*/  UIADD3 UR7, UPT, UPT, UR26, -0x61c88647, URZ ;  /* 0x9e3779b91a077890 */ /* 0x000fe2000fffe0ff */
[----:B------:R-:W-:Y:S01]  /*6ba0*/  FMNMX3.FTZ R9, R9, R248, R252, !PT ;  /* 0x000000f809097276 */ /* 0x000fe200078100fc */
[----:B------:R-:W-:Y:S01]  /*6bb0*/  UIADD3 UR6, UPT, UPT, UR26, 0x3c6ef372, URZ ;  /* 0x3c6ef3721a067890 */ /* 0x000fe2000fffe0ff */
[----:B------:R-:W-:Y:S01]  /*6bc0*/  FMNMX3.FTZ R11, R8, R245, R55, !PT ;  /* 0x000000f5080b7276 */ /* 0x000fe20007810037 */
[----:B------:R-:W-:Y:S01]  /*6bd0*/  UIADD3 UR15, UPT, UPT, UR27, 0x76cf5d0a, URZ ;  /* 0x76cf5d0a1b0f7890 */ /* 0x000fe2000fffe0ff */
[----:B------:R-:W-:Y:S01]  /*6be0*/  FSEL R219, R4, -INF , !P5 ;  /* 0xff80000004db7808 */ /* 0x000fe20006800000 */
[----:B------:R-:W-:Y:S01]  /*6bf0*/  UIADD3 UR14, UPT, UPT, UR27, 0x32370b8f, URZ ;  /* 0x32370b8f1b0e7890 */ /* 0x000fe2000fffe0ff */
[----:B------:R-:W-:Y:S01]  /*6c00*/  FMNMX3.FTZ R4, R9, R213, R214, !PT ;  /* 0x000000d509047276 */ /* 0x000fe200078100d6 */
[----:B------:R-:W-:Y:S01]  /*6c10*/  STL.64 [R1+0x10], R226 ;  /* 0x000010e201007387 */ /* 0x000fe20000100a00 */
[----:B------:R-:W-:Y:S01]  /*6c20*/  FMNMX3.FTZ R9, R11, R236, R238, !PT ;  /* 0x000000ec0b097276 */ /* 0x000fe200078100ee */
[----:B------:R-:W-:Y:S01]  /*6c30*/  UIADD3 UR12, UPT, UPT, UR27, -0x56f99767, URZ ;  /* 0xa90668991b0c7890 */ /* 0x000fe2000fffe0ff */
[----:B------:R-:W-:Y:S01]  /*6c40*/  LEA R249, R249, 0xfffffffc, 0x1 ;  /* 0xfffffffcf9f97811 */ /* 0x000fe200078e08ff */
[----:B------:R-:W-:Y:S01]  /*6c50*/  UIADD3 UR13, UPT, UPT, UR27, -0x126145ec, URZ ;  /* 0xed9eba141b0d7890 */ /* 0x000fe2000fffe0ff */
[----:B------:R-:W-:Y:S01]  /*6c60*/  FSEL R230, R5, -INF , !P4 ;  /* 0xff80000005e67808 */ /* 0x000fe20006000000 */
[----:B------:R-:W-:Y:S01]  /*6c70*/  STL.64 [R1+0x8], R220 ;  /* 0x000008dc01007387 */ /* 0x000fe20000100a00 */
[----:B------:R-:W-:Y:S01]  /*6c80*/  FMNMX3.FTZ R9, R9, R234, R232, !PT ;  /* 0x000000ea09097276 */ /* 0x000fe200078100e8 */
[----:B------:R-:W2:Y:S01]  /*6c90*/  LDCU UR16, c[0x0][0x45c] ;  /* 0x00008b80ff1077ac */ /* 0x000ea20008000800 */
[----:B------:R-:W-:Y:S01]  /*6ca0*/  LOP3.LUT R5, R249, UR27, R247, 0x96, !PT ;  /* 0x0000001bf9057c12 */ /* 0x000fe2000f8e96f7 */
[----:B------:R-:W-:Y:S01]  /*6cb0*/  IMAD.MOV.U32 R56, RZ, RZ, R209 ;  /* 0x000000ffff387224 */ /* 0x000fe200078e00d1 */
[----:B------:R-:W-:Y:S01]  /*6cc0*/  FSEL R216, R7, -INF , !P2 ;  /* 0xff80000007d87808 */ /* 0x000fe20005000000 */
[----:B------:R-:W-:Y:S01]  /*6cd0*/  IMAD.MOV.U32 R36, RZ, RZ, R211 ;  /* 0x000000ffff247224 */ /* 0x000fe200078e00d3 */
[----:B------:R-:W-:Y:S01]  /*6ce0*/  FMNMX3.FTZ R4, R4, R219, R230, !PT ;  /* 0x000000db04047276 */ /* 0x000fe200078100e6 */
[----:B-1----:R-:W-:Y:S01]  /*6cf0*/  IMAD.WIDE.U32 R16, R5, -0x326172a9, RZ ;  /* 0xcd9e8d5705107825 */ /* 0x002fe200078e00ff */
[----:B------:R-:W-:Y:S01]  /*6d00*/  LOP3.LUT R8, R246, UR4, R241, 0x96, !PT ;  /* 0x00000004f6087c12 */ /* 0x000fe2000f8e96f1 */
[----:B------:R-:W-:Y:S01]  /*6d10*/  STL.64 [R1], R184 ;  /* 0x000000b801007387 */ /* 0x000fe20000100a00 */
[----:B------:R-:W-:Y:S01]  /*6d20*/  FSEL R215, R6, -INF , !P3 ;  /* 0xff80000006d77808 */ /* 0x000fe20005800000 */
[----:B------:R-:W-:Y:S01]  /*6d30*/  VIADD R211, R2, 0x9020 ;  /* 0x0000902002d37836 */ /* 0x000fe20000000000 */
[----:B------:R-:W-:Y:S01]  /*6d40*/  FMNMX3.FTZ R7, R9, R212, R218, !PT ;  /* 0x000000d409077276 */ /* 0x000fe200078100da */
[----:B------:R-:W1:Y:S01]  /*6d50*/  SHFL.BFLY PT, R5, R4, 0x2, 0x1f ;  /* 0x0c401f0004057f89 */ /* 0x000e6200000e0000 */
[----:B------:R-:W-:Y:S01]  /*6d60*/  IMAD.WIDE.U32 R14, R8, -0x326172a9, RZ ;  /* 0xcd9e8d57080e7825 */ /* 0x000fe200078e00ff */
[----:B------:R-:W-:-:S02]  /*6d70*/  LOP3.LUT R6, R170, UR7, R17, 0x96, !PT ;  /* 0x00000007aa067c12 */ /* 0x000fc4000f8e9611 */
[----:B------:R-:W-:Y:S01]  /*6d80*/  FMNMX3.FTZ R7, R7, R215, R216, !PT ;  /* 0x000000d707077276 */ /* 0x000fe200078100d8 */
[----:B------:R-:W-:Y:S01]  /*6d90*/  IMAD.MOV.U32 R37, RZ, RZ, R208 ;  /* 0x000000ffff257224 */ /* 0x000fe200078e00d0 */
[----:B------:R-:W-:Y:S01]  /*6da0*/  LOP3.LUT R8, R16, UR6, R15, 0x96, !PT ;  /* 0x0000000610087c12 */ /* 0x000fe2000f8e960f */
[----:B------:R-:W-:Y:S01]  /*6db0*/  IMAD.WIDE.U32 R12, R6, -0x2daee0ad, RZ ;  /* 0xd2511f53060c7825 */ /* 0x000fe200078e00ff */
[-C--:B------:R-:W-:Y:S01]  /*6dc0*/  ISETP.GE.AND P5, PT, R41, R164.reuse, PT ;  /* 0x000000a42900720c */ /* 0x080fe20003fa6270 */
[----:B------:R-:W3:Y:S01]  /*6dd0*/  SHFL.BFLY PT, R10, R7, 0x2, 0x1f ;  /* 0x0c401f00070a7f89 */ /* 0x000ee200000e0000 */
[C---:B------:R-:W-:Y:S01]  /*6de0*/  ISETP.GE.AND P3, PT, R45.reuse, R187, PT ;  /* 0x000000bb2d00720c */ /* 0x040fe20003f66270 */
[----:B------:R-:W-:Y:S01]  /*6df0*/  IMAD.WIDE.U32 R8, R8, -0x2daee0ad, RZ ;  /* 0xd2511f5308087825 */ /* 0x000fe200078e00ff */
[----:B------:R-:W-:Y:S02]  /*6e00*/  LOP3.LUT R11, R240, UR15, R13, 0x96, !PT ;  /* 0x0000000ff00b7c12 */ /* 0x000fe4000f8e960d */
[----:B------:R-:W-:-:S02]  /*6e10*/  ISETP.GE.AND P2, PT, R45, R164, PT ;  /* 0x000000a42d00720c */ /* 0x000fc40003f46270 */
[----:B------:R-:W-:Y:S01]  /*6e20*/  LOP3.LUT R6, R12, UR14, R9, 0x96, !PT ;  /* 0x0000000e0c067c12 */ /* 0x000fe2000f8e9609 */
[----:B------:R-:W-:Y:S01]  /*6e30*/  IMAD.WIDE.U32 R12, R11, -0x326172a9, RZ ;  /* 0xcd9e8d570b0c7825 */ /* 0x000fe200078e00ff */
[----:B------:R-:W-:-:S03]  /*6e40*/  FSEL R198, R198, -INF , !P2 ;  /* 0xff800000c6c67808 */ /* 0x000fc60005000000 */
[----:B------:R-:W-:Y:S01]  /*6e50*/  IMAD.WIDE.U32 R38, R6, -0x326172a9, RZ ;  /* 0xcd9e8d5706267825 */ /* 0x000fe200078e00ff */
[----:B------:R-:W-:Y:S02]  /*6e60*/  LOP3.LUT R6, R14, UR11, R13, 0x96, !PT ;  /* 0x0000000b0e067c12 */ /* 0x000fe4000f8e960d */
[----:B-1----:R-:W-:Y:S01]  /*6e70*/  FMNMX.FTZ R5, R4, R5, !PT ;  /* 0x0000000504057209 */ /* 0x002fe20007810000 */
[----:B------:R-:W-:Y:S01]  /*6e80*/  IMAD.MOV.U32 R185, RZ, RZ, R48 ;  /* 0x000000ffffb97224 */ /* 0x000fe200078e0030 */
[----:B------:R-:W-:Y:S01]  /*6e90*/  LOP3.LUT R4, R12, UR10, R39, 0x96, !PT ;  /* 0x0000000a0c047c12 */ /* 0x000fe2000f8e9627 */
[----:B------:R-:W-:Y:S02]  /*6ea0*/  IMAD.WIDE.U32 R12, R6, -0x2daee0ad, RZ ;  /* 0xd2511f53060c7825 */ /* 0x000fe400078e00ff */
[----:B------:R-:W1:Y:S02]  /*6eb0*/  SHFL.BFLY PT, R204, R5, 0x1, 0x1f ;  /* 0x0c201f0005cc7f89 */ /* 0x000e6400000e0000 */
[----:B------:R-:W-:Y:S01]  /*6ec0*/  IMAD.WIDE.U32 R226, R4, -0x2daee0ad, RZ ;  /* 0xd2511f5304e27825 */ /* 0x000fe200078e00ff */
[----:B------:R-:W-:-:S02]  /*6ed0*/  LOP3.LUT R4, R8, UR13, R13, 0x96, !PT ;  /* 0x0000000d08047c12 */ /* 0x000fc4000f8e960d */
[----:B---3--:R-:W-:Y:S01]  /*6ee0*/  FMNMX.FTZ R10, R7, R10, !PT ;  /* 0x0000000a070a7209 */ /* 0x008fe20007810000 */
[----:B------:R-:W-:Y:S01]  /*6ef0*/  IMAD.MOV.U32 R184, RZ, RZ, R49 ;  /* 0x000000ffffb87224 */ /* 0x000fe200078e0031 */
[----:B------:R-:W-:Y:S01]  /*6f00*/  LOP3.LUT R6, R12, UR12, R227, 0x96, !PT ;  /* 0x0000000c0c067c12 */ /* 0x000fe2000f8e96e3 */
[----:B------:R-:W-:Y:S02]  /*6f10*/  IMAD.WIDE.U32 R220, R4, -0x326172a9, RZ ;  /* 0xcd9e8d5704dc7825 */ /* 0x000fe400078e00ff */
[----:B------:R-:W3:Y:S02]  /*6f20*/  SHFL.BFLY PT, R203, R10, 0x1, 0x1f ;  /* 0x0c201f000acb7f89 */ /* 0x000ee400000e0000 */
[----:B------:R-:W-:-:S04]  /*6f30*/  IMAD.WIDE.U32 R6, R6, -0x326172a9, RZ ;  /* 0xcd9e8d5706067825 */ /* 0x000fc800078e00ff */
[----:B------:R-:W-:Y:S01]  /*6f40*/  IMAD.MOV.U32 R12, RZ, RZ, R6 ;  /* 0x000000ffff0c7224 */ /* 0x000fe200078e0006 */
[C---:B------:R-:W-:Y:S02]  /*6f50*/  PRMT R9, R6.reuse, 0x7773, RZ ;  /* 0x0000777306097816 */ /* 0x040fe400000000ff */
[C---:B------:R-:W-:Y:S02]  /*6f60*/  PRMT R4, R6.reuse, 0x7772, RZ ;  /* 0x0000777206047816 */ /* 0x040fe400000000ff */
[----:B------:R-:W-:Y:S02]  /*6f70*/  PRMT R11, R6, 0x7771, RZ ;  /* 0x00007771060b7816 */ /* 0x000fe400000000ff */
[----:B------:R-:W4:Y:S01]  /*6f80*/  LDC R6, c[0x0][0x4f8] ;  /* 0x00013e00ff067b82 */ /* 0x000f220000000800 */
[----:B------:R-:W-:Y:S02]  /*6f90*/  LOP3.LUT R7, R220, UR8, R7, 0x96, !PT ;  /* 0x00000008dc077c12 */ /* 0x000fe4000f8e9607 */
[----:B------:R-:W-:-:S02]  /*6fa0*/  PRMT R4, R4, 0x5410, R9 ;  /* 0x0000541004047816 */ /* 0x000fc40000000009 */
[----:B------:R-:W-:Y:S02]  /*6fb0*/  LOP3.LUT R9, R7, 0xffff, RZ, 0xc0, !PT ;  /* 0x0000ffff07097812 */ /* 0x000fe400078ec0ff */
[----:B-1----:R-:W-:Y:S01]  /*6fc0*/  FMNMX.FTZ R204, R5, R204, !PT ;  /* 0x000000cc05cc7209 */ /* 0x002fe20007810000 */
[----:B------:R-:W-:Y:S01]  /*6fd0*/  VIADD R5, R2, 0x9000 ;  /* 0x0000900002057836 */ /* 0x000fe20000000000 */
[----:B------:R-:W-:Y:S02]  /*6fe0*/  SHF.R.U32.HI R9, RZ, 0x8, R9 ;  /* 0x00000008ff097819 */ /* 0x000fe40000011609 */
[----:B---3--:R-:W-:Y:S01]  /*6ff0*/  FMNMX.FTZ R203, R10, R203, !PT ;  /* 0x000000cb0acb7209 */ /* 0x008fe20007810000 */
[C---:B--2---:R-:W-:Y:S01]  /*7000*/  FMUL.FTZ R223, R204.reuse, UR16 ;  /* 0x00000010ccdf7c20 */ /* 0x044fe20008410000 */
[----:B------:R-:W-:Y:S01]  /*7010*/  LOP3.LUT R8, R7, 0xff, RZ, 0xc0, !PT ;  /* 0x000000ff07087812 */ /* 0x000fe200078ec0ff */
[----:B------:R-:W-:Y:S01]  /*7020*/  @P6 VIADD R211, R5, 0xffffffe0 ;  /* 0xffffffe005d36836 */ /* 0x000fe20000000000 */
[----:B------:R-:W-:Y:S01]  /*7030*/  FSETP.NEU.FTZ.AND P0, PT, R204, -INF , PT ;  /* 0xff800000cc00780b */ /* 0x000fe20003f1d000 */
[C---:B------:R-:W-:Y:S01]  /*7040*/  FMUL.FTZ R217, R203.reuse, UR16 ;  /* 0x00000010cbd97c20 */ /* 0x040fe20008410000 */
[----:B------:R-:W-:-:S02]  /*7050*/  FSETP.NEU.FTZ.AND P1, PT, R203, -INF , PT ;  /* 0xff800000cb00780b */ /* 0x000fc40003f3d000 */
[----:B------:R-:W-:Y:S02]  /*7060*/  PRMT R9, R8, 0x5410, R9 ;  /* 0x0000541008097816 */ /* 0x000fe40000000009 */
[----:B------:R-:W-:Y:S02]  /*7070*/  PRMT R8, R7, 0x7632, R8 ;  /* 0x0000763207087816 */ /* 0x000fe40000000008 */
[----:B------:R-:W-:Y:S02]  /*7080*/  SHF.R.U32.HI R13, RZ, 0x18, R7 ;  /* 0x00000018ff0d7819 */ /* 0x000fe40000011607 */
[----:B------:R-:W-:Y:S02]  /*7090*/  FSEL R7, R204, RZ, P0 ;  /* 0x000000ffcc077208 */ /* 0x000fe40000000000 */
[----:B------:R-:W-:Y:S02]  /*70a0*/  FSEL R217, R217, RZ, P1 ;  /* 0x000000ffd9d97208 */ /* 0x000fe40000800000 */
[----:B----4-:R-:W-:Y:S01]  /*70b0*/  LOP3.LUT R210, R6, 0xff, RZ, 0xc0, !PT ;  /* 0x000000ff06d27812 */ /* 0x010fe200078ec0ff */
[----:B------:R-:W-:Y:S01]  /*70c0*/  FADD.FTZ R6, R166, -R7 ;  /* 0x80000007a6067221 */ /* 0x000fe20000010000 */
[----:B------:R-:W-:Y:S01]  /*70d0*/  LOP3.LUT R8, R8, 0xff, RZ, 0xc0, !PT ;  /* 0x000000ff08087812 */ /* 0x000fe200078ec0ff */
[--C-:B------:R-:W-:Y:S01]  /*70e0*/  FFMA.FTZ R205, R30, UR16, -R217.reuse ;  /* 0x000000101ecd7c23 */ /* 0x100fe200080108d9 */
[----:B------:R-:W-:Y:S01]  /*70f0*/  FSEL R223, R223, RZ, P0 ;  /* 0x000000ffdfdf7208 */ /* 0x000fe20000000000 */
[----:B------:R-:W-:Y:S01]  /*7100*/  FFMA.FTZ R166, R28, UR16, -R217 ;  /* 0x000000101ca67c23 */ /* 0x000fe200080108d9 */
[----:B------:R-:W-:Y:S01]  /*7110*/  PRMT R13, R8, 0x5410, R13 ;  /* 0x00005410080d7816 */ /* 0x000fe2000000000d */
[----:B------:R-:W-:Y:S01]  /*7120*/  FMUL.FTZ R209, R6, UR16 ;  /* 0x0000001006d17c20 */ /* 0x000fe20008410000 */
[----:B------:R-:W-:Y:S01]  /*7130*/  FSEL R8, R203, RZ, P1 ;  /* 0x000000ffcb087208 */ /* 0x000fe20000800000 */
[--C-:B------:R-:W-:Y:S01]  /*7140*/  FFMA.FTZ R202, R42, UR16, -R223.reuse ;  /* 0x000000102aca7c23 */ /* 0x100fe200080108df */
[----:B------:R-:W-:Y:S01]  /*7150*/  FFMA.FTZ R207, R40, UR16, -R223 ;  /* 0x0000001028cf7c23 */ /* 0x000fe200080108df */
[----:B------:R-:W-:Y:S01]  /*7160*/  MUFU.EX2 R205, R205 ;  /* 0x000000cd00cd7308 */ /* 0x000fe20000000800 */
[----:B------:R-:W-:Y:S01]  /*7170*/  LOP3.LUT R12, R12, 0xff, RZ, 0xc0, !PT ;  /* 0x000000ff0c0c7812 */ /* 0x000fe200078ec0ff */
[----:B------:R-:W-:Y:S01]  /*7180*/  FADD.FTZ R8, R165, -R8 ;  /* 0x80000008a5087221 */ /* 0x000fe20000010000 */
[--C-:B------:R-:W-:Y:S01]  /*7190*/  FFMA.FTZ R206, R34, UR16, -R217.reuse ;  /* 0x0000001022ce7c23 */ /* 0x100fe200080108d9 */
[----:B------:R-:W1:Y:S01]  /*71a0*/  MUFU.EX2 R166, R166 ;  /* 0x000000a600a67308 */ /* 0x000e620000000800 */
[----:B------:R-:W-:Y:S01]  /*71b0*/  FFMA.FTZ R165, R32, UR16, -R217 ;  /* 0x0000001020a57c23 */ /* 0x000fe200080108d9 */
[--C-:B------:R-:W-:Y:S01]  /*71c0*/  FFMA.FTZ R201, R44, UR16, -R223.reuse ;  /* 0x000000102cc97c23 */ /* 0x100fe200080108df */
[----:B------:R-:W-:Y:S01]  /*71d0*/  FFMA.FTZ R200, R46, UR16, -R223 ;  /* 0x000000102ec87c23 */ /* 0x000fe200080108df */
[----:B------:R-:W-:Y:S01]  /*71e0*/  MUFU.EX2 R202, R202 ;  /* 0x000000ca00ca7308 */ /* 0x000fe20000000800 */
[----:B------:R-:W-:Y:S01]  /*71f0*/  PRMT R5, R12, 0x5410, R11 ;  /* 0x000054100c057816 */ /* 0x000fe2000000000b */
[----:B------:R-:W-:Y:S01]  /*7200*/  FMUL.FTZ R208, R8, UR16 ;  /* 0x0000001008d07c20 */ /* 0x000fe20008410000 */
[----:B------:R-:W-:Y:S01]  /*7210*/  IMAD R210, R210, 0x10000, R210 ;  /* 0x00010000d2d27824 */ /* 0x000fe200078e02d2 */
[----:B------:R-:W2:Y:S01]  /*7220*/  MUFU.EX2 R207, R207 ;  /* 0x000000cf00cf7308 */ /* 0x000ea20000000800 */
[----:B------:R-:W-:-:S02]  /*7230*/  LOP3.LUT R11, R4, 0xff00ff, RZ, 0xc0, !PT ;  /* 0x00ff00ff040b7812 */ /* 0x000fc400078ec0ff */
[----:B------:R-:W-:Y:S01]  /*7240*/  ISETP.GE.AND P1, PT, R41, R187, PT ;  /* 0x000000bb2900720c */ /* 0x000fe20003f26270 */
[----:B------:R-:W3:Y:S01]  /*7250*/  MUFU.EX2 R209, R209 ;  /* 0x000000d100d17308 */ /* 0x000ee20000000800 */
[--C-:B------:R-:W-:Y:S02]  /*7260*/  HSET2.LE.AND R9, R9, R210.reuse, PT ;  /* 0x000000d209097233 */ /* 0x100fe40003803000 */
[--C-:B------:R-:W-:Y:S01]  /*7270*/  HSET2.LE.AND R11, R11, R210.reuse, PT ;  /* 0x000000d20b0b7233 */ /* 0x100fe20003803000 */
[----:B------:R-:W-:Y:S01]  /*7280*/  MUFU.EX2 R206, R206 ;  /* 0x000000ce00ce7308 */ /* 0x000fe20000000800 */
[----:B-1----:R-:W-:Y:S02]  /*7290*/  F2FP.BF16.F32.PACK_AB R12, R166, R205 ;  /* 0x000000cda60c723e */ /* 0x002fe400000010ff */
[----:B------:R-:W-:Y:S01]  /*72a0*/  HSET2.LE.AND R5, R5, R210, PT ;  /* 0x000000d205057233 */ /* 0x000fe20003803000 */
[----:B------:R-:W1:Y:S01]  /*72b0*/  MUFU.EX2 R165, R165 ;  /* 0x000000a500a57308 */ /* 0x000e620000000800 */
[----:B------:R-:W-:-:S02]  /*72c0*/  LOP3.LUT R11, R12, R11, RZ, 0xc0, !PT ;  /* 0x0000000b0c0b7212 */ /* 0x000fc400078ec0ff */
[----:B--2---:R-:W-:Y:S01]  /*72d0*/  F2FP.BF16.F32.PACK_AB R12, R207, R202 ;  /* 0x000000cacf0c723e */ /* 0x004fe200000010ff */
[----:B------:R-:W-:Y:S01]  /*72e0*/  MUFU.EX2 R201, R201 ;  /* 0x000000c900c97308 */ /* 0x000fe20000000800 */
[----:B------:R-:W-:Y:S01]  /*72f0*/  FSEL R197, R197, -INF , !P1 ;  /* 0xff800000c5c57808 */ /* 0x000fe20004800000 */
[----:B---3--:R-:W-:Y:S01]  /*7300*/  FMUL.FTZ R48, R92, R209 ;  /* 0x000000d15c307220 */ /* 0x008fe20000410000 */
[----:B------:R-:W-:Y:S01]  /*7310*/  LOP3.LUT R8, R12, R9, RZ, 0xc0, !PT ;  /* 0x000000090c087212 */ /* 0x000fe200078ec0ff */
[----:B------:R-:W2:Y:S01]  /*7320*/  MUFU.EX2 R200, R200 ;  /* 0x000000c800c87308 */ /* 0x000ea20000000800 */
[-C--:B------:R-:W-:Y:S01]  /*7330*/  FMUL.FTZ R49, R93, R209.reuse ;  /* 0x000000d15d317220 */ /* 0x080fe20000410000 */
[----:B------:R-:W-:Y:S01]  /*7340*/  HSET2.LE.AND R9, R13, R210, PT ;  /* 0x000000d20d097233 */ /* 0x000fe20003803000 */
[----:B------:R-:W-:Y:S01]  /*7350*/  IMAD.MOV.U32 R93, RZ, RZ, R39 ;  /* 0x000000ffff5d7224 */ /* 0x000fe200078e0027 */
[----:B------:R-:W3:Y:S01]  /*7360*/  MUFU.EX2 R208, R208 ;  /* 0x000000d000d07308 */ /* 0x000ee20000000800 */
[----:B------:R-:W-:Y:S01]  /*7370*/  MOV R92, R38 ;  /* 0x00000026005c7202 */ /* 0x000fe20000000f00 */
[----:B------:R-:W-:Y:S01]  /*7380*/  FMUL.FTZ R17, R157, R209 ;  /* 0x000000d19d117220 */ /* 0x000fe20000410000 */
[----:B-1----:R-:W-:Y:S01]  /*7390*/  F2FP.BF16.F32.PACK_AB R12, R165, R206 ;  /* 0x000000cea50c723e */ /* 0x002fe200000010ff */
[----:B------:R-:W-:-:S02]  /*73a0*/  IMAD.MOV.U32 R157, RZ, RZ, R31 ;  /* 0x000000ffff9d7224 */ /* 0x000fc400078e001f */
[-C--:B------:R-:W-:Y:S01]  /*73b0*/  FMUL.FTZ R28, R72, R209.reuse ;  /* 0x000000d1481c7220 */ /* 0x080fe20000410000 */
[----:B------:R-:W-:Y:S01]  /*73c0*/  FMUL.FTZ R41, R77, R209 ;  /* 0x000000d14d297220 */ /* 0x000fe20000410000 */
[----:B------:R-:W-:Y:S01]  /*73d0*/  IMAD.MOV.U32 R77, RZ, RZ, R50 ;  /* 0x000000ffff4d7224 */ /* 0x000fe200078e0032 */
[----:B------:R-:W-:Y:S01]  /*73e0*/  LOP3.LUT R9, R12, R9, RZ, 0xc0, !PT ;  /* 0x000000090c097212 */ /* 0x000fe200078ec0ff */
[----:B------:R-:W-:Y:S01]  /*73f0*/  IMAD.MOV.U32 R72, RZ, RZ, R51 ;  /* 0x000000ffff487224 */ /* 0x000fe200078e0033 */
[----:B--2---:R-:W-:Y:S01]  /*7400*/  F2FP.BF16.F32.PACK_AB R10, R200, R201 ;  /* 0x000000c9c80a723e */ /* 0x004fe200000010ff */
[----:B------:R-:W-:Y:S01]  /*7410*/  LDSM.16.MT88.4 R12, [R211] ;  /* 0x00000000d30c783b */ /* 0x000fe20000004200 */
[----:B------:R-:W-:Y:S01]  /*7420*/  FMUL.FTZ R16, R156, R209 ;  /* 0x000000d19c107220 */ /* 0x000fe20000410000 */
[----:B------:R-:W-:Y:S02]  /*7430*/  IMAD.MOV.U32 R156, RZ, RZ, R29 ;  /* 0x000000ffff9c7224 */ /* 0x000fe400078e001d */
[-C--:B---3--:R-:W-:Y:S01]  /*7440*/  FMUL.FTZ R31, R75, R208.reuse ;  /* 0x000000d04b1f7220 */ /* 0x088fe20000410000 */
[-C--:B------:R-:W-:Y:S01]  /*7450*/  FMUL.FTZ R18, R158, R208.reuse ;  /* 0x000000d09e127220 */ /* 0x080fe20000410000 */
[-C--:B------:R-:W-:Y:S01]  /*7460*/  FMUL.FTZ R19, R159, R208.reuse ;  /* 0x000000d09f137220 */ /* 0x080fe20000410000 */
[-C--:B------:R-:W-:Y:S01]  /*7470*/  FMUL.FTZ R22, R154, R208.reuse ;  /* 0x000000d09a167220 */ /* 0x080fe20000410000 */
[----:B------:R-:W-:Y:S01]  /*7480*/  FMUL.FTZ R23, R155, R208 ;  /* 0x000000d09b177220 */ /* 0x000fe20000410000 */
[----:B------:R-:W-:-:S02]  /*7490*/  IMAD.MOV.U32 R75, RZ, RZ, R56 ;  /* 0x000000ffff4b7224 */ /* 0x000fc400078e0038 */
[-C--:B------:R-:W-:Y:S01]  /*74a0*/  FMUL.FTZ R58, R110, R208.reuse ;  /* 0x000000d06e3a7220 */ /* 0x080fe20000410000 */
[----:B------:R-:W-:Y:S01]  /*74b0*/  FMUL.FTZ R59, R111, R208 ;  /* 0x000000d06f3b7220 */ /* 0x000fe20000410000 */
[----:B------:R-:W-:Y:S01]  /*74c0*/  LOP3.LUT R10, R10, R5, RZ, 0xc0, !PT ;  /* 0x000000050a0a7212 */ /* 0x000fe200078ec0ff */
[----:B------:R-:W-:Y:S01]  /*74d0*/  IMAD.MOV.U32 R155, RZ, RZ, R24 ;  /* 0x000000ffff9b7224 */ /* 0x000fe200078e0018 */
[----:B------:R-:W-:Y:S01]  /*74e0*/  MOV R154, R26 ;  /* 0x0000001a009a7202 */ /* 0x000fe20000000f00 */
[----:B------:R-:W-:Y:S01]  /*74f0*/  IMAD.MOV.U32 R159, RZ, RZ, R47 ;  /* 0x000000ffff9f7224 */ /* 0x000fe200078e002f */
[----:B------:R-:W-:Y:S01]  /*7500*/  MOV R158, R33 ;  /* 0x00000021009e7202 */ /* 0x000fe20000000f00 */
[----:B------:R-:W-:Y:S02]  /*7510*/  IMAD.MOV.U32 R56, RZ, RZ, R35 ;  /* 0x000000ffff387224 */ /* 0x000fe400078e0023 */
[-C--:B------:R-:W-:Y:S01]  /*7520*/  FMUL.FTZ R50, R94, R208.reuse ;  /* 0x000000d05e327220 */ /* 0x080fe20000410000 */
[----:B------:R-:W-:Y:S01]  /*7530*/  FMUL.FTZ R51, R95, R208 ;  /* 0x000000d05f337220 */ /* 0x000fe20000410000 */
[----:B------:R-:W-:Y:S01]  /*7540*/  IMAD.MOV.U32 R110, RZ, RZ, R92 ;  /* 0x000000ffff6e7224 */ /* 0x000fe200078e005c */
[----:B------:R-:W1:Y:S01]  /*7550*/  LDSM.16.MT88.4 R4, [R2+0x9000] ;  /* 0x009000000204783b */ /* 0x000e620000004200 */
[----:B------:R-:W-:-:S02]  /*7560*/  IMAD.MOV.U32 R111, RZ, RZ, R93 ;  /* 0x000000ffff6f7224 */ /* 0x000fc400078e005d */
[-C--:B------:R-:W-:Y:S01]  /*7570*/  FMUL.FTZ R29, R73, R209.reuse ;  /* 0x000000d1491d7220 */ /* 0x080fe20000410000 */
[----:B------:R-:W-:Y:S01]  /*7580*/  IMAD.MOV.U32 R73, RZ, RZ, R36 ;  /* 0x000000ffff497224 */ /* 0x000fe200078e0024 */
[----:B------:R-:W2:Y:S01]  /*7590*/  LDSM.16.MT88.4 R24, [R2+0xa000] ;  /* 0x00a000000218783b */ /* 0x000ea20000004200 */
[-C--:B------:R-:W-:Y:S01]  /*75a0*/  FMUL.FTZ R20, R152, R209.reuse ;  /* 0x000000d198147220 */ /* 0x080fe20000410000 */
[----:B------:R-:W-:Y:S01]  /*75b0*/  FMUL.FTZ R30, R74, R208 ;  /* 0x000000d04a1e7220 */ /* 0x000fe20000410000 */
[----:B------:R-:W-:Y:S01]  /*75c0*/  IMAD.MOV.U32 R74, RZ, RZ, R37 ;  /* 0x000000ffff4a7224 */ /* 0x000fe200078e0025 */
[----:B------:R-:W3:Y:S01]  /*75d0*/  LDSM.16.MT88.4 R32, [R211+0x1000] ;  /* 0x00100000d320783b */ /* 0x000ee20000004200 */
[----:B------:R-:W-:Y:S02]  /*75e0*/  IMAD.MOV.U32 R152, RZ, RZ, R52 ;  /* 0x000000ffff987224 */ /* 0x000fe400078e0034 */
[-C--:B------:R-:W-:Y:S01]  /*75f0*/  FMUL.FTZ R52, R104, R209.reuse ;  /* 0x000000d168347220 */ /* 0x080fe20000410000 */
[----:B------:R-:W-:Y:S01]  /*7600*/  IMAD.MOV.U32 R104, RZ, RZ, R73 ;  /* 0x000000ffff687224 */ /* 0x000fe200078e0049 */
[----:B------:R-:W4:Y:S01]  /*7610*/  LDSM.16.MT88.4 R44, [R2+0xb000] ;  /* 0x00b00000022c783b */ /* 0x000f220000004200 */
[----:B------:R-:W-:Y:S01]  /*7620*/  FMUL.FTZ R73, R121, R209 ;  /* 0x000000d179497220 */ /* 0x000fe20000410000 */
[----:B------:R-:W-:-:S02]  /*7630*/  IMAD.MOV.U32 R121, RZ, RZ, R74 ;  /* 0x000000ffff797224 */ /* 0x000fc400078e004a */
[-C--:B------:R-:W-:Y:S01]  /*7640*/  FMUL.FTZ R36, R88, R209.reuse ;  /* 0x000000d158247220 */ /* 0x080fe20000410000 */
[----:B------:R-:W4:Y:S01]  /*7650*/  LDSM.16.MT88.4 R92, [R211+0x2000] ;  /* 0x00200000d35c783b */ /* 0x000f220000004200 */
[----:B------:R-:W-:Y:S01]  /*7660*/  FMUL.FTZ R74, R122, R208 ;  /* 0x000000d07a4a7220 */ /* 0x000fe20000410000 */
[-C--:B------:R-:W-:Y:S01]  /*7670*/  FMUL.FTZ R40, R76, R209.reuse ;  /* 0x000000d14c287220 */ /* 0x080fe20000410000 */
[----:B------:R-:W-:Y:S02]  /*7680*/  IMAD.MOV.U32 R88, RZ, RZ, R53 ;  /* 0x000000ffff587224 */ /* 0x000fe400078e0035 */
[-C--:B------:R-:W-:Y:S01]  /*7690*/  FMUL.FTZ R53, R105, R209.reuse ;  /* 0x000000d169357220 */ /* 0x080fe20000410000 */
[----:B------:R-:W-:Y:S02]  /*76a0*/  IMAD.MOV.U32 R122, RZ, RZ, R75 ;  /* 0x000000ffff7a7224 */ /* 0x000fe400078e004b */
[----:B------:R-:W-:Y:S01]  /*76b0*/  FMUL.FTZ R21, R153, R209 ;  /* 0x000000d199157220 */ /* 0x000fe20000410000 */
[----:B------:R-:W-:-:S02]  /*76c0*/  IMAD.MOV.U32 R76, RZ, RZ, R43 ;  /* 0x000000ffff4c7224 */ /* 0x000fc400078e002b */
[-C--:B------:R-:W-:Y:S01]  /*76d0*/  FMUL.FTZ R42, R78, R208.reuse ;  /* 0x000000d04e2a7220 */ /* 0x080fe20000410000 */
[----:B------:R-:W-:Y:S01]  /*76e0*/  IMAD.MOV.U32 R105, RZ, RZ, R72 ;  /* 0x000000ffff697224 */ /* 0x000fe200078e0048 */
[C---:B------:R-:W-:Y:S01]  /*76f0*/  ISETP.GE.AND P6, PT, R122.reuse, R187, PT ;  /* 0x000000bb7a00720c */ /* 0x040fe20003fc6270 */
[----:B------:R-:W-:Y:S02]  /*7700*/  IMAD.MOV.U32 R153, RZ, RZ, R55 ;  /* 0x000000ffff997224 */ /* 0x000fe400078e0037 */
[----:B------:R-:W-:Y:S01]  /*7710*/  FMUL.FTZ R55, R107, R208 ;  /* 0x000000d06b377220 */ /* 0x000fe20000410000 */
[----:B------:R-:W-:Y:S01]  /*7720*/  IMAD.MOV.U32 R107, RZ, RZ, R76 ;  /* 0x000000ffff6b7224 */ /* 0x000fe200078e004c */
[----:B------:R-:W-:Y:S01]  /*7730*/  ISETP.GE.AND P0, PT, R122, R164, PT ;  /* 0x000000a47a00720c */ /* 0x000fe20003f06270 */
[-C--:B------:R-:W-:Y:S01]  /*7740*/  FMUL.FTZ R72, R120, R209.reuse ;  /* 0x000000d178487220 */ /* 0x080fe20000410000 */
[----:B------:R-:W-:Y:S02]  /*7750*/  IMAD.MOV.U32 R122, RZ, RZ, R105 ;  /* 0x000000ffff7a7224 */ /* 0x000fe400078e0069 */
[----:B------:R-:W-:Y:S01]  /*7760*/  FMUL.FTZ R57, R109, R209 ;  /* 0x000000d16d397220 */ /* 0x000fe20000410000 */
[----:B------:R-:W-:Y:S01]  /*7770*/  IMAD.MOV.U32 R78, RZ, RZ, R54 ;  /* 0x000000ffff4e7224 */ /* 0x000fe200078e0036 */
[----:B------:R-:W-:Y:S01]  /*7780*/  MOV R120, R77 ;  /* 0x0000004d00787202 */ /* 0x000fe20000000f00 */
[----:B------:R-:W-:Y:S01]  /*7790*/  FMUL.FTZ R54, R106, R208 ;  /* 0x000000d06a367220 */ /* 0x000fe20000410000 */
[----:B------:R-:W-:Y:S01]  /*77a0*/  FSEL R105, R196, -INF , !P3 ;  /* 0xff800000c4697808 */ /* 0x000fe20005800000 */
[----:B------:R-:W-:Y:S01]  /*77b0*/  IMAD.MOV.U32 R109, RZ, RZ, R88 ;  /* 0x000000ffff6d7224 */ /* 0x000fe200078e0058 */
[CC--:B------:R-:W-:Y:S01]  /*77c0*/  ISETP.GE.AND P4, PT, R121.reuse, R187.reuse, PT ;  /* 0x000000bb7900720c */ /* 0x0c0fe20003f86270 */
[----:B------:R-:W-:Y:S01]  /*77d0*/  IMAD.MOV.U32 R106, RZ, RZ, R56 ;  /* 0x000000ffff6a7224 */ /* 0x000fe200078e0038 */
[----:B------:R-:W-:Y:S01]  /*77e0*/  ISETP.GE.AND P3, PT, R121, R164, PT ;  /* 0x000000a47900720c */ /* 0x000fe20003f66270 */
[----:B------:R-:W-:Y:S01]  /*77f0*/  IMAD.MOV.U32 R121, RZ, RZ, R107 ;  /* 0x000000ffff797224 */ /* 0x000fe200078e006b */
[C---:B------:R-:W-:Y:S01]  /*7800*/  ISETP.GE.AND P2, PT, R104.reuse, R187, PT ;  /* 0x000000bb6800720c */ /* 0x040fe20003f46270 */
[----:B------:R-:W-:Y:S01]  /*7810*/  FMUL.FTZ R43, R79, R208 ;  /* 0x000000d04f2b7220 */ /* 0x000fe20000410000 */
[----:B------:R-:W-:Y:S01]  /*7820*/  ISETP.GE.AND P1, PT, R104, R164, PT ;  /* 0x000000a46800720c */ /* 0x000fe20003f26270 */
[-C--:B------:R-:W-:Y:S01]  /*7830*/  FMUL.FTZ R56, R108, R209.reuse ;  /* 0x000000d16c387220 */ /* 0x080fe20000410000 */
[----:B------:R-:W-:Y:S01]  /*7840*/  FSEL R104, R199, -INF , !P5 ;  /* 0xff800000c7687808 */ /* 0x000fe20006800000 */
[-C--:B------:R-:W-:Y:S01]  /*7850*/  FMUL.FTZ R79, R143, R208.reuse ;  /* 0x000000d08f4f7220 */ /* 0x080fe20000410000 */
[----:B------:R-:W-:Y:S01]  /*7860*/  FSEL R107, R192, -INF , !P6 ;  /* 0xff800000c06b7808 */ /* 0x000fe20007000000 */
[----:B------:R-:W-:Y:S01]  /*7870*/  FMUL.FTZ R37, R89, R209 ;  /* 0x000000d159257220 */ /* 0x000fe20000410000 */
[-C--:B------:R-:W-:Y:S01]  /*7880*/  ISETP.GE.AND P5, PT, R120, R187.reuse, PT ;  /* 0x000000bb7800720c */ /* 0x080fe20003fa6270 */
[----:B------:R-:W-:Y:S01]  /*7890*/  FMUL.FTZ R38, R90, R208 ;  /* 0x000000d05a267220 */ /* 0x000fe20000410000 */
[----:B------:R-:W-:Y:S01]  /*78a0*/  ISETP.GE.AND P6, PT, R120, R164, PT ;  /* 0x000000a47800720c */ /* 0x000fe20003fc6270 */
[----:B------:R-:W-:Y:S01]  /*78b0*/  IMAD.MOV.U32 R120, RZ, RZ, R109 ;  /* 0x000000ffff787224 */ /* 0x000fe200078e006d */
[----:B------:R-:W-:Y:S01]  /*78c0*/  FSEL R194, R194, -INF , !P0 ;  /* 0xff800000c2c27808 */ /* 0x000fe20004000000 */
[-C--:B------:R-:W-:Y:S01]  /*78d0*/  FMUL.FTZ R39, R91, R208.reuse ;  /* 0x000000d05b277220 */ /* 0x080fe20000410000 */
[----:B------:R-:W-:Y:S01]  /*78e0*/  FSEL R109, R193, -INF , !P4 ;  /* 0xff800000c16d7808 */ /* 0x000fe20006000000 */
        /* <DEDUP_REMOVED lines=8> */
[-C--:B------:R-:W-:Y:S01]  /*7970*/  FMUL.FTZ R76, R140, R209.reuse ;  /* 0x000000d18c4c7220 */ /* 0x080fe20000410000 */
[----:B------:R-:W-:Y:S01]  /*7980*/  FMUL.FTZ R77, R141, R209 ;  /* 0x000000d18d4d7220 */ /* 0x000fe20000410000 */
[-C--:B------:R-:W-:Y:S01]  /*7990*/  FMUL.FTZ R90, R126, R208.reuse ;  /* 0x000000d07e5a7220 */ /* 0x080fe20000410000 */
[-C--:B------:R-:W-:Y:S01]  /*79a0*/  FMUL.FTZ R91, R127, R208.reuse ;  /* 0x000000d07f5b7220 */ /* 0x080fe20000410000 */
[----:B------:R-:W-:Y:S01]  /*79b0*/  FMUL.FTZ R78, R142, R208 ;  /* 0x000000d08e4e7220 */ /* 0x000fe20000410000 */
[----:B------:R-:W-:Y:S01]  /*79c0*/  ISETP.GE.AND P3, PT, R122, R187, PT ;  /* 0x000000bb7a00720c */ /* 0x000fe20003f66270 */
[-C--:B------:R-:W-:Y:S01]  /*79d0*/  FMUL.FTZ R136, R136, R209.reuse ;  /* 0x000000d188887220 */ /* 0x080fe20000410000 */
[----:B------:R-:W-:Y:S01]  /*79e0*/  ISETP.GE.AND P2, PT, R122, R164, PT ;  /* 0x000000a47a00720c */ /* 0x000fe20003f46270 */
[----:B------:R-:W-:Y:S01]  /*79f0*/  FMUL.FTZ R137, R137, R209 ;  /* 0x000000d189897220 */ /* 0x000fe20000410000 */
[-C--:B------:R-:W-:Y:S01]  /*7a00*/  FMUL.FTZ R138, R138, R208.reuse ;  /* 0x000000d08a8a7220 */ /* 0x080fe20000410000 */
[----:B------:R-:W-:Y:S01]  /*7a10*/  FMUL.FTZ R139, R139, R208 ;  /* 0x000000d08b8b7220 */ /* 0x000fe20000410000 */
[----:B------:R-:W-:Y:S01]  /*7a20*/  MOV R122, R110 ;  /* 0x0000006e007a7202 */ /* 0x000fe20000000f00 */
[----:B------:R-:W-:Y:S01]  /*7a30*/  IMAD.MOV.U32 R123, RZ, RZ, R111 ;  /* 0x000000ffff7b7224 */ /* 0x000fe200078e006f */
[----:B------:R-:W-:Y:S01]  /*7a40*/  FMNMX3.FTZ R110, R168, R105, R197, !PT ;  /* 0x00000069a86e7276 */ /* 0x000fe200078100c5 */
[----:B-1----:R-:W-:Y:S01]  /*7a50*/  HMMA.16816.F32.BF16 R16, R8, R4, R16 ;  /* 0x000000040810723c */ /* 0x002fe20000041810 */
[----:B------:R-:W-:Y:S01]  /*7a60*/  FSEL R140, R190, -INF , !P1 ;  /* 0xff800000be8c7808 */ /* 0x000fe20004800000 */
[----:B------:R-:W-:Y:S01]  /*7a70*/  IMAD.MOV.U32 R125, RZ, RZ, R108 ;  /* 0x000000ffff7d7224 */ /* 0x000fe200078e006c */
[----:B------:R-:W-:Y:S01]  /*7a80*/  FSEL R124, R180, -INF , !P0 ;  /* 0xff800000b47c7808 */ /* 0x000fe20004000000 */
[----:B------:R-:W-:Y:S01]  /*7a90*/  IMAD.MOV.U32 R196, RZ, RZ, R184 ;  /* 0x000000ffffc47224 */ /* 0x000fe200078e00b8 */
[----:B------:R-:W-:-:S02]  /*7aa0*/  FMNMX3.FTZ R111, R167, R198, R104, !PT ;  /* 0x000000c6a76f7276 */ /* 0x000fc40007810068 */
[-C--:B------:R-:W-:Y:S01]  /*7ab0*/  ISETP.GE.AND P1, PT, R121, R187.reuse, PT ;  /* 0x000000bb7900720c */ /* 0x080fe20003f26270 */
[C---:B------:R-:W-:Y:S01]  /*7ac0*/  HMMA.16816.F32.BF16 R20, R8.reuse, R6, R20 ;  /* 0x000000060814723c */ /* 0x040fe20000041814 */
[----:B------:R-:W-:Y:S02]  /*7ad0*/  FSEL R142, R191, -INF , !P6 ;  /* 0xff800000bf8e7808 */ /* 0x000fe40007000000 */
[C---:B------:R-:W-:Y:S02]  /*7ae0*/  ISETP.GE.AND P0, PT, R158.reuse, R164, PT ;  /* 0x000000a49e00720c */ /* 0x040fe40003f06270 */
[----:B------:R-:W-:Y:S02]  /*7af0*/  FSEL R141, R189, -INF , !P5 ;  /* 0xff800000bd8d7808 */ /* 0x000fe40006800000 */
[----:B------:R-:W-:Y:S01]  /*7b00*/  ISETP.GE.AND P6, PT, R158, R187, PT ;  /* 0x000000bb9e00720c */ /* 0x000fe20003fc6270 */
[----:B------:R-:W-:Y:S01]  /*7b10*/  HMMA.16816.F32.BF16 R28, R8, R12, R28 ;  /* 0x0000000c081c723c */ /* 0x000fe2000004181c */
[----:B------:R-:W-:-:S02]  /*7b20*/  FMNMX3.FTZ R110, R110, R107, R109, !PT ;  /* 0x0000006b6e6e7276 */ /* 0x000fc4000781006d */
[----:B------:R-:W-:Y:S02]  /*7b30*/  FSEL R158, R182, -INF , !P4 ;  /* 0xff800000b69e7808 */ /* 0x000fe40006000000 */
[----:B------:R-:W-:Y:S02]  /*7b40*/  FSEL R126, R181, -INF , !P3 ;  /* 0xff800000b57e7808 */ /* 0x000fe40005800000 */
[C---:B------:R-:W-:Y:S01]  /*7b50*/  ISETP.GE.AND P4, PT, R159.reuse, R187, PT ;  /* 0x000000bb9f00720c */ /* 0x040fe20003f86270 */
[----:B------:R-:W-:Y:S01]  /*7b60*/  HMMA.16816.F32.BF16 R40, R8, R14, R40 ;  /* 0x0000000e0828723c */ /* 0x000fe20000041828 */
[----:B------:R-:W-:Y:S02]  /*7b70*/  ISETP.GE.AND P3, PT, R159, R164, PT ;  /* 0x000000a49f00720c */ /* 0x000fe40003f66270 */
[----:B------:R-:W-:Y:S02]  /*7b80*/  FMNMX3.FTZ R111, R111, R194, R106, !PT ;  /* 0x000000c26f6f7276 */ /* 0x000fe4000781006a */
[----:B------:R-:W-:-:S02]  /*7b90*/  FSEL R159, R183, -INF , !P2 ;  /* 0xff800000b79f7808 */ /* 0x000fc40005000000 */
[----:B------:R-:W-:Y:S01]  /*7ba0*/  ISETP.GE.AND P2, PT, R120, R187, PT ;  /* 0x000000bb7800720c */ /* 0x000fe20003f46270 */
[C---:B--2---:R-:W-:Y:S01]  /*7bb0*/  HMMA.16816.F32.BF16 R36, R8.reuse, R24, R36 ;  /* 0x000000180824723c */ /* 0x044fe20000041824 */
[----:B------:R-:W-:Y:S02]  /*7bc0*/  FMNMX3.FTZ R110, R110, R143, R141, !PT ;  /* 0x0000008f6e6e7276 */ /* 0x000fe4000781008d */
[----:B------:R-:W-:Y:S01]  /*7bd0*/  ISETP.GE.AND P5, PT, R121, R164, PT ;  /* 0x000000a47900720c */ /* 0x000fe20003fa6270 */
[----:B------:R-:W-:Y:S01]  /*7be0*/  IMAD.MOV.U32 R121, RZ, RZ, R153 ;  /* 0x000000ffff797224 */ /* 0x000fe200078e0099 */
[----:B------:R-:W-:Y:S02]  /*7bf0*/  LOP3.LUT R192, R249, UR27, R247, 0x96, !PT ;  /* 0x0000001bf9c07c12 */ /* 0x000fe4000f8e96f7 */
[----:B------:R-:W-:Y:S01]  /*7c00*/  FMNMX3.FTZ R111, R111, R140, R142, !PT ;  /* 0x0000008c6f6f7276 */ /* 0x000fe2000781008e */
[----:B------:R-:W-:Y:S01]  /*7c10*/  HMMA.16816.F32.BF16 R48, R8, R26, R48 ;  /* 0x0000001a0830723c */ /* 0x000fe20000041830 */
[----:B------:R-:W-:Y:S01]  /*7c20*/  FSEL R153, R172, -INF , !P4 ;  /* 0xff800000ac997808 */ /* 0x000fe20006000000 */
[----:B------:R-:W-:Y:S01]  /*7c30*/  IMAD.WIDE.U32 R192, R192, -0x326172a9, RZ ;  /* 0xcd9e8d57c0c07825 */ /* 0x000fe200078e00ff */
[----:B------:R-:W-:-:S02]  /*7c40*/  FMNMX3.FTZ R110, R110, R124, R126, !PT ;  /* 0x0000007c6e6e7276 */ /* 0x000fc4000781007e */
[----:B------:R-:W-:Y:S01]  /*7c50*/  ISETP.GE.AND P4, PT, R156, R187, PT ;  /* 0x000000bb9c00720c */ /* 0x000fe20003f86270 */
[----:B------:R-:W-:Y:S01]  /*7c60*/  IMAD.MOV.U32 R127, RZ, RZ, R121 ;  /* 0x000000ffff7f7224 */ /* 0x000fe200078e0079 */
[----:B------:R-:W-:Y:S01]  /*7c70*/  MOV R195, R185 ;  /* 0x000000b900c37202 */ /* 0x000fe20000000f00 */
[----:B---3--:R-:W-:Y:S01]  /*7c80*/  HMMA.16816.F32.BF16 R52, R8, R32, R52 ;  /* 0x000000200834723c */ /* 0x008fe20000041834 */
[----:B------:R-:W-:-:S07]  /*7c90*/  FSEL R189, R61, -INF , !P4 ;  /* 0xff8000003dbd7808 */ /* 0x000fce0006000000 */
[C---:B------:R-:W-:Y:S08]  /*7ca0*/  HMMA.16816.F32.BF16 R56, R8.reuse, R34, R56 ;  /* 0x000000220838723c */ /* 0x040ff00000041838 */
[C---:B----4-:R-:W-:Y:S08]  /*7cb0*/  HMMA.16816.F32.BF16 R72, R8.reuse, R44, R72 ;  /* 0x0000002c0848723c */ /* 0x050ff00000041848 */
[C---:B------:R-:W-:Y:S08]  /*7cc0*/  HMMA.16816.F32.BF16 R88, R8.reuse, R46, R88 ;  /* 0x0000002e0858723c */ /* 0x040ff00000041858 */
[C---:B------:R-:W-:Y:S08]  /*7cd0*/  HMMA.16816.F32.BF16 R76, R8.reuse, R92, R76 ;  /* 0x0000005c084c723c */ /* 0x040ff0000004184c */
[----:B------:R-:W-:Y:S01]  /*7ce0*/  HMMA.16816.F32.BF16 R8, R8, R94, R136 ;  /* 0x0000005e0808723c */ /* 0x000fe20000041888 */
[----:B------:R-:W-:-:S02]  /*7cf0*/  FSEL R137, R176, -INF , !P1 ;  /* 0xff800000b0897808 */ /* 0x000fc40004800000 */
[----:B------:R-:W-:Y:S01]  /*7d00*/  FSEL R138, R179, -INF , !P0 ;  /* 0xff800000b38a7808 */ /* 0x000fe20004000000 */
[----:B------:R-:W-:Y:S01]  /*7d10*/  IMAD.MOV.U32 R179, RZ, RZ, R123 ;  /* 0x000000ffffb37224 */ /* 0x000fe200078e007b */
[----:B------:R-:W-:Y:S01]  /*7d20*/  ISETP.GE.AND P1, PT, R120, R164, PT ;  /* 0x000000a47800720c */ /* 0x000fe20003f26270 */
[----:B------:R-:W-:Y:S01]  /*7d30*/  IMAD.MOV.U32 R120, RZ, RZ, R152 ;  /* 0x000000ffff787224 */ /* 0x000fe200078e0098 */
[----:B------:R-:W-:Y:S02]  /*7d40*/  FSEL R139, R177, -INF , !P6 ;  /* 0xff800000b18b7808 */ /* 0x000fe40007000000 */
[-C--:B------:R-:W-:Y:S01]  /*7d50*/  ISETP.GE.AND P0, PT, R155, R187.reuse, PT ;  /* 0x000000bb9b00720c */ /* 0x080fe20003f06270 */
[----:B------:R-:W-:Y:S01]  /*7d60*/  IMAD.MOV.U32 R199, RZ, RZ, R120 ;  /* 0x000000ffffc77224 */ /* 0x000fe200078e0078 */
        /* <DEDUP_REMOVED lines=8> */
[----:B------:R-:W-:Y:S01]  /*7df0*/  FSEL R136, R178, -INF , !P5 ;  /* 0xff800000b2887808 */ /* 0x000fe20006800000 */
[----:B------:R-:W-:Y:S01]  /*7e00*/  IMAD.MOV.U32 R178, RZ, RZ, R122 ;  /* 0x000000ffffb27224 */ /* 0x000fe200078e007a */
[----:B------:R-:W-:Y:S02]  /*7e10*/  LOP3.LUT R156, R246, UR4, R243, 0x96, !PT ;  /* 0x00000004f69c7c12 */ /* 0x000fe4000f8e96f3 */
[----:B------:R-:W-:Y:S02]  /*7e20*/  FMNMX3.FTZ R65, R111, R158, R159, !PT ;  /* 0x0000009e6f417276 */ /* 0x000fe4000781009f */
[----:B------:R-:W-:Y:S02]  /*7e30*/  FMNMX3.FTZ R110, R110, R137, R139, !PT ;  /* 0x000000896e6e7276 */ /* 0x000fe4000781008b */
[----:B------:R-:W-:Y:S02]  /*7e40*/  ISETP.GE.AND P5, PT, R157, R187, PT ;  /* 0x000000bb9d00720c */ /* 0x000fe40003fa6270 */
[----:B------:R-:W-:-:S02]  /*7e50*/  FSEL R154, R175, -INF , !P1 ;  /* 0xff800000af9a7808 */ /* 0x000fc40004800000 */
[----:B------:R-:W-:Y:S02]  /*7e60*/  FSEL R183, R67, -INF , !P2 ;  /* 0xff80000043b77808 */ /* 0x000fe40005000000 */
[----:B------:R-:W-:Y:S01]  /*7e70*/  ISETP.GE.AND P1, PT, R157, R164, PT ;  /* 0x000000a49d00720c */ /* 0x000fe20003f26270 */
[----:B------:R-:W-:Y:S01]  /*7e80*/  IMAD.WIDE.U32 R156, R156, -0x326172a9, RZ ;  /* 0xcd9e8d579c9c7825 */ /* 0x000fe200078e00ff */
[----:B------:R-:W-:Y:S02]  /*7e90*/  FMNMX3.FTZ R67, R65, R136, R138, !PT ;  /* 0x0000008841437276 */ /* 0x000fe4000781008a */
[----:B------:R-:W-:Y:S02]  /*7ea0*/  LOP3.LUT R64, R224, UR7, R193, 0x96, !PT ;  /* 0x00000007e0407c12 */ /* 0x000fe4000f8e96c1 */
[----:B------:R-:W-:Y:S02]  /*7eb0*/  FMNMX3.FTZ R65, R110, R153, R155, !PT ;  /* 0x000000996e417276 */ /* 0x000fe4000781009b */
[----:B------:R-:W-:Y:S01]  /*7ec0*/  FSEL R193, R60, -INF , !P5 ;  /* 0xff8000003cc17808 */ /* 0x000fe20006800000 */
[----:B------:R-:W-:Y:S01]  /*7ed0*/  IMAD.WIDE.U32 R110, R64, -0x2daee0ad, RZ ;  /* 0xd2511f53406e7825 */ /* 0x000fe200078e00ff */
[----:B------:R-:W-:-:S02]  /*7ee0*/  FSEL R182, R66, -INF , !P3 ;  /* 0xff80000042b67808 */ /* 0x000fc40005800000 */
[----:B------:R-:W-:Y:S02]  /*7ef0*/  FMNMX3.FTZ R60, R67, R152, R154, !PT ;  /* 0x00000098433c7276 */ /* 0x000fe4000781009a */
[----:B------:R-:W-:Y:S02]  /*7f00*/  LOP3.LUT R108, R192, UR6, R157, 0x96, !PT ;  /* 0x00000006c06c7c12 */ /* 0x000fe4000f8e969d */
[----:B------:R-:W-:Y:S02]  /*7f10*/  FMNMX3.FTZ R66, R65, R191, R190, !PT ;  /* 0x000000bf41427276 */ /* 0x000fe400078100be */
[----:B------:R-:W-:Y:S02]  /*7f20*/  FSEL R181, R62, -INF , !P1 ;  /* 0xff8000003eb57808 */ /* 0x000fe40004800000 */
[----:B------:R-:W-:Y:S02]  /*7f30*/  FSEL R188, R63, -INF , !P0 ;  /* 0xff8000003fbc7808 */ /* 0x000fe40004000000 */
[----:B------:R-:W-:-:S02]  /*7f40*/  FMNMX3.FTZ R60, R60, R182, R183, !PT ;  /* 0x000000b63c3c7276 */ /* 0x000fc400078100b7 */
[----:B------:R-:W-:Y:S01]  /*7f50*/  FMNMX3.FTZ R62, R66, R193, R189, !PT ;  /* 0x000000c1423e7276 */ /* 0x000fe200078100bd */
[----:B------:R-:W-:Y:S01]  /*7f60*/  IMAD.WIDE.U32 R66, R108, -0x2daee0ad, RZ ;  /* 0xd2511f536c427825 */ /* 0x000fe200078e00ff */
[----:B------:R-:W-:Y:S02]  /*7f70*/  FMNMX3.FTZ R64, R60, R181, R188, !PT ;  /* 0x000000b53c407276 */ /* 0x000fe400078100bc */
[----:B------:R-:W-:Y:S02]  /*7f80*/  LOP3.LUT R61, R242, UR15, R111, 0x96, !PT ;  /* 0x0000000ff23d7c12 */ /* 0x000fe4000f8e966f */
[----:B------:R-:W-:Y:S01]  /*7f90*/  LOP3.LUT R60, R110, UR14, R67, 0x96, !PT ;  /* 0x0000000e6e3c7c12 */ /* 0x000fe2000f8e9643 */
[----:B------:R-:W1:Y:S01]  /*7fa0*/  SHFL.BFLY PT, R111, R62, 0x2, 0x1f ;  /* 0x0c401f003e6f7f89 */ /* 0x000e6200000e0000 */
[----:B------:R-:W-:Y:S02]  /*7fb0*/  IMAD.MOV.U32 R110, RZ, RZ, R178 ;  /* 0x000000ffff6e7224 */ /* 0x000fe400078e00b2 */
[----:B------:R-:W-:Y:S01]  /*7fc0*/  IMAD.WIDE.U32 R120, R61, -0x326172a9, RZ ;  /* 0xcd9e8d573d787825 */ /* 0x000fe200078e00ff */
[----:B------:R-:W2:Y:S03]  /*7fd0*/  SHFL.BFLY PT, R67, R64, 0x2, 0x1f ;  /* 0x0c401f0040437f89 */ /* 0x000ea600000e0000 */
[----:B------:R-:W-:Y:S01]  /*7fe0*/  IMAD.WIDE.U32 R176, R60, -0x326172a9, RZ ;  /* 0xcd9e8d573cb07825 */ /* 0x000fe200078e00ff */
[----:B------:R-:W-:-:S04]  /*7ff0*/  LOP3.LUT R61, R156, UR11, R121, 0x96, !PT ;  /* 0x0000000b9c3d7c12 */ /* 0x000fc8000f8e9679 */
[----:B------:R-:W-:Y:S01]  /*8000*/  LOP3.LUT R60, R120, UR10, R177, 0x96, !PT ;  /* 0x0000000a783c7c12 */ /* 0x000fe2000f8e96b1 */
[----:B------:R-:W-:-:S04]  /*8010*/  IMAD.WIDE.U32 R120, R61, -0x2daee0ad, RZ ;  /* 0xd2511f533d787825 */ /* 0x000fc800078e00ff */
[----:B------:R-:W-:Y:S01]  /*8020*/  IMAD.WIDE.U32 R184, R60, -0x2daee0ad, RZ ;  /* 0xd2511f533cb87825 */ /* 0x000fe200078e00ff */
[----:B------:R-:W-:-:S04]  /*8030*/  LOP3.LUT R61, R66, UR13, R121, 0x96, !PT ;  /* 0x0000000d423d7c12 */ /* 0x000fc8000f8e9679 */
[----:B------:R-:W-:Y:S01]  /*8040*/  LOP3.LUT R60, R120, UR12, R185, 0x96, !PT ;  /* 0x0000000c783c7c12 */ /* 0x000fe2000f8e96b9 */
[----:B------:R-:W-:Y:S01]  /*8050*/  IMAD.WIDE.U32 R122, R61, -0x326172a9, RZ ;  /* 0xcd9e8d573d7a7825 */ /* 0x000fe200078e00ff */
[----:B-1----:R-:W-:-:S03]  /*8060*/  FMNMX.FTZ R111, R62, R111, !PT ;  /* 0x0000006f3e6f7209 */ /* 0x002fc60007810000 */
[----:B------:R-:W-:Y:S01]  /*8070*/  IMAD.WIDE.U32 R120, R60, -0x326172a9, RZ ;  /* 0xcd9e8d573c787825 */ /* 0x000fe200078e00ff */
[----:B--2---:R-:W-:Y:S01]  /*8080*/  FMNMX.FTZ R67, R64, R67, !PT ;  /* 0x0000004340437209 */ /* 0x004fe20007810000 */
[----:B------:R-:W1:Y:S02]  /*8090*/  SHFL.BFLY PT, R172, R111, 0x1, 0x1f ;  /* 0x0c201f006fac7f89 */ /* 0x000e6400000e0000 */
[----:B------:R-:W-:Y:S01]  /*80a0*/  IMAD.MOV.U32 R60, RZ, RZ, R120 ;  /* 0x000000ffff3c7224 */ /* 0x000fe200078e0078 */
[C---:B------:R-:W-:Y:S01]  /*80b0*/  PRMT R65, R120.reuse, 0x7771, RZ ;  /* 0x0000777178417816 */ /* 0x040fe200000000ff */
[----:B------:R-:W2:Y:S01]  /*80c0*/  SHFL.BFLY PT, R164, R67, 0x1, 0x1f ;  /* 0x0c201f0043a47f89 */ /* 0x000ea200000e0000 */
[----:B------:R-:W-:Y:S02]  /*80d0*/  PRMT R63, R120, 0x7773, RZ ;  /* 0x00007773783f7816 */ /* 0x000fe400000000ff */
[----:B------:R-:W-:Y:S02]  /*80e0*/  LOP3.LUT R60, R60, 0xff, RZ, 0xc0, !PT ;  /* 0x000000ff3c3c7812 */ /* 0x000fe400078ec0ff */
[----:B------:R-:W-:Y:S01]  /*80f0*/  PRMT R62, R120, 0x7772, RZ ;  /* 0x00007772783e7816 */ /* 0x000fe200000000ff */
[----:B------:R-:W-:Y:S01]  /*8100*/  IMAD.MOV.U32 R120, RZ, RZ, R176 ;  /* 0x000000ffff787224 */ /* 0x000fe200078e00b0 */
[----:B------:R-:W-:Y:S01]  /*8110*/  LOP3.LUT R61, R122, UR8, R121, 0x96, !PT ;  /* 0x000000087a3d7c12 */ /* 0x000fe2000f8e9679 */
[----:B------:R-:W-:Y:S01]  /*8120*/  IMAD.MOV.U32 R121, RZ, RZ, R177 ;  /* 0x000000ffff797224 */ /* 0x000fe200078e00b1 */
[----:B------:R-:W-:-:S02]  /*8130*/  PRMT R65, R60, 0x5410, R65 ;  /* 0x000054103c417816 */ /* 0x000fc40000000041 */
[----:B------:R-:W-:Y:S02]  /*8140*/  PRMT R62, R62, 0x5410, R63 ;  /* 0x000054103e3e7816 */ /* 0x000fe4000000003f */
[C---:B------:R-:W-:Y:S02]  /*8150*/  PRMT R60, R61.reuse, 0x7632, R60 ;  /* 0x000076323d3c7816 */ /* 0x040fe4000000003c */
[C---:B------:R-:W-:Y:S02]  /*8160*/  LOP3.LUT R63, R61.reuse, 0xffff, RZ, 0xc0, !PT ;  /* 0x0000ffff3d3f7812 */ /* 0x040fe400078ec0ff */
[----:B------:R-:W-:Y:S02]  /*8170*/  LOP3.LUT R64, R61, 0xff, RZ, 0xc0, !PT ;  /* 0x000000ff3d407812 */ /* 0x000fe400078ec0ff */
[----:B------:R-:W-:Y:S02]  /*8180*/  SHF.R.U32.HI R61, RZ, 0x18, R61 ;  /* 0x00000018ff3d7819 */ /* 0x000fe4000001163d */
[----:B-1----:R-:W-:Y:S01]  /*8190*/  FMNMX.FTZ R172, R111, R172, !PT ;  /* 0x000000ac6fac7209 */ /* 0x002fe20007810000 */
[----:B------:R-:W-:Y:S01]  /*81a0*/  IMAD.MOV.U32 R111, RZ, RZ, R179 ;  /* 0x000000ffff6f7224 */ /* 0x000fe200078e00b3 */
[----:B------:R-:W-:-:S02]  /*81b0*/  LOP3.LUT R60, R60, 0xff, RZ, 0xc0, !PT ;  /* 0x000000ff3c3c7812 */ /* 0x000fc400078ec0ff */
[----:B--2---:R-:W-:Y:S01]  /*81c0*/  FMNMX.FTZ R164, R67, R164, !PT ;  /* 0x000000a443a47209 */ /* 0x004fe20007810000 */
[C---:B------:R-:W-:Y:S01]  /*81d0*/  FMUL.FTZ R192, R172.reuse, UR16 ;  /* 0x00000010acc07c20 */ /* 0x040fe20008410000 */
[----:B------:R-:W-:Y:S02]  /*81e0*/  FSETP.NEU.FTZ.AND P1, PT, R172, -INF , PT ;  /* 0xff800000ac00780b */ /* 0x000fe40003f3d000 */
[C---:B------:R-:W-:Y:S01]  /*81f0*/  FSETP.NEU.FTZ.AND P0, PT, R164.reuse, -INF , PT ;  /* 0xff800000a400780b */ /* 0x040fe20003f1d000 */
[----:B------:R-:W-:Y:S01]  /*8200*/  FMUL.FTZ R187, R164, UR16 ;  /* 0x00000010a4bb7c20 */ /* 0x000fe20008410000 */
[----:B------:R-:W-:Y:S02]  /*8210*/  FSEL R67, R172, RZ, P1 ;  /* 0x000000ffac437208 */ /* 0x000fe40000800000 */
[----:B------:R-:W-:Y:S02]  /*8220*/  SHF.R.U32.HI R63, RZ, 0x8, R63 ;  /* 0x00000008ff3f7819 */ /* 0x000fe4000001163f */
[----:B------:R-:W-:-:S02]  /*8230*/  FSEL R187, R187, RZ, P0 ;  /* 0x000000ffbbbb7208 */ /* 0x000fc40000000000 */
[----:B------:R-:W-:Y:S02]  /*8240*/  FSEL R192, R192, RZ, P1 ;  /* 0x000000ffc0c07208 */ /* 0x000fe40000800000 */
[----:B------:R-:W-:Y:S01]  /*8250*/  PRMT R61, R60, 0x5410, R61 ;  /* 0x000054103c3d7816 */ /* 0x000fe2000000003d */
[----:B------:R-:W-:Y:S01]  /*8260*/  FADD.FTZ R60, R168, -R67 ;  /* 0x80000043a83c7221 */ /* 0x000fe20000010000 */
[----:B------:R-:W-:Y:S01]  /*8270*/  PRMT R63, R64, 0x5410, R63 ;  /* 0x00005410403f7816 */ /* 0x000fe2000000003f */
[--C-:B------:R-:W-:Y:S01]  /*8280*/  FFMA.FTZ R168, R194, UR16, -R187.reuse ;  /* 0x00000010c2a87c23 */ /* 0x100fe200080108bb */
[----:B------:R-:W-:Y:S01]  /*8290*/  FSEL R64, R164, RZ, P0 ;  /* 0x000000ffa4407208 */ /* 0x000fe20000000000 */
[--C-:B------:R-:W-:Y:S01]  /*82a0*/  FFMA.FTZ R178, R105, UR16, -R192.reuse ;  /* 0x0000001069b27c23 */ /* 0x100fe200080108c0 */
[--C-:B------:R-:W-:Y:S01]  /*82b0*/  FFMA.FTZ R176, R197, UR16, -R192.reuse ;  /* 0x00000010c5b07c23 */ /* 0x100fe200080108c0 */
[--C-:B------:R-:W-:Y:S01]  /*82c0*/  FFMA.FTZ R66, R106, UR16, -R187.reuse ;  /* 0x000000106a427c23 */ /* 0x100fe200080108bb */
[--C-:B------:R-:W-:Y:S01]  /*82d0*/  FFMA.FTZ R173, R107, UR16, -R192.reuse ;  /* 0x000000106bad7c23 */ /* 0x100fe200080108c0 */
[----:B------:R-:W-:Y:S01]  /*82e0*/  FFMA.FTZ R174, R109, UR16, -R192 ;  /* 0x000000106dae7c23 */ /* 0x000fe200080108c0 */
[----:B------:R-:W-:Y:S01]  /*82f0*/  FADD.FTZ R64, R167, -R64 ;  /* 0x80000040a7407221 */ /* 0x000fe20000010000 */
[--C-:B------:R-:W-:Y:S01]  /*8300*/  FFMA.FTZ R177, R198, UR16, -R187.reuse ;  /* 0x00000010c6b17c23 */ /* 0x100fe200080108bb */
[----:B------:R-:W-:Y:S01]  /*8310*/  FFMA.FTZ R175, R104, UR16, -R187 ;  /* 0x0000001068af7c23 */ /* 0x000fe200080108bb */
[----:B------:R-:W-:Y:S01]  /*8320*/  MUFU.EX2 R168, R168 ;  /* 0x000000a800a87308 */ /* 0x000fe20000000800 */
[----:B------:R-:W-:Y:S01]  /*8330*/  FMUL.FTZ R180, R60, UR16 ;  /* 0x000000103cb47c20 */ /* 0x000fe20008410000 */
[----:B------:R-:W-:Y:S01]  /*8340*/  LOP3.LUT R67, R62, 0xff00ff, RZ, 0xc0, !PT ;  /* 0x00ff00ff3e437812 */ /* 0x000fe200078ec0ff */
[----:B------:R-:W-:Y:S01]  /*8350*/  IMAD.MOV.U32 R105, RZ, RZ, R227 ;  /* 0x000000ffff697224 */ /* 0x000fe200078e00e3 */
[----:B------:R-:W1:Y:S01]  /*8360*/  MUFU.EX2 R167, R66 ;  /* 0x0000004200a77308 */ /* 0x000e620000000800 */
[--C-:B------:R-:W-:Y:S01]  /*8370*/  HSET2.LE.AND R63, R63, R210.reuse, PT ;  /* 0x000000d23f3f7233 */ /* 0x100fe20003803000 */
[----:B------:R-:W-:Y:S01]  /*8380*/  IMAD.MOV.U32 R109, RZ, RZ, R195 ;  /* 0x000000ffff6d7224 */ /* 0x000fe200078e00c3 */
[----:B------:R-:W-:Y:S01]  /*8390*/  HSET2.LE.AND R65, R65, R210, PT ;  /* 0x000000d241417233 */ /* 0x000fe20003803000 */
[----:B------:R-:W-:Y:S04]  /*83a0*/  MUFU.EX2 R178, R178 ;  /* 0x000000b200b27308 */ /* 0x000fe80000000800 */
[----:B------:R-:W-:Y:S04]  /*83b0*/  MUFU.EX2 R176, R176 ;  /* 0x000000b000b07308 */ /* 0x000fe80000000800 */
[----:B------:R-:W-:Y:S04]  /*83c0*/  MUFU.EX2 R173, R173 ;  /* 0x000000ad00ad7308 */ /* 0x000fe80000000800 */
[----:B------:R-:W2:Y:S01]  /*83d0*/  MUFU.EX2 R174, R174 ;  /* 0x000000ae00ae7308 */ /* 0x000ea20000000800 */
[----:B------:R-:W-:Y:S01]  /*83e0*/  FMUL.FTZ R64, R64, UR16 ;  /* 0x0000001040407c20 */ /* 0x000fe20008410000 */
[----:B------:R-:W-:-:S02]  /*83f0*/  MOV R104, R226 ;  /* 0x000000e200687202 */ /* 0x000fc40000000f00 */
[----:B------:R-:W-:Y:S04]  /*8400*/  MUFU.EX2 R177, R177 ;  /* 0x000000b100b17308 */ /* 0x000fe80000000800 */
[----:B------:R-:W3:Y:S01]  /*8410*/  MUFU.EX2 R175, R175 ;  /* 0x000000af00af7308 */ /* 0x000ee20000000800 */
[----:B------:R-:W-:-:S03]  /*8420*/  HSET2.LE.AND R67, R67, R210, PT ;  /* 0x000000d243437233 */ /* 0x000fc60003803000 */
[----:B------:R-:W4:Y:S01]  /*8430*/  MUFU.EX2 R180, R180 ;  /* 0x000000b400b47308 */ /* 0x000f220000000800 */
[----:B-1----:R-:W-:Y:S02]  /*8440*/  F2FP.BF16.F32.PACK_AB R60, R167, R168 ;  /* 0x000000a8a73c723e */ /* 0x002fe400000010ff */
[----:B------:R-:W-:Y:S01]  /*8450*/  HSET2.LE.AND R61, R61, R210, PT ;  /* 0x000000d23d3d7233 */ /* 0x000fe20003803000 */
[----:B------:R1:W4:Y:S01]  /*8460*/  MUFU.EX2 R179, R64 ;  /* 0x0000004000b37308 */ /* 0x0003220000000800 */
[----:B--2---:R-:W-:Y:S01]  /*8470*/  F2FP.BF16.F32.PACK_AB R106, R174, R173 ;  /* 0x000000adae6a723e */ /* 0x004fe200000010ff */
[----:B------:R-:W-:Y:S01]  /*8480*/  IMAD.MOV.U32 R62, RZ, RZ, R184 ;  /* 0x000000ffff3e7224 */ /* 0x000fe200078e00b8 */
[----:B------:R-:W-:Y:S01]  /*8490*/  LOP3.LUT R107, R60, R67, RZ, 0xc0, !PT ;  /* 0x000000433c6b7212 */ /* 0x000fe200078ec0ff */
[----:B------:R-:W-:Y:S01]  /*84a0*/  IMAD.MOV.U32 R66, RZ, RZ, R220 ;  /* 0x000000ffff427224 */ /* 0x000fe200078e00dc */
[----:B------:R-:W-:Y:S01]  /*84b0*/  LOP3.LUT R106, R106, R65, RZ, 0xc0, !PT ;  /* 0x000000416a6a7212 */ /* 0x000fe200078ec0ff */
[----:B------:R-:W-:Y:S01]  /*84c0*/  IMAD.MOV.U32 R195, RZ, RZ, R199 ;  /* 0x000000ffffc37224 */ /* 0x000fe200078e00c7 */
[----:B---3--:R-:W-:Y:S01]  /*84d0*/  F2FP.BF16.F32.PACK_AB R60, R175, R177 ;  /* 0x000000b1af3c723e */ /* 0x008fe200000010ff */
[----:B------:R-:W-:Y:S01]  /*84e0*/  UIADD3 UR4, UPT, UPT, UR27, 0x646e171e, URZ ;  /* 0x646e171e1b047890 */ /* 0x000fe2000fffe0ff */
[----:B------:R-:W-:Y:S01]  /*84f0*/  FFMA.FTZ R194, R109, UR16, -R223 ;  /* 0x000000106dc27c23 */ /* 0x000fe200080108df */
[--C-:B------:R-:W-:Y:S01]  /*8500*/  FFMA.FTZ R198, R245, UR16, -R217.reuse ;  /* 0x00000010f5c67c23 */ /* 0x100fe200080108d9 */
[----:B------:R-:W-:Y:S01]  /*8510*/  FFMA.FTZ R251, R251, UR16, -R217 ;  /* 0x00000010fbfb7c23 */ /* 0x000fe200080108d9 */
[----:B------:R-:W-:Y:S01]  /*8520*/  FFMA.FTZ R196, R196, UR16, -R223 ;  /* 0x00000010c4c47c23 */ /* 0x000fe200080108df */
[----:B------:R-:W-:Y:S01]  /*8530*/  FFMA.FTZ R143, R143, UR16, -R192 ;  /* 0x000000108f8f7c23 */ /* 0x000fe200080108c0 */
[----:B-1----:R-:W-:Y:S01]  /*8540*/  IMAD.MOV.U32 R64, RZ, RZ, R104 ;  /* 0x000000ffff407224 */ /* 0x002fe200078e0068 */
[----:B------:R-:W-:Y:S01]  /*8550*/  F2FP.BF16.F32.PACK_AB R104, R176, R178 ;  /* 0x000000b2b068723e */ /* 0x000fe200000010ff */
[----:B------:R-:W-:-:S02]  /*8560*/  IMAD.MOV.U32 R65, RZ, RZ, R105 ;  /* 0x000000ffff417224 */ /* 0x000fc400078e0069 */
[-C--:B----4-:R-:W-:Y:S01]  /*8570*/  FMUL.FTZ R148, R148, R180.reuse ;  /* 0x000000b494947220 */ /* 0x090fe20000410000 */
[-C--:B------:R-:W-:Y:S01]  /*8580*/  FMUL.FTZ R149, R149, R180.reuse ;  /* 0x000000b495957220 */ /* 0x080fe20000410000 */
[----:B------:R-:W-:Y:S01]  /*8590*/  LOP3.LUT R104, R104, R63, RZ, 0xc0, !PT ;  /* 0x0000003f68687212 */ /* 0x000fe200078ec0ff */
[----:B------:R-:W-:Y:S01]  /*85a0*/  IMAD.MOV.U32 R63, RZ, RZ, R185 ;  /* 0x000000ffff3f7224 */ /* 0x000fe200078e00b9 */
[----:B------:R-:W-:Y:S01]  /*85b0*/  LOP3.LUT R105, R60, R61, RZ, 0xc0, !PT ;  /* 0x0000003d3c697212 */ /* 0x000fe200078ec0ff */
[-C--:B------:R-:W-:Y:S01]  /*85c0*/  FMUL.FTZ R60, R160, R180.reuse ;  /* 0x000000b4a03c7220 */ /* 0x080fe20000410000 */
[----:B------:R-:W-:Y:S01]  /*85d0*/  FMUL.FTZ R61, R161, R180 ;  /* 0x000000b4a13d7220 */ /* 0x000fe20000410000 */
[----:B------:R-:W-:Y:S01]  /*85e0*/  IMAD.MOV.U32 R160, RZ, RZ, R62 ;  /* 0x000000ffffa07224 */ /* 0x000fe200078e003e */
[----:B------:R-:W-:Y:S01]  /*85f0*/  MOV R161, R63 ;  /* 0x0000003f00a17202 */ /* 0x000fe20000000f00 */
[-C--:B------:R-:W-:Y:S01]  /*8600*/  FMUL.FTZ R62, R162, R179.reuse ;  /* 0x000000b3a23e7220 */ /* 0x080fe20000410000 */
[-C--:B------:R-:W-:Y:S01]  /*8610*/  FMUL.FTZ R63, R163, R179.reuse ;  /* 0x000000b3a33f7220 */ /* 0x080fe20000410000 */
[-C--:B------:R-:W-:Y:S01]  /*8620*/  FMUL.FTZ R150, R150, R179.reuse ;  /* 0x000000b396967220 */ /* 0x080fe20000410000 */
[----:B------:R-:W-:Y:S01]  /*8630*/  FMUL.FTZ R151, R151, R179 ;  /* 0x000000b397977220 */ /* 0x000fe20000410000 */
[----:B------:R-:W-:-:S02]  /*8640*/  IMAD.MOV.U32 R67, RZ, RZ, R221 ;  /* 0x000000ffff437224 */ /* 0x000fc400078e00dd */
[----:B------:R-:W-:Y:S01]  /*8650*/  FFMA.FTZ R158, R158, UR16, -R187 ;  /* 0x000000109e9e7c23 */ /* 0x000fe200080108bb */
[----:B------:R-:W-:Y:S02]  /*8660*/  IMAD.MOV.U32 R162, RZ, RZ, R64 ;  /* 0x000000ffffa27224 */ /* 0x000fe400078e0040 */
[----:B------:R-:W-:Y:S01]  /*8670*/  FFMA.FTZ R141, R141, UR16, -R192 ;  /* 0x000000108d8d7c23 */ /* 0x000fe200080108c0 */
[C---:B------:R-:W-:Y:S01]  /*8680*/  HMMA.16816.F32.BF16 R60, R104.reuse, R4, R60 ;  /* 0x00000004683c723c */ /* 0x040fe2000004183c */
[----:B------:R-:W-:Y:S02]  /*8690*/  IMAD.MOV.U32 R163, RZ, RZ, R65 ;  /* 0x000000ffffa37224 */ /* 0x000fe400078e0041 */
[-C--:B------:R-:W-:Y:S01]  /*86a0*/  FMUL.FTZ R64, R68, R180.reuse ;  /* 0x000000b444407220 */ /* 0x080fe20000410000 */
[-C--:B------:R-:W-:Y:S01]  /*86b0*/  FMUL.FTZ R65, R69, R180.reuse ;  /* 0x000000b445417220 */ /* 0x080fe20000410000 */
[-C--:B------:R-:W-:Y:S01]  /*86c0*/  FMUL.FTZ R68, R84, R180.reuse ;  /* 0x000000b454447220 */ /* 0x080fe20000410000 */
[-C--:B------:R-:W-:Y:S01]  /*86d0*/  FMUL.FTZ R69, R85, R180.reuse ;  /* 0x000000b455457220 */ /* 0x080fe20000410000 */
[-C--:B------:R-:W-:Y:S01]  /*86e0*/  FMUL.FTZ R96, R96, R180.reuse ;  /* 0x000000b460607220 */ /* 0x080fe20000410000 */
[----:B------:R-:W-:Y:S01]  /*86f0*/  FMUL.FTZ R97, R97, R180 ;  /* 0x000000b461617220 */ /* 0x000fe20000410000 */
[----:B------:R-:W-:Y:S01]  /*8700*/  HMMA.16816.F32.BF16 R4, R104, R6, R148 ;  /* 0x000000066804723c */ /* 0x000fe20000041894 */
[----:B------:R-:W-:-:S02]  /*8710*/  IMAD.MOV.U32 R150, RZ, RZ, R66 ;  /* 0x000000ffff967224 */ /* 0x000fc400078e0042 */
[-C--:B------:R-:W-:Y:S01]  /*8720*/  FMUL.FTZ R66, R70, R179.reuse ;  /* 0x000000b346427220 */ /* 0x080fe20000410000 */
[----:B------:R-:W-:Y:S02]  /*8730*/  IMAD.MOV.U32 R151, RZ, RZ, R67 ;  /* 0x000000ffff977224 */ /* 0x000fe400078e0043 */
        /* <DEDUP_REMOVED lines=10> */
[----:B------:R-:W-:Y:S01]  /*87e0*/  FFMA.FTZ R195, R195, UR16, -R223 ;  /* 0x00000010c3c37c23 */ /* 0x000fe200080108df */
[-C--:B------:R-:W-:Y:S01]  /*87f0*/  FMUL.FTZ R84, R116, R180.reuse ;  /* 0x000000b474547220 */ /* 0x080fe20000410000 */
[-C--:B------:R-:W-:Y:S01]  /*8800*/  FMUL.FTZ R128, R128, R180.reuse ;  /* 0x000000b480807220 */ /* 0x080fe20000410000 */
[-C--:B------:R-:W-:Y:S01]  /*8810*/  FMUL.FTZ R129, R129, R180.reuse ;  /* 0x000000b481817220 */ /* 0x080fe20000410000 */
[-C--:B------:R-:W-:Y:S01]  /*8820*/  FMUL.FTZ R130, R130, R179.reuse ;  /* 0x000000b382827220 */ /* 0x080fe20000410000 */
[-C--:B------:R-:W-:Y:S01]  /*8830*/  FMUL.FTZ R131, R131, R179.reuse ;  /* 0x000000b383837220 */ /* 0x080fe20000410000 */
[----:B------:R-:W-:Y:S01]  /*8840*/  IMAD.MOV.U32 R199, RZ, RZ, R127 ;  /* 0x000000ffffc77224 */ /* 0x000fe200078e007f */
[C---:B------:R-:W-:Y:S01]  /*8850*/  HMMA.16816.F32.BF16 R24, R104.reuse, R26, R96 ;  /* 0x0000001a6818723c */ /* 0x040fe20000041860 */
[----:B------:R-:W-:Y:S01]  /*8860*/  LOP3.LUT R96, R110, UR9, R151, 0x96, !PT ;  /* 0x000000096e607c12 */ /* 0x000fe2000f8e9697 */
[-C--:B------:R-:W-:Y:S01]  /*8870*/  FMUL.FTZ R85, R117, R180.reuse ;  /* 0x000000b475557220 */ /* 0x080fe20000410000 */
[-C--:B------:R-:W-:Y:S01]  /*8880*/  FMUL.FTZ R86, R118, R179.reuse ;  /* 0x000000b376567220 */ /* 0x080fe20000410000 */
[-C--:B------:R-:W-:Y:S01]  /*8890*/  FMUL.FTZ R87, R119, R179.reuse ;  /* 0x000000b377577220 */ /* 0x080fe20000410000 */
[--C-:B------:R-:W-:Y:S01]  /*88a0*/  FFMA.FTZ R140, R140, UR16, -R187.reuse ;  /* 0x000000108c8c7c23 */ /* 0x100fe200080108bb */
[----:B------:R-:W-:Y:S01]  /*88b0*/  IMAD.WIDE.U32 R110, R96, -0x2daee0ad, RZ ;  /* 0xd2511f53606e7825 */ /* 0x000fe200078e00ff */
[----:B------:R-:W-:Y:S01]  /*88c0*/  MUFU.EX2 R195, R195 ;  /* 0x000000c300c37308 */ /* 0x000fe20000000800 */
[C---:B------:R-:W-:Y:S02]  /*88d0*/  HMMA.16816.F32.BF16 R64, R104.reuse, R12, R64 ;  /* 0x0000000c6840723c */ /* 0x040fe40000041840 */
[----:B------:R-:W-:Y:S01]  /*88e0*/  FFMA.FTZ R142, R142, UR16, -R187 ;  /* 0x000000108e8e7c23 */ /* 0x000fe200080108bb */
[----:B------:R-:W-:Y:S01]  /*88f0*/  IMAD.MOV.U32 R127, RZ, RZ, R125 ;  /* 0x000000ffff7f7224 */ /* 0x000fe200078e007d */
[----:B------:R-:W-:Y:S01]  /*8900*/  LOP3.LUT R125, R162, UR4, R111, 0x96, !PT ;  /* 0x00000004a27d7c12 */ /* 0x000fe2000f8e966f */
[----:B------:R-:W-:Y:S01]  /*8910*/  IMAD.MOV.U32 R108, RZ, RZ, R110 ;  /* 0x000000ffff6c7224 */ /* 0x000fe200078e006e */
[----:B------:R-:W1:Y:S01]  /*8920*/  MUFU.EX2 R194, R194 ;  /* 0x000000c200c27308 */ /* 0x000e620000000800 */
[-C--:B------:R-:W-:Y:S01]  /*8930*/  FMUL.FTZ R96, R144, R180.reuse ;  /* 0x000000b490607220 */ /* 0x080fe20000410000 */
[-C--:B------:R-:W-:Y:S01]  /*8940*/  FMUL.FTZ R97, R145, R180.reuse ;  /* 0x000000b491617220 */ /* 0x080fe20000410000 */
[-C--:B------:R-:W-:Y:S01]  /*8950*/  FMUL.FTZ R98, R146, R179.reuse ;  /* 0x000000b392627220 */ /* 0x080fe20000410000 */
[-C--:B------:R-:W-:Y:S01]  /*8960*/  FMUL.FTZ R99, R147, R179.reuse ;  /* 0x000000b393637220 */ /* 0x080fe20000410000 */
[C---:B------:R-:W-:Y:S01]  /*8970*/  HMMA.16816.F32.BF16 R12, R104.reuse, R14, R80 ;  /* 0x0000000e680c723c */ /* 0x040fe20000041850 */
[-C--:B------:R-:W-:Y:S01]  /*8980*/  FMUL.FTZ R81, R101, R180.reuse ;  /* 0x000000b465517220 */ /* 0x080fe20000410000 */
[----:B------:R-:W-:Y:S01]  /*8990*/  PRMT R101, R110, 0x7771, RZ ;  /* 0x000077716e657816 */ /* 0x000fe200000000ff */
[-C--:B------:R-:W-:Y:S01]  /*89a0*/  FMUL.FTZ R112, R112, R180.reuse ;  /* 0x000000b470707220 */ /* 0x080fe20000410000 */
[----:B------:R-:W-:Y:S01]  /*89b0*/  LOP3.LUT R108, R108, 0xff, RZ, 0xc0, !PT ;  /* 0x000000ff6c6c7812 */ /* 0x000fe200078ec0ff */
        /* <DEDUP_REMOVED lines=12> */
[C---:B------:R-:W-:Y:S01]  /*8a80*/  LOP3.LUT R129, R125.reuse, 0xffff, RZ, 0xc0, !PT ;  /* 0x0000ffff7d817812 */ /* 0x040fe200078ec0ff */
[----:B------:R-:W-:Y:S01]  /*8a90*/  IMAD.MOV.U32 R150, RZ, RZ, R120 ;  /* 0x000000ffff967224 */ /* 0x000fe200078e0078 */
[C---:B------:R-:W-:Y:S01]  /*8aa0*/  LOP3.LUT R102, R125.reuse, 0xff, RZ, 0xc0, !PT ;  /* 0x000000ff7d667812 */ /* 0x040fe200078ec0ff */
[----:B------:R-:W-:Y:S01]  /*8ab0*/  IMAD.MOV.U32 R151, RZ, RZ, R121 ;  /* 0x000000ffff977224 */ /* 0x000fe200078e0079 */
[----:B------:R-:W-:Y:S01]  /*8ac0*/  SHF.R.U32.HI R129, RZ, 0x8, R129 ;  /* 0x00000008ff817819 */ /* 0x000fe20000011681 */
[----:B------:R-:W-:Y:S01]  /*8ad0*/  IMAD.MOV.U32 R148, RZ, RZ, R122 ;  /* 0x000000ffff947224 */ /* 0x000fe200078e007a */
[----:B------:R-:W-:Y:S01]  /*8ae0*/  PRMT R101, R108, 0x5410, R101 ;  /* 0x000054106c657816 */ /* 0x000fe20000000065 */
[C---:B------:R-:W-:Y:S01]  /*8af0*/  HMMA.16816.F32.BF16 R96, R104.reuse, R92, R96 ;  /* 0x0000005c6860723c */ /* 0x040fe20000041860 */
[C---:B------:R-:W-:Y:S01]  /*8b00*/  PRMT R103, R110.reuse, 0x7773, RZ ;  /* 0x000077736e677816 */ /* 0x040fe200000000ff */
[----:B------:R-:W-:Y:S01]  /*8b10*/  IMAD.MOV.U32 R149, RZ, RZ, R123 ;  /* 0x000000ffff957224 */ /* 0x000fe200078e007b */
[----:B------:R-:W-:Y:S01]  /*8b20*/  PRMT R100, R110, 0x7772, RZ ;  /* 0x000077726e647816 */ /* 0x000fe200000000ff */
[----:B------:R-:W-:Y:S01]  /*8b30*/  IMAD.MOV.U32 R162, RZ, RZ, R160 ;  /* 0x000000ffffa27224 */ /* 0x000fe200078e00a0 */
[----:B------:R-:W-:Y:S01]  /*8b40*/  PRMT R92, R125, 0x7632, R92 ;  /* 0x000076327d5c7816 */ /* 0x000fe2000000005c */
[----:B------:R-:W2:Y:S01]  /*8b50*/  LDSM.16.MT88.4 R120, [R2+0x9400] ;  /* 0x009400000278783b */ /* 0x000ea20000004200 */
[----:B------:R-:W-:Y:S01]  /*8b60*/  PRMT R129, R102, 0x5410, R129 ;  /* 0x0000541066817816 */ /* 0x000fe20000000081 */
[----:B------:R-:W-:Y:S01]  /*8b70*/  FFMA.FTZ R102, R127, UR16, -R223 ;  /* 0x000000107f667c23 */ /* 0x000fe200080108df */
[----:B------:R-:W-:Y:S01]  /*8b80*/  PRMT R100, R100, 0x5410, R103 ;  /* 0x0000541064647816 */ /* 0x000fe20000000067 */
[----:B------:R-:W-:Y:S01]  /*8b90*/  HMMA.16816.F32.BF16 R80, R104, R32, R80 ;  /* 0x000000206850723c */ /* 0x000fe20000041850 */
[----:B------:R-:W-:Y:S01]  /*8ba0*/  SHF.R.U32.HI R125, RZ, 0x18, R125 ;  /* 0x00000018ff7d7819 */ /* 0x000fe2000001167d */
[----:B------:R-:W3:Y:S01]  /*8bb0*/  LDSM.16.MT88.4 R116, [R211+0x400] ;  /* 0x00040000d374783b */ /* 0x000ee20000004200 */
[----:B------:R-:W-:-:S02]  /*8bc0*/  LOP3.LUT R92, R92, 0xff, RZ, 0xc0, !PT ;  /* 0x000000ff5c5c7812 */ /* 0x000fc400078ec0ff */
[----:B------:R-:W-:Y:S01]  /*8bd0*/  HSET2.LE.AND R101, R101, R210, PT ;  /* 0x000000d265657233 */ /* 0x000fe20003803000 */
[----:B------:R-:W-:Y:S01]  /*8be0*/  LDSM.16.MT88.4 R108, [R211+0x1400] ;  /* 0x00140000d36c783b */ /* 0x000fe20000004200 */
[----:B------:R-:W-:Y:S02]  /*8bf0*/  MOV R160, R126 ;  /* 0x0000007e00a07202 */ /* 0x000fe40000000f00 */
[----:B-1----:R-:W-:Y:S01]  /*8c00*/  F2FP.BF16.F32.PACK_AB R126, R194, R195 ;  /* 0x000000c3c27e723e */ /* 0x002fe200000010ff */
[----:B------:R-:W-:Y:S01]  /*8c10*/  HMMA.16816.F32.BF16 R32, R104, R34, R112 ;  /* 0x000000226820723c */ /* 0x000fe20000041870 */
[----:B------:R-:W-:Y:S01]  /*8c20*/  PRMT R125, R92, 0x5410, R125 ;  /* 0x000054105c7d7816 */ /* 0x000fe2000000007d */
[----:B------:R1:W-:Y:S01]  /*8c30*/  MUFU.EX2 R245, R102 ;  /* 0x0000006600f57308 */ /* 0x0003e20000000800 */
[----:B------:R-:W-:Y:S01]  /*8c40*/  LOP3.LUT R127, R100, 0xff00ff, RZ, 0xc0, !PT ;  /* 0x00ff00ff647f7812 */ /* 0x000fe200078ec0ff */
[----:B------:R-:W4:Y:S01]  /*8c50*/  LDSM.16.MT88.4 R112, [R2+0xa400] ;  /* 0x00a400000270783b */ /* 0x000f220000004200 */
[----:B------:R-:W-:-:S03]  /*8c60*/  LOP3.LUT R126, R126, R101, RZ, 0xc0, !PT ;  /* 0x000000657e7e7212 */ /* 0x000fc600078ec0ff */
[----:B------:R-:W-:Y:S01]  /*8c70*/  HMMA.16816.F32.BF16 R92, R104, R94, R132 ;  /* 0x0000005e685c723c */ /* 0x000fe20000041884 */
[----:B------:R-:W4:Y:S01]  /*8c80*/  LDSM.16.MT88.4 R104, [R2+0xb400] ;  /* 0x00b400000268783b */ /* 0x000f220000004200 */
[--C-:B------:R-:W-:Y:S01]  /*8c90*/  FFMA.FTZ R197, R199, UR16, -R217.reuse ;  /* 0x00000010c7c57c23 */ /* 0x100fe200080108d9 */
[----:B------:R-:W-:Y:S01]  /*8ca0*/  VIADD R249, R249, 0x1 ;  /* 0x00000001f9f97836 */ /* 0x000fe20000000000 */
[----:B------:R-:W-:Y:S01]  /*8cb0*/  UIADD3 UR17, UPT, UPT, UR27, -0x4498517b, URZ ;  /* 0xbb67ae851b117890 */ /* 0x000fe2000fffe0ff */
[----:B------:R2:W5:Y:S04]  /*8cc0*/  LDL.LU.64 R226, [R1+0x10] ;  /* 0x0000100001e27983 */ /* 0x0005680000300a00 */
[----:B-1----:R-:W1:Y:S01]  /*8cd0*/  LDSM.16.MT88.4 R100, [R211+0x2400] ;  /* 0x00240000d364783b */ /* 0x002e620000004200 */
[----:B------:R-:W-:Y:S01]  /*8ce0*/  FFMA.FTZ R199, R239, UR16, -R217 ;  /* 0x00000010efc77c23 */ /* 0x000fe200080108d9 */
[----:B------:R-:W-:Y:S04]  /*8cf0*/  MUFU.EX2 R198, R198 ;  /* 0x000000c600c67308 */ /* 0x000fe80000000800 */
[----:B------:R-:W3:Y:S04]  /*8d00*/  MUFU.EX2 R197, R197 ;  /* 0x000000c500c57308 */ /* 0x000ee80000000800 */
[----:B------:R-:W2:Y:S01]  /*8d10*/  MUFU.EX2 R196, R196 ;  /* 0x000000c400c47308 */ /* 0x000ea20000000800 */
[----:B------:R-:W-:Y:S01]  /*8d20*/  IMAD.MOV.U32 R163, RZ, RZ, R161 ;  /* 0x000000ffffa37224 */ /* 0x000fe200078e00a1 */
[--C-:B------:R-:W-:Y:S01]  /*8d30*/  HSET2.LE.AND R127, R127, R210.reuse, PT ;  /* 0x000000d27f7f7233 */ /* 0x100fe20003803000 */
[----:B------:R1:W5:Y:S01]  /*8d40*/  LDL.LU.64 R220, [R1+0x8] ;  /* 0x0000080001dc7983 */ /* 0x0003620000300a00 */
[----:B------:R2:W-:Y:S04]  /*8d50*/  MUFU.EX2 R239, R251 ;  /* 0x000000fb00ef7308 */ /* 0x0005e80000000800 */
[----:B------:R-:W4:Y:S01]  /*8d60*/  MUFU.EX2 R199, R199 ;  /* 0x000000c700c77308 */ /* 0x000f220000000800 */
[----:B------:R-:W-:Y:S01]  /*8d70*/  IMAD.MOV.U32 R161, RZ, RZ, R124 ;  /* 0x000000ffffa17224 */ /* 0x000fe200078e007c */
[----:B---3--:R-:W-:Y:S01]  /*8d80*/  F2FP.BF16.F32.PACK_AB R124, R197, R198 ;  /* 0x000000c6c57c723e */ /* 0x008fe200000010ff */
[----:B------:R3:W5:Y:S01]  /*8d90*/  LDL.LU.64 R184, [R1] ;  /* 0x0000000001b87983 */ /* 0x0007620000300a00 */
[--C-:B------:R-:W-:Y:S01]  /*8da0*/  HSET2.LE.AND R125, R125, R210.reuse, PT ;  /* 0x000000d27d7d7233 */ /* 0x100fe20003803000 */
[----:B------:R-:W-:Y:S01]  /*8db0*/  MUFU.EX2 R163, R140 ;  /* 0x0000008c00a37308 */ /* 0x000fe20000000800 */
[----:B------:R-:W-:Y:S01]  /*8dc0*/  LOP3.LUT R127, R124, R127, RZ, 0xc0, !PT ;  /* 0x0000007f7c7f7212 */ /* 0x000fe200078ec0ff */
[--C-:B------:R-:W-:Y:S01]  /*8dd0*/  FFMA.FTZ R250, R250, UR16, -R223.reuse ;  /* 0x00000010fafa7c23 */ /* 0x100fe200080108df */
[----:B------:R-:W-:Y:S01]  /*8de0*/  HSET2.LE.AND R124, R129, R210, PT ;  /* 0x000000d2817c7233 */ /* 0x000fe20003803000 */
[----:B------:R-:W-:Y:S01]  /*8df0*/  FFMA.FTZ R235, R235, UR16, -R223 ;  /* 0x00000010ebeb7c23 */ /* 0x000fe200080108df */
[----:B--2---:R-:W-:Y:S01]  /*8e00*/  F2FP.BF16.F32.PACK_AB R129, R245, R196 ;  /* 0x000000c4f581723e */ /* 0x004fe200000010ff */
[----:B------:R-:W-:Y:S01]  /*8e10*/  FFMA.FTZ R251, R159, UR16, -R187 ;  /* 0x000000109ffb7c23 */ /* 0x000fe200080108bb */
[----:B------:R-:W-:Y:S01]  /*8e20*/  LOP3.LUT R148, R246, UR17, R241, 0x96, !PT ;  /* 0x00000011f6947c12 */ /* 0x000fe2000f8e96f1 */
[----:B------:R-:W-:Y:S01]  /*8e30*/  MUFU.EX2 R250, R250 ;  /* 0x000000fa00fa7308 */ /* 0x000fe20000000800 */
[----:B----4-:R-:W-:Y:S01]  /*8e40*/  F2FP.BF16.F32.PACK_AB R128, R199, R239 ;  /* 0x000000efc780723e */ /* 0x010fe200000010ff */
[----:B------:R-:W-:Y:S01]  /*8e50*/  FFMA.FTZ R232, R232, UR16, -R217 ;  /* 0x00000010e8e87c23 */ /* 0x000fe200080108d9 */
[----:B------:R-:W-:Y:S01]  /*8e60*/  LOP3.LUT R124, R129, R124, RZ, 0xc0, !PT ;  /* 0x0000007c817c7212 */ /* 0x000fe200078ec0ff */
[----:B------:R-:W-:Y:S01]  /*8e70*/  MUFU.EX2 R251, R251 ;  /* 0x000000fb00fb7308 */ /* 0x000fe20000000800 */
[----:B------:R-:W-:Y:S01]  /*8e80*/  LOP3.LUT R125, R128, R125, RZ, 0xc0, !PT ;  /* 0x0000007d807d7212 */ /* 0x000fe200078ec0ff */
[----:B------:R-:W-:Y:S01]  /*8e90*/  FFMA.FTZ R252, R252, UR16, -R223 ;  /* 0x00000010fcfc7c23 */ /* 0x000fe200080108df */
[----:B------:R-:W-:Y:S01]  /*8ea0*/  LOP3.LUT R128, R150, UR9, R149, 0x96, !PT ;  /* 0x0000000996807c12 */ /* 0x000fe2000f8e9695 */
[----:B------:R-:W-:Y:S01]  /*8eb0*/  IMAD.WIDE.U32 R148, R148, -0x326172a9, RZ ;  /* 0xcd9e8d5794947825 */ /* 0x000fe200078e00ff */
[----:B------:R-:W-:Y:S01]  /*8ec0*/  LOP3.LUT R150, R249, UR27, R247, 0x96, !PT ;  /* 0x0000001bf9967c12 */ /* 0x000fe2000f8e96f7 */
[----:B------:R-:W2:Y:S02]  /*8ed0*/  MUFU.EX2 R235, R235 ;  /* 0x000000eb00eb7308 */ /* 0x000ea40000000800 */
[----:B------:R-:W-:Y:S01]  /*8ee0*/  FFMA.FTZ R249, R248, UR16, -R223 ;  /* 0x00000010f8f97c23 */ /* 0x000fe200080108df */
[----:B------:R-:W-:Y:S01]  /*8ef0*/  IMAD.WIDE.U32 R128, R128, -0x2daee0ad, RZ ;  /* 0xd2511f5380807825 */ /* 0x000fe200078e00ff */
[----:B------:R-:W-:Y:S03]  /*8f00*/  HMMA.16816.F32.BF16 R16, R124, R120, R16 ;  /* 0x000000787c10723c */ /* 0x000fe60000041810 */
[----:B------:R-:W-:Y:S01]  /*8f10*/  FFMA.FTZ R248, R234, UR16, -R217 ;  /* 0x00000010eaf87c23 */ /* 0x000fe200080108d9 */
[----:B------:R-:W-:Y:S01]  /*8f20*/  MUFU.EX2 R232, R232 ;  /* 0x000000e800e87308 */ /* 0x000fe20000000800 */
[----:B------:R-:W-:-:S02]  /*8f30*/  IMAD.MOV.U32 R130, RZ, RZ, R128 ;  /* 0x000000ffff827224 */ /* 0x000fc400078e0080 */
[--C-:B------:R-:W-:Y:S01]  /*8f40*/  FFMA.FTZ R152, R152, UR16, -R187.reuse ;  /* 0x0000001098987c23 */ /* 0x100fe200080108bb */
[----:B------:R-:W-:Y:S01]  /*8f50*/  IMAD.WIDE.U32 R150, R150, -0x326172a9, RZ ;  /* 0xcd9e8d5796967825 */ /* 0x000fe200078e00ff */
[----:B------:R-:W-:Y:S03]  /*8f60*/  MUFU.EX2 R249, R249 ;  /* 0x000000f900f97308 */ /* 0x000fe60000000800 */
[--C-:B------:R-:W-:Y:S01]  /*8f70*/  FFMA.FTZ R137, R137, UR16, -R192.reuse ;  /* 0x0000001089897c23 */ /* 0x100fe200080108c0 */
[C---:B------:R-:W-:Y:S01]  /*8f80*/  HMMA.16816.F32.BF16 R20, R124.reuse, R122, R20 ;  /* 0x0000007a7c14723c */ /* 0x040fe20000041814 */
[----:B------:R-:W-:Y:S01]  /*8f90*/  LOP3.LUT R130, R130, 0xff, RZ, 0xc0, !PT ;  /* 0x000000ff82827812 */ /* 0x000fe200078ec0ff */
[----:B------:R-:W-:Y:S01]  /*8fa0*/  MUFU.EX2 R248, R248 ;  /* 0x000000f800f87308 */ /* 0x000fe20000000800 */
[----:B--2---:R-:W-:Y:S01]  /*8fb0*/  F2FP.BF16.F32.PACK_AB R132, R235, R250 ;  /* 0x000000faeb84723e */ /* 0x004fe200000010ff */
[--C-:B------:R-:W-:Y:S01]  /*8fc0*/  FFMA.FTZ R154, R154, UR16, -R187.reuse ;  /* 0x000000109a9a7c23 */ /* 0x100fe200080108bb */
[--C-:B------:R-:W-:Y:S01]  /*8fd0*/  FFMA.FTZ R153, R153, UR16, -R192.reuse ;  /* 0x0000001099997c23 */ /* 0x100fe200080108c0 */
[----:B------:R-:W-:Y:S01]  /*8fe0*/  FFMA.FTZ R139, R139, UR16, -R192 ;  /* 0x000000108b8b7c23 */ /* 0x000fe200080108c0 */
[--C-:B------:R-:W-:Y:S01]  /*8ff0*/  FFMA.FTZ R136, R136, UR16, -R187.reuse ;  /* 0x0000001088887c23 */ /* 0x100fe200080108bb */
[C---:B------:R-:W-:Y:S01]  /*9000*/  HMMA.16816.F32.BF16 R28, R124.reuse, R116, R28 ;  /* 0x000000747c1c723c */ /* 0x040fe2000004181c */
[----:B------:R-:W-:Y:S01]  /*9010*/  FFMA.FTZ R138, R138, UR16, -R187 ;  /* 0x000000108a8a7c23 */ /* 0x000fe200080108bb */
[----:B------:R-:W-:Y:S01]  /*9020*/  MUFU.EX2 R154, R154 ;  /* 0x0000009a009a7308 */ /* 0x000fe20000000800 */
[--C-:B------:R-:W-:Y:S01]  /*9030*/  FFMA.FTZ R213, R213, UR16, -R223.reuse ;  /* 0x00000010d5d57c23 */ /* 0x100fe200080108df */
[----:B------:R-:W-:Y:S01]  /*9040*/  FFMA.FTZ R214, R214, UR16, -R223 ;  /* 0x00000010d6d67c23 */ /* 0x000fe200080108df */
[--C-:B------:R-:W-:Y:S01]  /*9050*/  FFMA.FTZ R218, R218, UR16, -R217.reuse ;  /* 0x00000010dada7c23 */ /* 0x100fe200080108d9 */
[----:B------:R-:W-:Y:S01]  /*9060*/  FFMA.FTZ R216, R216, UR16, -R217 ;  /* 0x00000010d8d87c23 */ /* 0x000fe200080108d9 */
[----:B------:R-:W-:Y:S01]  /*9070*/  FFMA.FTZ R237, R237, R180, R178 ;  /* 0x000000b4eded7223 */ /* 0x000fe200000100b2 */
[C---:B------:R-:W-:Y:S01]  /*9080*/  HMMA.16816.F32.BF16 R40, R124.reuse, R118, R40 ;  /* 0x000000767c28723c */ /* 0x040fe20000041828 */
[----:B------:R-:W-:Y:S01]  /*9090*/  MUFU.EX2 R213, R213 ;  /* 0x000000d500d57308 */ /* 0x000fe20000000800 */
[----:B------:R-:W-:Y:S01]  /*90a0*/  FFMA.FTZ R244, R244, R179, R177 ;  /* 0x000000b3f4f47223 */ /* 0x000fe200000100b1 */
[----:B------:R-:W-:Y:S01]  /*90b0*/  FFMA.FTZ R202, R233, R209, R202 ;  /* 0x000000d1e9ca7223 */ /* 0x000fe200000100ca */
[----:B------:R-:W-:Y:S01]  /*90c0*/  FFMA.FTZ R206, R231, R208, R206 ;  /* 0x000000d0e7ce7223 */ /* 0x000fe200000100ce */
[----:B------:R-:W-:Y:S01]  /*90d0*/  MUFU.EX2 R214, R214 ;  /* 0x000000d600d67308 */ /* 0x000fe20000000800 */
        /* <DEDUP_REMOVED lines=11> */
[----:B------:R-:W-:Y:S01]  /*9190*/  FADD.FTZ R205, R205, R206 ;  /* 0x000000cecdcd7221 */ /* 0x000fe20000010000 */
[--C-:B------:R-:W-:Y:S01]  /*91a0*/  FFMA.FTZ R190, R190, UR16, -R192.reuse ;  /* 0x00000010bebe7c23 */ /* 0x100fe200080108c0 */
[----:B------:R-:W-:Y:S01]  /*91b0*/  FFMA.FTZ R189, R189, UR16, -R192 ;  /* 0x00000010bdbd7c23 */ /* 0x000fe200080108c0 */
[----:B------:R-:W-:Y:S01]  /*91c0*/  FADD.FTZ R173, R174, R173 ;  /* 0x000000adaead7221 */ /* 0x000fe20000010000 */
[----:B------:R-:W-:Y:S01]  /*91d0*/  FADD.FTZ R168, R167, R168 ;  /* 0x000000a8a7a87221 */ /* 0x000fe20000010000 */
[----:B------:R-:W-:Y:S01]  /*91e0*/  FADD.FTZ R201, R200, R201 ;  /* 0x000000c9c8c97221 */ /* 0x000fe20000010000 */
[----:B------:R-:W-:Y:S01]  /*91f0*/  FADD.FTZ R166, R166, R205 ;  /* 0x000000cda6a67221 */ /* 0x000fe20000010000 */
[----:B------:R-:W-:Y:S01]  /*9200*/  HMMA.16816.F32.BF16 R52, R124, R108, R52 ;  /* 0x0000006c7c34723c */ /* 0x000fe20000041834 */
[----:B------:R-:W-:-:S02]  /*9210*/  IMAD.MOV.U32 R165, RZ, RZ, R203 ;  /* 0x000000ffffa57224 */ /* 0x000fc400078e00cb */
[----:B------:R-:W-:Y:S01]  /*9220*/  FADD.FTZ R196, R196, R201 ;  /* 0x000000c9c4c47221 */ /* 0x000fe20000010000 */
[----:B------:R-:W-:Y:S01]  /*9230*/  FADD.FTZ R166, R239, R166 ;  /* 0x000000a6efa67221 */ /* 0x000fe20000010000 */
[----:B------:R-:W-:Y:S02]  /*9240*/  IMAD.MOV.U32 R167, RZ, RZ, R164 ;  /* 0x000000ffffa77224 */ /* 0x000fe400078e00a4 */
[----:B------:R-:W-:Y:S01]  /*9250*/  FADD.FTZ R196, R245, R196 ;  /* 0x000000c4f5c47221 */ /* 0x000fe20000010000 */
[----:B------:R-:W-:Y:S01]  /*9260*/  FADD.FTZ R199, R199, R166 ;  /* 0x000000a6c7c77221 */ /* 0x000fe20000010000 */
[----:B------:R-:W-:Y:S01]  /*9270*/  HMMA.16816.F32.BF16 R56, R124, R110, R56 ;  /* 0x0000006e7c38723c */ /* 0x000fe20000041838 */
[----:B------:R-:W-:Y:S02]  /*9280*/  IMAD.MOV.U32 R166, RZ, RZ, R204 ;  /* 0x000000ffffa67224 */ /* 0x000fe400078e00cc */
[----:B------:R-:W-:Y:S01]  /*9290*/  FADD.FTZ R195, R195, R196 ;  /* 0x000000c4c3c37221 */ /* 0x000fe20000010000 */
[----:B------:R-:W-:-:S03]  /*92a0*/  FADD.FTZ R198, R198, R199 ;  /* 0x000000c7c6c67221 */ /* 0x000fc60000010000 */
[----:B------:R-:W-:Y:S01]  /*92b0*/  FADD.FTZ R195, R194, R195 ;  /* 0x000000c3c2c37221 */ /* 0x000fe20000010000 */
[----:B------:R-:W-:Y:S01]  /*92c0*/  FADD.FTZ R197, R197, R198 ;  /* 0x000000c6c5c57221 */ /* 0x000fe20000010000 */
[----:B------:R-:W-:Y:S02]  /*92d0*/  HMMA.16816.F32.BF16 R72, R124, R104, R72 ;  /* 0x000000687c48723c */ /* 0x000fe40000041848 */
[----:B------:R-:W-:-:S04]  /*92e0*/  FADD.FTZ R250, R250, R195 ;  /* 0x000000c3fafa7221 */ /* 0x000fc80000010000 */
[----:B------:R-:W-:Y:S02]  /*92f0*/  FADD.FTZ R250, R235, R250 ;  /* 0x000000faebfa7221 */ /* 0x000fe40000010000 */
[C---:B------:R-:W-:Y:S08]  /*9300*/  HMMA.16816.F32.BF16 R88, R124.reuse, R106, R88 ;  /* 0x0000006a7c58723c */ /* 0x040ff00000041858 */
[C---:B-1----:R-:W-:Y:S08]  /*9310*/  HMMA.16816.F32.BF16 R76, R124.reuse, R100, R76 ;  /* 0x000000647c4c723c */ /* 0x042ff0000004184c */
[----:B------:R-:W-:Y:S01]  /*9320*/  HMMA.16816.F32.BF16 R8, R124, R102, R8 ;  /* 0x000000667c08723c */ /* 0x000fe20000041808 */
[----:B------:R-:W-:-:S02]  /*9330*/  LOP3.LUT R125, R162, UR4, R129, 0x96, !PT ;  /* 0x00000004a27d7c12 */ /* 0x000fc4000f8e9681 */
[C---:B------:R-:W-:Y:S01]  /*9340*/  PRMT R129, R128.reuse, 0x7773, RZ ;  /* 0x0000777380817816 */ /* 0x040fe200000000ff */
[----:B------:R-:W-:Y:S01]  /*9350*/  MUFU.EX2 R162, R143 ;  /* 0x0000008f00a27308 */ /* 0x000fe20000000800 */
[C---:B------:R-:W-:Y:S02]  /*9360*/  PRMT R124, R128.reuse, 0x7772, RZ ;  /* 0x00007772807c7816 */ /* 0x040fe400000000ff */
[C---:B------:R-:W-:Y:S01]  /*9370*/  PRMT R126, R125.reuse, 0x7632, R126 ;  /* 0x000076327d7e7816 */ /* 0x040fe2000000007e */
[----:B------:R-:W1:Y:S01]  /*9380*/  MUFU.EX2 R143, R158 ;  /* 0x0000009e008f7308 */ /* 0x000e620000000800 */
[----:B------:R-:W-:Y:S02]  /*9390*/  PRMT R127, R128, 0x7771, RZ ;  /* 0x00007771807f7816 */ /* 0x000fe400000000ff */
[----:B------:R-:W-:Y:S01]  /*93a0*/  PRMT R124, R124, 0x5410, R129 ;  /* 0x000054107c7c7816 */ /* 0x000fe20000000081 */
[----:B------:R-:W-:Y:S01]  /*93b0*/  MUFU.EX2 R158, R141 ;  /* 0x0000008d009e7308 */ /* 0x000fe20000000800 */
[----:B------:R-:W-:-:S02]  /*93c0*/  LOP3.LUT R129, R125, 0xffff, RZ, 0xc0, !PT ;  /* 0x0000ffff7d817812 */ /* 0x000fc400078ec0ff */
[----:B------:R-:W-:Y:S02]  /*93d0*/  LOP3.LUT R128, R125, 0xff, RZ, 0xc0, !PT ;  /* 0x000000ff7d807812 */ /* 0x000fe400078ec0ff */
[----:B------:R-:W-:Y:S02]  /*93e0*/  LOP3.LUT R126, R126, 0xff, RZ, 0xc0, !PT ;  /* 0x000000ff7e7e7812 */ /* 0x000fe400078ec0ff */
[----:B------:R-:W-:Y:S02]  /*93f0*/  SHF.R.U32.HI R125, RZ, 0x18, R125 ;  /* 0x00000018ff7d7819 */ /* 0x000fe4000001167d */
[----:B------:R-:W-:Y:S01]  /*9400*/  PRMT R127, R130, 0x5410, R127 ;  /* 0x00005410827f7816 */ /* 0x000fe2000000007f */
[----:B------:R-:W-:Y:S01]  /*9410*/  FFMA.FTZ R130, R161, UR16, -R192 ;  /* 0x00000010a1827c23 */ /* 0x000fe200080108c0 */
[----:B------:R-:W-:Y:S01]  /*9420*/  SHF.R.U32.HI R129, RZ, 0x8, R129 ;  /* 0x00000008ff817819 */ /* 0x000fe20000011681 */
[----:B------:R-:W-:Y:S01]  /*9430*/  MUFU.EX2 R161, R142 ;  /* 0x0000008e00a17308 */ /* 0x000fe20000000800 */
[----:B------:R-:W-:-:S02]  /*9440*/  PRMT R125, R126, 0x5410, R125 ;  /* 0x000054107e7d7816 */ /* 0x000fc4000000007d */
[----:B------:R-:W-:Y:S01]  /*9450*/  PRMT R129, R128, 0x5410, R129 ;  /* 0x0000541080817816 */ /* 0x000fe20000000081 */
[----:B------:R-:W2:Y:S01]  /*9460*/  MUFU.EX2 R126, R130 ;  /* 0x00000082007e7308 */ /* 0x000ea20000000800 */
[----:B------:R-:W-:Y:S01]  /*9470*/  FFMA.FTZ R128, R160, UR16, -R192 ;  /* 0x00000010a0807c23 */ /* 0x000fe200080108c0 */
[----:B------:R-:W-:Y:S02]  /*9480*/  LOP3.LUT R131, R124, 0xff00ff, RZ, 0xc0, !PT ;  /* 0x00ff00ff7c837812 */ /* 0x000fe400078ec0ff */
[----:B-1----:R-:W-:Y:S01]  /*9490*/  F2FP.BF16.F32.PACK_AB R124, R251, R143 ;  /* 0x0000008ffb7c723e */ /* 0x002fe200000010ff */
[----:B------:R-:W1:Y:S01]  /*94a0*/  MUFU.EX2 R160, R128 ;  /* 0x0000008000a07308 */ /* 0x000e620000000800 */
[--C-:B------:R-:W-:Y:S01]  /*94b0*/  HSET2.LE.AND R125, R125, R210.reuse, PT ;  /* 0x000000d27d7d7233 */ /* 0x100fe20003803000 */
[----:B--2---:R-:W-:Y:S01]  /*94c0*/  IMAD.MOV.U32 R159, RZ, RZ, R126 ;  /* 0x000000ffff9f7224 */ /* 0x004fe200078e007e */
[----:B------:R-:W-:-:S04]  /*94d0*/  HSET2.LE.AND R126, R127, R210, PT ;  /* 0x000000d27f7e7233 */ /* 0x000fc80003803000 */
[----:B-1----:R-:W-:Y:S02]  /*94e0*/  F2FP.BF16.F32.PACK_AB R127, R160, R159 ;  /* 0x0000009fa07f723e */ /* 0x002fe400000010ff */
[----:B------:R-:W-:Y:S02]  /*94f0*/  F2FP.BF16.F32.PACK_AB R128, R161, R163 ;  /* 0x000000a3a180723e */ /* 0x000fe400000010ff */
[----:B------:R-:W-:Y:S02]  /*9500*/  LOP3.LUT R126, R127, R126, RZ, 0xc0, !PT ;  /* 0x0000007e7f7e7212 */ /* 0x000fe400078ec0ff */
[----:B------:R-:W-:Y:S02]  /*9510*/  HSET2.LE.AND R127, R131, R210, PT ;  /* 0x000000d2837f7233 */ /* 0x000fe40003803000 */
[----:B------:R-:W-:-:S03]  /*9520*/  LOP3.LUT R125, R128, R125, RZ, 0xc0, !PT ;  /* 0x0000007d807d7212 */ /* 0x000fc600078ec0ff */
[----:B------:R-:W-:Y:S02]  /*9530*/  LOP3.LUT R127, R124, R127, RZ, 0xc0, !PT ;  /* 0x0000007f7c7f7212 */ /* 0x000fe400078ec0ff */
[----:B------:R-:W-:Y:S02]  /*9540*/  HSET2.LE.AND R124, R129, R210, PT ;  /* 0x000000d2817c7233 */ /* 0x000fe40003803000 */
[----:B------:R-:W-:-:S04]  /*9550*/  F2FP.BF16.F32.PACK_AB R129, R158, R162 ;  /* 0x000000a29e81723e */ /* 0x000fc800000010ff */
[----:B------:R-:W-:Y:S02]  /*9560*/  LOP3.LUT R124, R129, R124, RZ, 0xc0, !PT ;  /* 0x0000007c817c7212 */ /* 0x000fe400078ec0ff */
[----:B------:R-:W1:Y:S05]  /*9570*/  LDSM.16.MT88.4 R128, [R2+0x9800] ;  /* 0x009800000280783b */ /* 0x000e6a0000004200 */
[----:B------:R-:W-:Y:S01]  /*9580*/  HMMA.16816.F32.BF16 R64, R124, R116, R64 ;  /* 0x000000747c40723c */ /* 0x000fe20000041840 */
[----:B------:R-:W-:Y:S02]  /*9590*/  LOP3.LUT R117, R170, UR7, R151, 0x96, !PT ;  /* 0x00000007aa757c12 */ /* 0x000fe4000f8e9697 */
[----:B------:R-:W-:-:S02]  /*95a0*/  LOP3.LUT R116, R150, UR6, R149, 0x96, !PT ;  /* 0x0000000696747c12 */ /* 0x000fc4000f8e9695 */
        /* <DEDUP_REMOVED lines=21> */
[C---:B------:R-:W-:Y:S01]  /*9700*/  HMMA.16816.F32.BF16 R44, R124.reuse, R106, R44 ;  /* 0x0000006a7c2c723c */ /* 0x040fe2000004182c */
[----:B------:R-:W-:Y:S01]  /*9710*/  PRMT R105, R110, 0x7773, RZ ;  /* 0x000077736e697816 */ /* 0x000fe200000000ff */
[----:B------:R-:W-:Y:S01]  /*9720*/  IMAD.WIDE.U32 R144, R144, -0x2daee0ad, RZ ;  /* 0xd2511f5390907825 */ /* 0x000fe200078e00ff */
[C---:B------:R-:W-:Y:S02]  /*9730*/  LOP3.LUT R106, R104.reuse, 0xffff, RZ, 0xc0, !PT ;  /* 0x0000ffff686a7812 */ /* 0x040fe400078ec0ff */
[----:B------:R-:W-:Y:S02]  /*9740*/  MOV R108, R110 ;  /* 0x0000006e006c7202 */ /* 0x000fe40000000f00 */
[----:B------:R-:W-:Y:S01]  /*9750*/  LOP3.LUT R107, R104, 0xff, RZ, 0xc0, !PT ;  /* 0x000000ff686b7812 */ /* 0x000fe200078ec0ff */
[----:B------:R-:W-:Y:S01]  /*9760*/  HMMA.16816.F32.BF16 R60, R124, R120, R60 ;  /* 0x000000787c3c723c */ /* 0x000fe2000004183c */
[----:B------:R-:W-:-:S02]  /*9770*/  PRMT R120, R110, 0x7772, RZ ;  /* 0x000077726e787816 */ /* 0x000fc400000000ff */
[----:B------:R-:W-:Y:S02]  /*9780*/  SHF.R.U32.HI R106, RZ, 0x8, R106 ;  /* 0x00000008ff6a7819 */ /* 0x000fe4000001166a */
[----:B------:R-:W-:Y:S02]  /*9790*/  PRMT R120, R120, 0x5410, R105 ;  /* 0x0000541078787816 */ /* 0x000fe40000000069 */
[----:B------:R-:W-:Y:S01]  /*97a0*/  LOP3.LUT R108, R108, 0xff, RZ, 0xc0, !PT ;  /* 0x000000ff6c6c7812 */ /* 0x000fe200078ec0ff */
[----:B------:R-:W-:Y:S01]  /*97b0*/  HMMA.16816.F32.BF16 R96, R124, R100, R96 ;  /* 0x000000647c60723c */ /* 0x000fe20000041860 */
[----:B------:R-:W-:Y:S02]  /*97c0*/  PRMT R105, R107, 0x5410, R106 ;  /* 0x000054106b697816 */ /* 0x000fe4000000006a */
[----:B------:R-:W-:Y:S02]  /*97d0*/  PRMT R121, R110, 0x7771, RZ ;  /* 0x000077716e797816 */ /* 0x000fe400000000ff */
[----:B------:R-:W-:-:S02]  /*97e0*/  PRMT R100, R104, 0x7632, R100 ;  /* 0x0000763268647816 */ /* 0x000fc40000000064 */
[----:B------:R-:W-:Y:S01]  /*97f0*/  SHF.R.U32.HI R133, RZ, 0x18, R104 ;  /* 0x00000018ff857819 */ /* 0x000fe20000011668 */
[----:B------:R-:W-:Y:S01]  /*9800*/  FFMA.FTZ R104, R236, UR16, -R217 ;  /* 0x00000010ec687c23 */ /* 0x000fe200080108d9 */
[----:B------:R-:W-:Y:S01]  /*9810*/  PRMT R121, R108, 0x5410, R121 ;  /* 0x000054106c797816 */ /* 0x000fe20000000079 */
[C---:B------:R-:W-:Y:S01]  /*9820*/  HMMA.16816.F32.BF16 R4, R124.reuse, R122, R4 ;  /* 0x0000007a7c04723c */ /* 0x040fe20000041804 */
[--C-:B------:R-:W-:Y:S01]  /*9830*/  HSET2.LE.AND R105, R105, R210.reuse, PT ;  /* 0x000000d269697233 */ /* 0x100fe20003803000 */
[----:B------:R-:W2:Y:S01]  /*9840*/  LDSM.16.MT88.4 R108, [R2+0xb800] ;  /* 0x00b80000026c783b */ /* 0x000ea20000004200 */
[----:B------:R-:W-:Y:S01]  /*9850*/  FFMA.FTZ R122, R238, UR16, -R217 ;  /* 0x00000010ee7a7c23 */ /* 0x000fe200080108d9 */
[----:B------:R-:W-:Y:S01]  /*9860*/  LOP3.LUT R100, R100, 0xff, RZ, 0xc0, !PT ;  /* 0x000000ff64647812 */ /* 0x000fe200078ec0ff */
[----:B------:R-:W4:Y:S01]  /*9870*/  MUFU.EX2 R238, R104 ;  /* 0x0000006800ee7308 */ /* 0x000f220000000800 */
[----:B------:R-:W-:Y:S02]  /*9880*/  LOP3.LUT R132, R132, R105, RZ, 0xc0, !PT ;  /* 0x0000006984847212 */ /* 0x000fe400078ec0ff */
[----:B------:R-:W-:Y:S01]  /*9890*/  HMMA.16816.F32.BF16 R12, R124, R118, R12 ;  /* 0x000000767c0c723c */ /* 0x000fe2000004180c */
[----:B------:R3:W1:Y:S01]  /*98a0*/  MUFU.EX2 R236, R252 ;  /* 0x000000fc00ec7308 */ /* 0x0006620000000800 */
[----:B------:R-:W-:Y:S01]  /*98b0*/  PRMT R133, R100, 0x5410, R133 ;  /* 0x0000541064857816 */ /* 0x000fe20000000085 */
[----:B------:R-:W-:Y:S01]  /*98c0*/  LDSM.16.MT88.4 R116, [R211+0x800] ;  /* 0x00080000d374783b */ /* 0x000fe20000004200 */
[----:B------:R-:W-:Y:S01]  /*98d0*/  LOP3.LUT R123, R120, 0xff00ff, RZ, 0xc0, !PT ;  /* 0x00ff00ff787b7812 */ /* 0x000fe200078ec0ff */
[----:B------:R-:W1:Y:S01]  /*98e0*/  MUFU.EX2 R234, R122 ;  /* 0x0000007a00ea7308 */ /* 0x000e620000000800 */
[----:B------:R-:W-:-:S02]  /*98f0*/  HSET2.LE.AND R121, R121, R210, PT ;  /* 0x000000d279797233 */ /* 0x000fc40003803000 */
[C---:B------:R-:W-:Y:S01]  /*9900*/  HMMA.16816.F32.BF16 R24, R124.reuse, R114, R24 ;  /* 0x000000727c18723c */ /* 0x040fe20000041818 */
[----:B------:R-:W-:Y:S01]  /*9910*/  LDSM.16.MT88.4 R112, [R211+0x1800] ;  /* 0x00180000d370783b */ /* 0x000fe20000004200 */
[--C-:B------:R-:W-:Y:S01]  /*9920*/  HSET2.LE.AND R133, R133, R210.reuse, PT ;  /* 0x000000d285857233 */ /* 0x100fe20003803000 */
[----:B----4-:R-:W-:Y:S01]  /*9930*/  FADD.FTZ R197, R238, R197 ;  /* 0x000000c5eec57221 */ /* 0x010fe20000010000 */
[----:B------:R-:W-:Y:S01]  /*9940*/  HSET2.LE.AND R123, R123, R210, PT ;  /* 0x000000d27b7b7233 */ /* 0x000fe20003803000 */
[----:B------:R-:W4:Y:S01]  /*9950*/  LDSM.16.MT88.4 R104, [R211+0x2800] ;  /* 0x00280000d368783b */ /* 0x000f220000004200 */
[----:B------:R-:W-:Y:S01]  /*9960*/  F2FP.BF16.F32.PACK_AB R120, R232, R248 ;  /* 0x000000f8e878723e */ /* 0x000fe200000010ff */
[----:B---3--:R-:W-:Y:S01]  /*9970*/  IMAD.MOV.U32 R252, RZ, RZ, R143 ;  /* 0x000000fffffc7224 */ /* 0x008fe200078e008f */
[----:B------:R-:W-:Y:S01]  /*9980*/  HMMA.16816.F32.BF16 R92, R124, R102, R92 ;  /* 0x000000667c5c723c */ /* 0x000fe2000004185c */
[----:B------:R-:W3:Y:S01]  /*9990*/  LDSM.16.MT88.4 R100, [R2+0xa800] ;  /* 0x00a800000264783b */ /* 0x000ee20000004200 */
[----:B-1----:R-:W-:Y:S01]  /*99a0*/  F2FP.BF16.F32.PACK_AB R134, R236, R249 ;  /* 0x000000f9ec86723e */ /* 0x002fe200000010ff */
[C---:B------:R-:W-:Y:S01]  /*99b0*/  FADD.FTZ R197, R234.reuse, R197 ;  /* 0x000000c5eac57221 */ /* 0x040fe20000010000 */
        /* <DEDUP_REMOVED lines=8> */
[----:B------:R-:W-:-:S05]  /*9a40*/  LOP3.LUT R146, R146, UR4, R145, 0x96, !PT ;  /* 0x0000000492927c12 */ /* 0x000fca000f8e9691 */
[C---:B------:R-:W-:Y:S08]  /*9a50*/  HMMA.16816.F32.BF16 R16, R132.reuse, R128, R16 ;  /* 0x000000808410723c */ /* 0x040ff00000041810 */
[----:B--2---:R-:W-:Y:S01]  /*9a60*/  HMMA.16816.F32.BF16 R120, R132, R108, R72 ;  /* 0x0000006c8478723c */ /* 0x004fe20000041848 */
[----:B------:R-:W-:Y:S01]  /*9a70*/  LOP3.LUT R72, R224, UR7, R151, 0x96, !PT ;  /* 0x00000007e0487c12 */ /* 0x000fe2000f8e9697 */
[----:B------:R-:W-:-:S06]  /*9a80*/  IMAD.WIDE.U32 R150, R150, -0x2daee0ad, RZ ;  /* 0xd2511f5396967825 */ /* 0x000fcc00078e00ff */
[C---:B------:R-:W-:Y:S08]  /*9a90*/  HMMA.16816.F32.BF16 R20, R132.reuse, R130, R20 ;  /* 0x000000828414723c */ /* 0x040ff00000041814 */
[----:B----4-:R-:W-:Y:S01]  /*9aa0*/  HMMA.16816.F32.BF16 R140, R132, R104, R76 ;  /* 0x00000068848c723c */ /* 0x010fe2000004184c */
[----:B------:R-:W-:-:S05]  /*9ab0*/  IMAD.WIDE.U32 R76, R72, -0x2daee0ad, RZ ;  /* 0xd2511f53484c7825 */ /* 0x000fca00078e00ff */
[----:B------:R-:W-:Y:S02]  /*9ac0*/  LOP3.LUT R72, R242, UR15, R77, 0x96, !PT ;  /* 0x0000000ff2487c12 */ /* 0x000fe4000f8e964d */
[----:B------:R-:W-:Y:S01]  /*9ad0*/  LOP3.LUT R76, R76, UR14, R151, 0x96, !PT ;  /* 0x0000000e4c4c7c12 */ /* 0x000fe2000f8e9697 */
[----:B------:R-:W-:Y:S02]  /*9ae0*/  HMMA.16816.F32.BF16 R28, R132, R116, R28 ;  /* 0x00000074841c723c */ /* 0x000fe4000004181c */
[----:B------:R-:W-:-:S04]  /*9af0*/  IMAD.WIDE.U32 R72, R72, -0x326172a9, RZ ;  /* 0xcd9e8d5748487825 */ /* 0x000fc800078e00ff */
[----:B------:R-:W-:Y:S01]  /*9b00*/  IMAD.WIDE.U32 R76, R76, -0x326172a9, RZ ;  /* 0xcd9e8d574c4c7825 */ /* 0x000fe200078e00ff */
[----:B------:R-:W-:Y:S01]  /*9b10*/  LOP3.LUT R156, R156, UR11, R73, 0x96, !PT ;  /* 0x0000000b9c9c7c12 */ /* 0x000fe2000f8e9649 */
[----:B------:R-:W-:Y:S04]  /*9b20*/  HMMA.16816.F32.BF16 R40, R132, R118, R40 ;  /* 0x000000768428723c */ /* 0x000fe80000041828 */
[----:B------:R-:W-:-:S04]  /*9b30*/  IMAD.WIDE.U32 R156, R156, -0x2daee0ad, RZ ;  /* 0xd2511f539c9c7825 */ /* 0x000fc800078e00ff */
[C---:B---3--:R-:W-:Y:S01]  /*9b40*/  HMMA.16816.F32.BF16 R36, R132.reuse, R100, R36 ;  /* 0x000000648424723c */ /* 0x048fe20000041824 */
[----:B------:R-:W-:Y:S02]  /*9b50*/  LOP3.LUT R78, R150, UR13, R157, 0x96, !PT ;  /* 0x0000000d964e7c12 */ /* 0x000fe4000f8e969d */
[----:B------:R-:W-:Y:S01]  /*9b60*/  MUFU.EX2 R157, R139 ;  /* 0x0000008b009d7308 */ /* 0x000fe20000000800 */
[----:B------:R-:W-:Y:S02]  /*9b70*/  LDSM.16.MT88.4 R148, [R2+0x9c00] ;  /* 0x009c00000294783b */ /* 0x000fe40000004200 */
[----:B------:R-:W-:Y:S02]  /*9b80*/  IMAD.WIDE.U32 R78, R78, -0x326172a9, RZ ;  /* 0xcd9e8d574e4e7825 */ /* 0x000fe400078e00ff */
[C---:B------:R-:W-:Y:S08]  /*9b90*/  HMMA.16816.F32.BF16 R48, R132.reuse, R102, R48 ;  /* 0x000000668430723c */ /* 0x040ff00000041830 */
[C---:B------:R-:W-:Y:S08]  /*9ba0*/  HMMA.16816.F32.BF16 R52, R132.reuse, R112, R52 ;  /* 0x000000708434723c */ /* 0x040ff00000041834 */
[C---:B------:R-:W-:Y:S08]  /*9bb0*/  HMMA.16816.F32.BF16 R56, R132.reuse, R114, R56 ;  /* 0x000000728438723c */ /* 0x040ff00000041838 */
[----:B------:R-:W-:Y:S01]  /*9bc0*/  HMMA.16816.F32.BF16 R124, R132, R110, R88 ;  /* 0x0000006e847c723c */ /* 0x000fe20000041858 */
[----:B------:R-:W-:-:S07]  /*9bd0*/  IMAD.MOV.U32 R89, RZ, RZ, R161 ;  /* 0x000000ffff597224 */ /* 0x000fce00078e00a1 */
[----:B------:R-:W-:Y:S01]  /*9be0*/  HMMA.16816.F32.BF16 R8, R132, R106, R8 ;  /* 0x0000006a8408723c */ /* 0x000fe20000041808 */
[----:B------:R-:W-:Y:S01]  /*9bf0*/  IMAD.MOV.U32 R135, RZ, RZ, R160 ;  /* 0x000000ffff877224 */ /* 0x000fe200078e00a0 */
[----:B------:R-:W-:-:S05]  /*9c00*/  LOP3.LUT R160, R72, UR10, R77, 0x96, !PT ;  /* 0x0000000a48a07c12 */ /* 0x000fca000f8e964d */
[----:B------:R-:W-:-:S05]  /*9c10*/  IMAD.WIDE.U32 R160, R160, -0x2daee0ad, RZ ;  /* 0xd2511f53a0a07825 */ /* 0x000fca00078e00ff */
[----:B------:R-:W-:Y:S01]  /*9c20*/  LOP3.LUT R72, R156, UR12, R161, 0x96, !PT ;  /* 0x0000000c9c487c12 */ /* 0x000fe2000f8e96a1 */
[----:B------:R-:W-:Y:S01]  /*9c30*/  UIADD3 UR12, UPT, UPT, UR24, -0x3, URZ ;  /* 0xfffffffd180c7890 */ /* 0x000fe2000fffe0ff */
[----:B------:R-:W-:Y:S03]  /*9c40*/  MUFU.EX2 R156, R136 ;  /* 0x00000088009c7308 */ /* 0x000fe60000000800 */
[----:B------:R-:W-:-:S04]  /*9c50*/  IMAD.WIDE.U32 R90, R72, -0x326172a9, RZ ;  /* 0xcd9e8d57485a7825 */ /* 0x000fc800078e00ff */
[----:B------:R-:W-:Y:S01]  /*9c60*/  IMAD.MOV.U32 R88, RZ, RZ, R90 ;  /* 0x000000ffff587224 */ /* 0x000fe200078e005a */
[----:B------:R-:W-:Y:S02]  /*9c70*/  LOP3.LUT R73, R78, UR8, R91, 0x96, !PT ;  /* 0x000000084e497c12 */ /* 0x000fe4000f8e965b */
[C---:B------:R-:W-:Y:S01]  /*9c80*/  PRMT R75, R90.reuse, 0x7773, RZ ;  /* 0x000077735a4b7816 */ /* 0x040fe200000000ff */
[----:B------:R1:W-:Y:S01]  /*9c90*/  MUFU.EX2 R91, R137 ;  /* 0x00000089005b7308 */ /* 0x0003e20000000800 */
[----:B------:R-:W-:Y:S02]  /*9ca0*/  PRMT R72, R90, 0x7772, RZ ;  /* 0x000077725a487816 */ /* 0x000fe400000000ff */
[C---:B------:R-:W-:Y:S02]  /*9cb0*/  PRMT R74, R73.reuse, 0x7632, R74 ;  /* 0x00007632494a7816 */ /* 0x040fe4000000004a */
[----:B------:R-:W-:Y:S02]  /*9cc0*/  PRMT R72, R72, 0x5410, R75 ;  /* 0x0000541048487816 */ /* 0x000fe4000000004b */
[----:B------:R-:W-:-:S02]  /*9cd0*/  LOP3.LUT R75, R73, 0xffff, RZ, 0xc0, !PT ;  /* 0x0000ffff494b7812 */ /* 0x000fc400078ec0ff */
[----:B------:R-:W-:Y:S02]  /*9ce0*/  LOP3.LUT R78, R73, 0xff, RZ, 0xc0, !PT ;  /* 0x000000ff494e7812 */ /* 0x000fe400078ec0ff */
[----:B------:R-:W-:Y:S02]  /*9cf0*/  LOP3.LUT R74, R74, 0xff, RZ, 0xc0, !PT ;  /* 0x000000ff4a4a7812 */ /* 0x000fe400078ec0ff */
[----:B------:R-:W-:Y:S01]  /*9d00*/  SHF.R.U32.HI R73, RZ, 0x18, R73 ;  /* 0x00000018ff497819 */ /* 0x000fe20000011649 */
[----:B-1----:R-:W-:Y:S02]  /*9d10*/  IMAD.MOV.U32 R137, RZ, RZ, R252 ;  /* 0x000000ffff897224 */ /* 0x002fe400078e00fc */
[----:B------:R-:W-:Y:S01]  /*9d20*/  FFMA.FTZ R252, R155, UR16, -R192 ;  /* 0x000000109bfc7c23 */ /* 0x000fe200080108c0 */
[----:B------:R-:W-:Y:S01]  /*9d30*/  IMAD.MOV.U32 R155, RZ, RZ, R159 ;  /* 0x000000ffff9b7224 */ /* 0x000fe200078e009f */
[----:B------:R-:W-:Y:S01]  /*9d40*/  PRMT R73, R74, 0x5410, R73 ;  /* 0x000054104a497816 */ /* 0x000fe20000000049 */
[----:B------:R1:W-:Y:S01]  /*9d50*/  MUFU.EX2 R159, R153 ;  /* 0x00000099009f7308 */ /* 0x0003e20000000800 */
[----:B------:R-:W-:Y:S01]  /*9d60*/  PRMT R77, R90, 0x7771, RZ ;  /* 0x000077715a4d7816 */ /* 0x000fe200000000ff */
[----:B------:R-:W-:Y:S01]  /*9d70*/  IMAD.MOV.U32 R90, RZ, RZ, R135 ;  /* 0x000000ffff5a7224 */ /* 0x000fe200078e0087 */
[----:B------:R-:W-:Y:S01]  /*9d80*/  LOP3.LUT R88, R88, 0xff, RZ, 0xc0, !PT ;  /* 0x000000ff58587812 */ /* 0x000fe200078ec0ff */
[----:B------:R-:W2:Y:S01]  /*9d90*/  MUFU.EX2 R74, R152 ;  /* 0x00000098004a7308 */ /* 0x000ea20000000800 */
[----:B------:R-:W-:-:S02]  /*9da0*/  SHF.R.U32.HI R75, RZ, 0x8, R75 ;  /* 0x00000008ff4b7819 */ /* 0x000fc4000001164b */
[----:B------:R-:W-:Y:S01]  /*9db0*/  PRMT R77, R88, 0x5410, R77 ;  /* 0x00005410584d7816 */ /* 0x000fe2000000004d */
[----:B------:R-:W3:Y:S01]  /*9dc0*/  MUFU.EX2 R252, R252 ;  /* 0x000000fc00fc7308 */ /* 0x000ee20000000800 */
[----:B------:R-:W-:Y:S01]  /*9dd0*/  PRMT R75, R78, 0x5410, R75 ;  /* 0x000054104e4b7816 */ /* 0x000fe2000000004b */
[----:B------:R-:W-:Y:S01]  /*9de0*/  FFMA.FTZ R88, R219, UR16, -R223 ;  /* 0x00000010db587c23 */ /* 0x000fe200080108df */
[--C-:B------:R-:W-:Y:S01]  /*9df0*/  HSET2.LE.AND R73, R73, R210.reuse, PT ;  /* 0x000000d249497233 */ /* 0x100fe20003803000 */
[----:B------:R-:W-:Y:S01]  /*9e00*/  FFMA.FTZ R219, R212, UR16, -R217 ;  /* 0x00000010d4db7c23 */ /* 0x000fe200080108d9 */
[--C-:B------:R-:W-:Y:S01]  /*9e10*/  HSET2.LE.AND R77, R77, R210.reuse, PT ;  /* 0x000000d24d4d7233 */ /* 0x100fe20003803000 */
[----:B-1----:R-:W-:Y:S01]  /*9e20*/  IMAD.MOV.U32 R153, RZ, RZ, R89 ;  /* 0x000000ffff997224 */ /* 0x002fe200078e0059 */
[----:B------:R-:W-:Y:S01]  /*9e30*/  LOP3.LUT R89, R72, 0xff00ff, RZ, 0xc0, !PT ;  /* 0x00ff00ff48597812 */ /* 0x000fe200078ec0ff */
[----:B------:R-:W-:Y:S01]  /*9e40*/  FFMA.FTZ R223, R230, UR16, -R223 ;  /* 0x00000010e6df7c23 */ /* 0x000fe200080108df */
[--C-:B------:R-:W-:Y:S01]  /*9e50*/  HSET2.LE.AND R75, R75, R210.reuse, PT ;  /* 0x000000d24b4b7233 */ /* 0x100fe20003803000 */
[----:B--2---:R-:W-:Y:S01]  /*9e60*/  IMAD.MOV.U32 R139, RZ, RZ, R74 ;  /* 0x000000ffff8b7224 */ /* 0x004fe200078e004a */
[----:B------:R-:W-:Y:S01]  /*9e70*/  MOV R152, R158 ;  /* 0x0000009e00987202 */ /* 0x000fe20000000f00 */
[----:B------:R-:W-:Y:S01]  /*9e80*/  IMAD.MOV.U32 R74, RZ, RZ, R144 ;  /* 0x000000ffff4a7224 */ /* 0x000fe200078e0090 */
[----:B------:R-:W1:Y:S01]  /*9e90*/  MUFU.EX2 R158, R138 ;  /* 0x0000008a009e7308 */ /* 0x000e620000000800 */
[----:B------:R-:W-:Y:S01]  /*9ea0*/  HSET2.LE.AND R89, R89, R210, PT ;  /* 0x000000d259597233 */ /* 0x000fe20003803000 */
[----:B------:R-:W-:Y:S01]  /*9eb0*/  IMAD.MOV.U32 R230, RZ, RZ, R154 ;  /* 0x000000ffffe67224 */ /* 0x000fe200078e009a */
[----:B------:R-:W-:Y:S01]  /*9ec0*/  F2FP.BF16.F32.PACK_AB R72, R154, R139 ;  /* 0x0000008b9a48723e */ /* 0x000fe200000010ff */
[----:B------:R-:W-:Y:S01]  /*9ed0*/  MUFU.EX2 R212, R88 ;  /* 0x0000005800d47308 */ /* 0x000fe20000000800 */
[----:B---3--:R-:W-:-:S02]  /*9ee0*/  F2FP.BF16.F32.PACK_AB R134, R252, R159 ;  /* 0x0000009ffc86723e */ /* 0x008fc400000010ff */
[----:B------:R-:W-:Y:S01]  /*9ef0*/  LOP3.LUT R135, R72, R89, RZ, 0xc0, !PT ;  /* 0x0000005948877212 */ /* 0x000fe200078ec0ff */
[----:B------:R-:W-:Y:S01]  /*9f00*/  MUFU.EX2 R219, R219 ;  /* 0x000000db00db7308 */ /* 0x000fe20000000800 */
[----:B------:R-:W-:Y:S02]  /*9f10*/  F2FP.BF16.F32.PACK_AB R132, R157, R91 ;  /* 0x0000005b9d84723e */ /* 0x000fe400000010ff */
[----:B------:R-:W-:Y:S02]  /*9f20*/  LOP3.LUT R134, R134, R77, RZ, 0xc0, !PT ;  /* 0x0000004d86867212 */ /* 0x000fe400078ec0ff */
[----:B------:R-:W-:Y:S02]  /*9f30*/  LOP3.LUT R132, R132, R75, RZ, 0xc0, !PT ;  /* 0x0000004b84847212 */ /* 0x000fe400078ec0ff */
[----:B-1----:R-:W-:Y:S02]  /*9f40*/  F2FP.BF16.F32.PACK_AB R72, R158, R156 ;  /* 0x0000009c9e48723e */ /* 0x002fe400000010ff */
[----:B------:R-:W-:-:S02]  /*9f50*/  PRMT R78, R144, 0x7772, RZ ;  /* 0x00007772904e7816 */ /* 0x000fc400000000ff */
[----:B------:R-:W-:Y:S02]  /*9f60*/  LOP3.LUT R133, R72, R73, RZ, 0xc0, !PT ;  /* 0x0000004948857212 */ /* 0x000fe400078ec0ff */
[----:B------:R-:W-:Y:S02]  /*9f70*/  PRMT R73, R144, 0x7773, RZ ;  /* 0x0000777390497816 */ /* 0x000fe400000000ff */
[----:B------:R-:W-:Y:S02]  /*9f80*/  SHF.R.U32.HI R75, RZ, 0x18, R146 ;  /* 0x00000018ff4b7819 */ /* 0x000fe40000011692 */
[----:B------:R-:W-:Y:S01]  /*9f90*/  PRMT R73, R78, 0x5410, R73 ;  /* 0x000054104e497816 */ /* 0x000fe20000000049 */
[----:B------:R-:W-:Y:S01]  /*9fa0*/  HMMA.16816.F32.BF16 R68, R132, R100, R68 ;  /* 0x000000648444723c */ /* 0x000fe20000041844 */
[----:B------:R-:W-:Y:S01]  /*9fb0*/  FFMA.FTZ R78, R215, UR16, -R217 ;  /* 0x00000010d74e7c23 */ /* 0x000fe200080108d9 */
[----:B------:R-:W-:Y:S01]  /*9fc0*/  LOP3.LUT R77, R146, 0xff, RZ, 0xc0, !PT ;  /* 0x000000ff924d7812 */ /* 0x000fe200078ec0ff */
[----:B------:R-:W1:Y:S01]  /*9fd0*/  MUFU.EX2 R215, R223 ;  /* 0x000000df00d77308 */ /* 0x000e620000000800 */
[----:B------:R-:W-:-:S02]  /*9fe0*/  PRMT R72, R144, 0x7771, RZ ;  /* 0x0000777190487816 */ /* 0x000fc400000000ff */
[----:B------:R-:W-:Y:S01]  /*9ff0*/  LOP3.LUT R73, R73, 0xff00ff, RZ, 0xc0, !PT ;  /* 0x00ff00ff49497812 */ /* 0x000fe200078ec0ff */
[----:B------:R-:W2:Y:S01]  /*a000*/  MUFU.EX2 R217, R78 ;  /* 0x0000004e00d97308 */ /* 0x000ea20000000800 */
[----:B------:R-:W-:Y:S01]  /*a010*/  HMMA.16816.F32.BF16 R24, R132, R102, R24 ;  /* 0x000000668418723c */ /* 0x000fe20000041818 */
[----:B------:R-:W-:Y:S01]  /*a020*/  F2FP.BF16.F32.PACK_AB R136, R214, R213 ;  /* 0x000000d5d688723e */ /* 0x000fe200000010ff */
[----:B------:R-:W-:Y:S01]  /*a030*/  FADD.FTZ R213, R213, R236 ;  /* 0x000000ecd5d57221 */ /* 0x000fe20000010000 */
[----:B------:R-:W-:-:S03]  /*a040*/  HSET2.LE.AND R73, R73, R210, PT ;  /* 0x000000d249497233 */ /* 0x000fc60003803000 */
[----:B------:R-:W-:Y:S02]  /*a050*/  FADD.FTZ R213, R214, R213 ;  /* 0x000000d5d6d57221 */ /* 0x000fe40000010000 */
[----:B------:R-:W-:Y:S01]  /*a060*/  HMMA.16816.F32.BF16 R100, R132, R112, R80 ;  /* 0x000000708464723c */ /* 0x000fe20000041850 */
[----:B------:R-:W3:Y:S01]  /*a070*/  LDSM.16.MT88.4 R80, [R211+0xc00] ;  /* 0x000c0000d350783b */ /* 0x000ee20000004200 */
[----:B-1----:R-:W-:Y:S01]  /*a080*/  F2FP.BF16.F32.PACK_AB R138, R215, R212 ;  /* 0x000000d4d78a723e */ /* 0x002fe200000010ff */
[----:B------:R-:W-:Y:S02]  /*a090*/  IMAD.MOV.U32 R223, RZ, RZ, R139 ;  /* 0x000000ffffdf7224 */ /* 0x000fe400078e008b */
[----:B------:R-:W-:-:S03]  /*a0a0*/  FADD.FTZ R212, R212, R213 ;  /* 0x000000d5d4d47221 */ /* 0x000fc60000010000 */
[----:B------:R-:W-:Y:S01]  /*a0b0*/  HMMA.16816.F32.BF16 R64, R132, R116, R64 ;  /* 0x000000748440723c */ /* 0x000fe20000041840 */
[----:B------:R-:W-:-:S07]  /*a0c0*/  FADD.FTZ R233, R215, R212 ;  /* 0x000000d4d7e97221 */ /* 0x000fce0000010000 */
[C---:B------:R-:W-:Y:S08]  /*a0d0*/  HMMA.16816.F32.BF16 R12, R132.reuse, R118, R12 ;  /* 0x00000076840c723c */ /* 0x040ff0000004180c */
[C---:B------:R-:W-:Y:S01]  /*a0e0*/  HMMA.16816.F32.BF16 R116, R132.reuse, R108, R84 ;  /* 0x0000006c8474723c */ /* 0x040fe20000041854 */
[C---:B------:R-:W-:Y:S01]  /*a0f0*/  PRMT R84, R146.reuse, 0x7632, R84 ;  /* 0x0000763292547816 */ /* 0x040fe20000000054 */
[----:B------:R-:W-:Y:S01]  /*a100*/  IMAD.MOV.U32 R87, RZ, RZ, R152 ;  /* 0x000000ffff577224 */ /* 0x000fe200078e0098 */
[----:B------:R-:W-:Y:S01]  /*a110*/  LOP3.LUT R86, R146, 0xffff, RZ, 0xc0, !PT ;  /* 0x0000ffff92567812 */ /* 0x000fe200078ec0ff */
[----:B------:R-:W-:Y:S01]  /*a120*/  IMAD.MOV.U32 R109, RZ, RZ, R153 ;  /* 0x000000ffff6d7224 */ /* 0x000fe200078e0099 */
[----:B------:R-:W-:Y:S01]  /*a130*/  LOP3.LUT R84, R84, 0xff, RZ, 0xc0, !PT ;  /* 0x000000ff54547812 */ /* 0x000fe200078ec0ff */
[----:B------:R-:W-:Y:S01]  /*a140*/  IMAD.MOV.U32 R108, RZ, RZ, R155 ;  /* 0x000000ffff6c7224 */ /* 0x000fe200078e009b */
[----:B------:R-:W-:Y:S01]  /*a150*/  SHF.R.U32.HI R86, RZ, 0x8, R86 ;  /* 0x00000008ff567819 */ /* 0x000fe20000011656 */
[----:B------:R-:W-:Y:S01]  /*a160*/  HMMA.16816.F32.BF16 R60, R132, R128, R60 ;  /* 0x00000080843c723c */ /* 0x000fe2000004183c */
[----:B------:R-:W-:-:S02]  /*a170*/  PRMT R75, R84, 0x5410, R75 ;  /* 0x00005410544b7816 */ /* 0x000fc4000000004b */
[----:B------:R-:W-:Y:S02]  /*a180*/  LOP3.LUT R85, R74, 0xff, RZ, 0xc0, !PT ;  /* 0x000000ff4a557812 */ /* 0x000fe400078ec0ff */
[----:B------:R-:W-:Y:S01]  /*a190*/  PRMT R77, R77, 0x5410, R86 ;  /* 0x000054104d4d7816 */ /* 0x000fe20000000056 */
[----:B------:R-:W-:Y:S01]  /*a1a0*/  IMAD.MOV.U32 R86, RZ, RZ, R137 ;  /* 0x000000ffff567224 */ /* 0x000fe200078e0089 */
[--C-:B------:R-:W-:Y:S01]  /*a1b0*/  HSET2.LE.AND R137, R75, R210.reuse, PT ;  /* 0x000000d24b897233 */ /* 0x100fe20003803000 */
[C---:B------:R-:W-:Y:S01]  /*a1c0*/  HMMA.16816.F32.BF16 R4, R132.reuse, R130, R4 ;  /* 0x000000828404723c */ /* 0x040fe20000041804 */
[----:B------:R-:W1:Y:S01]  /*a1d0*/  LDSM.16.MT88.4 R128, [R2+0xac00] ;  /* 0x00ac00000280783b */ /* 0x000e620000004200 */
[----:B------:R-:W-:Y:S01]  /*a1e0*/  PRMT R75, R85, 0x5410, R72 ;  /* 0x00005410554b7816 */ /* 0x000fe20000000048 */
[----:B------:R-:W-:Y:S01]  /*a1f0*/  IMAD.MOV.U32 R85, RZ, RZ, R157 ;  /* 0x000000ffff557224 */ /* 0x000fe200078e009d */
[--C-:B------:R-:W-:Y:S02]  /*a200*/  HSET2.LE.AND R77, R77, R210.reuse, PT ;  /* 0x000000d24d4d7233 */ /* 0x100fe40003803000 */
[C---:B------:R-:W-:Y:S01]  /*a210*/  F2FP.BF16.F32.PACK_AB R74, R218.reuse, R219 ;  /* 0x000000dbda4a723e */ /* 0x040fe200000010ff */
[----:B------:R-:W-:Y:S01]  /*a220*/  FADD.FTZ R219, R219, R232 ;  /* 0x000000e8dbdb7221 */ /* 0x000fe20000010000 */
[----:B------:R-:W-:Y:S01]  /*a230*/  HMMA.16816.F32.BF16 R32, R132, R114, R32 ;  /* 0x000000728420723c */ /* 0x000fe20000041820 */
[----:B------:R-:W4:Y:S01]  /*a240*/  LDSM.16.MT88.4 R112, [R211+0x1c00] ;  /* 0x001c0000d370783b */ /* 0x000f220000004200 */
[----:B------:R-:W-:Y:S01]  /*a250*/  HSET2.LE.AND R75, R75, R210, PT ;  /* 0x000000d24b4b7233 */ /* 0x000fe20003803000 */
[----:B------:R-:W-:Y:S01]  /*a260*/  FADD.FTZ R218, R218, R219 ;  /* 0x000000dbdada7221 */ /* 0x000fe20000010000 */
[----:B--2---:R-:W-:-:S02]  /*a270*/  F2FP.BF16.F32.PACK_AB R72, R216, R217 ;  /* 0x000000d9d848723e */ /* 0x004fc400000010ff */
[----:B------:R-:W-:Y:S01]  /*a280*/  LOP3.LUT R136, R136, R77, RZ, 0xc0, !PT ;  /* 0x0000004d88887212 */ /* 0x000fe200078ec0ff */
[----:B------:R-:W-:Y:S01]  /*a290*/  FADD.FTZ R217, R217, R218 ;  /* 0x000000dad9d97221 */ /* 0x000fe20000010000 */
[----:B------:R-:W-:Y:S01]  /*a2a0*/  LOP3.LUT R137, R74, R137, RZ, 0xc0, !PT ;  /* 0x000000894a897212 */ /* 0x000fe200078ec0ff */
[C---:B------:R-:W-:Y:S01]  /*a2b0*/  HMMA.16816.F32.BF16 R44, R132.reuse, R110, R44 ;  /* 0x0000006e842c723c */ /* 0x040fe2000004182c */
[----:B------:R-:W-:Y:S01]  /*a2c0*/  LOP3.LUT R138, R138, R75, RZ, 0xc0, !PT ;  /* 0x0000004b8a8a7212 */ /* 0x000fe200078ec0ff */
[----:B------:R-:W-:Y:S01]  /*a2d0*/  IMAD.MOV.U32 R110, RZ, RZ, R156 ;  /* 0x000000ffff6e7224 */ /* 0x000fe200078e009c */
[----:B------:R-:W-:Y:S01]  /*a2e0*/  LOP3.LUT R139, R72, R73, RZ, 0xc0, !PT ;  /* 0x00000049488b7212 */ /* 0x000fe200078ec0ff */
[----:B------:R-:W-:Y:S01]  /*a2f0*/  IMAD.MOV.U32 R111, RZ, RZ, R91 ;  /* 0x000000ffff6f7224 */ /* 0x000fe200078e005b */
[----:B------:R-:W-:Y:S01]  /*a300*/  MOV R84, R90 ;  /* 0x0000005a00547202 */ /* 0x000fe20000000f00 */
[----:B------:R-:W-:Y:S02]  /*a310*/  FADD.FTZ R231, R216, R217 ;  /* 0x000000d9d8e77221 */ /* 0x000fe40000010000 */
[----:B------:R-:W-:Y:S01]  /*a320*/  HMMA.16816.F32.BF16 R144, R132, R104, R96 ;  /* 0x000000688490723c */ /* 0x000fe20000041860 */
[----:B------:R-:W-:-:S02]  /*a330*/  IMAD.MOV.U32 R98, RZ, RZ, R159 ;  /* 0x000000ffff627224 */ /* 0x000fc400078e009f */
[----:B------:R-:W-:-:S05]  /*a340*/  IMAD.MOV.U32 R99, RZ, RZ, R158 ;  /* 0x000000ffff637224 */ /* 0x000fca00078e009e */
[----:B---3--:R-:W-:Y:S01]  /*a350*/  HMMA.16816.F32.BF16 R72, R136, R80, R28 ;  /* 0x000000508848723c */ /* 0x008fe2000004181c */
[----:B------:R-:W-:-:S05]  /*a360*/  LOP3.LUT R28, R76, UR9, R79, 0x96, !PT ;  /* 0x000000094c1c7c12 */ /* 0x000fca000f8e964f */
[----:B------:R-:W-:Y:S02]  /*a370*/  IMAD.WIDE.U32 R28, R28, -0x2daee0ad, RZ ;  /* 0xd2511f531c1c7825 */ /* 0x000fe400078e00ff */
[C---:B------:R-:W-:Y:S01]  /*a380*/  HMMA.16816.F32.BF16 R156, R136.reuse, R148, R16 ;  /* 0x00000094889c723c */ /* 0x040fe20000041810 */
[----:B------:R-:W-:Y:S01]  /*a390*/  LDSM.16.MT88.4 R16, [R211+0x2c00] ;  /* 0x002c0000d310783b */ /* 0x000fe20000004200 */
[----:B------:R-:W-:Y:S01]  /*a3a0*/  IMAD.MOV.U32 R30, RZ, RZ, R28 ;  /* 0x000000ffff1e7224 */ /* 0x000fe200078e001c */
[----:B------:R-:W-:Y:S01]  /*a3b0*/  LOP3.LUT R160, R160, UR4, R29, 0x96, !PT ;  /* 0x00000004a0a07c12 */ /* 0x000fe2000f8e961d */
[----:B------:R-:W-:Y:S01]  /*a3c0*/  UIADD3 UR4, UPT, UPT, UR24, -0x1, URZ ;  /* 0xffffffff18047890 */ /* 0x000fe2000fffe0ff */
[----:B------:R-:W-:Y:S02]  /*a3d0*/  PRMT R29, R28, 0x7772, RZ ;  /* 0x000077721c1d7816 */ /* 0x000fe400000000ff */
[----:B------:R-:W-:Y:S01]  /*a3e0*/  LOP3.LUT R31, R30, 0xff, RZ, 0xc0, !PT ;  /* 0x000000ff1e1f7812 */ /* 0x000fe200078ec0ff */
[----:B------:R-:W-:Y:S01]  /*a3f0*/  HMMA.16816.F32.BF16 R152, R136, R150, R20 ;  /* 0x000000968898723c */ /* 0x000fe20000041814 */
[----:B------:R2:W3:Y:S01]  /*a400*/  LDSM.16.MT88.4 R20, [R2+0xbc00] ;  /* 0x00bc00000214783b */ /* 0x0004e20000004200 */
[----:B------:R-:W-:Y:S01]  /*a410*/  LOP3.LUT R30, R160, 0xff, RZ, 0xc0, !PT ;  /* 0x000000ffa01e7812 */ /* 0x000fe200078ec0ff */
[----:B------:R-:W-:-:S04]  /*a420*/  UISETP.NE.AND UP0, UPT, UR4, 0x1, UPT ;  /* 0x000000010400788c */ /* 0x000fc8000bf05270 */
[----:B------:R-:W-:Y:S01]  /*a430*/  USEL UR12, UR12, 0xffffffff, UP0 ;  /* 0xffffffff0c0c7887 */ /* 0x000fe20008000000 */
[C---:B------:R-:W-:Y:S01]  /*a440*/  HMMA.16816.F32.BF16 R76, R136.reuse, R82, R40 ;  /* 0x00000052884c723c */ /* 0x040fe20000041828 */
[--C-:B------:R-:W-:Y:S01]  /*a450*/  FFMA.FTZ R43, R182, UR16, -R187.reuse ;  /* 0x00000010b62b7c23 */ /* 0x100fe200080108bb */
[--C-:B------:R-:W-:Y:S01]  /*a460*/  FFMA.FTZ R40, R183, UR16, -R187.reuse ;  /* 0x00000010b7287c23 */ /* 0x100fe200080108bb */
[----:B------:R-:W-:Y:S01]  /*a470*/  FFMA.FTZ R41, R181, UR16, -R187 ;  /* 0x00000010b5297c23 */ /* 0x000fe200080108bb */
[----:B------:R-:W-:Y:S01]  /*a480*/  IMAD.MOV.U32 R182, RZ, RZ, R163 ;  /* 0x000000ffffb67224 */ /* 0x000fe200078e00a3 */
[----:B------:R-:W-:Y:S01]  /*a490*/  LOP3.LUT R42, R160, 0xffff, RZ, 0xc0, !PT ;  /* 0x0000ffffa02a7812 */ /* 0x000fe200078ec0ff */
[----:B------:R-:W-:Y:S01]  /*a4a0*/  IMAD.MOV.U32 R183, RZ, RZ, R162 ;  /* 0x000000ffffb77224 */ /* 0x000fe200078e00a2 */
[----:B------:R-:W-:Y:S01]  /*a4b0*/  MUFU.EX2 R43, R43 ;  /* 0x0000002b002b7308 */ /* 0x000fe20000000800 */
[----:B-1----:R-:W-:Y:S01]  /*a4c0*/  HMMA.16816.F32.BF16 R88, R136, R128, R36 ;  /* 0x000000808858723c */ /* 0x002fe20000041824 */
[--C-:B------:R-:W-:Y:S01]  /*a4d0*/  FFMA.FTZ R37, R191, UR16, -R192.reuse ;  /* 0x00000010bf257c23 */ /* 0x100fe200080108c0 */
[----:B------:R-:W-:Y:S01]  /*a4e0*/  PRMT R36, R28, 0x7773, RZ ;  /* 0x000077731c247816 */ /* 0x000fe200000000ff */
[----:B------:R-:W-:Y:S01]  /*a4f0*/  FFMA.FTZ R39, R193, UR16, -R192 ;  /* 0x00000010c1277c23 */ /* 0x000fe200080108c0 */
[----:B------:R-:W-:Y:S01]  /*a500*/  FFMA.FTZ R38, R188, UR16, -R187 ;  /* 0x00000010bc267c23 */ /* 0x000fe200080108bb */
[----:B------:R-:W-:Y:S01]  /*a510*/  MOV R192, R87 ;  /* 0x0000005700c07202 */ /* 0x000fe20000000f00 */
[----:B------:R-:W-:Y:S01]  /*a520*/  MUFU.EX2 R41, R41 ;  /* 0x0000002900297308 */ /* 0x000fe20000000800 */
[----:B------:R-:W-:Y:S01]  /*a530*/  PRMT R29, R29, 0x5410, R36 ;  /* 0x000054101d1d7816 */ /* 0x000fe20000000024 */
[----:B------:R-:W-:Y:S01]  /*a540*/  HMMA.16816.F32.BF16 R132, R132, R106, R92 ;  /* 0x0000006a8484723c */ /* 0x000fe2000004185c */
[----:B------:R-:W-:Y:S01]  /*a550*/  FADD.FTZ R173, R183, R173 ;  /* 0x000000adb7ad7221 */ /* 0x000fe20000010000 */
[----:B------:R-:W-:Y:S01]  /*a560*/  MUFU.EX2 R37, R37 ;  /* 0x0000002500257308 */ /* 0x000fe20000000800 */
[----:B------:R-:W-:Y:S01]  /*a570*/  FADD.FTZ R168, R182, R168 ;  /* 0x000000a8b6a87221 */ /* 0x000fe20000010000 */
[----:B------:R-:W-:Y:S01]  /*a580*/  PRMT R28, R28, 0x7771, RZ ;  /* 0x000077711c1c7816 */ /* 0x000fe200000000ff */
[----:B------:R-:W-:Y:S01]  /*a590*/  FADD.FTZ R173, R192, R173 ;  /* 0x000000adc0ad7221 */ /* 0x000fe20000010000 */
[----:B--2---:R1:W-:Y:S01]  /*a5a0*/  MUFU.EX2 R2, R190 ;  /* 0x000000be00027308 */ /* 0x0043e20000000800 */
[----:B------:R-:W-:Y:S01]  /*a5b0*/  LOP3.LUT R29, R29, 0xff00ff, RZ, 0xc0, !PT ;  /* 0x00ff00ff1d1d7812 */ /* 0x000fe200078ec0ff */
[C---:B------:R-:W-:Y:S01]  /*a5c0*/  HMMA.16816.F32.BF16 R92, R136.reuse, R130, R48 ;  /* 0x00000082885c723c */ /* 0x040fe20000041830 */
[----:B------:R-:W-:Y:S01]  /*a5d0*/  PRMT R49, R160, 0x7632, R49 ;  /* 0x00007632a0317816 */ /* 0x000fe20000000031 */
[----:B------:R-:W-:Y:S01]  /*a5e0*/  MUFU.EX2 R39, R39 ;  /* 0x0000002700277308 */ /* 0x000fe20000000800 */
[----:B------:R-:W-:Y:S01]  /*a5f0*/  SHF.R.U32.HI R160, RZ, 0x18, R160 ;  /* 0x00000018ffa07819 */ /* 0x000fe200000116a0 */
[----:B------:R-:W-:Y:S01]  /*a600*/  IMAD.MOV.U32 R193, RZ, RZ, R110 ;  /* 0x000000ffffc17224 */ /* 0x000fe200078e006e */
[----:B------:R-:W-:Y:S01]  /*a610*/  SHF.R.U32.HI R51, RZ, 0x8, R42 ;  /* 0x00000008ff337819 */ /* 0x000fe2000001162a */
[----:B------:R-:W2:Y:S01]  /*a620*/  MUFU.EX2 R36, R189 ;  /* 0x000000bd00247308 */ /* 0x000ea20000000800 */
[----:B------:R-:W-:Y:S01]  /*a630*/  LOP3.LUT R49, R49, 0xff, RZ, 0xc0, !PT ;  /* 0x000000ff31317812 */ /* 0x000fe200078ec0ff */
[C---:B----4-:R-:W-:Y:S01]  /*a640*/  HMMA.16816.F32.BF16 R104, R136.reuse, R112, R52 ;  /* 0x000000708868723c */ /* 0x050fe20000041834 */
[----:B------:R-:W-:Y:S01]  /*a650*/  IMAD.MOV.U32 R52, RZ, RZ, R109 ;  /* 0x000000ffff347224 */ /* 0x000fe200078e006d */
[----:B------:R-:W4:Y:S01]  /*a660*/  MUFU.EX2 R38, R38 ;  /* 0x0000002600267308 */ /* 0x000f220000000800 */
[----:B------:R-:W-:Y:S01]  /*a670*/  IMAD.MOV.U32 R54, RZ, RZ, R86 ;  /* 0x000000ffff367224 */ /* 0x000fe200078e0056 */
[----:B------:R-:W-:Y:S01]  /*a680*/  PRMT R31, R31, 0x5410, R28 ;  /* 0x000054101f1f7816 */ /* 0x000fe2000000001c */
[----:B------:R-:W-:Y:S01]  /*a690*/  IMAD.MOV.U32 R53, RZ, RZ, R108 ;  /* 0x000000ffff357224 */ /* 0x000fe200078e006c */
[----:B------:R-:W3:Y:S01]  /*a6a0*/  MUFU.EX2 R40, R40 ;  /* 0x0000002800287308 */ /* 0x000ee20000000800 */
[----:B------:R-:W-:Y:S01]  /*a6b0*/  FADD.FTZ R168, R52, R168 ;  /* 0x000000a834a87221 */ /* 0x000fe20000010000 */
[----:B------:R-:W-:Y:S01]  /*a6c0*/  PRMT R51, R30, 0x5410, R51 ;  /* 0x000054101e337816 */ /* 0x000fe20000000033 */
[----:B------:R-:W-:Y:S01]  /*a6d0*/  IMAD.MOV.U32 R55, RZ, RZ, R84 ;  /* 0x000000ffff377224 */ /* 0x000fe200078e0054 */
[----:B------:R-:W-:Y:S01]  /*a6e0*/  PRMT R49, R49, 0x5410, R160 ;  /* 0x0000541031317816 */ /* 0x000fe200000000a0 */
[----:B------:R-:W-:Y:S01]  /*a6f0*/  FADD.FTZ R173, R53, R173 ;  /* 0x000000ad35ad7221 */ /* 0x000fe20000010000 */
[----:B------:R-:W-:Y:S01]  /*a700*/  FADD.FTZ R168, R54, R168 ;  /* 0x000000a836a87221 */ /* 0x000fe20000010000 */
[--C-:B------:R-:W-:Y:S01]  /*a710*/  HSET2.LE.AND R30, R31, R210.reuse, PT ;  /* 0x000000d21f1e7233 */ /* 0x100fe20003803000 */
[----:B-1----:R-:W-:Y:S01]  /*a720*/  IMAD.MOV.U32 R190, RZ, RZ, R111 ;  /* 0x000000ffffbe7224 */ /* 0x002fe200078e006f */
[--C-:B------:R-:W-:Y:S01]  /*a730*/  HSET2.LE.AND R31, R29, R210.reuse, PT ;  /* 0x000000d21d1f7233 */ /* 0x100fe20003803000 */
[----:B------:R-:W-:Y:S01]  /*a740*/  FADD.FTZ R173, R55, R173 ;  /* 0x000000ad37ad7221 */ /* 0x000fe20000010000 */
[--C-:B------:R-:W-:Y:S01]  /*a750*/  HSET2.LE.AND R28, R51, R210.reuse, PT ;  /* 0x000000d2331c7233 */ /* 0x100fe20003803000 */
[----:B------:R-:W-:Y:S01]  /*a760*/  FADD.FTZ R168, R251, R168 ;  /* 0x000000a8fba87221 */ /* 0x000fe20000010000 */
[----:B------:R-:W-:Y:S01]  /*a770*/  HSET2.LE.AND R29, R49, R210, PT ;  /* 0x000000d2311d7233 */ /* 0x000fe20003803000 */
[----:B------:R-:W-:Y:S01]  /*a780*/  IMAD.MOV.U32 R191, RZ, RZ, R99 ;  /* 0x000000ffffbf7224 */ /* 0x000fe200078e0063 */
[----:B--2---:R-:W-:Y:S01]  /*a790*/  F2FP.BF16.F32.PACK_AB R51, R36, R39 ;  /* 0x000000272433723e */ /* 0x004fe200000010ff */
[----:B------:R-:W-:Y:S01]  /*a7a0*/  FADD.FTZ R173, R190, R173 ;  /* 0x000000adbead7221 */ /* 0x000fe20000010000 */
[----:B----4-:R-:W-:Y:S01]  /*a7b0*/  F2FP.BF16.F32.PACK_AB R48, R38, R41 ;  /* 0x000000292630723e */ /* 0x010fe200000010ff */
[----:B------:R-:W-:Y:S01]  /*a7c0*/  FADD.FTZ R168, R193, R168 ;  /* 0x000000a8c1a87221 */ /* 0x000fe20000010000 */
[----:B------:R-:W-:Y:S01]  /*a7d0*/  F2FP.BF16.F32.PACK_AB R49, R2, R37 ;  /* 0x000000250231723e */ /* 0x000fe200000010ff */
[----:B------:R-:W-:Y:S01]  /*a7e0*/  IMAD.MOV.U32 R211, RZ, RZ, R98 ;  /* 0x000000ffffd37224 */ /* 0x000fe200078e0062 */
[----:B---3--:R-:W-:Y:S01]  /*a7f0*/  F2FP.BF16.F32.PACK_AB R42, R40, R43 ;  /* 0x0000002b282a723e */ /* 0x008fe200000010ff */
[----:B------:R-:W-:Y:S01]  /*a800*/  FADD.FTZ R168, R191, R168 ;  /* 0x000000a8bfa87221 */ /* 0x000fe20000010000 */
[----:B------:R-:W-:Y:S01]  /*a810*/  MOV R50, R85 ;  /* 0x0000005500327202 */ /* 0x000fe20000000f00 */
[C---:B------:R-:W-:Y:S01]  /*a820*/  HMMA.16816.F32.BF16 R108, R136.reuse, R114, R56 ;  /* 0x00000072886c723c */ /* 0x040fe20000041838 */
        /* <DEDUP_REMOVED lines=9> */
[----:B------:R-:W-:Y:S01]  /*a8c0*/  FADD.FTZ R43, R43, R168 ;  /* 0x000000a82b2b7221 */ /* 0x000fe20000010000 */
[----:B------:R-:W-:-:S02]  /*a8d0*/  IMAD.MOV.U32 R168, RZ, RZ, R172 ;  /* 0x000000ffffa87224 */ /* 0x000fc400078e00ac */
[----:B------:R-:W-:Y:S01]  /*a8e0*/  FADD.FTZ R252, R252, R173 ;  /* 0x000000adfcfc7221 */ /* 0x000fe20000010000 */
[----:B------:R-:W-:-:S03]  /*a8f0*/  FADD.FTZ R40, R40, R43 ;  /* 0x0000002b28287221 */ /* 0x000fc60000010000 */
[----:B------:R-:W-:Y:S01]  /*a900*/  FADD.FTZ R37, R37, R252 ;  /* 0x000000fc25257221 */ /* 0x000fe20000010000 */
[----:B------:R-:W-:Y:S01]  /*a910*/  HMMA.16816.F32.BF16 R84, R28, R128, R68 ;  /* 0x000000801c54723c */ /* 0x000fe20000041844 */
[----:B------:R-:W-:Y:S02]  /*a920*/  FADD.FTZ R41, R41, R40 ;  /* 0x0000002829297221 */ /* 0x000fe40000010000 */
[----:B------:R-:W-:Y:S02]  /*a930*/  FADD.FTZ R2, R2, R37 ;  /* 0x0000002502027221 */ /* 0x000fe40000010000 */
[----:B------:R-:W-:Y:S02]  /*a940*/  FADD.FTZ R244, R38, R41 ;  /* 0x0000002926f47221 */ /* 0x000fe40000010000 */
[----:B------:R-:W-:Y:S01]  /*a950*/  FADD.FTZ R39, R39, R2 ;  /* 0x0000000227277221 */ /* 0x000fe20000010000 */
[----:B------:R-:W-:Y:S03]  /*a960*/  HMMA.16816.F32.BF16 R124, R136, R22, R124 ;  /* 0x00000016887c723c */ /* 0x000fe6000004187c */
[----:B------:R-:W-:-:S05]  /*a970*/  FADD.FTZ R237, R36, R39 ;  /* 0x0000002724ed7221 */ /* 0x000fca0000010000 */
[----:B------:R-:W-:Y:S08]  /*a980*/  HMMA.16816.F32.BF16 R140, R136, R16, R140 ;  /* 0x00000010888c723c */ /* 0x000ff0000004188c */
[C---:B------:R-:W-:Y:S08]  /*a990*/  HMMA.16816.F32.BF16 R160, R28.reuse, R148, R60 ;  /* 0x000000941ca0723c */ /* 0x040ff0000004183c */
[C---:B------:R-:W-:Y:S08]  /*a9a0*/  HMMA.16816.F32.BF16 R96, R28.reuse, R130, R24 ;  /* 0x000000821c60723c */ /* 0x040ff00000041818 */
        /* <DEDUP_REMOVED lines=11> */
.L_x_415:
[----:B------:R-:W-:Y:S01]  /*aa60*/  UISETP.GE.AND UP0, UPT, UR12, URZ, UPT ;  /* 0x000000ff0c00728c */ /* 0x000fe2000bf06270 */
[----:B------:R-:W1:Y:S08]  /*aa70*/  LDCU.64 UR14, c[0x0][0x358] ;  /* 0x00006b00ff0e77ac */ /* 0x000e700008000a00 */
[----:B------:R-:W-:Y:S05]  /*aa80*/  BRA.U !UP0, `(.L_x_417) ;  /* 0x00000041084c7547 */ /* 0x000fea000b800000 */
[----:B------:R-:W2:Y:S01]  /*aa90*/  S2UR UR18, SR_CgaCtaId ;  /* 0x00000000001279c3 */ /* 0x000ea20000008800 */
[----:B------:R-:W3:Y:S01]  /*aaa0*/  S2R R223, SR_TID.X ;  /* 0x0000000000df7919 */ /* 0x000ee20000002100 */
[----:B-----5:R-:W-:Y:S01]  /*aab0*/  IMAD.SHL.U32 R230, R184, 0x8, RZ ;  /* 0x00000008b8e67824 */ /* 0x020fe200078e00ff */
[----:B------:R-:W4:Y:S01]  /*aac0*/  LDCU.64 UR6, c[0x0][0x3c0] ;  /* 0x00007800ff0677ac */ /* 0x000f220008000a00 */
[----:B------:R-:W-:Y:S01]  /*aad0*/  SHF.R.U32.HI R2, RZ, 0x1, R184 ;  /* 0x00000001ff027819 */ /* 0x000fe200000116b8 */
[----:B------:R-:W-:Y:S02]  /*aae0*/  UIADD3 UR16, UPT, UPT, UR27, -0x4498517b, URZ ;  /* 0xbb67ae851b107890 */ /* 0x000fe4000fffe0ff */
[----:B------:R-:W-:Y:S01]  /*aaf0*/  LOP3.LUT R5, R230, 0xd8, RZ, 0xc0, !PT ;  /* 0x000000d8e6057812 */ /* 0x000fe200078ec0ff */
[----:B------:R-:W-:Y:S01]  /*ab00*/  UIADD3 UR4, UPT, UPT, UR26, -0x61c88647, URZ ;  /* 0x9e3779b91a047890 */ /* 0x000fe2000fffe0ff */
[----:B------:R-:W-:Y:S01]  /*ab10*/  LOP3.LUT R2, R169, 0x8, R2, 0x78, !PT ;  /* 0x00000008a9027812 */ /* 0x000fe200078e7802 */
[----:B------:R-:W-:Y:S01]  /*ab20*/  UIADD3 UR17, UPT, UPT, UR26, 0x3c6ef372, URZ ;  /* 0x3c6ef3721a117890 */ /* 0x000fe2000fffe0ff */
[----:B------:R-:W-:Y:S01]  /*ab30*/  LOP3.LUT R5, R5, 0x18, R184, 0x78, !PT ;  /* 0x0000001805057812 */ /* 0x000fe200078e78b8 */
[----:B------:R-:W-:Y:S01]  /*ab40*/  IMAD.MOV.U32 R169, RZ, RZ, R166 ;  /* 0x000000ffffa97224 */ /* 0x000fe200078e00a6 */
[----:B------:R-:W-:-:S02]  /*ab50*/  LOP3.LUT R234, R246, UR16, R243, 0x96, !PT ;  /* 0x00000010f6ea7c12 */ /* 0x000fc4000f8e96f3 */
[----:B------:R-:W-:Y:S01]  /*ab60*/  LOP3.LUT R238, R246, UR16, R241, 0x96, !PT ;  /* 0x00000010f6ee7c12 */ /* 0x000fe2000f8e96f1 */
[----:B------:R-:W-:Y:S01]  /*ab70*/  UMOV UR16, 0x400 ;  /* 0x0000040000107882 */ /* 0x000fe20000000000 */
[----:B------:R-:W-:Y:S01]  /*ab80*/  LOP3.LUT R171, R2, R3, R0, 0xfe, !PT ;  /* 0x0000000302ab7212 */ /* 0x000fe200078efe00 */
[----:B------:R-:W-:Y:S01]  /*ab90*/  IMAD.WIDE.U32 R234, R234, -0x326172a9, RZ ;  /* 0xcd9e8d57eaea7825 */ /* 0x000fe200078e00ff */
[----:B------:R-:W-:Y:S01]  /*aba0*/  LOP3.LUT R230, R5, 0x1f20, R230, 0xf8, !PT ;  /* 0x00001f2005e67812 */ /* 0x000fe200078ef8e6 */
[----:B----4-:R-:W-:Y:S01]  /*abb0*/  USHF.L.U64.HI UR13, UR6, 0x5, UR7 ;  /* 0x00000005060d7899 */ /* 0x010fe20008010207 */
[----:B------:R-:W-:Y:S01]  /*abc0*/  LEA R171, R171, UR5, 0x1 ;  /* 0x00000005abab7c11 */ /* 0x000fe2000f8e08ff */
[----:B------:R-:W-:Y:S01]  /*abd0*/  IMAD.WIDE.U32 R238, R238, -0x326172a9, RZ ;  /* 0xcd9e8d57eeee7825 */ /* 0x000fe200078e00ff */
[----:B------:R-:W-:Y:S01]  /*abe0*/  LOP3.LUT R236, R235, UR17, RZ, 0x3c, !PT ;  /* 0x00000011ebec7c12 */ /* 0x000fe2000f8e3cff */
[----:B------:R-:W-:Y:S01]  /*abf0*/  USHF.L.U32 UR22, UR6, 0x5, URZ ;  /* 0x0000000506167899 */ /* 0x000fe200080006ff */
[----:B------:R-:W-:Y:S01]  /*ac00*/  LEA R230, R230, UR5, 0x1 ;  /* 0x00000005e6e67c11 */ /* 0x000fe2000f8e08ff */
[----:B------:R-:W-:Y:S01]  /*ac10*/  IMAD.MOV.U32 R0, RZ, RZ, R165 ;  /* 0x000000ffff007224 */ /* 0x000fe200078e00a5 */
[----:B------:R-:W-:Y:S01]  /*ac20*/  LOP3.LUT R232, R239, UR17, RZ, 0x3c, !PT ;  /* 0x00000011efe87c12 */ /* 0x000fe2000f8e3cff */
[----:B------:R-:W-:Y:S01]  /*ac30*/  IMAD.MOV.U32 R2, RZ, RZ, R167 ;  /* 0x000000ffff027224 */ /* 0x000fe200078e00a7 */
[----:B------:R-:W-:Y:S01]  /*ac40*/  LOP3.LUT R225, R224, UR4, RZ, 0x3c, !PT ;  /* 0x00000004e0e17c12 */ /* 0x000fe2000f8e3cff */
[----:B------:R-:W-:Y:S01]  /*ac50*/  IMAD.MOV.U32 R3, RZ, RZ, R168 ;  /* 0x000000ffff037224 */ /* 0x000fe200078e00a8 */
[----:B------:R-:W-:Y:S01]  /*ac60*/  LOP3.LUT R224, R170, UR4, RZ, 0x3c, !PT ;  /* 0x00000004aae07c12 */ /* 0x000fe2000f8e3cff */
[----:B------:R-:W4:Y:S01]  /*ac70*/  LDCU UR4, c[0x0][0x45c] ;  /* 0x00008b80ff0477ac */ /* 0x000f220008000800 */
[----:B------:R-:W1:Y:S01]  /*ac80*/  LDCU.64 UR6, c[0x0][0x3c0] ;  /* 0x00007800ff0677ac */ /* 0x000e620008000a00 */
[----:B--2---:R-:W-:Y:S01]  /*ac90*/  ULEA UR16, UR18, UR16, 0x18 ;  /* 0x0000001012107291 */ /* 0x004fe2000f8ec0ff */
[----:B---3--:R-:W-:Y:S11]  /*aca0*/  BRA `(.L_x_418) ;  /* 0x00000000005c7947 */ /* 0x008ff60003800000 */
.L_x_420:
[----:B------:R-:W1:Y:S01]  /*acb0*/  LDC.64 R164, c[0x0][0x3b8] ;  /* 0x0000ee00ffa47b82 */ /* 0x000e620000000a00 */
[----:B------:R-:W-:Y:S06]  /*acc0*/  UIADD3 UR17, UPT, UPT, UR12, -0x1, URZ ;  /* 0xffffffff0c117890 */ /* 0x000fec000fffe0ff */
[----:B-1----:R-:W-:Y:S04]  /*acd0*/  IMAD.WIDE.U32 R166, R164, UR17, RZ ;  /* 0x00000011a4a67c25 */ /* 0x002fe8000f8e00ff */
[----:B------:R-:W-:Y:S01]  /*ace0*/  IMAD R167, R165, UR17, R167 ;  /* 0x00000011a5a77c24 */ /* 0x000fe2000f8e02a7 */
        /* <DEDUP_REMOVED lines=19> */
.L_x_418:
[----:B------:R-:W-:Y:S04]  /*ae20*/  DEPBAR.LE SB0, 0x0 ;  /* 0x000080000000791a */ /* 0x000fe80000000000 */
[----:B------:R-:W-:Y:S01]  /*ae30*/  BAR.SYNC.DEFER_BLOCKING 0x0 ;  /* 0x0000000000007b1d */ /* 0x000fe20000010000 */
[----:B-1----:R-:W-:Y:S02]  /*ae40*/  UIMAD.WIDE.U32 UR20, UR12, UR6, URZ ;  /* 0x000000060c1472a5 */ /* 0x002fe4000f8e00ff */
[----:B------:R-:W-:Y:S02]  /*ae50*/  USHF.L.U32 UR23, UR12, 0x1, URZ ;  /* 0x000000010c177899 */ /* 0x000fe400080006ff */
[----:B------:R-:W-:Y:S02]  /*ae60*/  UIMAD UR17, UR12, UR7, UR21 ;  /* 0x000000070c1172a4 */ /* 0x000fe4000f8e0215 */
[----:B------:R-:W-:Y:S01]  /*ae70*/  IMAD.U32 R212, RZ, RZ, UR20 ;  /* 0x00000014ffd47e24 */ /* 0x000fe2000f8e00ff */
[----:B------:R-:W-:Y:S01]  /*ae80*/  ULEA UR19, UP0, UR20, UR22, 0x6 ;  /* 0x0000001614137291 */ /* 0x000fe2000f8030ff */
[----:B------:R-:W-:Y:S01]  /*ae90*/  IMAD.U32 R213, RZ, RZ, UR21 ;  /* 0x00000015ffd57e24 */ /* 0x000fe2000f8e00ff */
[----:B------:R-:W-:Y:S01]  /*aea0*/  UIADD3 UR21, UPT, UPT, UR27, 0x76cf5d0a, URZ ;  /* 0x76cf5d0a1b157890 */ /* 0x000fe2000fffe0ff */
[----:B------:R-:W-:Y:S01]  /*aeb0*/  IMAD.U32 R215, RZ, RZ, UR17 ;  /* 0x00000011ffd77e24 */ /* 0x000fe2000f8e00ff */
[CC--:B------:R-:W-:Y:S01]  /*aec0*/  LEA R216, P1, R212.reuse, R227.reuse, 0x7 ;  /* 0x000000e3d4d87211 */ /* 0x0c0fe200078238ff */
[----:B------:R-:W-:Y:S01]  /*aed0*/  ULEA.HI.X UR18, UR20, UR13, UR17, 0x6, UP0 ;  /* 0x0000000d14127291 */ /* 0x000fe200080f3411 */
[----:B------:R-:W-:Y:S01]  /*aee0*/  IMAD.U32 R168, RZ, RZ, UR19 ;  /* 0x00000013ffa87e24 */ /* 0x000fe2000f8e00ff */
[----:B------:R-:W-:Y:S01]  /*aef0*/  UIADD3 UR20, UPT, UPT, UR27, 0x32370b8f, URZ ;  /* 0x32370b8f1b147890 */ /* 0x000fe2000fffe0ff */
[-C--:B------:R-:W-:Y:S01]  /*af00*/  LEA.HI.X R217, R212, R226.reuse, R215, 0x7, P1 ;  /* 0x000000e2d4d97211 */ /* 0x080fe200008f3cd7 */
[----:B------:R-:W-:Y:S02]  /*af10*/  UISETP.NE.AND UP0, UPT, UR12, URZ, UPT ;  /* 0x000000ff0c00728c */ /* 0x000fe4000bf05270 */
[----:B------:R-:W-:Y:S01]  /*af20*/  IMAD.U32 R213, RZ, RZ, UR18 ;  /* 0x00000012ffd57e24 */ /* 0x000fe2000f8e00ff */
[C---:B------:R-:W-:Y:S01]  /*af30*/  LEA R214, P0, R168.reuse, R227, 0x1 ;  /* 0x000000e3a8d67211 */ /* 0x040fe200078008ff */
[----:B------:R-:W-:Y:S02]  /*af40*/  UIADD3 UR19, UPT, UPT, UR27, -0x126145ec, URZ ;  /* 0xed9eba141b137890 */ /* 0x000fe4000fffe0ff */
[----:B------:R-:W-:Y:S01]  /*af50*/  UIADD3 UR18, UPT, UPT, UR27, -0x56f99767, URZ ;  /* 0xa90668991b127890 */ /* 0x000fe2000fffe0ff */
[----:B------:R-:W-:Y:S01]  /*af60*/  @!PT LDS RZ, [RZ] ;  /* 0x00000000fffff984 */ /* 0x000fe20000000800 */
[----:B------:R-:W-:Y:S01]  /*af70*/  @!PT LDS RZ, [RZ] ;  /* 0x00000000fffff984 */ /* 0x000fe20000000800 */
[----:B------:R-:W-:Y:S01]  /*af80*/  @!PT LDS RZ, [RZ] ;  /* 0x00000000fffff984 */ /* 0x000fe20000000800 */
[----:B------:R-:W-:Y:S01]  /*af90*/  LDGSTS.E.BYPASS.LTC128B.128 [R230+0x9000], desc[UR14][R216.64] ;  /* 0x09000000d8e67fae */ /* 0x000fe2000b981a0e */
[----:B------:R-:W-:Y:S01]  /*afa0*/  LEA.HI.X R215, R168, R226, R213, 0x1, P0 ;  /* 0x000000e2a8d77211 */ /* 0x000fe200000f0cd5 */
[----:B------:R-:W-:Y:S06]  /*afb0*/  UMOV UR5, UR16 ;  /* 0x0000001000057c82 */ /* 0x000fec0008000000 */
[----:B------:R-:W-:Y:S08]  /*afc0*/  LDGSTS.E.BYPASS.LTC128B.128 [R230+0xa000], desc[UR14][R216.64+0x40] ;  /* 0x0a000040d8e67fae */ /* 0x000ff0000b981a0e */
[----:B------:R-:W-:Y:S08]  /*afd0*/  LDGSTS.E.BYPASS.LTC128B.128 [R230+0xb000], desc[UR14][R216.64+0x80] ;  /* 0x0b000080d8e67fae */ /* 0x000ff0000b981a0e */
[----:B------:R-:W-:Y:S08]  /*afe0*/  LDGSTS.E.BYPASS.LTC128B.128 [R230+0x9800], desc[UR14][R214.64] ;  /* 0x09800000d6e67fae */ /* 0x000ff0000b981a0e */
[----:B------:R-:W-:Y:S08]  /*aff0*/  LDGSTS.E.BYPASS.LTC128B.128 [R230+0xa800], desc[UR14][R214.64+0x40] ;  /* 0x0a800040d6e67fae */ /* 0x000ff0000b981a0e */
[----:B------:R1:W-:Y:S08]  /*b000*/  LDGSTS.E.BYPASS.LTC128B.128 [R230+0xb800], desc[UR14][R214.64+0x80] ;  /* 0x0b800080d6e67fae */ /* 0x0003f0000b981a0e */
[----:B------:R-:W-:Y:S08]  /*b010*/  LDSM.16.M88.4 R164, [R171] ;  /* 0x00000000aba4783b */ /* 0x000ff00000000200 */
[----:B------:R-:W2:Y:S08]  /*b020*/  LDSM.16.M88.4 R172, [R222+0x6000] ;  /* 0x00600000deac783b */ /* 0x000eb00000000200 */
[----:B------:R-:W3:Y:S08]  /*b030*/  LDSM.16.M88.4 R176, [R171+0x1000] ;  /* 0x00100000abb0783b */ /* 0x000ef00000000200 */
[----:B------:R-:W5:Y:S08]  /*b040*/  LDSM.16.M88.4 R180, [R222+0x6400] ;  /* 0x00640000deb4783b */ /* 0x000f700000000200 */
[----:B------:R-:W0:Y:S08]  /*b050*/  LDGDEPBAR ;  /* 0x00000000000079af */ /* 0x000e300000000000 */
[----:B------:R-:W4:Y:S08]  /*b060*/  LDSM.16.M88.4 R184, [R222+0x6800] ;  /* 0x00680000deb8783b */ /* 0x000f300000000200 */
[----:B------:R-:W4:Y:S01]  /*b070*/  LDSM.16.M88.4 R188, [R222+0x6c00] ;  /* 0x006c0000debc783b */ /* 0x000f220000000200 */
        /* <DEDUP_REMOVED lines=8> */
[-C--:B-----5:R-:W-:Y:S07]  /*b100*/  HMMA.16816.F32.BF16 R20, R164, R180.reuse, RZ ;  /* 0x000000b4a414723c */ /* 0x0a0fee00000418ff */
[----:B------:R-:W5:Y:S01]  /*b110*/  LDSM.16.M88.4 R208, [R220+0x6800] ;  /* 0x00680000dcd0783b */ /* 0x000f620000000200 */
[C---:B------:R-:W-:Y:S07]  /*b120*/  HMMA.16816.F32.BF16 R24, R176.reuse, R180, RZ ;  /* 0x000000b4b018723c */ /* 0x040fee00000418ff */
[----:B------:R-:W5:Y:S01]  /*b130*/  LDSM.16.M88.4 R172, [R220+0x6c00] ;  /* 0x006c0000dcac783b */ /* 0x000f620000000200 */
[-C--:B------:R-:W-:Y:S07]  /*b140*/  HMMA.16816.F32.BF16 R28, R176, R182.reuse, RZ ;  /* 0x000000b6b01c723c */ /* 0x080fee00000418ff */
[----:B-1----:R-:W-:Y:S01]  /*b150*/  LDSM.16.M88.4 R212, [R221+0x3000] ;  /* 0x00300000ddd4783b */ /* 0x002fe20000000200 */
[C---:B------:R-:W-:Y:S07]  /*b160*/  HMMA.16816.F32.BF16 R32, R164.reuse, R182, RZ ;  /* 0x000000b6a420723c */ /* 0x040fee00000418ff */
[----:B------:R-:W-:Y:S01]  /*b170*/  LDSM.16.M88.4 R180, [R171+0x3000] ;  /* 0x00300000abb4783b */ /* 0x000fe20000000200 */
[-C--:B----4-:R-:W-:Y:S07]  /*b180*/  HMMA.16816.F32.BF16 R36, R164, R184.reuse, RZ ;  /* 0x000000b8a424723c */ /* 0x090fee00000418ff */
[----:B------:R-:W-:Y:S01]  /*b190*/  LDSM.16.M88.4 R216, [R220+0x7400] ;  /* 0x00740000dcd8783b */ /* 0x000fe20000000200 */
        /* <DEDUP_REMOVED lines=11> */
[----:B------:R-:W2:Y:S07]  /*b250*/  LDSM.16.M88.4 R188, [R222+0x7800] ;  /* 0x00780000debc783b */ /* 0x000eae0000000200 */
        /* <DEDUP_REMOVED lines=13> */
[----:B------:R-:W4:Y:S07]  /*b330*/  LDSM.16.M88.4 R208, [R220+0x7000] ;  /* 0x00700000dcd0783b */ /* 0x000f2e0000000200 */
[-C--:B------:R-:W-:Y:S08]  /*b340*/  HMMA.16816.F32.BF16 R52, R192, R172.reuse, R52 ;  /* 0x000000acc034723c */ /* 0x080ff00000041834 */
[C---:B------:R-:W-:Y:S08]  /*b350*/  HMMA.16816.F32.BF16 R56, R200.reuse, R172, R56 ;  /* 0x000000acc838723c */ /* 0x040ff00000041838 */
[-C--:B------:R-:W-:Y:S01]  /*b360*/  HMMA.16816.F32.BF16 R60, R200, R174.reuse, R60 ;  /* 0x000000aec83c723c */ /* 0x080fe2000004183c */
[----:B------:R-:W5:Y:S07]  /*b370*/  LDSM.16.M88.4 R200, [R220+0x7800] ;  /* 0x00780000dcc8783b */ /* 0x000f6e0000000200 */
[----:B------:R-:W-:Y:S01]  /*b380*/  HMMA.16816.F32.BF16 R64, R192, R174, R64 ;  /* 0x000000aec040723c */ /* 0x000fe20000041840 */
[----:B------:R-:W5:Y:S07]  /*b390*/  LDSM.16.M88.4 R172, [R220+0x7c00] ;  /* 0x007c0000dcac783b */ /* 0x000f6e0000000200 */
[-C--:B-1----:R-:W-:Y:S01]  /*b3a0*/  HMMA.16816.F32.BF16 R4, R164, R176.reuse, R4 ;  /* 0x000000b0a404723c */ /* 0x082fe20000041804 */
        /* <DEDUP_REMOVED lines=20> */
[----:B------:R-:W1:Y:S07]  /*b4f0*/  LDSM.16.M88.4 R164, [R171+0x4000] ;  /* 0x00400000aba4783b */ /* 0x000e6e0000000200 */
        /* <DEDUP_REMOVED lines=9> */
[C---:B------:R-:W-:Y:S08]  /*b590*/  HMMA.16816.F32.BF16 R32, R204.reuse, R218, R32 ;  /* 0x000000dacc20723c */ /* 0x040ff00000041820 */
[-C--:B-----5:R-:W-:Y:S08]  /*b5a0*/  HMMA.16816.F32.BF16 R36, R204, R200.reuse, R36 ;  /* 0x000000c8cc24723c */ /* 0x0a0ff00000041824 */
[C---:B------:R-:W-:Y:S08]  /*b5b0*/  HMMA.16816.F32.BF16 R40, R212.reuse, R200, R40 ;  /* 0x000000c8d428723c */ /* 0x040ff00000041828 */
[-C--:B------:R-:W-:Y:S08]  /*b5c0*/  HMMA.16816.F32.BF16 R44, R212, R202.reuse, R44 ;  /* 0x000000cad42c723c */ /* 0x080ff0000004182c */
[C---:B------:R-:W-:Y:S01]  /*b5d0*/  HMMA.16816.F32.BF16 R48, R204.reuse, R202, R48 ;  /* 0x000000cacc30723c */ /* 0x040fe20000041830 */
[----:B------:R-:W2:Y:S07]  /*b5e0*/  LDSM.16.M88.4 R200, [R220+0x8000] ;  /* 0x00800000dcc8783b */ /* 0x000eae0000000200 */
[-C--:B------:R-:W-:Y:S08]  /*b5f0*/  HMMA.16816.F32.BF16 R52, R204, R172.reuse, R52 ;  /* 0x000000accc34723c */ /* 0x080ff00000041834 */
[C---:B------:R-:W-:Y:S08]  /*b600*/  HMMA.16816.F32.BF16 R56, R212.reuse, R172, R56 ;  /* 0x000000acd438723c */ /* 0x040ff00000041838 */
[-C--:B------:R-:W-:Y:S01]  /*b610*/  HMMA.16816.F32.BF16 R60, R212, R174.reuse, R60 ;  /* 0x000000aed43c723c */ /* 0x080fe2000004183c */
[----:B------:R-:W3:Y:S07]  /*b620*/  LDSM.16.M88.4 R212, [R220+0x8400] ;  /* 0x00840000dcd4783b */ /* 0x000eee0000000200 */
[----:B------:R-:W-:Y:S01]  /*b630*/  HMMA.16816.F32.BF16 R64, R204, R174, R64 ;  /* 0x000000aecc40723c */ /* 0x000fe20000041840 */
[----:B------:R-:W4:Y:S07]  /*b640*/  LDSM.16.M88.4 R172, [R220+0x8800] ;  /* 0x00880000dcac783b */ /* 0x000f2e0000000200 */
[-C--:B-1----:R-:W-:Y:S08]  /*b650*/  HMMA.16816.F32.BF16 R4, R164, R176.reuse, R4 ;  /* 0x000000b0a404723c */ /* 0x082ff00000041804 */
[C---:B------:R-:W-:Y:S08]  /*b660*/  HMMA.16816.F32.BF16 R8, R180.reuse, R176, R8 ;  /* 0x000000b0b408723c */ /* 0x040ff00000041808 */
[-C--:B------:R-:W-:Y:S08]  /*b670*/  HMMA.16816.F32.BF16 R12, R180, R178.reuse, R12 ;  /* 0x000000b2b40c723c */ /* 0x080ff0000004180c */
[C---:B------:R-:W-:Y:S08]  /*b680*/  HMMA.16816.F32.BF16 R16, R164.reuse, R178, R16 ;  /* 0x000000b2a410723c */ /* 0x040ff00000041810 */
[-C--:B------:R-:W-:Y:S08]  /*b690*/  HMMA.16816.F32.BF16 R20, R164, R184.reuse, R20 ;  /* 0x000000b8a414723c */ /* 0x080ff00000041814 */
[C---:B------:R-:W-:Y:S04]  /*b6a0*/  HMMA.16816.F32.BF16 R24, R180.reuse, R184, R24 ;  /* 0x000000b8b418723c */ /* 0x040fe80000041818 */
[----:B------:R-:W-:Y:S04]  /*b6b0*/  IMAD.MOV.U32 R184, RZ, RZ, R223 ;  /* 0x000000ffffb87224 */ /* 0x000fe800078e00df */
[-C--:B------:R-:W-:Y:S03]  /*b6c0*/  HMMA.16816.F32.BF16 R28, R180, R186.reuse, R28 ;  /* 0x000000bab41c723c */ /* 0x080fe6000004181c */
[C---:B------:R-:W-:Y:S01]  /*b6d0*/  IMAD.SHL.U32 R185, R184.reuse, 0x4, RZ ;  /* 0x00000004b8b97824 */ /* 0x040fe200078e00ff */
[C---:B------:R-:W-:Y:S01]  /*b6e0*/  LOP3.LUT P0, RZ, R184.reuse, 0x4, RZ, 0xc0, !PT ;  /* 0x00000004b8ff7812 */ /* 0x040fe2000780c0ff */
[----:B------:R-:W-:Y:S03]  /*b6f0*/  IMAD.SHL.U32 R168, R184, 0x20, RZ ;  /* 0x00000020b8a87824 */ /* 0x000fe600078e00ff */
[C---:B------:R-:W-:Y:S04]  /*b700*/  HMMA.16816.F32.BF16 R32, R164.reuse, R186, R32 ;  /* 0x000000baa420723c */ /* 0x040fe80000041820 */
[----:B------:R-:W-:Y:S04]  /*b710*/  SHF.R.U32.HI R186, RZ, 0x1, R184 ;  /* 0x00000001ffba7819 */ /* 0x000fe800000116b8 */
[-C--:B------:R-:W-:Y:S03]  /*b720*/  HMMA.16816.F32.BF16 R36, R164, R188.reuse, R36 ;  /* 0x000000bca424723c */ /* 0x080fe60000041824 */
[----:B------:R-:W-:Y:S05]  /*b730*/  LOP3.LUT R170, R186, 0x8, RZ, 0xc0, !PT ;  /* 0x00000008baaa7812 */ /* 0x000fea00078ec0ff */
[C---:B------:R-:W-:Y:S08]  /*b740*/  HMMA.16816.F32.BF16 R40, R180.reuse, R188, R40 ;  /* 0x000000bcb428723c */ /* 0x040ff00000041828 */
[-C--:B------:R-:W-:Y:S08]  /*b750*/  HMMA.16816.F32.BF16 R44, R180, R190.reuse, R44 ;  /* 0x000000beb42c723c */ /* 0x080ff0000004182c */
[C---:B------:R-:W-:Y:S08]  /*b760*/  HMMA.16816.F32.BF16 R48, R164.reuse, R190, R48 ;  /* 0x000000bea430723c */ /* 0x040ff00000041830 */
[-C--:B------:R-:W-:Y:S08]  /*b770*/  HMMA.16816.F32.BF16 R52, R164, R192.reuse, R52 ;  /* 0x000000c0a434723c */ /* 0x080ff00000041834 */
[C---:B------:R-:W-:Y:S08]  /*b780*/  HMMA.16816.F32.BF16 R56, R180.reuse, R192, R56 ;  /* 0x000000c0b438723c */ /* 0x040ff00000041838 */
[-C--:B------:R-:W-:Y:S08]  /*b790*/  HMMA.16816.F32.BF16 R60, R180, R194.reuse, R60 ;  /* 0x000000c2b43c723c */ /* 0x080ff0000004183c */
[----:B------:R-:W-:Y:S01]  /*b7a0*/  HMMA.16816.F32.BF16 R64, R164, R194, R64 ;  /* 0x000000c2a440723c */ /* 0x000fe20000041840 */
[----:B------:R-:W1:Y:S01]  /*b7b0*/  LDSM.16.M88.4 R164, [R220+0x8c00] ;  /* 0x008c0000dca4783b */ /* 0x000e620000000200 */
[----:B------:R-:W-:Y:S06]  /*b7c0*/  DEPBAR.LE SB0, 0x0 ;  /* 0x000080000000791a */ /* 0x000fec0000000000 */
[-C--:B--2---:R-:W-:Y:S01]  /*b7d0*/  HMMA.16816.F32.BF16 R4, R196, R200.reuse, R4 ;  /* 0x000000c8c404723c */ /* 0x084fe20000041804 */
[----:B------:R-:W-:Y:S07]  /*b7e0*/  BAR.SYNC.DEFER_BLOCKING 0x0 ;  /* 0x0000000000007b1d */ /* 0x000fee0000010000 */
[C---:B------:R-:W-:Y:S08]  /*b7f0*/  HMMA.16816.F32.BF16 R8, R208.reuse, R200, R8 ;  /* 0x000000c8d008723c */ /* 0x040ff00000041808 */
[-C--:B------:R-:W-:Y:S08]  /*b800*/  HMMA.16816.F32.BF16 R12, R208, R202.reuse, R12 ;  /* 0x000000cad00c723c */ /* 0x080ff0000004180c */
[C---:B------:R-:W-:Y:S08]  /*b810*/  HMMA.16816.F32.BF16 R16, R196.reuse, R202, R16 ;  /* 0x000000cac410723c */ /* 0x040ff00000041810 */
[-C--:B---3--:R-:W-:Y:S08]  /*b820*/  HMMA.16816.F32.BF16 R20, R196, R212.reuse, R20 ;  /* 0x000000d4c414723c */ /* 0x088ff00000041814 */
[C---:B------:R-:W-:Y:S01]  /*b830*/  HMMA.16816.F32.BF16 R24, R208.reuse, R212, R24 ;  /* 0x000000d4d018723c */ /* 0x040fe20000041818 */
[----:B------:R-:W-:Y:S05]  /*b840*/  IMAD.U32 R213, RZ, RZ, UR27 ;  /* 0x0000001bffd57e24 */ /* 0x000fea000f8e00ff */
[----:B------:R-:W-:Y:S02]  /*b850*/  LOP3.LUT R213, R247, UR23, R213, 0x96, !PT ;  /* 0x00000017f7d57c12 */ /* 0x000fe4000f8e96d5 */
[-C--:B------:R-:W-:Y:S03]  /*b860*/  HMMA.16816.F32.BF16 R28, R208, R214.reuse, R28 ;  /* 0x000000d6d01c723c */ /* 0x080fe6000004181c */
[----:B------:R-:W-:Y:S05]  /*b870*/  IMAD.WIDE.U32 R218, R213, -0x326172a9, RZ ;  /* 0xcd9e8d57d5da7825 */ /* 0x000fea00078e00ff */
[----:B------:R-:W-:Y:S01]  /*b880*/  LOP3.LUT R213, R219, R225, RZ, 0x3c, !PT ;  /* 0x000000e1dbd57212 */ /* 0x000fe200078e3cff */
[C---:B------:R-:W-:Y:S04]  /*b890*/  HMMA.16816.F32.BF16 R32, R196.reuse, R214, R32 ;  /* 0x000000d6c420723c */ /* 0x040fe80000041820 */
[C---:B------:R-:W-:Y:S01]  /*b8a0*/  LOP3.LUT R248, R218.reuse, R236, RZ, 0x3c, !PT ;  /* 0x000000ecdaf87212 */ /* 0x040fe200078e3cff */
[----:B------:R-:W-:Y:S01]  /*b8b0*/  IMAD.WIDE.U32 R214, R213, -0x2daee0ad, RZ ;  /* 0xd2511f53d5d67825 */ /* 0x000fe200078e00ff */
[----:B------:R-:W-:Y:S02]  /*b8c0*/  LOP3.LUT R212, R219, R224, RZ, 0x3c, !PT ;  /* 0x000000e0dbd47212 */ /* 0x000fe400078e3cff */
[----:B------:R-:W-:Y:S01]  /*b8d0*/  LOP3.LUT R218, R218, R232, RZ, 0x3c, !PT ;  /* 0x000000e8dada7212 */ /* 0x000fe200078e3cff */
[-C--:B----4-:R-:W-:Y:S03]  /*b8e0*/  HMMA.16816.F32.BF16 R36, R196, R172.reuse, R36 ;  /* 0x000000acc424723c */ /* 0x090fe60000041824 */
[----:B------:R-:W-:Y:S01]  /*b8f0*/  LOP3.LUT R213, R242, UR21, R215, 0x96, !PT ;  /* 0x00000015f2d57c12 */ /* 0x000fe2000f8e96d7 */
[----:B------:R-:W-:Y:S04]  /*b900*/  IMAD.WIDE.U32 R216, R212, -0x2daee0ad, RZ ;  /* 0xd2511f53d4d87825 */ /* 0x000fe800078e00ff */
[C---:B------:R-:W-:Y:S04]  /*b910*/  HMMA.16816.F32.BF16 R40, R208.reuse, R172, R40 ;  /* 0x000000acd028723c */ /* 0x040fe80000041828 */
[----:B------:R-:W-:Y:S01]  /*b920*/  LOP3.LUT R173, R185, 0x18, RZ, 0xc0, !PT ;  /* 0x00000018b9ad7812 */ /* 0x000fe200078ec0ff */
[----:B------:R-:W-:Y:S03]  /*b930*/  IMAD.WIDE.U32 R218, R218, -0x2daee0ad, RZ ;  /* 0xd2511f53dada7825 */ /* 0x000fe600078e00ff */
[--C-:B------:R-:W-:Y:S01]  /*b940*/  LOP3.LUT R173, R173, 0xc0, R168.reuse, 0xf8, !PT ;  /* 0x000000c0adad7812 */ /* 0x100fe200078ef8a8 */
[-C--:B------:R-:W-:Y:S03]  /*b950*/  HMMA.16816.F32.BF16 R44, R208, R174.reuse, R44 ;  /* 0x000000aed02c723c */ /* 0x080fe6000004182c */
[----:B------:R-:W-:Y:S01]  /*b960*/  LOP3.LUT R173, R173, R170, RZ, 0x3c, !PT ;  /* 0x000000aaadad7212 */ /* 0x000fe200078e3cff */
[----:B------:R-:W-:Y:S01]  /*b970*/  IMAD.WIDE.U32 R248, R248, -0x2daee0ad, RZ ;  /* 0xd2511f53f8f87825 */ /* 0x000fe200078e00ff */
[----:B------:R-:W-:Y:S02]  /*b980*/  LOP3.LUT R170, R240, UR21, R217, 0x96, !PT ;  /* 0x00000015f0aa7c12 */ /* 0x000fe4000f8e96d9 */
[----:B------:R-:W-:Y:S01]  /*b990*/  LOP3.LUT R212, R216, UR20, R219, 0x96, !PT ;  /* 0x00000014d8d47c12 */ /* 0x000fe2000f8e96db */
[C---:B------:R-:W-:Y:S04]  /*b9a0*/  HMMA.16816.F32.BF16 R48, R196.reuse, R174, R48 ;  /* 0x000000aec430723c */ /* 0x040fe80000041830 */
[----:B------:R-:W-:Y:S01]  /*b9b0*/  LOP3.LUT R173, R173, 0x120, R168, 0xf8, !PT ;  /* 0x00000120adad7812 */ /* 0x000fe200078ef8a8 */
[----:B------:R-:W-:Y:S01]  /*b9c0*/  IMAD.WIDE.U32 R216, R213, -0x326172a9, RZ ;  /* 0xcd9e8d57d5d87825 */ /* 0x000fe200078e00ff */
[----:B------:R-:W-:Y:S02]  /*b9d0*/  LOP3.LUT R214, R214, UR20, R249, 0x96, !PT ;  /* 0x00000014d6d67c12 */ /* 0x000fe4000f8e96f9 */
[----:B------:R-:W-:Y:S01]  /*b9e0*/  FMNMX3.FTZ R249, R2, R6, R7, !PT ;  /* 0x0000000602f97276 */ /* 0x000fe20007810007 */
[-C--:B-1----:R-:W-:Y:S03]  /*b9f0*/  HMMA.16816.F32.BF16 R52, R196, R164.reuse, R52 ;  /* 0x000000a4c434723c */ /* 0x082fe60000041834 */
[----:B------:R-:W-:Y:S01]  /*ba00*/  FMNMX3.FTZ R249, R249, R18, R19, !PT ;  /* 0x00000012f9f97276 */ /* 0x000fe20007810013 */
[----:B------:R-:W-:Y:S01]  /*ba10*/  IMAD.WIDE.U32 R250, R170, -0x326172a9, RZ ;  /* 0xcd9e8d57aafa7825 */ /* 0x000fe200078e00ff */
[----:B------:R-:W-:Y:S02]  /*ba20*/  LOP3.LUT R217, R234, UR11, R217, 0x96, !PT ;  /* 0x0000000bead97c12 */ /* 0x000fe4000f8e96d9 */
[----:B------:R-:W-:Y:S01]  /*ba30*/  FMNMX3.FTZ R249, R249, R22, R23, !PT ;  /* 0x00000016f9f97276 */ /* 0x000fe20007810017 */
[C---:B------:R-:W-:Y:S04]  /*ba40*/  HMMA.16816.F32.BF16 R56, R208.reuse, R164, R56 ;  /* 0x000000a4d038723c */ /* 0x040fe80000041838 */
[----:B------:R-:W-:Y:S01]  /*ba50*/  LOP3.LUT R170, R238, UR11, R251, 0x96, !PT ;  /* 0x0000000beeaa7c12 */ /* 0x000fe2000f8e96fb */
[----:B------:R-:W-:Y:S01]  /*ba60*/  IMAD.WIDE.U32 R212, R212, -0x326172a9, RZ ;  /* 0xcd9e8d57d4d47825 */ /* 0x000fe200078e00ff */
[----:B------:R-:W-:Y:S02]  /*ba70*/  FMNMX3.FTZ R249, R249, R34, R35, !PT ;  /* 0x00000022f9f97276 */ /* 0x000fe40007810023 */
[----:B------:R-:W-:Y:S01]  /*ba80*/  LEA R187, R173, UR5, 0x1 ;  /* 0x00000005adbb7c11 */ /* 0x000fe2000f8e08ff */
[-C--:B------:R-:W-:Y:S03]  /*ba90*/  HMMA.16816.F32.BF16 R60, R208, R166.reuse, R60 ;  /* 0x000000a6d03c723c */ /* 0x080fe6000004183c */
[----:B------:R-:W-:Y:S01]  /*baa0*/  LOP3.LUT R168, R250, UR10, R213, 0x96, !PT ;  /* 0x0000000afaa87c12 */ /* 0x000fe2000f8e96d5 */
[----:B------:R-:W-:Y:S01]  /*bab0*/  IMAD.WIDE.U32 R214, R214, -0x326172a9, RZ ;  /* 0xcd9e8d57d6d67825 */ /* 0x000fe200078e00ff */
[----:B------:R-:W-:Y:S02]  /*bac0*/  FMNMX3.FTZ R250, R3, R4, R5, !PT ;  /* 0x0000000403fa7276 */ /* 0x000fe40007810005 */
[----:B------:R-:W-:Y:S01]  /*bad0*/  FMNMX3.FTZ R251, R169, R8, R9, !PT ;  /* 0x00000008a9fb7276 */ /* 0x000fe20007810009 */
[----:B------:R-:W-:Y:S04]  /*bae0*/  HMMA.16816.F32.BF16 R64, R196, R166, R64 ;  /* 0x000000a6c440723c */ /* 0x000fe80000041840 */
[----:B------:R-:W-:Y:S01]  /*baf0*/  FMNMX3.FTZ R250, R250, R16, R17, !PT ;  /* 0x00000010fafa7276 */ /* 0x000fe20007810011 */
[----:B------:R-:W-:Y:S01]  /*bb00*/  IMAD.WIDE.U32 R182, R170, -0x2daee0ad, RZ ;  /* 0xd2511f53aab67825 */ /* 0x000fe200078e00ff */
[----:B------:R-:W-:Y:S02]  /*bb10*/  FMNMX3.FTZ R170, R249, R38, R39, !PT ;  /* 0x00000026f9aa7276 */ /* 0x000fe40007810027 */
[----:B------:R-:W-:Y:S01]  /*bb20*/  FMNMX3.FTZ R250, R250, R20, R21, !PT ;  /* 0x00000014fafa7276 */ /* 0x000fe20007810015 */
[----:B------:R-:W-:Y:S01]  /*bb30*/  IMAD.WIDE.U32 R210, R217, -0x2daee0ad, RZ ;  /* 0xd2511f53d9d27825 */ /* 0x000fe200078e00ff */
[----:B------:R-:W-:Y:S02]  /*bb40*/  LOP3.LUT R216, R216, UR10, R215, 0x96, !PT ;  /* 0x0000000ad8d87c12 */ /* 0x000fe4000f8e96d7 */
[----:B------:R-:W-:Y:S01]  /*bb50*/  FMNMX3.FTZ R250, R250, R32, R33, !PT ;  /* 0x00000020fafa7276 */ /* 0x000fe20007810021 */
[C---:B------:R-:W-:Y:S01]  /*bb60*/  VIADD R245, R187.reuse, 0x9000 ;  /* 0x00009000bbf57836 */ /* 0x040fe20000000000 */
[----:B------:R-:W-:Y:S01]  /*bb70*/  FMNMX3.FTZ R170, R170, R50, R51, !PT ;  /* 0x00000032aaaa7276 */ /* 0x000fe20007810033 */
[----:B------:R-:W-:Y:S01]  /*bb80*/  IMAD.WIDE.U32 R216, R216, -0x2daee0ad, RZ ;  /* 0xd2511f53d8d87825 */ /* 0x000fe200078e00ff */
[----:B------:R-:W-:Y:S02]  /*bb90*/  FMNMX3.FTZ R250, R250, R36, R37, !PT ;  /* 0x00000024fafa7276 */ /* 0x000fe40007810025 */
[----:B------:R-:W-:Y:S01]  /*bba0*/  FMNMX3.FTZ R170, R170, R54, R55, !PT ;  /* 0x00000036aaaa7276 */ /* 0x000fe20007810037 */
[----:B------:R-:W-:Y:S01]  /*bbb0*/  VIADD R188, R187, 0x9020 ;  /* 0x00009020bbbc7836 */ /* 0x000fe20000000000 */
[----:B------:R-:W-:Y:S01]  /*bbc0*/  FMNMX3.FTZ R249, R250, R48, R49, !PT ;  /* 0x00000030faf97276 */ /* 0x000fe20007810031 */
[----:B------:R-:W-:Y:S01]  /*bbd0*/  @P0 VIADD R188, R245, 0xffffffe0 ;  /* 0xffffffe0f5bc0836 */ /* 0x000fe20000000000 */
[----:B------:R-:W-:Y:S02]  /*bbe0*/  FMNMX3.FTZ R250, R0, R10, R11, !PT ;  /* 0x0000000a00fa7276 */ /* 0x000fe4000781000b */
[----:B------:R-:W-:Y:S02]  /*bbf0*/  FMNMX3.FTZ R249, R249, R52, R53, !PT ;  /* 0x00000034f9f97276 */ /* 0x000fe40007810035 */
[----:B------:R-:W-:Y:S02]  /*bc00*/  LOP3.LUT R248, R248, UR19, R211, 0x96, !PT ;  /* 0x00000013f8f87c12 */ /* 0x000fe4000f8e96d3 */
[----:B------:R-:W-:Y:S02]  /*bc10*/  LOP3.LUT R245, R210, UR18, R217, 0x96, !PT ;  /* 0x00000012d2f57c12 */ /* 0x000fe4000f8e96d9 */
[----:B------:R-:W-:Y:S02]  /*bc20*/  FMNMX3.FTZ R251, R251, R12, R13, !PT ;  /* 0x0000000cfbfb7276 */ /* 0x000fe4000781000d */
[----:B------:R-:W-:Y:S02]  /*bc30*/  FMNMX3.FTZ R250, R250, R14, R15, !PT ;  /* 0x0000000efafa7276 */ /* 0x000fe4000781000f */
[----:B------:R-:W-:Y:S02]  /*bc40*/  FMNMX3.FTZ R249, R249, R64, R65, !PT ;  /* 0x00000040f9f97276 */ /* 0x000fe40007810041 */
[----:B------:R-:W-:Y:S01]  /*bc50*/  FMNMX3.FTZ R170, R170, R66, R67, !PT ;  /* 0x00000042aaaa7276 */ /* 0x000fe20007810043 */
[----:B------:R-:W-:Y:S06]  /*bc60*/  BRA.U.ANY UP0, `(.L_x_420) ;  /* 0xfffffff100107547 */ /* 0x000fec000b93ffff */
.L_x_419:
[----:B------:R-:W2:Y:S01]  /*bc70*/  SHFL.BFLY PT, R167, R170, 0x2, 0x1f ;  /* 0x0c401f00aaa77f89 */ /* 0x000ea200000e0000 */
[----:B------:R-:W-:Y:S01]  /*bc80*/  FMNMX3.FTZ R250, R250, R26, R27, !PT ;  /* 0x0000001afafa7276 */ /* 0x000fe2000781001b */
[----:B------:R-:W-:Y:S01]  /*bc90*/  IMAD.WIDE.U32 R208, R168, -0x2daee0ad, RZ ;  /* 0xd2511f53a8d07825 */ /* 0x000fe200078e00ff */
[----:B------:R-:W-:Y:S05]  /*bca0*/  FMNMX3.FTZ R251, R251, R24, R25, !PT ;  /* 0x00000018fbfb7276 */ /* 0x000fea0007810019 */
[----:B------:R-:W3:Y:S01]  /*bcb0*/  SHFL.BFLY PT, R176, R249, 0x2, 0x1f ;  /* 0x0c401f00f9b07f89 */ /* 0x000ee200000e0000 */
[----:B-1----:R-:W-:Y:S01]  /*bcc0*/  FMNMX3.FTZ R164, R250, R30, R31, !PT ;  /* 0x0000001efaa47276 */ /* 0x002fe2000781001f */
[----:B------:R-:W-:Y:S01]  /*bcd0*/  IMAD.WIDE.U32 R178, R245, -0x326172a9, RZ ;  /* 0xcd9e8d57f5b27825 */ /* 0x000fe200078e00ff */
[----:B------:R-:W-:Y:S01]  /*bce0*/  FMNMX3.FTZ R175, R251, R28, R29, !PT ;  /* 0x0000001cfbaf7276 */ /* 0x000fe2000781001d */
[----:B------:R-:W-:Y:S01]  /*bcf0*/  UIADD3 UR17, UPT, UPT, UR27, 0x646e171e, URZ ;  /* 0x646e171e1b117890 */ /* 0x000fe2000fffe0ff */
[----:B------:R-:W-:Y:S01]  /*bd00*/  FMNMX3.FTZ R164, R164, R42, R43, !PT ;  /* 0x0000002aa4a47276 */ /* 0x000fe2000781002b */
[----:B------:R-:W-:Y:S01]  /*bd10*/  IMAD.MOV.U32 R172, RZ, RZ, R178 ;  /* 0x000000ffffac7224 */ /* 0x000fe200078e00b2 */
[----:B------:R-:W-:Y:S01]  /*bd20*/  FMNMX3.FTZ R175, R175, R40, R41, !PT ;  /* 0x00000028afaf7276 */ /* 0x000fe20007810029 */
[----:B------:R-:W-:Y:S01]  /*bd30*/  UIADD3 UR23, UPT, UPT, UR23, 0x1, URZ ;  /* 0x0000000117177890 */ /* 0x000fe2000fffe0ff */
[----:B------:R-:W-:Y:S01]  /*bd40*/  FMNMX3.FTZ R164, R164, R46, R47, !PT ;  /* 0x0000002ea4a47276 */ /* 0x000fe2000781002f */
[----:B------:R-:W-:Y:S01]  /*bd50*/  UISETP.NE.AND UP0, UPT, UR12, URZ, UPT ;  /* 0x000000ff0c00728c */ /* 0x000fe2000bf05270 */
[----:B------:R-:W-:Y:S01]  /*bd60*/  FMNMX3.FTZ R175, R175, R44, R45, !PT ;  /* 0x0000002cafaf7276 */ /* 0x000fe2000781002d */
[----:B------:R-:W-:Y:S01]  /*bd70*/  UIADD3 UR12, UPT, UPT, UR12, -0x1, URZ ;  /* 0xffffffff0c0c7890 */ /* 0x000fe2000fffe0ff */
[----:B------:R-:W-:Y:S02]  /*bd80*/  FMNMX3.FTZ R164, R164, R58, R59, !PT ;  /* 0x0000003aa4a47276 */ /* 0x000fe4000781003b */
[----:B------:R-:W-:Y:S02]  /*bd90*/  FMNMX3.FTZ R175, R175, R56, R57, !PT ;  /* 0x00000038afaf7276 */ /* 0x000fe40007810039 */
[----:B------:R-:W-:Y:S02]  /*bda0*/  FMNMX3.FTZ R165, R164, R62, R63, !PT ;  /* 0x0000003ea4a57276 */ /* 0x000fe4000781003f */
[----:B------:R-:W-:Y:S02]  /*bdb0*/  FMNMX3.FTZ R166, R175, R60, R61, !PT ;  /* 0x0000003cafa67276 */ /* 0x000fe4000781003d */
[----:B------:R-:W-:Y:S02]  /*bdc0*/  LOP3.LUT R168, R182, UR18, R209, 0x96, !PT ;  /* 0x00000012b6a87c12 */ /* 0x000fe4000f8e96d1 */
[----:B------:R-:W-:Y:S01]  /*bdd0*/  LOP3.LUT R210, R218, UR19, R183, 0x96, !PT ;  /* 0x00000013dad27c12 */ /* 0x000fe2000f8e96b7 */
[----:B------:R-:W1:Y:S01]  /*bde0*/  SHFL.BFLY PT, R177, R166, 0x2, 0x1f ;  /* 0x0c401f00a6b17f89 */ /* 0x000e6200000e0000 */
[----:B------:R-:W-:Y:S01]  /*bdf0*/  IMAD.WIDE.U32 R218, R248, -0x326172a9, RZ ;  /* 0xcd9e8d57f8da7825 */ /* 0x000fe200078e00ff */
[----:B------:R-:W-:Y:S02]  /*be00*/  LOP3.LUT R191, R172, 0xff, RZ, 0xc0, !PT ;  /* 0x000000ffacbf7812 */ /* 0x000fe400078ec0ff */
[----:B------:R-:W-:Y:S01]  /*be10*/  PRMT R192, R178, 0x7773, RZ ;  /* 0x00007773b2c07816 */ /* 0x000fe200000000ff */
[----:B------:R-:W-:Y:S01]  /*be20*/  IMAD.WIDE.U32 R194, R168, -0x326172a9, RZ ;  /* 0xcd9e8d57a8c27825 */ /* 0x000fe200078e00ff */
[--C-:B------:R-:W-:Y:S02]  /*be30*/  LOP3.LUT R180, R218, UR8, R179.reuse, 0x96, !PT ;  /* 0x00000008dab47c12 */ /* 0x100fe4000f8e96b3 */
[----:B------:R-:W-:Y:S01]  /*be40*/  PRMT R173, R178, 0x7772, RZ ;  /* 0x00007772b2ad7816 */ /* 0x000fe200000000ff */
[----:B------:R-:W-:Y:S01]  /*be50*/  IMAD.WIDE.U32 R210, R210, -0x326172a9, RZ ;  /* 0xcd9e8d57d2d27825 */ /* 0x000fe200078e00ff */
[C---:B------:R-:W-:Y:S02]  /*be60*/  PRMT R179, R180.reuse, 0x7632, R179 ;  /* 0x00007632b4b37816 */ /* 0x040fe400000000b3 */
[----:B------:R-:W-:Y:S01]  /*be70*/  LOP3.LUT R181, R180, 0xff, RZ, 0xc0, !PT ;  /* 0x000000ffb4b57812 */ /* 0x000fe200078ec0ff */
[----:B------:R-:W-:Y:S01]  /*be80*/  IMAD.MOV.U32 R190, RZ, RZ, R194 ;  /* 0x000000ffffbe7224 */ /* 0x000fe200078e00c2 */
[----:B------:R-:W-:Y:S02]  /*be90*/  PRMT R174, R178, 0x7771, RZ ;  /* 0x00007771b2ae7816 */ /* 0x000fe400000000ff */
[----:B------:R-:W-:Y:S02]  /*bea0*/  LOP3.LUT R172, R180, 0xffff, RZ, 0xc0, !PT ;  /* 0x0000ffffb4ac7812 */ /* 0x000fe400078ec0ff */
[C---:B------:R-:W-:Y:S02]  /*beb0*/  PRMT R178, R194.reuse, 0x7773, RZ ;  /* 0x00007773c2b27816 */ /* 0x040fe400000000ff */
[----:B------:R-:W-:Y:S02]  /*bec0*/  PRMT R183, R194, 0x7772, RZ ;  /* 0x00007772c2b77816 */ /* 0x000fe400000000ff */
[----:B------:R-:W-:Y:S02]  /*bed0*/  LOP3.LUT R179, R179, 0xff, RZ, 0xc0, !PT ;  /* 0x000000ffb3b37812 */ /* 0x000fe400078ec0ff */
[----:B--2---:R-:W-:Y:S02]  /*bee0*/  FMNMX.FTZ R164, R170, R167, !PT ;  /* 0x000000a7aaa47209 */ /* 0x004fe40007810000 */
[----:B------:R-:W2:Y:S01]  /*bef0*/  SHFL.BFLY PT, R170, R165, 0x2, 0x1f ;  /* 0x0c401f00a5aa7f89 */ /* 0x000ea200000e0000 */
[----:B---3--:R-:W-:Y:S02]  /*bf00*/  FMNMX.FTZ R175, R249, R176, !PT ;  /* 0x000000b0f9af7209 */ /* 0x008fe40007810000 */
[----:B-1----:R-:W-:Y:S05]  /*bf10*/  FMNMX.FTZ R166, R166, R177, !PT ;  /* 0x000000b1a6a67209 */ /* 0x002fea0007810000 */
[----:B------:R-:W1:Y:S01]  /*bf20*/  SHFL.BFLY PT, R167, R164, 0x1, 0x1f ;  /* 0x0c201f00a4a77f89 */ /* 0x000e6200000e0000 */
[----:B------:R-:W-:Y:S02]  /*bf30*/  SHF.R.U32.HI R180, RZ, 0x18, R180 ;  /* 0x00000018ffb47819 */ /* 0x000fe400000116b4 */
[----:B------:R-:W-:Y:S05]  /*bf40*/  LOP3.LUT R176, R210, UR8, R195, 0x96, !PT ;  /* 0x00000008d2b07c12 */ /* 0x000fea000f8e96c3 */
[----:B------:R-:W3:Y:S01]  /*bf50*/  SHFL.BFLY PT, R168, R175, 0x1, 0x1f ;  /* 0x0c201f00afa87f89 */ /* 0x000ee200000e0000 */
[----:B------:R-:W-:Y:S02]  /*bf60*/  PRMT R183, R183, 0x5410, R178 ;  /* 0x00005410b7b77816 */ /* 0x000fe400000000b2 */
[----:B------:R-:W-:Y:S05]  /*bf70*/  SHF.R.U32.HI R172, RZ, 0x8, R172 ;  /* 0x00000008ffac7819 */ /* 0x000fea00000116ac */
[----:B------:R-:W4:Y:S01]  /*bf80*/  SHFL.BFLY PT, R177, R166, 0x1, 0x1f ;  /* 0x0c201f00a6b17f89 */ /* 0x000f2200000e0000 */
[----:B------:R-:W-:Y:S02]  /*bf90*/  PRMT R180, R179, 0x5410, R180 ;  /* 0x00005410b3b47816 */ /* 0x000fe400000000b4 */
[C---:B------:R-:W-:Y:S02]  /*bfa0*/  PRMT R178, R176.reuse, 0x7632, R178 ;  /* 0x00007632b0b27816 */ /* 0x040fe400000000b2 */
[----:B------:R-:W-:Y:S02]  /*bfb0*/  LOP3.LUT R179, R176, 0xffff, RZ, 0xc0, !PT ;  /* 0x0000ffffb0b37812 */ /* 0x000fe400078ec0ff */
[----:B------:R-:W-:Y:S02]  /*bfc0*/  PRMT R182, R194, 0x7771, RZ ;  /* 0x00007771c2b67816 */ /* 0x000fe400000000ff */
[----:B------:R-:W-:Y:S02]  /*bfd0*/  LOP3.LUT R189, R190, 0xff, RZ, 0xc0, !PT ;  /* 0x000000ffbebd7812 */ /* 0x000fe400078ec0ff */
[----:B------:R-:W-:Y:S02]  /*bfe0*/  PRMT R174, R191, 0x5410, R174 ;  /* 0x00005410bfae7816 */ /* 0x000fe400000000ae */
[----:B--2---:R-:W-:Y:S02]  /*bff0*/  FMNMX.FTZ R170, R165, R170, !PT ;  /* 0x000000aaa5aa7209 */ /* 0x004fe40007810000 */
[----:B------:R-:W-:Y:S02]  /*c000*/  PRMT R172, R181, 0x5410, R172 ;  /* 0x00005410b5ac7816 */ /* 0x000fe400000000ac */
[----:B-1----:R-:W-:Y:S01]  /*c010*/  FMNMX.FTZ R167, R164, R167, !PT ;  /* 0x000000a7a4a77209 */ /* 0x002fe20007810000 */
[----:B------:R-:W1:Y:S01]  /*c020*/  SHFL.BFLY PT, R165, R170, 0x1, 0x1f ;  /* 0x0c201f00aaa57f89 */ /* 0x000e6200000e0000 */
[----:B------:R-:W-:Y:S02]  /*c030*/  LOP3.LUT R202, R176, 0xff, RZ, 0xc0, !PT ;  /* 0x000000ffb0ca7812 */ /* 0x000fe400078ec0ff */
[----:B---3--:R-:W-:Y:S01]  /*c040*/  FMNMX.FTZ R168, R175, R168, !PT ;  /* 0x000000a8afa87209 */ /* 0x008fe20007810000 */
[C---:B------:R-:W-:Y:S01]  /*c050*/  FMUL.FTZ R205, R167.reuse, UR4 ;  /* 0x00000004a7cd7c20 */ /* 0x040fe20008410000 */
[----:B------:R-:W2:Y:S01]  /*c060*/  LDC R175, c[0x0][0x4f8] ;  /* 0x00013e00ffaf7b82 */ /* 0x000ea20000000800 */
[----:B----4-:R-:W-:Y:S01]  /*c070*/  FMNMX.FTZ R166, R166, R177, !PT ;  /* 0x000000b1a6a67209 */ /* 0x010fe20007810000 */
[----:B------:R-:W-:Y:S01]  /*c080*/  FADD.FTZ R2, -R167, R2 ;  /* 0x00000002a7027221 */ /* 0x000fe20000010100 */
[C---:B------:R-:W-:Y:S01]  /*c090*/  FMUL.FTZ R207, R168.reuse, UR4 ;  /* 0x00000004a8cf7c20 */ /* 0x040fe20008410000 */
[C---:B------:R-:W-:Y:S01]  /*c0a0*/  FSETP.NEU.FTZ.AND P0, PT, R168.reuse, -INF , PT ;  /* 0xff800000a800780b */ /* 0x040fe20003f1d000 */
[----:B------:R-:W-:Y:S01]  /*c0b0*/  FADD.FTZ R3, -R168, R3 ;  /* 0x00000003a8037221 */ /* 0x000fe20000010100 */
[----:B------:R-:W-:Y:S01]  /*c0c0*/  SHF.R.U32.HI R176, RZ, 0x18, R176 ;  /* 0x00000018ffb07819 */ /* 0x000fe200000116b0 */
[----:B------:R-:W-:Y:S01]  /*c0d0*/  FMUL.FTZ R206, R166, UR4 ;  /* 0x00000004a6ce7c20 */ /* 0x000fe20008410000 */
[----:B------:R-:W-:Y:S01]  /*c0e0*/  FSEL R207, R207, RZ, P0 ;  /* 0x000000ffcfcf7208 */ /* 0x000fe20000000000 */
[----:B------:R-:W-:Y:S01]  /*c0f0*/  FMUL.FTZ R164, R3, UR4 ;  /* 0x0000000403a47c20 */ /* 0x000fe20008410000 */
[----:B------:R-:W-:Y:S01]  /*c100*/  FSETP.NEU.FTZ.AND P0, PT, R167, -INF , PT ;  /* 0xff800000a700780b */ /* 0x000fe20003f1d000 */
[----:B------:R-:W-:Y:S01]  /*c110*/  FMUL.FTZ R3, R2, UR4 ;  /* 0x0000000402037c20 */ /* 0x000fe20008410000 */
[----:B------:R-:W-:Y:S01]  /*c120*/  SHF.R.U32.HI R179, RZ, 0x8, R179 ;  /* 0x00000008ffb37819 */ /* 0x000fe200000116b3 */
[--C-:B------:R-:W-:Y:S01]  /*c130*/  FFMA.FTZ R190, R17, UR4, -R207.reuse ;  /* 0x0000000411be7c23 */ /* 0x100fe200080108cf */
[----:B------:R-:W-:Y:S01]  /*c140*/  FSEL R205, R205, RZ, P0 ;  /* 0x000000ffcdcd7208 */ /* 0x000fe20000000000 */
[----:B------:R-:W-:Y:S01]  /*c150*/  FFMA.FTZ R193, R4, UR4, -R207 ;  /* 0x0000000404c17c23 */ /* 0x000fe200080108cf */
[----:B------:R-:W-:Y:S01]  /*c160*/  LOP3.LUT R181, R178, 0xff, RZ, 0xc0, !PT ;  /* 0x000000ffb2b57812 */ /* 0x000fe200078ec0ff */
[----:B------:R-:W-:Y:S01]  /*c170*/  MUFU.EX2 R164, R164 ;  /* 0x000000a400a47308 */ /* 0x000fe20000000800 */
[----:B------:R-:W-:Y:S01]  /*c180*/  PRMT R182, R189, 0x5410, R182 ;  /* 0x00005410bdb67816 */ /* 0x000fe200000000b6 */
[--C-:B------:R-:W-:Y:S01]  /*c190*/  FFMA.FTZ R191, R19, UR4, -R205.reuse ;  /* 0x0000000413bf7c23 */ /* 0x100fe200080108cd */
[----:B-1----:R-:W-:Y:S01]  /*c1a0*/  FMNMX.FTZ R165, R170, R165, !PT ;  /* 0x000000a5aaa57209 */ /* 0x002fe20007810000 */
[----:B------:R-:W-:Y:S01]  /*c1b0*/  FFMA.FTZ R18, R18, UR4, -R205 ;  /* 0x0000000412127c23 */ /* 0x000fe200080108cd */
[----:B------:R-:W-:Y:S01]  /*c1c0*/  FFMA.FTZ R189, R16, UR4, -R207 ;  /* 0x0000000410bd7c23 */ /* 0x000fe200080108cf */
[--C-:B------:R-:W-:Y:S01]  /*c1d0*/  FFMA.FTZ R196, R6, UR4, -R205.reuse ;  /* 0x0000000406c47c23 */ /* 0x100fe200080108cd */
[----:B------:R-:W-:Y:S01]  /*c1e0*/  FFMA.FTZ R194, R7, UR4, -R205 ;  /* 0x0000000407c27c23 */ /* 0x000fe200080108cd */
[C---:B------:R-:W-:Y:S01]  /*c1f0*/  FMUL.FTZ R204, R165.reuse, UR4 ;  /* 0x00000004a5cc7c20 */ /* 0x040fe20008410000 */
[----:B------:R-:W-:Y:S01]  /*c200*/  FSETP.NEU.FTZ.AND P1, PT, R166, -INF , PT ;  /* 0xff800000a600780b */ /* 0x000fe20003f3d000 */
[----:B------:R-:W-:Y:S01]  /*c210*/  MUFU.EX2 R170, R18 ;  /* 0x0000001200aa7308 */ /* 0x000fe20000000800 */
[C---:B------:R-:W-:Y:S01]  /*c220*/  FSETP.NEU.FTZ.AND P0, PT, R165.reuse, -INF , PT ;  /* 0xff800000a500780b */ /* 0x040fe20003f1d000 */
[----:B------:R-:W-:Y:S01]  /*c230*/  FADD.FTZ R0, -R165, R0 ;  /* 0x00000000a5007221 */ /* 0x000fe20000010100 */
[----:B------:R-:W-:Y:S07]  /*c240*/  PRMT R202, R202, 0x5410, R179 ;  /* 0x00005410caca7816 */ /* 0x000fee00000000b3 */
[----:B------:R-:W1:Y:S01]  /*c250*/  MUFU.EX2 R191, R191 ;  /* 0x000000bf00bf7308 */ /* 0x000e620000000800 */
[----:B------:R-:W-:Y:S01]  /*c260*/  PRMT R16, R181, 0x5410, R176 ;  /* 0x00005410b5107816 */ /* 0x000fe200000000b0 */
[----:B------:R-:W-:Y:S01]  /*c270*/  FMUL.FTZ R0, R0, UR4 ;  /* 0x0000000400007c20 */ /* 0x000fe20008410000 */
[----:B------:R-:W-:Y:S01]  /*c280*/  PRMT R173, R173, 0x5410, R192 ;  /* 0x00005410adad7816 */ /* 0x000fe200000000c0 */
[----:B------:R-:W3:Y:S01]  /*c290*/  LDSM.16.MT88.4 R176, [R187+0x9000] ;  /* 0x00900000bbb0783b */ /* 0x000ee20000004200 */
[----:B------:R-:W-:Y:S01]  /*c2a0*/  FSEL R206, R206, RZ, P1 ;  /* 0x000000ffcece7208 */ /* 0x000fe20000800000 */
[----:B------:R-:W-:Y:S01]  /*c2b0*/  FFMA.FTZ R192, R5, UR4, -R207 ;  /* 0x0000000405c07c23 */ /* 0x000fe200080108cf */
[----:B------:R-:W-:Y:S03]  /*c2c0*/  FSEL R204, R204, RZ, P0 ;  /* 0x000000ffcccc7208 */ /* 0x000fe60000000000 */
[----:B------:R-:W-:Y:S01]  /*c2d0*/  MUFU.EX2 R189, R189 ;  /* 0x000000bd00bd7308 */ /* 0x000fe20000000800 */
[----:B--2---:R-:W-:Y:S01]  /*c2e0*/  LOP3.LUT R175, R175, 0xff, RZ, 0xc0, !PT ;  /* 0x000000ffafaf7812 */ /* 0x004fe200078ec0ff */
[--C-:B------:R-:W-:Y:S01]  /*c2f0*/  FFMA.FTZ R195, R8, UR4, -R206.reuse ;  /* 0x0000000408c37c23 */ /* 0x100fe200080108ce */
[----:B------:R-:W-:Y:S07]  /*c300*/  FFMA.FTZ R198, R9, UR4, -R206 ;  /* 0x0000000409c67c23 */ /* 0x000fee00080108ce */
[----:B------:R-:W2:Y:S01]  /*c310*/  MUFU.EX2 R190, R190 ;  /* 0x000000be00be7308 */ /* 0x000ea20000000800 */
[--C-:B------:R-:W-:Y:S01]  /*c320*/  FFMA.FTZ R199, R10, UR4, -R204.reuse ;  /* 0x000000040ac77c23 */ /* 0x100fe200080108cc */
[----:B------:R-:W-:Y:S01]  /*c330*/  FFMA.FTZ R197, R11, UR4, -R204 ;  /* 0x000000040bc57c23 */ /* 0x000fe200080108cc */
[----:B------:R-:W-:Y:S07]  /*c340*/  IMAD R203, R175, 0x10000, R175 ;  /* 0x00010000afcb7824 */ /* 0x000fee00078e02af */
[----:B------:R-:W-:Y:S01]  /*c350*/  MUFU.EX2 R196, R196 ;  /* 0x000000c400c47308 */ /* 0x000fe20000000800 */
[----:B------:R-:W-:Y:S01]  /*c360*/  LOP3.LUT R2, R173, 0xff00ff, RZ, 0xc0, !PT ;  /* 0x00ff00ffad027812 */ /* 0x000fe200078ec0ff */
[--C-:B------:R-:W-:Y:S01]  /*c370*/  FFMA.FTZ R200, R12, UR4, -R206.reuse ;  /* 0x000000040cc87c23 */ /* 0x100fe200080108ce */
[----:B-1----:R-:W-:Y:S07]  /*c380*/  F2FP.BF16.F32.PACK_AB R4, R191, R170 ;  /* 0x000000aabf04723e */ /* 0x002fee00000010ff */
[----:B------:R-:W1:Y:S01]  /*c390*/  MUFU.EX2 R194, R194 ;  /* 0x000000c200c27308 */ /* 0x000e620000000800 */
[--C-:B------:R-:W-:Y:S01]  /*c3a0*/  HSET2.LE.AND R174, R174, R203.reuse, PT ;  /* 0x000000cbaeae7233 */ /* 0x100fe20003803000 */
[----:B------:R-:W-:Y:S01]  /*c3b0*/  FFMA.FTZ R201, R13, UR4, -R206 ;  /* 0x000000040dc97c23 */ /* 0x000fe200080108ce */
[--C-:B------:R-:W-:Y:S07]  /*c3c0*/  HSET2.LE.AND R175, R2, R203.reuse, PT ;  /* 0x000000cb02af7233 */ /* 0x100fee0003803000 */
[----:B------:R-:W-:Y:S01]  /*c3d0*/  MUFU.EX2 R193, R193 ;  /* 0x000000c100c17308 */ /* 0x000fe20000000800 */
[--C-:B------:R-:W-:Y:S01]  /*c3e0*/  HSET2.LE.AND R173, R180, R203.reuse, PT ;  /* 0x000000cbb4ad7233 */ /* 0x100fe20003803000 */
[--C-:B------:R-:W-:Y:S01]  /*c3f0*/  FFMA.FTZ R14, R14, UR4, -R204.reuse ;  /* 0x000000040e0e7c23 */ /* 0x100fe200080108cc */
[----:B--2---:R-:W-:Y:S07]  /*c400*/  F2FP.BF16.F32.PACK_AB R5, R190, R189 ;  /* 0x000000bdbe05723e */ /* 0x004fee00000010ff */
[----:B------:R-:W2:Y:S01]  /*c410*/  MUFU.EX2 R192, R192 ;  /* 0x000000c000c07308 */ /* 0x000ea20000000800 */
[----:B------:R-:W-:Y:S01]  /*c420*/  LOP3.LUT R175, R4, R175, RZ, 0xc0, !PT ;  /* 0x000000af04af7212 */ /* 0x000fe200078ec0ff */
[----:B------:R-:W-:Y:S01]  /*c430*/  FADD.FTZ R4, -R166, R169 ;  /* 0x000000a9a6047221 */ /* 0x000fe20000010100 */
[----:B------:R-:W-:Y:S07]  /*c440*/  FFMA.FTZ R15, R15, UR4, -R204 ;  /* 0x000000040f0f7c23 */ /* 0x000fee00080108cc */
[----:B------:R-:W-:Y:S01]  /*c450*/  MUFU.EX2 R195, R195 ;  /* 0x000000c300c37308 */ /* 0x000fe20000000800 */
[----:B------:R-:W-:Y:S01]  /*c460*/  LOP3.LUT R174, R5, R174, RZ, 0xc0, !PT ;  /* 0x000000ae05ae7212 */ /* 0x000fe200078ec0ff */
[----:B------:R-:W-:Y:S01]  /*c470*/  FMUL.FTZ R17, R164, R149 ;  /* 0x00000095a4117220 */ /* 0x000fe20000410000 */
[----:B-1----:R-:W-:Y:S07]  /*c480*/  F2FP.BF16.F32.PACK_AB R2, R194, R196 ;  /* 0x000000c4c202723e */ /* 0x002fee00000010ff */
[----:B------:R-:W1:Y:S01]  /*c490*/  MUFU.EX2 R198, R198 ;  /* 0x000000c600c67308 */ /* 0x000e620000000800 */
[--C-:B------:R-:W-:Y:S01]  /*c4a0*/  HSET2.LE.AND R172, R172, R203.reuse, PT ;  /* 0x000000cbacac7233 */ /* 0x100fe20003803000 */
[----:B------:R-:W-:Y:S01]  /*c4b0*/  FMUL.FTZ R68, R164, R68 ;  /* 0x00000044a4447220 */ /* 0x000fe20000410000 */
[----:B------:R-:W-:Y:S07]  /*c4c0*/  LOP3.LUT R173, R2, R173, RZ, 0xc0, !PT ;  /* 0x000000ad02ad7212 */ /* 0x000fee00078ec0ff */
[----:B------:R-:W-:Y:S01]  /*c4d0*/  MUFU.EX2 R199, R199 ;  /* 0x000000c700c77308 */ /* 0x000fe20000000800 */
[--C-:B------:R-:W-:Y:S01]  /*c4e0*/  HSET2.LE.AND R180, R202, R203.reuse, PT ;  /* 0x000000cbcab47233 */ /* 0x100fe20003803000 */
[----:B------:R-:W-:Y:S01]  /*c4f0*/  FMUL.FTZ R2, R4, UR4 ;  /* 0x0000000404027c20 */ /* 0x000fe20008410000 */
[----:B--2---:R-:W-:Y:S07]  /*c500*/  F2FP.BF16.F32.PACK_AB R5, R192, R193 ;  /* 0x000000c1c005723e */ /* 0x004fee00000010ff */
[----:B------:R-:W2:Y:S01]  /*c510*/  MUFU.EX2 R197, R197 ;  /* 0x000000c500c57308 */ /* 0x000ea20000000800 */
[--C-:B------:R-:W-:Y:S01]  /*c520*/  HSET2.LE.AND R181, R16, R203.reuse, PT ;  /* 0x000000cb10b57233 */ /* 0x100fe20003803000 */
[C---:B------:R-:W-:Y:S01]  /*c530*/  FMUL.FTZ R16, R164.reuse, R148 ;  /* 0x00000094a4107220 */ /* 0x040fe20000410000 */
[----:B------:R-:W-:Y:S07]  /*c540*/  LOP3.LUT R172, R5, R172, RZ, 0xc0, !PT ;  /* 0x000000ac05ac7212 */ /* 0x000fee00078ec0ff */
[----:B------:R-:W4:Y:S01]  /*c550*/  MUFU.EX2 R3, R3 ;  /* 0x0000000300037308 */ /* 0x000f220000000800 */
[----:B------:R-:W-:Y:S01]  /*c560*/  LOP3.LUT R6, R183, 0xff00ff, RZ, 0xc0, !PT ;  /* 0x00ff00ffb7067812 */ /* 0x000fe200078ec0ff */
[----:B------:R-:W-:Y:S01]  /*c570*/  FMUL.FTZ R69, R164, R69 ;  /* 0x00000045a4457220 */ /* 0x000fe20000410000 */
[----:B-1----:R-:W-:Y:S07]  /*c580*/  F2FP.BF16.F32.PACK_AB R5, R198, R195 ;  /* 0x000000c3c605723e */ /* 0x002fee00000010ff */
[----:B------:R-:W-:Y:S01]  /*c590*/  MUFU.EX2 R169, R14 ;  /* 0x0000000e00a97308 */ /* 0x000fe20000000800 */
[--C-:B------:R-:W-:Y:S01]  /*c5a0*/  HSET2.LE.AND R182, R182, R203.reuse, PT ;  /* 0x000000cbb6b67233 */ /* 0x100fe20003803000 */
[----:B------:R-:W-:Y:S01]  /*c5b0*/  FFMA.FTZ R245, R45, UR4, -R206 ;  /* 0x000000042df57c23 */ /* 0x000fe200080108ce */
[----:B------:R-:W-:Y:S07]  /*c5c0*/  LOP3.LUT R180, R5, R180, RZ, 0xc0, !PT ;  /* 0x000000b405b47212 */ /* 0x000fee00078ec0ff */
[----:B------:R-:W1:Y:S01]  /*c5d0*/  MUFU.EX2 R202, R15 ;  /* 0x0000000f00ca7308 */ /* 0x000e620000000800 */
[--C-:B------:R-:W-:Y:S01]  /*c5e0*/  HSET2.LE.AND R183, R6, R203.reuse, PT ;  /* 0x000000cb06b77233 */ /* 0x100fe20003803000 */
[----:B------:R-:W-:Y:S01]  /*c5f0*/  FMUL.FTZ R5, R164, R161 ;  /* 0x000000a1a4057220 */ /* 0x000fe20000410000 */
[----:B--2---:R-:W-:Y:S07]  /*c600*/  F2FP.BF16.F32.PACK_AB R4, R197, R199 ;  /* 0x000000c7c504723e */ /* 0x004fee00000010ff */
[----:B------:R-:W-:Y:S01]  /*c610*/  MUFU.EX2 R200, R200 ;  /* 0x000000c800c87308 */ /* 0x000fe20000000800 */
[--C-:B------:R-:W-:Y:S01]  /*c620*/  FFMA.FTZ R249, R46, UR4, -R204.reuse ;  /* 0x000000042ef97c23 */ /* 0x100fe200080108cc */
[C---:B----4-:R-:W-:Y:S01]  /*c630*/  FMUL.FTZ R6, R3.reuse, R162 ;  /* 0x000000a203067220 */ /* 0x050fe20000410000 */
[----:B------:R-:W-:Y:S07]  /*c640*/  LOP3.LUT R181, R4, R181, RZ, 0xc0, !PT ;  /* 0x000000b504b57212 */ /* 0x000fee00078ec0ff */
[----:B------:R-:W2:Y:S01]  /*c650*/  MUFU.EX2 R201, R201 ;  /* 0x000000c900c97308 */ /* 0x000ea20000000800 */
[----:B------:R-:W-:Y:S01]  /*c660*/  FMUL.FTZ R4, R164, R160 ;  /* 0x000000a0a4047220 */ /* 0x000fe20000410000 */
[C---:B------:R-:W-:Y:S01]  /*c670*/  FMUL.FTZ R7, R3.reuse, R163 ;  /* 0x000000a303077220 */ /* 0x040fe20000410000 */
[C---:B------:R-:W-:Y:S07]  /*c680*/  FMUL.FTZ R18, R3.reuse, R150 ;  /* 0x0000009603127220 */ /* 0x040fee0000410000 */
[----:B------:R-:W4:Y:S01]  /*c690*/  MUFU.EX2 R2, R2 ;  /* 0x0000000200027308 */ /* 0x000f220000000800 */
[----:B------:R-:W5:Y:S01]  /*c6a0*/  LDSM.16.MT88.4 R160, [R188] ;  /* 0x00000000bca0783b */ /* 0x000f620000004200 */
[----:B-1----:R-:W-:Y:S01]  /*c6b0*/  F2FP.BF16.F32.PACK_AB R8, R202, R169 ;  /* 0x000000a9ca08723e */ /* 0x002fe200000010ff */
[----:B------:R-:W-:Y:S07]  /*c6c0*/  FMUL.FTZ R19, R3, R151 ;  /* 0x0000009703137220 */ /* 0x000fee0000410000 */
[----:B------:R-:W1:Y:S01]  /*c6d0*/  MUFU.EX2 R0, R0 ;  /* 0x0000000000007308 */ /* 0x000e620000000800 */
[-C--:B---3--:R-:W-:Y:S09]  /*c6e0*/  HMMA.16816.F32.BF16 R4, R172, R176.reuse, R4 ;  /* 0x000000b0ac04723c */ /* 0x088ff20000041804 */
[----:B------:R-:W-:Y:S01]  /*c6f0*/  MUFU.EX2 R249, R249 ;  /* 0x000000f900f97308 */ /* 0x000fe20000000800 */
[----:B------:R-:W3:Y:S01]  /*c700*/  LDSM.16.MT88.4 R148, [R187+0xa000] ;  /* 0x00a00000bb94783b */ /* 0x000ee20000004200 */
[----:B--2---:R-:W-:Y:S01]  /*c710*/  F2FP.BF16.F32.PACK_AB R9, R201, R200 ;  /* 0x000000c8c909723e */ /* 0x004fe200000010ff */
[C---:B------:R-:W-:Y:S01]  /*c720*/  FMUL.FTZ R70, R3.reuse, R70 ;  /* 0x0000004603467220 */ /* 0x040fe20000410000 */
[----:B------:R-:W-:Y:S01]  /*c730*/  LOP3.LUT R183, R8, R183, RZ, 0xc0, !PT ;  /* 0x000000b708b77212 */ /* 0x000fe200078ec0ff */
[----:B------:R-:W-:Y:S01]  /*c740*/  FMUL.FTZ R71, R3, R71 ;  /* 0x0000004703477220 */ /* 0x000fe20000410000 */
[----:B------:R-:W-:Y:S01]  /*c750*/  LOP3.LUT R182, R9, R182, RZ, 0xc0, !PT ;  /* 0x000000b609b67212 */ /* 0x000fe200078ec0ff */
[C---:B----4-:R-:W-:Y:S01]  /*c760*/  FMUL.FTZ R8, R2.reuse, R156 ;  /* 0x0000009c02087220 */ /* 0x050fe20000410000 */
[C---:B------:R-:W-:Y:S01]  /*c770*/  FMUL.FTZ R9, R2.reuse, R157 ;  /* 0x0000009d02097220 */ /* 0x040fe20000410000 */
[----:B------:R-:W-:Y:S01]  /*c780*/  FMUL.FTZ R12, R2, R152 ;  /* 0x00000098020c7220 */ /* 0x000fe20000410000 */
[C---:B-1----:R-:W-:Y:S01]  /*c790*/  FMUL.FTZ R10, R0.reuse, R158 ;  /* 0x0000009e000a7220 */ /* 0x042fe20000410000 */
[----:B------:R-:W-:Y:S01]  /*c7a0*/  FMUL.FTZ R11, R0, R159 ;  /* 0x0000009f000b7220 */ /* 0x000fe20000410000 */
[----:B------:R-:W-:Y:S01]  /*c7b0*/  FMUL.FTZ R13, R2, R153 ;  /* 0x00000099020d7220 */ /* 0x000fe20000410000 */
[C---:B------:R-:W-:Y:S01]  /*c7c0*/  FMUL.FTZ R14, R0.reuse, R154 ;  /* 0x0000009a000e7220 */ /* 0x040fe20000410000 */
[----:B------:R-:W-:Y:S01]  /*c7d0*/  FMUL.FTZ R15, R0, R155 ;  /* 0x0000009b000f7220 */ /* 0x000fe20000410000 */
[----:B------:R-:W-:Y:S01]  /*c7e0*/  FFMA.FTZ R52, R52, UR4, -R207 ;  /* 0x0000000434347c23 */ /* 0x000fe200080108cf */
[----:B------:R-:W1:Y:S01]  /*c7f0*/  LDSM.16.MT88.4 R152, [R188+0x1000] ;  /* 0x00100000bc98783b */ /* 0x000e620000004200 */
[--C-:B------:R-:W-:Y:S01]  /*c800*/  FFMA.FTZ R58, R58, UR4, -R204.reuse ;  /* 0x000000043a3a7c23 */ /* 0x100fe200080108cc */
[C---:B------:R-:W-:Y:S01]  /*c810*/  HMMA.16816.F32.BF16 R8, R180.reuse, R176, R8 ;  /* 0x000000b0b408723c */ /* 0x040fe20000041808 */
[----:B------:R-:W-:Y:S03]  /*c820*/  MUFU.EX2 R245, R245 ;  /* 0x000000f500f57308 */ /* 0x000fe60000000800 */
[----:B------:R-:W-:Y:S01]  /*c830*/  FFMA.FTZ R59, R59, UR4, -R204 ;  /* 0x000000043b3b7c23 */ /* 0x000fe200080108cc */
[----:B------:R-:W-:Y:S01]  /*c840*/  FFMA.FTZ R54, R54, UR4, -R205 ;  /* 0x0000000436367c23 */ /* 0x000fe200080108cd */
[--C-:B------:R-:W-:Y:S01]  /*c850*/  FFMA.FTZ R56, R56, UR4, -R206.reuse ;  /* 0x0000000438387c23 */ /* 0x100fe200080108ce */
[--C-:B------:R-:W-:Y:S01]  /*c860*/  FFMA.FTZ R57, R57, UR4, -R206.reuse ;  /* 0x0000000439397c23 */ /* 0x100fe200080108ce */
[-C--:B------:R-:W-:Y:S03]  /*c870*/  HMMA.16816.F32.BF16 R12, R180, R178.reuse, R12 ;  /* 0x000000b2b40c723c */ /* 0x080fe6000004180c */
[C---:B------:R-:W-:Y:S01]  /*c880*/  FMUL.FTZ R84, R164.reuse, R84 ;  /* 0x00000054a4547220 */ /* 0x040fe20000410000 */
[----:B------:R-:W-:Y:S01]  /*c890*/  FMUL.FTZ R85, R164, R85 ;  /* 0x00000055a4557220 */ /* 0x000fe20000410000 */
[C---:B------:R-:W-:Y:S01]  /*c8a0*/  FMUL.FTZ R86, R3.reuse, R86 ;  /* 0x0000005603567220 */ /* 0x040fe20000410000 */
[C---:B------:R-:W-:Y:S01]  /*c8b0*/  FMUL.FTZ R87, R3.reuse, R87 ;  /* 0x0000005703577220 */ /* 0x040fe20000410000 */
[C---:B------:R-:W-:Y:S01]  /*c8c0*/  FMUL.FTZ R88, R2.reuse, R88 ;  /* 0x0000005802587220 */ /* 0x040fe20000410000 */
[C---:B------:R-:W-:Y:S04]  /*c8d0*/  HMMA.16816.F32.BF16 R16, R172.reuse, R178, R16 ;  /* 0x000000b2ac10723c */ /* 0x040fe80000041810 */
[----:B------:R-:W-:Y:S01]  /*c8e0*/  FMUL.FTZ R89, R2, R89 ;  /* 0x0000005902597220 */ /* 0x000fe20000410000 */
[C---:B------:R-:W-:Y:S01]  /*c8f0*/  FMUL.FTZ R90, R0.reuse, R90 ;  /* 0x0000005a005a7220 */ /* 0x040fe20000410000 */
[----:B------:R-:W-:Y:S01]  /*c900*/  FMUL.FTZ R91, R0, R91 ;  /* 0x0000005b005b7220 */ /* 0x000fe20000410000 */
[C---:B------:R-:W-:Y:S01]  /*c910*/  FMUL.FTZ R92, R2.reuse, R92 ;  /* 0x0000005c025c7220 */ /* 0x040fe20000410000 */
[-C--:B-----5:R-:W-:Y:S03]  /*c920*/  HMMA.16816.F32.BF16 R68, R172, R160.reuse, R68 ;  /* 0x000000a0ac44723c */ /* 0x0a0fe60000041844 */
[C---:B------:R-:W-:Y:S01]  /*c930*/  FMUL.FTZ R72, R2.reuse, R72 ;  /* 0x0000004802487220 */ /* 0x040fe20000410000 */
[----:B------:R-:W-:Y:S01]  /*c940*/  FMUL.FTZ R73, R2, R73 ;  /* 0x0000004902497220 */ /* 0x000fe20000410000 */
        /* <DEDUP_REMOVED lines=8> */
[C---:B------:R-:W-:Y:S04]  /*c9d0*/  HMMA.16816.F32.BF16 R72, R180.reuse, R160, R72 ;  /* 0x000000a0b448723c */ /* 0x040fe80000041848 */
[C---:B------:R-:W-:Y:S01]  /*c9e0*/  FMUL.FTZ R76, R2.reuse, R76 ;  /* 0x0000004c024c7220 */ /* 0x040fe20000410000 */
[----:B------:R-:W-:Y:S01]  /*c9f0*/  FMUL.FTZ R77, R2, R77 ;  /* 0x0000004d024d7220 */ /* 0x000fe20000410000 */
        /* <DEDUP_REMOVED lines=8> */
[-C--:B------:R-:W-:Y:S03]  /*ca80*/  HMMA.16816.F32.BF16 R76, R180, R162.reuse, R76 ;  /* 0x000000a2b44c723c */ /* 0x080fe6000004184c */
[C---:B------:R-:W-:Y:S01]  /*ca90*/  FMUL.FTZ R80, R164.reuse, R80 ;  /* 0x00000050a4507220 */ /* 0x040fe20000410000 */
[C---:B------:R-:W-:Y:S01]  /*caa0*/  FMUL.FTZ R81, R164.reuse, R81 ;  /* 0x00000051a4517220 */ /* 0x040fe20000410000 */
[C---:B------:R-:W-:Y:S01]  /*cab0*/  FMUL.FTZ R82, R3.reuse, R82 ;  /* 0x0000005203527220 */ /* 0x040fe20000410000 */
[C---:B------:R-:W-:Y:S01]  /*cac0*/  FMUL.FTZ R83, R3.reuse, R83 ;  /* 0x0000005303537220 */ /* 0x040fe20000410000 */
[----:B------:R-:W-:Y:S01]  /*cad0*/  FMUL.FTZ R113, R164, R113 ;  /* 0x00000071a4717220 */ /* 0x000fe20000410000 */
[C---:B------:R-:W-:Y:S01]  /*cae0*/  FMUL.FTZ R114, R3.reuse, R114 ;  /* 0x0000007203727220 */ /* 0x040fe20000410000 */
[----:B------:R-:W-:Y:S01]  /*caf0*/  FMUL.FTZ R115, R3, R115 ;  /* 0x0000007303737220 */ /* 0x000fe20000410000 */
[----:B------:R-:W-:Y:S01]  /*cb00*/  FFMA.FTZ R209, R21, UR4, -R207 ;  /* 0x0000000415d17c23 */ /* 0x000fe200080108cf */
[----:B------:R-:W-:Y:S01]  /*cb10*/  FMUL.FTZ R21, R2, R141 ;  /* 0x0000008d02157220 */ /* 0x000fe20000410000 */
[--C-:B------:R-:W-:Y:S01]  /*cb20*/  FFMA.FTZ R210, R22, UR4, -R205.reuse ;  /* 0x0000000416d27c23 */ /* 0x100fe200080108cd */
[C---:B------:R-:W-:Y:S03]  /*cb30*/  HMMA.16816.F32.BF16 R80, R172.reuse, R162, R80 ;  /* 0x000000a2ac50723c */ /* 0x040fe60000041850 */
[----:B------:R-:W-:Y:S01]  /*cb40*/  MUFU.EX2 R209, R209 ;  /* 0x000000d100d17308 */ /* 0x000fe20000000800 */
[C---:B------:R-:W-:Y:S01]  /*cb50*/  FMUL.FTZ R22, R0.reuse, R142 ;  /* 0x0000008e00167220 */ /* 0x040fe20000410000 */
[--C-:B------:R-:W-:Y:S01]  /*cb60*/  FFMA.FTZ R215, R23, UR4, -R205.reuse ;  /* 0x0000000417d77c23 */ /* 0x100fe200080108cd */
[----:B------:R-:W-:Y:S01]  /*cb70*/  FMUL.FTZ R23, R0, R143 ;  /* 0x0000008f00177220 */ /* 0x000fe20000410000 */
[--C-:B------:R-:W-:Y:S01]  /*cb80*/  FFMA.FTZ R178, R34, UR4, -R205.reuse ;  /* 0x0000000422b27c23 */ /* 0x100fe200080108cd */
[-C--:B---3--:R-:W-:Y:S05]  /*cb90*/  HMMA.16816.F32.BF16 R84, R172, R148.reuse, R84 ;  /* 0x00000094ac54723c */ /* 0x088fea0000041854 */
[----:B------:R-:W-:Y:S01]  /*cba0*/  MUFU.EX2 R210, R210 ;  /* 0x000000d200d27308 */ /* 0x000fe20000000800 */
[----:B------:R-:W-:Y:S01]  /*cbb0*/  FFMA.FTZ R179, R35, UR4, -R205 ;  /* 0x0000000423b37c23 */ /* 0x000fe200080108cd */
[C---:B------:R-:W-:Y:S01]  /*cbc0*/  FMUL.FTZ R35, R3.reuse, R147 ;  /* 0x0000009303237220 */ /* 0x040fe20000410000 */
[C---:B------:R-:W-:Y:S01]  /*cbd0*/  FMUL.FTZ R34, R3.reuse, R146 ;  /* 0x0000009203227220 */ /* 0x040fe20000410000 */
[----:B------:R-:W-:Y:S01]  /*cbe0*/  FFMA.FTZ R146, R28, UR4, -R206 ;  /* 0x000000041c927c23 */ /* 0x000fe200080108ce */
        /* <DEDUP_REMOVED lines=12> */
[----:B------:R-:W-:Y:S01]  /*ccb0*/  LOP3.LUT R158, R214, UR9, R219, 0x96, !PT ;  /* 0x00000009d69e7c12 */ /* 0x000fe2000f8e96db */
[----:B------:R-:W-:Y:S01]  /*ccc0*/  FFMA.FTZ R219, R38, UR4, -R205 ;  /* 0x0000000426db7c23 */ /* 0x000fe200080108cd */
[C---:B------:R-:W-:Y:S01]  /*ccd0*/  HMMA.16816.F32.BF16 R96, R172.reuse, R150, R96 ;  /* 0x00000096ac60723c */ /* 0x040fe20000041860 */
[----:B------:R-:W2:Y:S03]  /*cce0*/  LDSM.16.MT88.4 R148, [R187+0xb000] ;  /* 0x00b00000bb94783b */ /* 0x000ea60000004200 */
[----:B------:R-:W-:Y:S01]  /*ccf0*/  MUFU.EX2 R215, R215 ;  /* 0x000000d700d77308 */ /* 0x000fe20000000800 */
[----:B------:R-:W-:Y:S01]  /*cd00*/  IMAD.WIDE.U32 R158, R158, -0x2daee0ad, RZ ;  /* 0xd2511f539e9e7825 */ /* 0x000fe200078e00ff */
[----:B------:R-:W-:Y:S08]  /*cd10*/  LOP3.LUT R160, R212, UR9, R211, 0x96, !PT ;  /* 0x00000009d4a07c12 */ /* 0x000ff0000f8e96d3 */
[----:B------:R-:W-:Y:S01]  /*cd20*/  MUFU.EX2 R219, R219 ;  /* 0x000000db00db7308 */ /* 0x000fe20000000800 */
[----:B------:R-:W-:Y:S01]  /*cd30*/  FMUL.FTZ R116, R164, R116 ;  /* 0x00000074a4747220 */ /* 0x000fe20000410000 */
[-C--:B-1----:R-:W-:Y:S03]  /*cd40*/  HMMA.16816.F32.BF16 R100, R172, R152.reuse, R100 ;  /* 0x00000098ac64723c */ /* 0x082fe60000041864 */
[----:B------:R-:W-:Y:S01]  /*cd50*/  PRMT R212, R158, 0x7771, RZ ;  /* 0x000077719ed47816 */ /* 0x000fe200000000ff */
[----:B------:R-:W-:Y:S01]  /*cd60*/  IMAD.WIDE.U32 R160, R160, -0x2daee0ad, RZ ;  /* 0xd2511f53a0a07825 */ /* 0x000fe200078e00ff */
[C---:B------:R-:W-:Y:S02]  /*cd70*/  PRMT R156, R158.reuse, 0x7773, RZ ;  /* 0x000077739e9c7816 */ /* 0x040fe400000000ff */
[----:B------:R-:W-:Y:S01]  /*cd80*/  PRMT R157, R158, 0x7772, RZ ;  /* 0x000077729e9d7816 */ /* 0x000fe200000000ff */
[C---:B------:R-:W-:Y:S04]  /*cd90*/  HMMA.16816.F32.BF16 R104, R180.reuse, R152, R104 ;  /* 0x00000098b468723c */ /* 0x040fe80000041868 */
[----:B------:R-:W-:Y:S01]  /*cda0*/  IMAD.MOV.U32 R152, RZ, RZ, R158 ;  /* 0x000000ffff987224 */ /* 0x000fe200078e009e */
[C---:B------:R-:W-:Y:S01]  /*cdb0*/  PRMT R153, R160.reuse, 0x7772, RZ ;  /* 0x00007772a0997816 */ /* 0x040fe200000000ff */
[----:B------:R-:W-:Y:S01]  /*cdc0*/  IMAD.MOV.U32 R158, RZ, RZ, R160 ;  /* 0x000000ffff9e7224 */ /* 0x000fe200078e00a0 */
[----:B------:R-:W-:Y:S01]  /*cdd0*/  PRMT R157, R157, 0x5410, R156 ;  /* 0x000054109d9d7816 */ /* 0x000fe2000000009c */
[-C--:B------:R-:W-:Y:S03]  /*cde0*/  HMMA.16816.F32.BF16 R108, R180, R154.reuse, R108 ;  /* 0x0000009ab46c723c */ /* 0x080fe6000004186c */
[----:B------:R-:W-:Y:S01]  /*cdf0*/  PRMT R162, R160, 0x7773, RZ ;  /* 0x00007773a0a27816 */ /* 0x000fe200000000ff */
[----:B------:R-:W-:Y:S01]  /*ce00*/  FMUL.FTZ R117, R164, R117 ;  /* 0x00000075a4757220 */ /* 0x000fe20000410000 */
[----:B------:R-:W-:Y:S01]  /*ce10*/  PRMT R248, R160, 0x7771, RZ ;  /* 0x00007771a0f87816 */ /* 0x000fe200000000ff */
[----:B------:R-:W-:Y:S01]  /*ce20*/  FMUL.FTZ R118, R3, R118 ;  /* 0x0000007603767220 */ /* 0x000fe20000410000 */
[----:B------:R-:W-:Y:S01]  /*ce30*/  PRMT R156, R153, 0x5410, R162 ;  /* 0x00005410999c7816 */ /* 0x000fe200000000a2 */
[C---:B------:R-:W-:Y:S04]  /*ce40*/  HMMA.16816.F32.BF16 R112, R172.reuse, R154, R112 ;  /* 0x0000009aac70723c */ /* 0x040fe80000041870 */
[----:B------:R-:W-:Y:S01]  /*ce50*/  LOP3.LUT R155, R152, 0xff, RZ, 0xc0, !PT ;  /* 0x000000ff989b7812 */ /* 0x000fe200078ec0ff */
[----:B------:R-:W-:Y:S01]  /*ce60*/  FMUL.FTZ R119, R3, R119 ;  /* 0x0000007703777220 */ /* 0x000fe20000410000 */
[----:B------:R-:W-:Y:S01]  /*ce70*/  LOP3.LUT R153, R158, 0xff, RZ, 0xc0, !PT ;  /* 0x000000ff9e997812 */ /* 0x000fe200078ec0ff */
[C---:B------:R-:W-:Y:S01]  /*ce80*/  FMUL.FTZ R120, R2.reuse, R120 ;  /* 0x0000007802787220 */ /* 0x040fe20000410000 */
[----:B------:R-:W-:Y:S01]  /*ce90*/  PRMT R212, R155, 0x5410, R212 ;  /* 0x000054109bd47816 */ /* 0x000fe200000000d4 */
[----:B------:R-:W-:Y:S01]  /*cea0*/  FMUL.FTZ R121, R2, R121 ;  /* 0x0000007902797220 */ /* 0x000fe20000410000 */
[----:B------:R-:W-:Y:S01]  /*ceb0*/  PRMT R248, R153, 0x5410, R248 ;  /* 0x0000541099f87816 */ /* 0x000fe200000000f8 */
[C---:B------:R-:W-:Y:S01]  /*cec0*/  FMUL.FTZ R122, R0.reuse, R122 ;  /* 0x0000007a007a7220 */ /* 0x040fe20000410000 */
[-C--:B--2---:R-:W-:Y:S01]  /*ced0*/  HMMA.16816.F32.BF16 R116, R172, R148.reuse, R116 ;  /* 0x00000094ac74723c */ /* 0x084fe20000041874 */
[----:B------:R-:W1:Y:S02]  /*cee0*/  LDSM.16.MT88.4 R152, [R188+0x2000] ;  /* 0x00200000bc98783b */ /* 0x000e640000004200 */
[----:B------:R-:W-:Y:S01]  /*cef0*/  FMUL.FTZ R123, R0, R123 ;  /* 0x0000007b007b7220 */ /* 0x000fe20000410000 */
[----:B------:R-:W-:Y:S01]  /*cf00*/  LOP3.LUT R156, R156, 0xff00ff, RZ, 0xc0, !PT ;  /* 0x00ff00ff9c9c7812 */ /* 0x000fe200078ec0ff */
[C---:B------:R-:W-:Y:S01]  /*cf10*/  FMUL.FTZ R124, R2.reuse, R124 ;  /* 0x0000007c027c7220 */ /* 0x040fe20000410000 */
[----:B------:R-:W-:Y:S01]  /*cf20*/  FMUL.FTZ R125, R2, R125 ;  /* 0x0000007d027d7220 */ /* 0x000fe20000410000 */
[C---:B------:R-:W-:Y:S01]  /*cf30*/  FMUL.FTZ R126, R0.reuse, R126 ;  /* 0x0000007e007e7220 */ /* 0x040fe20000410000 */
[----:B------:R-:W-:Y:S01]  /*cf40*/  FMUL.FTZ R127, R0, R127 ;  /* 0x0000007f007f7220 */ /* 0x000fe20000410000 */
[C---:B------:R-:W-:Y:S01]  /*cf50*/  FMUL.FTZ R128, R164.reuse, R128 ;  /* 0x00000080a4807220 */ /* 0x040fe20000410000 */
[C---:B------:R-:W-:Y:S04]  /*cf60*/  HMMA.16816.F32.BF16 R120, R180.reuse, R148, R120 ;  /* 0x00000094b478723c */ /* 0x040fe80000041878 */
[----:B------:R-:W-:Y:S01]  /*cf70*/  FMUL.FTZ R129, R164, R129 ;  /* 0x00000081a4817220 */ /* 0x000fe20000410000 */
[C---:B------:R-:W-:Y:S01]  /*cf80*/  FMUL.FTZ R130, R3.reuse, R130 ;  /* 0x0000008203827220 */ /* 0x040fe20000410000 */
[----:B------:R-:W-:Y:S01]  /*cf90*/  FMUL.FTZ R131, R3, R131 ;  /* 0x0000008303837220 */ /* 0x000fe20000410000 */
[----:B------:R-:W-:Y:S01]  /*cfa0*/  LOP3.LUT R208, R208, UR17, R161, 0x96, !PT ;  /* 0x00000011d0d07c12 */ /* 0x000fe2000f8e96a1 */
[-C--:B------:R-:W-:Y:S03]  /*cfb0*/  HMMA.16816.F32.BF16 R124, R180, R150.reuse, R124 ;  /* 0x00000096b47c723c */ /* 0x080fe6000004187c */
[----:B------:R-:W-:Y:S01]  /*cfc0*/  LOP3.LUT R158, R208, 0xffff, RZ, 0xc0, !PT ;  /* 0x0000ffffd09e7812 */ /* 0x000fe200078ec0ff */
[--C-:B------:R-:W-:Y:S01]  /*cfd0*/  FFMA.FTZ R176, R32, UR4, -R207.reuse ;  /* 0x0000000420b07c23 */ /* 0x100fe200080108cf */
[C---:B------:R-:W-:Y:S01]  /*cfe0*/  LOP3.LUT R148, R208.reuse, 0xff, RZ, 0xc0, !PT ;  /* 0x000000ffd0947812 */ /* 0x040fe200078ec0ff */
[----:B------:R-:W-:Y:S01]  /*cff0*/  FFMA.FTZ R177, R33, UR4, -R207 ;  /* 0x0000000421b17c23 */ /* 0x000fe200080108cf */
[----:B------:R-:W-:Y:S01]  /*d000*/  PRMT R149, R208, 0x7632, R149 ;  /* 0x00007632d0957816 */ /* 0x000fe20000000095 */
[C---:B------:R-:W-:Y:S02]  /*d010*/  HMMA.16816.F32.BF16 R128, R172.reuse, R150, R128 ;  /* 0x00000096ac80723c */ /* 0x040fe40000041880 */
[----:B------:R-:W-:Y:S02]  /*d020*/  MUFU.EX2 R176, R176 ;  /* 0x000000b000b07308 */ /* 0x000fe40000000800 */
[----:B------:R-:W-:Y:S01]  /*d030*/  SHF.R.U32.HI R160, RZ, 0x18, R208 ;  /* 0x00000018ffa07819 */ /* 0x000fe200000116d0 */
[----:B------:R-:W-:Y:S01]  /*d040*/  FFMA.FTZ R208, R20, UR4, -R207 ;  /* 0x0000000414d07c23 */ /* 0x000fe200080108cf */
[----:B------:R-:W-:Y:S01]  /*d050*/  FMUL.FTZ R20, R2, R140 ;  /* 0x0000008c02147220 */ /* 0x000fe20000410000 */
[C---:B------:R-:W-:Y:S01]  /*d060*/  FMUL.FTZ R33, R164.reuse, R145 ;  /* 0x00000091a4217220 */ /* 0x040fe20000410000 */
[----:B------:R-:W-:Y:S01]  /*d070*/  FMUL.FTZ R32, R164, R144 ;  /* 0x00000090a4207220 */ /* 0x000fe20000410000 */
[----:B------:R-:W2:Y:S01]  /*d080*/  LDSM.16.MT88.4 R140, [R187+0x9400] ;  /* 0x00940000bb8c783b */ /* 0x000ea20000004200 */
[--C-:B------:R-:W-:Y:S01]  /*d090*/  HSET2.LE.AND R145, R212, R203.reuse, PT ;  /* 0x000000cbd4917233 */ /* 0x100fe20003803000 */
[----:B------:R-:W-:Y:S01]  /*d0a0*/  FFMA.FTZ R151, R25, UR4, -R206 ;  /* 0x0000000419977c23 */ /* 0x000fe200080108ce */
[----:B------:R-:W-:Y:S01]  /*d0b0*/  MUFU.EX2 R212, R146 ;  /* 0x0000009200d47308 */ /* 0x000fe20000000800 */
[----:B------:R-:W-:Y:S01]  /*d0c0*/  FFMA.FTZ R150, R27, UR4, -R204 ;  /* 0x000000041b967c23 */ /* 0x000fe200080108cc */
[----:B------:R-:W-:Y:S01]  /*d0d0*/  LOP3.LUT R144, R157, 0xff00ff, RZ, 0xc0, !PT ;  /* 0x00ff00ff9d907812 */ /* 0x000fe200078ec0ff */
[-C--:B-1----:R-:W-:Y:S07]  /*d0e0*/  HMMA.16816.F32.BF16 R32, R172, R152.reuse, R32 ;  /* 0x00000098ac20723c */ /* 0x082fee0000041820 */
[----:B------:R-:W1:Y:S01]  /*d0f0*/  MUFU.EX2 R177, R177 ;  /* 0x000000b100b17308 */ /* 0x000e620000000800 */
[----:B------:R-:W-:Y:S01]  /*d100*/  FFMA.FTZ R211, R29, UR4, -R206 ;  /* 0x000000041dd37c23 */ /* 0x000fe200080108ce */
[--C-:B------:R-:W-:Y:S01]  /*d110*/  LOP3.LUT R216, R216, UR17, R159.reuse, 0x96, !PT ;  /* 0x00000011d8d87c12 */ /* 0x100fe2000f8e969f */
[--C-:B------:R-:W-:Y:S01]  /*d120*/  FFMA.FTZ R214, R30, UR4, -R204.reuse ;  /* 0x000000041ed67c23 */ /* 0x100fe200080108cc */
[--C-:B------:R-:W-:Y:S01]  /*d130*/  HSET2.LE.AND R144, R144, R203.reuse, PT ;  /* 0x000000cb90907233 */ /* 0x100fe20003803000 */
[----:B------:R-:W-:Y:S01]  /*d140*/  FFMA.FTZ R213, R31, UR4, -R204 ;  /* 0x000000041fd57c23 */ /* 0x000fe200080108cc */
[C---:B------:R-:W-:Y:S04]  /*d150*/  HMMA.16816.F32.BF16 R20, R180.reuse, R152, R20 ;  /* 0x00000098b414723c */ /* 0x040fe80000041814 */
[----:B------:R-:W3:Y:S01]  /*d160*/  MUFU.EX2 R208, R208 ;  /* 0x000000d000d07308 */ /* 0x000ee20000000800 */
[----:B------:R-:W-:Y:S01]  /*d170*/  LOP3.LUT R149, R149, 0xff, RZ, 0xc0, !PT ;  /* 0x000000ff95957812 */ /* 0x000fe200078ec0ff */
[C---:B------:R-:W-:Y:S01]  /*d180*/  FMUL.FTZ R28, R2.reuse, R136 ;  /* 0x00000088021c7220 */ /* 0x040fe20000410000 */
[----:B------:R-:W-:Y:S01]  /*d190*/  FMUL.FTZ R29, R2, R137 ;  /* 0x00000089021d7220 */ /* 0x000fe20000410000 */
[C---:B------:R-:W-:Y:S01]  /*d1a0*/  FMUL.FTZ R30, R0.reuse, R138 ;  /* 0x0000008a001e7220 */ /* 0x040fe20000410000 */
[----:B------:R-:W-:Y:S01]  /*d1b0*/  FMUL.FTZ R31, R0, R139 ;  /* 0x0000008b001f7220 */ /* 0x000fe20000410000 */
[C---:B------:R-:W-:Y:S04]  /*d1c0*/  LOP3.LUT R161, R216.reuse, 0xffff, RZ, 0xc0, !PT ;  /* 0x0000ffffd8a17812 */ /* 0x040fe800078ec0ff */
[----:B------:R-:W4:Y:S01]  /*d1d0*/  MUFU.EX2 R211, R211 ;  /* 0x000000d300d37308 */ /* 0x000f220000000800 */
[----:B------:R-:W-:Y:S01]  /*d1e0*/  PRMT R159, R216, 0x7632, R159 ;  /* 0x00007632d89f7816 */ /* 0x000fe2000000009f */
[----:B------:R-:W-:Y:S01]  /*d1f0*/  FMUL.FTZ R25, R164, R133 ;  /* 0x00000085a4197220 */ /* 0x000fe20000410000 */
[----:B------:R-:W-:Y:S07]  /*d200*/  LOP3.LUT R218, R216, 0xff, RZ, 0xc0, !PT ;  /* 0x000000ffd8da7812 */ /* 0x000fee00078ec0ff */
[----:B------:R-:W-:Y:S01]  /*d210*/  MUFU.EX2 R214, R214 ;  /* 0x000000d600d67308 */ /* 0x000fe20000000800 */
[-C--:B------:R-:W-:Y:S03]  /*d220*/  HMMA.16816.F32.BF16 R28, R180, R154.reuse, R28 ;  /* 0x0000009ab41c723c */ /* 0x080fe6000004181c */
[----:B------:R-:W-:Y:S01]  /*d230*/  SHF.R.U32.HI R162, RZ, 0x18, R216 ;  /* 0x00000018ffa27819 */ /* 0x000fe200000116d8 */
[----:B------:R-:W-:Y:S01]  /*d240*/  FFMA.FTZ R216, R24, UR4, -R206 ;  /* 0x0000000418d87c23 */ /* 0x000fe200080108ce */
[----:B------:R-:W-:Y:S01]  /*d250*/  PRMT R160, R149, 0x5410, R160 ;  /* 0x0000541095a07816 */ /* 0x000fe200000000a0 */
[----:B------:R-:W-:Y:S01]  /*d260*/  FFMA.FTZ R149, R26, UR4, -R204 ;  /* 0x000000041a957c23 */ /* 0x000fe200080108cc */
[----:B------:R-:W-:Y:S02]  /*d270*/  SHF.R.U32.HI R161, RZ, 0x8, R161 ;  /* 0x00000008ffa17819 */ /* 0x000fe400000116a1 */
[----:B------:R-:W-:Y:S01]  /*d280*/  MUFU.EX2 R181, R151 ;  /* 0x0000009700b57308 */ /* 0x000fe20000000800 */
[----:B------:R-:W-:Y:S01]  /*d290*/  LOP3.LUT R159, R159, 0xff, RZ, 0xc0, !PT ;  /* 0x000000ff9f9f7812 */ /* 0x000fe200078ec0ff */
[----:B------:R-:W-:Y:S01]  /*d2a0*/  FMUL.FTZ R26, R3, R134 ;  /* 0x00000086031a7220 */ /* 0x000fe20000410000 */
[----:B------:R-:W-:Y:S07]  /*d2b0*/  PRMT R218, R218, 0x5410, R161 ;  /* 0x00005410dada7816 */ /* 0x000fee00000000a1 */
[----:B------:R-:W5:Y:S01]  /*d2c0*/  MUFU.EX2 R213, R213 ;  /* 0x000000d500d57308 */ /* 0x000f620000000800 */
[----:B------:R-:W-:Y:S01]  /*d2d0*/  PRMT R162, R159, 0x5410, R162 ;  /* 0x000054109fa27816 */ /* 0x000fe200000000a2 */
[----:B------:R-:W-:Y:S01]  /*d2e0*/  FMUL.FTZ R24, R164, R132 ;  /* 0x00000084a4187220 */ /* 0x000fe20000410000 */
[----:B------:R-:W-:Y:S07]  /*d2f0*/  SHF.R.U32.HI R159, RZ, 0x8, R158 ;  /* 0x00000008ff9f7819 */ /* 0x000fee000001169e */
[----:B------:R-:W5:Y:S01]  /*d300*/  MUFU.EX2 R216, R216 ;  /* 0x000000d800d87308 */ /* 0x000f620000000800 */
[----:B------:R-:W-:Y:S01]  /*d310*/  FMUL.FTZ R27, R3, R135 ;  /* 0x00000087031b7220 */ /* 0x000fe20000410000 */
[----:B-1----:R-:W-:Y:S01]  /*d320*/  F2FP.BF16.F32.PACK_AB R138, R177, R176 ;  /* 0x000000b0b18a723e */ /* 0x002fe200000010ff */
[--C-:B------:R-:W-:Y:S07]  /*d330*/  FFMA.FTZ R182, R36, UR4, -R207.reuse ;  /* 0x0000000424b67c23 */ /* 0x100fee00080108cf */
[----:B------:R-:W-:Y:S01]  /*d340*/  MUFU.EX2 R183, R149 ;  /* 0x0000009500b77308 */ /* 0x000fe20000000800 */
[----:B------:R-:W-:Y:S01]  /*d350*/  F2FP.BF16.F32.PACK_AB R139, R179, R178 ;  /* 0x000000b2b38b723e */ /* 0x000fe200000010ff */
[--C-:B------:R-:W-:Y:S01]  /*d360*/  FFMA.FTZ R217, R37, UR4, -R207.reuse ;  /* 0x0000000425d97c23 */ /* 0x100fe200080108cf */
[--C-:B------:R-:W-:Y:S01]  /*d370*/  HSET2.LE.AND R136, R218, R203.reuse, PT ;  /* 0x000000cbda887233 */ /* 0x100fe20003803000 */
[----:B------:R-:W-:Y:S06]  /*d380*/  HMMA.16816.F32.BF16 R24, R172, R154, R24 ;  /* 0x0000009aac18723c */ /* 0x000fec0000041818 */
[----:B------:R5:W1:Y:S01]  /*d390*/  MUFU.EX2 R180, R150 ;  /* 0x0000009600b47308 */ /* 0x000a620000000800 */
[--C-:B------:R-:W-:Y:S01]  /*d3a0*/  HSET2.LE.AND R137, R162, R203.reuse, PT ;  /* 0x000000cba2897233 */ /* 0x100fe20003803000 */
[----:B------:R-:W-:Y:S01]  /*d3b0*/  FFMA.FTZ R173, R48, UR4, -R207 ;  /* 0x0000000430ad7c23 */ /* 0x000fe200080108cf */
[----:B------:R-:W-:Y:S01]  /*d3c0*/  PRMT R158, R148, 0x5410, R159 ;  /* 0x00005410949e7816 */ /* 0x000fe2000000009f */
[----:B------:R-:W-:Y:S01]  /*d3d0*/  FFMA.FTZ R218, R39, UR4, -R205 ;  /* 0x0000000427da7c23 */ /* 0x000fe200080108cd */
[----:B---3--:R-:W-:Y:S05]  /*d3e0*/  F2FP.BF16.F32.PACK_AB R135, R209, R208 ;  /* 0x000000d0d187723e */ /* 0x008fea00000010ff */
[----:B------:R-:W-:Y:S01]  /*d3f0*/  MUFU.EX2 R182, R182 ;  /* 0x000000b600b67308 */ /* 0x000fe20000000800 */
[----:B------:R-:W-:Y:S01]  /*d400*/  F2FP.BF16.F32.PACK_AB R132, R215, R210 ;  /* 0x000000d2d784723e */ /* 0x000fe200000010ff */
[--C-:B------:R-:W-:Y:S01]  /*d410*/  FFMA.FTZ R251, R42, UR4, -R204.reuse ;  /* 0x000000042afb7c23 */ /* 0x100fe200080108cc */
[----:B------:R-:W-:Y:S07]  /*d420*/  LOP3.LUT R138, R138, R145, RZ, 0xc0, !PT ;  /* 0x000000918a8a7212 */ /* 0x000fee00078ec0ff */
[----:B------:R-:W-:Y:S01]  /*d430*/  MUFU.EX2 R217, R217 ;  /* 0x000000d900d97308 */ /* 0x000fe20000000800 */
[----:B------:R-:W-:Y:S01]  /*d440*/  LOP3.LUT R139, R139, R144, RZ, 0xc0, !PT ;  /* 0x000000908b8b7212 */ /* 0x000fe200078ec0ff */
[----:B------:R-:W-:Y:S01]  /*d450*/  FFMA.FTZ R252, R43, UR4, -R204 ;  /* 0x000000042bfc7c23 */ /* 0x000fe200080108cc */
[--C-:B------:R-:W-:Y:S01]  /*d460*/  HSET2.LE.AND R148, R248, R203.reuse, PT ;  /* 0x000000cbf8947233 */ /* 0x100fe20003803000 */
[----:B------:R-:W3:Y:S01]  /*d470*/  LDSM.16.MT88.4 R144, [R188+0x400] ;  /* 0x00040000bc90783b */ /* 0x000ee20000004200 */
[----:B----4-:R-:W-:Y:S05]  /*d480*/  F2FP.BF16.F32.PACK_AB R133, R211, R212 ;  /* 0x000000d4d385723e */ /* 0x010fea00000010ff */
[----:B------:R-:W-:Y:S01]  /*d490*/  MUFU.EX2 R173, R173 ;  /* 0x000000ad00ad7308 */ /* 0x000fe20000000800 */
[----:B------:R-:W-:Y:S01]  /*d4a0*/  LOP3.LUT R136, R135, R136, RZ, 0xc0, !PT ;  /* 0x0000008887887212 */ /* 0x000fe200078ec0ff */
[----:B------:R-:W-:Y:S01]  /*d4b0*/  FFMA.FTZ R195, R2, R233, R195 ;  /* 0x000000e902c37223 */ /* 0x000fe200000100c3 */
[----:B------:R-:W-:Y:S07]  /*d4c0*/  LOP3.LUT R137, R132, R137, RZ, 0xc0, !PT ;  /* 0x0000008984897212 */ /* 0x000fee00078ec0ff */
[----:B------:R-:W-:Y:S01]  /*d4d0*/  MUFU.EX2 R218, R218 ;  /* 0x000000da00da7308 */ /* 0x000fe20000000800 */
[----:B------:R-:W-:Y:S01]  /*d4e0*/  LOP3.LUT R134, R133, R148, RZ, 0xc0, !PT ;  /* 0x0000009485867212 */ /* 0x000fe200078ec0ff */
[----:B------:R-:W-:Y:S01]  /*d4f0*/  FADD.FTZ R195, R198, R195 ;  /* 0x000000c3c6c37221 */ /* 0x000fe20000010000 */
[--C-:B------:R-:W-:Y:S07]  /*d500*/  HSET2.LE.AND R135, R156, R203.reuse, PT ;  /* 0x000000cb9c877233 */ /* 0x100fee0003803000 */
[----:B------:R-:W-:Y:S01]  /*d510*/  MUFU.EX2 R251, R251 ;  /* 0x000000fb00fb7308 */ /* 0x000fe20000000800 */
[--C-:B------:R-:W-:Y:S01]  /*d520*/  HSET2.LE.AND R132, R158, R203.reuse, PT ;  /* 0x000000cb9e847233 */ /* 0x100fe20003803000 */
[-C--:B--2---:R-:W-:Y:S08]  /*d530*/  HMMA.16816.F32.BF16 R4, R136, R140.reuse, R4 ;  /* 0x0000008c8804723c */ /* 0x084ff00000041804 */
[----:B------:R-:W-:Y:S01]  /*d540*/  MUFU.EX2 R252, R252 ;  /* 0x000000fc00fc7308 */ /* 0x000fe20000000800 */
[--C-:B------:R-:W-:Y:S01]  /*d550*/  HSET2.LE.AND R133, R160, R203.reuse, PT ;  /* 0x000000cba0857233 */ /* 0x100fe20003803000 */
[----:B------:R-:W-:Y:S01]  /*d560*/  FADD.FTZ R200, R200, R195 ;  /* 0x000000c3c8c87221 */ /* 0x000fe20000010000 */
[----:B-----5:R-:W-:Y:S01]  /*d570*/  F2FP.BF16.F32.PACK_AB R150, R213, R214 ;  /* 0x000000d6d596723e */ /* 0x020fe200000010ff */
[----:B------:R-:W-:Y:S01]  /*d580*/  FFMA.FTZ R193, R164, R237, R193 ;  /* 0x000000eda4c17223 */ /* 0x000fe200000100c1 */
[----:B------:R-:W-:Y:S01]  /*d590*/  F2FP.BF16.F32.PACK_AB R149, R181, R216 ;  /* 0x000000d8b595723e */ /* 0x000fe200000010ff */
[----:B------:R-:W-:Y:S01]  /*d5a0*/  FADD.FTZ R201, R201, R200 ;  /* 0x000000c8c9c97221 */ /* 0x000fe20000010000 */
[----:B-1----:R-:W-:Y:S01]  /*d5b0*/  F2FP.BF16.F32.PACK_AB R148, R180, R183 ;  /* 0x000000b7b494723e */ /* 0x002fe200000010ff */
[----:B------:R-:W-:Y:S01]  /*d5c0*/  FFMA.FTZ R196, R3, R244, R196 ;  /* 0x000000f403c47223 */ /* 0x000fe200000100c4 */
[----:B------:R-:W-:Y:S01]  /*d5d0*/  LOP3.LUT R135, R150, R135, RZ, 0xc0, !PT ;  /* 0x0000008796877212 */ /* 0x000fe200078ec0ff */
[----:B------:R-:W-:Y:S01]  /*d5e0*/  FFMA.FTZ R199, R0, R231, R199 ;  /* 0x000000e700c77223 */ /* 0x000fe200000100c7 */
[----:B------:R-:W-:Y:S01]  /*d5f0*/  LOP3.LUT R132, R149, R132, RZ, 0xc0, !PT ;  /* 0x0000008495847212 */ /* 0x000fe200078ec0ff */
[----:B------:R-:W-:Y:S01]  /*d600*/  FADD.FTZ R216, R216, R201 ;  /* 0x000000c9d8d87221 */ /* 0x000fe20000010000 */
[----:B------:R-:W-:Y:S01]  /*d610*/  LOP3.LUT R133, R148, R133, RZ, 0xc0, !PT ;  /* 0x0000008594857212 */ /* 0x000fe200078ec0ff */
[----:B------:R-:W-:Y:S01]  /*d620*/  FADD.FTZ R192, R192, R193 ;  /* 0x000000c1c0c07221 */ /* 0x000fe20000010000 */
[----:B------:R-:W1:Y:S01]  /*d630*/  LDSM.16.MT88.4 R148, [R187+0xa400] ;  /* 0x00a40000bb94783b */ /* 0x000e620000004200 */
[----:B------:R-:W-:Y:S01]  /*d640*/  FADD.FTZ R3, R194, R196 ;  /* 0x000000c4c2037221 */ /* 0x000fe20000010000 */
[----:B------:R-:W-:Y:S01]  /*d650*/  FADD.FTZ R0, R197, R199 ;  /* 0x000000c7c5007221 */ /* 0x000fe20000010000 */
[----:B------:R-:W-:Y:S01]  /*d660*/  FADD.FTZ R181, R181, R216 ;  /* 0x000000d8b5b57221 */ /* 0x000fe20000010000 */
[----:B------:R-:W-:Y:S01]  /*d670*/  FADD.FTZ R189, R189, R192 ;  /* 0x000000c0bdbd7221 */ /* 0x000fe20000010000 */
[C---:B------:R-:W-:Y:S01]  /*d680*/  HMMA.16816.F32.BF16 R8, R132.reuse, R140, R8 ;  /* 0x0000008c8408723c */ /* 0x040fe20000041808 */
[----:B------:R-:W-:Y:S03]  /*d690*/  IMAD.U32 R141, RZ, RZ, UR23 ;  /* 0x00000017ff8d7e24 */ /* 0x000fe6000f8e00ff */
[----:B------:R-:W-:Y:S01]  /*d6a0*/  FADD.FTZ R170, R170, R3 ;  /* 0x00000003aaaa7221 */ /* 0x000fe20000010000 */
[----:B------:R-:W-:Y:S01]  /*d6b0*/  IMAD.MOV.U32 R3, RZ, RZ, R168 ;  /* 0x000000ffff037224 */ /* 0x000fe200078e00a8 */
[----:B------:R-:W-:Y:S01]  /*d6c0*/  LOP3.LUT R141, R247, UR27, R141, 0x96, !PT ;  /* 0x0000001bf78d7c12 */ /* 0x000fe2000f8e968d */
[----:B------:R-:W-:Y:S01]  /*d6d0*/  FADD.FTZ R169, R169, R0 ;  /* 0x00000000a9a97221 */ /* 0x000fe20000010000 */
[-C--:B------:R-:W-:Y:S03]  /*d6e0*/  HMMA.16816.F32.BF16 R12, R132, R142.reuse, R12 ;  /* 0x0000008e840c723c */ /* 0x080fe6000004180c */
[----:B------:R-:W-:Y:S01]  /*d6f0*/  FADD.FTZ R212, R212, R181 ;  /* 0x000000b5d4d47221 */ /* 0x000fe20000010000 */
[----:B------:R-:W-:Y:S01]  /*d700*/  FADD.FTZ R189, R190, R189 ;  /* 0x000000bdbebd7221 */ /* 0x000fe20000010000 */
[----:B------:R-:W-:Y:S01]  /*d710*/  FADD.FTZ R191, R191, R170 ;  /* 0x000000aabfbf7221 */ /* 0x000fe20000010000 */
[----:B------:R-:W-:Y:S01]  /*d720*/  FADD.FTZ R202, R202, R169 ;  /* 0x000000a9caca7221 */ /* 0x000fe20000010000 */
[----:B------:R-:W-:Y:S01]  /*d730*/  MOV R169, R166 ;  /* 0x000000a600a97202 */ /* 0x000fe20000000f00 */
[C---:B------:R-:W-:Y:S04]  /*d740*/  HMMA.16816.F32.BF16 R16, R136.reuse, R142, R16 ;  /* 0x0000008e8810723c */ /* 0x040fe80000041810 */
[----:B------:R-:W-:Y:S01]  /*d750*/  FADD.FTZ R212, R211, R212 ;  /* 0x000000d4d3d47221 */ /* 0x000fe20000010000 */
[----:B------:R-:W-:Y:S01]  /*d760*/  FADD.FTZ R208, R208, R189 ;  /* 0x000000bdd0d07221 */ /* 0x000fe20000010000 */
[----:B------:R-:W-:Y:S01]  /*d770*/  FADD.FTZ R210, R210, R191 ;  /* 0x000000bfd2d27221 */ /* 0x000fe20000010000 */
[----:B------:R-:W-:Y:S01]  /*d780*/  FADD.FTZ R183, R183, R202 ;  /* 0x000000cab7b77221 */ /* 0x000fe20000010000 */
[-C--:B---3--:R-:W-:Y:S03]  /*d790*/  HMMA.16816.F32.BF16 R68, R136, R144.reuse, R68 ;  /* 0x000000908844723c */ /* 0x088fe60000041844 */
[----:B------:R-:W-:Y:S01]  /*d7a0*/  FADD.FTZ R209, R209, R208 ;  /* 0x000000d0d1d17221 */ /* 0x000fe20000010000 */
[----:B------:R-:W-:Y:S01]  /*d7b0*/  FADD.FTZ R215, R215, R210 ;  /* 0x000000d2d7d77221 */ /* 0x000fe20000010000 */
[----:B------:R-:W-:Y:S02]  /*d7c0*/  FADD.FTZ R183, R180, R183 ;  /* 0x000000b7b4b77221 */ /* 0x000fe40000010000 */
[----:B------:R-:W-:Y:S01]  /*d7d0*/  FADD.FTZ R176, R176, R209 ;  /* 0x000000d1b0b07221 */ /* 0x000fe20000010000 */
[C---:B------:R-:W-:Y:S04]  /*d7e0*/  HMMA.16816.F32.BF16 R72, R132.reuse, R144, R72 ;  /* 0x000000908448723c */ /* 0x040fe80000041848 */
[----:B------:R-:W-:Y:S04]  /*d7f0*/  IMAD.WIDE.U32 R144, R141, -0x326172a9, RZ ;  /* 0xcd9e8d578d907825 */ /* 0x000fe800078e00ff */
[----:B------:R-:W-:Y:S01]  /*d800*/  FADD.FTZ R178, R178, R215 ;  /* 0x000000d7b2b27221 */ /* 0x000fe20000010000 */
[----:B------:R-:W-:Y:S01]  /*d810*/  FADD.FTZ R214, R214, R183 ;  /* 0x000000b7d6d67221 */ /* 0x000fe20000010000 */
[-C--:B------:R-:W-:Y:S03]  /*d820*/  HMMA.16816.F32.BF16 R76, R132, R146.reuse, R76 ;  /* 0x00000092844c723c */ /* 0x080fe6000004184c */
[----:B------:R-:W-:Y:S01]  /*d830*/  LOP3.LUT R140, R145, R225, RZ, 0x3c, !PT ;  /* 0x000000e1918c7212 */ /* 0x000fe200078e3cff */
[----:B------:R-:W-:Y:S01]  /*d840*/  FADD.FTZ R177, R177, R176 ;  /* 0x000000b0b1b17221 */ /* 0x000fe20000010000 */
[----:B------:R-:W-:Y:S01]  /*d850*/  LOP3.LUT R145, R145, R224, RZ, 0x3c, !PT ;  /* 0x000000e091917212 */ /* 0x000fe200078e3cff */
[----:B------:R-:W-:Y:S01]  /*d860*/  FADD.FTZ R178, R179, R178 ;  /* 0x000000b2b3b27221 */ /* 0x000fe20000010000 */
[----:B------:R-:W-:Y:S01]  /*d870*/  LOP3.LUT R158, R144, R236, RZ, 0x3c, !PT ;  /* 0x000000ec909e7212 */ /* 0x000fe200078e3cff */
[C---:B------:R-:W-:Y:S04]  /*d880*/  HMMA.16816.F32.BF16 R80, R136.reuse, R146, R80 ;  /* 0x000000928850723c */ /* 0x040fe80000041850 */
[----:B------:R-:W-:Y:S01]  /*d890*/  IMAD.WIDE.U32 R156, R140, -0x2daee0ad, RZ ;  /* 0xd2511f538c9c7825 */ /* 0x000fe200078e00ff */
[----:B------:R-:W-:Y:S01]  /*d8a0*/  LOP3.LUT R144, R144, R232, RZ, 0x3c, !PT ;  /* 0x000000e890907212 */ /* 0x000fe200078e3cff */
[----:B------:R-:W2:Y:S02]  /*d8b0*/  LDSM.16.MT88.4 R140, [R188+0x1400] ;  /* 0x00140000bc8c783b */ /* 0x000ea40000004200 */
[----:B------:R-:W-:Y:S01]  /*d8c0*/  FADD.FTZ R214, R213, R214 ;  /* 0x000000d6d5d67221 */ /* 0x000fe20000010000 */
[-C--:B-1----:R-:W-:Y:S03]  /*d8d0*/  HMMA.16816.F32.BF16 R84, R136, R148.reuse, R84 ;  /* 0x000000948854723c */ /* 0x082fe60000041854 */
[----:B------:R-:W-:Y:S01]  /*d8e0*/  IMAD.WIDE.U32 R152, R145, -0x2daee0ad, RZ ;  /* 0xd2511f5391987825 */ /* 0x000fe200078e00ff */
[----:B------:R-:W-:Y:S03]  /*d8f0*/  LOP3.LUT R147, R242, UR21, R157, 0x96, !PT ;  /* 0x00000015f2937c12 */ /* 0x000fe6000f8e969d */
[----:B------:R-:W-:Y:S01]  /*d900*/  IMAD.WIDE.U32 R158, R158, -0x2daee0ad, RZ ;  /* 0xd2511f539e9e7825 */ /* 0x000fe200078e00ff */
[C---:B------:R-:W-:Y:S04]  /*d910*/  HMMA.16816.F32.BF16 R88, R132.reuse, R148, R88 ;  /* 0x000000948458723c */ /* 0x040fe80000041858 */
[----:B------:R-:W-:Y:S01]  /*d920*/  IMAD.WIDE.U32 R144, R144, -0x2daee0ad, RZ ;  /* 0xd2511f5390907825 */ /* 0x000fe200078e00ff */
[----:B------:R-:W-:Y:S02]  /*d930*/  LOP3.LUT R156, R156, UR20, R159, 0x96, !PT ;  /* 0x000000149c9c7c12 */ /* 0x000fe4000f8e969f */
[----:B------:R-:W-:Y:S01]  /*d940*/  LOP3.LUT R146, R240, UR21, R153, 0x96, !PT ;  /* 0x00000015f0927c12 */ /* 0x000fe2000f8e9699 */
[-C--:B------:R-:W-:Y:S03]  /*d950*/  HMMA.16816.F32.BF16 R92, R132, R150.reuse, R92 ;  /* 0x00000096845c723c */ /* 0x080fe6000004185c */
[----:B------:R-:W-:Y:S01]  /*d960*/  LOP3.LUT R152, R152, UR20, R145, 0x96, !PT ;  /* 0x0000001498987c12 */ /* 0x000fe2000f8e9691 */
[----:B------:R-:W-:Y:S04]  /*d970*/  IMAD.WIDE.U32 R154, R147, -0x326172a9, RZ ;  /* 0xcd9e8d57939a7825 */ /* 0x000fe800078e00ff */
[C---:B------:R-:W-:Y:S04]  /*d980*/  HMMA.16816.F32.BF16 R96, R136.reuse, R150, R96 ;  /* 0x000000968860723c */ /* 0x040fe80000041860 */
[----:B------:R-:W-:Y:S01]  /*d990*/  IMAD.WIDE.U32 R156, R156, -0x326172a9, RZ ;  /* 0xcd9e8d579c9c7825 */ /* 0x000fe200078e00ff */
[----:B------:R-:W-:Y:S03]  /*d9a0*/  LOP3.LUT R145, R234, UR11, R155, 0x96, !PT ;  /* 0x0000000bea917c12 */ /* 0x000fe6000f8e969b */
[----:B------:R-:W-:Y:S01]  /*d9b0*/  IMAD.WIDE.U32 R160, R146, -0x326172a9, RZ ;  /* 0xcd9e8d5792a07825 */ /* 0x000fe200078e00ff */
[----:B------:R-:W-:Y:S03]  /*d9c0*/  LOP3.LUT R154, R154, UR10, R157, 0x96, !PT ;  /* 0x0000000a9a9a7c12 */ /* 0x000fe6000f8e969d */
[----:B------:R-:W-:Y:S01]  /*d9d0*/  IMAD.WIDE.U32 R152, R152, -0x326172a9, RZ ;  /* 0xcd9e8d5798987825 */ /* 0x000fe200078e00ff */
[----:B------:R-:W-:Y:S01]  /*d9e0*/  LOP3.LUT R146, R238, UR11, R161, 0x96, !PT ;  /* 0x0000000bee927c12 */ /* 0x000fe2000f8e96a1 */
[-C--:B--2---:R-:W-:Y:S03]  /*d9f0*/  HMMA.16816.F32.BF16 R100, R136, R140.reuse, R100 ;  /* 0x0000008c8864723c */ /* 0x084fe60000041864 */
[----:B------:R-:W-:Y:S01]  /*da00*/  LOP3.LUT R148, R160, UR10, R153, 0x96, !PT ;  /* 0x0000000aa0947c12 */ /* 0x000fe2000f8e9699 */
[----:B------:R-:W-:Y:S04]  /*da10*/  IMAD.WIDE.U32 R160, R145, -0x2daee0ad, RZ ;  /* 0xd2511f5391a07825 */ /* 0x000fe800078e00ff */
[C---:B------:R-:W-:Y:S04]  /*da20*/  HMMA.16816.F32.BF16 R104, R132.reuse, R140, R104 ;  /* 0x0000008c8468723c */ /* 0x040fe80000041868 */
[----:B------:R-:W-:Y:S01]  /*da30*/  IMAD.WIDE.U32 R154, R154, -0x2daee0ad, RZ ;  /* 0xd2511f539a9a7825 */ /* 0x000fe200078e00ff */
[----:B------:R-:W-:Y:S03]  /*da40*/  LOP3.LUT R158, R158, UR19, R161, 0x96, !PT ;  /* 0x000000139e9e7c12 */ /* 0x000fe6000f8e96a1 */
[-C--:B------:R-:W-:Y:S03]  /*da50*/  HMMA.16816.F32.BF16 R108, R132, R142.reuse, R108 ;  /* 0x0000008e846c723c */ /* 0x080fe6000004186c */
[----:B------:R-:W-:Y:S01]  /*da60*/  IMAD.WIDE.U32 R146, R146, -0x2daee0ad, RZ ;  /* 0xd2511f5392927825 */ /* 0x000fe200078e00ff */
[----:B------:R-:W-:Y:S03]  /*da70*/  LOP3.LUT R162, R160, UR18, R155, 0x96, !PT ;  /* 0x00000012a0a27c12 */ /* 0x000fe6000f8e969b */
[----:B------:R-:W-:Y:S01]  /*da80*/  IMAD.WIDE.U32 R148, R148, -0x2daee0ad, RZ ;  /* 0xd2511f5394947825 */ /* 0x000fe200078e00ff */
[C---:B------:R-:W-:Y:S04]  /*da90*/  HMMA.16816.F32.BF16 R112, R136.reuse, R142, R112 ;  /* 0x0000008e8870723c */ /* 0x040fe80000041870 */
[----:B------:R-:W-:Y:S01]  /*daa0*/  LOP3.LUT R155, R144, UR19, R147, 0x96, !PT ;  /* 0x00000013909b7c12 */ /* 0x000fe2000f8e9693 */
[----:B------:R-:W-:Y:S01]  /*dab0*/  IMAD.WIDE.U32 R162, R162, -0x326172a9, RZ ;  /* 0xcd9e8d57a2a27825 */ /* 0x000fe200078e00ff */
[----:B------:R-:W-:Y:S02]  /*dac0*/  LOP3.LUT R149, R146, UR18, R149, 0x96, !PT ;  /* 0x0000001292957c12 */ /* 0x000fe4000f8e9695 */
[----:B------:R-:W1:Y:S01]  /*dad0*/  LDSM.16.MT88.4 R144, [R187+0xb400] ;  /* 0x00b40000bb90783b */ /* 0x000e620000004200 */
[----:B------:R-:W-:Y:S01]  /*dae0*/  IMAD.WIDE.U32 R158, R158, -0x326172a9, RZ ;  /* 0xcd9e8d579e9e7825 */ /* 0x000fe200078e00ff */
[C---:B------:R-:W-:Y:S02]  /*daf0*/  PRMT R172, R162.reuse, 0x7773, RZ ;  /* 0x00007773a2ac7816 */ /* 0x040fe400000000ff */
[----:B------:R-:W-:Y:S01]  /*db00*/  PRMT R153, R162, 0x7772, RZ ;  /* 0x00007772a2997816 */ /* 0x000fe200000000ff */
[----:B------:R-:W-:Y:S01]  /*db10*/  IMAD.WIDE.U32 R174, R149, -0x326172a9, RZ ;  /* 0xcd9e8d5795ae7825 */ /* 0x000fe200078e00ff */
[----:B------:R-:W-:Y:S02]  /*db20*/  LOP3.LUT R161, R158, UR8, R163, 0x96, !PT ;  /* 0x000000089ea17c12 */ /* 0x000fe4000f8e96a3 */
[----:B------:R-:W-:Y:S01]  /*db30*/  PRMT R248, R162, 0x7771, RZ ;  /* 0x00007771a2f87816 */ /* 0x000fe200000000ff */
[----:B------:R-:W-:Y:S01]  /*db40*/  IMAD.WIDE.U32 R150, R155, -0x326172a9, RZ ;  /* 0xcd9e8d579b967825 */ /* 0x000fe200078e00ff */
[C---:B------:R-:W-:Y:S02]  /*db50*/  LOP3.LUT R141, R161.reuse, 0xffff, RZ, 0xc0, !PT ;  /* 0x0000ffffa18d7812 */ /* 0x040fe400078ec0ff */
[C---:B------:R-:W-:Y:S01]  /*db60*/  PRMT R140, R161.reuse, 0x7632, R140 ;  /* 0x00007632a18c7816 */ /* 0x040fe2000000008c */
[----:B------:R-:W-:Y:S01]  /*db70*/  IMAD.MOV.U32 R160, RZ, RZ, R162 ;  /* 0x000000ffffa07224 */ /* 0x000fe200078e00a2 */
[----:B------:R-:W-:Y:S01]  /*db80*/  SHF.R.U32.HI R141, RZ, 0x8, R141 ;  /* 0x00000008ff8d7819 */ /* 0x000fe2000001168d */
[----:B------:R-:W-:Y:S01]  /*db90*/  IMAD.MOV.U32 R162, RZ, RZ, R174 ;  /* 0x000000ffffa27224 */ /* 0x000fe200078e00ae */
[----:B------:R-:W-:Y:S02]  /*dba0*/  LOP3.LUT R250, R161, 0xff, RZ, 0xc0, !PT ;  /* 0x000000ffa1fa7812 */ /* 0x000fe400078ec0ff */
[----:B------:R-:W-:Y:S01]  /*dbb0*/  LOP3.LUT R155, R150, UR8, R175, 0x96, !PT ;  /* 0x00000008969b7c12 */ /* 0x000fe2000f8e96af */
[----:B------:R-:W-:Y:S01]  /*dbc0*/  FFMA.FTZ R175, R50, UR4, -R205 ;  /* 0x0000000432af7c23 */ /* 0x000fe200080108cd */
[----:B------:R-:W-:Y:S01]  /*dbd0*/  LOP3.LUT R150, R162, 0xff, RZ, 0xc0, !PT ;  /* 0x000000ffa2967812 */ /* 0x000fe200078ec0ff */
[----:B------:R-:W-:Y:S01]  /*dbe0*/  FFMA.FTZ R50, R44, UR4, -R206 ;  /* 0x000000042c327c23 */ /* 0x000fe200080108ce */
[----:B------:R-:W-:Y:S02]  /*dbf0*/  SHF.R.U32.HI R162, RZ, 0x18, R161 ;  /* 0x00000018ffa27819 */ /* 0x000fe400000116a1 */
[----:B------:R-:W-:Y:S01]  /*dc00*/  LOP3.LUT R161, R140, 0xff, RZ, 0xc0, !PT ;  /* 0x000000ff8ca17812 */ /* 0x000fe200078ec0ff */
[----:B------:R-:W-:Y:S01]  /*dc10*/  MUFU.EX2 R175, R175 ;  /* 0x000000af00af7308 */ /* 0x000fe20000000800 */
[----:B------:R-:W-:Y:S02]  /*dc20*/  PRMT R250, R250, 0x5410, R141 ;  /* 0x00005410fafa7816 */ /* 0x000fe4000000008d */
[----:B------:R-:W2:Y:S01]  /*dc30*/  LDSM.16.MT88.4 R140, [R188+0x2400] ;  /* 0x00240000bc8c783b */ /* 0x000ea20000004200 */
[----:B------:R-:W-:Y:S01]  /*dc40*/  PRMT R153, R153, 0x5410, R172 ;  /* 0x0000541099997816 */ /* 0x000fe200000000ac */
[----:B------:R-:W-:Y:S01]  /*dc50*/  FFMA.FTZ R172, R49, UR4, -R207 ;  /* 0x0000000431ac7c23 */ /* 0x000fe200080108cf */
[C---:B------:R-:W-:Y:S02]  /*dc60*/  PRMT R158, R174.reuse, 0x7773, RZ ;  /* 0x00007773ae9e7816 */ /* 0x040fe400000000ff */
[----:B------:R-:W-:Y:S01]  /*dc70*/  LOP3.LUT R36, R153, 0xff00ff, RZ, 0xc0, !PT ;  /* 0x00ff00ff99247812 */ /* 0x000fe200078ec0ff */
[----:B------:R-:W-:Y:S01]  /*dc80*/  FFMA.FTZ R153, R47, UR4, -R204 ;  /* 0x000000042f997c23 */ /* 0x000fe200080108cc */
[----:B------:R-:W-:Y:S01]  /*dc90*/  PRMT R149, R174, 0x7772, RZ ;  /* 0x00007772ae957816 */ /* 0x000fe200000000ff */
[----:B------:R-:W3:Y:S01]  /*dca0*/  LDSM.16.MT88.4 R44, [R187+0x9800] ;  /* 0x00980000bb2c783b */ /* 0x000ee20000004200 */
[----:B------:R-:W-:Y:S01]  /*dcb0*/  LOP3.LUT R163, R160, 0xff, RZ, 0xc0, !PT ;  /* 0x000000ffa0a37812 */ /* 0x000fe200078ec0ff */
[----:B------:R-:W4:Y:S01]  /*dcc0*/  MUFU.EX2 R172, R172 ;  /* 0x000000ac00ac7308 */ /* 0x000f220000000800 */
[----:B------:R-:W-:Y:S01]  /*dcd0*/  PRMT R149, R149, 0x5410, R158 ;  /* 0x0000541095957816 */ /* 0x000fe2000000009e */
[-C--:B-1----:R-:W-:Y:S03]  /*dce0*/  HMMA.16816.F32.BF16 R116, R136, R144.reuse, R116 ;  /* 0x000000908874723c */ /* 0x082fe60000041874 */
[----:B------:R-:W-:Y:S05]  /*dcf0*/  PRMT R248, R163, 0x5410, R248 ;  /* 0x00005410a3f87816 */ /* 0x000fea00000000f8 */
[----:B------:R-:W-:Y:S01]  /*dd00*/  MUFU.EX2 R163, R52 ;  /* 0x0000003400a37308 */ /* 0x000fe20000000800 */
[----:B------:R-:W-:Y:S01]  /*dd10*/  LOP3.LUT R160, R155, 0xff, RZ, 0xc0, !PT ;  /* 0x000000ff9ba07812 */ /* 0x000fe200078ec0ff */
[C---:B------:R-:W-:Y:S04]  /*dd20*/  HMMA.16816.F32.BF16 R120, R132.reuse, R144, R120 ;  /* 0x000000908478723c */ /* 0x040fe80000041878 */
[--C-:B------:R-:W-:Y:S04]  /*dd30*/  HSET2.LE.AND R38, R248, R203.reuse, PT ;  /* 0x000000cbf8267233 */ /* 0x100fe80003803000 */
[----:B------:R-:W-:Y:S01]  /*dd40*/  MUFU.EX2 R248, R50 ;  /* 0x0000003200f87308 */ /* 0x000fe20000000800 */
[----:B------:R-:W-:Y:S01]  /*dd50*/  PRMT R162, R161, 0x5410, R162 ;  /* 0x00005410a1a27816 */ /* 0x000fe200000000a2 */
[-C--:B------:R-:W-:Y:S08]  /*dd60*/  HMMA.16816.F32.BF16 R124, R132, R146.reuse, R124 ;  /* 0x00000092847c723c */ /* 0x080ff0000004187c */
[----:B------:R-:W-:Y:S01]  /*dd70*/  MUFU.EX2 R161, R54 ;  /* 0x0000003600a17308 */ /* 0x000fe20000000800 */
[----:B----4-:R-:W-:Y:S02]  /*dd80*/  F2FP.BF16.F32.PACK_AB R37, R172, R173 ;  /* 0x000000adac25723e */ /* 0x010fe400000010ff */
[--C-:B------:R-:W-:Y:S02]  /*dd90*/  HSET2.LE.AND R39, R36, R203.reuse, PT ;  /* 0x000000cb24277233 */ /* 0x100fe40003803000 */
[----:B------:R-:W-:Y:S01]  /*dda0*/  LOP3.LUT R38, R37, R38, RZ, 0xc0, !PT ;  /* 0x0000002625267212 */ /* 0x000fe200078ec0ff */
[C---:B------:R-:W-:Y:S01]  /*ddb0*/  HMMA.16816.F32.BF16 R128, R136.reuse, R146, R128 ;  /* 0x000000928880723c */ /* 0x040fe20000041880 */
[----:B------:R-:W-:Y:S03]  /*ddc0*/  LDSM.16.MT88.4 R144, [R187+0xa800] ;  /* 0x00a80000bb90783b */ /* 0x000fe60000004200 */
[----:B------:R-:W-:Y:S01]  /*ddd0*/  PRMT R157, R174, 0x7771, RZ ;  /* 0x00007771ae9d7816 */ /* 0x000fe200000000ff */
[----:B------:R-:W-:Y:S01]  /*dde0*/  FFMA.FTZ R174, R51, UR4, -R205 ;  /* 0x0000000433ae7c23 */ /* 0x000fe200080108cd */
[C---:B------:R-:W-:Y:S02]  /*ddf0*/  LOP3.LUT R51, R155.reuse, 0xffff, RZ, 0xc0, !PT ;  /* 0x0000ffff9b337812 */ /* 0x040fe400078ec0ff */
[-C--:B--2---:R-:W-:Y:S03]  /*de00*/  HMMA.16816.F32.BF16 R32, R136, R140.reuse, R32 ;  /* 0x0000008c8820723c */ /* 0x084fe60000041820 */
[----:B------:R-:W1:Y:S01]  /*de10*/  MUFU.EX2 R174, R174 ;  /* 0x000000ae00ae7308 */ /* 0x000e620000000800 */
[----:B------:R-:W-:Y:S02]  /*de20*/  SHF.R.U32.HI R51, RZ, 0x8, R51 ;  /* 0x00000008ff337819 */ /* 0x000fe40000011633 */
[--C-:B------:R-:W-:Y:S02]  /*de30*/  HSET2.LE.AND R36, R250, R203.reuse, PT ;  /* 0x000000cbfa247233 */ /* 0x100fe40003803000 */
[C---:B------:R-:W-:Y:S05]  /*de40*/  HMMA.16816.F32.BF16 R20, R132.reuse, R140, R20 ;  /* 0x0000008c8414723c */ /* 0x040fea0000041814 */
[----:B------:R-:W2:Y:S01]  /*de50*/  MUFU.EX2 R250, R153 ;  /* 0x0000009900fa7308 */ /* 0x000ea20000000800 */
[----:B------:R-:W-:Y:S01]  /*de60*/  PRMT R49, R155, 0x7632, R49 ;  /* 0x000076329b317816 */ /* 0x000fe20000000031 */
[--C-:B------:R-:W-:Y:S01]  /*de70*/  FFMA.FTZ R140, R41, UR4, -R206.reuse ;  /* 0x00000004298c7c23 */ /* 0x100fe200080108ce */
[----:B------:R-:W-:Y:S01]  /*de80*/  SHF.R.U32.HI R158, RZ, 0x18, R155 ;  /* 0x00000018ff9e7819 */ /* 0x000fe2000001169b */
[----:B------:R-:W-:Y:S01]  /*de90*/  FFMA.FTZ R155, R40, UR4, -R206 ;  /* 0x00000004289b7c23 */ /* 0x000fe200080108ce */
[-C--:B------:R-:W-:Y:S01]  /*dea0*/  HMMA.16816.F32.BF16 R28, R132, R142.reuse, R28 ;  /* 0x0000008e841c723c */ /* 0x080fe2000004181c */
[----:B------:R-:W-:Y:S02]  /*deb0*/  LDSM.16.MT88.4 R132, [R188+0x1800] ;  /* 0x00180000bc84783b */ /* 0x000fe40000004200 */
[----:B------:R-:W-:Y:S02]  /*dec0*/  LOP3.LUT R49, R49, 0xff, RZ, 0xc0, !PT ;  /* 0x000000ff31317812 */ /* 0x000fe400078ec0ff */
[----:B------:R-:W-:Y:S01]  /*ded0*/  MUFU.EX2 R141, R155 ;  /* 0x0000009b008d7308 */ /* 0x000fe20000000800 */
[--C-:B------:R-:W-:Y:S02]  /*dee0*/  HSET2.LE.AND R37, R162, R203.reuse, PT ;  /* 0x000000cba2257233 */ /* 0x100fe40003803000 */
[----:B------:R-:W-:Y:S01]  /*def0*/  PRMT R158, R49, 0x5410, R158 ;  /* 0x00005410319e7816 */ /* 0x000fe2000000009e */
[----:B------:R-:W-:Y:S06]  /*df00*/  HMMA.16816.F32.BF16 R24, R136, R142, R24 ;  /* 0x0000008e8818723c */ /* 0x000fec0000041818 */
[----:B------:R-:W4:Y:S01]  /*df10*/  MUFU.EX2 R140, R140 ;  /* 0x0000008c008c7308 */ /* 0x000f220000000800 */
[----:B------:R-:W-:Y:S01]  /*df20*/  F2FP.BF16.F32.PACK_AB R40, R218, R219 ;  /* 0x000000dbda28723e */ /* 0x000fe200000010ff */
[--C-:B------:R-:W-:Y:S01]  /*df30*/  FFMA.FTZ R143, R62, UR4, -R204.reuse ;  /* 0x000000043e8f7c23 */ /* 0x100fe200080108cc */
[----:B------:R-:W-:Y:S07]  /*df40*/  PRMT R150, R150, 0x5410, R157 ;  /* 0x0000541096967816 */ /* 0x000fee000000009d */
[----:B------:R-:W-:Y:S01]  /*df50*/  MUFU.EX2 R62, R58 ;  /* 0x0000003a003e7308 */ /* 0x000fe20000000800 */
[----:B-1----:R-:W-:Y:S01]  /*df60*/  F2FP.BF16.F32.PACK_AB R48, R174, R175 ;  /* 0x000000afae30723e */ /* 0x002fe200000010ff */
[----:B------:R-:W-:Y:S01]  /*df70*/  FFMA.FTZ R204, R63, UR4, -R204 ;  /* 0x000000043fcc7c23 */ /* 0x000fe200080108cc */
[----:B------:R-:W-:Y:S07]  /*df80*/  F2FP.BF16.F32.PACK_AB R49, R217, R182 ;  /* 0x000000b6d931723e */ /* 0x000fee00000010ff */
[----:B------:R-:W-:Y:S01]  /*df90*/  MUFU.EX2 R63, R59 ;  /* 0x0000003b003f7308 */ /* 0x000fe20000000800 */
[----:B------:R-:W-:Y:S01]  /*dfa0*/  LOP3.LUT R37, R40, R37, RZ, 0xc0, !PT ;  /* 0x0000002528257212 */ /* 0x000fe200078ec0ff */
[----:B------:R-:W-:Y:S01]  /*dfb0*/  FADD.FTZ R182, R182, R177 ;  /* 0x000000b1b6b67221 */ /* 0x000fe20000010000 */
[----:B------:R-:W-:Y:S01]  /*dfc0*/  PRMT R160, R160, 0x5410, R51 ;  /* 0x00005410a0a07816 */ /* 0x000fe20000000033 */
[----:B------:R-:W-:Y:S01]  /*dfd0*/  FADD.FTZ R219, R219, R178 ;  /* 0x000000b2dbdb7221 */ /* 0x000fe20000010000 */
[----:B------:R-:W-:Y:S01]  /*dfe0*/  LOP3.LUT R39, R48, R39, RZ, 0xc0, !PT ;  /* 0x0000002730277212 */ /* 0x000fe200078ec0ff */
[----:B------:R-:W-:Y:S01]  /*dff0*/  FADD.FTZ R182, R217, R182 ;  /* 0x000000b6d9b67221 */ /* 0x000fe20000010000 */
[----:B------:R-:W-:Y:S01]  /*e000*/  LOP3.LUT R36, R49, R36, RZ, 0xc0, !PT ;  /* 0x0000002431247212 */ /* 0x000fe200078ec0ff */
[----:B------:R-:W-:Y:S01]  /*e010*/  FADD.FTZ R218, R218, R219 ;  /* 0x000000dbdada7221 */ /* 0x000fe20000010000 */
[----:B------:R-:W-:Y:S01]  /*e020*/  LOP3.LUT R40, R149, 0xff00ff, RZ, 0xc0, !PT ;  /* 0x00ff00ff95287812 */ /* 0x000fe200078ec0ff */
[----:B------:R-:W1:Y:S01]  /*e030*/  LDSM.16.MT88.4 R48, [R188+0x800] ;  /* 0x00080000bc30783b */ /* 0x000e620000004200 */
[--C-:B------:R-:W-:Y:S01]  /*e040*/  HSET2.LE.AND R42, R150, R203.reuse, PT ;  /* 0x000000cb962a7233 */ /* 0x100fe20003803000 */
[----:B------:R-:W-:Y:S01]  /*e050*/  FADD.FTZ R173, R173, R182 ;  /* 0x000000b6adad7221 */ /* 0x000fe20000010000 */
[----:B------:R-:W-:Y:S01]  /*e060*/  F2FP.BF16.F32.PACK_AB R41, R245, R248 ;  /* 0x000000f8f529723e */ /* 0x000fe200000010ff */
[-C--:B---3--:R-:W-:Y:S05]  /*e070*/  HMMA.16816.F32.BF16 R4, R36, R44.reuse, R4 ;  /* 0x0000002c2404723c */ /* 0x088fea0000041804 */
[----:B------:R-:W-:Y:S01]  /*e080*/  LOP3.LUT R42, R41, R42, RZ, 0xc0, !PT ;  /* 0x0000002a292a7212 */ /* 0x000fe200078ec0ff */
[----:B------:R-:W-:Y:S01]  /*e090*/  FADD.FTZ R175, R175, R218 ;  /* 0x000000daafaf7221 */ /* 0x000fe20000010000 */
[--C-:B------:R-:W-:Y:S01]  /*e0a0*/  HSET2.LE.AND R43, R40, R203.reuse, PT ;  /* 0x000000cb282b7233 */ /* 0x100fe20003803000 */
[----:B------:R-:W-:Y:S01]  /*e0b0*/  FADD.FTZ R173, R172, R173 ;  /* 0x000000adacad7221 */ /* 0x000fe20000010000 */
[--C-:B------:R-:W-:Y:S01]  /*e0c0*/  HSET2.LE.AND R40, R160, R203.reuse, PT ;  /* 0x000000cba0287233 */ /* 0x100fe20003803000 */
[----:B------:R-:W-:Y:S01]  /*e0d0*/  FADD.FTZ R175, R174, R175 ;  /* 0x000000afaeaf7221 */ /* 0x000fe20000010000 */
[--C-:B------:R-:W-:Y:S02]  /*e0e0*/  HSET2.LE.AND R41, R158, R203.reuse, PT ;  /* 0x000000cb9e297233 */ /* 0x100fe40003803000 */
[----:B--2---:R-:W-:Y:S02]  /*e0f0*/  F2FP.BF16.F32.PACK_AB R138, R250, R249 ;  /* 0x000000f9fa8a723e */ /* 0x004fe400000010ff */
[----:B------:R-:W-:Y:S01]  /*e100*/  F2FP.BF16.F32.PACK_AB R136, R252, R251 ;  /* 0x000000fbfc88723e */ /* 0x000fe200000010ff */
[----:B------:R-:W-:Y:S01]  /*e110*/  FADD.FTZ R251, R251, R214 ;  /* 0x000000d6fbfb7221 */ /* 0x000fe20000010000 */
[----:B----4-:R-:W-:Y:S01]  /*e120*/  F2FP.BF16.F32.PACK_AB R137, R140, R141 ;  /* 0x0000008d8c89723e */ /* 0x010fe200000010ff */
[----:B------:R-:W-:Y:S01]  /*e130*/  FADD.FTZ R141, R141, R212 ;  /* 0x000000d48d8d7221 */ /* 0x000fe20000010000 */
[----:B------:R-:W-:Y:S01]  /*e140*/  LOP3.LUT R43, R138, R43, RZ, 0xc0, !PT ;  /* 0x0000002b8a2b7212 */ /* 0x000fe200078ec0ff */
[----:B------:R-:W-:Y:S01]  /*e150*/  FADD.FTZ R252, R252, R251 ;  /* 0x000000fbfcfc7221 */ /* 0x000fe20000010000 */
[----:B------:R-:W-:Y:S01]  /*e160*/  LOP3.LUT R40, R137, R40, RZ, 0xc0, !PT ;  /* 0x0000002889287212 */ /* 0x000fe200078ec0ff */
[----:B------:R-:W-:Y:S01]  /*e170*/  FADD.FTZ R141, R140, R141 ;  /* 0x0000008d8c8d7221 */ /* 0x000fe20000010000 */
[----:B------:R-:W-:Y:S01]  /*e180*/  LOP3.LUT R41, R136, R41, RZ, 0xc0, !PT ;  /* 0x0000002988297212 */ /* 0x000fe200078ec0ff */
[----:B------:R-:W-:Y:S01]  /*e190*/  FADD.FTZ R249, R249, R252 ;  /* 0x000000fcf9f97221 */ /* 0x000fe20000010000 */
[----:B------:R-:W-:Y:S01]  /*e1a0*/  LOP3.LUT R150, R152, UR9, R151, 0x96, !PT ;  /* 0x0000000998967c12 */ /* 0x000fe2000f8e9697 */
[----:B------:R-:W-:Y:S01]  /*e1b0*/  FADD.FTZ R248, R248, R141 ;  /* 0x0000008df8f87221 */ /* 0x000fe20000010000 */
[----:B------:R-:W-:Y:S01]  /*e1c0*/  LOP3.LUT R156, R156, UR9, R159, 0x96, !PT ;  /* 0x000000099c9c7c12 */ /* 0x000fe2000f8e969f */
[----:B------:R-:W-:Y:S02]  /*e1d0*/  FADD.FTZ R249, R250, R249 ;  /* 0x000000f9faf97221 */ /* 0x000fe40000010000 */
[C---:B------:R-:W-:Y:S04]  /*e1e0*/  HMMA.16816.F32.BF16 R8, R40.reuse, R44, R8 ;  /* 0x0000002c2808723c */ /* 0x040fe80000041808 */
[----:B------:R-:W-:Y:S04]  /*e1f0*/  IMAD.WIDE.U32 R150, R150, -0x2daee0ad, RZ ;  /* 0xd2511f5396967825 */ /* 0x000fe800078e00ff */
[----:B------:R-:W-:Y:S01]  /*e200*/  FADD.FTZ R245, R245, R248 ;  /* 0x000000f8f5f57221 */ /* 0x000fe20000010000 */
[-C--:B------:R-:W-:Y:S03]  /*e210*/  HMMA.16816.F32.BF16 R12, R40, R46.reuse, R12 ;  /* 0x0000002e280c723c */ /* 0x080fe6000004180c */
[----:B------:R-:W-:Y:S01]  /*e220*/  IMAD.MOV.U32 R136, RZ, RZ, R150 ;  /* 0x000000ffff887224 */ /* 0x000fe200078e0096 */
[----:B------:R-:W-:Y:S01]  /*e230*/  PRMT R138, R150, 0x7771, RZ ;  /* 0x00007771968a7816 */ /* 0x000fe200000000ff */
[----:B------:R-:W-:Y:S01]  /*e240*/  IMAD.WIDE.U32 R156, R156, -0x2daee0ad, RZ ;  /* 0xd2511f539c9c7825 */ /* 0x000fe200078e00ff */
[----:B------:R-:W-:Y:S02]  /*e250*/  LOP3.LUT R148, R148, UR17, R151, 0x96, !PT ;  /* 0x0000001194947c12 */ /* 0x000fe4000f8e9697 */
[C---:B------:R-:W-:Y:S01]  /*e260*/  HMMA.16816.F32.BF16 R16, R36.reuse, R46, R16 ;  /* 0x0000002e2410723c */ /* 0x040fe20000041810 */
[----:B------:R-:W2:Y:S03]  /*e270*/  LDSM.16.MT88.4 R44, [R187+0xb800] ;  /* 0x00b80000bb2c783b */ /* 0x000ea60000004200 */
[----:B------:R-:W-:Y:S02]  /*e280*/  SHF.R.U32.HI R142, RZ, 0x18, R148 ;  /* 0x00000018ff8e7819 */ /* 0x000fe40000011694 */
[----:B------:R-:W-:Y:S02]  /*e290*/  LOP3.LUT R154, R154, UR17, R157, 0x96, !PT ;  /* 0x000000119a9a7c12 */ /* 0x000fe4000f8e969d */
[-C--:B-1----:R-:W-:Y:S03]  /*e2a0*/  HMMA.16816.F32.BF16 R68, R36, R48.reuse, R68 ;  /* 0x000000302444723c */ /* 0x082fe60000041844 */
[----:B------:R-:W-:Y:S02]  /*e2b0*/  LOP3.LUT R139, R136, 0xff, RZ, 0xc0, !PT ;  /* 0x000000ff888b7812 */ /* 0x000fe400078ec0ff */
[----:B------:R-:W-:Y:S02]  /*e2c0*/  LOP3.LUT R137, R154, 0xff, RZ, 0xc0, !PT ;  /* 0x000000ff9a897812 */ /* 0x000fe400078ec0ff */
[----:B------:R-:W-:Y:S01]  /*e2d0*/  PRMT R138, R139, 0x5410, R138 ;  /* 0x000054108b8a7816 */ /* 0x000fe2000000008a */
[C---:B------:R-:W-:Y:S04]  /*e2e0*/  HMMA.16816.F32.BF16 R72, R40.reuse, R48, R72 ;  /* 0x000000302848723c */ /* 0x040fe80000041848 */
[----:B------:R-:W-:Y:S01]  /*e2f0*/  PRMT R49, R156, 0x7771, RZ ;  /* 0x000077719c317816 */ /* 0x000fe200000000ff */
[--C-:B------:R-:W-:Y:S01]  /*e300*/  FFMA.FTZ R139, R66, UR4, -R205.reuse ;  /* 0x00000004428b7c23 */ /* 0x100fe200080108cd */
[----:B------:R-:W-:Y:S01]  /*e310*/  MOV R48, R156 ;  /* 0x0000009c00307202 */ /* 0x000fe20000000f00 */
[--C-:B------:R-:W-:Y:S01]  /*e320*/  FFMA.FTZ R66, R67, UR4, -R205.reuse ;  /* 0x0000000443427c23 */ /* 0x100fe200080108cd */
[-C--:B------:R-:W-:Y:S01]  /*e330*/  HMMA.16816.F32.BF16 R76, R40, R50.reuse, R76 ;  /* 0x00000032284c723c */ /* 0x080fe2000004184c */
[----:B------:R-:W-:Y:S02]  /*e340*/  MUFU.EX2 R67, R139 ;  /* 0x0000008b00437308 */ /* 0x000fe40000000800 */
[----:B------:R-:W-:Y:S01]  /*e350*/  LOP3.LUT R48, R48, 0xff, RZ, 0xc0, !PT ;  /* 0x000000ff30307812 */ /* 0x000fe200078ec0ff */
[----:B------:R-:W-:Y:S01]  /*e360*/  FFMA.FTZ R205, R55, UR4, -R205 ;  /* 0x0000000437cd7c23 */ /* 0x000fe200080108cd */
[--C-:B------:R-:W-:Y:S06]  /*e370*/  HSET2.LE.AND R138, R138, R203.reuse, PT ;  /* 0x000000cb8a8a7233 */ /* 0x100fec0003803000 */
[----:B------:R-:W-:Y:S01]  /*e380*/  MUFU.EX2 R66, R66 ;  /* 0x0000004200427308 */ /* 0x000fe20000000800 */
[C---:B------:R-:W-:Y:S09]  /*e390*/  HMMA.16816.F32.BF16 R80, R36.reuse, R50, R80 ;  /* 0x000000322450723c */ /* 0x040ff20000041850 */
[----:B------:R-:W-:Y:S01]  /*e3a0*/  MUFU.EX2 R205, R205 ;  /* 0x000000cd00cd7308 */ /* 0x000fe20000000800 */
[----:B------:R-:W-:Y:S02]  /*e3b0*/  PRMT R51, R150, 0x7772, RZ ;  /* 0x0000777296337816 */ /* 0x000fe400000000ff */
[----:B------:R-:W-:Y:S01]  /*e3c0*/  PRMT R50, R156, 0x7773, RZ ;  /* 0x000077739c327816 */ /* 0x000fe200000000ff */
[-C--:B------:R-:W-:Y:S08]  /*e3d0*/  HMMA.16816.F32.BF16 R84, R36, R144.reuse, R84 ;  /* 0x000000902454723c */ /* 0x080ff00000041854 */
[C---:B------:R-:W-:Y:S04]  /*e3e0*/  HMMA.16816.F32.BF16 R88, R40.reuse, R144, R88 ;  /* 0x000000902858723c */ /* 0x040fe80000041858 */
[--C-:B------:R-:W-:Y:S01]  /*e3f0*/  FFMA.FTZ R145, R60, UR4, -R206.reuse ;  /* 0x000000043c917c23 */ /* 0x100fe200080108ce */
[----:B------:R-:W-:Y:S01]  /*e400*/  FFMA.FTZ R206, R61, UR4, -R206 ;  /* 0x000000043dce7c23 */ /* 0x000fe200080108ce */
[----:B------:R-:W-:Y:S01]  /*e410*/  MUFU.EX2 R60, R56 ;  /* 0x00000038003c7308 */ /* 0x000fe20000000800 */
[----:B------:R-:W-:Y:S01]  /*e420*/  SHF.R.U32.HI R144, RZ, 0x18, R154 ;  /* 0x00000018ff907819 */ /* 0x000fe2000001169a */
[-C--:B------:R-:W-:Y:S08]  /*e430*/  HMMA.16816.F32.BF16 R92, R40, R146.reuse, R92 ;  /* 0x00000092285c723c */ /* 0x080ff0000004185c */
[----:B------:R1:W-:Y:S10]  /*e440*/  MUFU.EX2 R61, R57 ;  /* 0x00000039003d7308 */ /* 0x0003f40000000800 */
[----:B------:R-:W-:Y:S01]  /*e450*/  MUFU.EX2 R206, R206 ;  /* 0x000000ce00ce7308 */ /* 0x000fe20000000800 */
[C---:B------:R-:W-:Y:S08]  /*e460*/  HMMA.16816.F32.BF16 R96, R36.reuse, R146, R96 ;  /* 0x000000922460723c */ /* 0x040ff00000041860 */
[-C--:B------:R-:W-:Y:S01]  /*e470*/  HMMA.16816.F32.BF16 R100, R36, R132.reuse, R100 ;  /* 0x000000842464723c */ /* 0x080fe20000041864 */
[----:B-1----:R-:W-:Y:S07]  /*e480*/  LDSM.16.MT88.4 R56, [R188+0x1c00] ;  /* 0x001c0000bc38783b */ /* 0x002fee0000004200 */
[C---:B------:R-:W-:Y:S04]  /*e490*/  HMMA.16816.F32.BF16 R104, R40.reuse, R132, R104 ;  /* 0x000000842868723c */ /* 0x040fe80000041868 */
[----:B------:R-:W-:Y:S02]  /*e4a0*/  PRMT R132, R150, 0x7773, RZ ;  /* 0x0000777396847816 */ /* 0x000fe400000000ff */
[----:B------:R-:W-:Y:S02]  /*e4b0*/  PRMT R133, R156, 0x7772, RZ ;  /* 0x000077729c857816 */ /* 0x000fe400000000ff */
[-C--:B------:R-:W-:Y:S03]  /*e4c0*/  HMMA.16816.F32.BF16 R108, R40, R134.reuse, R108 ;  /* 0x00000086286c723c */ /* 0x080fe6000004186c */
[----:B------:R-:W-:Y:S02]  /*e4d0*/  PRMT R133, R133, 0x5410, R50 ;  /* 0x0000541085857816 */ /* 0x000fe40000000032 */
[----:B------:R-:W-:Y:S03]  /*e4e0*/  LOP3.LUT R50, R154, 0xffff, RZ, 0xc0, !PT ;  /* 0x0000ffff9a327812 */ /* 0x000fe600078ec0ff */
[C---:B------:R-:W-:Y:S04]  /*e4f0*/  HMMA.16816.F32.BF16 R112, R36.reuse, R134, R112 ;  /* 0x000000862470723c */ /* 0x040fe80000041870 */
[----:B------:R-:W-:Y:S02]  /*e500*/  SHF.R.U32.HI R136, RZ, 0x8, R50 ;  /* 0x00000008ff887819 */ /* 0x000fe40000011632 */
[----:B------:R-:W-:Y:S02]  /*e510*/  PRMT R135, R51, 0x5410, R132 ;  /* 0x0000541033877816 */ /* 0x000fe40000000084 */
[-C--:B--2---:R-:W-:Y:S03]  /*e520*/  HMMA.16816.F32.BF16 R116, R36, R44.reuse, R116 ;  /* 0x0000002c2474723c */ /* 0x084fe60000041874 */
[----:B------:R-:W-:Y:S02]  /*e530*/  PRMT R134, R48, 0x5410, R49 ;  /* 0x0000541030867816 */ /* 0x000fe40000000031 */
[----:B------:R-:W1:Y:S01]  /*e540*/  LDSM.16.MT88.4 R48, [R188+0x2800] ;  /* 0x00280000bc30783b */ /* 0x000e620000004200 */
[----:B------:R-:W-:Y:S01]  /*e550*/  PRMT R132, R137, 0x5410, R136 ;  /* 0x0000541089847816 */ /* 0x000fe20000000088 */
[----:B------:R-:W-:Y:S01]  /*e560*/  FFMA.FTZ R137, R64, UR4, -R207 ;  /* 0x0000000440897c23 */ /* 0x000fe200080108cf */
[C---:B------:R-:W-:Y:S04]  /*e570*/  HMMA.16816.F32.BF16 R120, R40.reuse, R44, R120 ;  /* 0x0000002c2878723c */ /* 0x040fe80000041878 */
[C---:B------:R-:W-:Y:S01]  /*e580*/  PRMT R45, R148.reuse, 0x7632, R45 ;  /* 0x00007632942d7816 */ /* 0x040fe2000000002d */
[--C-:B------:R-:W-:Y:S01]  /*e590*/  FFMA.FTZ R64, R65, UR4, -R207.reuse ;  /* 0x0000000441407c23 */ /* 0x100fe200080108cf */
[C---:B------:R-:W-:Y:S01]  /*e5a0*/  LOP3.LUT R136, R148.reuse, 0xff, RZ, 0xc0, !PT ;  /* 0x000000ff94887812 */ /* 0x040fe200078ec0ff */
[----:B------:R-:W-:Y:S01]  /*e5b0*/  FFMA.FTZ R207, R53, UR4, -R207 ;  /* 0x0000000435cf7c23 */ /* 0x000fe200080108cf */
[-C--:B------:R-:W-:Y:S01]  /*e5c0*/  HMMA.16816.F32.BF16 R124, R40, R46.reuse, R124 ;  /* 0x0000002e287c723c */ /* 0x080fe2000004187c */
[----:B------:R2:W-:Y:S02]  /*e5d0*/  MUFU.EX2 R65, R137 ;  /* 0x0000008900417308 */ /* 0x0005e40000000800 */
[----:B------:R-:W-:Y:S02]  /*e5e0*/  LOP3.LUT R53, R148, 0xffff, RZ, 0xc0, !PT ;  /* 0x0000ffff94357812 */ /* 0x000fe400078ec0ff */
[----:B------:R-:W3:Y:S01]  /*e5f0*/  LDSM.16.MT88.4 R148, [R187+0x9c00] ;  /* 0x009c0000bb94783b */ /* 0x000ee20000004200 */
[----:B------:R-:W-:Y:S05]  /*e600*/  LOP3.LUT R45, R45, 0xff, RZ, 0xc0, !PT ;  /* 0x000000ff2d2d7812 */ /* 0x000fea00078ec0ff */
[----:B------:R-:W4:Y:S01]  /*e610*/  MUFU.EX2 R207, R207 ;  /* 0x000000cf00cf7308 */ /* 0x000f220000000800 */
[C---:B------:R-:W-:Y:S09]  /*e620*/  HMMA.16816.F32.BF16 R128, R36.reuse, R46, R128 ;  /* 0x0000002e2480723c */ /* 0x040ff20000041880 */
[----:B------:R-:W5:Y:S01]  /*e630*/  MUFU.EX2 R64, R64 ;  /* 0x0000004000407308 */ /* 0x000f620000000800 */
[----:B------:R-:W-:Y:S02]  /*e640*/  SHF.R.U32.HI R53, RZ, 0x8, R53 ;  /* 0x00000008ff357819 */ /* 0x000fe40000011635 */
[----:B------:R-:W-:Y:S02]  /*e650*/  PRMT R142, R45, 0x5410, R142 ;  /* 0x000054102d8e7816 */ /* 0x000fe4000000008e */
[----:B------:R-:W-:Y:S02]  /*e660*/  PRMT R136, R136, 0x5410, R53 ;  /* 0x0000541088887816 */ /* 0x000fe40000000035 */
[----:B------:R-:W-:Y:S01]  /*e670*/  LDSM.16.MT88.4 R52, [R187+0xac00] ;  /* 0x00ac0000bb34783b */ /* 0x000fe20000004200 */
[----:B------:R-:W-:Y:S02]  /*e680*/  PRMT R44, R154, 0x7632, R44 ;  /* 0x000076329a2c7816 */ /* 0x000fe4000000002c */
[--C-:B------:R-:W-:Y:S02]  /*e690*/  HSET2.LE.AND R134, R134, R203.reuse, PT ;  /* 0x000000cb86867233 */ /* 0x100fe40003803000 */
[----:B--2---:R-:W-:Y:S02]  /*e6a0*/  LOP3.LUT R137, R44, 0xff, RZ, 0xc0, !PT ;  /* 0x000000ff2c897812 */ /* 0x004fe400078ec0ff */
[----:B------:R-:W-:Y:S02]  /*e6b0*/  LOP3.LUT R44, R133, 0xff00ff, RZ, 0xc0, !PT ;  /* 0x00ff00ff852c7812 */ /* 0x000fe400078ec0ff */
[--C-:B------:R-:W-:Y:S01]  /*e6c0*/  HSET2.LE.AND R132, R132, R203.reuse, PT ;  /* 0x000000cb84847233 */ /* 0x100fe20003803000 */
[-C--:B-1----:R-:W-:Y:S03]  /*e6d0*/  HMMA.16816.F32.BF16 R32, R36, R48.reuse, R32 ;  /* 0x000000302420723c */ /* 0x082fe60000041820 */
[----:B------:R-:W-:Y:S02]  /*e6e0*/  PRMT R144, R137, 0x5410, R144 ;  /* 0x0000541089907816 */ /* 0x000fe40000000090 */
[--C-:B------:R-:W-:Y:S02]  /*e6f0*/  HSET2.LE.AND R136, R136, R203.reuse, PT ;  /* 0x000000cb88887233 */ /* 0x100fe40003803000 */
[--C-:B------:R-:W-:Y:S01]  /*e700*/  HSET2.LE.AND R137, R142, R203.reuse, PT ;  /* 0x000000cb8e897233 */ /* 0x100fe20003803000 */
[C---:B------:R-:W-:Y:S01]  /*e710*/  HMMA.16816.F32.BF16 R20, R40.reuse, R48, R20 ;  /* 0x000000302814723c */ /* 0x040fe20000041814 */
[----:B------:R-:W1:Y:S03]  /*e720*/  MUFU.EX2 R49, R145 ;  /* 0x0000009100317308 */ /* 0x000e660000000800 */
[----:B------:R-:W-:Y:S02]  /*e730*/  LOP3.LUT R48, R135, 0xff00ff, RZ, 0xc0, !PT ;  /* 0x00ff00ff87307812 */ /* 0x000fe400078ec0ff */
[--C-:B------:R-:W-:Y:S02]  /*e740*/  HSET2.LE.AND R135, R44, R203.reuse, PT ;  /* 0x000000cb2c877233 */ /* 0x100fe40003803000 */
[-C--:B------:R-:W-:Y:S01]  /*e750*/  HMMA.16816.F32.BF16 R28, R40, R50.reuse, R28 ;  /* 0x00000032281c723c */ /* 0x080fe2000004181c */
[----:B------:R-:W2:Y:S02]  /*e760*/  LDSM.16.MT88.4 R44, [R188+0xc00] ;  /* 0x000c0000bc2c783b */ /* 0x000ea40000004200 */
[--C-:B------:R-:W-:Y:S02]  /*e770*/  HSET2.LE.AND R133, R144, R203.reuse, PT ;  /* 0x000000cb90857233 */ /* 0x100fe40003803000 */
[----:B------:R-:W-:Y:S02]  /*e780*/  HSET2.LE.AND R139, R48, R203, PT ;  /* 0x000000cb308b7233 */ /* 0x000fe40003803000 */
[----:B------:R3:W-:Y:S01]  /*e790*/  MUFU.EX2 R203, R204 ;  /* 0x000000cc00cb7308 */ /* 0x0007e20000000800 */
[----:B------:R-:W-:Y:S01]  /*e7a0*/  HMMA.16816.F32.BF16 R24, R36, R50, R24 ;  /* 0x000000322418723c */ /* 0x000fe20000041818 */
[----:B------:R-:W2:Y:S08]  /*e7b0*/  LDSM.16.MT88.4 R36, [R187+0xbc00] ;  /* 0x00bc0000bb24783b */ /* 0x000eb00000004200 */
[----:B------:R-:W1:Y:S01]  /*e7c0*/  MUFU.EX2 R48, R143 ;  /* 0x0000008f00307308 */ /* 0x000e620000000800 */
[----:B----4-:R-:W-:Y:S01]  /*e7d0*/  F2FP.BF16.F32.PACK_AB R41, R207, R163 ;  /* 0x000000a3cf29723e */ /* 0x010fe200000010ff */
[----:B------:R-:W-:Y:S01]  /*e7e0*/  IMAD.MOV.U32 R51, RZ, RZ, R163 ;  /* 0x000000ffff337224 */ /* 0x000fe200078e00a3 */
[----:B-----5:R-:W-:Y:S02]  /*e7f0*/  F2FP.BF16.F32.PACK_AB R43, R64, R65 ;  /* 0x00000041402b723e */ /* 0x020fe400000010ff */
[----:B------:R-:W-:Y:S01]  /*e800*/  F2FP.BF16.F32.PACK_AB R42, R66, R67 ;  /* 0x00000043422a723e */ /* 0x000fe200000010ff */
[----:B------:R-:W-:Y:S01]  /*e810*/  FADD.FTZ R0, R51, R173 ;  /* 0x000000ad33007221 */ /* 0x000fe20000010000 */
[----:B------:R-:W-:Y:S02]  /*e820*/  LOP3.LUT R134, R43, R134, RZ, 0xc0, !PT ;  /* 0x000000862b867212 */ /* 0x000fe400078ec0ff */
[----:B------:R-:W-:Y:S01]  /*e830*/  LOP3.LUT R135, R42, R135, RZ, 0xc0, !PT ;  /* 0x000000872a877212 */ /* 0x000fe200078ec0ff */
[----:B---3--:R-:W-:Y:S01]  /*e840*/  IMAD.MOV.U32 R204, RZ, RZ, R161 ;  /* 0x000000ffffcc7224 */ /* 0x008fe200078e00a1 */
[----:B------:R-:W-:Y:S01]  /*e850*/  LOP3.LUT R132, R41, R132, RZ, 0xc0, !PT ;  /* 0x0000008429847212 */ /* 0x000fe200078ec0ff */
        /* <DEDUP_REMOVED lines=9> */
[----:B-1----:R-:W-:Y:S01]  /*e8f0*/  F2FP.BF16.F32.PACK_AB R41, R206, R49 ;  /* 0x00000031ce29723e */ /* 0x002fe200000010ff */
[----:B------:R-:W-:Y:S01]  /*e900*/  FADD.FTZ R60, R61, R60 ;  /* 0x0000003c3d3c7221 */ /* 0x000fe20000010000 */
[----:B------:R-:W-:Y:S01]  /*e910*/  F2FP.BF16.F32.PACK_AB R40, R203, R48 ;  /* 0x00000030cb28723e */ /* 0x000fe200000010ff */
[----:B------:R-:W-:Y:S01]  /*e920*/  FADD.FTZ R63, R63, R62 ;  /* 0x0000003e3f3f7221 */ /* 0x000fe20000010000 */
[----:B------:R-:W-:Y:S01]  /*e930*/  LOP3.LUT R136, R43, R136, RZ, 0xc0, !PT ;  /* 0x000000882b887212 */ /* 0x000fe200078ec0ff */
[-C--:B------:R-:W-:Y:S01]  /*e940*/  HMMA.16816.F32.BF16 R160, R132, R148.reuse, R4 ;  /* 0x0000009484a0723c */ /* 0x080fe20000041804 */
[----:B------:R-:W1:Y:S04]  /*e950*/  LDSM.16.MT88.4 R4, [R188+0x2c00] ;  /* 0x002c0000bc04783b */ /* 0x000e680000004200 */
[----:B------:R-:W-:Y:S01]  /*e960*/  LOP3.LUT R137, R42, R137, RZ, 0xc0, !PT ;  /* 0x000000892a897212 */ /* 0x000fe200078ec0ff */
[----:B------:R-:W-:Y:S01]  /*e970*/  FADD.FTZ R65, R65, R0 ;  /* 0x0000000041417221 */ /* 0x000fe20000010000 */
[----:B------:R-:W-:Y:S01]  /*e980*/  LOP3.LUT R138, R41, R138, RZ, 0xc0, !PT ;  /* 0x0000008a298a7212 */ /* 0x000fe200078ec0ff */
[----:B------:R-:W-:Y:S01]  /*e990*/  IMAD.MOV.U32 R0, RZ, RZ, R165 ;  /* 0x000000ffff007224 */ /* 0x000fe200078e00a5 */
[----:B------:R-:W-:Y:S01]  /*e9a0*/  LOP3.LUT R139, R40, R139, RZ, 0xc0, !PT ;  /* 0x0000008b288b7212 */ /* 0x000fe200078ec0ff */
[----:B------:R-:W-:Y:S01]  /*e9b0*/  FADD.FTZ R67, R67, R2 ;  /* 0x0000000243437221 */ /* 0x000fe20000010000 */
[----:B------:R-:W-:Y:S01]  /*e9c0*/  FADD.FTZ R49, R49, R60 ;  /* 0x0000003c31317221 */ /* 0x000fe20000010000 */
[----:B------:R-:W-:Y:S01]  /*e9d0*/  FADD.FTZ R48, R48, R63 ;  /* 0x0000003f30307221 */ /* 0x000fe20000010000 */
[----:B------:R-:W-:Y:S01]  /*e9e0*/  FADD.FTZ R237, R64, R65 ;  /* 0x0000004140ed7221 */ /* 0x000fe20000010000 */
[----:B------:R-:W-:Y:S01]  /*e9f0*/  FADD.FTZ R244, R66, R67 ;  /* 0x0000004342f47221 */ /* 0x000fe20000010000 */
[----:B------:R-:W-:Y:S01]  /*ea00*/  FADD.FTZ R233, R206, R49 ;  /* 0x00000031cee97221 */ /* 0x000fe20000010000 */
[C---:B------:R-:W-:Y:S04]  /*ea10*/  HMMA.16816.F32.BF16 R156, R136.reuse, R148, R8 ;  /* 0x00000094889c723c */ /* 0x040fe80000041808 */
[----:B------:R-:W-:Y:S01]  /*ea20*/  FADD.FTZ R231, R203, R48 ;  /* 0x00000030cbe77221 */ /* 0x000fe20000010000 */
[----:B------:R-:W-:Y:S03]  /*ea30*/  IMAD.MOV.U32 R2, RZ, RZ, R167 ;  /* 0x000000ffff027224 */ /* 0x000fe600078e00a7 */
        /* <DEDUP_REMOVED lines=21> */
[----:B------:R-:W-:Y:S01]  /*eb90*/  HMMA.16816.F32.BF16 R132, R132, R6, R24 ;  /* 0x000000068484723c */ /* 0x000fe20000041818 */
[----:B------:R-:W-:Y:S08]  /*eba0*/  @!UPT UIADD3 URZ, UPT, UPT, URZ, URZ, URZ ;  /* 0x000000fffffff290 */ /* 0x000ff0000fffe0ff */
[----:B------:R-:W-:Y:S11]  /*ebb0*/  BRA.U UP0, `(.L_x_418) ;  /* 0xffffffc100987547 */ /* 0x000ff6000b83ffff */
.L_x_417:
[----:B------:R-:W2:Y:S01]  /*ebc0*/  SHFL.BFLY PT, R2, R237, 0x2, 0x1f ;  /* 0x0c401f00ed027f89 */ /* 0x000ea200000e0000 */
[----:B------:R-:W3:Y:S01]  /*ebd0*/  LDCU UR4, c[0x0][0x4fc] ;  /* 0x00009f80ff0477ac */ /* 0x000ee20008000800 */
[----:B------:R-:W4:Y:S01]  /*ebe0*/  LDC R22, c[0x0][0x434] ;  /* 0x00010d00ff167b82 */ /* 0x000f220000000800 */
[----:B-----5:R-:W-:Y:S01]  /*ebf0*/  LOP3.LUT R20, R184, 0x18, RZ, 0xc0, !PT ;  /* 0x00000018b8147812 */ /* 0x020fe200078ec0ff */
[----:B------:R-:W1:Y:S01]  /*ec00*/  SHFL.BFLY PT, R3, R244, 0x2, 0x1f ;  /* 0x0c401f00f4037f89 */ /* 0x000e6200000e0000 */
[----:B------:R-:W-:Y:S02]  /*ec10*/  MOV R30, 0x7f800000 ;  /* 0x7f800000001e7802 */ /* 0x000fe40000000f00 */
[----:B------:R-:W-:Y:S01]  /*ec20*/  MOV R29, 0x7f800000 ;  /* 0x7f800000001d7802 */ /* 0x000fe20000000f00 */
[----:B------:R-:W3:Y:S02]  /*ec30*/  SHFL.BFLY PT, R0, R233, 0x2, 0x1f ;  /* 0x0c401f00e9007f89 */ /* 0x000ee400000e0000 */
[----:B------:R-:W4:Y:S02]  /*ec40*/  S2UR UR7, SR_CTAID.Y ;  /* 0x00000000000779c3 */ /* 0x000f240000002600 */
[----:B------:R-:W3:Y:S01]  /*ec50*/  SHFL.BFLY PT, R10, R231, 0x2, 0x1f ;  /* 0x0c401f00e70a7f89 */ /* 0x000ee200000e0000 */
[----:B------:R-:W4:Y:S05]  /*ec60*/  S2R R21, SR_CTAID.X ;  /* 0x0000000000157919 */ /* 0x000f2a0000002500 */
[----:B------:R-:W4:Y:S01]  /*ec70*/  S2UR UR6, SR_CTAID.Z ;  /* 0x00000000000679c3 */ /* 0x000f220000002700 */
[----:B--2---:R-:W-:Y:S01]  /*ec80*/  FADD.FTZ R5, R2, R237 ;  /* 0x000000ed02057221 */ /* 0x004fe20000010000 */
[----:B------:R-:W-:Y:S01]  /*ec90*/  SHF.L.U32 R2, R184, 0x4, RZ ;  /* 0x00000004b8027819 */ /* 0x000fe200000006ff */
[----:B-1----:R-:W-:-:S03]  /*eca0*/  FADD.FTZ R3, R3, R244 ;  /* 0x000000f403037221 */ /* 0x002fc60000010000 */
[----:B------:R-:W1:Y:S01]  /*ecb0*/  SHFL.BFLY PT, R6, R5, 0x1, 0x1f ;  /* 0x0c201f0005067f89 */ /* 0x000e6200000e0000 */
[----:B---3--:R-:W-:-:S03]  /*ecc0*/  FADD.FTZ R0, R0, R233 ;  /* 0x000000e900007221 */ /* 0x008fc60000010000 */
[----:B------:R-:W2:Y:S01]  /*ecd0*/  SHFL.BFLY PT, R4, R3, 0x1, 0x1f ;  /* 0x0c201f0003047f89 */ /* 0x000ea200000e0000 */
[----:B------:R-:W-:-:S03]  /*ece0*/  FADD.FTZ R10, R10, R231 ;  /* 0x000000e70a0a7221 */ /* 0x000fc60000010000 */
[----:B------:R-:W3:Y:S04]  /*ecf0*/  SHFL.BFLY PT, R11, R0, 0x1, 0x1f ;  /* 0x0c201f00000b7f89 */ /* 0x000ee800000e0000 */
[----:B------:R-:W4:Y:S01]  /*ed00*/  SHFL.BFLY PT, R9, R10, 0x1, 0x1f ;  /* 0x0c201f000a097f89 */ /* 0x000f2200000e0000 */
[----:B-1----:R-:W-:Y:S01]  /*ed10*/  FADD.FTZ R6, R5, R6 ;  /* 0x0000000605067221 */ /* 0x002fe20000010000 */
[----:B------:R-:W-:-:S03]  /*ed20*/  SHF.L.U32 R5, R184, 0x1, RZ ;  /* 0x00000001b8057819 */ /* 0x000fc600000006ff */
[----:B------:R-:W1:Y:S01]  /*ed30*/  MUFU.RCP R8, R6 ;  /* 0x0000000600087308 */ /* 0x000e620000001000 */
[----:B--2---:R-:W-:Y:S01]  /*ed40*/  FADD.FTZ R4, R3, R4 ;  /* 0x0000000403047221 */ /* 0x004fe20000010000 */
[----:B------:R-:W-:Y:S02]  /*ed50*/  LOP3.LUT R5, R5, 0x6, RZ, 0xc0, !PT ;  /* 0x0000000605057812 */ /* 0x000fe400078ec0ff */
[----:B------:R-:W-:Y:S01]  /*ed60*/  FSETP.NE.FTZ.AND P5, PT, R6, RZ, PT ;  /* 0x000000ff0600720b */ /* 0x000fe20003fb5000 */
[----:B---3--:R-:W-:Y:S01]  /*ed70*/  FADD.FTZ R11, R0, R11 ;  /* 0x0000000b000b7221 */ /* 0x008fe20000010000 */
[----:B------:R-:W-:Y:S02]  /*ed80*/  SHF.L.U32 R3, R184, 0x3, RZ ;  /* 0x00000003b8037819 */ /* 0x000fe400000006ff */
[----:B------:R-:W-:Y:S01]  /*ed90*/  LOP3.LUT R2, R5, 0x3e00, R2, 0xf8, !PT ;  /* 0x00003e0005027812 */ /* 0x000fe200078ef802 */
[----:B----4-:R-:W-:Y:S01]  /*eda0*/  FADD.FTZ R0, R10, R9 ;  /* 0x000000090a007221 */ /* 0x010fe20000010000 */
[----:B------:R-:W-:Y:S01]  /*edb0*/  LOP3.LUT R5, R3, 0xc0, RZ, 0xc0, !PT ;  /* 0x000000c003057812 */ /* 0x000fe200078ec0ff */
[----:B------:R-:W2:Y:S01]  /*edc0*/  MUFU.RCP R7, R4 ;  /* 0x0000000400077308 */ /* 0x000ea20000001000 */
[----:B------:R-:W-:-:S02]  /*edd0*/  LOP3.LUT R2, R2, 0x20, R3, 0xf8, !PT ;  /* 0x0000002002027812 */ /* 0x000fc400078ef803 */
[----:B------:R-:W-:Y:S02]  /*ede0*/  LOP3.LUT R5, R5, 0x18, R184, 0xf8, !PT ;  /* 0x0000001805057812 */ /* 0x000fe400078ef8b8 */
[----:B------:R-:W-:Y:S01]  /*edf0*/  FSETP.NE.FTZ.AND P4, PT, R4, RZ, PT ;  /* 0x000000ff0400720b */ /* 0x000fe20003f95000 */
[----:B------:R-:W3:Y:S01]  /*ee00*/  @P5 LDC R25, c[0x0][0x458] ;  /* 0x00011600ff195b82 */ /* 0x000ee20000000800 */
[----:B-1----:R-:W-:Y:S01]  /*ee10*/  FSEL R8, R8, 1, P5 ;  /* 0x3f80000008087808 */ /* 0x002fe20002800000 */
[----:B------:R-:W-:Y:S01]  /*ee20*/  @P5 MUFU.LG2 R27, R6 ;  /* 0x00000006001b5308 */ /* 0x000fe20000000c00 */
[----:B------:R-:W-:Y:S02]  /*ee30*/  LOP3.LUT R2, R2, R5, RZ, 0xfc, !PT ;  /* 0x0000000502027212 */ /* 0x000fe400078efcff */
[----:B------:R-:W-:Y:S01]  /*ee40*/  FSETP.NE.FTZ.AND P3, PT, R11, RZ, PT ;  /* 0x000000ff0b00720b */ /* 0x000fe20003f75000 */
[----:B------:R-:W-:Y:S01]  /*ee50*/  FMUL.FTZ R8, R8, UR4 ;  /* 0x0000000408087c20 */ /* 0x000fe20008410000 */
[----:B------:R-:W-:-:S02]  /*ee60*/  FSETP.NE.FTZ.AND P2, PT, R0, RZ, PT ;  /* 0x000000ff0000720b */ /* 0x000fc40003f55000 */
[----:B------:R-:W-:Y:S01]  /*ee70*/  LEA R9, R2, UR5, 0x1 ;  /* 0x0000000502097c11 */ /* 0x000fe2000f8e08ff */
        /* <DEDUP_REMOVED lines=24> */
[----:B------:R-:W1:Y:S01]  /*f000*/  MUFU.RCP R5, R11 ;  /* 0x0000000b00057308 */ /* 0x000e620000001000 */
[----:B--2---:R-:W-:-:S02]  /*f010*/  FSEL R7, R7, 1, P4 ;  /* 0x3f80000007077808 */ /* 0x004fc40002000000 */
[----:B------:R-:W-:Y:S02]  /*f020*/  F2FP.BF16.F32.PACK_AB R160, R161, R160 ;  /* 0x000000a0a1a0723e */ /* 0x000fe400000010ff */
[----:B------:R-:W-:Y:S01]  /*f030*/  LOP3.LUT R2, R185, 0x40, RZ, 0xc0, !PT ;  /* 0x00000040b9027812 */ /* 0x000fe200078ec0ff */
[----:B------:R-:W-:Y:S01]  /*f040*/  FMUL.FTZ R7, R7, UR4 ;  /* 0x0000000407077c20 */ /* 0x000fe20008410000 */
[----:B------:R-:W-:Y:S01]  /*f050*/  F2FP.BF16.F32.PACK_AB R148, R149, R148 ;  /* 0x000000949594723e */ /* 0x000fe200000010ff */
[----:B------:R-:W2:Y:S01]  /*f060*/  MUFU.RCP R8, R0 ;  /* 0x0000000000087308 */ /* 0x000ea20000001000 */
        /* <DEDUP_REMOVED lines=10> */
[----:B------:R-:W-:Y:S01]  /*f110*/  FMUL.FTZ R86, R7, R86 ;  /* 0x0000005607567220 */ /* 0x000fe20000410000 */
[----:B------:R-:W-:Y:S01]  /*f120*/  F2FP.BF16.F32.PACK_AB R162, R163, R162 ;  /* 0x000000a2a3a2723e */ /* 0x000fe200000010ff */
[----:B------:R-:W-:Y:S01]  /*f130*/  FMUL.FTZ R87, R7, R87 ;  /* 0x0000005707577220 */ /* 0x000fe20000410000 */
[----:B------:R-:W-:Y:S01]  /*f140*/  F2FP.BF16.F32.PACK_AB R150, R151, R150 ;  /* 0x000000969796723e */ /* 0x000fe200000010ff */
[----:B------:R-:W-:Y:S01]  /*f150*/  FMUL.FTZ R5, R5, UR4 ;  /* 0x0000000405057c20 */ /* 0x000fe20008410000 */
[C---:B------:R-:W-:Y:S01]  /*f160*/  FMUL.FTZ R98, R7.reuse, R98 ;  /* 0x0000006207627220 */ /* 0x040fe20000410000 */
[----:B------:R-:W-:Y:S01]  /*f170*/  FMUL.FTZ R99, R7, R99 ;  /* 0x0000006307637220 */ /* 0x000fe20000410000 */
[----:B--2---:R-:W-:Y:S01]  /*f180*/  FSEL R8, R8, 1, P2 ;  /* 0x3f80000008087808 */ /* 0x004fe20001000000 */
[C---:B------:R-:W-:Y:S01]  /*f190*/  FMUL.FTZ R156, R5.reuse, R156 ;  /* 0x0000009c059c7220 */ /* 0x040fe20000410000 */
[C---:B------:R-:W-:Y:S01]  /*f1a0*/  FMUL.FTZ R157, R5.reuse, R157 ;  /* 0x0000009d059d7220 */ /* 0x040fe20000410000 */
[C---:B------:R-:W-:Y:S01]  /*f1b0*/  FMUL.FTZ R152, R5.reuse, R152 ;  /* 0x0000009805987220 */ /* 0x040fe20000410000 */
[C---:B------:R-:W-:Y:S01]  /*f1c0*/  FMUL.FTZ R153, R5.reuse, R153 ;  /* 0x0000009905997220 */ /* 0x040fe20000410000 */
[----:B------:R-:W-:Y:S01]  /*f1d0*/  FMUL.FTZ R8, R8, UR4 ;  /* 0x0000000408087c20 */ /* 0x000fe20008410000 */
[----:B------:R-:W1:Y:S01]  /*f1e0*/  LDCU.U8 UR4, c[0x0][0x549] ;  /* 0x0000a920ff0477ac */ /* 0x000e620008000000 */
        /* <DEDUP_REMOVED lines=26> */
[----:B------:R-:W-:Y:S01]  /*f390*/  LOP3.LUT R8, R185, 0x20, RZ, 0xc0, !PT ;  /* 0x00000020b9087812 */ /* 0x000fe200078ec0ff */
[C---:B------:R-:W-:Y:S01]  /*f3a0*/  FMUL.FTZ R76, R5.reuse, R76 ;  /* 0x0000004c054c7220 */ /* 0x040fe20000410000 */
[----:B------:R-:W-:Y:S01]  /*f3b0*/  FMUL.FTZ R77, R5, R77 ;  /* 0x0000004d054d7220 */ /* 0x000fe20000410000 */
[----:B------:R-:W-:Y:S01]  /*f3c0*/  F2FP.BF16.F32.PACK_AB R156, R157, R156 ;  /* 0x0000009c9d9c723e */ /* 0x000fe200000010ff */
[----:B------:R-:W-:Y:S01]  /*f3d0*/  FMUL.FTZ R88, R5, R88 ;  /* 0x0000005805587220 */ /* 0x000fe20000410000 */
[----:B------:R-:W-:Y:S01]  /*f3e0*/  IADD3 R13, PT, PT, R9, -R8, RZ ;  /* 0x80000008090d7210 */ /* 0x000fe20007ffe0ff */
        /* <DEDUP_REMOVED lines=9> */
[----:B------:R-:W-:Y:S01]  /*f480*/  IADD3 R15, PT, PT, R9, -R2, RZ ;  /* 0x80000002090f7210 */ /* 0x000fe20007ffe0ff */
[----:B------:R-:W-:Y:S01]  /*f490*/  STS [R13+0x10], R148 ;  /* 0x000010940d007388 */ /* 0x000fe20000000800 */
        /* <DEDUP_REMOVED lines=34> */
[----:B-1----:R-:W-:Y:S01]  /*f6c0*/  ISETP.NE.AND P1, PT, RZ, UR4, PT ;  /* 0x00000004ff007c0c */ /* 0x002fe2000bf25270 */
        /* <DEDUP_REMOVED lines=29> */
[----:B------:R-:W-:Y:S01]  /*f8a0*/  FMUL.FTZ R136, R5, R136 ;  /* 0x0000008805887220 */ /* 0x000fe20000410000 */
[----:B------:R-:W-:Y:S01]  /*f8b0*/  F2FP.BF16.F32.PACK_AB R128, R129, R128 ;  /* 0x000000808180723e */ /* 0x000fe200000010ff */
[----:B------:R-:W-:Y:S01]  /*f8c0*/  FMUL.FTZ R5, R5, R137 ;  /* 0x0000008905057220 */ /* 0x000fe20000410000 */
[----:B------:R-:W-:Y:S01]  /*f8d0*/  STS [R13+0x2210], R98 ;  /* 0x002210620d007388 */ /* 0x000fe20000000800 */
[----:B------:R-:W-:Y:S01]  /*f8e0*/  F2FP.BF16.F32.PACK_AB R130, R131, R130 ;  /* 0x000000828382723e */ /* 0x000fe200000010ff */
[----:B------:R-:W1:Y:S01]  /*f8f0*/  @P1 LDC.64 R18, c[0x0][0x430] ;  /* 0x00010c00ff121b82 */ /* 0x000e620000000a00 */
[----:B------:R-:W-:Y:S01]  /*f900*/  F2FP.BF16.F32.PACK_AB R120, R121, R120 ;  /* 0x000000787978723e */ /* 0x000fe200000010ff */
[----:B------:R-:W-:Y:S01]  /*f910*/  STS [R9+0x3000], R88 ;  /* 0x0030005809007388 */ /* 0x000fe20000000800 */
[----:B------:R-:W-:Y:S01]  /*f920*/  F2FP.BF16.F32.PACK_AB R122, R123, R122 ;  /* 0x0000007a7b7a723e */ /* 0x000fe200000010ff */
[----:B------:R-:W2:Y:S01]  /*f930*/  @P4 MUFU.LG2 R10, R4 ;  /* 0x00000004000a4308 */ /* 0x000ea20000000c00 */
[----:B------:R-:W-:Y:S01]  /*f940*/  F2FP.BF16.F32.PACK_AB R124, R125, R124 ;  /* 0x0000007c7d7c723e */ /* 0x000fe200000010ff */
[----:B------:R-:W-:Y:S01]  /*f950*/  STS [R9+0x3200], R90 ;  /* 0x0032005a09007388 */ /* 0x000fe20000000800 */
[----:B------:R-:W-:Y:S01]  /*f960*/  F2FP.BF16.F32.PACK_AB R126, R127, R126 ;  /* 0x0000007e7f7e723e */ /* 0x000fe200000010ff */
[----:B------:R-:W4:Y:S01]  /*f970*/  @P4 LDC R2, c[0x0][0x458] ;  /* 0x00011600ff024b82 */ /* 0x000f220000000800 */
[----:B------:R-:W-:Y:S01]  /*f980*/  F2FP.BF16.F32.PACK_AB R144, R145, R144 ;  /* 0x000000909190723e */ /* 0x000fe200000010ff */
[----:B------:R-:W-:Y:S01]  /*f990*/  STS [R13+0x3010], R92 ;  /* 0x0030105c0d007388 */ /* 0x000fe20000000800 */
[----:B------:R-:W-:Y:S01]  /*f9a0*/  F2FP.BF16.F32.PACK_AB R146, R147, R146 ;  /* 0x000000929392723e */ /* 0x000fe200000010ff */
[----:B------:R-:W1:Y:S01]  /*f9b0*/  LDCU.U8 UR4, c[0x0][0x548] ;  /* 0x0000a900ff0477ac */ /* 0x000e620008000000 */
[----:B------:R-:W-:Y:S01]  /*f9c0*/  F2FP.BF16.F32.PACK_AB R132, R133, R132 ;  /* 0x000000848584723e */ /* 0x000fe200000010ff */
[----:B------:R-:W-:Y:S01]  /*f9d0*/  STS [R13+0x3210], R94 ;  /* 0x0032105e0d007388 */ /* 0x000fe20000000800 */
[----:B------:R-:W-:Y:S01]  /*f9e0*/  F2FP.BF16.F32.PACK_AB R7, R7, R134 ;  /* 0x000000860707723e */ /* 0x000fe200000010ff */
[----:B------:R-:W2:Y:S01]  /*f9f0*/  @P1 LDC R28, c[0x0][0x430] ;  /* 0x00010c00ff1c1b82 */ /* 0x000ea20000000800 */
[----:B------:R-:W-:Y:S01]  /*fa00*/  F2FP.BF16.F32.PACK_AB R140, R141, R140 ;  /* 0x0000008c8d8c723e */ /* 0x000fe200000010ff */
[----:B------:R-:W-:Y:S01]  /*fa10*/  STS [R15+0x2020], R100 ;  /* 0x002020640f007388 */ /* 0x000fe20000000800 */
[----:B------:R-:W-:Y:S01]  /*fa20*/  F2FP.BF16.F32.PACK_AB R142, R143, R142 ;  /* 0x0000008e8f8e723e */ /* 0x000fe200000010ff */
[----:B------:R3:W1:Y:S01]  /*fa30*/  @P3 MUFU.LG2 R23, R11 ;  /* 0x0000000b00173308 */ /* 0x0006620000000c00 */
[----:B------:R-:W-:Y:S01]  /*fa40*/  F2FP.BF16.F32.PACK_AB R5, R5, R136 ;  /* 0x000000880505723e */ /* 0x000fe200000010ff */
[----:B------:R-:W-:Y:S01]  /*fa50*/  STS [R15+0x2220], R102 ;  /* 0x002220660f007388 */ /* 0x000fe20000000800 */
[----:B------:R-:W-:Y:S01]  /*fa60*/  F2FP.BF16.F32.PACK_AB R138, R139, R138 ;  /* 0x0000008a8b8a723e */ /* 0x000fe200000010ff */
[----:B-1----:R-:W-:Y:S01]  /*fa70*/  @P1 IMAD R24, R19, R18, RZ ;  /* 0x0000001213181224 */ /* 0x002fe200078e02ff */
[--C-:B------:R-:W-:Y:S01]  /*fa80*/  LOP3.LUT R20, R20, 0xd8, R3.reuse, 0x78, !PT ;  /* 0x000000d814147812 */ /* 0x100fe200078e7803 */
[----:B------:R-:W-:Y:S03]  /*fa90*/  STS [R17+0x2030], R112 ;  /* 0x0020307011007388 */ /* 0x000fe60000000800 */
[----:B------:R-:W-:Y:S01]  /*faa0*/  LOP3.LUT R20, R20, 0x1f20, R3, 0xf8, !PT ;  /* 0x00001f2014147812 */ /* 0x000fe200078ef803 */
[----:B------:R-:W-:Y:S04]  /*fab0*/  STS [R17+0x2230], R114 ;  /* 0x0022307211007388 */ /* 0x000fe80000000800 */
[----:B------:R-:W-:Y:S04]  /*fac0*/  STS [R15+0x3020], R104 ;  /* 0x003020680f007388 */ /* 0x000fe80000000800 */
[----:B------:R-:W-:Y:S01]  /*fad0*/  STS [R15+0x3220], R106 ;  /* 0x0032206a0f007388 */ /* 0x000fe20000000800 */
[----:B---3--:R-:W-:-:S03]  /*fae0*/  @P1 MOV R11, 0x1 ;  /* 0x00000001000b1802 */ /* 0x008fc60000000f00 */
        /* <DEDUP_REMOVED lines=14> */
[----:B-1----:R-:W1:Y:S03]  /*fbd0*/  LDC.64 R8, c[0x0][0x400] ;  /* 0x00010000ff087b82 */ /* 0x002e660000000a00 */
[----:B------:R3:W-:Y:S04]  /*fbe0*/  STS [R15+0x5020], R140 ;  /* 0x0050208c0f007388 */ /* 0x0007e80000000800 */
[----:B------:R3:W-:Y:S04]  /*fbf0*/  STS [R15+0x5220], R142 ;  /* 0x0052208e0f007388 */ /* 0x0007e80000000800 */
[----:B------:R3:W-:Y:S04]  /*fc00*/  STS [R17+0x5030], R5 ;  /* 0x0050300511007388 */ /* 0x0007e80000000800 */
[----:B------:R3:W-:Y:S01]  /*fc10*/  STS [R17+0x5230], R138 ;  /* 0x0052308a11007388 */ /* 0x0007e20000000800 */
[----:B--2-4-:R-:W-:Y:S05]  /*fc20*/  @P1 BRA `(.L_x_421) ;  /* 0x0000000000281947 */ /* 0x014fea0003800000 */
[----:B------:R-:W-:Y:S01]  /*fc30*/  ISETP.NE.AND P0, PT, RZ, UR4, PT ;  /* 0x00000004ff007c0c */ /* 0x000fe2000bf05270 */
[----:B---3--:R-:W2:-:S12]  /*fc40*/  LDC R5, c[0x0][0x3e0] ;  /* 0x0000f800ff057b82 */ /* 0x008e980000000800 */
[----:B------:R-:W4:Y:S01]  /*fc50*/  @P0 LDC R24, c[0x0][0x454] ;  /* 0x00011500ff180b82 */ /* 0x000f220000000800 */
[----:B------:R-:W-:Y:S02]  /*fc60*/  @P0 MOV R28, 0x1 ;  /* 0x00000001001c0802 */ /* 0x000fe40000000f00 */
[----:B------:R-:W-:-:S05]  /*fc70*/  @!P0 MOV R28, 0x1 ;  /* 0x00000001001c8802 */ /* 0x000fca0000000f00 */
[----:B------:R-:W2:Y:S08]  /*fc80*/  @P0 LDC R6, c[0x0][0x454] ;  /* 0x00011500ff060b82 */ /* 0x000eb00000000800 */
[----:B------:R-:W3:Y:S08]  /*fc90*/  @!P0 LDC R4, c[0x0][0x434] ;  /* 0x00010d00ff048b82 */ /* 0x000ef00000000800 */
[----:B------:R-:W1:Y:S01]  /*fca0*/  @!P0 LDC R24, c[0x0][0x434] ;  /* 0x00010d00ff188b82 */ /* 0x000e620000000800 */
[----:B--2---:R-:W-:-:S02]  /*fcb0*/  @P0 IMAD R11, R6, R5, RZ ;  /* 0x00000005060b0224 */ /* 0x004fc400078e02ff */
[----:B---34-:R-:W-:-:S07]  /*fcc0*/  @!P0 IMAD R11, R4, R5, RZ ;  /* 0x00000005040b8224 */ /* 0x018fce00078e02ff */
.L_x_421:
[----:B------:R-:W-:Y:S01]  /*fcd0*/  BAR.SYNC.DEFER_BLOCKING 0x0 ;  /* 0x0000000000007b1d */ /* 0x000fe20000010000 */
[----:B------:R-:W-:Y:S01]  /*fce0*/  LEA R20, R20, UR5, 0x1 ;  /* 0x0000000514147c11 */ /* 0x000fe2000f8e08ff */
[----:B------:R-:W-:Y:S01]  /*fcf0*/  @P5 FMUL.FTZ R27, R27, 0.69314718246459960938 ;  /* 0x3f3172181b1b5820 */ /* 0x000fe20000410000 */
[----:B------:R-:W-:Y:S01]  /*fd00*/  ISETP.NE.AND P1, PT, RZ, UR4, !P1 ;  /* 0x00000004ff007c0c */ /* 0x000fe2000cf25270 */
[----:B------:R-:W-:Y:S01]  /*fd10*/  @P4 FMUL.FTZ R10, R10, 0.69314718246459960938 ;  /* 0x3f3172180a0a4820 */ /* 0x000fe20000410000 */
[----:B-1----:R-:W-:Y:S02]  /*fd20*/  IMAD R24, R24, UR6, RZ ;  /* 0x0000000618187c24 */ /* 0x002fe4000f8e02ff */
[----:B------:R-:W-:Y:S01]  /*fd30*/  @P5 FFMA.FTZ R30, R168, R25, R27 ;  /* 0x00000019a81e5223 */ /* 0x000fe2000001001b */
[----:B------:R-:W1:Y:S01]  /*fd40*/  @P2 MUFU.LG2 R0, R0 ;  /* 0x0000000000002308 */ /* 0x000e620000000c00 */
[----:B------:R-:W2:Y:S01]  /*fd50*/  @P3 LDC R27, c[0x0][0x458] ;  /* 0x00011600ff1b3b82 */ /* 0x000ea20000000800 */
[----:B------:R-:W-:Y:S01]  /*fd60*/  @P4 FFMA.FTZ R29, R167, R2, R10 ;  /* 0x00000002a71d4223 */ /* 0x000fe2000001000a */
[----:B------:R-:W-:Y:S01]  /*fd70*/  LOP3.LUT R42, R3, 0x18, RZ, 0xc0, !PT ;  /* 0x00000018032a7812 */ /* 0x000fe200078ec0ff */
[----:B------:R-:W-:Y:S01]  /*fd80*/  IMAD R32, R22, UR7, RZ ;  /* 0x0000000716207c24 */ /* 0x000fe2000f8e02ff */
[----:B------:R-:W-:Y:S01]  /*fd90*/  SHF.L.U32 R25, R21, 0x7, RZ ;  /* 0x0000000715197819 */ /* 0x000fe200000006ff */
[----:B------:R-:W-:Y:S01]  /*fda0*/  @P3 FMUL.FTZ R33, R23, 0.69314718246459960938 ;  /* 0x3f31721817213820 */ /* 0x000fe20000410000 */
[----:B------:R-:W-:Y:S01]  /*fdb0*/  LOP3.LUT P5, RZ, R184, 0x3, RZ, 0xc0, !PT ;  /* 0x00000003b8ff7812 */ /* 0x000fe200078ac0ff */
[----:B------:R-:W-:Y:S01]  /*fdc0*/  BSSY.RECONVERGENT B0, `(.L_x_422) ;  /* 0x0000043000007945 */ /* 0x000fe20003800200 */
[----:B------:R-:W4:Y:S01]  /*fdd0*/  @P2 LDC R26, c[0x0][0x458] ;  /* 0x00011600ff1a2b82 */ /* 0x000f220000000800 */
[----:B------:R-:W-:Y:S01]  /*fde0*/  @!P1 IMAD R24, R11, UR7, R24 ;  /* 0x000000070b189c24 */ /* 0x000fe2000f8e0218 */
[----:B------:R-:W-:Y:S01]  /*fdf0*/  MOV R43, RZ ;  /* 0x000000ff002b7202 */ /* 0x000fe20000000f00 */
[----:B------:R-:W-:Y:S01]  /*fe00*/  IMAD R35, R25, R28, RZ ;  /* 0x0000001c19237224 */ /* 0x000fe200078e02ff */
[----:B------:R-:W-:-:S02]  /*fe10*/  SEL R34, R32, RZ, P1 ;  /* 0x000000ff20227207 */ /* 0x000fc40000800000 */
[----:B------:R-:W-:Y:S01]  /*fe20*/  SHF.R.S32.HI R32, RZ, 0x1f, R32 ;  /* 0x0000001fff207819 */ /* 0x000fe20000011420 */
[----:B------:R-:W-:Y:S01]  /*fe30*/  IMAD.WIDE.U32 R42, R8, UR7, R42 ;  /* 0x00000007082a7c25 */ /* 0x000fe2000f8e002a */
[----:B---3--:R3:W3:Y:S01]  /*fe40*/  LDS.128 R16, [R20] ;  /* 0x0000000014107984 */ /* 0x0086e20000000c00 */
[----:B------:R-:W3:Y:S01]  /*fe50*/  LDC.64 R10, c[0x0][0x410] ;  /* 0x00010400ff0a7b82 */ /* 0x000ee20000000a00 */
[----:B------:R-:W-:Y:S01]  /*fe60*/  SHF.R.U32.HI R56, RZ, 0x2, R184 ;  /* 0x00000002ff387819 */ /* 0x000fe200000116b8 */
[----:B-1----:R-:W-:Y:S01]  /*fe70*/  @P2 FMUL.FTZ R8, R0, 0.69314718246459960938 ;  /* 0x3f31721800082820 */ /* 0x002fe20000410000 */
[----:B------:R1:W1:Y:S01]  /*fe80*/  LDS.128 R12, [R20+0x2000] ;  /* 0x00200000140c7984 */ /* 0x0002620000000c00 */
[----:B------:R-:W-:Y:S01]  /*fe90*/  MOV R57, RZ ;  /* 0x000000ff00397202 */ /* 0x000fe20000000f00 */
[----:B------:R-:W-:Y:S01]  /*fea0*/  IMAD R37, R9, UR7, R43 ;  /* 0x0000000709257c24 */ /* 0x000fe2000f8e022b */
[----:B------:R-:W-:Y:S01]  /*feb0*/  IADD3 R0, P4, P0, R35, R34, R24 ;  /* 0x0000002223007210 */ /* 0x000fe2000789e018 */
[----:B------:R1:W1:Y:S01]  /*fec0*/  LDS.128 R4, [R20+0x4000] ;  /* 0x0040000014047984 */ /* 0x0002620000000c00 */
[----:B------:R-:W1:Y:S01]  /*fed0*/  LDC.64 R2, c[0x0][0x408] ;  /* 0x00010200ff027b82 */ /* 0x000e620000000a00 */
[----:B------:R-:W-:Y:S01]  /*fee0*/  SHF.R.S32.HI R23, RZ, 0x1f, R35 ;  /* 0x0000001fff177819 */ /* 0x000fe20000011423 */
[----:B------:R-:W-:Y:S01]  /*fef0*/  IMAD.WIDE.U32 R56, R21, 0x80, R56 ;  /* 0x0000008015387825 */ /* 0x000fe200078e0038 */
[----:B------:R-:W-:-:S02]  /*ff00*/  SEL R32, R32, RZ, P1 ;  /* 0x000000ff20207207 */ /* 0x000fc40000800000 */
[----:B------:R-:W-:Y:S02]  /*ff10*/  SHF.R.S32.HI R24, RZ, 0x1f, R24 ;  /* 0x0000001fff187819 */ /* 0x000fe40000011418 */
[----:B------:R-:W-:Y:S01]  /*ff20*/  MOV R31, 0x7f800000 ;  /* 0x7f800000001f7802 */ /* 0x000fe20000000f00 */
[----:B--2---:R-:W-:Y:S01]  /*ff30*/  @P3 FFMA.FTZ R31, R166, R27, R33 ;  /* 0x0000001ba61f3223 */ /* 0x004fe20000010021 */
[----:B------:R-:W-:Y:S01]  /*ff40*/  MOV R21, 0x7f800000 ;  /* 0x7f80000000157802 */ /* 0x000fe20000000f00 */
[----:B----4-:R-:W-:Y:S01]  /*ff50*/  @P2 FFMA.FTZ R21, R165, R26, R8 ;  /* 0x0000001aa5152223 */ /* 0x010fe20000010008 */
[----:B------:R-:W-:Y:S01]  /*ff60*/  IADD3.X R32, PT, PT, R23, R32, R24, P4, P0 ;  /* 0x0000002017207210 */ /* 0x000fe200027e0418 */
[----:B------:R-:W-:Y:S06]  /*ff70*/  @P5 BRA `(.L_x_423) ;  /* 0x00000000009c5947 */ /* 0x000fec0003800000 */
[----:B------:R-:W-:Y:S01]  /*ff80*/  LOP3.LUT R45, R186, 0x30, RZ, 0xc0, !PT ;  /* 0x00000030ba2d7812 */ /* 0x000fe200078ec0ff */
[----:B------:R-:W-:Y:S01]  /*ff90*/  IMAD.IADD R22, R22, 0x1, -R25 ;  /* 0x0000000116167824 */ /* 0x000fe200078e0a19 */
[----:B------:R-:W-:-:S04]  /*ffa0*/  SHF.R.U32.HI R184, RZ, 0x2, R184 ;  /* 0x00000002ffb87819 */ /* 0x000fc800000116b8 */
        /* <DEDUP_REMOVED lines=8> */
[----:B------:R-:W2:Y:S01]  /*10030*/  @!P6 LDC.64 R26, c[0x0][0x420] ;  /* 0x00010800ff1aeb82 */ /* 0x000ea20000000a00 */
[-C--:B------:R-:W-:Y:S02]  /*10040*/  @!P6 IMAD R45, R45, R28.reuse, RZ ;  /* 0x0000001c2d2de224 */ /* 0x080fe400078e02ff */
[-C--:B------:R-:W-:Y:S02]  /*10050*/  @!P4 IMAD R35, R35, R28.reuse, RZ ;  /* 0x0000001c2323c224 */ /* 0x080fe400078e02ff */
[----:B------:R-:W-:Y:S01]  /*10060*/  @!P5 IMAD R39, R39, R28, RZ ;  /* 0x0000001c2727d224 */ /* 0x000fe200078e02ff */
[----:B------:R-:W-:Y:S01]  /*10070*/  @!P6 IADD3 R33, P0, PT, R45, R0, RZ ;  /* 0x000000002d21e210 */ /* 0x000fe20007f1e0ff */
[----:B------:R-:W-:Y:S01]  /*10080*/  @!P3 IMAD R41, R41, R28, RZ ;  /* 0x0000001c2929b224 */ /* 0x000fe200078e02ff */
[----:B------:R-:W4:Y:S01]  /*10090*/  @!P5 LDC.64 R24, c[0x0][0x420] ;  /* 0x00010800ff18db82 */ /* 0x000f220000000a00 */
[-C--:B------:R-:W-:Y:S02]  /*100a0*/  @!P4 IADD3 R38, P1, PT, R35, R0.reuse, RZ ;  /* 0x000000002326c210 */ /* 0x080fe40007f3e0ff */
[----:B------:R-:W-:-:S02]  /*100b0*/  @!P5 IADD3 R34, P2, PT, R39, R0, RZ ;  /* 0x000000002722d210 */ /* 0x000fc40007f5e0ff */
[-C--:B------:R-:W-:Y:S02]  /*100c0*/  @!P4 LEA.HI.X.SX32 R35, R35, R32.reuse, 0x1, P1 ;  /* 0x000000202323c211 */ /* 0x080fe400008f0eff */
[-C--:B------:R-:W-:Y:S01]  /*100d0*/  @!P6 LEA.HI.X.SX32 R28, R45, R32.reuse, 0x1, P0 ;  /* 0x000000202d1ce211 */ /* 0x080fe200000f0eff */
[----:B------:R-:W5:Y:S01]  /*100e0*/  @!P4 LDC.64 R22, c[0x0][0x420] ;  /* 0x00010800ff16cb82 */ /* 0x000f620000000a00 */
[----:B------:R-:W-:Y:S02]  /*100f0*/  @!P5 LEA.HI.X.SX32 R39, R39, R32, 0x1, P2 ;  /* 0x000000202727d211 */ /* 0x000fe400010f0eff */
[----:B------:R-:W-:-:S04]  /*10100*/  @!P3 IADD3 R0, P0, PT, R41, R0, RZ ;  /* 0x000000002900b210 */ /* 0x000fc80007f1e0ff */
[----:B------:R-:W-:Y:S01]  /*10110*/  @!P3 LEA.HI.X.SX32 R32, R41, R32, 0x1, P0 ;  /* 0x000000202920b211 */ /* 0x000fe200000f0eff */
[----:B------:R-:W3:Y:S01]  /*10120*/  @!P3 LDC.64 R8, c[0x0][0x420] ;  /* 0x00010800ff08bb82 */ /* 0x000ee20000000a00 */
[----:B--2---:R-:W-:-:S04]  /*10130*/  @!P6 LEA R26, P2, R33, R26, 0x2 ;  /* 0x0000001a211ae211 */ /* 0x004fc800078410ff */
        /* <DEDUP_REMOVED lines=11> */
.L_x_423:
[----:B------:R-:W-:Y:S05]  /*101f0*/  BSYNC.RECONVERGENT B0 ;  /* 0x0000000000007941 */ /* 0x000fea0003800200 */
.L_x_422:
[----:B------:R-:W-:Y:S01]  /*10200*/  IMAD.MOV.U32 R36, RZ, RZ, R42 ;  /* 0x000000ffff247224 */ /* 0x000fe200078e002a */
[----:B------:R-:W4:Y:S01]  /*10210*/  LDS.128 R32, [R20+0x800] ;  /* 0x0008000014207984 */ /* 0x000f220000000c00 */
[----:B------:R-:W5:Y:S01]  /*10220*/  LDCU.64 UR4, c[0x0][0x3f0] ;  /* 0x00007e00ff0477ac */ /* 0x000f620008000a00 */
[----:B-1----:R-:W-:Y:S02]  /*10230*/  IMAD R0, R57, R2, RZ ;  /* 0x0000000239007224 */ /* 0x002fe400078e02ff */
[----:B--23--:R-:W-:Y:S01]  /*10240*/  IMAD.WIDE.U32 R22, R10, UR6, R36 ;  /* 0x000000060a167c25 */ /* 0x00cfe2000f8e0024 */
[----:B------:R-:W1:Y:S03]  /*10250*/  LDS.128 R28, [R20+0x2800] ;  /* 0x00280000141c7984 */ /* 0x000e660000000c00 */
[----:B------:R-:W-:Y:S01]  /*10260*/  IMAD R23, R11, UR6, R23 ;  /* 0x000000060b177c24 */ /* 0x000fe2000f8e0217 */
[----:B------:R-:W2:Y:S01]  /*10270*/  LDS.128 R24, [R20+0x4800] ;  /* 0x0048000014187984 */ /* 0x000ea20000000c00 */
[----:B------:R-:W-:-:S02]  /*10280*/  IMAD R21, R56, R3, R0 ;  /* 0x0000000338157224 */ /* 0x000fc400078e0200 */
[----:B------:R-:W-:Y:S01]  /*10290*/  IMAD.WIDE.U32 R56, R56, R2, R22 ;  /* 0x0000000238387225 */ /* 0x000fe200078e0016 */
[----:B------:R-:W3:Y:S03]  /*102a0*/  LDS.128 R44, [R20+0x1000] ;  /* 0x00100000142c7984 */ /* 0x000ee60000000c00 */
[----:B------:R-:W-:Y:S01]  /*102b0*/  IMAD.SHL.U32 R0, R2, 0x40, RZ ;  /* 0x0000004002007824 */ /* 0x000fe200078e00ff */
[----:B------:R-:W3:Y:S01]  /*102c0*/  LDS.128 R40, [R20+0x3000] ;  /* 0x0030000014287984 */ /* 0x000ee20000000c00 */
[----:B------:R-:W-:Y:S02]  /*102d0*/  IADD3 R21, PT, PT, R57, R21, RZ ;  /* 0x0000001539157210 */ /* 0x000fe40007ffe0ff */
[C---:B-----5:R-:W-:Y:S01]  /*102e0*/  LEA R22, P0, R56.reuse, UR4, 0x1 ;  /* 0x0000000438167c11 */ /* 0x060fe2000f8008ff */
[----:B------:R-:W5:Y:S03]  /*102f0*/  LDS.128 R36, [R20+0x5000] ;  /* 0x0050000014247984 */ /* 0x000f660000000c00 */
[----:B------:R-:W-:Y:S01]  /*10300*/  LEA.HI.X R23, R56, UR5, R21, 0x1, P0 ;  /* 0x0000000538177c11 */ /* 0x000fe200080f0c15 */
[----:B------:R-:W5:Y:S01]  /*10310*/  LDS.128 R48, [R20+0x1800] ;  /* 0x0018000014307984 */ /* 0x000f620000000c00 */
[----:B------:R-:W-:-:S02]  /*10320*/  LEA R56, P0, R2, R22, 0x7 ;  /* 0x0000001602387211 */ /* 0x000fc400078038ff */
[--C-:B------:R-:W-:Y:S01]  /*10330*/  SHF.L.U64.HI R21, R2, 0x6, R3.reuse ;  /* 0x0000000602157819 */ /* 0x100fe20000010203 */
[----:B------:R-:W5:Y:S01]  /*10340*/  LDS.128 R8, [R20+0x3800] ;  /* 0x0038000014087984 */ /* 0x000f620000000c00 */
[----:B------:R-:W-:Y:S02]  /*10350*/  IADD3 R58, P1, PT, R22, R0, RZ ;  /* 0x00000000163a7210 */ /* 0x000fe40007f3e0ff */
[----:B------:R-:W-:Y:S01]  /*10360*/  LEA.HI.X R57, R2, R23, R3, 0x7, P0 ;  /* 0x0000001702397211 */ /* 0x000fe200000f3c03 */
[----:B------:R-:W5:Y:S01]  /*10370*/  LDS.128 R52, [R20+0x5800] ;  /* 0x0058000014347984 */ /* 0x000f620000000c00 */
[----:B------:R-:W-:Y:S02]  /*10380*/  IADD3 R2, P0, PT, R0, R56, RZ ;  /* 0x0000003800027210 */ /* 0x000fe40007f1e0ff */
[----:B------:R-:W-:Y:S01]  /*10390*/  IADD3.X R59, PT, PT, R23, R21, RZ, P1, !PT ;  /* 0x00000015173b7210 */ /* 0x000fe20000ffe4ff */
[----:B------:R-:W-:Y:S02]  /*103a0*/  STG.E.128 desc[UR14][R22.64], R16 ;  /* 0x0000001016007986 */ /* 0x000fe4000c101d0e */
[----:B------:R-:W-:-:S02]  /*103b0*/  IMAD.X R3, R21, 0x1, R57, P0 ;  /* 0x0000000115037824 */ /* 0x000fc400000e0639 */
[----:B------:R-:W-:Y:S04]  /*103c0*/  STG.E.128 desc[UR14][R22.64+0x40], R12 ;  /* 0x0000400c16007986 */ /* 0x000fe8000c101d0e */
[----:B------:R-:W-:Y:S04]  /*103d0*/  STG.E.128 desc[UR14][R22.64+0x80], R4 ;  /* 0x0000800416007986 */ /* 0x000fe8000c101d0e */
[----:B----4-:R-:W-:Y:S04]  /*103e0*/  STG.E.128 desc[UR14][R58.64], R32 ;  /* 0x000000203a007986 */ /* 0x010fe8000c101d0e */
[----:B-1----:R-:W-:Y:S04]  /*103f0*/  STG.E.128 desc[UR14][R58.64+0x40], R28 ;  /* 0x0000401c3a007986 */ /* 0x002fe8000c101d0e */
[----:B--2---:R-:W-:Y:S04]  /*10400*/  STG.E.128 desc[UR14][R58.64+0x80], R24 ;  /* 0x000080183a007986 */ /* 0x004fe8000c101d0e */
[----:B---3--:R-:W-:Y:S04]  /*10410*/  STG.E.128 desc[UR14][R56.64], R44 ;  /* 0x0000002c38007986 */ /* 0x008fe8000c101d0e */
[----:B------:R-:W-:Y:S04]  /*10420*/  STG.E.128 desc[UR14][R56.64+0x40], R40 ;  /* 0x0000402838007986 */ /* 0x000fe8000c101d0e */
[----:B-----5:R-:W-:Y:S04]  /*10430*/  STG.E.128 desc[UR14][R56.64+0x80], R36 ;  /* 0x0000802438007986 */ /* 0x020fe8000c101d0e */
[----:B------:R-:W-:Y:S04]  /*10440*/  STG.E.128 desc[UR14][R2.64], R48 ;  /* 0x0000003002007986 */ /* 0x000fe8000c101d0e */
[----:B------:R-:W-:Y:S04]  /*10450*/  STG.E.128 desc[UR14][R2.64+0x40], R8 ;  /* 0x0000400802007986 */ /* 0x000fe8000c101d0e */
[----:B------:R-:W-:Y:S01]  /*10460*/  STG.E.128 desc[UR14][R2.64+0x80], R52 ;  /* 0x0000803402007986 */ /* 0x000fe2000c101d0e */
[----:B------:R-:W-:Y:S05]  /*10470*/  EXIT ;  /* 0x000000000000794d */ /* 0x000fea0003800000 */
.L_x_424:
        /* <DEDUP_REMOVED lines=16> */
.L_x_1268:


//--------------------- .text._ZN5flash16flash_fwd_kernelI23Flash_fwd_kernel_traitsILi96ELi128ELi64ELi4ELb0ELb0EN7cutlass10bfloat16_tE19Flash_kernel_traitsILi96ELi128ELi64ELi4ES3_EELb0ELb1ELb0ELb0ELb1ELb1ELb1ELb0EEEvNS_16Flash_fwd_paramsE --------------------------
	.section	.text._ZN5flash16flash_fwd_kernelI23Flash_fwd_kernel_traitsILi96ELi128ELi64ELi4ELb0ELb0EN7cutlass10bfloat16_tE19Flash_kernel_traitsILi96ELi128ELi64ELi4ES3_EELb0ELb1ELb0ELb0ELb1ELb1ELb1ELb0EEEvNS_16Flash_fwd_paramsE,"ax",@progbits
	.align	128
        .global         _ZN5flash16flash_fwd_kernelI23Flash_fwd_kernel_traitsILi96ELi128ELi64ELi4ELb0ELb0EN7cutlass10bfloat16_tE19Flash_kernel_traitsILi96ELi128ELi64ELi4ES3_EELb0ELb1ELb0ELb0ELb1ELb1ELb1ELb0EEEvNS_16Flash_fwd_paramsE
        .type           _ZN5flash16flash_fwd_kernelI23Flash_fwd_kernel_traitsILi96ELi128ELi64ELi4ELb0ELb0EN7cutlass10bfloat16_tE19Flash_kernel_traitsILi96ELi128ELi64ELi4ES3_EELb0ELb1ELb0ELb0ELb1ELb1ELb1ELb0EEEvNS_16Flash_fwd_paramsE,@function
        .size           _ZN5flash16flash_fwd_kernelI23Flash_fwd_kernel_traitsILi96ELi128ELi64ELi4ELb0ELb0EN7cutlass10bfloat16_tE19Flash_kernel_traitsILi96ELi128ELi64ELi4ES3_EELb0ELb1ELb0ELb0ELb1ELb1ELb1ELb0EEEvNS_16Flash_fwd_paramsE,(.L_x_1269 - _ZN5flash16flash_fwd_kernelI23Flash_fwd_kernel_traitsILi96ELi128ELi64ELi4ELb0ELb0EN7cutlass10bfloat16_tE19Flash_kernel_traitsILi96ELi128ELi64ELi4ES3_EELb0ELb1ELb0ELb0ELb1ELb1ELb1ELb0EEEvNS_16Flash_fwd_paramsE)
        .other          _ZN5flash16flash_fwd_kernelI23Flash_fwd_kernel_traitsILi96ELi128ELi64ELi4ELb0ELb0EN7cutlass10bfloat16_tE19Flash_kernel_traitsILi96ELi128ELi64ELi4ES3_EELb0ELb1ELb0ELb0ELb1ELb1ELb1ELb0EEEvNS_16Flash_fwd_paramsE,@"STO_CUDA_ENTRY STV_DEFAULT"
_ZN5flash16flash_fwd_kernelI23Flash_fwd_kernel_traitsILi96ELi128ELi64ELi4ELb0ELb0EN7cutlass10bfloat16_tE19Flash_kernel_traitsILi96ELi128ELi64ELi4ES3_EELb0ELb1ELb0ELb0ELb1ELb1ELb1ELb0EEEvNS_16Flash_fwd_paramsE:
.text._ZN5flash16flash_fwd_kernelI23Flash_fwd_kernel_traitsILi96ELi128ELi64ELi4ELb0ELb0EN7cutlass10bfloat16_tE19Flash_kernel_traitsILi96ELi128ELi64ELi4ES3_EELb0ELb1ELb0ELb0ELb1ELb1ELb1ELb0EEEvNS_16Flash_fwd_paramsE:
[----:B------:R-:W-:Y:S08]  /*0000*/  LDC R1, c[0x0][0x37c] ;  /* 0x0000df00ff017b82 */ /* 0x000ff00000000800 */
[----:B------:R-:W1:Y:S01]  /*0010*/  LDC.64 R2, c[0x0][0x478] ;  /* 0x00011e00ff027b82 */ /* 0x000e620000000a00 */
[----:B------:R-:W2:Y:S01]  /*0020*/  S2R R18, SR_CTAID.Y ;  /* 0x0000000000127919 */ /* 0x000ea20000002600 */
[----:B------:R-:W3:Y:S01]  /*0030*/  LDCU.64 UR26, c[0x0][0x358] ;  /* 0x00006b00ff1a77ac */ /* 0x000ee20008000a00 */
[----:B------:R-:W-:-:S05]  /*0040*/  IMAD.MOV.U32 R6, RZ, RZ, RZ ;  /* 0x000000ffff067224 */ /* 0x000fca00078e00ff */
[----:B------:R-:W4:Y:S01]  /*0050*/  LDC.64 R4, c[0x0][0x470] ;  /* 0x00011c00ff047b82 */ /* 0x000f220000000a00 */
[----:B-1----:R-:W-:-:S04]  /*0060*/  ISETP.NE.U32.AND P2, PT, R2, RZ, PT ;  /* 0x000000ff0200720c */ /* 0x002fc80003f45070 */
[----:B------:R-:W-:Y:S02]  /*0070*/  ISETP.NE.AND.EX P2, PT, R3, RZ, PT, P2 ;  /* 0x000000ff0300720c */ /* 0x000fe40003f45320 */
[----:B----4-:R-:W-:-:S04]  /*0080*/  ISETP.NE.U32.AND P0, PT, R4, RZ, PT ;  /* 0x000000ff0400720c */ /* 0x010fc80003f05070 */
[----:B------:R-:W-:-:S07]  /*0090*/  ISETP.NE.AND.EX P0, PT, R5, RZ, PT, P0 ;  /* 0x000000ff0500720c */ /* 0x000fce0003f05300 */
[----:B------:R-:W2:Y:S01]  /*00a0*/  @P2 LDC.64 R2, c[0x0][0x478] ;  /* 0x00011e00ff022b82 */ /* 0x000ea20000000a00 */
[----:B------:R-:W1:Y:S07]  /*00b0*/  S2R R22, SR_CTAID.X ;  /* 0x0000000000167919 */ /* 0x000e6e0000002500 */
[----:B------:R-:W4:Y:S08]  /*00c0*/  @P0 LDC.64 R4, c[0x0][0x470] ;  /* 0x00011c00ff040b82 */ /* 0x000f300000000a00 */
[----:B------:R-:W1:Y:S01]  /*00d0*/  @!P2 LDC.64 R8, c[0x0][0x488] ;  /* 0x00012200ff08ab82 */ /* 0x000e620000000a00 */
[----:B--2---:R-:W-:-:S05]  /*00e0*/  @P2 IMAD.WIDE.U32 R2, R18, 0x4, R2 ;  /* 0x0000000412022825 */ /* 0x004fca00078e0002 */
[----:B---3--:R2:W5:Y:S01]  /*00f0*/  @P2 LDG.E R49, desc[UR26][R2.64] ;  /* 0x0000001a02312981 */ /* 0x008562000c1e1900 */
[----:B----4-:R-:W-:-:S04]  /*0100*/  @P0 IMAD.WIDE.U32 R4, R18, 0x4, R4 ;  /* 0x0000000412040825 */ /* 0x010fc800078e0004 */
[----:B-1----:R-:W-:Y:S01]  /*0110*/  IMAD.SHL.U32 R227, R22, 0x80, RZ ;  /* 0x0000008016e37824 */ /* 0x002fe200078e00ff */
[----:B------:R1:W5:Y:S01]  /*0120*/  @P0 LDG.E R6, desc[UR26][R4.64] ;  /* 0x0000001a04060981 */ /* 0x000362000c1e1900 */
[----:B--2---:R-:W2:Y:S08]  /*0130*/  LDC R2, c[0x0][0x434] ;  /* 0x00010d00ff027b82 */ /* 0x004eb00000000800 */
[----:B-1----:R-:W1:Y:S01]  /*0140*/  @!P2 LDC.64 R4, c[0x0][0x438] ;  /* 0x00010e00ff04ab82 */ /* 0x002e620000000a00 */
[----:B------:R-:W-:-:S02]  /*0150*/  @!P2 ISETP.NE.U32.AND P0, PT, R8, RZ, PT ;  /* 0x000000ff0800a20c */ /* 0x000fc40003f05070 */
[----:B--2---:R-:W-:-:S13]  /*0160*/  ISETP.GE.AND P1, PT, R227, R2, PT ;  /* 0x00000002e300720c */ /* 0x004fda0003f26270 */
[----:B-1----:R-:W-:Y:S05]  /*0170*/  @P1 EXIT ;  /* 0x000000000000194d */ /* 0x002fea0003800000 */
        /* <DEDUP_REMOVED lines=40> */
.L_x_426:
[----:B------:R-:W1:Y:S01]  /*0400*/  LDCU.64 UR4, c[0x0][0x410] ;  /* 0x00008200ff0477ac */ /* 0x000e620008000a00 */
[----:B------:R-:W-:Y:S01]  /*0410*/  IMAD.MOV.U32 R11, RZ, RZ, RZ ;  /* 0x000000ffff0b7224 */ /* 0x000fe200078e00ff */
[----:B------:R-:W2:Y:S01]  /*0420*/  LDC.64 R4, c[0x0][0x408] ;  /* 0x00010200ff047b82 */ /* 0x000ea20000000a00 */
[----:B------:R-:W-:Y:S01]  /*0430*/  ISETP.NE.AND P0, PT, RZ, UR6, !P1 ;  /* 0x00000006ff007c0c */ /* 0x000fe2000cf05270 */
[----:B---3--:R-:W-:Y:S01]  /*0440*/  IMAD R8, R12, R8, RZ ;  /* 0x000000080c087224 */ /* 0x008fe200078e02ff */
[----:B------:R-:W-:Y:S01]  /*0450*/  BSSY.RECONVERGENT B0, `(.L_x_427) ;  /* 0x0000043000007945 */ /* 0x000fe20003800200 */
[----:B------:R-:W-:-:S04]  /*0460*/  IMAD.WIDE.U32 R10, R18, R6, R10 ;  /* 0x00000006120a7225 */ /* 0x000fc800078e000a */
[----:B------:R-:W-:Y:S01]  /*0470*/  IMAD R11, R18, R7, R11 ;  /* 0x00000007120b7224 */ /* 0x000fe200078e020b */
[----:B------:R-:W-:Y:S02]  /*0480*/  SHF.R.U32.HI R7, RZ, 0x2, R235 ;  /* 0x00000002ff077819 */ /* 0x000fe400000116eb */
[----:B------:R-:W-:Y:S02]  /*0490*/  LOP3.LUT P6, R235, R235, 0x3, RZ, 0xc0, !PT ;  /* 0x00000003ebeb7812 */ /* 0x000fe400078cc0ff */
[----:B------:R-:W-:Y:S01]  /*04a0*/  LEA R6, P1, R22, R7, 0x7 ;  /* 0x0000000716067211 */ /* 0x000fe200078238ff */
[----:B------:R-:W-:Y:S02]  /*04b0*/  @!P0 IMAD R8, R18, R0, R8 ;  /* 0x0000000012088224 */ /* 0x000fe400078e0208 */
[----:B-1----:R-:W-:Y:S01]  /*04c0*/  IMAD.WIDE.U32 R10, R12, UR4, R10 ;  /* 0x000000040c0a7c25 */ /* 0x002fe2000f8e000a */
[----:B------:R-:W-:-:S03]  /*04d0*/  LEA.HI.X R22, R22, RZ, RZ, 0x7, P1 ;  /* 0x000000ff16167211 */ /* 0x000fc600008f3cff */
[----:B------:R-:W-:Y:S01]  /*04e0*/  IMAD R13, R12, UR5, R11 ;  /* 0x000000050c0d7c24 */ /* 0x000fe2000f8e020b */
[----:B------:R-:W1:Y:S01]  /*04f0*/  LDCU.64 UR4, c[0x0][0x3f0] ;  /* 0x00007e00ff0477ac */ /* 0x000e620008000a00 */
[----:B------:R-:W-:Y:S02]  /*0500*/  IMAD R18, R18, R2, RZ ;  /* 0x0000000212127224 */ /* 0x000fe400078e02ff */
[-C--:B--2---:R-:W-:Y:S02]  /*0510*/  IMAD R0, R22, R4.reuse, RZ ;  /* 0x0000000416007224 */ /* 0x084fe400078e02ff */
[----:B------:R-:W-:Y:S02]  /*0520*/  IMAD.MOV.U32 R12, RZ, RZ, R10 ;  /* 0x000000ffff0c7224 */ /* 0x000fe400078e000a */
[C---:B------:R-:W-:Y:S02]  /*0530*/  IMAD R0, R6.reuse, R5, R0 ;  /* 0x0000000506007224 */ /* 0x040fe400078e0200 */
[----:B------:R-:W-:Y:S01]  /*0540*/  IMAD.WIDE.U32 R12, R6, R4, R12 ;  /* 0x00000004060c7225 */ /* 0x000fe200078e000c */
[----:B------:R-:W-:-:S02]  /*0550*/  SHF.R.S32.HI R6, RZ, 0x1f, R18 ;  /* 0x0000001fff067819 */ /* 0x000fc40000011412 */
[----:B------:R-:W-:Y:S01]  /*0560*/  SEL R18, R18, RZ, P0 ;  /* 0x000000ff12127207 */ /* 0x000fe20000000000 */
[----:B------:R-:W-:Y:S01]  /*0570*/  IMAD.IADD R2, R2, 0x1, -R227 ;  /* 0x0000000102027824 */ /* 0x000fe200078e0ae3 */
[----:B------:R-:W-:Y:S01]  /*0580*/  SEL R6, R6, RZ, P0 ;  /* 0x000000ff06067207 */ /* 0x000fe20000000000 */
[C---:B------:R-:W-:Y:S02]  /*0590*/  VIADD R10, R7.reuse, 0x20 ;  /* 0x00000020070a7836 */ /* 0x040fe40000000000 */
[----:B------:R-:W-:Y:S01]  /*05a0*/  VIADD R9, R7, 0x40 ;  /* 0x0000004007097836 */ /* 0x000fe20000000000 */
[----:B-1----:R-:W-:Y:S01]  /*05b0*/  LEA R14, P0, R12, UR4, 0x1 ;  /* 0x000000040c0e7c11 */ /* 0x002fe2000f8008ff */
[----:B----4-:R-:W-:Y:S01]  /*05c0*/  IMAD R227, R227, R3, RZ ;  /* 0x00000003e3e37224 */ /* 0x010fe200078e02ff */
[CC--:B------:R-:W-:Y:S01]  /*05d0*/  ISETP.GE.OR P6, PT, R7.reuse, R2.reuse, P6 ;  /* 0x000000020700720c */ /* 0x0c0fe200037c6670 */
[----:B------:R-:W-:Y:S01]  /*05e0*/  VIADD R11, R7, 0x60 ;  /* 0x00000060070b7836 */ /* 0x000fe20000000000 */
[----:B------:R-:W-:Y:S01]  /*05f0*/  ISETP.GE.AND P5, PT, R10, R2, PT ;  /* 0x000000020a00720c */ /* 0x000fe20003fa6270 */
[----:B------:R-:W-:Y:S01]  /*0600*/  IMAD.IADD R0, R13, 0x1, R0 ;  /* 0x000000010d007824 */ /* 0x000fe200078e0200 */
[----:B------:R-:W-:-:S02]  /*0610*/  IADD3 R18, P2, P1, R227, R18, R8 ;  /* 0x00000012e3127210 */ /* 0x000fc4000795e008 */
[-C--:B------:R-:W-:Y:S02]  /*0620*/  ISETP.GE.AND P4, PT, R9, R2.reuse, PT ;  /* 0x000000020900720c */ /* 0x080fe40003f86270 */
[----:B------:R-:W-:Y:S01]  /*0630*/  ISETP.GE.AND P3, PT, R11, R2, PT ;  /* 0x000000020b00720c */ /* 0x000fe20003f66270 */
[----:B------:R-:W-:Y:S01]  /*0640*/  IMAD.SHL.U32 R2, R4, 0x40, RZ ;  /* 0x0000004004027824 */ /* 0x000fe200078e00ff */
[----:B------:R-:W-:Y:S02]  /*0650*/  SHF.R.S32.HI R227, RZ, 0x1f, R227 ;  /* 0x0000001fffe37819 */ /* 0x000fe400000114e3 */
[----:B------:R-:W-:Y:S02]  /*0660*/  SHF.R.S32.HI R8, RZ, 0x1f, R8 ;  /* 0x0000001fff087819 */ /* 0x000fe40000011408 */
[----:B------:R-:W-:Y:S02]  /*0670*/  LEA.HI.X R15, R12, UR5, R0, 0x1, P0 ;  /* 0x000000050c0f7c11 */ /* 0x000fe400080f0c00 */
[----:B------:R-:W-:-:S02]  /*0680*/  LEA R12, P0, R4, R14, 0x7 ;  /* 0x0000000e040c7211 */ /* 0x000fc400078038ff */
[----:B------:R-:W-:Y:S01]  /*0690*/  IADD3.X R6, PT, PT, R227, R6, R8, P2, P1 ;  /* 0x00000006e3067210 */ /* 0x000fe200017e2408 */
[----:B------:R1:W-:Y:S01]  /*06a0*/  STG.E.128 desc[UR26][R14.64], RZ ;  /* 0x000000ff0e007986 */ /* 0x0003e2000c101d1a */
[--C-:B------:R-:W-:Y:S02]  /*06b0*/  SHF.L.U64.HI R0, R4, 0x6, R5.reuse ;  /* 0x0000000604007819 */ /* 0x100fe40000010205 */
[----:B------:R-:W-:Y:S01]  /*06c0*/  IADD3 R16, P1, PT, R2, R14, RZ ;  /* 0x0000000e02107210 */ /* 0x000fe20007f3e0ff */
[----:B------:R1:W-:Y:S01]  /*06d0*/  STG.E.128 desc[UR26][R14.64+0x40], RZ ;  /* 0x000040ff0e007986 */ /* 0x0003e2000c101d1a */
[----:B------:R-:W-:Y:S02]  /*06e0*/  LEA.HI.X R13, R4, R15, R5, 0x7, P0 ;  /* 0x0000000f040d7211 */ /* 0x000fe400000f3c05 */
[----:B------:R-:W-:Y:S01]  /*06f0*/  IADD3 R4, P0, PT, R2, R12, RZ ;  /* 0x0000000c02047210 */ /* 0x000fe20007f1e0ff */
[----:B------:R-:W-:Y:S01]  /*0700*/  IMAD.X R17, R0, 0x1, R15, P1 ;  /* 0x0000000100117824 */ /* 0x000fe200008e060f */
[----:B------:R1:W-:Y:S01]  /*0710*/  STG.E.128 desc[UR26][R14.64+0x80], RZ ;  /* 0x000080ff0e007986 */ /* 0x0003e2000c101d1a */
[----:B------:R-:W-:-:S02]  /*0720*/  ISETP.NE.OR P5, PT, R235, RZ, P5 ;  /* 0x000000ffeb00720c */ /* 0x000fc40002fa5670 */
[----:B------:R-:W-:Y:S01]  /*0730*/  IMAD.X R5, R0, 0x1, R13, P0 ;  /* 0x0000000100057824 */ /* 0x000fe200000e060d */
[----:B------:R1:W-:Y:S01]  /*0740*/  STG.E.128 desc[UR26][R16.64], RZ ;  /* 0x000000ff10007986 */ /* 0x0003e2000c101d1a */
[C---:B------:R-:W-:Y:S02]  /*0750*/  ISETP.NE.OR P4, PT, R235.reuse, RZ, P4 ;  /* 0x000000ffeb00720c */ /* 0x040fe40002785670 */
[----:B------:R-:W-:Y:S01]  /*0760*/  ISETP.NE.OR P3, PT, R235, RZ, P3 ;  /* 0x000000ffeb00720c */ /* 0x000fe20001f65670 */
[----:B------:R1:W-:Y:S04]  /*0770*/  STG.E.128 desc[UR26][R16.64+0x40], RZ ;  /* 0x000040ff10007986 */ /* 0x0003e8000c101d1a */
        /* <DEDUP_REMOVED lines=8> */
[----:B------:R-:W1:Y:S01]  /*0800*/  LDCU.64 UR4, c[0x0][0x420] ;  /* 0x00008400ff0477ac */ /* 0x000e620008000a00 */
[----:B------:R-:W-:-:S05]  /*0810*/  IMAD R0, R7, R3, RZ ;  /* 0x0000000307007224 */ /* 0x000fca00078e02ff */
[----:B------:R-:W-:-:S04]  /*0820*/  IADD3 R2, P0, PT, R0, R18, RZ ;  /* 0x0000001200027210 */ /* 0x000fc80007f1e0ff */
[----:B------:R-:W-:Y:S02]  /*0830*/  LEA.HI.X.SX32 R0, R0, R6, 0x1, P0 ;  /* 0x0000000600007211 */ /* 0x000fe400000f0eff */
[----:B-1----:R-:W-:-:S04]  /*0840*/  LEA R4, P0, R2, UR4, 0x2 ;  /* 0x0000000402047c11 */ /* 0x002fc8000f8010ff */
[----:B------:R-:W-:Y:S01]  /*0850*/  LEA.HI.X R5, R2, UR5, R0, 0x2, P0 ;  /* 0x0000000502057c11 */ /* 0x000fe200080f1400 */
[----:B------:R-:W-:-:S05]  /*0860*/  IMAD.MOV.U32 R0, RZ, RZ, 0x7f800000 ;  /* 0x7f800000ff007424 */ /* 0x000fca00078e00ff */
[----:B------:R2:W-:Y:S03]  /*0870*/  STG.E desc[UR26][R4.64], R0 ;  /* 0x0000000004007986 */ /* 0x0005e6000c10191a */
.L_x_428:
[----:B------:R-:W-:Y:S05]  /*0880*/  BSYNC.RECONVERGENT B0 ;  /* 0x0000000000007941 */ /* 0x000fea0003800200 */
.L_x_427:
[----:B------:R-:W-:Y:S04]  /*0890*/  BSSY.RECONVERGENT B0, `(.L_x_429) ;  /* 0x000000a000007945 */ /* 0x000fe80003800200 */
[----:B------:R-:W-:Y:S05]  /*08a0*/  @P5 BRA `(.L_x_430) ;  /* 0x0000000000205947 */ /* 0x000fea0003800000 */
[----:B------:R-:W1:Y:S01]  /*08b0*/  LDCU.64 UR4, c[0x0][0x420] ;  /* 0x00008400ff0477ac */ /* 0x000e620008000a00 */
[----:B--2---:R-:W-:-:S05]  /*08c0*/  IMAD R0, R10, R3, RZ ;  /* 0x000000030a007224 */ /* 0x004fca00078e02ff */
[----:B------:R-:W-:-:S04]  /*08d0*/  IADD3 R2, P0, PT, R0, R18, RZ ;  /* 0x0000001200027210 */ /* 0x000fc80007f1e0ff */
[----:B------:R-:W-:Y:S02]  /*08e0*/  LEA.HI.X.SX32 R0, R0, R6, 0x1, P0 ;  /* 0x0000000600007211 */ /* 0x000fe400000f0eff */
[----:B-1----:R-:W-:-:S04]  /*08f0*/  LEA R4, P0, R2, UR4, 0x2 ;  /* 0x0000000402047c11 */ /* 0x002fc8000f8010ff */
[----:B------:R-:W-:Y:S01]  /*0900*/  LEA.HI.X R5, R2, UR5, R0, 0x2, P0 ;  /* 0x0000000502057c11 */ /* 0x000fe200080f1400 */
[----:B------:R-:W-:-:S05]  /*0910*/  IMAD.MOV.U32 R0, RZ, RZ, 0x7f800000 ;  /* 0x7f800000ff007424 */ /* 0x000fca00078e00ff */
[----:B------:R3:W-:Y:S03]  /*0920*/  STG.E desc[UR26][R4.64], R0 ;  /* 0x0000000004007986 */ /* 0x0007e6000c10191a */
.L_x_430:
[----:B------:R-:W-:Y:S05]  /*0930*/  BSYNC.RECONVERGENT B0 ;  /* 0x0000000000007941 */ /* 0x000fea0003800200 */
.L_x_429:
[----:B------:R-:W-:Y:S04]  /*0940*/  BSSY.RECONVERGENT B0, `(.L_x_431) ;  /* 0x000000a000007945 */ /* 0x000fe80003800200 */
[----:B------:R-:W-:Y:S05]  /*0950*/  @P4 BRA `(.L_x_432) ;  /* 0x0000000000204947 */ /* 0x000fea0003800000 */
[----:B------:R-:W1:Y:S01]  /*0960*/  LDCU.64 UR4, c[0x0][0x420] ;  /* 0x00008400ff0477ac */ /* 0x000e620008000a00 */
[----:B--23--:R-:W-:-:S05]  /*0970*/  IMAD R0, R9, R3, RZ ;  /* 0x0000000309007224 */ /* 0x00cfca00078e02ff */
[----:B------:R-:W-:-:S04]  /*0980*/  IADD3 R2, P0, PT, R0, R18, RZ ;  /* 0x0000001200027210 */ /* 0x000fc80007f1e0ff */
[----:B------:R-:W-:Y:S02]  /*0990*/  LEA.HI.X.SX32 R0, R0, R6, 0x1, P0 ;  /* 0x0000000600007211 */ /* 0x000fe400000f0eff */
[----:B-1----:R-:W-:-:S04]  /*09a0*/  LEA R4, P0, R2, UR4, 0x2 ;  /* 0x0000000402047c11 */ /* 0x002fc8000f8010ff */
[----:B------:R-:W-:Y:S01]  /*09b0*/  LEA.HI.X R5, R2, UR5, R0, 0x2, P0 ;  /* 0x0000000502057c11 */ /* 0x000fe200080f1400 */
[----:B------:R-:W-:-:S05]  /*09c0*/  IMAD.MOV.U32 R0, RZ, RZ, 0x7f800000 ;  /* 0x7f800000ff007424 */ /* 0x000fca00078e00ff */
[----:B------:R4:W-:Y:S03]  /*09d0*/  STG.E desc[UR26][R4.64], R0 ;  /* 0x0000000004007986 */ /* 0x0009e6000c10191a */
.L_x_432:
[----:B------:R-:W-:Y:S05]  /*09e0*/  BSYNC.RECONVERGENT B0 ;  /* 0x0000000000007941 */ /* 0x000fea0003800200 */
.L_x_431:
[----:B------:R-:W-:Y:S05]  /*09f0*/  @P3 EXIT ;  /* 0x000000000000394d */ /* 0x000fea0003800000 */
[----:B------:R-:W5:Y:S01]  /*0a00*/  LDCU.64 UR4, c[0x0][0x420] ;  /* 0x00008400ff0477ac */ /* 0x000f620008000a00 */
[----:B------:R-:W-:Y:S02]  /*0a10*/  IMAD R3, R11, R3, RZ ;  /* 0x000000030b037224 */ /* 0x000fe400078e02ff */
[----:B--234-:R-:W-:-:S03]  /*0a20*/  IMAD.MOV.U32 R0, RZ, RZ, 0x7f800000 ;  /* 0x7f800000ff007424 */ /* 0x01cfc600078e00ff */
[----:B------:R-:W-:-:S04]  /*0a30*/  IADD3 R18, P0, PT, R3, R18, RZ ;  /* 0x0000001203127210 */ /* 0x000fc80007f1e0ff */
[----:B------:R-:W-:Y:S02]  /*0a40*/  LEA.HI.X.SX32 R3, R3, R6, 0x1, P0 ;  /* 0x0000000603037211 */ /* 0x000fe400000f0eff */
[----:B-----5:R-:W-:-:S04]  /*0a50*/  LEA R2, P0, R18, UR4, 0x2 ;  /* 0x0000000412027c11 */ /* 0x020fc8000f8010ff */
[----:B------:R-:W-:-:S05]  /*0a60*/  LEA.HI.X R3, R18, UR5, R3, 0x2, P0 ;  /* 0x0000000512037c11 */ /* 0x000fca00080f1403 */
[----:B------:R-:W-:Y:S01]  /*0a70*/  STG.E desc[UR26][R2.64], R0 ;  /* 0x0000000002007986 */ /* 0x000fe2000c10191a */
[----:B------:R-:W-:Y:S05]  /*0a80*/  EXIT ;  /* 0x000000000000794d */ /* 0x000fea0003800000 */
.L_x_425:
[----:B------:R-:W1:Y:S01]  /*0a90*/  LDC R0, c[0x0][0x3e8] ;  /* 0x0000fa00ff007b82 */ /* 0x000e620000000800 */
[----:B------:R-:W2:Y:S01]  /*0aa0*/  LDCU.128 UR20, c[0x0][0x3c0] ;  /* 0x00007800ff1477ac */ /* 0x000ea20008000c00 */
[C---:B------:R-:W-:Y:S01]  /*0ab0*/  IMAD.SHL.U32 R226, R235.reuse, 0x8, RZ ;  /* 0x00000008ebe27824 */ /* 0x040fe200078e00ff */
[----:B------:R-:W-:Y:S01]  /*0ac0*/  SHF.R.S32.HI R5, RZ, 0x1f, R6 ;  /* 0x0000001fff057819 */ /* 0x000fe20000011406 */
[C---:B------:R-:W-:Y:S01]  /*0ad0*/  IMAD.SHL.U32 R148, R235.reuse, 0x20, RZ ;  /* 0x00000020eb947824 */ /* 0x040fe200078e00ff */
[----:B------:R-:W3:Y:S01]  /*0ae0*/  LDCU.128 UR4, c[0x0][0x3b0] ;  /* 0x00007600ff0477ac */ /* 0x000ee20008000c00 */
[----:B------:R-:W-:Y:S01]  /*0af0*/  IMAD.SHL.U32 R50, R235, 0x4, RZ ;  /* 0x00000004eb327824 */ /* 0x000fe200078e00ff */
[C---:B------:R-:W-:Y:S01]  /*0b00*/  LOP3.LUT R7, R226.reuse, 0xd8, RZ, 0xc0, !PT ;  /* 0x000000d8e2077812 */ /* 0x040fe200078ec0ff */
[----:B------:R-:W-:Y:S01]  /*0b10*/  IMAD.MOV.U32 R9, RZ, RZ, RZ ;  /* 0x000000ffff097224 */ /* 0x000fe200078e00ff */
[----:B------:R-:W-:Y:S01]  /*0b20*/  LOP3.LUT R8, R226, 0x18, RZ, 0xc0, !PT ;  /* 0x00000018e2087812 */ /* 0x000fe200078ec0ff */
[----:B------:R-:W4:Y:S01]  /*0b30*/  LDCU.128 UR16, c[0x0][0x390] ;  /* 0x00007200ff1077ac */ /* 0x000f220008000c00 */
[--C-:B------:R-:W-:Y:S01]  /*0b40*/  LOP3.LUT R7, R7, 0x18, R235.reuse, 0x78, !PT ;  /* 0x0000001807077812 */ /* 0x100fe200078e78eb */
[----:B------:R-:W-:Y:S01]  /*0b50*/  IMAD.MOV.U32 R151, RZ, RZ, RZ ;  /* 0x000000ffff977224 */ /* 0x000fe200078e00ff */
[----:B------:R-:W-:Y:S01]  /*0b60*/  SHF.R.U32.HI R150, RZ, 0x2, R235 ;  /* 0x00000002ff967819 */ /* 0x000fe200000116eb */
[----:B------:R-:W5:Y:S01]  /*0b70*/  LDCU.128 UR12, c[0x0][0x3a0] ;  /* 0x00007400ff0c77ac */ /* 0x000f620008000c00 */
[----:B------:R-:W-:Y:S01]  /*0b80*/  LOP3.LUT R226, R7, 0x1f20, R226, 0xf8, !PT ;  /* 0x00001f2007e27812 */ /* 0x000fe200078ef8e2 */
[----:B------:R-:W-:Y:S01]  /*0b90*/  VIADD R48, R3, 0xffffffff ;  /* 0xffffffff03307836 */ /* 0x000fe20000000000 */
[----:B------:R-:W-:Y:S01]  /*0ba0*/  IABS R7, R12 ;  /* 0x0000000c00077213 */ /* 0x000fe20000000000 */
[----:B------:R-:W-:Y:S01]  /*0bb0*/  IMAD.WIDE.U32 R22, R22, 0x80, R150 ;  /* 0x0000008016167825 */ /* 0x000fe200078e0096 */
[----:B------:R-:W-:-:S02]  /*0bc0*/  LOP3.LUT R221, R148, 0x120, RZ, 0xc0, !PT ;  /* 0x0000012094dd7812 */ /* 0x000fc400078ec0ff */
[----:B------:R-:W-:Y:S01]  /*0bd0*/  SHF.R.U32.HI R51, RZ, 0x1, R235 ;  /* 0x00000001ff337819 */ /* 0x000fe200000116eb */
[----:B--2---:R-:W-:Y:S01]  /*0be0*/  IMAD.U32 R170, RZ, RZ, UR20 ;  /* 0x00000014ffaa7e24 */ /* 0x004fe2000f8e00ff */
[----:B---3--:R-:W-:Y:S01]  /*0bf0*/  USHF.L.U32 UR9, UR4, 0x6, URZ ;  /* 0x0000000604097899 */ /* 0x008fe200080006ff */
[----:B-1----:R-:W-:Y:S01]  /*0c00*/  IABS R4, R0 ;  /* 0x0000000000047213 */ /* 0x002fe20000000000 */
[C---:B------:R-:W-:Y:S01]  /*0c10*/  IMAD R20, R5.reuse, UR6, RZ ;  /* 0x0000000605147c24 */ /* 0x040fe2000f8e02ff */
[----:B------:R-:W-:Y:S01]  /*0c20*/  USHF.L.U64.HI UR8, UR4, 0x6, UR5 ;  /* 0x0000000604087899 */ /* 0x000fe20008010205 */
[----:B------:R-:W-:Y:S01]  /*0c30*/  IMAD.U32 R171, RZ, RZ, UR21 ;  /* 0x00000015ffab7e24 */ /* 0x000fe2000f8e00ff */
[----:B------:R-:W1:Y:S01]  /*0c40*/  I2F.RP R10, R4 ;  /* 0x00000004000a7306 */ /* 0x000e620000209400 */
[----:B------:R-:W-:Y:S01]  /*0c50*/  IMAD R5, R5, R170, RZ ;  /* 0x000000aa05057224 */ /* 0x000fe200078e02ff */
[----:B------:R-:W-:Y:S01]  /*0c60*/  USHF.L.U32 UR20, UR4, 0x5, URZ ;  /* 0x0000000504147899 */ /* 0x000fe200080006ff */
[----:B------:R-:W-:-:S02]  /*0c70*/  IMAD R20, R6, UR7, R20 ;  /* 0x0000000706147c24 */ /* 0x000fc4000f8e0214 */
[C---:B------:R-:W-:Y:S02]  /*0c80*/  IMAD R26, R6.reuse, R171, R5 ;  /* 0x000000ab061a7224 */ /* 0x040fe400078e0205 */
[----:B------:R-:W-:Y:S02]  /*0c90*/  IMAD.MOV.U32 R5, RZ, RZ, R7 ;  /* 0x000000ffff057224 */ /* 0x000fe400078e0007 */
[----:B------:R-:W-:-:S04]  /*0ca0*/  IMAD.WIDE.U32 R14, R6, UR6, R8 ;  /* 0x00000006060e7c25 */ /* 0x000fc8000f8e0008 */
[----:B------:R-:W-:Y:S01]  /*0cb0*/  IMAD.IADD R21, R15, 0x1, R20 ;  /* 0x000000010f157824 */ /* 0x000fe200078e0214 */
[----:B-1----:R-:W1:Y:S01]  /*0cc0*/  MUFU.RCP R10, R10 ;  /* 0x0000000a000a7308 */ /* 0x002e620000001000 */
[----:B------:R-:W-:Y:S02]  /*0cd0*/  IMAD.U32 R24, RZ, RZ, UR20 ;  /* 0x00000014ff187e24 */ /* 0x000fe4000f8e00ff */
[----:B------:R-:W-:-:S04]  /*0ce0*/  IMAD.MOV.U32 R20, RZ, RZ, R14 ;  /* 0x000000ffff147224 */ /* 0x000fc800078e000e */
[----:B-----5:R-:W-:-:S04]  /*0cf0*/  IMAD.WIDE.U32 R20, R18, UR12, R20 ;  /* 0x0000000c12147c25 */ /* 0x020fc8000f8e0014 */
[----:B------:R-:W-:Y:S02]  /*0d00*/  IMAD R21, R18, UR13, R21 ;  /* 0x0000000d12157c24 */ /* 0x000fe4000f8e0215 */
[----:B------:R-:W-:-:S04]  /*0d10*/  IMAD.WIDE.U32 R20, R150, UR6, R20 ;  /* 0x0000000696147c25 */ /* 0x000fc8000f8e0014 */
[----:B-1----:R-:W-:Y:S02]  /*0d20*/  VIADD R10, R10, 0xffffffe ;  /* 0x0ffffffe0a0a7836 */ /* 0x002fe40000000000 */
[----:B------:R-:W-:Y:S02]  /*0d30*/  IMAD R21, R150, UR7, R21 ;  /* 0x0000000796157c24 */ /* 0x000fe4000f8e0215 */
[----:B------:R1:W2:Y:S02]  /*0d40*/  F2I.FTZ.U32.TRUNC.NTZ R11, R10 ;  /* 0x0000000a000b7305 */ /* 0x0002a4000021f000 */
[----:B-1----:R-:W-:Y:S01]  /*0d50*/  LOP3.LUT R10, R148, 0xc0, RZ, 0xc0, !PT ;  /* 0x000000c0940a7812 */ /* 0x002fe200078ec0ff */
[----:B--2---:R-:W-:-:S03]  /*0d60*/  IMAD.MOV R13, RZ, RZ, -R11 ;  /* 0x000000ffff0d7224 */ /* 0x004fc600078e0a0b */
[----:B------:R-:W-:Y:S01]  /*0d70*/  LOP3.LUT R50, R10, 0x18, R50, 0xf8, !PT ;  /* 0x000000180a327812 */ /* 0x000fe200078ef832 */
[----:B------:R-:W-:Y:S02]  /*0d80*/  IMAD R13, R13, R4, RZ ;  /* 0x000000040d0d7224 */ /* 0x000fe400078e02ff */
[----:B------:R-:W-:Y:S01]  /*0d90*/  IMAD.MOV.U32 R10, RZ, RZ, RZ ;  /* 0x000000ffff0a7224 */ /* 0x000fe200078e00ff */
[C---:B------:R-:W-:Y:S02]  /*0da0*/  LOP3.LUT R220, R50.reuse, 0x8, R235, 0x78, !PT ;  /* 0x0000000832dc7812 */ /* 0x040fe400078e78eb */
[----:B------:R-:W-:Y:S01]  /*0db0*/  LOP3.LUT R50, R50, 0x8, R51, 0x78, !PT ;  /* 0x0000000832327812 */ /* 0x000fe200078e7833 */
[----:B------:R-:W-:-:S04]  /*0dc0*/  IMAD.HI.U32 R13, R11, R13, R10 ;  /* 0x0000000d0b0d7227 */ /* 0x000fc800078e000a */
[----:B------:R-:W-:-:S04]  /*0dd0*/  IMAD.WIDE.U32 R10, R6, R170, R8 ;  /* 0x000000aa060a7225 */ /* 0x000fc800078e0008 */
[----:B------:R-:W-:-:S04]  /*0de0*/  IMAD.HI.U32 R13, R13, R5, RZ ;  /* 0x000000050d0d7227 */ /* 0x000fc800078e00ff */
[----:B------:R-:W-:Y:S02]  /*0df0*/  IMAD.MOV R15, RZ, RZ, -R13 ;  /* 0x000000ffff0f7224 */ /* 0x000fe400078e0a0d */
[----:B----4-:R-:W-:Y:S01]  /*0e00*/  IMAD.WIDE.U32 R8, R18, UR18, R8 ;  /* 0x0000001212087c25 */ /* 0x010fe2000f8e0008 */
[----:B------:R-:W-:-:S03]  /*0e10*/  USHF.L.U64.HI UR18, UR4, 0x5, UR5 ;  /* 0x0000000504127899 */ /* 0x000fc60008010205 */
[----:B------:R-:W-:Y:S02]  /*0e20*/  IMAD R15, R4, R15, R5 ;  /* 0x0000000f040f7224 */ /* 0x000fe400078e0205 */
[----:B------:R-:W-:Y:S01]  /*0e30*/  IMAD R17, R18, UR19, R9 ;  /* 0x0000001312117c24 */ /* 0x000fe2000f8e0209 */
[----:B------:R-:W-:Y:S01]  /*0e40*/  USHF.L.U64.HI UR19, UR6, 0x5, UR7 ;  /* 0x0000000506137899 */ /* 0x000fe20008010207 */
[----:B------:R-:W-:Y:S01]  /*0e50*/  IMAD.MOV.U32 R16, RZ, RZ, R8 ;  /* 0x000000ffff107224 */ /* 0x000fe200078e0008 */
[----:B------:R-:W-:Y:S01]  /*0e60*/  ISETP.GT.U32.AND P4, PT, R4, R15, PT ;  /* 0x0000000f0400720c */ /* 0x000fe20003f84070 */
[----:B------:R-:W-:Y:S02]  /*0e70*/  IMAD.U32 R8, RZ, RZ, UR9 ;  /* 0x00000009ff087e24 */ /* 0x000fe4000f8e00ff */
[----:B------:R-:W-:Y:S01]  /*0e80*/  IMAD.U32 R9, RZ, RZ, UR8 ;  /* 0x00000008ff097e24 */ /* 0x000fe2000f8e00ff */
[----:B------:R-:W1:Y:S01]  /*0e90*/  LDCU.128 UR8, c[0x0][0x380] ;  /* 0x00007000ff0877ac */ /* 0x000e620008000c00 */
[----:B------:R-:W-:-:S02]  /*0ea0*/  IMAD R6, R23, UR4, RZ ;  /* 0x0000000417067c24 */ /* 0x000fc4000f8e02ff */
[----:B------:R-:W-:Y:S02]  /*0eb0*/  IMAD.U32 R25, RZ, RZ, UR18 ;  /* 0x00000012ff197e24 */ /* 0x000fe4000f8e00ff */
[C---:B------:R-:W-:Y:S01]  /*0ec0*/  IMAD R6, R22.reuse, UR5, R6 ;  /* 0x0000000516067c24 */ /* 0x040fe2000f8e0206 */
[----:B------:R-:W-:Y:S01]  /*0ed0*/  USHF.L.U64.HI UR5, UR6, 0x6, UR7 ;  /* 0x0000000606057899 */ /* 0x000fe20008010207 */
[----:B------:R-:W-:Y:S01]  /*0ee0*/  IMAD.WIDE.U32 R8, R22, UR4, R8 ;  /* 0x0000000416087c25 */ /* 0x000fe2000f8e0008 */
[----:B------:R-:W2:Y:S03]  /*0ef0*/  LDCU UR7, c[0x0][0x50c] ;  /* 0x0000a180ff0777ac */ /* 0x000ea60008000800 */
[----:B------:R-:W-:-:S04]  /*0f00*/  IMAD.WIDE.U32 R16, R12, UR22, R16 ;  /* 0x000000160c107c25 */ /* 0x000fc8000f8e0010 */
[----:B------:R-:W-:Y:S01]  /*0f10*/  IMAD.IADD R27, R11, 0x1, R26 ;  /* 0x000000010b1b7824 */ /* 0x000fe200078e021a */
[----:B------:R-:W-:Y:S01]  /*0f20*/  IADD3 R11, P1, P0, R16, UR20, R8 ;  /* 0x00000014100b7c10 */ /* 0x000fe2000f83e008 */
[----:B------:R-:W-:Y:S01]  /*0f30*/  IMAD.MOV.U32 R26, RZ, RZ, R10 ;  /* 0x000000ffff1a7224 */ /* 0x000fe200078e000a */
[----:B------:R-:W3:Y:S01]  /*0f40*/  S2UR UR20, SR_CgaCtaId ;  /* 0x00000000001479c3 */ /* 0x000ee20000008800 */
[----:B------:R-:W-:-:S04]  /*0f50*/  IMAD.WIDE.U32 R24, R22, UR4, R24 ;  /* 0x0000000416187c25 */ /* 0x000fc8000f8e0018 */
[----:B------:R-:W-:Y:S01]  /*0f60*/  IMAD.IADD R10, R6, 0x1, R9 ;  /* 0x00000001060a7824 */ /* 0x000fe200078e0209 */
[----:B------:R-:W-:Y:S01]  /*0f70*/  IADD3 R9, P2, PT, R16, R8, RZ ;  /* 0x0000000810097210 */ /* 0x000fe20007f5e0ff */
[----:B------:R-:W-:Y:S01]  /*0f80*/  IMAD R17, R12, UR23, R17 ;  /* 0x000000170c117c24 */ /* 0x000fe2000f8e0211 */
[----:B------:R-:W-:Y:S01]  /*0f90*/  IADD3 R7, P3, PT, R16, R24, RZ ;  /* 0x0000001810077210 */ /* 0x000fe20007f7e0ff */
[----:B------:R-:W-:Y:S01]  /*0fa0*/  @!P4 IMAD.IADD R15, R15, 0x1, -R4 ;  /* 0x000000010f0fc824 */ /* 0x000fe200078e0a04 */
[----:B------:R-:W-:Y:S01]  /*0fb0*/  LOP3.LUT R12, R12, R0, RZ, 0x3c, !PT ;  /* 0x000000000c0c7212 */ /* 0x000fe200078e3cff */
[----:B------:R-:W-:Y:S01]  /*0fc0*/  IMAD.X R8, R10, 0x1, R17, P2 ;  /* 0x000000010a087824 */ /* 0x000fe200010e0611 */
[C---:B------:R-:W-:Y:S01]  /*0fd0*/  IADD3.X R10, PT, PT, R17.reuse, UR18, R10, P1, P0 ;  /* 0x00000012110a7c10 */ /* 0x040fe20008fe040a */
[C---:B------:R-:W-:Y:S01]  /*0fe0*/  IMAD.WIDE.U32 R26, R18.reuse, UR14, R26 ;  /* 0x0000000e121a7c25 */ /* 0x040fe2000f8e001a */
[----:B------:R-:W-:Y:S01]  /*0ff0*/  IADD3.X R5, PT, PT, R17, R6, R25, P3, !PT ;  /* 0x0000000611057210 */ /* 0x000fe20001ffe419 */
[----:B------:R-:W-:Y:S01]  /*1000*/  USHF.L.U32 UR18, UR6, 0x6, URZ ;  /* 0x0000000606127899 */ /* 0x000fe200080006ff */
[----:B-1----:R-:W-:Y:S01]  /*1010*/  LEA R14, P1, R7, UR8, 0x1 ;  /* 0x00000008070e7c11 */ /* 0x002fe2000f8208ff */
[----:B------:R-:W-:Y:S01]  /*1020*/  IMAD R19, R18, UR15, R27 ;  /* 0x0000000f12137c24 */ /* 0x000fe2000f8e021b */
[----:B------:R-:W-:Y:S01]  /*1030*/  ISETP.GE.U32.AND P2, PT, R15, R4, PT ;  /* 0x000000040f00720c */ /* 0x000fe20003f46070 */
[----:B------:R-:W1:Y:S01]  /*1040*/  LDCU.128 UR12, c[0x0][0x3d0] ;  /* 0x00007a00ff0c77ac */ /* 0x000e620008000c00 */
[----:B------:R-:W-:Y:S01]  /*1050*/  LEA R4, P0, R9, UR8, 0x1 ;  /* 0x0000000809047c11 */ /* 0x000fe2000f8008ff */
[----:B------:R-:W-:Y:S01]  /*1060*/  @!P4 VIADD R13, R13, 0x1 ;  /* 0x000000010d0dc836 */ /* 0x000fe20000000000 */
[----:B------:R-:W-:Y:S01]  /*1070*/  LEA.HI.X R15, R7, UR9, R5, 0x1, P1 ;  /* 0x00000009070f7c11 */ /* 0x000fe200088f0c05 */
[----:B------:R-:W-:Y:S01]  /*1080*/  IMAD.MOV.U32 R18, RZ, RZ, R26 ;  /* 0x000000ffff127224 */ /* 0x000fe200078e001a */
[----:B------:R-:W-:Y:S01]  /*1090*/  LEA.HI.X R5, R9, UR9, R8, 0x1, P0 ;  /* 0x0000000909057c11 */ /* 0x000fe200080f0c08 */
[----:B------:R-:W-:Y:S01]  /*10a0*/  IMAD.WIDE.U32 R16, R22, UR4, R16 ;  /* 0x0000000416107c25 */ /* 0x000fe2000f8e0010 */
[----:B------:R-:W-:Y:S01]  /*10b0*/  ISETP.GE.AND P0, PT, R12, RZ, PT ;  /* 0x000000ff0c00720c */ /* 0x000fe20003f06270 */
[----:B------:R-:W-:Y:S01]  /*10c0*/  UMOV UR4, 0x400 ;  /* 0x0000040000047882 */ /* 0x000fe20000000000 */
[----:B------:R-:W-:Y:S01]  /*10d0*/  ISETP.NE.AND P1, PT, R0, RZ, PT ;  /* 0x000000ff0000720c */ /* 0x000fe20003f25270 */
[----:B------:R-:W-:Y:S01]  /*10e0*/  IMAD.WIDE.U32 R22, R150, R170, R18 ;  /* 0x000000aa96167225 */ /* 0x000fe200078e0012 */
[----:B---3--:R-:W-:-:S02]  /*10f0*/  ULEA UR4, UR20, UR4, 0x18 ;  /* 0x0000000414047291 */ /* 0x008fc4000f8ec0ff */
[----:B------:R-:W-:Y:S01]  /*1100*/  USHF.L.U32 UR6, UR6, 0x5, URZ ;  /* 0x0000000506067899 */ /* 0x000fe200080006ff */
[----:B------:R-:W-:Y:S01]  /*1110*/  @P2 VIADD R13, R13, 0x1 ;  /* 0x000000010d0d2836 */ /* 0x000fe20000000000 */
[----:B------:R-:W-:Y:S01]  /*1120*/  LEA R8, P2, R11, UR8, 0x1 ;  /* 0x000000080b087c11 */ /* 0x000fe2000f8408ff */
[----:B------:R-:W-:Y:S01]  /*1130*/  IMAD.IADD R6, R17, 0x1, R6 ;  /* 0x0000000111067824 */ /* 0x000fe200078e0206 */
[----:B------:R-:W-:Y:S01]  /*1140*/  LEA R226, R226, UR4, 0x1 ;  /* 0x00000004e2e27c11 */ /* 0x000fe2000f8e08ff */
[----:B------:R-:W-:Y:S01]  /*1150*/  IMAD R7, R150, R171, RZ ;  /* 0x000000ab96077224 */ /* 0x000fe200078e02ff */
[----:B------:R-:W-:Y:S01]  /*1160*/  LEA.HI.X R9, R11, UR9, R10, 0x1, P2 ;  /* 0x000000090b097c11 */ /* 0x000fe200090f0c0a */
[----:B------:R-:W-:Y:S01]  /*1170*/  @!P0 IMAD.MOV R13, RZ, RZ, -R13 ;  /* 0x000000ffff0d8224 */ /* 0x000fe200078e0a0d */
[----:B------:R-:W-:Y:S01]  /*1180*/  LEA R18, P0, R16, UR8, 0x1 ;  /* 0x0000000810127c11 */ /* 0x000fe2000f8008ff */
[----:B------:R-:W-:Y:S01]  /*1190*/  IMAD.IADD R23, R23, 0x1, R7 ;  /* 0x0000000117177824 */ /* 0x000fe200078e0207 */
[----:B------:R-:W-:Y:S01]  /*11a0*/  @!P1 LOP3.LUT R13, RZ, R0, RZ, 0x33, !PT ;  /* 0x00000000ff0d9212 */ /* 0x000fe200078e33ff */
[----:B------:R-:W-:Y:S01]  /*11b0*/  IMAD.WIDE.U32 R10, R48, UR18, RZ ;  /* 0x00000012300a7c25 */ /* 0x000fe2000f8e00ff */
[----:B------:R-:W-:-:S02]  /*11c0*/  LEA.HI.X R19, R16, UR9, R6, 0x1, P0 ;  /* 0x0000000910137c11 */ /* 0x000fc400080f0c06 */
[----:B------:R-:W-:Y:S01]  /*11d0*/  SHF.R.S32.HI R0, RZ, 0x1f, R13 ;  /* 0x0000001fff007819 */ /* 0x000fe2000001140d */
[C---:B-1----:R-:W-:Y:S01]  /*11e0*/  IMAD.WIDE.U32 R20, R13.reuse, UR12, R20 ;  /* 0x0000000c0d147c25 */ /* 0x042fe2000f8e0014 */
[----:B------:R-:W-:Y:S01]  /*11f0*/  LOP3.LUT R150, R150, 0x7, RZ, 0xc0, !PT ;  /* 0x0000000796967812 */ /* 0x000fe200078ec0ff */
[----:B------:R-:W-:Y:S01]  /*1200*/  @!PT LDS RZ, [RZ] ;  /* 0x00000000fffff984 */ /* 0x000fe20000000800 */
[----:B------:R-:W-:Y:S01]  /*1210*/  @!PT LDS RZ, [RZ] ;  /* 0x00000000fffff984 */ /* 0x000fe20000000800 */
[----:B------:R-:W-:Y:S01]  /*1220*/  @!PT LDS RZ, [RZ] ;  /* 0x00000000fffff984 */ /* 0x000fe20000000800 */
[----:B------:R-:W-:Y:S02]  /*1230*/  LDGSTS.E.BYPASS.LTC128B.128 [R226], desc[UR26][R18.64] ;  /* 0x0000000012e27fae */ /* 0x000fe4000b981a1a */
[----:B------:R-:W-:Y:S01]  /*1240*/  IMAD R6, R0, UR12, RZ ;  /* 0x0000000c00067c24 */ /* 0x000fe2000f8e02ff */
[----:B------:R-:W-:Y:S01]  /*1250*/  LEA R225, P0, R20, UR10, 0x1 ;  /* 0x0000000a14e17c11 */ /* 0x000fe2000f8008ff */
[----:B------:R-:W-:Y:S01]  /*1260*/  LDGSTS.E.BYPASS.LTC128B.128 [R226+0x2000], desc[UR26][R18.64+0x40] ;  /* 0x0200004012e27fae */ /* 0x000fe2000b981a1a */
[----:B------:R-:W-:Y:S02]  /*1270*/  IMAD R0, R0, UR14, RZ ;  /* 0x0000000e00007c24 */ /* 0x000fe4000f8e02ff */
[----:B------:R-:W-:Y:S01]  /*1280*/  IMAD R7, R13, UR13, R6 ;  /* 0x0000000d0d077c24 */ /* 0x000fe2000f8e0206 */
[----:B------:R-:W-:Y:S01]  /*1290*/  LDGSTS.E.BYPASS.LTC128B.128 [R226+0x4000], desc[UR26][R18.64+0x80] ;  /* 0x0400008012e27fae */ /* 0x000fe2000b981a1a */
[----:B------:R-:W-:-:S02]  /*12a0*/  IMAD R6, R48, UR5, RZ ;  /* 0x0000000530067c24 */ /* 0x000fc4000f8e02ff */
[----:B------:R-:W-:Y:S01]  /*12b0*/  IMAD.IADD R7, R21, 0x1, R7 ;  /* 0x0000000115077824 */ /* 0x000fe200078e0207 */
[----:B------:R-:W-:Y:S01]  /*12c0*/  LDGSTS.E.BYPASS.LTC128B.128 [R226+0x800], desc[UR26][R14.64] ;  /* 0x008000000ee27fae */ /* 0x000fe2000b981a1a */
[----:B------:R-:W-:Y:S02]  /*12d0*/  IMAD.IADD R6, R11, 0x1, R6 ;  /* 0x000000010b067824 */ /* 0x000fe400078e0206 */
[C---:B------:R-:W-:Y:S01]  /*12e0*/  IMAD.WIDE.U32 R22, R13.reuse, UR14, R22 ;  /* 0x0000000e0d167c25 */ /* 0x040fe2000f8e0016 */
[----:B------:R-:W-:Y:S01]  /*12f0*/  LDGSTS.E.BYPASS.LTC128B.128 [R226+0x2800], desc[UR26][R14.64+0x40] ;  /* 0x028000400ee27fae */ /* 0x000fe2000b981a1a */
[----:B------:R-:W-:Y:S02]  /*1300*/  LEA.HI.X R224, R20, UR11, R7, 0x1, P0 ;  /* 0x0000000b14e07c11 */ /* 0x000fe400080f0c07 */
[----:B------:R-:W-:Y:S01]  /*1310*/  IADD3 R7, P0, PT, R10, UR6, RZ ;  /* 0x000000060a077c10 */ /* 0x000fe2000ff1e0ff */
[----:B------:R1:W-:Y:S01]  /*1320*/  LDGSTS.E.BYPASS.LTC128B.128 [R226+0x4800], desc[UR26][R14.64+0x80] ;  /* 0x048000800ee27fae */ /* 0x0003e2000b981a1a */
[----:B------:R-:W-:-:S03]  /*1330*/  IMAD R0, R13, UR15, R0 ;  /* 0x0000000f0d007c24 */ /* 0x000fc6000f8e0200 */
[----:B------:R-:W-:Y:S01]  /*1340*/  LDGSTS.E.BYPASS.LTC128B.128 [R226+0x1000], desc[UR26][R4.64] ;  /* 0x0100000004e27fae */ /* 0x000fe2000b981a1a */
[----:B------:R-:W-:-:S03]  /*1350*/  IMAD.IADD R0, R23, 0x1, R0 ;  /* 0x0000000117007824 */ /* 0x000fc600078e0200 */
[----:B------:R-:W-:Y:S04]  /*1360*/  LDGSTS.E.BYPASS.LTC128B.128 [R226+0x3000], desc[UR26][R4.64+0x40] ;  /* 0x0300004004e27fae */ /* 0x000fe8000b981a1a */
[----:B------:R3:W-:Y:S04]  /*1370*/  LDGSTS.E.BYPASS.LTC128B.128 [R226+0x5000], desc[UR26][R4.64+0x80] ;  /* 0x0500008004e27fae */ /* 0x0007e8000b981a1a */
[----:B------:R-:W-:Y:S04]  /*1380*/  LDGSTS.E.BYPASS.LTC128B.128 [R226+0x1800], desc[UR26][R8.64] ;  /* 0x0180000008e27fae */ /* 0x000fe8000b981a1a */
[----:B------:R-:W-:Y:S04]  /*1390*/  LDGSTS.E.BYPASS.LTC128B.128 [R226+0x3800], desc[UR26][R8.64+0x40] ;  /* 0x0380004008e27fae */ /* 0x000fe8000b981a1a */
[----:B------:R4:W-:Y:S01]  /*13a0*/  LDGSTS.E.BYPASS.LTC128B.128 [R226+0x5800], desc[UR26][R8.64+0x80] ;  /* 0x0580008008e27fae */ /* 0x0009e2000b981a1a */
[----:B-1----:R-:W-:-:S04]  /*13b0*/  LEA R14, P1, R10, R225, 0x1 ;  /* 0x000000e10a0e7211 */ /* 0x002fc800078208ff */
[----:B------:R-:W-:Y:S01]  /*13c0*/  LEA.HI.X R15, R10, R224, R6, 0x1, P1 ;  /* 0x000000e00a0f7211 */ /* 0x000fe200008f0c06 */
[----:B------:R-:W-:Y:S01]  /*13d0*/  IMAD.WIDE.U32 R10, R48, R170, RZ ;  /* 0x000000aa300a7225 */ /* 0x000fe200078e00ff */
[----:B------:R-:W-:Y:S02]  /*13e0*/  IADD3.X R6, PT, PT, R6, UR19, RZ, P0, !PT ;  /* 0x0000001306067c10 */ /* 0x000fe400087fe4ff */
[C---:B------:R-:W-:Y:S01]  /*13f0*/  LEA R12, P0, R7.reuse, R225, 0x1 ;  /* 0x000000e1070c7211 */ /* 0x040fe200078008ff */
[----:B------:R-:W-:Y:S03]  /*1400*/  LDGSTS.E.BYPASS.LTC128B.128 [R226+0x6000], desc[UR26][R14.64] ;  /* 0x060000000ee27fae */ /* 0x000fe6000b981a1a */
[----:B------:R-:W-:Y:S01]  /*1410*/  LEA.HI.X R13, R7, R224, R6, 0x1, P0 ;  /* 0x000000e0070d7211 */ /* 0x000fe200000f0c06 */
[----:B------:R-:W-:Y:S01]  /*1420*/  LDGSTS.E.BYPASS.LTC128B.128 [R226+0x7000], desc[UR26][R14.64+0x40] ;  /* 0x070000400ee27fae */ /* 0x000fe2000b981a1a */
[----:B---3--:R-:W-:Y:S01]  /*1430*/  IMAD R4, R48, R171, RZ ;  /* 0x000000ab30047224 */ /* 0x008fe200078e02ff */
[C---:B------:R-:W-:Y:S01]  /*1440*/  LEA R223, P0, R22.reuse, UR16, 0x1 ;  /* 0x0000001016df7c11 */ /* 0x040fe2000f8008ff */
[----:B------:R-:W-:Y:S01]  /*1450*/  IMAD.SHL.U32 R6, R235, 0x10, RZ ;  /* 0x00000010eb067824 */ /* 0x000fe200078e00ff */
[----:B------:R-:W-:Y:S01]  /*1460*/  LDGSTS.E.BYPASS.LTC128B.128 [R226+0x8000], desc[UR26][R14.64+0x80] ;  /* 0x080000800ee27fae */ /* 0x000fe2000b981a1a */
[----:B------:R-:W-:Y:S01]  /*1470*/  IMAD.IADD R4, R11, 0x1, R4 ;  /* 0x000000010b047824 */ /* 0x000fe200078e0204 */
[----:B------:R-:W-:Y:S01]  /*1480*/  LEA.HI.X R222, R22, UR17, R0, 0x1, P0 ;  /* 0x0000001116de7c11 */ /* 0x000fe200080f0c00 */
[----:B------:R-:W-:Y:S01]  /*1490*/  IMAD.SHL.U32 R5, R10, 0x40, RZ ;  /* 0x000000400a057824 */ /* 0x000fe200078e00ff */
[----:B------:R-:W-:Y:S01]  /*14a0*/  LDGSTS.E.BYPASS.LTC128B.128 [R226+0x6800], desc[UR26][R12.64] ;  /* 0x068000000ce27fae */ /* 0x000fe2000b981a1a */
[----:B------:R-:W-:-:S02]  /*14b0*/  LOP3.LUT R221, R221, 0x3e00, R6, 0xf8, !PT ;  /* 0x00003e00dddd7812 */ /* 0x000fc400078ef806 */
[----:B----4-:R-:W-:Y:S01]  /*14c0*/  LEA R8, P0, R10, R223, 0x7 ;  /* 0x000000df0a087211 */ /* 0x010fe200078038ff */
[----:B------:R-:W-:Y:S01]  /*14d0*/  LDGSTS.E.BYPASS.LTC128B.128 [R226+0x7800], desc[UR26][R12.64+0x40] ;  /* 0x078000400ce27fae */ /* 0x000fe2000b981a1a */
[----:B------:R-:W-:Y:S02]  /*14e0*/  LOP3.LUT R6, R6, 0x100, RZ, 0xc0, !PT ;  /* 0x0000010006067812 */ /* 0x000fe400078ec0ff */
[C-C-:B------:R-:W-:Y:S01]  /*14f0*/  LEA.HI.X R9, R10.reuse, R222, R4.reuse, 0x7, P0 ;  /* 0x000000de0a097211 */ /* 0x140fe200000f3c04 */
[----:B------:R-:W-:Y:S01]  /*1500*/  LDGSTS.E.BYPASS.LTC128B.128 [R226+0x8800], desc[UR26][R12.64+0x80] ;  /* 0x088000800ce27fae */ /* 0x000fe2000b981a1a */
[----:B------:R-:W-:Y:S02]  /*1510*/  SHF.L.U64.HI R0, R10, 0x6, R4 ;  /* 0x000000060a007819 */ /* 0x000fe40000010204 */
[----:B------:R-:W-:Y:S01]  /*1520*/  LEA R5, P0, R170, R5, 0x5 ;  /* 0x00000005aa057211 */ /* 0x000fe200078028ff */
[----:B------:R-:W0:Y:S01]  /*1530*/  LDGDEPBAR ;  /* 0x00000000000079af */ /* 0x000e220000000000 */
[----:B------:R-:W-:-:S02]  /*1540*/  LOP3.LUT R6, R6, 0x20, R148, 0xf8, !PT ;  /* 0x0000002006067812 */ /* 0x000fc400078ef894 */
[----:B------:R-:W-:Y:S02]  /*1550*/  LEA.HI.X R0, R170, R0, R171, 0x5, P0 ;  /* 0x00000000aa007211 */ /* 0x000fe400000f2cab */
[----:B------:R-:W-:Y:S02]  /*1560*/  LEA R4, P0, R5, R223, 0x1 ;  /* 0x000000df05047211 */ /* 0x000fe400078008ff */
[----:B------:R-:W-:Y:S02]  /*1570*/  LOP3.LUT R220, R6, R220, RZ, 0xfc, !PT ;  /* 0x000000dc06dc7212 */ /* 0x000fe400078efcff */
[----:B------:R-:W-:Y:S02]  /*1580*/  LOP3.LUT R221, R221, R50, RZ, 0xfc, !PT ;  /* 0x00000032dddd7212 */ /* 0x000fe400078efcff */
[----:B------:R-:W-:Y:S01]  /*1590*/  LEA.HI.X R5, R5, R222, R0, 0x1, P0 ;  /* 0x000000de05057211 */ /* 0x000fe200000f0c00 */
[----:B------:R-:W-:Y:S01]  /*15a0*/  IMAD.MOV.U32 R0, RZ, RZ, 0x20 ;  /* 0x00000020ff007424 */ /* 0x000fe200078e00ff */
[----:B------:R-:W-:-:S02]  /*15b0*/  LEA R221, R221, UR4, 0x1 ;  /* 0x00000004dddd7c11 */ /* 0x000fc4000f8e08ff */
[----:B------:R-:W-:Y:S02]  /*15c0*/  LEA R220, R220, UR4, 0x1 ;  /* 0x00000004dcdc7c11 */ /* 0x000fe4000f8e08ff */
[----:B------:R-:W-:-:S04]  /*15d0*/  LOP3.LUT P0, RZ, R235, 0x4, RZ, 0xc0, !PT ;  /* 0x00000004ebff7812 */ /* 0x000fc8000780c0ff */
[----:B------:R-:W-:Y:S01]  /*15e0*/  SEL R0, R0, 0xffffffe0, !P0 ;  /* 0xffffffe000007807 */ /* 0x000fe20004000000 */
        /* <DEDUP_REMOVED lines=15> */
[----:B------:R-:W-:Y:S04]  /*16e0*/  LDSM.16.M88.4 R124, [R219] ;  /* 0x00000000db7c783b */ /* 0x000fe80000000200 */
[----:B------:R-:W-:Y:S04]  /*16f0*/  LDSM.16.M88.4 R144, [R217+0x6000] ;  /* 0x00600000d990783b */ /* 0x000fe80000000200 */
[----:B------:R-:W5:Y:S04]  /*1700*/  LDSM.16.M88.4 R44, [R221+0x1000] ;  /* 0x00100000dd2c783b */ /* 0x000f680000000200 */
[----:B------:R-:W2:Y:S04]  /*1710*/  LDSM.16.M88.4 R76, [R220+0x6400] ;  /* 0x00640000dc4c783b */ /* 0x000ea80000000200 */
[----:B------:R-:W2:Y:S04]  /*1720*/  LDSM.16.M88.4 R60, [R220+0x6800] ;  /* 0x00680000dc3c783b */ /* 0x000ea80000000200 */
[----:B-1----:R-:W1:Y:S04]  /*1730*/  LDSM.16.M88.4 R8, [R220+0x6c00] ;  /* 0x006c0000dc08783b */ /* 0x002e680000000200 */
[----:B------:R-:W-:Y:S04]  /*1740*/  LDSM.16.M88.4 R128, [R220+0x7000] ;  /* 0x00700000dc80783b */ /* 0x000fe80000000200 */
[----:B------:R-:W1:Y:S04]  /*1750*/  LDSM.16.M88.4 R116, [R221+0x2000] ;  /* 0x00200000dd74783b */ /* 0x000e680000000200 */
[----:B---3--:R-:W3:Y:S01]  /*1760*/  LDSM.16.M88.4 R4, [R219+0x1000] ;  /* 0x00100000db04783b */ /* 0x008ee20000000200 */
[-C--:B----4-:R-:W-:Y:S03]  /*1770*/  HMMA.16816.F32.BF16 R16, R120, R92.reuse, RZ ;  /* 0x0000005c7810723c */ /* 0x090fe600000418ff */
[----:B------:R-:W-:Y:S04]  /*1780*/  LDSM.16.M88.4 R32, [R217+0x7000] ;  /* 0x00700000d920783b */ /* 0x000fe80000000200 */
[----:B------:R-:W4:Y:S04]  /*1790*/  LDSM.16.M88.4 R40, [R219+0x2000] ;  /* 0x00200000db28783b */ /* 0x000f280000000200 */
[----:B------:R-:W4:Y:S01]  /*17a0*/  LDSM.16.M88.4 R112, [R221+0x3000] ;  /* 0x00300000dd70783b */ /* 0x000f220000000200 */
[----:B-----5:R-:W-:Y:S03]  /*17b0*/  HMMA.16816.F32.BF16 R28, R44, R92, RZ ;  /* 0x0000005c2c1c723c */ /* 0x020fe600000418ff */
[----:B------:R-:W5:Y:S04]  /*17c0*/  LDSM.16.M88.4 R140, [R217+0x6400] ;  /* 0x00640000d98c783b */ /* 0x000f680000000200 */
[----:B------:R-:W5:Y:S01]  /*17d0*/  LDSM.16.M88.4 R136, [R217+0x6800] ;  /* 0x00680000d988783b */ /* 0x000f620000000200 */
[----:B------:R-:W-:Y:S03]  /*17e0*/  HMMA.16816.F32.BF16 R16, R124, R144, R16 ;  /* 0x000000907c10723c */ /* 0x000fe60000041810 */
[----:B------:R-:W5:Y:S04]  /*17f0*/  LDSM.16.M88.4 R132, [R217+0x6c00] ;  /* 0x006c0000d984783b */ /* 0x000f680000000200 */
[----:B------:R-:W-:Y:S01]  /*1800*/  LDSM.16.M88.4 R20, [R220+0x8000] ;  /* 0x00800000dc14783b */ /* 0x000fe20000000200 */
[C---:B------:R-:W-:Y:S03]  /*1810*/  HMMA.16816.F32.BF16 R96, R44.reuse, R94, RZ ;  /* 0x0000005e2c60723c */ /* 0x040fe600000418ff */
[----:B------:R-:W-:Y:S04]  /*1820*/  LDSM.16.M88.4 R36, [R219+0x3000] ;  /* 0x00300000db24783b */ /* 0x000fe80000000200 */
[----:B------:R-:W-:Y:S01]  /*1830*/  LDSM.16.M88.4 R24, [R221+0x5000] ;  /* 0x00500000dd18783b */ /* 0x000fe20000000200 */
[C---:B--2---:R-:W-:Y:S03]  /*1840*/  HMMA.16816.F32.BF16 R84, R44.reuse, R76, RZ ;  /* 0x0000004c2c54723c */ /* 0x044fe600000418ff */
[----:B------:R-:W-:Y:S04]  /*1850*/  LDSM.16.M88.4 R12, [R217+0x8000] ;  /* 0x00800000d90c783b */ /* 0x000fe80000000200 */
[----:B------:R-:W-:Y:S01]  /*1860*/  LDSM.16.M88.4 R100, [R220+0x7c00] ;  /* 0x007c0000dc64783b */ /* 0x000fe20000000200 */
[C---:B------:R-:W-:Y:S03]  /*1870*/  HMMA.16816.F32.BF16 R68, R44.reuse, R60, RZ ;  /* 0x0000003c2c44723c */ /* 0x040fe600000418ff */
[----:B------:R-:W-:Y:S04]  /*1880*/  LDSM.16.M88.4 R108, [R220+0x7400] ;  /* 0x00740000dc6c783b */ /* 0x000fe80000000200 */
[----:B------:R-:W-:Y:S01]  /*1890*/  LDSM.16.M88.4 R104, [R220+0x7800] ;  /* 0x00780000dc68783b */ /* 0x000fe20000000200 */
[C---:B------:R-:W-:Y:S03]  /*18a0*/  HMMA.16816.F32.BF16 R80, R44.reuse, R78, RZ ;  /* 0x0000004e2c50723c */ /* 0x040fe600000418ff */
[----:B------:R-:W0:Y:S05]  /*18b0*/  LDGDEPBAR ;  /* 0x00000000000079af */ /* 0x000e2a0000000000 */
        /* <DEDUP_REMOVED lines=11> */
[----:B------:R-:W-:Y:S08]  /*1970*/  HMMA.16816.F32.BF16 R16, R116, R128, R16 ;  /* 0x000000807410723c */ /* 0x000ff00000041810 */
[C---:B---3--:R-:W-:Y:S08]  /*1980*/  HMMA.16816.F32.BF16 R28, R4.reuse, R144, R28 ;  /* 0x00000090041c723c */ /* 0x048ff0000004181c */
[----:B------:R-:W-:Y:S08]  /*1990*/  HMMA.16816.F32.BF16 R96, R4, R146, R96 ;  /* 0x000000920460723c */ /* 0x000ff00000041860 */
        /* <DEDUP_REMOVED lines=8> */
[----:B------:R-:W-:Y:S08]  /*1a20*/  HMMA.16816.F32.BF16 R120, R124, R134, R120 ;  /* 0x000000867c78723c */ /* 0x000ff00000041878 */
[----:B-1----:R-:W-:Y:S01]  /*1a30*/  HMMA.16816.F32.BF16 R124, R8, R20, R16 ;  /* 0x00000014087c723c */ /* 0x002fe20000041810 */
[----:B------:R-:W1:Y:S07]  /*1a40*/  LDSM.16.M88.4 R16, [R219+0x5000] ;  /* 0x00500000db10783b */ /* 0x000e6e0000000200 */
[----:B------:R-:W-:Y:S08]  /*1a50*/  HMMA.16816.F32.BF16 R28, R36, R32, R28 ;  /* 0x00000020241c723c */ /* 0x000ff0000004181c */
[-C--:B------:R-:W-:Y:S08]  /*1a60*/  HMMA.16816.F32.BF16 R96, R112, R130.reuse, R96 ;  /* 0x000000827060723c */ /* 0x080ff00000041860 */
        /* <DEDUP_REMOVED lines=8> */
[----:B------:R-:W2:Y:S07]  /*1af0*/  LDSM.16.M88.4 R4, [R219+0x4000] ;  /* 0x00400000db04783b */ /* 0x000eae0000000200 */
[-C--:B------:R-:W-:Y:S08]  /*1b00*/  HMMA.16816.F32.BF16 R92, R40, R34.reuse, R92 ;  /* 0x00000022285c723c */ /* 0x080ff0000004185c */
[----:B------:R-:W-:Y:S01]  /*1b10*/  HMMA.16816.F32.BF16 R96, R36, R34, R96 ;  /* 0x000000222460723c */ /* 0x000fe20000041860 */
[----:B------:R-:W3:Y:S07]  /*1b20*/  LDSM.16.M88.4 R32, [R217+0x7400] ;  /* 0x00740000d920783b */ /* 0x000eee0000000200 */
[----:B-1----:R-:W-:Y:S08]  /*1b30*/  HMMA.16816.F32.BF16 R28, R16, R12, R28 ;  /* 0x0000000c101c723c */ /* 0x002ff0000004181c */
[-C--:B------:R-:W-:Y:S08]  /*1b40*/  HMMA.16816.F32.BF16 R92, R8, R22.reuse, R92 ;  /* 0x00000016085c723c */ /* 0x080ff0000004185c */
[----:B------:R-:W-:Y:S01]  /*1b50*/  HMMA.16816.F32.BF16 R96, R24, R22, R96 ;  /* 0x000000161860723c */ /* 0x000fe20000041860 */
[----:B------:R-:W-:Y:S02]  /*1b60*/  LDSM.16.M88.4 R20, [R217+0x8400] ;  /* 0x00840000d914783b */ /* 0x000fe40000000200 */
[----:B------:R-:W-:Y:S01]  /*1b70*/  FMUL.FTZ R28, R28, UR7 ;  /* 0x000000071c1c7c20 */ /* 0x000fe20008410000 */
[----:B------:R-:W-:Y:S01]  /*1b80*/  FMUL.FTZ R29, R29, UR7 ;  /* 0x000000071d1d7c20 */ /* 0x000fe20008410000 */
[----:B------:R-:W-:Y:S01]  /*1b90*/  FMUL.FTZ R30, R30, UR7 ;  /* 0x000000071e1e7c20 */ /* 0x000fe20008410000 */
[----:B------:R-:W-:-:S02]  /*1ba0*/  FMUL.FTZ R31, R31, UR7 ;  /* 0x000000071f1f7c20 */ /* 0x000fc40008410000 */
[C---:B------:R-:W-:Y:S08]  /*1bb0*/  HMMA.16816.F32.BF16 R52, R112.reuse, R100, R52 ;  /* 0x000000647034723c */ /* 0x040ff00000041834 */
[----:B------:R-:W-:Y:S08]  /*1bc0*/  HMMA.16816.F32.BF16 R44, R112, R102, R44 ;  /* 0x00000066702c723c */ /* 0x000ff0000004182c */
[C---:B------:R-:W-:Y:S08]  /*1bd0*/  HMMA.16816.F32.BF16 R56, R116.reuse, R100, R56 ;  /* 0x000000647438723c */ /* 0x040ff00000041838 */
[----:B------:R-:W-:Y:S01]  /*1be0*/  HMMA.16816.F32.BF16 R120, R116, R102, R120 ;  /* 0x000000667478723c */ /* 0x000fe20000041878 */
[----:B------:R-:W1:Y:S07]  /*1bf0*/  LDSM.16.M88.4 R100, [R220+0x8400] ;  /* 0x00840000dc64783b */ /* 0x000e6e0000000200 */
[-C--:B------:R-:W-:Y:S08]  /*1c00*/  HMMA.16816.F32.BF16 R84, R112, R108.reuse, R84 ;  /* 0x0000006c7054723c */ /* 0x080ff00000041854 */
[----:B------:R-:W-:Y:S01]  /*1c10*/  HMMA.16816.F32.BF16 R88, R116, R108, R88 ;  /* 0x0000006c7458723c */ /* 0x000fe20000041858 */
[----:B------:R-:W-:Y:S07]  /*1c20*/  MUFU.TANH R109, R30 ;  /* 0x0000001e006d7308 */ /* 0x000fee0000002400 */
[C---:B------:R-:W-:Y:S08]  /*1c30*/  HMMA.16816.F32.BF16 R80, R112.reuse, R110, R80 ;  /* 0x0000006e7050723c */ /* 0x040ff00000041850 */
[----:B------:R-:W-:Y:S08]  /*1c40*/  HMMA.16816.F32.BF16 R64, R112, R106, R64 ;  /* 0x0000006a7040723c */ /* 0x000ff00000041840 */
[C---:B------:R-:W-:Y:S01]  /*1c50*/  HMMA.16816.F32.BF16 R76, R116.reuse, R110, R76 ;  /* 0x0000006e744c723c */ /* 0x040fe2000004184c */
[----:B------:R-:W-:Y:S07]  /*1c60*/  MUFU.TANH R110, R29 ;  /* 0x0000001d006e7308 */ /* 0x000fee0000002400 */
[----:B------:R-:W-:Y:S01]  /*1c70*/  HMMA.16816.F32.BF16 R60, R116, R106, R60 ;  /* 0x0000006a743c723c */ /* 0x000fe2000004183c */
[----:B------:R-:W-:Y:S07]  /*1c80*/  MUFU.TANH R107, R28 ;  /* 0x0000001c006b7308 */ /* 0x000fee0000002400 */
[C---:B--2---:R-:W-:Y:S01]  /*1c90*/  HMMA.16816.F32.BF16 R124, R4.reuse, R12, R124 ;  /* 0x0000000c047c723c */ /* 0x044fe2000004187c */
[----:B------:R2:W-:Y:S07]  /*1ca0*/  MUFU.TANH R111, R31 ;  /* 0x0000001f006f7308 */ /* 0x0005ee0000002400 */
[-C--:B------:R-:W-:Y:S08]  /*1cb0*/  HMMA.16816.F32.BF16 R92, R4, R14.reuse, R92 ;  /* 0x0000000e045c723c */ /* 0x080ff0000004185c */
[----:B------:R-:W-:Y:S01]  /*1cc0*/  HMMA.16816.F32.BF16 R96, R16, R14, R96 ;  /* 0x0000000e1060723c */ /* 0x000fe20000041860 */
[----:B------:R-:W4:Y:S02]  /*1cd0*/  LDSM.16.M88.4 R12, [R217+0x7800] ;  /* 0x00780000d90c783b */ /* 0x000f240000000200 */
[----:B------:R-:W-:Y:S01]  /*1ce0*/  FMUL.FTZ R106, R125, UR7 ;  /* 0x000000077d6a7c20 */ /* 0x000fe20008410000 */
[----:B------:R-:W-:Y:S01]  /*1cf0*/  FMUL.FTZ R108, R127, UR7 ;  /* 0x000000077f6c7c20 */ /* 0x000fe20008410000 */
[----:B--2---:R-:W2:Y:S03]  /*1d00*/  LDSM.16.M88.4 R28, [R217+0x7c00] ;  /* 0x007c0000d91c783b */ /* 0x004ea60000000200 */
[----:B---3--:R-:W-:Y:S01]  /*1d10*/  HMMA.16816.F32.BF16 R88, R40, R32, R88 ;  /* 0x000000202858723c */ /* 0x008fe20000041858 */
[----:B------:R-:W3:Y:S02]  /*1d20*/  MUFU.TANH R106, R106 ;  /* 0x0000006a006a7308 */ /* 0x000ee40000002400 */
[----:B------:R-:W-:Y:S01]  /*1d30*/  FMUL.FTZ R94, R94, UR7 ;  /* 0x000000075e5e7c20 */ /* 0x000fe20008410000 */
[----:B------:R-:W-:Y:S01]  /*1d40*/  FMUL.FTZ R92, R92, UR7 ;  /* 0x000000075c5c7c20 */ /* 0x000fe20008410000 */
[----:B------:R-:W-:-:S03]  /*1d50*/  FMUL.FTZ R93, R93, UR7 ;  /* 0x000000075d5d7c20 */ /* 0x000fc60008410000 */
[----:B------:R-:W-:Y:S01]  /*1d60*/  HMMA.16816.F32.BF16 R84, R36, R32, R84 ;  /* 0x000000202454723c */ /* 0x000fe20000041854 */
[----:B------:R-:W5:Y:S02]  /*1d70*/  MUFU.TANH R108, R108 ;  /* 0x0000006c006c7308 */ /* 0x000f640000002400 */
[----:B------:R-:W-:-:S05]  /*1d80*/  FMUL.FTZ R96, R96, UR7 ;  /* 0x0000000760607c20 */ /* 0x000fca0008410000 */
[----:B------:R-:W-:Y:S01]  /*1d90*/  HMMA.16816.F32.BF16 R68, R112, R104, R68 ;  /* 0x000000687044723c */ /* 0x000fe20000041844 */
[----:B------:R-:W5:Y:S07]  /*1da0*/  MUFU.TANH R92, R92 ;  /* 0x0000005c005c7308 */ /* 0x000f6e0000002400 */
[-C--:B------:R-:W-:Y:S01]  /*1db0*/  HMMA.16816.F32.BF16 R80, R36, R34.reuse, R80 ;  /* 0x000000222450723c */ /* 0x080fe20000041850 */
[----:B------:R-:W-:Y:S07]  /*1dc0*/  MUFU.TANH R93, R93 ;  /* 0x0000005d005d7308 */ /* 0x000fee0000002400 */
[----:B------:R-:W-:Y:S01]  /*1dd0*/  HMMA.16816.F32.BF16 R76, R40, R34, R76 ;  /* 0x00000022284c723c */ /* 0x000fe2000004184c */
[----:B------:R-:W3:Y:S01]  /*1de0*/  LDSM.16.M88.4 R32, [R220+0x8800] ;  /* 0x00880000dc20783b */ /* 0x000ee20000000200 */
[----:B------:R-:W-:Y:S06]  /*1df0*/  MUFU.TANH R96, R96 ;  /* 0x0000006000607308 */ /* 0x000fec0000002400 */
[----:B------:R-:W-:Y:S01]  /*1e00*/  HMMA.16816.F32.BF16 R72, R116, R104, R72 ;  /* 0x000000687448723c */ /* 0x000fe20000041848 */
[----:B------:R-:W-:Y:S01]  /*1e10*/  FMUL.FTZ R104, R124, UR7 ;  /* 0x000000077c687c20 */ /* 0x000fe20008410000 */
[----:B------:R-:W-:-:S05]  /*1e20*/  FMUL.FTZ R105, R126, UR7 ;  /* 0x000000077e697c20 */ /* 0x000fca0008410000 */
[----:B------:R-:W-:Y:S01]  /*1e30*/  MUFU.TANH R104, R104 ;  /* 0x0000006800687308 */ /* 0x000fe20000002400 */
[-C--:B-1----:R-:W-:Y:S07]  /*1e40*/  HMMA.16816.F32.BF16 R88, R8, R100.reuse, R88 ;  /* 0x000000640858723c */ /* 0x082fee0000041858 */
[----:B------:R-:W-:Y:S01]  /*1e50*/  MUFU.TANH R105, R105 ;  /* 0x0000006900697308 */ /* 0x000fe20000002400 */
[----:B------:R-:W-:Y:S07]  /*1e60*/  HMMA.16816.F32.BF16 R84, R24, R100, R84 ;  /* 0x000000641854723c */ /* 0x000fee0000041854 */
[----:B------:R1:W5:Y:S01]  /*1e70*/  MUFU.TANH R100, R94 ;  /* 0x0000005e00647308 */ /* 0x0003620000002400 */
[C---:B----4-:R-:W-:Y:S08]  /*1e80*/  HMMA.16816.F32.BF16 R68, R36.reuse, R12, R68 ;  /* 0x0000000c2444723c */ /* 0x050ff00000041844 */
[C---:B------:R-:W-:Y:S08]  /*1e90*/  HMMA.16816.F32.BF16 R64, R36.reuse, R14, R64 ;  /* 0x0000000e2440723c */ /* 0x040ff00000041840 */
[----:B--2---:R-:W-:Y:S01]  /*1ea0*/  HMMA.16816.F32.BF16 R52, R36, R28, R52 ;  /* 0x0000001c2434723c */ /* 0x004fe20000041834 */
[----:B-1----:R-:W-:Y:S01]  /*1eb0*/  FMUL.FTZ R94, R95, UR7 ;  /* 0x000000075f5e7c20 */ /* 0x002fe20008410000 */
[----:B------:R-:W-:Y:S01]  /*1ec0*/  FMUL.FTZ R95, R97, UR7 ;  /* 0x00000007615f7c20 */ /* 0x000fe20008410000 */
[----:B------:R-:W-:Y:S01]  /*1ed0*/  FMUL.FTZ R97, R98, UR7 ;  /* 0x0000000762617c20 */ /* 0x000fe20008410000 */
[----:B------:R-:W-:-:S03]  /*1ee0*/  FMUL.FTZ R98, R99, UR7 ;  /* 0x0000000763627c20 */ /* 0x000fc60008410000 */
[----:B------:R-:W-:Y:S01]  /*1ef0*/  MUFU.TANH R94, R94 ;  /* 0x0000005e005e7308 */ /* 0x000fe20000002400 */
[----:B------:R-:W-:Y:S01]  /*1f00*/  HMMA.16816.F32.BF16 R44, R36, R30, R44 ;  /* 0x0000001e242c723c */ /* 0x000fe2000004182c */
[----:B------:R-:W1:Y:S06]  /*1f10*/  LDSM.16.M88.4 R36, [R217+0x8800] ;  /* 0x00880000d924783b */ /* 0x000e6c0000000200 */
[----:B------:R-:W2:Y:S01]  /*1f20*/  MUFU.TANH R97, R97 ;  /* 0x0000006100617308 */ /* 0x000ea20000002400 */
[----:B------:R-:W-:Y:S07]  /*1f30*/  HMMA.16816.F32.BF16 R60, R40, R14, R60 ;  /* 0x0000000e283c723c */ /* 0x000fee000004183c */
[----:B------:R-:W4:Y:S01]  /*1f40*/  MUFU.TANH R98, R98 ;  /* 0x0000006200627308 */ /* 0x000f220000002400 */
[-C--:B------:R-:W-:Y:S07]  /*1f50*/  HMMA.16816.F32.BF16 R76, R8, R102.reuse, R76 ;  /* 0x00000066084c723c */ /* 0x080fee000004184c */
[----:B------:R-:W-:Y:S01]  /*1f60*/  MUFU.TANH R95, R95 ;  /* 0x0000005f005f7308 */ /* 0x000fe20000002400 */
[----:B------:R-:W-:Y:S08]  /*1f70*/  HMMA.16816.F32.BF16 R80, R24, R102, R80 ;  /* 0x000000661850723c */ /* 0x000ff00000041850 */
[----:B------:R-:W-:Y:S01]  /*1f80*/  HMMA.16816.F32.BF16 R72, R40, R12, R72 ;  /* 0x0000000c2848723c */ /* 0x000fe20000041848 */
[----:B------:R-:W5:Y:S07]  /*1f90*/  LDSM.16.M88.4 R12, [R220+0x8c00] ;  /* 0x008c0000dc0c783b */ /* 0x000f6e0000000200 */
[-C--:B------:R-:W-:Y:S08]  /*1fa0*/  HMMA.16816.F32.BF16 R88, R4, R20.reuse, R88 ;  /* 0x000000140458723c */ /* 0x080ff00000041858 */
[----:B------:R-:W-:Y:S01]  /*1fb0*/  HMMA.16816.F32.BF16 R84, R16, R20, R84 ;  /* 0x000000141054723c */ /* 0x000fe20000041854 */
[----:B------:R-:W-:Y:S01]  /*1fc0*/  LOP3.LUT R20, R51, 0x1f0, RZ, 0xc0, !PT ;  /* 0x000001f033147812 */ /* 0x000fe200078ec0ff */
[----:B------:R-:W-:-:S03]  /*1fd0*/  IMAD.SHL.U32 R21, R235, 0x2, RZ ;  /* 0x00000002eb157824 */ /* 0x000fc600078e00ff */
[----:B------:R-:W-:-:S03]  /*1fe0*/  IADD3 R20, PT, PT, R20, 0x1, R227 ;  /* 0x0000000114147810 */ /* 0x000fc60007ffe0e3 */
[C---:B---3--:R-:W-:Y:S01]  /*1ff0*/  HMMA.16816.F32.BF16 R68, R24.reuse, R32, R68 ;  /* 0x000000201844723c */ /* 0x048fe20000041844 */
[----:B------:R-:W-:Y:S02]  /*2000*/  IADD3 R150, PT, PT, R20, -R2, R150 ;  /* 0x8000000214967210 */ /* 0x000fe40007ffe096 */
[----:B------:R-:W-:Y:S01]  /*2010*/  LOP3.LUT R20, R21, 0x6, RZ, 0xc0, !PT ;  /* 0x0000000615147812 */ /* 0x000fe200078ec0ff */
[----:B------:R-:W-:Y:S01]  /*2020*/  FMUL.FTZ R88, R88, UR7 ;  /* 0x0000000758587c20 */ /* 0x000fe20008410000 */
[--C-:B------:R-:W-:Y:S01]  /*2030*/  IADD3 R164, PT, PT, R150, UR24, R49.reuse ;  /* 0x0000001896a47c10 */ /* 0x100fe2000fffe031 */
[----:B------:R-:W-:Y:S01]  /*2040*/  FMUL.FTZ R90, R90, UR7 ;  /* 0x000000075a5a7c20 */ /* 0x000fe20008410000 */
[----:B------:R-:W-:Y:S01]  /*2050*/  LOP3.LUT R2, R50, 0x120, R148, 0xf8, !PT ;  /* 0x0000012032027812 */ /* 0x000fe200078ef894 */
[-C--:B------:R-:W-:Y:S01]  /*2060*/  HMMA.16816.F32.BF16 R64, R24, R34.reuse, R64 ;  /* 0x000000221840723c */ /* 0x080fe20000041840 */
[C---:B------:R-:W-:Y:S01]  /*2070*/  VIMNMX R229, PT, PT, R164.reuse, R49, PT ;  /* 0x00000031a4e57248 */ /* 0x040fe20003fe0100 */
[----:B------:R3:W-:Y:S01]  /*2080*/  MUFU.TANH R99, R88 ;  /* 0x0000005800637308 */ /* 0x0007e20000002400 */
[----:B------:R-:W-:Y:S01]  /*2090*/  FMUL.FTZ R85, R85, UR7 ;  /* 0x0000000755557c20 */ /* 0x000fe20008410000 */
[--C-:B------:R-:W-:Y:S01]  /*20a0*/  VIADDMNMX R228, R164, 0x8, R49.reuse, PT ;  /* 0x00000008a4e47846 */ /* 0x100fe20003800131 */
[----:B------:R-:W-:Y:S01]  /*20b0*/  FMUL.FTZ R86, R86, UR7 ;  /* 0x0000000756567c20 */ /* 0x000fe20008410000 */
[--C-:B------:R-:W-:Y:S01]  /*20c0*/  VIADDMNMX R169, R164, 0x40, R49.reuse, PT ;  /* 0x00000040a4a97846 */ /* 0x100fe20003800131 */
[----:B------:R-:W-:Y:S01]  /*20d0*/  FMUL.FTZ R84, R84, UR7 ;  /* 0x0000000754547c20 */ /* 0x000fe20008410000 */
[----:B------:R-:W-:Y:S01]  /*20e0*/  HMMA.16816.F32.BF16 R60, R8, R34, R60 ;  /* 0x00000022083c723c */ /* 0x000fe2000004183c */
[----:B------:R-:W-:Y:S01]  /*20f0*/  IMAD R34, R48, 0x40, R20 ;  /* 0x0000004030227824 */ /* 0x000fe200078e0214 */
[----:B------:R-:W-:Y:S01]  /*2100*/  VIADDMNMX R164, R164, 0x48, R49, PT ;  /* 0x00000048a4a47846 */ /* 0x000fe20003800131 */
[----:B------:R-:W4:Y:S02]  /*2110*/  MUFU.TANH R85, R85 ;  /* 0x0000005500557308 */ /* 0x000f240000002400 */
[----:B------:R-:W-:-:S03]  /*2120*/  VIADD R35, R34, 0x31 ;  /* 0x0000003122237836 */ /* 0x000fc60000000000 */
[----:B------:R-:W-:Y:S03]  /*2130*/  HMMA.16816.F32.BF16 R76, R4, R22, R76 ;  /* 0x00000016044c723c */ /* 0x000fe6000004184c */
[----:B------:R-:W-:Y:S01]  /*2140*/  MUFU.TANH R90, R90 ;  /* 0x0000005a005a7308 */ /* 0x000fe20000002400 */
[----:B---3--:R-:W-:Y:S01]  /*2150*/  FMUL.FTZ R88, R89, UR7 ;  /* 0x0000000759587c20 */ /* 0x008fe20008410000 */
[----:B------:R-:W-:-:S03]  /*2160*/  FMUL.FTZ R89, R91, UR7 ;  /* 0x000000075b597c20 */ /* 0x000fc60008410000 */
[----:B------:R-:W-:Y:S01]  /*2170*/  HMMA.16816.F32.BF16 R80, R16, R22, R80 ;  /* 0x000000161050723c */ /* 0x000fe20000041850 */
[----:B------:R-:W3:Y:S01]  /*2180*/  LDSM.16.M88.4 R20, [R217+0x8c00] ;  /* 0x008c0000d914783b */ /* 0x000ee20000000200 */
[----:B------:R-:W-:-:S04]  /*2190*/  DEPBAR.LE SB0, 0x0 ;  /* 0x000080000000791a */ /* 0x000fc80000000000 */
[----:B------:R2:W4:Y:S02]  /*21a0*/  MUFU.TANH R91, R86 ;  /* 0x00000056005b7308 */ /* 0x0005240000002400 */
[C---:B------:R-:W-:Y:S03]  /*21b0*/  HMMA.16816.F32.BF16 R56, R40.reuse, R28, R56 ;  /* 0x0000001c2838723c */ /* 0x040fe60000041838 */
[----:B------:R-:W-:Y:S01]  /*21c0*/  FMUL.FTZ R76, R76, UR7 ;  /* 0x000000074c4c7c20 */ /* 0x000fe20008410000 */
[----:B------:R-:W-:Y:S01]  /*21d0*/  FMUL.FTZ R77, R77, UR7 ;  /* 0x000000074d4d7c20 */ /* 0x000fe20008410000 */
[----:B------:R-:W-:Y:S01]  /*21e0*/  FMUL.FTZ R78, R78, UR7 ;  /* 0x000000074e4e7c20 */ /* 0x000fe20008410000 */
[----:B------:R-:W-:Y:S01]  /*21f0*/  MUFU.TANH R84, R84 ;  /* 0x0000005400547308 */ /* 0x000fe20000002400 */
[----:B------:R-:W-:Y:S01]  /*2200*/  FMUL.FTZ R79, R79, UR7 ;  /* 0x000000074f4f7c20 */ /* 0x000fe20008410000 */
[----:B------:R-:W-:Y:S03]  /*2210*/  HMMA.16816.F32.BF16 R120, R40, R30, R120 ;  /* 0x0000001e2878723c */ /* 0x000fe60000041878 */
[----:B------:R-:W-:Y:S01]  /*2220*/  FMUL.FTZ R31, R80, UR7 ;  /* 0x00000007501f7c20 */ /* 0x000fe20008410000 */
[----:B------:R-:W-:Y:S01]  /*2230*/  FMUL.FTZ R40, R83, UR7 ;  /* 0x0000000753287c20 */ /* 0x000fe20008410000 */
[----:B------:R-:W-:Y:S01]  /*2240*/  FMUL.FTZ R30, R81, UR7 ;  /* 0x00000007511e7c20 */ /* 0x000fe20008410000 */
[----:B------:R-:W-:Y:S02]  /*2250*/  MUFU.TANH R88, R88 ;  /* 0x0000005800587308 */ /* 0x000fe40000002400 */
[----:B-1----:R-:W-:Y:S01]  /*2260*/  HMMA.16816.F32.BF16 R68, R16, R36, R68 ;  /* 0x000000241044723c */ /* 0x002fe20000041844 */
[----:B--2---:R-:W-:-:S05]  /*2270*/  FMUL.FTZ R86, R87, UR7 ;  /* 0x0000000757567c20 */ /* 0x004fca0008410000 */
[----:B------:R-:W-:Y:S02]  /*2280*/  MUFU.TANH R31, R31 ;  /* 0x0000001f001f7308 */ /* 0x000fe40000002400 */
[C---:B-----5:R-:W-:Y:S06]  /*2290*/  HMMA.16816.F32.BF16 R52, R24.reuse, R12, R52 ;  /* 0x0000000c1834723c */ /* 0x060fec0000041834 */
[----:B------:R-:W-:Y:S02]  /*22a0*/  MUFU.TANH R40, R40 ;  /* 0x0000002800287308 */ /* 0x000fe40000002400 */
[----:B------:R-:W-:Y:S01]  /*22b0*/  HMMA.16816.F32.BF16 R44, R24, R14, R44 ;  /* 0x0000000e182c723c */ /* 0x000fe2000004182c */
[----:B------:R-:W-:-:S02]  /*22c0*/  VIADD R25, R34, 0x1 ;  /* 0x0000000122197836 */ /* 0x000fc40000000000 */
[----:B------:R-:W-:Y:S01]  /*22d0*/  FMUL.FTZ R24, R68, UR7 ;  /* 0x0000000744187c20 */ /* 0x000fe20008410000 */
[----:B------:R-:W-:Y:S01]  /*22e0*/  FMUL.FTZ R70, R70, UR7 ;  /* 0x0000000746467c20 */ /* 0x000fe20008410000 */
[----:B------:R-:W-:Y:S01]  /*22f0*/  FMUL.FTZ R71, R71, UR7 ;  /* 0x0000000747477c20 */ /* 0x000fe20008410000 */
[C---:B------:R-:W-:Y:S01]  /*2300*/  ISETP.GE.AND P2, PT, R25.reuse, R229, PT ;  /* 0x000000e51900720c */ /* 0x040fe20003f46270 */
[----:B------:R-:W-:Y:S01]  /*2310*/  MUFU.TANH R86, R86 ;  /* 0x0000005600567308 */ /* 0x000fe20000002400 */
[C---:B------:R-:W-:Y:S01]  /*2320*/  HMMA.16816.F32.BF16 R56, R8.reuse, R12, R56 ;  /* 0x0000000c0838723c */ /* 0x040fe20000041838 */
[----:B------:R-:W-:Y:S01]  /*2330*/  VIADD R12, R34, 0x8 ;  /* 0x00000008220c7836 */ /* 0x000fe20000000000 */
[C---:B------:R-:W-:Y:S02]  /*2340*/  ISETP.GE.AND P1, PT, R25.reuse, R228, PT ;  /* 0x000000e41900720c */ /* 0x040fe40003f26270 */
[C---:B------:R-:W-:Y:S02]  /*2350*/  ISETP.GE.AND P6, PT, R25.reuse, R169, PT ;  /* 0x000000a91900720c */ /* 0x040fe40003fc6270 */
[----:B------:R-:W-:Y:S01]  /*2360*/  ISETP.GE.AND P3, PT, R25, R164, PT ;  /* 0x000000a41900720c */ /* 0x000fe20003f66270 */
[----:B------:R-:W-:Y:S01]  /*2370*/  MUFU.TANH R24, R24 ;  /* 0x0000001800187308 */ /* 0x000fe20000002400 */
[----:B------:R-:W-:Y:S01]  /*2380*/  HMMA.16816.F32.BF16 R72, R8, R32, R72 ;  /* 0x000000200848723c */ /* 0x000fe20000041848 */
[----:B------:R-:W-:Y:S01]  /*2390*/  FMUL.FTZ R33, R82, UR7 ;  /* 0x0000000752217c20 */ /* 0x000fe20008410000 */
[----:B------:R-:W-:Y:S01]  /*23a0*/  ISETP.GE.AND P0, PT, R12, R229, PT ;  /* 0x000000e50c00720c */ /* 0x000fe20003f06270 */
[----:B------:R-:W-:Y:S01]  /*23b0*/  VIADD R25, R34, 0x19 ;  /* 0x0000001922197836 */ /* 0x000fe20000000000 */
[----:B------:R-:W-:-:S02]  /*23c0*/  FSEL R106, R106, -INF , !P2 ;  /* 0xff8000006a6a7808 */ /* 0x000fc40005000000 */
[----:B------:R-:W-:Y:S01]  /*23d0*/  ISETP.GE.AND P4, PT, R12, R228, PT ;  /* 0x000000e40c00720c */ /* 0x000fe20003f86270 */
[----:B------:R-:W1:Y:S01]  /*23e0*/  MUFU.TANH R33, R33 ;  /* 0x0000002100217308 */ /* 0x000e620000002400 */
[----:B------:R-:W-:Y:S01]  /*23f0*/  HMMA.16816.F32.BF16 R120, R8, R14, R120 ;  /* 0x0000000e0878723c */ /* 0x000fe20000041878 */
[----:B------:R-:W-:Y:S01]  /*2400*/  VIADD R9, R34, 0x9 ;  /* 0x0000000922097836 */ /* 0x000fe20000000000 */
[----:B------:R-:W-:Y:S01]  /*2410*/  FSEL R10, R108, -INF , !P1 ;  /* 0xff8000006c0a7808 */ /* 0x000fe20004800000 */
[----:B------:R-:W-:Y:S01]  /*2420*/  VIADD R8, R34, 0x10 ;  /* 0x0000001022087836 */ /* 0x000fe20000000000 */
[C---:B------:R-:W-:Y:S01]  /*2430*/  ISETP.GE.AND P5, PT, R12.reuse, R169, PT ;  /* 0x000000a90c00720c */ /* 0x040fe20003fa6270 */
[----:B------:R-:W-:Y:S01]  /*2440*/  FMUL.FTZ R14, R69, UR7 ;  /* 0x00000007450e7c20 */ /* 0x000fe20008410000 */
[----:B------:R-:W-:Y:S01]  /*2450*/  ISETP.GE.AND P2, PT, R12, R164, PT ;  /* 0x000000a40c00720c */ /* 0x000fe20003f46270 */
[----:B------:R-:W-:Y:S01]  /*2460*/  VIADD R15, R34, 0x18 ;  /* 0x00000018220f7836 */ /* 0x000fe20000000000 */
[----:B------:R-:W-:Y:S01]  /*2470*/  HMMA.16816.F32.BF16 R64, R16, R38, R64 ;  /* 0x000000261040723c */ /* 0x000fe20000041840 */
[----:B------:R-:W-:Y:S01]  /*2480*/  ISETP.GE.AND P1, PT, R9, R229, PT ;  /* 0x000000e50900720c */ /* 0x000fe20003f26270 */
[----:B------:R-:W-:Y:S01]  /*2490*/  MUFU.TANH R214, R70 ;  /* 0x0000004600d67308 */ /* 0x000fe20000002400 */
[----:B------:R-:W-:-:S02]  /*24a0*/  FSEL R110, R110, -INF , !P6 ;  /* 0xff8000006e6e7808 */ /* 0x000fc40007000000 */
[----:B------:R-:W-:Y:S02]  /*24b0*/  FSEL R111, R111, -INF , !P3 ;  /* 0xff8000006f6f7808 */ /* 0x000fe40005800000 */
[----:B------:R-:W-:Y:S01]  /*24c0*/  FSEL R11, R92, -INF , !P0 ;  /* 0xff8000005c0b7808 */ /* 0x000fe20004000000 */
[C---:B---3--:R-:W-:Y:S01]  /*24d0*/  HMMA.16816.F32.BF16 R52, R16.reuse, R20, R52 ;  /* 0x000000141034723c */ /* 0x048fe20000041834 */
[C---:B------:R-:W-:Y:S01]  /*24e0*/  ISETP.GE.AND P6, PT, R9.reuse, R228, PT ;  /* 0x000000e40900720c */ /* 0x040fe20003fc6270 */
[----:B------:R-:W2:Y:S01]  /*24f0*/  MUFU.TANH R14, R14 ;  /* 0x0000000e000e7308 */ /* 0x000ea20000002400 */
[C---:B------:R-:W-:Y:S02]  /*2500*/  ISETP.GE.AND P3, PT, R9.reuse, R169, PT ;  /* 0x000000a90900720c */ /* 0x040fe40003f66270 */
[----:B------:R-:W-:Y:S02]  /*2510*/  ISETP.GE.AND P0, PT, R9, R164, PT ;  /* 0x000000a40900720c */ /* 0x000fe40003f06270 */
[----:B------:R-:W-:Y:S01]  /*2520*/  FSEL R9, R100, -INF , !P4 ;  /* 0xff80000064097808 */ /* 0x000fe20006000000 */
[----:B------:R-:W-:Y:S01]  /*2530*/  HMMA.16816.F32.BF16 R44, R16, R22, R44 ;  /* 0x00000016102c723c */ /* 0x000fe2000004182c */
[----:B------:R-:W-:Y:S01]  /*2540*/  FSEL R96, R96, -INF , !P5 ;  /* 0xff80000060607808 */ /* 0x000fe20006800000 */
[----:B------:R-:W-:Y:S01]  /*2550*/  MUFU.TANH R213, R71 ;  /* 0x0000004700d57308 */ /* 0x000fe20000002400 */
[----:B------:R-:W-:Y:S01]  /*2560*/  FSEL R97, R97, -INF , !P2 ;  /* 0xff80000061617808 */ /* 0x000fe20005000000 */
[----:B------:R-:W-:Y:S01]  /*2570*/  FMUL.FTZ R64, R64, UR7 ;  /* 0x0000000740407c20 */ /* 0x000fe20008410000 */
[----:B------:R-:W-:Y:S01]  /*2580*/  FSEL R12, R93, -INF , !P1 ;  /* 0xff8000005d0c7808 */ /* 0x000fe20004800000 */
[----:B------:R-:W-:Y:S01]  /*2590*/  FMUL.FTZ R65, R65, UR7 ;  /* 0x0000000741417c20 */ /* 0x000fe20008410000 */
[C---:B------:R-:W-:Y:S01]  /*25a0*/  ISETP.GE.AND P4, PT, R8.reuse, R229, PT ;  /* 0x000000e50800720c */ /* 0x040fe20003f86270 */
[C---:B------:R-:W-:Y:S01]  /*25b0*/  HMMA.16816.F32.BF16 R60, R4.reuse, R38, R60 ;  /* 0x00000026043c723c */ /* 0x040fe2000004183c */
[----:B------:R-:W-:Y:S01]  /*25c0*/  ISETP.GE.AND P5, PT, R8, R228, PT ;  /* 0x000000e40800720c */ /* 0x000fe20003fa6270 */
[----:B------:R-:W-:Y:S01]  /*25d0*/  VIADD R38, R34, 0x20 ;  /* 0x0000002022267836 */ /* 0x000fe20000000000 */
[C---:B------:R-:W-:Y:S01]  /*25e0*/  ISETP.GE.AND P2, PT, R8.reuse, R169, PT ;  /* 0x000000a90800720c */ /* 0x040fe20003f46270 */
[----:B------:R-:W3:Y:S01]  /*25f0*/  MUFU.TANH R230, R64 ;  /* 0x0000004000e67308 */ /* 0x000ee20000002400 */
[----:B------:R-:W-:Y:S01]  /*2600*/  ISETP.GE.AND P1, PT, R8, R164, PT ;  /* 0x000000a40800720c */ /* 0x000fe20003f26270 */
[----:B------:R-:W-:Y:S01]  /*2610*/  VIADD R8, R34, 0x11 ;  /* 0x0000001122087836 */ /* 0x000fe20000000000 */
[----:B----4-:R-:W-:Y:S01]  /*2620*/  FSEL R98, R98, -INF , !P0 ;  /* 0xff80000062627808 */ /* 0x010fe20004000000 */
[----:B------:R-:W-:Y:S01]  /*2630*/  HMMA.16816.F32.BF16 R56, R4, R20, R56 ;  /* 0x000000140438723c */ /* 0x000fe20000041838 */
[----:B------:R-:W-:-:S02]  /*2640*/  VIADD R21, R34, 0x21 ;  /* 0x0000002122157836 */ /* 0x000fc40000000000 */
[----:B------:R-:W-:Y:S01]  /*2650*/  FMUL.FTZ R52, R52, UR7 ;  /* 0x0000000734347c20 */ /* 0x000fe20008410000 */
[-C--:B------:R-:W-:Y:S01]  /*2660*/  ISETP.GE.AND P0, PT, R8, R169.reuse, PT ;  /* 0x000000a90800720c */ /* 0x080fe20003f06270 */
[----:B------:R-:W4:Y:S01]  /*2670*/  MUFU.TANH R215, R65 ;  /* 0x0000004100d77308 */ /* 0x000f220000002400 */
[C---:B------:R-:W-:Y:S02]  /*2680*/  VIADD R20, R34.reuse, 0x28 ;  /* 0x0000002822147836 */ /* 0x040fe40000000000 */
[----:B------:R-:W-:Y:S01]  /*2690*/  FMUL.FTZ R53, R53, UR7 ;  /* 0x0000000735357c20 */ /* 0x000fe20008410000 */
[----:B------:R-:W-:Y:S01]  /*26a0*/  FSEL R32, R85, -INF , !P0 ;  /* 0xff80000055207808 */ /* 0x000fe20004000000 */
[C---:B------:R-:W-:Y:S01]  /*26b0*/  HMMA.16816.F32.BF16 R72, R4.reuse, R36, R72 ;  /* 0x000000240448723c */ /* 0x040fe20000041848 */
[-C--:B------:R-:W-:Y:S01]  /*26c0*/  ISETP.GE.AND P0, PT, R15, R164.reuse, PT ;  /* 0x000000a40f00720c */ /* 0x080fe20003f06270 */
[----:B------:R-:W-:Y:S01]  /*26d0*/  VIADD R37, R34, 0x29 ;  /* 0x0000002922257836 */ /* 0x000fe20000000000 */
[----:B------:R-:W-:Y:S01]  /*26e0*/  FSEL R28, R91, -INF , !P1 ;  /* 0xff8000005b1c7808 */ /* 0x000fe20004800000 */
[----:B------:R-:W5:Y:S01]  /*26f0*/  MUFU.TANH R202, R52 ;  /* 0x0000003400ca7308 */ /* 0x000f620000002400 */
[----:B-1----:R-:W-:Y:S01]  /*2700*/  FSEL R27, R33, -INF , !P0 ;  /* 0xff800000211b7808 */ /* 0x002fe20004000000 */
[----:B------:R-:W-:Y:S01]  /*2710*/  FMUL.FTZ R66, R66, UR7 ;  /* 0x0000000742427c20 */ /* 0x000fe20008410000 */
[-C--:B------:R-:W-:Y:S01]  /*2720*/  ISETP.GE.AND P0, PT, R38, R169.reuse, PT ;  /* 0x000000a92600720c */ /* 0x080fe20003f06270 */
[----:B------:R-:W-:Y:S01]  /*2730*/  FMUL.FTZ R44, R44, UR7 ;  /* 0x000000072c2c7c20 */ /* 0x000fe20008410000 */
[-C--:B------:R-:W-:Y:S01]  /*2740*/  ISETP.GE.AND P1, PT, R15, R169.reuse, PT ;  /* 0x000000a90f00720c */ /* 0x080fe20003f26270 */
[----:B------:R-:W-:Y:S01]  /*2750*/  VIADD R36, R34, 0x30 ;  /* 0x0000003022247836 */ /* 0x000fe20000000000 */
[----:B------:R-:W-:Y:S01]  /*2760*/  FSEL R17, R24, -INF , !P0 ;  /* 0xff80000018117808 */ /* 0x000fe20004000000 */
[----:B------:R-:W1:Y:S01]  /*2770*/  MUFU.TANH R201, R53 ;  /* 0x0000003500c97308 */ /* 0x000e620000002400 */
[-C--:B------:R-:W-:Y:S01]  /*2780*/  ISETP.GE.AND P0, PT, R21, R169.reuse, PT ;  /* 0x000000a91500720c */ /* 0x080fe20003f06270 */
[----:B------:R-:W-:Y:S01]  /*2790*/  FMUL.FTZ R67, R67, UR7 ;  /* 0x0000000743437c20 */ /* 0x000fe20008410000 */
[----:B------:R-:W-:Y:S01]  /*27a0*/  FSEL R31, R31, -INF , !P1 ;  /* 0xff8000001f1f7808 */ /* 0x000fe20004800000 */
[----:B------:R-:W-:Y:S01]  /*27b0*/  FMUL.FTZ R54, R54, UR7 ;  /* 0x0000000736367c20 */ /* 0x000fe20008410000 */
[----:B--2---:R-:W-:Y:S01]  /*27c0*/  FSEL R16, R14, -INF , !P0 ;  /* 0xff8000000e107808 */ /* 0x004fe20004000000 */
[----:B------:R-:W-:Y:S01]  /*27d0*/  FMUL.FTZ R55, R55, UR7 ;  /* 0x0000000737377c20 */ /* 0x000fe20008410000 */
[-C--:B------:R-:W-:Y:S01]  /*27e0*/  ISETP.GE.AND P0, PT, R20, R169.reuse, PT ;  /* 0x000000a91400720c */ /* 0x080fe20003f06270 */
[----:B------:R-:W2:Y:S01]  /*27f0*/  MUFU.TANH R212, R66 ;  /* 0x0000004200d47308 */ /* 0x000ea20000002400 */
[-C--:B------:R-:W-:Y:S01]  /*2800*/  ISETP.GE.AND P1, PT, R25, R164.reuse, PT ;  /* 0x000000a41900720c */ /* 0x080fe20003f26270 */
[----:B------:R-:W-:Y:S01]  /*2810*/  FMUL.FTZ R72, R72, UR7 ;  /* 0x0000000748487c20 */ /* 0x000fe20008410000 */
[----:B---3--:R-:W-:Y:S01]  /*2820*/  FSEL R230, R230, -INF , !P0 ;  /* 0xff800000e6e67808 */ /* 0x008fe20004000000 */
[----:B------:R-:W-:Y:S01]  /*2830*/  FMUL.FTZ R73, R73, UR7 ;  /* 0x0000000749497c20 */ /* 0x000fe20008410000 */
[-C--:B------:R-:W-:Y:S01]  /*2840*/  ISETP.GE.AND P0, PT, R37, R169.reuse, PT ;  /* 0x000000a92500720c */ /* 0x080fe20003f06270 */
[----:B------:R-:W-:Y:S01]  /*2850*/  FMUL.FTZ R74, R74, UR7 ;  /* 0x000000074a4a7c20 */ /* 0x000fe20008410000 */
[----:B------:R-:W-:Y:S01]  /*2860*/  FSEL R26, R40, -INF , !P1 ;  /* 0xff800000281a7808 */ /* 0x000fe20004800000 */
[----:B------:R-:W3:Y:S01]  /*2870*/  MUFU.TANH R199, R44 ;  /* 0x0000002c00c77308 */ /* 0x000ee20000002400 */
[----:B----4-:R-:W-:Y:S01]  /*2880*/  FSEL R215, R215, -INF , !P0 ;  /* 0xff800000d7d77808 */ /* 0x010fe20004000000 */
[----:B------:R-:W-:Y:S01]  /*2890*/  FMUL.FTZ R75, R75, UR7 ;  /* 0x000000074b4b7c20 */ /* 0x000fe20008410000 */
[----:B------:R-:W-:Y:S01]  /*28a0*/  ISETP.GE.AND P1, PT, R38, R164, PT ;  /* 0x000000a42600720c */ /* 0x000fe20003f26270 */
[----:B------:R-:W-:Y:S01]  /*28b0*/  FMUL.FTZ R60, R60, UR7 ;  /* 0x000000073c3c7c20 */ /* 0x000fe20008410000 */
[----:B------:R-:W-:Y:S01]  /*28c0*/  ISETP.GE.AND P0, PT, R36, R169, PT ;  /* 0x000000a92400720c */ /* 0x000fe20003f06270 */
[----:B------:R-:W-:Y:S01]  /*28d0*/  FMUL.FTZ R45, R45, UR7 ;  /* 0x000000072d2d7c20 */ /* 0x000fe20008410000 */
[----:B------:R-:W-:Y:S01]  /*28e0*/  FSEL R13, R94, -INF , !P6 ;  /* 0xff8000005e0d7808 */ /* 0x000fe20007000000 */
[----:B------:R-:W4:Y:S01]  /*28f0*/  MUFU.TANH R211, R67 ;  /* 0x0000004300d37308 */ /* 0x000f220000002400 */
[----:B------:R-:W-:Y:S01]  /*2900*/  FSEL R95, R95, -INF , !P3 ;  /* 0xff8000005f5f7808 */ /* 0x000fe20005800000 */
[----:B------:R-:W-:Y:S01]  /*2910*/  FMUL.FTZ R46, R46, UR7 ;  /* 0x000000072e2e7c20 */ /* 0x000fe20008410000 */
[----:B------:R-:W-:Y:S01]  /*2920*/  FSEL R19, R99, -INF , !P4 ;  /* 0xff80000063137808 */ /* 0x000fe20006000000 */
[----:B------:R-:W-:Y:S01]  /*2930*/  HMMA.16816.F32.BF16 R120, R4, R22, R120 ;  /* 0x000000160478723c */ /* 0x000fe20000041878 */
[C---:B------:R-:W-:Y:S01]  /*2940*/  ISETP.GE.AND P6, PT, R8.reuse, R229, PT ;  /* 0x000000e50800720c */ /* 0x040fe20003fc6270 */
[----:B------:R-:W-:Y:S01]  /*2950*/  FMUL.FTZ R47, R47, UR7 ;  /* 0x000000072f2f7c20 */ /* 0x000fe20008410000 */
[C---:B------:R-:W-:Y:S01]  /*2960*/  ISETP.GE.AND P3, PT, R8.reuse, R228, PT ;  /* 0x000000e40800720c */ /* 0x040fe20003f66270 */
[----:B------:R-:W4:Y:S01]  /*2970*/  MUFU.TANH R197, R54 ;  /* 0x0000003600c57308 */ /* 0x000f220000002400 */
[----:B------:R-:W-:Y:S01]  /*2980*/  ISETP.GE.AND P4, PT, R8, R164, PT ;  /* 0x000000a40800720c */ /* 0x000fe20003f86270 */
[----:B------:R-:W-:Y:S01]  /*2990*/  VIADD R4, R34, 0x39 ;  /* 0x0000003922047836 */ /* 0x000fe20000000000 */
[----:B------:R-:W-:-:S02]  /*29a0*/  FSEL R18, R90, -INF , !P5 ;  /* 0xff8000005a127808 */ /* 0x000fc40006800000 */
[----:B------:R-:W-:Y:S02]  /*29b0*/  FSEL R8, R84, -INF , !P2 ;  /* 0xff80000054087808 */ /* 0x000fe40005000000 */
[C---:B------:R-:W-:Y:S01]  /*29c0*/  ISETP.GE.AND P5, PT, R15.reuse, R229, PT ;  /* 0x000000e50f00720c */ /* 0x040fe20003fa6270 */
[----:B------:R-:W4:Y:S01]  /*29d0*/  MUFU.TANH R195, R55 ;  /* 0x0000003700c37308 */ /* 0x000f220000002400 */
[----:B------:R-:W-:Y:S01]  /*29e0*/  ISETP.GE.AND P2, PT, R15, R228, PT ;  /* 0x000000e40f00720c */ /* 0x000fe20003f46270 */
[----:B------:R-:W-:Y:S01]  /*29f0*/  VIADD R15, R34, 0x38 ;  /* 0x00000038220f7836 */ /* 0x000fe20000000000 */
[----:B------:R-:W-:Y:S02]  /*2a00*/  FSEL R214, R214, -INF , !P1 ;  /* 0xff800000d6d67808 */ /* 0x000fe40004800000 */
[----:B-----5:R-:W-:Y:S02]  /*2a10*/  FSEL R202, R202, -INF , !P0 ;  /* 0xff800000caca7808 */ /* 0x020fe40004000000 */
[----:B------:R-:W-:Y:S01]  /*2a20*/  ISETP.GE.AND P1, PT, R21, R164, PT ;  /* 0x000000a41500720c */ /* 0x000fe20003f26270 */
[----:B------:R-:W5:Y:S01]  /*2a30*/  MUFU.TANH R30, R30 ;  /* 0x0000001e001e7308 */ /* 0x000f620000002400 */
[----:B------:R-:W-:-:S02]  /*2a40*/  ISETP.GE.AND P0, PT, R35, R169, PT ;  /* 0x000000a92300720c */ /* 0x000fc40003f06270 */
[----:B------:R-:W-:Y:S02]  /*2a50*/  FSEL R213, R213, -INF , !P1 ;  /* 0xff800000d5d57808 */ /* 0x000fe40004800000 */
[----:B-1----:R-:W-:Y:S02]  /*2a60*/  FSEL R201, R201, -INF , !P0 ;  /* 0xff800000c9c97808 */ /* 0x002fe40004000000 */
[----:B------:R-:W-:Y:S01]  /*2a70*/  ISETP.GE.AND P1, PT, R20, R164, PT ;  /* 0x000000a41400720c */ /* 0x000fe20003f26270 */
[----:B------:R-:W1:Y:S01]  /*2a80*/  MUFU.TANH R89, R89 ;  /* 0x0000005900597308 */ /* 0x000e620000002400 */
[----:B------:R-:W-:Y:S02]  /*2a90*/  ISETP.GE.AND P0, PT, R15, R169, PT ;  /* 0x000000a90f00720c */ /* 0x000fe40003f06270 */
[----:B--2---:R-:W-:Y:S02]  /*2aa0*/  FSEL R212, R212, -INF , !P1 ;  /* 0xff800000d4d47808 */ /* 0x004fe40004800000 */
[----:B---3--:R-:W-:-:S02]  /*2ab0*/  FSEL R199, R199, -INF , !P0 ;  /* 0xff800000c7c77808 */ /* 0x008fc40004000000 */
[-C--:B------:R-:W-:Y:S01]  /*2ac0*/  ISETP.GE.AND P1, PT, R37, R164.reuse, PT ;  /* 0x000000a42500720c */ /* 0x080fe20003f26270 */
[----:B------:R-:W2:Y:S01]  /*2ad0*/  MUFU.TANH R76, R76 ;  /* 0x0000004c004c7308 */ /* 0x000ea20000002400 */
[-C--:B------:R-:W-:Y:S02]  /*2ae0*/  ISETP.GE.AND P0, PT, R34, R164.reuse, PT ;  /* 0x000000a42200720c */ /* 0x080fe40003f06270 */
[----:B----4-:R-:W-:Y:S02]  /*2af0*/  FSEL R211, R211, -INF , !P1 ;  /* 0xff800000d3d37808 */ /* 0x010fe40004800000 */
[----:B------:R-:W-:Y:S02]  /*2b00*/  FSEL R109, R109, -INF , !P0 ;  /* 0xff8000006d6d7808 */ /* 0x000fe40004000000 */
[----:B------:R-:W-:Y:S01]  /*2b10*/  ISETP.GE.AND P1, PT, R36, R164, PT ;  /* 0x000000a42400720c */ /* 0x000fe20003f26270 */
[----:B------:R-:W3:Y:S01]  /*2b20*/  MUFU.TANH R77, R77 ;  /* 0x0000004d004d7308 */ /* 0x000ee20000002400 */
[----:B------:R-:W-:-:S02]  /*2b30*/  ISETP.NE.AND P0, PT, R3, 0x1, PT ;  /* 0x000000010300780c */ /* 0x000fc40003f05270 */
[----:B------:R-:W-:Y:S02]  /*2b40*/  FSEL R197, R197, -INF , !P1 ;  /* 0xff800000c5c57808 */ /* 0x000fe40004800000 */
[----:B------:R-:W-:Y:S02]  /*2b50*/  ISETP.GE.AND P1, PT, R35, R164, PT ;  /* 0x000000a42300720c */ /* 0x000fe40003f26270 */
[----:B------:R-:W-:Y:S01]  /*2b60*/  FSEL R29, R86, -INF , !P4 ;  /* 0xff800000561d7808 */ /* 0x000fe20006000000 */
[----:B------:R-:W4:Y:S01]  /*2b70*/  MUFU.TANH R78, R78 ;  /* 0x0000004e004e7308 */ /* 0x000f220000002400 */
[----:B------:R-:W-:Y:S02]  /*2b80*/  FSEL R195, R195, -INF , !P1 ;  /* 0xff800000c3c37808 */ /* 0x000fe40004800000 */
[-C--:B------:R-:W-:Y:S02]  /*2b90*/  ISETP.GE.AND P4, PT, R25, R169.reuse, PT ;  /* 0x000000a91900720c */ /* 0x080fe40003f86270 */
[----:B------:R-:W-:-:S02]  /*2ba0*/  ISETP.GE.AND P1, PT, R34, R169, PT ;  /* 0x000000a92200720c */ /* 0x000fc40003f26270 */
[----:B-----5:R-:W-:Y:S01]  /*2bb0*/  FSEL R30, R30, -INF , !P4 ;  /* 0xff8000001e1e7808 */ /* 0x020fe20006000000 */
[----:B------:R-:W1:Y:S01]  /*2bc0*/  MUFU.TANH R79, R79 ;  /* 0x0000004f004f7308 */ /* 0x000e620000002400 */
[----:B------:R-:W-:Y:S02]  /*2bd0*/  FSEL R107, R107, -INF , !P1 ;  /* 0xff8000006b6b7808 */ /* 0x000fe40004800000 */
[C---:B------:R-:W-:Y:S02]  /*2be0*/  ISETP.GE.AND P4, PT, R25.reuse, R229, PT ;  /* 0x000000e51900720c */ /* 0x040fe40003f86270 */
[----:B------:R-:W-:-:S03]  /*2bf0*/  ISETP.GE.AND P1, PT, R25, R228, PT ;  /* 0x000000e41900720c */ /* 0x000fc60003f26270 */
[----:B------:R1:W1:Y:S08]  /*2c00*/  MUFU.TANH R210, R72 ;  /* 0x0000004800d27308 */ /* 0x0002700000002400 */
[----:B------:R1:W1:Y:S08]  /*2c10*/  MUFU.TANH R209, R73 ;  /* 0x0000004900d17308 */ /* 0x0002700000002400 */
[----:B------:R1:W1:Y:S08]  /*2c20*/  MUFU.TANH R206, R74 ;  /* 0x0000004a00ce7308 */ /* 0x0002700000002400 */
[----:B------:R1:W1:Y:S08]  /*2c30*/  MUFU.TANH R205, R75 ;  /* 0x0000004b00cd7308 */ /* 0x0002700000002400 */
[----:B------:R1:W1:Y:S08]  /*2c40*/  MUFU.TANH R208, R60 ;  /* 0x0000003c00d07308 */ /* 0x0002700000002400 */
[----:B------:R1:W1:Y:S08]  /*2c50*/  MUFU.TANH R198, R45 ;  /* 0x0000002d00c67308 */ /* 0x0002700000002400 */
[----:B------:R1:W1:Y:S01]  /*2c60*/  MUFU.TANH R194, R46 ;  /* 0x0000002e00c27308 */ /* 0x0002620000002400 */
[----:B------:R-:W-:Y:S06]  /*2c70*/  BAR.SYNC.DEFER_BLOCKING 0x0 ;  /* 0x0000000000007b1d */ /* 0x000fec0000010000 */
[----:B--234-:R-:W-:Y:S05]  /*2c80*/  @!P0 BRA `(.L_x_433) ;  /* 0x0000000000508947 */ /* 0x01cfea0003800000 */
        /* <DEDUP_REMOVED lines=20> */
.L_x_433:
[----:B------:R-:W-:Y:S01]  /*2dd0*/  FMNMX3.FTZ R5, R109, R111, R97, !PT ;  /* 0x0000006f6d057276 */ /* 0x000fe20007810061 */
[----:B------:R-:W3:Y:S01]  /*2de0*/  MUFU.TANH R193, R47 ;  /* 0x0000002f00c17308 */ /* 0x000ee20000002400 */
[----:B------:R-:W-:Y:S01]  /*2df0*/  FMNMX3.FTZ R6, R107, R110, R96, !PT ;  /* 0x0000006e6b067276 */ /* 0x000fe20007810060 */
[----:B------:R-:W-:Y:S01]  /*2e00*/  FMUL.FTZ R63, R63, UR7 ;  /* 0x000000073f3f7c20 */ /* 0x000fe20008410000 */
[----:B------:R-:W-:Y:S01]  /*2e10*/  FMNMX3.FTZ R5, R5, R98, R28, !PT ;  /* 0x0000006205057276 */ /* 0x000fe2000781001c */
[----:B------:R-:W-:Y:S01]  /*2e20*/  FMUL.FTZ R56, R56, UR7 ;  /* 0x0000000738387c20 */ /* 0x000fe20008410000 */
[----:B------:R-:W-:Y:S01]  /*2e30*/  FMNMX3.FTZ R6, R6, R95, R8, !PT ;  /* 0x0000005f06067276 */ /* 0x000fe20007810008 */
[----:B------:R-:W-:Y:S01]  /*2e40*/  FMUL.FTZ R62, R62, UR7 ;  /* 0x000000073e3e7c20 */ /* 0x000fe20008410000 */
[----:B------:R-:W-:Y:S01]  /*2e50*/  FMNMX3.FTZ R5, R5, R29, R27, !PT ;  /* 0x0000001d05057276 */ /* 0x000fe2000781001b */
[----:B------:R-:W4:Y:S01]  /*2e60*/  MUFU.TANH R203, R63 ;  /* 0x0000003f00cb7308 */ /* 0x000f220000002400 */
[----:B------:R-:W-:Y:S01]  /*2e70*/  FMNMX3.FTZ R6, R6, R32, R31, !PT ;  /* 0x0000002006067276 */ /* 0x000fe2000781001f */
[----:B------:R-:W-:Y:S01]  /*2e80*/  FMUL.FTZ R61, R61, UR7 ;  /* 0x000000073d3d7c20 */ /* 0x000fe20008410000 */
[----:B------:R-:W-:Y:S01]  /*2e90*/  ISETP.GE.AND P0, PT, R15, R164, PT ;  /* 0x000000a40f00720c */ /* 0x000fe20003f06270 */
[----:B------:R-:W-:Y:S01]  /*2ea0*/  FMUL.FTZ R57, R57, UR7 ;  /* 0x0000000739397c20 */ /* 0x000fe20008410000 */
[----:B------:R-:W-:Y:S01]  /*2eb0*/  FMNMX3.FTZ R5, R5, R26, R214, !PT ;  /* 0x0000001a05057276 */ /* 0x000fe200078100d6 */
[----:B------:R-:W-:Y:S01]  /*2ec0*/  FMUL.FTZ R120, R120, UR7 ;  /* 0x0000000778787c20 */ /* 0x000fe20008410000 */
[----:B------:R-:W-:Y:S01]  /*2ed0*/  FMNMX3.FTZ R6, R6, R30, R17, !PT ;  /* 0x0000001e06067276 */ /* 0x000fe20007810011 */
[----:B------:R-:W5:Y:S01]  /*2ee0*/  MUFU.TANH R190, R56 ;  /* 0x0000003800be7308 */ /* 0x000f620000002400 */
[----:B-1----:R-:W-:Y:S01]  /*2ef0*/  FSEL R194, R194, -INF , !P0 ;  /* 0xff800000c2c27808 */ /* 0x002fe20004000000 */
[----:B------:R-:W-:Y:S01]  /*2f00*/  FMUL.FTZ R58, R58, UR7 ;  /* 0x000000073a3a7c20 */ /* 0x000fe20008410000 */
[----:B------:R-:W-:Y:S01]  /*2f10*/  ISETP.GE.AND P0, PT, R4, R169, PT ;  /* 0x000000a90400720c */ /* 0x000fe20003f06270 */
[----:B------:R-:W-:Y:S01]  /*2f20*/  FMUL.FTZ R121, R121, UR7 ;  /* 0x0000000779797c20 */ /* 0x000fe20008410000 */
[----:B------:R-:W-:Y:S01]  /*2f30*/  FMNMX3.FTZ R5, R5, R213, R212, !PT ;  /* 0x000000d505057276 */ /* 0x000fe200078100d4 */
[----:B------:R-:W-:Y:S01]  /*2f40*/  FMUL.FTZ R59, R59, UR7 ;  /* 0x000000073b3b7c20 */ /* 0x000fe20008410000 */
[----:B------:R-:W-:Y:S01]  /*2f50*/  FMNMX3.FTZ R6, R6, R16, R230, !PT ;  /* 0x0000001006067276 */ /* 0x000fe200078100e6 */
[----:B------:R-:W1:Y:S01]  /*2f60*/  MUFU.TANH R204, R62 ;  /* 0x0000003e00cc7308 */ /* 0x000e620000002400 */
[----:B------:R-:W-:Y:S01]  /*2f70*/  FSEL R198, R198, -INF , !P0 ;  /* 0xff800000c6c67808 */ /* 0x000fe20004000000 */
[----:B------:R-:W-:Y:S01]  /*2f80*/  FMUL.FTZ R122, R122, UR7 ;  /* 0x000000077a7a7c20 */ /* 0x000fe20008410000 */
[----:B------:R-:W-:Y:S01]  /*2f90*/  ISETP.GE.AND P0, PT, R4, R164, PT ;  /* 0x000000a40400720c */ /* 0x000fe20003f06270 */
[----:B------:R-:W-:Y:S01]  /*2fa0*/  FMUL.FTZ R123, R123, UR7 ;  /* 0x000000077b7b7c20 */ /* 0x000fe20008410000 */
[----:B------:R-:W-:Y:S01]  /*2fb0*/  FMNMX3.FTZ R5, R5, R211, R197, !PT ;  /* 0x000000d305057276 */ /* 0x000fe200078100c5 */
[----:B------:R-:W1:Y:S01]  /*2fc0*/  LDCU UR7, c[0x0][0x45c] ;  /* 0x00008b80ff0777ac */ /* 0x000e620008000800 */
[----:B------:R-:W-:Y:S01]  /*2fd0*/  FMNMX3.FTZ R6, R6, R215, R202, !PT ;  /* 0x000000d706067276 */ /* 0x000fe200078100ca */
[----:B------:R-:W1:Y:S01]  /*2fe0*/  MUFU.TANH R207, R61 ;  /* 0x0000003d00cf7308 */ /* 0x000e620000002400 */
[----:B---3--:R-:W-:-:S02]  /*2ff0*/  FSEL R193, R193, -INF , !P0 ;  /* 0xff800000c1c17808 */ /* 0x008fc40004000000 */
[----:B------:R-:W-:Y:S02]  /*3000*/  FMNMX3.FTZ R5, R5, R195, R194, !PT ;  /* 0x000000c305057276 */ /* 0x000fe400078100c2 */
[----:B------:R-:W-:Y:S02]  /*3010*/  FMNMX3.FTZ R6, R6, R201, R199, !PT ;  /* 0x000000c906067276 */ /* 0x000fe400078100c7 */
[----:B------:R-:W-:Y:S01]  /*3020*/  FMNMX.FTZ R5, R193, R5, !PT ;  /* 0x00000005c1057209 */ /* 0x000fe20007810000 */
[----:B------:R-:W3:Y:S01]  /*3030*/  MUFU.TANH R192, R57 ;  /* 0x0000003900c07308 */ /* 0x000ee20000002400 */
[----:B------:R-:W-:Y:S02]  /*3040*/  FMNMX.FTZ R6, R198, R6, !PT ;  /* 0x00000006c6067209 */ /* 0x000fe40007810000 */
[----:B------:R-:W-:Y:S01]  /*3050*/  ISETP.GE.AND P0, PT, R38, R229, PT ;  /* 0x000000e52600720c */ /* 0x000fe20003f06270 */
[----:B------:R-:W1:Y:S01]  /*3060*/  SHFL.BFLY PT, R7, R5, 0x2, 0x1f ;  /* 0x0c401f0005077f89 */ /* 0x000e6200000e0000 */
[----:B--2---:R-:W-:-:S02]  /*3070*/  FSEL R25, R88, -INF , !P6 ;  /* 0xff80000058197808 */ /* 0x004fc40007000000 */
[-C--:B------:R-:W-:Y:S01]  /*3080*/  ISETP.GE.AND P6, PT, R38, R228.reuse, PT ;  /* 0x000000e42600720c */ /* 0x080fe20003fc6270 */
[----:B------:R-:W2:Y:S01]  /*3090*/  SHFL.BFLY PT, R14, R6, 0x2, 0x1f ;  /* 0x0c401f00060e7f89 */ /* 0x000ea200000e0000 */
[----:B------:R-:W-:Y:S01]  /*30a0*/  FSEL R210, R210, -INF , !P0 ;  /* 0xff800000d2d27808 */ /* 0x000fe20004000000 */
[----:B------:R-:W3:Y:S01]  /*30b0*/  MUFU.TANH R191, R120 ;  /* 0x0000007800bf7308 */ /* 0x000ee20000002400 */
[----:B------:R-:W-:Y:S02]  /*30c0*/  ISETP.GE.AND P0, PT, R37, R228, PT ;  /* 0x000000e42500720c */ /* 0x000fe40003f06270 */
[----:B------:R-:W-:Y:S02]  /*30d0*/  FSEL R206, R206, -INF , !P6 ;  /* 0xff800000cece7808 */ /* 0x000fe40007000000 */
[-C--:B------:R-:W-:Y:S02]  /*30e0*/  ISETP.GE.AND P6, PT, R36, R229.reuse, PT ;  /* 0x000000e52400720c */ /* 0x080fe40003fc6270 */
[----:B----4-:R-:W-:Y:S01]  /*30f0*/  FSEL R203, R203, -INF , !P0 ;  /* 0xff800000cbcb7808 */ /* 0x010fe20004000000 */
[----:B------:R-:W4:Y:S01]  /*3100*/  MUFU.TANH R187, R58 ;  /* 0x0000003a00bb7308 */ /* 0x000f220000002400 */
[----:B------:R-:W-:-:S02]  /*3110*/  ISETP.GE.AND P0, PT, R34, R229, PT ;  /* 0x000000e52200720c */ /* 0x000fc40003f06270 */
[----:B-----5:R-:W-:Y:S02]  /*3120*/  FSEL R190, R190, -INF , !P6 ;  /* 0xff800000bebe7808 */ /* 0x020fe40007000000 */
[-C--:B------:R-:W-:Y:S02]  /*3130*/  ISETP.GE.AND P6, PT, R34, R228.reuse, PT ;  /* 0x000000e42200720c */ /* 0x080fe40003fc6270 */
[----:B------:R-:W-:Y:S01]  /*3140*/  FSEL R104, R104, -INF , !P0 ;  /* 0xff80000068687808 */ /* 0x000fe20004000000 */
[----:B------:R-:W5:Y:S01]  /*3150*/  MUFU.TANH R188, R121 ;  /* 0x0000007900bc7308 */ /* 0x000f620000002400 */
[----:B------:R-:W-:Y:S02]  /*3160*/  FSEL R105, R105, -INF , !P6 ;  /* 0xff80000069697808 */ /* 0x000fe40007000000 */
[C---:B------:R-:W-:Y:S02]  /*3170*/  ISETP.GE.AND P0, PT, R4.reuse, R229, PT ;  /* 0x000000e50400720c */ /* 0x040fe40003f06270 */
[----:B------:R-:W-:-:S02]  /*3180*/  ISETP.GE.AND P6, PT, R4, R228, PT ;  /* 0x000000e40400720c */ /* 0x000fc40003fc6270 */
[----:B------:R-:W-:Y:S01]  /*3190*/  FMNMX3.FTZ R4, R104, R106, R11, !PT ;  /* 0x0000006a68047276 */ /* 0x000fe2000781000b */
[----:B------:R-:W5:Y:S01]  /*31a0*/  MUFU.TANH R186, R59 ;  /* 0x0000003b00ba7308 */ /* 0x000f620000002400 */
[----:B-1----:R-:W-:Y:S02]  /*31b0*/  FMNMX.FTZ R7, R5, R7, !PT ;  /* 0x0000000705077209 */ /* 0x002fe40007810000 */
[----:B--2---:R-:W-:Y:S02]  /*31c0*/  FMNMX.FTZ R14, R6, R14, !PT ;  /* 0x0000000e060e7209 */ /* 0x004fe40007810000 */
[----:B------:R-:W-:Y:S01]  /*31d0*/  FMNMX3.FTZ R5, R105, R10, R9, !PT ;  /* 0x0000000a69057276 */ /* 0x000fe20007810009 */
[----:B------:R-:W-:Y:S01]  /*31e0*/  SHFL.BFLY PT, R165, R7, 0x1, 0x1f ;  /* 0x0c201f0007a57f89 */ /* 0x000fe200000e0000 */
[----:B------:R-:W-:Y:S01]  /*31f0*/  FSEL R24, R76, -INF , !P5 ;  /* 0xff8000004c187808 */ /* 0x000fe20006800000 */
[----:B------:R-:W1:Y:S01]  /*3200*/  MUFU.TANH R184, R122 ;  /* 0x0000007a00b87308 */ /* 0x000e620000002400 */
[----:B------:R-:W-:Y:S01]  /*3210*/  FMNMX3.FTZ R6, R4, R12, R19, !PT ;  /* 0x0000000c04067276 */ /* 0x000fe20007810013 */
[----:B------:R-:W2:Y:S01]  /*3220*/  SHFL.BFLY PT, R166, R14, 0x1, 0x1f ;  /* 0x0c201f000ea67f89 */ /* 0x000ea200000e0000 */
[----:B------:R-:W-:-:S02]  /*3230*/  FSEL R22, R89, -INF , !P3 ;  /* 0xff80000059167808 */ /* 0x000fc40005800000 */
[C---:B------:R-:W-:Y:S02]  /*3240*/  ISETP.GE.AND P3, PT, R21.reuse, R229, PT ;  /* 0x000000e51500720c */ /* 0x040fe40003f66270 */
[----:B------:R-:W-:Y:S01]  /*3250*/  ISETP.GE.AND P5, PT, R21, R228, PT ;  /* 0x000000e41500720c */ /* 0x000fe20003fa6270 */
[----:B------:R-:W2:Y:S01]  /*3260*/  MUFU.TANH R183, R123 ;  /* 0x0000007b00b77308 */ /* 0x000ea20000002400 */
[----:B------:R-:W-:Y:S02]  /*3270*/  FSEL R21, R78, -INF , !P2 ;  /* 0xff8000004e157808 */ /* 0x000fe40005000000 */
[----:B------:R-:W-:Y:S02]  /*3280*/  FMNMX3.FTZ R4, R5, R13, R18, !PT ;  /* 0x0000000d05047276 */ /* 0x000fe40007810012 */
[----:B------:R-:W-:Y:S02]  /*3290*/  ISETP.GE.AND P2, PT, R20, R229, PT ;  /* 0x000000e51400720c */ /* 0x000fe40003f46270 */
[----:B------:R-:W-:-:S02]  /*32a0*/  FSEL R23, R77, -INF , !P4 ;  /* 0xff8000004d177808 */ /* 0x000fc40006000000 */
[----:B------:R-:W-:Y:S02]  /*32b0*/  FMNMX3.FTZ R5, R6, R25, R24, !PT ;  /* 0x0000001906057276 */ /* 0x000fe40007810018 */
[----:B------:R-:W-:Y:S02]  /*32c0*/  ISETP.GE.AND P4, PT, R20, R228, PT ;  /* 0x000000e41400720c */ /* 0x000fe40003f86270 */
[----:B------:R-:W-:Y:S02]  /*32d0*/  FSEL R20, R79, -INF , !P1 ;  /* 0xff8000004f147808 */ /* 0x000fe40004800000 */
[----:B------:R-:W-:Y:S02]  /*32e0*/  LEA R218, R2, UR4, 0x1 ;  /* 0x0000000402da7c11 */ /* 0x000fe4000f8e08ff */
[----:B------:R-:W-:Y:S02]  /*32f0*/  ISETP.GE.AND P1, PT, R37, R229, PT ;  /* 0x000000e52500720c */ /* 0x000fe40003f26270 */
[----:B------:R-:W-:Y:S01]  /*3300*/  FSEL R209, R209, -INF , !P3 ;  /* 0xff800000d1d17808 */ /* 0x000fe20005800000 */
[----:B------:R-:W-:Y:S01]  /*3310*/  LDSM.16.MT88.4 R148, [R218+0x9000] ;  /* 0x00900000da94783b */ /* 0x000fe20000004200 */
[----:B------:R-:W-:-:S02]  /*3320*/  FSEL R208, R208, -INF , !P2 ;  /* 0xff800000d0d07808 */ /* 0x000fc40005000000 */
[----:B------:R-:W-:Y:S01]  /*3330*/  FMNMX3.FTZ R2, R5, R23, R210, !PT ;  /* 0x0000001705027276 */ /* 0x000fe200078100d2 */
[----:B------:R-:W-:Y:S01]  /*3340*/  LDSM.16.MT88.4 R116, [R218+0xa000] ;  /* 0x00a00000da74783b */ /* 0x000fe20000004200 */
[----:B------:R-:W-:Y:S02]  /*3350*/  FMNMX3.FTZ R4, R4, R22, R21, !PT ;  /* 0x0000001604047276 */ /* 0x000fe40007810015 */
[----:B------:R-:W-:Y:S01]  /*3360*/  FSEL R205, R205, -INF , !P5 ;  /* 0xff800000cdcd7808 */ /* 0x000fe20006800000 */
[----:B------:R-:W-:Y:S01]  /*3370*/  LDSM.16.MT88.4 R80, [R218+0xb000] ;  /* 0x00b00000da50783b */ /* 0x000fe20000004200 */
[----:B------:R-:W-:Y:S02]  /*3380*/  FSEL R204, R204, -INF , !P4 ;  /* 0xff800000cccc7808 */ /* 0x000fe40006000000 */
[-C--:B------:R-:W-:Y:S01]  /*3390*/  ISETP.GE.AND P5, PT, R35, R229.reuse, PT ;  /* 0x000000e52300720c */ /* 0x080fe20003fa6270 */
[----:B------:R-:W-:Y:S01]  /*33a0*/  LDSM.16.MT88.4 R44, [R218+0xa400] ;  /* 0x00a40000da2c783b */ /* 0x000fe20000004200 */
[----:B------:R-:W-:-:S02]  /*33b0*/  ISETP.GE.AND P4, PT, R15, R229, PT ;  /* 0x000000e50f00720c */ /* 0x000fc40003f86270 */
[----:B------:R-:W-:Y:S02]  /*33c0*/  FSEL R207, R207, -INF , !P1 ;  /* 0xff800000cfcf7808 */ /* 0x000fe40004800000 */
[----:B------:R-:W-:Y:S02]  /*33d0*/  FMNMX3.FTZ R2, R2, R209, R208, !PT ;  /* 0x000000d102027276 */ /* 0x000fe400078100d0 */
[----:B------:R-:W-:Y:S02]  /*33e0*/  ISETP.GE.AND P3, PT, R36, R228, PT ;  /* 0x000000e42400720c */ /* 0x000fe40003f66270 */
[----:B------:R-:W-:Y:S01]  /*33f0*/  FMNMX3.FTZ R4, R4, R20, R206, !PT ;  /* 0x0000001404047276 */ /* 0x000fe200078100ce */
[----:B------:R-:W-:Y:S01]  /*3400*/  LDSM.16.MT88.4 R36, [R218+0xb400] ;  /* 0x00b40000da24783b */ /* 0x000fe20000004200 */
[----:B---3--:R-:W-:Y:S02]  /*3410*/  FSEL R192, R192, -INF , !P5 ;  /* 0xff800000c0c07808 */ /* 0x008fe40006800000 */
[----:B------:R-:W-:-:S02]  /*3420*/  FSEL R191, R191, -INF , !P4 ;  /* 0xff800000bfbf7808 */ /* 0x000fc40006000000 */
[----:B------:R-:W-:Y:S02]  /*3430*/  FMNMX3.FTZ R2, R2, R207, R190, !PT ;  /* 0x000000cf02027276 */ /* 0x000fe400078100be */
[-C--:B------:R-:W-:Y:S02]  /*3440*/  ISETP.GE.AND P2, PT, R35, R228.reuse, PT ;  /* 0x000000e42300720c */ /* 0x080fe40003f46270 */
[----:B------:R-:W-:Y:S02]  /*3450*/  ISETP.GE.AND P1, PT, R15, R228, PT ;  /* 0x000000e40f00720c */ /* 0x000fe40003f26270 */
[----:B----4-:R-:W-:Y:S02]  /*3460*/  FSEL R187, R187, -INF , !P3 ;  /* 0xff800000bbbb7808 */ /* 0x010fe40005800000 */
[----:B------:R-:W-:Y:S02]  /*3470*/  FMNMX3.FTZ R4, R4, R205, R204, !PT ;  /* 0x000000cd04047276 */ /* 0x000fe400078100cc */
[----:B-----5:R-:W-:-:S02]  /*3480*/  FSEL R188, R188, -INF , !P0 ;  /* 0xff800000bcbc7808 */ /* 0x020fc40004000000 */
[----:B------:R-:W-:Y:S02]  /*3490*/  FMNMX3.FTZ R2, R2, R192, R191, !PT ;  /* 0x000000c002027276 */ /* 0x000fe400078100bf */
[----:B------:R-:W-:Y:S02]  /*34a0*/  FSEL R186, R186, -INF , !P2 ;  /* 0xff800000baba7808 */ /* 0x000fe40005000000 */
[----:B-1----:R-:W-:Y:S02]  /*34b0*/  FSEL R184, R184, -INF , !P1 ;  /* 0xff800000b8b87808 */ /* 0x002fe40004800000 */
[----:B------:R-:W-:Y:S02]  /*34c0*/  FMNMX3.FTZ R4, R4, R203, R187, !PT ;  /* 0x000000cb04047276 */ /* 0x000fe400078100bb */
[----:B------:R-:W-:Y:S02]  /*34d0*/  FMNMX.FTZ R168, R188, R2, !PT ;  /* 0x00000002bca87209 */ /* 0x000fe40007810000 */
[----:B--2---:R-:W-:-:S02]  /*34e0*/  FSEL R183, R183, -INF , !P6 ;  /* 0xff800000b7b77808 */ /* 0x004fc40007000000 */
[----:B------:R-:W-:Y:S01]  /*34f0*/  FMNMX3.FTZ R4, R4, R186, R184, !PT ;  /* 0x000000ba04047276 */ /* 0x000fe200078100b8 */
[----:B------:R-:W1:Y:S01]  /*3500*/  SHFL.BFLY PT, R2, R168, 0x2, 0x1f ;  /* 0x0c401f00a8027f89 */ /* 0x000e6200000e0000 */
[----:B------:R-:W-:Y:S02]  /*3510*/  IADD3 R216, PT, PT, R0, R218, RZ ;  /* 0x000000da00d87210 */ /* 0x000fe40007ffe0ff */
[----:B------:R-:W-:Y:S02]  /*3520*/  FMNMX.FTZ R0, R183, R4, !PT ;  /* 0x00000004b7007209 */ /* 0x000fe40007810000 */
[----:B------:R-:W-:Y:S01]  /*3530*/  FMNMX.FTZ R166, R14, R166, !PT ;  /* 0x000000a60ea67209 */ /* 0x000fe20007810000 */
[----:B------:R-:W-:Y:S01]  /*3540*/  LDSM.16.MT88.4 R132, [R216+0x9000] ;  /* 0x00900000d884783b */ /* 0x000fe20000004200 */
[----:B------:R-:W-:Y:S02]  /*3550*/  FMNMX.FTZ R165, R7, R165, !PT ;  /* 0x000000a507a57209 */ /* 0x000fe40007810000 */
[C---:B------:R-:W-:Y:S01]  /*3560*/  FSETP.NEU.FTZ.AND P0, PT, R166.reuse, -INF , PT ;  /* 0xff800000a600780b */ /* 0x040fe20003f1d000 */
[----:B------:R-:W2:Y:S01]  /*3570*/  SHFL.BFLY PT, R4, R0, 0x2, 0x1f ;  /* 0x0c401f0000047f89 */ /* 0x000ea200000e0000 */
[----:B------:R-:W-:Y:S01]  /*3580*/  FMUL.FTZ R200, R166, UR7 ;  /* 0x00000007a6c87c20 */ /* 0x000fe20008410000 */
[----:B------:R-:W-:-:S02]  /*3590*/  FMUL.FTZ R196, R165, UR7 ;  /* 0x00000007a5c47c20 */ /* 0x000fc40008410000 */
[----:B------:R-:W-:Y:S02]  /*35a0*/  LDSM.16.MT88.4 R100, [R216+0xa000] ;  /* 0x00a00000d864783b */ /* 0x000fe40000004200 */
[----:B------:R-:W-:Y:S02]  /*35b0*/  FSEL R200, R200, RZ, P0 ;  /* 0x000000ffc8c87208 */ /* 0x000fe40000000000 */
[----:B------:R-:W-:Y:S01]  /*35c0*/  FSETP.NEU.FTZ.AND P0, PT, R165, -INF , PT ;  /* 0xff800000a500780b */ /* 0x000fe20003f1d000 */
[----:B------:R-:W-:Y:S02]  /*35d0*/  LDSM.16.MT88.4 R40, [R216+0xa400] ;  /* 0x00a40000d828783b */ /* 0x000fe40000004200 */
[--C-:B------:R-:W-:Y:S01]  /*35e0*/  FFMA.FTZ R63, R107, UR7, -R200.reuse ;  /* 0x000000076b3f7c23 */ /* 0x100fe200080108c8 */
[----:B------:R-:W-:Y:S01]  /*35f0*/  FSEL R196, R196, RZ, P0 ;  /* 0x000000ffc4c47208 */ /* 0x000fe20000000000 */
[--C-:B------:R-:W-:Y:S01]  /*3600*/  FFMA.FTZ R62, R110, UR7, -R200.reuse ;  /* 0x000000076e3e7c23 */ /* 0x100fe200080108c8 */
[----:B-1----:R-:W-:Y:S01]  /*3610*/  FMNMX.FTZ R168, R168, R2, !PT ;  /* 0x00000002a8a87209 */ /* 0x002fe20007810000 */
[--C-:B------:R-:W-:Y:S01]  /*3620*/  FFMA.FTZ R61, R96, UR7, -R200.reuse ;  /* 0x00000007603d7c23 */ /* 0x100fe200080108c8 */
[----:B------:R-:W-:Y:S01]  /*3630*/  FFMA.FTZ R56, R95, UR7, -R200 ;  /* 0x000000075f387c23 */ /* 0x000fe200080108c8 */
[--C-:B------:R-:W-:Y:S01]  /*3640*/  FFMA.FTZ R60, R109, UR7, -R196.reuse ;  /* 0x000000076d3c7c23 */ /* 0x100fe200080108c4 */
[--C-:B------:R-:W-:Y:S01]  /*3650*/  FFMA.FTZ R59, R111, UR7, -R196.reuse ;  /* 0x000000076f3b7c23 */ /* 0x100fe200080108c4 */
[----:B------:R-:W1:Y:S01]  /*3660*/  SHFL.BFLY PT, R2, R168, 0x1, 0x1f ;  /* 0x0c201f00a8027f89 */ /* 0x000e6200000e0000 */
[--C-:B------:R-:W-:Y:S01]  /*3670*/  FFMA.FTZ R58, R97, UR7, -R196.reuse ;  /* 0x00000007613a7c23 */ /* 0x100fe200080108c4 */
[----:B------:R-:W-:Y:S01]  /*3680*/  FFMA.FTZ R54, R98, UR7, -R196 ;  /* 0x0000000762367c23 */ /* 0x000fe200080108c4 */
[----:B------:R-:W-:Y:S01]  /*3690*/  MUFU.EX2 R63, R63 ;  /* 0x0000003f003f7308 */ /* 0x000fe20000000800 */
[--C-:B------:R-:W-:Y:S01]  /*36a0*/  FFMA.FTZ R55, R8, UR7, -R200.reuse ;  /* 0x0000000708377c23 */ /* 0x100fe200080108c8 */
[----:B--2---:R-:W-:Y:S01]  /*36b0*/  FMNMX.FTZ R0, R0, R4, !PT ;  /* 0x0000000400007209 */ /* 0x004fe20007810000 */
[----:B------:R-:W-:Y:S01]  /*36c0*/  FFMA.FTZ R49, R32, UR7, -R200 ;  /* 0x0000000720317c23 */ /* 0x000fe200080108c8 */
[----:B------:R-:W-:Y:S01]  /*36d0*/  LDSM.16.MT88.4 R4, [R216+0xb000] ;  /* 0x00b00000d804783b */ /* 0x000fe20000004200 */
[----:B------:R-:W2:Y:S01]  /*36e0*/  MUFU.EX2 R62, R62 ;  /* 0x0000003e003e7308 */ /* 0x000ea20000000800 */
[--C-:B------:R-:W-:Y:S01]  /*36f0*/  FFMA.FTZ R53, R28, UR7, -R196.reuse ;  /* 0x000000071c357c23 */ /* 0x100fe200080108c4 */
[--C-:B------:R-:W-:Y:S01]  /*3700*/  FFMA.FTZ R51, R29, UR7, -R196.reuse ;  /* 0x000000071d337c23 */ /* 0x100fe200080108c4 */
[----:B------:R-:W3:Y:S01]  /*3710*/  SHFL.BFLY PT, R167, R0, 0x1, 0x1f ;  /* 0x0c201f0000a77f89 */ /* 0x000ee200000e0000 */
[----:B------:R-:W4:Y:S01]  /*3720*/  MUFU.EX2 R61, R61 ;  /* 0x0000003d003d7308 */ /* 0x000f220000000800 */
[--C-:B------:R-:W-:Y:S01]  /*3730*/  FFMA.FTZ R50, R27, UR7, -R196.reuse ;  /* 0x000000071b327c23 */ /* 0x100fe200080108c4 */
[----:B------:R-:W-:Y:S01]  /*3740*/  FFMA.FTZ R52, R26, UR7, -R196 ;  /* 0x000000071a347c23 */ /* 0x000fe200080108c4 */
[----:B------:R-:W-:Y:S01]  /*3750*/  LDSM.16.MT88.4 R32, [R216+0xb400] ;  /* 0x00b40000d820783b */ /* 0x000fe20000004200 */
[----:B------:R-:W5:Y:S01]  /*3760*/  MUFU.EX2 R56, R56 ;  /* 0x0000003800387308 */ /* 0x000f620000000800 */
[----:B------:R-:W-:Y:S01]  /*3770*/  FFMA.FTZ R232, R198, UR7, -R200 ;  /* 0x00000007c6e87c23 */ /* 0x000fe200080108c8 */
[----:B------:R-:W-:Y:S01]  /*3780*/  FFMA.FTZ R231, R193, UR7, -R196 ;  /* 0x00000007c1e77c23 */ /* 0x000fe200080108c4 */
[----:B------:R-:W-:Y:S01]  /*3790*/  FFMA.FTZ R202, R202, UR7, -R200 ;  /* 0x00000007caca7c23 */ /* 0x000fe200080108c8 */
[----:B------:R-:W-:Y:S01]  /*37a0*/  MUFU.EX2 R60, R60 ;  /* 0x0000003c003c7308 */ /* 0x000fe20000000800 */
[----:B------:R-:W-:Y:S01]  /*37b0*/  FFMA.FTZ R197, R197, UR7, -R196 ;  /* 0x00000007c5c57c23 */ /* 0x000fe200080108c4 */
[----:B--2---:R-:W-:Y:S01]  /*37c0*/  F2FP.BF16.F32.PACK_AB R92, R62, R63 ;  /* 0x0000003f3e5c723e */ /* 0x004fe200000010ff */
[----:B------:R-:W-:Y:S01]  /*37d0*/  FADD.FTZ R62, R63, R62 ;  /* 0x0000003e3f3e7221 */ /* 0x000fe20000010000 */
[----:B-1----:R-:W-:Y:S01]  /*37e0*/  FMNMX.FTZ R168, R168, R2, !PT ;  /* 0x00000002a8a87209 */ /* 0x002fe20007810000 */
[----:B------:R-:W1:Y:S01]  /*37f0*/  MUFU.EX2 R59, R59 ;  /* 0x0000003b003b7308 */ /* 0x000e620000000800 */
[----:B------:R-:W-:Y:S01]  /*3800*/  FFMA.FTZ R2, R31, UR7, -R200 ;  /* 0x000000071f027c23 */ /* 0x000fe200080108c8 */
[----:B----4-:R-:W-:Y:S01]  /*3810*/  FADD.FTZ R62, R61, R62 ;  /* 0x0000003e3d3e7221 */ /* 0x010fe20000010000 */
[C---:B------:R-:W-:Y:S01]  /*3820*/  FSETP.NEU.FTZ.AND P0, PT, R168.reuse, -INF , PT ;  /* 0xff800000a800780b */ /* 0x040fe20003f1d000 */
[----:B------:R-:W-:Y:S01]  /*3830*/  FMUL.FTZ R189, R168, UR7 ;  /* 0x00000007a8bd7c20 */ /* 0x000fe20008410000 */
[----:B------:R-:W-:Y:S01]  /*3840*/  MUFU.EX2 R58, R58 ;  /* 0x0000003a003a7308 */ /* 0x000fe20000000800 */
[C---:B-----5:R-:W-:Y:S01]  /*3850*/  F2FP.BF16.F32.PACK_AB R94, R56.reuse, R61 ;  /* 0x0000003d385e723e */ /* 0x060fe200000010ff */
[----:B------:R-:W-:-:S02]  /*3860*/  FADD.FTZ R62, R56, R62 ;  /* 0x0000003e383e7221 */ /* 0x000fc40000010000 */
[----:B------:R-:W-:Y:S01]  /*3870*/  FSEL R189, R189, RZ, P0 ;  /* 0x000000ffbdbd7208 */ /* 0x000fe20000000000 */
[----:B------:R-:W2:Y:S01]  /*3880*/  MUFU.EX2 R54, R54 ;  /* 0x0000003600367308 */ /* 0x000ea20000000800 */
[----:B---3--:R-:W-:Y:S01]  /*3890*/  FMNMX.FTZ R167, R0, R167, !PT ;  /* 0x000000a700a77209 */ /* 0x008fe20007810000 */
[----:B------:R-:W-:Y:S02]  /*38a0*/  FFMA.FTZ R0, R30, UR7, -R200 ;  /* 0x000000071e007c23 */ /* 0x000fe400080108c8 */
[--C-:B------:R-:W-:Y:S01]  /*38b0*/  FFMA.FTZ R66, R11, UR7, -R189.reuse ;  /* 0x000000070b427c23 */ /* 0x100fe200080108bd */
[C---:B------:R-:W-:Y:S01]  /*38c0*/  FSETP.NEU.FTZ.AND P0, PT, R167.reuse, -INF , PT ;  /* 0xff800000a700780b */ /* 0x040fe20003f1d000 */
[----:B------:R-:W-:Y:S01]  /*38d0*/  FMUL.FTZ R185, R167, UR7 ;  /* 0x00000007a7b97c20 */ /* 0x000fe20008410000 */
[--C-:B------:R-:W-:Y:S01]  /*38e0*/  FFMA.FTZ R65, R12, UR7, -R189.reuse ;  /* 0x000000070c417c23 */ /* 0x100fe200080108bd */
[--C-:B------:R-:W-:Y:S01]  /*38f0*/  FFMA.FTZ R174, R104, UR7, -R189.reuse ;  /* 0x0000000768ae7c23 */ /* 0x100fe200080108bd */
[--C-:B------:R-:W-:Y:S01]  /*3900*/  FFMA.FTZ R173, R106, UR7, -R189.reuse ;  /* 0x000000076aad7c23 */ /* 0x100fe200080108bd */
[----:B------:R-:W-:Y:S01]  /*3910*/  MUFU.EX2 R66, R66 ;  /* 0x0000004200427308 */ /* 0x000fe20000000800 */
[----:B------:R-:W-:Y:S01]  /*3920*/  FSEL R185, R185, RZ, P0 ;  /* 0x000000ffb9b97208 */ /* 0x000fe20000000000 */
[----:B------:R-:W-:Y:S01]  /*3930*/  FFMA.FTZ R178, R19, UR7, -R189 ;  /* 0x0000000713b27c23 */ /* 0x000fe200080108bd */
[----:B-1----:R-:W-:Y:S01]  /*3940*/  F2FP.BF16.F32.PACK_AB R93, R59, R60 ;  /* 0x0000003c3b5d723e */ /* 0x002fe200000010ff */
[----:B------:R-:W-:Y:S01]  /*3950*/  MUFU.EX2 R174, R174 ;  /* 0x000000ae00ae7308 */ /* 0x000fe20000000800 */
[----:B--2---:R-:W-:Y:S01]  /*3960*/  F2FP.BF16.F32.PACK_AB R95, R54, R58 ;  /* 0x0000003a365f723e */ /* 0x004fe200000010ff */
[--C-:B------:R-:W-:Y:S01]  /*3970*/  FFMA.FTZ R67, R10, UR7, -R185.reuse ;  /* 0x000000070a437c23 */ /* 0x100fe200080108b9 */
[--C-:B------:R-:W-:Y:S01]  /*3980*/  FFMA.FTZ R64, R9, UR7, -R185.reuse ;  /* 0x0000000709407c23 */ /* 0x100fe200080108b9 */
[--C-:B------:R-:W-:Y:S01]  /*3990*/  FFMA.FTZ R57, R13, UR7, -R185.reuse ;  /* 0x000000070d397c23 */ /* 0x100fe200080108b9 */
[----:B------:R-:W-:Y:S01]  /*39a0*/  LDSM.16.MT88.4 R8, [R216+0x9400] ;  /* 0x00940000d808783b */ /* 0x000fe20000004200 */
[----:B------:R-:W-:Y:S01]  /*39b0*/  FFMA.FTZ R172, R105, UR7, -R185 ;  /* 0x0000000769ac7c23 */ /* 0x000fe200080108b9 */
[----:B------:R-:W1:Y:S01]  /*39c0*/  MUFU.EX2 R173, R173 ;  /* 0x000000ad00ad7308 */ /* 0x000e620000000800 */
[C---:B------:R-:W-:Y:S01]  /*39d0*/  HMMA.16816.F32.BF16 R156, R92.reuse, R148, RZ ;  /* 0x000000945c9c723c */ /* 0x040fe200000418ff */
[----:B------:R-:W2:Y:S01]  /*39e0*/  LDSM.16.MT88.4 R12, [R218+0x9400] ;  /* 0x00940000da0c783b */ /* 0x000ea20000004200 */
[--C-:B------:R-:W-:Y:S01]  /*39f0*/  FFMA.FTZ R175, R25, UR7, -R189.reuse ;  /* 0x0000000719af7c23 */ /* 0x100fe200080108bd */
[----:B------:R-:W3:Y:S01]  /*3a00*/  MUFU.EX2 R65, R65 ;  /* 0x0000004100417308 */ /* 0x000ee20000000800 */
[--C-:B------:R-:W-:Y:S01]  /*3a10*/  FFMA.FTZ R177, R24, UR7, -R189.reuse ;  /* 0x0000000718b17c23 */ /* 0x100fe200080108bd */
[----:B------:R-:W-:Y:S01]  /*3a20*/  FFMA.FTZ R176, R23, UR7, -R189 ;  /* 0x0000000717b07c23 */ /* 0x000fe200080108bd */
[--C-:B------:R-:W-:Y:S01]  /*3a30*/  FFMA.FTZ R181, R18, UR7, -R185.reuse ;  /* 0x0000000712b57c23 */ /* 0x100fe200080108b9 */
[----:B------:R-:W-:Y:S01]  /*3a40*/  MUFU.EX2 R172, R172 ;  /* 0x000000ac00ac7308 */ /* 0x000fe20000000800 */
[C---:B------:R-:W-:Y:S01]  /*3a50*/  HMMA.16816.F32.BF16 R140, R92.reuse, R132, RZ ;  /* 0x000000845c8c723c */ /* 0x040fe200000418ff */
[--C-:B------:R-:W-:Y:S01]  /*3a60*/  FFMA.FTZ R180, R22, UR7, -R185.reuse ;  /* 0x0000000716b47c23 */ /* 0x100fe200080108b9 */
[--C-:B------:R-:W-:Y:S01]  /*3a70*/  FFMA.FTZ R179, R21, UR7, -R185.reuse ;  /* 0x0000000715b37c23 */ /* 0x100fe200080108b9 */
[----:B------:R-:W4:Y:S01]  /*3a80*/  MUFU.EX2 R67, R67 ;  /* 0x0000004300437308 */ /* 0x000f220000000800 */
[----:B------:R-:W-:Y:S01]  /*3a90*/  FFMA.FTZ R182, R20, UR7, -R185 ;  /* 0x0000000714b67c23 */ /* 0x000fe200080108b9 */
[----:B-1----:R-:W-:Y:S01]  /*3aa0*/  F2FP.BF16.F32.PACK_AB R96, R173, R174 ;  /* 0x000000aead60723e */ /* 0x002fe200000010ff */
[----:B------:R-:W1:Y:S01]  /*3ab0*/  LDSM.16.MT88.4 R28, [R218+0x9800] ;  /* 0x00980000da1c783b */ /* 0x000e620000004200 */
[----:B------:R-:W5:Y:S01]  /*3ac0*/  MUFU.EX2 R64, R64 ;  /* 0x0000004000407308 */ /* 0x000f620000000800 */
[C---:B------:R-:W-:Y:S01]  /*3ad0*/  HMMA.16816.F32.BF16 R124, R92.reuse, R116, RZ ;  /* 0x000000745c7c723c */ /* 0x040fe200000418ff */
[----:B---3--:R-:W-:Y:S01]  /*3ae0*/  F2FP.BF16.F32.PACK_AB R98, R65, R66 ;  /* 0x000000424162723e */ /* 0x008fe200000010ff */
[----:B------:R-:W3:Y:S01]  /*3af0*/  LDSM.16.MT88.4 R24, [R216+0x9800] ;  /* 0x00980000d818783b */ /* 0x000ee20000004200 */
[----:B------:R-:W5:Y:S01]  /*3b00*/  MUFU.EX2 R57, R57 ;  /* 0x0000003900397308 */ /* 0x000f620000000800 */
[----:B------:R-:W-:Y:S01]  /*3b10*/  FADD.FTZ R173, R174, R173 ;  /* 0x000000adaead7221 */ /* 0x000fe20000010000 */
[----:B------:R-:W-:Y:S01]  /*3b20*/  FADD.FTZ R59, R60, R59 ;  /* 0x0000003b3c3b7221 */ /* 0x000fe20000010000 */
[----:B------:R-:W3:Y:S01]  /*3b30*/  LDSM.16.MT88.4 R20, [R218+0xa800] ;  /* 0x00a80000da14783b */ /* 0x000ee20000004200 */
[----:B------:R-:W2:Y:S01]  /*3b40*/  MUFU.EX2 R55, R55 ;  /* 0x0000003700377308 */ /* 0x000ea20000000800 */
[C---:B------:R-:W-:Y:S01]  /*3b50*/  HMMA.16816.F32.BF16 R108, R92.reuse, R100, RZ ;  /* 0x000000645c6c723c */ /* 0x040fe200000418ff */
[----:B----4-:R-:W-:Y:S01]  /*3b60*/  F2FP.BF16.F32.PACK_AB R97, R67, R172 ;  /* 0x000000ac4361723e */ /* 0x010fe200000010ff */
[----:B------:R-:W-:Y:S01]  /*3b70*/  FADD.FTZ R67, R172, R67 ;  /* 0x00000043ac437221 */ /* 0x000fe20000010000 */
[----:B------:R-:W4:Y:S01]  /*3b80*/  MUFU.EX2 R49, R49 ;  /* 0x0000003100317308 */ /* 0x000f220000000800 */
[----:B------:R-:W-:Y:S01]  /*3b90*/  FADD.FTZ R173, R66, R173 ;  /* 0x000000ad42ad7221 */ /* 0x000fe20000010000 */
[----:B------:R-:W-:Y:S01]  /*3ba0*/  FADD.FTZ R59, R58, R59 ;  /* 0x0000003b3a3b7221 */ /* 0x000fe20000010000 */
[----:B-----5:R-:W-:Y:S01]  /*3bb0*/  FADD.FTZ R67, R64, R67 ;  /* 0x0000004340437221 */ /* 0x020fe20000010000 */
[----:B------:R-:W5:Y:S01]  /*3bc0*/  MUFU.EX2 R2, R2 ;  /* 0x0000000200027308 */ /* 0x000f620000000800 */
[C---:B------:R-:W-:Y:S01]  /*3bd0*/  HMMA.16816.F32.BF16 R72, R92.reuse, R80, RZ ;  /* 0x000000505c48723c */ /* 0x040fe200000418ff */
[----:B------:R-:W-:Y:S01]  /*3be0*/  F2FP.BF16.F32.PACK_AB R99, R57, R64 ;  /* 0x000000403963723e */ /* 0x000fe200000010ff */
[----:B------:R-:W-:Y:S01]  /*3bf0*/  FADD.FTZ R173, R65, R173 ;  /* 0x000000ad41ad7221 */ /* 0x000fe20000010000 */
[----:B------:R-:W5:Y:S01]  /*3c00*/  MUFU.EX2 R0, R0 ;  /* 0x0000000000007308 */ /* 0x000f620000000800 */
[----:B------:R-:W-:Y:S01]  /*3c10*/  FADD.FTZ R67, R57, R67 ;  /* 0x0000004339437221 */ /* 0x000fe20000010000 */
[----:B------:R-:W-:Y:S01]  /*3c20*/  FADD.FTZ R59, R54, R59 ;  /* 0x0000003b363b7221 */ /* 0x000fe20000010000 */
[----:B--2---:R-:W-:Y:S01]  /*3c30*/  FADD.FTZ R62, R55, R62 ;  /* 0x0000003e373e7221 */ /* 0x004fe20000010000 */
[----:B------:R-:W2:Y:S01]  /*3c40*/  MUFU.EX2 R53, R53 ;  /* 0x0000003500357308 */ /* 0x000ea20000000800 */
[C---:B------:R-:W-:Y:S01]  /*3c50*/  HMMA.16816.F32.BF16 R88, R92.reuse, R4, RZ ;  /* 0x000000045c58723c */ /* 0x040fe200000418ff */
[--C-:B------:R-:W-:Y:S01]  /*3c60*/  FFMA.FTZ R190, R190, UR7, -R189.reuse ;  /* 0x00000007bebe7c23 */ /* 0x100fe200080108bd */
[----:B----4-:R-:W-:Y:S01]  /*3c70*/  FADD.FTZ R62, R49, R62 ;  /* 0x0000003e313e7221 */ /* 0x010fe20000010000 */
[----:B------:R-:W4:Y:S01]  /*3c80*/  MUFU.EX2 R51, R51 ;  /* 0x0000003300337308 */ /* 0x000f220000000800 */
[----:B------:R-:W-:Y:S01]  /*3c90*/  FFMA.FTZ R234, R188, UR7, -R189 ;  /* 0x00000007bcea7c23 */ /* 0x000fe200080108bd */
[----:B------:R-:W-:Y:S01]  /*3ca0*/  FFMA.FTZ R233, R183, UR7, -R185 ;  /* 0x00000007b7e97c23 */ /* 0x000fe200080108b9 */
[----:B-----5:R-:W-:Y:S01]  /*3cb0*/  FADD.FTZ R62, R2, R62 ;  /* 0x0000003e023e7221 */ /* 0x020fe20000010000 */
[----:B------:R-:W5:Y:S01]  /*3cc0*/  MUFU.EX2 R50, R50 ;  /* 0x0000003200327308 */ /* 0x000f620000000800 */
[----:B------:R-:W-:Y:S01]  /*3cd0*/  HMMA.16816.F32.BF16 R152, R92, R150, RZ ;  /* 0x000000965c98723c */ /* 0x000fe200000418ff */
[----:B------:R-:W-:Y:S01]  /*3ce0*/  ISETP.NE.AND P0, PT, R48, RZ, PT ;  /* 0x000000ff3000720c */ /* 0x000fe20003f05270 */
[----:B------:R-:W-:Y:S01]  /*3cf0*/  FADD.FTZ R62, R0, R62 ;  /* 0x0000003e003e7221 */ /* 0x000fe20000010000 */
[----:B------:R-:W1:Y:S01]  /*3d00*/  MUFU.EX2 R52, R52 ;  /* 0x0000003400347308 */ /* 0x000e620000000800 */
[----:B--2---:R-:W-:-:S03]  /*3d10*/  FADD.FTZ R59, R53, R59 ;  /* 0x0000003b353b7221 */ /* 0x004fc60000010000 */
[----:B------:R-:W2:Y:S01]  /*3d20*/  MUFU.EX2 R178, R178 ;  /* 0x000000b200b27308 */ /* 0x000ea20000000800 */
[C---:B------:R-:W-:Y:S01]  /*3d30*/  HMMA.16816.F32.BF16 R136, R92.reuse, R134, RZ ;  /* 0x000000865c88723c */ /* 0x040fe200000418ff */
[----:B----4-:R-:W-:Y:S02]  /*3d40*/  FADD.FTZ R59, R51, R59 ;  /* 0x0000003b333b7221 */ /* 0x010fe40000010000 */
[----:B------:R-:W4:Y:S02]  /*3d50*/  MUFU.EX2 R175, R175 ;  /* 0x000000af00af7308 */ /* 0x000f240000000800 */
[----:B-----5:R-:W-:Y:S02]  /*3d60*/  FADD.FTZ R59, R50, R59 ;  /* 0x0000003b323b7221 */ /* 0x020fe40000010000 */
[----:B------:R-:W5:Y:S01]  /*3d70*/  MUFU.EX2 R177, R177 ;  /* 0x000000b100b17308 */ /* 0x000f620000000800 */
[----:B------:R-:W-:Y:S01]  /*3d80*/  HMMA.16816.F32.BF16 R120, R92, R118, RZ ;  /* 0x000000765c78723c */ /* 0x000fe200000418ff */
[----:B-1----:R-:W-:-:S02]  /*3d90*/  FADD.FTZ R59, R52, R59 ;  /* 0x0000003b343b7221 */ /* 0x002fc40000010000 */
        /* <DEDUP_REMOVED lines=12> */
[----:B------:R-:W-:Y:S01]  /*3e60*/  MUFU.EX2 R232, R232 ;  /* 0x000000e800e87308 */ /* 0x000fe20000000800 */
[----:B------:R-:W-:Y:S01]  /*3e70*/  HMMA.16816.F32.BF16 R92, R92, R6, RZ ;  /* 0x000000065c5c723c */ /* 0x000fe200000418ff */
[----:B----4-:R-:W-:Y:S02]  /*3e80*/  FADD.FTZ R67, R180, R67 ;  /* 0x00000043b4437221 */ /* 0x010fe40000010000 */
[----:B------:R-:W-:Y:S02]  /*3e90*/  MUFU.EX2 R231, R231 ;  /* 0x000000e700e77308 */ /* 0x000fe40000000800 */
[----:B-----5:R-:W-:Y:S02]  /*3ea0*/  FADD.FTZ R67, R179, R67 ;  /* 0x00000043b3437221 */ /* 0x020fe40000010000 */
[----:B------:R-:W-:Y:S01]  /*3eb0*/  MUFU.EX2 R190, R190 ;  /* 0x000000be00be7308 */ /* 0x000fe20000000800 */
[----:B------:R-:W-:Y:S01]  /*3ec0*/  HMMA.16816.F32.BF16 R160, R96, R148, RZ ;  /* 0x0000009460a0723c */ /* 0x000fe200000418ff */
[----:B-1----:R-:W-:-:S02]  /*3ed0*/  FADD.FTZ R67, R182, R67 ;  /* 0x00000043b6437221 */ /* 0x002fc40000010000 */
        /* <DEDUP_REMOVED lines=12> */
[----:B------:R-:W-:-:S02]  /*3fa0*/  F2FP.BF16.F32.PACK_AB R4, R49, R55 ;  /* 0x000000373104723e */ /* 0x000fc400000010ff */
[----:B------:R-:W-:-:S05]  /*3fb0*/  F2FP.BF16.F32.PACK_AB R5, R51, R53 ;  /* 0x000000353305723e */ /* 0x000fca00000010ff */
[----:B------:R-:W-:Y:S01]  /*3fc0*/  HMMA.16816.F32.BF16 R96, R96, R6, RZ ;  /* 0x000000066060723c */ /* 0x000fe200000418ff */
[----:B------:R-:W-:Y:S02]  /*3fd0*/  F2FP.BF16.F32.PACK_AB R6, R0, R2 ;  /* 0x000000020006723e */ /* 0x000fe400000010ff */
[----:B------:R-:W-:-:S07]  /*3fe0*/  F2FP.BF16.F32.PACK_AB R7, R52, R50 ;  /* 0x000000323407723e */ /* 0x000fce00000010ff */
        /* <DEDUP_REMOVED lines=12> */
[----:B------:R-:W-:-:S02]  /*40b0*/  F2FP.BF16.F32.PACK_AB R4, R175, R178 ;  /* 0x000000b2af04723e */ /* 0x000fc400000010ff */
[----:B------:R-:W-:Y:S02]  /*40c0*/  F2FP.BF16.F32.PACK_AB R5, R180, R181 ;  /* 0x000000b5b405723e */ /* 0x000fe400000010ff */
[----:B------:R-:W-:Y:S02]  /*40d0*/  F2FP.BF16.F32.PACK_AB R6, R176, R177 ;  /* 0x000000b1b006723e */ /* 0x000fe400000010ff */
[----:B------:R-:W-:-:S07]  /*40e0*/  F2FP.BF16.F32.PACK_AB R7, R182, R179 ;  /* 0x000000b3b607723e */ /* 0x000fce00000010ff */
[C---:B------:R-:W-:Y:S01]  /*40f0*/  HMMA.16816.F32.BF16 R68, R4.reuse, R36, R68 ;  /* 0x000000240444723c */ /* 0x040fe20000041844 */
[--C-:B------:R-:W-:Y:S01]  /*4100*/  FFMA.FTZ R37, R17, UR7, -R200.reuse ;  /* 0x0000000711257c23 */ /* 0x100fe200080108c8 */
[----:B------:R-:W-:Y:S02]  /*4110*/  FFMA.FTZ R36, R16, UR7, -R200 ;  /* 0x0000000710247c23 */ /* 0x000fe400080108c8 */
[----:B------:R-:W1:Y:S03]  /*4120*/  LDSM.16.MT88.4 R16, [R216+0xa800] ;  /* 0x00a80000d810783b */ /* 0x000e660000004200 */
[----:B------:R-:W2:Y:S01]  /*4130*/  MUFU.EX2 R37, R37 ;  /* 0x0000002500257308 */ /* 0x000ea20000000800 */
[C---:B------:R-:W-:Y:S03]  /*4140*/  HMMA.16816.F32.BF16 R160, R4.reuse, R12, R160 ;  /* 0x0000000c04a0723c */ /* 0x040fe600000418a0 */
[----:B------:R-:W4:Y:S05]  /*4150*/  MUFU.EX2 R36, R36 ;  /* 0x0000002400247308 */ /* 0x000f2a0000000800 */
[----:B------:R-:W-:Y:S01]  /*4160*/  HMMA.16816.F32.BF16 R144, R4, R8, R144 ;  /* 0x000000080490723c */ /* 0x000fe20000041890 */
[----:B--2---:R-:W-:-:S07]  /*4170*/  FADD.FTZ R62, R37, R62 ;  /* 0x0000003e253e7221 */ /* 0x004fce0000010000 */
[----:B------:R-:W-:Y:S01]  /*4180*/  HMMA.16816.F32.BF16 R148, R4, R14, R148 ;  /* 0x0000000e0494723c */ /* 0x000fe20000041894 */
[----:B------:R-:W2:Y:S01]  /*4190*/  LDSM.16.MT88.4 R12, [R218+0xb800] ;  /* 0x00b80000da0c783b */ /* 0x000ea20000004200 */
[----:B----4-:R-:W-:-:S06]  /*41a0*/  FADD.FTZ R62, R36, R62 ;  /* 0x0000003e243e7221 */ /* 0x010fcc0000010000 */
[C---:B------:R-:W-:Y:S01]  /*41b0*/  HMMA.16816.F32.BF16 R132, R4.reuse, R10, R132 ;  /* 0x0000000a0484723c */ /* 0x040fe20000041884 */
[----:B------:R-:W4:Y:S07]  /*41c0*/  LDSM.16.MT88.4 R8, [R216+0xb800] ;  /* 0x00b80000d808783b */ /* 0x000f2e0000004200 */
[----:B------:R-:W-:Y:S01]  /*41d0*/  HMMA.16816.F32.BF16 R128, R4, R44, R128 ;  /* 0x0000002c0480723c */ /* 0x000fe20000041880 */
[--C-:B------:R-:W-:Y:S01]  /*41e0*/  FFMA.FTZ R44, R214, UR7, -R196.reuse ;  /* 0x00000007d62c7c23 */ /* 0x100fe200080108c4 */
[----:B------:R-:W-:-:S05]  /*41f0*/  FFMA.FTZ R45, R211, UR7, -R196 ;  /* 0x00000007d32d7c23 */ /* 0x000fca00080108c4 */
[----:B------:R-:W5:Y:S01]  /*4200*/  MUFU.EX2 R44, R44 ;  /* 0x0000002c002c7308 */ /* 0x000f620000000800 */
[C---:B------:R-:W-:Y:S01]  /*4210*/  HMMA.16816.F32.BF16 R112, R4.reuse, R40, R112 ;  /* 0x000000280470723c */ /* 0x040fe20000041870 */
[--C-:B------:R-:W-:Y:S01]  /*4220*/  FFMA.FTZ R41, R213, UR7, -R196.reuse ;  /* 0x00000007d5297c23 */ /* 0x100fe200080108c4 */
[----:B------:R-:W-:Y:S01]  /*4230*/  FFMA.FTZ R40, R212, UR7, -R196 ;  /* 0x00000007d4287c23 */ /* 0x000fe200080108c4 */
[----:B------:R-:W-:Y:S04]  /*4240*/  MUFU.EX2 R45, R45 ;  /* 0x0000002d002d7308 */ /* 0x000fe80000000800 */
[----:B------:R-:W3:Y:S01]  /*4250*/  MUFU.EX2 R41, R41 ;  /* 0x0000002900297308 */ /* 0x000ee20000000800 */
[----:B------:R-:W-:Y:S01]  /*4260*/  HMMA.16816.F32.BF16 R84, R4, R32, R84 ;  /* 0x000000200454723c */ /* 0x000fe20000041854 */
[--C-:B------:R-:W-:Y:S01]  /*4270*/  FFMA.FTZ R33, R230, UR7, -R200.reuse ;  /* 0x00000007e6217c23 */ /* 0x100fe200080108c8 */
[----:B------:R-:W-:Y:S01]  /*4280*/  FFMA.FTZ R32, R215, UR7, -R200 ;  /* 0x00000007d7207c23 */ /* 0x000fe200080108c8 */
[----:B------:R-:W1:Y:S01]  /*4290*/  MUFU.EX2 R40, R40 ;  /* 0x0000002800287308 */ /* 0x000e620000000800 */
[----:B------:R-:W-:Y:S01]  /*42a0*/  MOV R230, 0xffffffff ;  /* 0xffffffff00e67802 */ /* 0x000fe20000000f00 */
[----:B-----5:R-:W-:-:S02]  /*42b0*/  FADD.FTZ R59, R44, R59 ;  /* 0x0000003b2c3b7221 */ /* 0x020fc40000010000 */
[----:B------:R-:W5:Y:S01]  /*42c0*/  MUFU.EX2 R33, R33 ;  /* 0x0000002100217308 */ /* 0x000f620000000800 */
[----:B------:R-:W-:Y:S01]  /*42d0*/  HMMA.16816.F32.BF16 R116, R4, R46, R116 ;  /* 0x0000002e0474723c */ /* 0x000fe20000041874 */
[--C-:B------:R-:W-:Y:S01]  /*42e0*/  FFMA.FTZ R46, R205, UR7, -R185.reuse ;  /* 0x00000007cd2e7c23 */ /* 0x100fe200080108b9 */
[----:B------:R-:W-:Y:S01]  /*42f0*/  FFMA.FTZ R47, R203, UR7, -R185 ;  /* 0x00000007cb2f7c23 */ /* 0x000fe200080108b9 */
[----:B------:R-:W2:Y:S01]  /*4300*/  MUFU.EX2 R32, R32 ;  /* 0x0000002000207308 */ /* 0x000ea20000000800 */
[----:B---3--:R-:W-:-:S03]  /*4310*/  FADD.FTZ R59, R41, R59 ;  /* 0x0000003b293b7221 */ /* 0x008fc60000010000 */
[----:B------:R-:W-:Y:S01]  /*4320*/  MUFU.EX2 R46, R46 ;  /* 0x0000002e002e7308 */ /* 0x000fe20000000800 */
[C---:B------:R-:W-:Y:S01]  /*4330*/  HMMA.16816.F32.BF16 R100, R4.reuse, R42, R100 ;  /* 0x0000002a0464723c */ /* 0x040fe20000041864 */
[----:B------:R-:W-:Y:S01]  /*4340*/  FFMA.FTZ R42, R208, UR7, -R189 ;  /* 0x00000007d02a7c23 */ /* 0x000fe200080108bd */
[----:B------:R-:W-:Y:S01]  /*4350*/  FFMA.FTZ R43, R204, UR7, -R185 ;  /* 0x00000007cc2b7c23 */ /* 0x000fe200080108b9 */
[----:B------:R-:W-:Y:S01]  /*4360*/  MUFU.EX2 R47, R47 ;  /* 0x0000002f002f7308 */ /* 0x000fe20000000800 */
[----:B-1----:R-:W-:Y:S01]  /*4370*/  FADD.FTZ R59, R40, R59 ;  /* 0x0000003b283b7221 */ /* 0x002fe20000010000 */
[----:B-----5:R-:W-:Y:S02]  /*4380*/  FADD.FTZ R62, R33, R62 ;  /* 0x0000003e213e7221 */ /* 0x020fe40000010000 */
[----:B------:R-:W-:Y:S01]  /*4390*/  MUFU.EX2 R42, R42 ;  /* 0x0000002a002a7308 */ /* 0x000fe20000000800 */
[----:B------:R-:W-:Y:S01]  /*43a0*/  HMMA.16816.F32.BF16 R80, R4, R38, R80 ;  /* 0x000000260450723c */ /* 0x000fe20000041850 */
[----:B------:R-:W-:Y:S01]  /*43b0*/  FFMA.FTZ R39, R207, UR7, -R189 ;  /* 0x00000007cf277c23 */ /* 0x000fe200080108bd */
[----:B------:R-:W-:Y:S01]  /*43c0*/  FFMA.FTZ R38, R206, UR7, -R185 ;  /* 0x00000007ce267c23 */ /* 0x000fe200080108b9 */
[----:B------:R-:W-:Y:S01]  /*43d0*/  MUFU.EX2 R43, R43 ;  /* 0x0000002b002b7308 */ /* 0x000fe20000000800 */
[----:B--2---:R-:W-:Y:S01]  /*43e0*/  FADD.FTZ R62, R32, R62 ;  /* 0x0000003e203e7221 */ /* 0x004fe20000010000 */
[----:B------:R-:W-:-:S02]  /*43f0*/  FADD.FTZ R59, R45, R59 ;  /* 0x0000003b2d3b7221 */ /* 0x000fc40000010000 */
[----:B------:R-:W-:Y:S01]  /*4400*/  MUFU.EX2 R39, R39 ;  /* 0x0000002700277308 */ /* 0x000fe20000000800 */
[----:B------:R-:W-:Y:S01]  /*4410*/  HMMA.16816.F32.BF16 R96, R4, R34, R96 ;  /* 0x000000220460723c */ /* 0x000fe20000041860 */
[--C-:B------:R-:W-:Y:S01]  /*4420*/  FFMA.FTZ R35, R210, UR7, -R189.reuse ;  /* 0x00000007d2237c23 */ /* 0x100fe200080108bd */
[----:B------:R-:W-:Y:S01]  /*4430*/  FFMA.FTZ R34, R209, UR7, -R189 ;  /* 0x00000007d1227c23 */ /* 0x000fe200080108bd */
[----:B------:R-:W1:Y:S01]  /*4440*/  MUFU.EX2 R38, R38 ;  /* 0x0000002600267308 */ /* 0x000e620000000800 */
[----:B------:R-:W-:Y:S02]  /*4450*/  F2FP.BF16.F32.PACK_AB R4, R36, R37 ;  /* 0x000000252404723e */ /* 0x000fe400000010ff */
[----:B------:R-:W-:Y:S01]  /*4460*/  F2FP.BF16.F32.PACK_AB R6, R32, R33 ;  /* 0x000000212006723e */ /* 0x000fe200000010ff */
[----:B------:R-:W2:Y:S01]  /*4470*/  MUFU.EX2 R35, R35 ;  /* 0x0000002300237308 */ /* 0x000ea20000000800 */
[----:B------:R-:W-:Y:S02]  /*4480*/  F2FP.BF16.F32.PACK_AB R5, R41, R44 ;  /* 0x0000002c2905723e */ /* 0x000fe400000010ff */
[----:B------:R-:W-:Y:S01]  /*4490*/  F2FP.BF16.F32.PACK_AB R7, R45, R40 ;  /* 0x000000282d07723e */ /* 0x000fe200000010ff */
[----:B------:R-:W3:Y:S06]  /*44a0*/  MUFU.EX2 R34, R34 ;  /* 0x0000002200227308 */ /* 0x000eec0000000800 */
[----:B------:R-:W-:Y:S01]  /*44b0*/  HMMA.16816.F32.BF16 R156, R4, R28, R156 ;  /* 0x0000001c049c723c */ /* 0x000fe2000004189c */
[----:B-1----:R-:W-:Y:S01]  /*44c0*/  FADD.FTZ R67, R38, R67 ;  /* 0x0000004326437221 */ /* 0x002fe20000010000 */
[----:B--2---:R-:W-:-:S03]  /*44d0*/  FADD.FTZ R173, R35, R173 ;  /* 0x000000ad23ad7221 */ /* 0x004fc60000010000 */
[----:B------:R-:W-:-:S03]  /*44e0*/  FADD.FTZ R67, R46, R67 ;  /* 0x000000432e437221 */ /* 0x000fc60000010000 */
[----:B------:R-:W-:Y:S01]  /*44f0*/  HMMA.16816.F32.BF16 R140, R4, R24, R140 ;  /* 0x00000018048c723c */ /* 0x000fe2000004188c */
[----:B---3--:R-:W-:Y:S01]  /*4500*/  FADD.FTZ R173, R34, R173 ;  /* 0x000000ad22ad7221 */ /* 0x008fe20000010000 */
[----:B------:R-:W-:-:S03]  /*4510*/  FADD.FTZ R67, R43, R67 ;  /* 0x000000432b437221 */ /* 0x000fc60000010000 */
[----:B------:R-:W-:Y:S01]  /*4520*/  FADD.FTZ R173, R42, R173 ;  /* 0x000000ad2aad7221 */ /* 0x000fe20000010000 */
[----:B------:R-:W-:Y:S02]  /*4530*/  FADD.FTZ R67, R47, R67 ;  /* 0x000000432f437221 */ /* 0x000fe40000010000 */
[----:B------:R-:W-:Y:S01]  /*4540*/  HMMA.16816.F32.BF16 R124, R4, R20, R124 ;  /* 0x00000014047c723c */ /* 0x000fe2000004187c */
[----:B------:R-:W-:-:S04]  /*4550*/  FADD.FTZ R173, R39, R173 ;  /* 0x000000ad27ad7221 */ /* 0x000fc80000010000 */
[----:B------:R-:W-:-:S03]  /*4560*/  FADD.FTZ R173, R190, R173 ;  /* 0x000000adbead7221 */ /* 0x000fc60000010000 */
[C---:B------:R-:W-:Y:S08]  /*4570*/  HMMA.16816.F32.BF16 R108, R4.reuse, R16, R108 ;  /* 0x00000010046c723c */ /* 0x040ff0000004186c */
[C---:B------:R-:W-:Y:S08]  /*4580*/  HMMA.16816.F32.BF16 R72, R4.reuse, R12, R72 ;  /* 0x0000000c0448723c */ /* 0x040ff00000041848 */
[C---:B----4-:R-:W-:Y:S08]  /*4590*/  HMMA.16816.F32.BF16 R88, R4.reuse, R8, R88 ;  /* 0x000000080458723c */ /* 0x050ff00000041858 */
        /* <DEDUP_REMOVED lines=12> */
[----:B------:R-:W-:Y:S01]  /*4660*/  FFMA.FTZ R17, R199, UR7, -R200 ;  /* 0x00000007c7117c23 */ /* 0x000fe200080108c8 */
[----:B------:R-:W1:Y:S04]  /*4670*/  MUFU.EX2 R201, R202 ;  /* 0x000000ca00c97308 */ /* 0x000e680000000800 */
[----:B------:R-:W2:Y:S01]  /*4680*/  MUFU.EX2 R199, R16 ;  /* 0x0000001000c77308 */ /* 0x000ea20000000800 */
[C---:B------:R-:W-:Y:S01]  /*4690*/  HMMA.16816.F32.BF16 R68, R4.reuse, R12, R68 ;  /* 0x0000000c0444723c */ /* 0x040fe20000041844 */
[--C-:B------:R-:W-:Y:S01]  /*46a0*/  FFMA.FTZ R13, R195, UR7, -R196.reuse ;  /* 0x00000007c30d7c23 */ /* 0x100fe200080108c4 */
[----:B------:R-:W-:Y:S01]  /*46b0*/  FFMA.FTZ R12, R194, UR7, -R196 ;  /* 0x00000007c20c7c23 */ /* 0x000fe200080108c4 */
[----:B------:R-:W3:Y:S01]  /*46c0*/  MUFU.EX2 R198, R17 ;  /* 0x0000001100c67308 */ /* 0x000ee20000000800 */
[--C-:B------:R-:W-:Y:S01]  /*46d0*/  FFMA.FTZ R196, R192, UR7, -R189.reuse ;  /* 0x00000007c0c47c23 */ /* 0x100fe200080108bd */
[----:B------:R-:W-:Y:S01]  /*46e0*/  FFMA.FTZ R192, R191, UR7, -R189 ;  /* 0x00000007bfc07c23 */ /* 0x000fe200080108bd */
[--C-:B------:R-:W-:Y:S01]  /*46f0*/  FFMA.FTZ R189, R187, UR7, -R185.reuse ;  /* 0x00000007bbbd7c23 */ /* 0x100fe200080108b9 */
[----:B------:R-:W-:Y:S01]  /*4700*/  MUFU.EX2 R194, R13 ;  /* 0x0000000d00c27308 */ /* 0x000fe20000000800 */
[C---:B------:R-:W-:Y:S01]  /*4710*/  HMMA.16816.F32.BF16 R160, R4.reuse, R28, R160 ;  /* 0x0000001c04a0723c */ /* 0x040fe200000418a0 */
[----:B------:R-:W-:Y:S01]  /*4720*/  FFMA.FTZ R187, R186, UR7, -R185 ;  /* 0x00000007babb7c23 */ /* 0x000fe200080108b9 */
[----:B-1----:R-:W-:Y:S01]  /*4730*/  FADD.FTZ R62, R201, R62 ;  /* 0x0000003ec93e7221 */ /* 0x002fe20000010000 */
[----:B------:R-:W-:Y:S03]  /*4740*/  MUFU.EX2 R193, R12 ;  /* 0x0000000c00c17308 */ /* 0x000fe60000000800 */
[----:B--2---:R-:W-:Y:S01]  /*4750*/  FADD.FTZ R62, R199, R62 ;  /* 0x0000003ec73e7221 */ /* 0x004fe20000010000 */
[----:B------:R-:W1:Y:S01]  /*4760*/  MUFU.EX2 R195, R197 ;  /* 0x000000c500c37308 */ /* 0x000e620000000800 */
[C---:B------:R-:W-:Y:S01]  /*4770*/  HMMA.16816.F32.BF16 R148, R4.reuse, R30, R148 ;  /* 0x0000001e0494723c */ /* 0x040fe20000041894 */
[----:B------:R-:W2:Y:S01]  /*4780*/  LDSM.16.MT88.4 R28, [R218+0x9c00] ;  /* 0x009c0000da1c783b */ /* 0x000ea20000004200 */
[----:B---3--:R-:W-:Y:S01]  /*4790*/  FADD.FTZ R62, R198, R62 ;  /* 0x0000003ec63e7221 */ /* 0x008fe20000010000 */
[----:B------:R3:W4:Y:S04]  /*47a0*/  MUFU.EX2 R186, R189 ;  /* 0x000000bd00ba7308 */ /* 0x0007280000000800 */
[----:B------:R-:W5:Y:S01]  /*47b0*/  MUFU.EX2 R191, R196 ;  /* 0x000000c400bf7308 */ /* 0x000f620000000800 */
[----:B------:R-:W-:Y:S03]  /*47c0*/  HMMA.16816.F32.BF16 R144, R4, R24, R144 ;  /* 0x000000180490723c */ /* 0x000fe60000041890 */
[----:B------:R-:W5:Y:S01]  /*47d0*/  MUFU.EX2 R188, R192 ;  /* 0x000000c000bc7308 */ /* 0x000f620000000800 */
[----:B-1----:R-:W-:-:S04]  /*47e0*/  FADD.FTZ R59, R195, R59 ;  /* 0x0000003bc33b7221 */ /* 0x002fc80000010000 */
[C---:B------:R-:W-:Y:S01]  /*47f0*/  HMMA.16816.F32.BF16 R132, R4.reuse, R26, R132 ;  /* 0x0000001a0484723c */ /* 0x040fe20000041884 */
[----:B------:R-:W1:Y:S01]  /*4800*/  LDSM.16.MT88.4 R24, [R216+0x9c00] ;  /* 0x009c0000d818783b */ /* 0x000e620000004200 */
[----:B---3--:R-:W-:Y:S01]  /*4810*/  FFMA.FTZ R189, R184, UR7, -R185 ;  /* 0x00000007b8bd7c23 */ /* 0x008fe200080108b9 */
[----:B----4-:R-:W-:Y:S01]  /*4820*/  FADD.FTZ R67, R186, R67 ;  /* 0x00000043ba437221 */ /* 0x010fe20000010000 */
[----:B------:R-:W3:Y:S01]  /*4830*/  MUFU.EX2 R184, R187 ;  /* 0x000000bb00b87308 */ /* 0x000ee20000000800 */
[----:B-----5:R-:W-:Y:S01]  /*4840*/  FADD.FTZ R173, R191, R173 ;  /* 0x000000adbfad7221 */ /* 0x020fe20000010000 */
[----:B------:R-:W-:Y:S02]  /*4850*/  FADD.FTZ R59, R194, R59 ;  /* 0x0000003bc23b7221 */ /* 0x000fe40000010000 */
[----:B------:R-:W-:Y:S01]  /*4860*/  HMMA.16816.F32.BF16 R128, R4, R20, R128 ;  /* 0x000000140480723c */ /* 0x000fe20000041880 */
[----:B------:R-:W4:Y:S01]  /*4870*/  MUFU.EX2 R183, R189 ;  /* 0x000000bd00b77308 */ /* 0x000f220000000800 */
[----:B------:R-:W-:Y:S01]  /*4880*/  FADD.FTZ R173, R188, R173 ;  /* 0x000000adbcad7221 */ /* 0x000fe20000010000 */
[----:B------:R-:W-:-:S05]  /*4890*/  FADD.FTZ R59, R193, R59 ;  /* 0x0000003bc13b7221 */ /* 0x000fca0000010000 */
[----:B------:R-:W-:Y:S01]  /*48a0*/  HMMA.16816.F32.BF16 R116, R4, R22, R116 ;  /* 0x000000160474723c */ /* 0x000fe20000041874 */
[----:B------:R-:W5:Y:S01]  /*48b0*/  LDSM.16.MT88.4 R20, [R218+0xac00] ;  /* 0x00ac0000da14783b */ /* 0x000f620000004200 */
[----:B---3--:R-:W-:-:S04]  /*48c0*/  FADD.FTZ R67, R184, R67 ;  /* 0x00000043b8437221 */ /* 0x008fc80000010000 */
[----:B----4-:R-:W-:Y:S02]  /*48d0*/  FADD.FTZ R67, R183, R67 ;  /* 0x00000043b7437221 */ /* 0x010fe40000010000 */
[C---:B------:R-:W-:Y:S01]  /*48e0*/  HMMA.16816.F32.BF16 R100, R4.reuse, R18, R100 ;  /* 0x000000120464723c */ /* 0x040fe20000041864 */
[----:B------:R-:W3:Y:S07]  /*48f0*/  LDSM.16.MT88.4 R16, [R216+0xac00] ;  /* 0x00ac0000d810783b */ /* 0x000eee0000004200 */
[C---:B------:R-:W-:Y:S01]  /*4900*/  HMMA.16816.F32.BF16 R80, R4.reuse, R14, R80 ;  /* 0x0000000e0450723c */ /* 0x040fe20000041850 */
[----:B------:R-:W4:Y:S07]  /*4910*/  LDSM.16.MT88.4 R12, [R218+0xbc00] ;  /* 0x00bc0000da0c783b */ /* 0x000f2e0000004200 */
[C---:B------:R-:W-:Y:S08]  /*4920*/  HMMA.16816.F32.BF16 R84, R4.reuse, R8, R84 ;  /* 0x000000080454723c */ /* 0x040ff00000041854 */
[----:B------:R-:W-:Y:S01]  /*4930*/  HMMA.16816.F32.BF16 R96, R4, R10, R96 ;  /* 0x0000000a0460723c */ /* 0x000fe20000041860 */
[----:B------:R-:W4:Y:S01]  /*4940*/  LDSM.16.MT88.4 R8, [R216+0xbc00] ;  /* 0x00bc0000d808783b */ /* 0x000f220000004200 */
[----:B------:R-:W-:-:S02]  /*4950*/  F2FP.BF16.F32.PACK_AB R4, R199, R201 ;  /* 0x000000c9c704723e */ /* 0x000fc400000010ff */
[C---:B------:R-:W-:Y:S01]  /*4960*/  F2FP.BF16.F32.PACK_AB R6, R232.reuse, R198 ;  /* 0x000000c6e806723e */ /* 0x040fe200000010ff */
[----:B------:R-:W-:Y:S01]  /*4970*/  FADD.FTZ R232, R232, R62 ;  /* 0x0000003ee8e87221 */ /* 0x000fe20000010000 */
[----:B------:R-:W-:Y:S02]  /*4980*/  F2FP.BF16.F32.PACK_AB R5, R194, R195 ;  /* 0x000000c3c205723e */ /* 0x000fe400000010ff */
[C---:B------:R-:W-:Y:S01]  /*4990*/  F2FP.BF16.F32.PACK_AB R7, R231.reuse, R193 ;  /* 0x000000c1e707723e */ /* 0x040fe200000010ff */
[----:B------:R-:W-:-:S06]  /*49a0*/  FADD.FTZ R231, R231, R59 ;  /* 0x0000003be7e77221 */ /* 0x000fcc0000010000 */
[C---:B--2---:R-:W-:Y:S08]  /*49b0*/  HMMA.16816.F32.BF16 R156, R4.reuse, R28, R156 ;  /* 0x0000001c049c723c */ /* 0x044ff0000004189c */
[C---:B------:R-:W-:Y:S08]  /*49c0*/  HMMA.16816.F32.BF16 R152, R4.reuse, R30, R152 ;  /* 0x0000001e0498723c */ /* 0x040ff00000041898 */
[C---:B-1----:R-:W-:Y:S08]  /*49d0*/  HMMA.16816.F32.BF16 R140, R4.reuse, R24, R140 ;  /* 0x00000018048c723c */ /* 0x042ff0000004188c */
[C---:B------:R-:W-:Y:S08]  /*49e0*/  HMMA.16816.F32.BF16 R136, R4.reuse, R26, R136 ;  /* 0x0000001a0488723c */ /* 0x040ff00000041888 */
[C---:B-----5:R-:W-:Y:S08]  /*49f0*/  HMMA.16816.F32.BF16 R124, R4.reuse, R20, R124 ;  /* 0x00000014047c723c */ /* 0x060ff0000004187c */
[C---:B------:R-:W-:Y:S08]  /*4a00*/  HMMA.16816.F32.BF16 R120, R4.reuse, R22, R120 ;  /* 0x000000160478723c */ /* 0x040ff00000041878 */
[C---:B---3--:R-:W-:Y:S08]  /*4a10*/  HMMA.16816.F32.BF16 R108, R4.reuse, R16, R108 ;  /* 0x00000010046c723c */ /* 0x048ff0000004186c */
[C---:B------:R-:W-:Y:S08]  /*4a20*/  HMMA.16816.F32.BF16 R104, R4.reuse, R18, R104 ;  /* 0x000000120468723c */ /* 0x040ff00000041868 */
[C---:B----4-:R-:W-:Y:S08]  /*4a30*/  HMMA.16816.F32.BF16 R72, R4.reuse, R12, R72 ;  /* 0x0000000c0448723c */ /* 0x050ff00000041848 */
[C---:B------:R-:W-:Y:S08]  /*4a40*/  HMMA.16816.F32.BF16 R76, R4.reuse, R14, R76 ;  /* 0x0000000e044c723c */ /* 0x040ff0000004184c */
[C---:B------:R-:W-:Y:S08]  /*4a50*/  HMMA.16816.F32.BF16 R88, R4.reuse, R8, R88 ;  /* 0x000000080458723c */ /* 0x040ff00000041858 */
[----:B------:R-:W-:Y:S01]  /*4a60*/  HMMA.16816.F32.BF16 R92, R4, R10, R92 ;  /* 0x0000000a045c723c */ /* 0x000fe2000004185c */
[----:B------:R-:W-:-:S02]  /*4a70*/  F2FP.BF16.F32.PACK_AB R4, R191, R190 ;  /* 0x000000bebf04723e */ /* 0x000fc400000010ff */
[----:B------:R-:W-:Y:S02]  /*4a80*/  F2FP.BF16.F32.PACK_AB R5, R184, R186 ;  /* 0x000000bab805723e */ /* 0x000fe400000010ff */
[C---:B------:R-:W-:Y:S01]  /*4a90*/  F2FP.BF16.F32.PACK_AB R6, R234.reuse, R188 ;  /* 0x000000bcea06723e */ /* 0x040fe200000010ff */
[----:B------:R-:W-:Y:S01]  /*4aa0*/  FADD.FTZ R234, R234, R173 ;  /* 0x000000adeaea7221 */ /* 0x000fe20000010000 */
[C---:B------:R-:W-:Y:S01]  /*4ab0*/  F2FP.BF16.F32.PACK_AB R7, R233.reuse, R183 ;  /* 0x000000b7e907723e */ /* 0x040fe200000010ff */
        /* <DEDUP_REMOVED lines=16> */
[----:B------:R-:W-:Y:S01]  /*4bc0*/  VIADD R0, R3, 0xfffffffe ;  /* 0xfffffffe03007836 */ /* 0x000fe20000000000 */
[----:B------:R-:W-:-:S04]  /*4bd0*/  DEPBAR.LE SB0, 0x0 ;  /* 0x000080000000791a */ /* 0x000fc80000000000 */
[----:B------:R-:W2:Y:S01]  /*4be0*/  LDCU UR4, c[0x0][0x50c] ;  /* 0x0000a180ff0477ac */ /* 0x000ea20008000800 */
[----:B-1----:R-:W-:-:S04]  /*4bf0*/  IMAD.WIDE.U32 R6, R0, R170, RZ ;  /* 0x000000aa00067225 */ /* 0x002fc800078e00ff */
[----:B------:R-:W-:Y:S01]  /*4c00*/  IMAD R0, R0, R171, RZ ;  /* 0x000000ab00007224 */ /* 0x000fe200078e02ff */
[----:B------:R-:W-:Y:S01]  /*4c10*/  BAR.SYNC.DEFER_BLOCKING 0x0 ;  /* 0x0000000000007b1d */ /* 0x000fe20000010000 */
[C---:B------:R-:W-:Y:S01]  /*4c20*/  IMAD.SHL.U32 R4, R6.reuse, 0x40, RZ ;  /* 0x0000004006047824 */ /* 0x040fe200078e00ff */
[----:B------:R-:W-:Y:S01]  /*4c30*/  LEA R8, P1, R6, R223, 0x7 ;  /* 0x000000df06087211 */ /* 0x000fe200078238ff */
[----:B------:R-:W-:-:S03]  /*4c40*/  IMAD.IADD R0, R7, 0x1, R0 ;  /* 0x0000000107007824 */ /* 0x000fc600078e0200 */
[----:B------:R-:W-:Y:S02]  /*4c50*/  LEA R4, P0, R170, R4, 0x5 ;  /* 0x00000004aa047211 */ /* 0x000fe400078028ff */
[C-C-:B------:R-:W-:Y:S02]  /*4c60*/  SHF.L.U64.HI R2, R6.reuse, 0x6, R0.reuse ;  /* 0x0000000606027819 */ /* 0x140fe40000010200 */
[----:B------:R-:W-:Y:S02]  /*4c70*/  LEA.HI.X R9, R6, R222, R0, 0x7, P1 ;  /* 0x000000de06097211 */ /* 0x000fe400008f3c00 */
[----:B------:R-:W-:Y:S02]  /*4c80*/  LEA.HI.X R2, R170, R2, R171, 0x5, P0 ;  /* 0x00000002aa027211 */ /* 0x000fe400000f2cab */
[----:B------:R-:W-:-:S04]  /*4c90*/  LEA R6, P0, R4, R223, 0x1 ;  /* 0x000000df04067211 */ /* 0x000fc800078008ff */
[----:B------:R-:W-:Y:S01]  /*4ca0*/  LEA.HI.X R7, R4, R222, R2, 0x1, P0 ;  /* 0x000000de04077211 */ /* 0x000fe200000f0c02 */
        /* <DEDUP_REMOVED lines=10> */
[----:B------:R-:W1:Y:S04]  /*4d50*/  LDSM.16.M88.4 R24, [R220+0x6000] ;  /* 0x00600000dc18783b */ /* 0x000e680000000200 */
[----:B------:R-:W3:Y:S04]  /*4d60*/  LDSM.16.M88.4 R40, [R221+0x1000] ;  /* 0x00100000dd28783b */ /* 0x000ee80000000200 */
[----:B------:R-:W4:Y:S04]  /*4d70*/  LDSM.16.M88.4 R196, [R220+0x6400] ;  /* 0x00640000dcc4783b */ /* 0x000f280000000200 */
[----:B------:R-:W5:Y:S04]  /*4d80*/  LDSM.16.M88.4 R188, [R220+0x6800] ;  /* 0x00680000dcbc783b */ /* 0x000f680000000200 */
[----:B------:R-:W2:Y:S04]  /*4d90*/  LDSM.16.M88.4 R12, [R220+0x6c00] ;  /* 0x006c0000dc0c783b */ /* 0x000ea80000000200 */
[----:B------:R-:W-:Y:S04]  /*4da0*/  LDSM.16.M88.4 R172, [R217+0x6000] ;  /* 0x00600000d9ac783b */ /* 0x000fe80000000200 */
[----:B------:R-:W2:Y:S04]  /*4db0*/  LDSM.16.M88.4 R176, [R219+0x1000] ;  /* 0x00100000dbb0783b */ /* 0x000ea80000000200 */
[----:B------:R-:W2:Y:S04]  /*4dc0*/  LDSM.16.M88.4 R64, [R217+0x6400] ;  /* 0x00640000d940783b */ /* 0x000ea80000000200 */
[----:B------:R-:W2:Y:S04]  /*4dd0*/  LDSM.16.M88.4 R36, [R217+0x6800] ;  /* 0x00680000d924783b */ /* 0x000ea80000000200 */
[----:B------:R-:W2:Y:S04]  /*4de0*/  LDSM.16.M88.4 R32, [R217+0x6c00] ;  /* 0x006c0000d920783b */ /* 0x000ea80000000200 */
[----:B------:R-:W2:Y:S01]  /*4df0*/  LDSM.16.M88.4 R16, [R219] ;  /* 0x00000000db10783b */ /* 0x000ea20000000200 */
[-C--:B-1----:R-:W-:Y:S03]  /*4e00*/  HMMA.16816.F32.BF16 R4, R180, R24.reuse, RZ ;  /* 0x00000018b404723c */ /* 0x082fe600000418ff */
[----:B------:R-:W-:Y:S04]  /*4e10*/  LDSM.16.M88.4 R20, [R220+0x7000] ;  /* 0x00700000dc14783b */ /* 0x000fe80000000200 */
[----:B------:R-:W-:Y:S01]  /*4e20*/  LDSM.16.M88.4 R236, [R221+0x2000] ;  /* 0x00200000ddec783b */ /* 0x000fe20000000200 */
[C---:B---3--:R-:W-:Y:S03]  /*4e30*/  HMMA.16816.F32.BF16 R8, R40.reuse, R24, RZ ;  /* 0x000000182808723c */ /* 0x048fe600000418ff */
[----:B------:R-:W-:Y:S04]  /*4e40*/  LDSM.16.M88.4 R212, [R220+0x7400] ;  /* 0x00740000dcd4783b */ /* 0x000fe80000000200 */
[----:B------:R-:W-:Y:S01]  /*4e50*/  LDSM.16.M88.4 R208, [R220+0x7800] ;  /* 0x00780000dcd0783b */ /* 0x000fe20000000200 */
[C---:B------:R-:W-:Y:S03]  /*4e60*/  HMMA.16816.F32.BF16 R28, R40.reuse, R26, RZ ;  /* 0x0000001a281c723c */ /* 0x040fe600000418ff */
[----:B------:R-:W-:Y:S04]  /*4e70*/  LDSM.16.M88.4 R204, [R220+0x7c00] ;  /* 0x007c0000dccc783b */ /* 0x000fe80000000200 */
[----:B------:R-:W-:Y:S01]  /*4e80*/  LDSM.16.M88.4 R240, [R220+0x8000] ;  /* 0x00800000dcf0783b */ /* 0x000fe20000000200 */
[C---:B----4-:R-:W-:Y:S03]  /*4e90*/  HMMA.16816.F32.BF16 R60, R40.reuse, R196, RZ ;  /* 0x000000c4283c723c */ /* 0x050fe600000418ff */
[----:B------:R-:W0:Y:S05]  /*4ea0*/  LDGDEPBAR ;  /* 0x00000000000079af */ /* 0x000e2a0000000000 */
[C---:B-----5:R-:W-:Y:S08]  /*4eb0*/  HMMA.16816.F32.BF16 R52, R40.reuse, R188, RZ ;  /* 0x000000bc2834723c */ /* 0x060ff000000418ff */
        /* <DEDUP_REMOVED lines=32> */
[----:B------:R-:W2:Y:S04]  /*50c0*/  LDSM.16.M88.4 R16, [R217+0x7000] ;  /* 0x00700000d910783b */ /* 0x000ea80000000200 */
[----:B------:R-:W3:Y:S03]  /*50d0*/  LDSM.16.M88.4 R32, [R221+0x5000] ;  /* 0x00500000dd20783b */ /* 0x000ee60000000200 */
[-C--:B-1----:R-:W-:Y:S08]  /*50e0*/  HMMA.16816.F32.BF16 R8, R12, R20.reuse, R8 ;  /* 0x000000140c08723c */ /* 0x082ff00000041808 */
[----:B------:R-:W-:Y:S08]  /*50f0*/  HMMA.16816.F32.BF16 R4, R236, R20, R4 ;  /* 0x00000014ec04723c */ /* 0x000ff00000041804 */
[-C--:B------:R-:W-:Y:S08]  /*5100*/  HMMA.16816.F32.BF16 R28, R12, R22.reuse, R28 ;  /* 0x000000160c1c723c */ /* 0x080ff0000004181c */
[----:B------:R-:W-:Y:S01]  /*5110*/  HMMA.16816.F32.BF16 R24, R236, R22, R24 ;  /* 0x00000016ec18723c */ /* 0x000fe20000041818 */
[----:B------:R-:W-:Y:S07]  /*5120*/  LDSM.16.M88.4 R20, [R219+0x4000] ;  /* 0x00400000db14783b */ /* 0x000fee0000000200 */
[C---:B------:R-:W-:Y:S08]  /*5130*/  HMMA.16816.F32.BF16 R60, R12.reuse, R212, R60 ;  /* 0x000000d40c3c723c */ /* 0x040ff0000004183c */
[C---:B------:R-:W-:Y:S08]  /*5140*/  HMMA.16816.F32.BF16 R52, R12.reuse, R208, R52 ;  /* 0x000000d00c34723c */ /* 0x040ff00000041834 */
[C---:B------:R-:W-:Y:S08]  /*5150*/  HMMA.16816.F32.BF16 R44, R12.reuse, R204, R44 ;  /* 0x000000cc0c2c723c */ /* 0x040ff0000004182c */
[C---:B------:R-:W-:Y:S08]  /*5160*/  HMMA.16816.F32.BF16 R56, R12.reuse, R214, R56 ;  /* 0x000000d60c38723c */ /* 0x040ff00000041838 */
[----:B------:R-:W-:Y:S08]  /*5170*/  HMMA.16816.F32.BF16 R48, R12, R210, R48 ;  /* 0x000000d20c30723c */ /* 0x000ff00000041830 */
[----:B--2---:R-:W-:Y:S08]  /*5180*/  HMMA.16816.F32.BF16 R4, R176, R16, R4 ;  /* 0x00000010b004723c */ /* 0x004ff00000041804 */
[----:B------:R-:W-:Y:S01]  /*5190*/  HMMA.16816.F32.BF16 R40, R12, R206, R40 ;  /* 0x000000ce0c28723c */ /* 0x000fe20000041828 */
[----:B------:R-:W1:Y:S07]  /*51a0*/  LDSM.16.M88.4 R12, [R217+0x8000] ;  /* 0x00800000d90c783b */ /* 0x000e6e0000000200 */
[C---:B------:R-:W-:Y:S08]  /*51b0*/  HMMA.16816.F32.BF16 R8, R172.reuse, R16, R8 ;  /* 0x00000010ac08723c */ /* 0x040ff00000041808 */
[-C--:B------:R-:W-:Y:S08]  /*51c0*/  HMMA.16816.F32.BF16 R28, R172, R18.reuse, R28 ;  /* 0x00000012ac1c723c */ /* 0x080ff0000004181c */
[----:B------:R-:W-:Y:S01]  /*51d0*/  HMMA.16816.F32.BF16 R24, R176, R18, R24 ;  /* 0x00000012b018723c */ /* 0x000fe20000041818 */
[----:B------:R-:W2:Y:S07]  /*51e0*/  LDSM.16.M88.4 R16, [R219+0x5000] ;  /* 0x00500000db10783b */ /* 0x000eae0000000200 */
[-C--:B---3--:R-:W-:Y:S08]  /*51f0*/  HMMA.16816.F32.BF16 R8, R32, R240.reuse, R8 ;  /* 0x000000f02008723c */ /* 0x088ff00000041808 */
[----:B------:R-:W-:Y:S08]  /*5200*/  HMMA.16816.F32.BF16 R4, R36, R240, R4 ;  /* 0x000000f02404723c */ /* 0x000ff00000041804 */
[C---:B------:R-:W-:Y:S08]  /*5210*/  HMMA.16816.F32.BF16 R200, R236.reuse, R212, R200 ;  /* 0x000000d4ecc8723c */ /* 0x040ff000000418c8 */
[----:B------:R-:W-:Y:S01]  /*5220*/  HMMA.16816.F32.BF16 R196, R236, R214, R196 ;  /* 0x000000d6ecc4723c */ /* 0x000fe200000418c4 */
[----:B------:R-:W3:Y:S07]  /*5230*/  LDSM.16.M88.4 R212, [R220+0x8400] ;  /* 0x00840000dcd4783b */ /* 0x000eee0000000200 */
[-C--:B-1----:R-:W-:Y:S08]  /*5240*/  HMMA.16816.F32.BF16 R4, R20, R12.reuse, R4 ;  /* 0x0000000c1404723c */ /* 0x082ff00000041804 */
[----:B--2---:R-:W-:Y:S08]  /*5250*/  HMMA.16816.F32.BF16 R8, R16, R12, R8 ;  /* 0x0000000c1008723c */ /* 0x004ff00000041808 */
[----:B------:R-:W-:Y:S03]  /*5260*/  HMMA.16816.F32.BF16 R24, R36, R242, R24 ;  /* 0x000000f22418723c */ /* 0x000fe60000041818 */
[----:B------:R-:W-:Y:S01]  /*5270*/  FMUL.FTZ R6, R6, UR4 ;  /* 0x0000000406067c20 */ /* 0x000fe20008410000 */
[----:B------:R-:W-:Y:S01]  /*5280*/  FMUL.FTZ R7, R7, UR4 ;  /* 0x0000000407077c20 */ /* 0x000fe20008410000 */
[----:B------:R-:W-:Y:S01]  /*5290*/  FMUL.FTZ R0, R4, UR4 ;  /* 0x0000000404007c20 */ /* 0x000fe20008410000 */
[----:B------:R-:W-:-:S02]  /*52a0*/  FMUL.FTZ R2, R5, UR4 ;  /* 0x0000000405027c20 */ /* 0x000fc40008410000 */
[----:B------:R-:W-:Y:S03]  /*52b0*/  HMMA.16816.F32.BF16 R28, R32, R242, R28 ;  /* 0x000000f2201c723c */ /* 0x000fe6000004181c */
[----:B------:R-:W-:Y:S01]  /*52c0*/  FMUL.FTZ R8, R8, UR4 ;  /* 0x0000000408087c20 */ /* 0x000fe20008410000 */
[----:B------:R-:W-:Y:S01]  /*52d0*/  FMUL.FTZ R9, R9, UR4 ;  /* 0x0000000409097c20 */ /* 0x000fe20008410000 */
[----:B------:R-:W-:Y:S01]  /*52e0*/  FMUL.FTZ R10, R10, UR4 ;  /* 0x000000040a0a7c20 */ /* 0x000fe20008410000 */
[----:B------:R-:W-:Y:S01]  /*52f0*/  FMUL.FTZ R11, R11, UR4 ;  /* 0x000000040b0b7c20 */ /* 0x000fe20008410000 */
[----:B------:R-:W-:Y:S01]  /*5300*/  MUFU.TANH R243, R8 ;  /* 0x0000000800f37308 */ /* 0x000fe20000002400 */
[-C--:B------:R-:W-:Y:S07]  /*5310*/  HMMA.16816.F32.BF16 R200, R176, R64.reuse, R200 ;  /* 0x00000040b0c8723c */ /* 0x080fee00000418c8 */
[----:B------:R-:W-:Y:S01]  /*5320*/  MUFU.TANH R242, R9 ;  /* 0x0000000900f27308 */ /* 0x000fe20000002400 */
[----:B------:R-:W-:Y:S07]  /*5330*/  HMMA.16816.F32.BF16 R60, R172, R64, R60 ;  /* 0x00000040ac3c723c */ /* 0x000fee000004183c */
[----:B------:R-:W-:Y:S01]  /*5340*/  MUFU.TANH R244, R10 ;  /* 0x0000000a00f47308 */ /* 0x000fe20000002400 */
[-C--:B------:R-:W-:Y:S07]  /*5350*/  HMMA.16816.F32.BF16 R196, R176, R66.reuse, R196 ;  /* 0x00000042b0c4723c */ /* 0x080fee00000418c4 */
[----:B------:R1:W-:Y:S01]  /*5360*/  MUFU.TANH R230, R11 ;  /* 0x0000000b00e67308 */ /* 0x0003e20000002400 */
[----:B------:R-:W-:Y:S07]  /*5370*/  HMMA.16816.F32.BF16 R56, R172, R66, R56 ;  /* 0x00000042ac38723c */ /* 0x000fee0000041838 */
[----:B------:R-:W-:Y:S01]  /*5380*/  MUFU.TANH R65, R6 ;  /* 0x0000000600417308 */ /* 0x000fe20000002400 */
[-C--:B------:R-:W-:Y:S07]  /*5390*/  HMMA.16816.F32.BF16 R24, R20, R14.reuse, R24 ;  /* 0x0000000e1418723c */ /* 0x080fee0000041818 */
[----:B------:R2:W-:Y:S01]  /*53a0*/  MUFU.TANH R64, R7 ;  /* 0x0000000700407308 */ /* 0x0005e20000002400 */
[----:B------:R-:W-:Y:S01]  /*53b0*/  HMMA.16816.F32.BF16 R28, R16, R14, R28 ;  /* 0x0000000e101c723c */ /* 0x000fe2000004181c */
[----:B-1----:R-:W1:Y:S04]  /*53c0*/  LDSM.16.M88.4 R8, [R217+0x7800] ;  /* 0x00780000d908783b */ /* 0x002e680000000200 */
[----:B------:R-:W-:Y:S02]  /*53d0*/  LDSM.16.M88.4 R12, [R220+0x8800] ;  /* 0x00880000dc0c783b */ /* 0x000fe40000000200 */
[----:B------:R-:W4:Y:S01]  /*53e0*/  MUFU.TANH R0, R0 ;  /* 0x0000000000007308 */ /* 0x000f220000002400 */
[-C--:B---3--:R-:W-:Y:S03]  /*53f0*/  HMMA.16816.F32.BF16 R200, R36, R212.reuse, R200 ;  /* 0x000000d424c8723c */ /* 0x088fe600000418c8 */
[----:B------:R-:W-:Y:S01]  /*5400*/  FMUL.FTZ R24, R24, UR4 ;  /* 0x0000000418187c20 */ /* 0x000fe20008410000 */
[----:B------:R-:W-:Y:S01]  /*5410*/  FMUL.FTZ R25, R25, UR4 ;  /* 0x0000000419197c20 */ /* 0x000fe20008410000 */
[----:B------:R-:W-:Y:S01]  /*5420*/  FMUL.FTZ R26, R26, UR4 ;  /* 0x000000041a1a7c20 */ /* 0x000fe20008410000 */
[----:B------:R-:W-:Y:S01]  /*5430*/  FMUL.FTZ R27, R27, UR4 ;  /* 0x000000041b1b7c20 */ /* 0x000fe20008410000 */
[----:B------:R-:W-:Y:S01]  /*5440*/  MUFU.TANH R240, R24 ;  /* 0x0000001800f07308 */ /* 0x000fe20000002400 */
[----:B------:R-:W-:Y:S01]  /*5450*/  HMMA.16816.F32.BF16 R60, R32, R212, R60 ;  /* 0x000000d4203c723c */ /* 0x000fe2000004183c */
[----:B--2---:R-:W2:Y:S02]  /*5460*/  LDSM.16.M88.4 R4, [R217+0x8400] ;  /* 0x00840000d904783b */ /* 0x004ea40000000200 */
[----:B------:R-:W-:Y:S01]  /*5470*/  FMUL.FTZ R28, R28, UR4 ;  /* 0x000000041c1c7c20 */ /* 0x000fe20008410000 */
[----:B------:R-:W-:Y:S01]  /*5480*/  FMUL.FTZ R30, R30, UR4 ;  /* 0x000000041e1e7c20 */ /* 0x000fe20008410000 */
[----:B------:R-:W-:Y:S01]  /*5490*/  FMUL.FTZ R29, R29, UR4 ;  /* 0x000000041d1d7c20 */ /* 0x000fe20008410000 */
[----:B------:R-:W-:Y:S01]  /*54a0*/  FMUL.FTZ R31, R31, UR4 ;  /* 0x000000041f1f7c20 */ /* 0x000fe20008410000 */
[----:B------:R-:W-:Y:S01]  /*54b0*/  MUFU.TANH R241, R25 ;  /* 0x0000001900f17308 */ /* 0x000fe20000002400 */
[-C--:B------:R-:W-:Y:S07]  /*54c0*/  HMMA.16816.F32.BF16 R196, R36, R214.reuse, R196 ;  /* 0x000000d624c4723c */ /* 0x080fee00000418c4 */
[----:B------:R-:W3:Y:S01]  /*54d0*/  MUFU.TANH R2, R2 ;  /* 0x0000000200027308 */ /* 0x000ee20000002400 */
[----:B------:R-:W-:Y:S07]  /*54e0*/  HMMA.16816.F32.BF16 R56, R32, R214, R56 ;  /* 0x000000d62038723c */ /* 0x000fee0000041838 */
[----:B------:R-:W-:Y:S01]  /*54f0*/  MUFU.TANH R28, R28 ;  /* 0x0000001c001c7308 */ /* 0x000fe20000002400 */
[----:B------:R-:W-:Y:S07]  /*5500*/  HMMA.16816.F32.BF16 R192, R236, R208, R192 ;  /* 0x000000d0ecc0723c */ /* 0x000fee00000418c0 */
[----:B------:R-:W5:Y:S01]  /*5510*/  MUFU.TANH R209, R26 ;  /* 0x0000001a00d17308 */ /* 0x000f620000002400 */
[----:B-1----:R-:W-:Y:S07]  /*5520*/  HMMA.16816.F32.BF16 R52, R172, R8, R52 ;  /* 0x00000008ac34723c */ /* 0x002fee0000041834 */
[----:B------:R1:W-:Y:S01]  /*5530*/  MUFU.TANH R208, R27 ;  /* 0x0000001b00d07308 */ /* 0x0003e20000002400 */
[----:B------:R-:W-:Y:S07]  /*5540*/  HMMA.16816.F32.BF16 R188, R236, R210, R188 ;  /* 0x000000d2ecbc723c */ /* 0x000fee00000418bc */
[----:B------:R-:W5:Y:S01]  /*5550*/  MUFU.TANH R30, R30 ;  /* 0x0000001e001e7308 */ /* 0x000f620000002400 */
[-C--:B--2---:R-:W-:Y:S07]  /*5560*/  HMMA.16816.F32.BF16 R200, R20, R4.reuse, R200 ;  /* 0x0000000414c8723c */ /* 0x084fee00000418c8 */
[----:B------:R-:W2:Y:S01]  /*5570*/  MUFU.TANH R29, R29 ;  /* 0x0000001d001d7308 */ /* 0x000ea20000002400 */
[----:B------:R-:W-:Y:S01]  /*5580*/  HMMA.16816.F32.BF16 R60, R16, R4, R60 ;  /* 0x00000004103c723c */ /* 0x000fe2000004183c */
[----:B-1----:R-:W1:Y:S06]  /*5590*/  LDSM.16.M88.4 R24, [R217+0x8800] ;  /* 0x00880000d918783b */ /* 0x002e6c0000000200 */
[----:B------:R-:W2:Y:S01]  /*55a0*/  MUFU.TANH R31, R31 ;  /* 0x0000001f001f7308 */ /* 0x000ea20000002400 */
[----:B------:R-:W-:Y:S03]  /*55b0*/  HMMA.16816.F32.BF16 R196, R20, R6, R196 ;  /* 0x0000000614c4723c */ /* 0x000fe600000418c4 */
[----:B------:R-:W-:Y:S01]  /*55c0*/  FMUL.FTZ R200, R200, UR4 ;  /* 0x00000004c8c87c20 */ /* 0x000fe20008410000 */
[----:B------:R-:W-:-:S03]  /*55d0*/  FMUL.FTZ R66, R202, UR4 ;  /* 0x00000004ca427c20 */ /* 0x000fc60008410000 */
[----:B------:R4:W2:Y:S01]  /*55e0*/  MUFU.TANH R210, R200 ;  /* 0x000000c800d27308 */ /* 0x0008a20000002400 */
[----:B------:R-:W-:Y:S01]  /*55f0*/  HMMA.16816.F32.BF16 R56, R16, R6, R56 ;  /* 0x000000061038723c */ /* 0x000fe20000041838 */
[----:B------:R-:W3:Y:S02]  /*5600*/  LDSM.16.M88.4 R4, [R217+0x7c00] ;  /* 0x007c0000d904783b */ /* 0x000ee40000000200 */
[----:B------:R-:W-:Y:S01]  /*5610*/  FMUL.FTZ R62, R62, UR4 ;  /* 0x000000043e3e7c20 */ /* 0x000fe20008410000 */
[----:B------:R-:W-:Y:S01]  /*5620*/  FMUL.FTZ R60, R60, UR4 ;  /* 0x000000043c3c7c20 */ /* 0x000fe20008410000 */
[----:B------:R-:W-:Y:S01]  /*5630*/  FMUL.FTZ R61, R61, UR4 ;  /* 0x000000043d3d7c20 */ /* 0x000fe20008410000 */
[----:B------:R-:W-:Y:S01]  /*5640*/  FMUL.FTZ R63, R63, UR4 ;  /* 0x000000043f3f7c20 */ /* 0x000fe20008410000 */
[----:B------:R-:W2:Y:S01]  /*5650*/  MUFU.TANH R66, R66 ;  /* 0x0000004200427308 */ /* 0x000ea20000002400 */
[----:B------:R-:W-:Y:S03]  /*5660*/  HMMA.16816.F32.BF16 R52, R32, R12, R52 ;  /* 0x0000000c2034723c */ /* 0x000fe60000041834 */
[----:B------:R-:W-:Y:S01]  /*5670*/  FMUL.FTZ R196, R196, UR4 ;  /* 0x00000004c4c47c20 */ /* 0x000fe20008410000 */
[----:B------:R-:W-:Y:S01]  /*5680*/  FMUL.FTZ R198, R198, UR4 ;  /* 0x00000004c6c67c20 */ /* 0x000fe20008410000 */
[----:B------:R-:W-:-:S02]  /*5690*/  FMUL.FTZ R199, R199, UR4 ;  /* 0x00000004c7c77c20 */ /* 0x000fc40008410000 */
[----:B------:R-:W2:Y:S01]  /*56a0*/  MUFU.TANH R67, R60 ;  /* 0x0000003c00437308 */ /* 0x000ea20000002400 */
[----:B------:R-:W-:Y:S01]  /*56b0*/  HMMA.16816.F32.BF16 R192, R176, R8, R192 ;  /* 0x00000008b0c0723c */ /* 0x000fe200000418c0 */
[----:B------:R-:W-:Y:S02]  /*56c0*/  IMAD.SHL.U32 R8, R235, 0x2, RZ ;  /* 0x00000002eb087824 */ /* 0x000fe400078e00ff */
[----:B----4-:R-:W-:Y:S01]  /*56d0*/  FMUL.FTZ R200, R201, UR4 ;  /* 0x00000004c9c87c20 */ /* 0x010fe20008410000 */
[----:B------:R-:W-:Y:S01]  /*56e0*/  FMUL.FTZ R201, R203, UR4 ;  /* 0x00000004cbc97c20 */ /* 0x000fe20008410000 */
[----:B------:R-:W-:Y:S01]  /*56f0*/  FMUL.FTZ R58, R58, UR4 ;  /* 0x000000043a3a7c20 */ /* 0x000fe20008410000 */
[----:B------:R-:W-:Y:S01]  /*5700*/  FMUL.FTZ R56, R56, UR4 ;  /* 0x0000000438387c20 */ /* 0x000fe20008410000 */
[----:B------:R-:W-:Y:S01]  /*5710*/  LOP3.LUT R8, R8, 0x6, RZ, 0xc0, !PT ;  /* 0x0000000608087812 */ /* 0x000fe200078ec0ff */
[----:B------:R-:W-:Y:S01]  /*5720*/  MUFU.TANH R61, R61 ;  /* 0x0000003d003d7308 */ /* 0x000fe20000002400 */
[----:B------:R-:W-:Y:S01]  /*5730*/  HMMA.16816.F32.BF16 R48, R172, R10, R48 ;  /* 0x0000000aac30723c */ /* 0x000fe20000041830 */
[----:B------:R-:W-:-:S06]  /*5740*/  FMUL.FTZ R59, R59, UR4 ;  /* 0x000000043b3b7c20 */ /* 0x000fcc0008410000 */
[----:B------:R-:W-:Y:S01]  /*5750*/  MUFU.TANH R200, R200 ;  /* 0x000000c800c87308 */ /* 0x000fe20000002400 */
[----:B-1----:R-:W-:Y:S07]  /*5760*/  HMMA.16816.F32.BF16 R52, R16, R24, R52 ;  /* 0x000000181034723c */ /* 0x002fee0000041834 */
[----:B------:R-:W-:Y:S01]  /*5770*/  MUFU.TANH R201, R201 ;  /* 0x000000c900c97308 */ /* 0x000fe20000002400 */
[----:B------:R-:W-:Y:S07]  /*5780*/  HMMA.16816.F32.BF16 R188, R176, R10, R188 ;  /* 0x0000000ab0bc723c */ /* 0x000fee00000418bc */
[----:B------:R-:W-:Y:S01]  /*5790*/  MUFU.TANH R212, R58 ;  /* 0x0000003a00d47308 */ /* 0x000fe20000002400 */
[----:B---3--:R-:W-:Y:S03]  /*57a0*/  HMMA.16816.F32.BF16 R44, R172, R4, R44 ;  /* 0x00000004ac2c723c */ /* 0x008fe6000004182c */
[----:B------:R-:W-:Y:S01]  /*57b0*/  FMUL.FTZ R52, R52, UR4 ;  /* 0x0000000434347c20 */ /* 0x000fe20008410000 */
[----:B------:R-:W-:-:S03]  /*57c0*/  FMUL.FTZ R53, R53, UR4 ;  /* 0x0000000435357c20 */ /* 0x000fc60008410000 */
[----:B------:R-:W-:Y:S01]  /*57d0*/  MUFU.TANH R202, R196 ;  /* 0x000000c400ca7308 */ /* 0x000fe20000002400 */
[----:B------:R-:W-:Y:S01]  /*57e0*/  HMMA.16816.F32.BF16 R40, R172, R6, R40 ;  /* 0x00000006ac28723c */ /* 0x000fe20000041828 */
[----:B------:R-:W-:Y:S02]  /*57f0*/  IMAD R172, R3, 0x40, R8 ;  /* 0x0000004003ac7824 */ /* 0x000fe400078e0208 */
[----:B------:R-:W1:Y:S04]  /*5800*/  LDSM.16.M88.4 R8, [R220+0x8c00] ;  /* 0x008c0000dc08783b */ /* 0x000e680000000200 */
[----:B------:R3:W-:Y:S01]  /*5810*/  MUFU.TANH R173, R52 ;  /* 0x0000003400ad7308 */ /* 0x0007e20000002400 */
[----:B------:R-:W-:Y:S07]  /*5820*/  HMMA.16816.F32.BF16 R184, R236, R204, R184 ;  /* 0x000000ccecb8723c */ /* 0x000fee00000418b8 */
[----:B------:R4:W2:Y:S01]  /*5830*/  MUFU.TANH R205, R62 ;  /* 0x0000003e00cd7308 */ /* 0x0008a20000002400 */
[----:B------:R-:W-:Y:S01]  /*5840*/  HMMA.16816.F32.BF16 R192, R36, R12, R192 ;  /* 0x0000000c24c0723c */ /* 0x000fe200000418c0 */
[----:B------:R-:W-:-:S02]  /*5850*/  VIADD R13, R172, 0xffffff80 ;  /* 0xffffff80ac0d7836 */ /* 0x000fc40000000000 */
[----:B------:R-:W-:-:S03]  /*5860*/  VIADD R12, R172, 0xffffff81 ;  /* 0xffffff81ac0c7836 */ /* 0x000fc60000000000 */
[C---:B------:R-:W-:Y:S01]  /*5870*/  ISETP.GE.AND P1, PT, R13.reuse, R229, PT ;  /* 0x000000e50d00720c */ /* 0x040fe20003f26270 */
[----:B------:R-:W2:Y:S01]  /*5880*/  MUFU.TANH R204, R63 ;  /* 0x0000003f00cc7308 */ /* 0x000ea20000002400 */
[-C--:B------:R-:W-:Y:S01]  /*5890*/  HMMA.16816.F32.BF16 R188, R36, R14.reuse, R188 ;  /* 0x0000000e24bc723c */ /* 0x080fe200000418bc */
[C---:B------:R-:W-:Y:S02]  /*58a0*/  ISETP.GE.AND P6, PT, R13.reuse, R228, PT ;  /* 0x000000e40d00720c */ /* 0x040fe40003fc6270 */
[----:B---3--:R-:W-:Y:S01]  /*58b0*/  FSEL R52, R0, -INF , !P1 ;  /* 0xff80000000347808 */ /* 0x008fe20004800000 */
[----:B------:R-:W-:Y:S01]  /*58c0*/  VIADD R0, R172, 0xffffff88 ;  /* 0xffffff88ac007836 */ /* 0x000fe20000000000 */
[C---:B------:R-:W-:Y:S02]  /*58d0*/  ISETP.GE.AND P3, PT, R13.reuse, R169, PT ;  /* 0x000000a90d00720c */ /* 0x040fe40003f66270 */
[----:B------:R-:W-:Y:S01]  /*58e0*/  ISETP.GE.AND P0, PT, R13, R164, PT ;  /* 0x000000a40d00720c */ /* 0x000fe20003f06270 */
[----:B------:R-:W-:Y:S01]  /*58f0*/  HMMA.16816.F32.BF16 R48, R32, R14, R48 ;  /* 0x0000000e2030723c */ /* 0x000fe20000041830 */
[C---:B------:R-:W-:Y:S01]  /*5900*/  ISETP.GE.AND P4, PT, R12.reuse, R229, PT ;  /* 0x000000e50c00720c */ /* 0x040fe20003f86270 */
[----:B----4-:R-:W-:Y:S01]  /*5910*/  FMUL.FTZ R62, R197, UR4 ;  /* 0x00000004c53e7c20 */ /* 0x010fe20008410000 */
[C---:B------:R-:W-:Y:S01]  /*5920*/  ISETP.GE.AND P5, PT, R12.reuse, R228, PT ;  /* 0x000000e40c00720c */ /* 0x040fe20003fa6270 */
[----:B------:R3:W-:Y:S01]  /*5930*/  MUFU.TANH R211, R56 ;  /* 0x0000003800d37308 */ /* 0x0007e20000002400 */
[----:B------:R-:W-:-:S02]  /*5940*/  ISETP.GE.AND P2, PT, R12, R169, PT ;  /* 0x000000a90c00720c */ /* 0x000fc40003f46270 */
[----:B------:R-:W-:Y:S01]  /*5950*/  ISETP.GE.AND P1, PT, R12, R164, PT ;  /* 0x000000a40c00720c */ /* 0x000fe20003f26270 */
[----:B------:R-:W-:Y:S01]  /*5960*/  HMMA.16816.F32.BF16 R184, R176, R4, R184 ;  /* 0x00000004b0b8723c */ /* 0x000fe200000418b8 */
[----:B------:R-:W4:Y:S01]  /*5970*/  LDSM.16.M88.4 R12, [R217+0x8c00] ;  /* 0x008c0000d90c783b */ /* 0x000f220000000200 */
[----:B------:R-:W-:Y:S01]  /*5980*/  FSEL R4, R2, -INF , !P4 ;  /* 0xff80000002047808 */ /* 0x000fe20006000000 */
[----:B------:R-:W-:Y:S01]  /*5990*/  VIADD R2, R172, 0xffffff89 ;  /* 0xffffff89ac027836 */ /* 0x000fe20000000000 */
[----:B------:R-:W-:Y:S01]  /*59a0*/  FSEL R243, R243, -INF , !P3 ;  /* 0xff800000f3f37808 */ /* 0x000fe20005800000 */
[----:B------:R-:W-:Y:S01]  /*59b0*/  MUFU.TANH R62, R62 ;  /* 0x0000003e003e7308 */ /* 0x000fe20000002400 */
[----:B------:R-:W-:Y:S01]  /*59c0*/  FSEL R244, R244, -INF , !P0 ;  /* 0xff800000f4f47808 */ /* 0x000fe20004000000 */
[----:B------:R-:W-:Y:S01]  /*59d0*/  FMUL.FTZ R5, R55, UR4 ;  /* 0x0000000437057c20 */ /* 0x000fe20008410000 */
[----:B------:R-:W-:Y:S01]  /*59e0*/  HMMA.16816.F32.BF16 R180, R236, R206, R180 ;  /* 0x000000ceecb4723c */ /* 0x000fe200000418b4 */
[----:B------:R-:W-:Y:S01]  /*59f0*/  FSEL R58, R64, -INF , !P5 ;  /* 0xff800000403a7808 */ /* 0x000fe20006800000 */
[----:B------:R-:W-:-:S04]  /*5a00*/  DEPBAR.LE SB0, 0x0 ;  /* 0x000080000000791a */ /* 0x000fc80000000000 */
[C---:B------:R-:W-:Y:S01]  /*5a10*/  ISETP.GE.AND P3, PT, R0.reuse, R228, PT ;  /* 0x000000e40000720c */ /* 0x040fe20003f66270 */
[----:B---3--:R-:W-:Y:S01]  /*5a20*/  FMUL.FTZ R56, R57, UR4 ;  /* 0x0000000439387c20 */ /* 0x008fe20008410000 */
[-C--:B-1----:R-:W-:Y:S01]  /*5a30*/  HMMA.16816.F32.BF16 R44, R32, R8.reuse, R44 ;  /* 0x00000008202c723c */ /* 0x082fe2000004182c */
[C---:B------:R-:W-:Y:S01]  /*5a40*/  ISETP.GE.AND P0, PT, R0.reuse, R169, PT ;  /* 0x000000a90000720c */ /* 0x040fe20003f06270 */
[----:B------:R1:W3:Y:S01]  /*5a50*/  MUFU.TANH R203, R198 ;  /* 0x000000c600cb7308 */ /* 0x0002e20000002400 */
[----:B------:R-:W-:Y:S02]  /*5a60*/  ISETP.GE.AND P4, PT, R0, R164, PT ;  /* 0x000000a40000720c */ /* 0x000fe40003f86270 */
[-C--:B------:R-:W-:Y:S02]  /*5a70*/  ISETP.GE.AND P5, PT, R2, R229.reuse, PT ;  /* 0x000000e50200720c */ /* 0x080fe40003fa6270 */
[----:B------:R-:W-:Y:S01]  /*5a80*/  FSEL R57, R65, -INF , !P6 ;  /* 0xff80000041397808 */ /* 0x000fe20007000000 */
[----:B------:R-:W-:Y:S01]  /*5a90*/  HMMA.16816.F32.BF16 R184, R36, R8, R184 ;  /* 0x0000000824b8723c */ /* 0x000fe200000418b8 */
[----:B------:R-:W-:Y:S01]  /*5aa0*/  ISETP.GE.AND P6, PT, R0, R229, PT ;  /* 0x000000e50000720c */ /* 0x000fe20003fc6270 */
[----:B------:R-:W3:Y:S01]  /*5ab0*/  MUFU.TANH R206, R199 ;  /* 0x000000c700ce7308 */ /* 0x000ee20000002400 */
[----:B-----5:R-:W-:-:S02]  /*5ac0*/  FSEL R60, R209, -INF , !P3 ;  /* 0xff800000d13c7808 */ /* 0x020fc40005800000 */
[----:B------:R-:W-:Y:S02]  /*5ad0*/  FSEL R28, R28, -INF , !P0 ;  /* 0xff8000001c1c7808 */ /* 0x000fe40004000000 */
[----:B------:R-:W-:Y:S01]  /*5ae0*/  FSEL R30, R30, -INF , !P4 ;  /* 0xff8000001e1e7808 */ /* 0x000fe20006000000 */
[----:B------:R-:W-:Y:S01]  /*5af0*/  HMMA.16816.F32.BF16 R40, R32, R10, R40 ;  /* 0x0000000a2028723c */ /* 0x000fe20000041828 */
[----:B------:R-:W-:Y:S01]  /*5b00*/  FSEL R241, R241, -INF , !P5 ;  /* 0xff800000f1f17808 */ /* 0x000fe20006800000 */
[----:B------:R-:W5:Y:S01]  /*5b10*/  MUFU.TANH R59, R59 ;  /* 0x0000003b003b7308 */ /* 0x000f620000002400 */
[----:B------:R-:W-:Y:S02]  /*5b20*/  FSEL R242, R242, -INF , !P2 ;  /* 0xff800000f2f27808 */ /* 0x000fe40005000000 */
[----:B------:R-:W-:Y:S02]  /*5b30*/  FSEL R230, R230, -INF , !P1 ;  /* 0xff800000e6e67808 */ /* 0x000fe40004800000 */
[C---:B------:R-:W-:Y:S01]  /*5b40*/  ISETP.GE.AND P2, PT, R2.reuse, R228, PT ;  /* 0x000000e40200720c */ /* 0x040fe20003f46270 */
[----:B------:R-:W-:Y:S01]  /*5b50*/  HMMA.16816.F32.BF16 R192, R20, R24, R192 ;  /* 0x0000001814c0723c */ /* 0x000fe200000418c0 */
[----:B------:R-:W-:Y:S01]  /*5b60*/  ISETP.GE.AND P1, PT, R2, R169, PT ;  /* 0x000000a90200720c */ /* 0x000fe20003f26270 */
[----:B------:R-:W-:Y:S01]  /*5b70*/  MUFU.TANH R5, R5 ;  /* 0x0000000500057308 */ /* 0x000fe20000002400 */
[----:B------:R-:W-:-:S02]  /*5b80*/  FSEL R240, R240, -INF , !P6 ;  /* 0xff800000f0f07808 */ /* 0x000fc40007000000 */
[----:B------:R-:W-:Y:S02]  /*5b90*/  ISETP.GE.AND P6, PT, R2, R164, PT ;  /* 0x000000a40200720c */ /* 0x000fe40003fc6270 */
[----:B------:R-:W-:Y:S01]  /*5ba0*/  FSEL R63, R208, -INF , !P2 ;  /* 0xff800000d03f7808 */ /* 0x000fe20005000000 */
[----:B------:R-:W-:Y:S01]  /*5bb0*/  HMMA.16816.F32.BF16 R48, R16, R26, R48 ;  /* 0x0000001a1030723c */ /* 0x000fe20000041830 */
[----:B--2---:R-:W-:Y:S01]  /*5bc0*/  FSEL R29, R29, -INF , !P1 ;  /* 0xff8000001d1d7808 */ /* 0x004fe20004800000 */
[----:B------:R-:W-:Y:S01]  /*5bd0*/  MUFU.TANH R56, R56 ;  /* 0x0000003800387308 */ /* 0x000fe20000002400 */
[----:B------:R-:W-:-:S05]  /*5be0*/  FSEL R31, R31, -INF , !P6 ;  /* 0xff8000001f1f7808 */ /* 0x000fca0007000000 */
[C---:B------:R-:W-:Y:S01]  /*5bf0*/  HMMA.16816.F32.BF16 R188, R20.reuse, R26, R188 ;  /* 0x0000001a14bc723c */ /* 0x040fe200000418bc */
[C---:B------:R-:W-:Y:S02]  /*5c00*/  VIADD R26, R172.reuse, 0xffffff90 ;  /* 0xffffff90ac1a7836 */ /* 0x040fe40000000000 */
[----:B------:R-:W-:Y:S02]  /*5c10*/  VIADD R27, R172, 0xffffff98 ;  /* 0xffffff98ac1b7836 */ /* 0x000fe40000000000 */
[----:B------:R-:W-:Y:S01]  /*5c20*/  FMUL.FTZ R192, R192, UR4 ;  /* 0x00000004c0c07c20 */ /* 0x000fe20008410000 */
[----:B------:R-:W-:Y:S01]  /*5c30*/  FMUL.FTZ R24, R193, UR4 ;  /* 0x00000004c1187c20 */ /* 0x000fe20008410000 */
[----:B------:R-:W-:Y:S01]  /*5c40*/  ISETP.GE.AND P3, PT, R26, R229, PT ;  /* 0x000000e51a00720c */ /* 0x000fe20003f66270 */
[----:B------:R-:W-:Y:S01]  /*5c50*/  FMUL.FTZ R193, R194, UR4 ;  /* 0x00000004c2c17c20 */ /* 0x000fe20008410000 */
[-C--:B----4-:R-:W-:Y:S01]  /*5c60*/  HMMA.16816.F32.BF16 R184, R20, R12.reuse, R184 ;  /* 0x0000000c14b8723c */ /* 0x090fe200000418b8 */
[C---:B------:R-:W-:Y:S01]  /*5c70*/  ISETP.GE.AND P0, PT, R26.reuse, R228, PT ;  /* 0x000000e41a00720c */ /* 0x040fe20003f06270 */
[----:B------:R2:W-:Y:S01]  /*5c80*/  MUFU.TANH R194, R53 ;  /* 0x0000003500c27308 */ /* 0x0005e20000002400 */
[----:B------:R-:W-:Y:S01]  /*5c90*/  ISETP.GE.AND P4, PT, R26, R169, PT ;  /* 0x000000a91a00720c */ /* 0x000fe20003f86270 */
[----:B------:R-:W-:Y:S01]  /*5ca0*/  FMUL.FTZ R50, R50, UR4 ;  /* 0x0000000432327c20 */ /* 0x000fe20008410000 */
[----:B------:R-:W-:Y:S01]  /*5cb0*/  ISETP.GE.AND P5, PT, R26, R164, PT ;  /* 0x000000a41a00720c */ /* 0x000fe20003fa6270 */
[----:B------:R-:W-:Y:S01]  /*5cc0*/  VIADD R26, R172, 0xffffff91 ;  /* 0xffffff91ac1a7836 */ /* 0x000fe20000000000 */
[----:B------:R-:W-:Y:S01]  /*5cd0*/  FSEL R196, R210, -INF , !P3 ;  /* 0xff800000d2c47808 */ /* 0x000fe20005800000 */
[----:B------:R-:W-:Y:S01]  /*5ce0*/  HMMA.16816.F32.BF16 R44, R16, R12, R44 ;  /* 0x0000000c102c723c */ /* 0x000fe2000004182c */
[----:B------:R-:W-:Y:S01]  /*5cf0*/  VIADD R12, R172, 0xffffff99 ;  /* 0xffffff99ac0c7836 */ /* 0x000fe20000000000 */
[----:B-1----:R-:W-:Y:S01]  /*5d00*/  FSEL R198, R66, -INF , !P0 ;  /* 0xff80000042c67808 */ /* 0x002fe20004000000 */
[----:B------:R-:W1:Y:S01]  /*5d10*/  MUFU.TANH R192, R192 ;  /* 0x000000c000c07308 */ /* 0x000e620000002400 */
[----:B------:R-:W-:Y:S01]  /*5d20*/  ISETP.GE.AND P2, PT, R26, R229, PT ;  /* 0x000000e51a00720c */ /* 0x000fe20003f46270 */
[----:B------:R-:W-:Y:S01]  /*5d30*/  VIADD R13, R172, 0xffffffa0 ;  /* 0xffffffa0ac0d7836 */ /* 0x000fe20000000000 */
[----:B------:R-:W-:Y:S01]  /*5d40*/  ISETP.GE.AND P1, PT, R26, R228, PT ;  /* 0x000000e41a00720c */ /* 0x000fe20003f26270 */
[----:B------:R-:W-:Y:S01]  /*5d50*/  FMUL.FTZ R8, R190, UR4 ;  /* 0x00000004be087c20 */ /* 0x000fe20008410000 */
[----:B------:R-:W-:Y:S01]  /*5d60*/  HMMA.16816.F32.BF16 R180, R176, R6, R180 ;  /* 0x00000006b0b4723c */ /* 0x000fe200000418b4 */
[----:B------:R-:W-:Y:S01]  /*5d70*/  ISETP.GE.AND P6, PT, R26, R169, PT ;  /* 0x000000a91a00720c */ /* 0x000fe20003fc6270 */
[----:B------:R-:W-:Y:S01]  /*5d80*/  FMUL.FTZ R0, R188, UR4 ;  /* 0x00000004bc007c20 */ /* 0x000fe20008410000 */
[----:B------:R-:W-:Y:S01]  /*5d90*/  ISETP.GE.AND P3, PT, R26, R164, PT ;  /* 0x000000a41a00720c */ /* 0x000fe20003f66270 */
[----:B--2---:R-:W-:Y:S01]  /*5da0*/  FMUL.FTZ R53, R54, UR4 ;  /* 0x0000000436357c20 */ /* 0x004fe20008410000 */
[----:B------:R-:W-:Y:S01]  /*5db0*/  ISETP.GE.AND P0, PT, R27, R229, PT ;  /* 0x000000e51b00720c */ /* 0x000fe20003f06270 */
[----:B------:R-:W2:Y:S01]  /*5dc0*/  MUFU.TANH R190, R50 ;  /* 0x0000003200be7308 */ /* 0x000ea20000002400 */
[----:B------:R-:W-:Y:S01]  /*5dd0*/  FSEL R207, R67, -INF , !P4 ;  /* 0xff80000043cf7808 */ /* 0x000fe20006000000 */
[----:B------:R-:W-:Y:S01]  /*5de0*/  HMMA.16816.F32.BF16 R40, R16, R14, R40 ;  /* 0x0000000e1028723c */ /* 0x000fe20000041828 */
[----:B------:R-:W-:Y:S01]  /*5df0*/  FSEL R205, R205, -INF , !P5 ;  /* 0xff800000cdcd7808 */ /* 0x000fe20006800000 */
[----:B------:R-:W-:Y:S01]  /*5e00*/  FMUL.FTZ R26, R49, UR4 ;  /* 0x00000004311a7c20 */ /* 0x000fe20008410000 */
[----:B------:R-:W-:Y:S01]  /*5e10*/  FSEL R197, R200, -INF , !P2 ;  /* 0xff800000c8c57808 */ /* 0x000fe20005000000 */
[----:B------:R-:W-:Y:S01]  /*5e20*/  FMUL.FTZ R44, R44, UR4 ;  /* 0x000000042c2c7c20 */ /* 0x000fe20008410000 */
[----:B------:R-:W-:Y:S01]  /*5e30*/  FSEL R201, R201, -INF , !P1 ;  /* 0xff800000c9c97808 */ /* 0x000fe20004800000 */
[----:B------:R-:W4:Y:S01]  /*5e40*/  MUFU.TANH R193, R193 ;  /* 0x000000c100c17308 */ /* 0x000f220000002400 */
[----:B------:R-:W-:Y:S01]  /*5e50*/  ISETP.GE.AND P4, PT, R27, R228, PT ;  /* 0x000000e41b00720c */ /* 0x000fe20003f86270 */
[----:B------:R-:W-:Y:S01]  /*5e60*/  FMUL.FTZ R6, R45, UR4 ;  /* 0x000000042d067c20 */ /* 0x000fe20008410000 */
[C---:B------:R-:W-:Y:S01]  /*5e70*/  ISETP.GE.AND P5, PT, R27.reuse, R169, PT ;  /* 0x000000a91b00720c */ /* 0x040fe20003fa6270 */
[----:B------:R-:W-:Y:S01]  /*5e80*/  VIADD R16, R172, 0xffffffa8 ;  /* 0xffffffa8ac107836 */ /* 0x000fe20000000000 */
[----:B------:R-:W-:Y:S01]  /*5e90*/  ISETP.GE.AND P2, PT, R27, R164, PT ;  /* 0x000000a41b00720c */ /* 0x000fe20003f46270 */
[----:B------:R-:W-:Y:S01]  /*5ea0*/  HMMA.16816.F32.BF16 R180, R36, R10, R180 ;  /* 0x0000000a24b4723c */ /* 0x000fe200000418b4 */
[----:B------:R-:W-:Y:S01]  /*5eb0*/  ISETP.GE.AND P1, PT, R12, R229, PT ;  /* 0x000000e50c00720c */ /* 0x000fe20003f26270 */
[----:B------:R-:W4:Y:S01]  /*5ec0*/  MUFU.TANH R53, R53 ;  /* 0x0000003500357308 */ /* 0x000f220000002400 */
[----:B------:R-:W-:Y:S01]  /*5ed0*/  FSEL R208, R61, -INF , !P6 ;  /* 0xff8000003dd07808 */ /* 0x000fe20007000000 */
[----:B------:R-:W-:Y:S01]  /*5ee0*/  FMUL.FTZ R47, R47, UR4 ;  /* 0x000000042f2f7c20 */ /* 0x000fe20008410000 */
[----:B------:R-:W-:Y:S01]  /*5ef0*/  FSEL R204, R204, -INF , !P3 ;  /* 0xff800000cccc7808 */ /* 0x000fe20005800000 */
[----:B------:R-:W-:Y:S01]  /*5f00*/  VIADD R17, R172, 0xffffffb0 ;  /* 0xffffffb0ac117836 */ /* 0x000fe20000000000 */
[----:B------:R-:W-:Y:S01]  /*5f10*/  FSEL R199, R202, -INF , !P0 ;  /* 0xff800000cac77808 */ /* 0x000fe20004000000 */
[----:B------:R-:W-:Y:S01]  /*5f20*/  FMUL.FTZ R41, R41, UR4 ;  /* 0x0000000429297c20 */ /* 0x000fe20008410000 */
[C---:B------:R-:W-:Y:S01]  /*5f30*/  ISETP.GE.AND P6, PT, R12.reuse, R228, PT ;  /* 0x000000e40c00720c */ /* 0x040fe20003fc6270 */
[----:B------:R-:W4:Y:S01]  /*5f40*/  MUFU.TANH R7, R44 ;  /* 0x0000002c00077308 */ /* 0x000f220000002400 */
[----:B------:R-:W-:Y:S01]  /*5f50*/  ISETP.GE.AND P3, PT, R12, R169, PT ;  /* 0x000000a90c00720c */ /* 0x000fe20003f66270 */
[----:B------:R-:W-:Y:S01]  /*5f60*/  FMUL.FTZ R42, R42, UR4 ;  /* 0x000000042a2a7c20 */ /* 0x000fe20008410000 */
[----:B------:R-:W-:Y:S01]  /*5f70*/  ISETP.GE.AND P0, PT, R12, R164, PT ;  /* 0x000000a40c00720c */ /* 0x000fe20003f06270 */
[----:B------:R-:W-:Y:S01]  /*5f80*/  FMUL.FTZ R12, R184, UR4 ;  /* 0x00000004b80c7c20 */ /* 0x000fe20008410000 */
[----:B---3--:R-:W-:Y:S01]  /*5f90*/  FSEL R202, R203, -INF , !P4 ;  /* 0xff800000cbca7808 */ /* 0x008fe20006000000 */
[----:B------:R-:W-:Y:S01]  /*5fa0*/  VIADD R18, R172, 0xffffffa9 ;  /* 0xffffffa9ac127836 */ /* 0x000fe20000000000 */
[----:B------:R-:W-:Y:S01]  /*5fb0*/  FSEL R209, R211, -INF , !P5 ;  /* 0xff800000d3d17808 */ /* 0x000fe20006800000 */
[----:B------:R-:W3:Y:S01]  /*5fc0*/  MUFU.TANH R26, R26 ;  /* 0x0000001a001a7308 */ /* 0x000ee20000002400 */
[----:B------:R-:W-:Y:S01]  /*5fd0*/  FSEL R184, R212, -INF , !P2 ;  /* 0xff800000d4b87808 */ /* 0x000fe20005000000 */
[----:B------:R-:W-:Y:S01]  /*5fe0*/  FMUL.FTZ R48, R48, UR4 ;  /* 0x0000000430307c20 */ /* 0x000fe20008410000 */
[----:B------:R-:W-:Y:S01]  /*5ff0*/  FSEL R200, R62, -INF , !P1 ;  /* 0xff8000003ec87808 */ /* 0x000fe20004800000 */
[----:B------:R-:W-:Y:S01]  /*6000*/  FMUL.FTZ R9, R191, UR4 ;  /* 0x00000004bf097c20 */ /* 0x000fe20008410000 */
[C---:B------:R-:W-:Y:S01]  /*6010*/  ISETP.GE.AND P4, PT, R13.reuse, R229, PT ;  /* 0x000000e50d00720c */ /* 0x040fe20003f86270 */
[C---:B------:R-:W-:Y:S01]  /*6020*/  VIADD R10, R172.reuse, 0xffffffb9 ;  /* 0xffffffb9ac0a7836 */ /* 0x040fe20000000000 */
[C---:B------:R-:W-:Y:S01]  /*6030*/  ISETP.GE.AND P5, PT, R13.reuse, R228, PT ;  /* 0x000000e40d00720c */ /* 0x040fe20003fa6270 */
[----:B------:R-:W3:Y:S01]  /*6040*/  MUFU.TANH R66, R41 ;  /* 0x0000002900427308 */ /* 0x000ee20000002400 */
[-C--:B------:R-:W-:Y:S01]  /*6050*/  ISETP.GE.AND P2, PT, R13, R169.reuse, PT ;  /* 0x000000a90d00720c */ /* 0x080fe20003f46270 */
[----:B------:R-:W-:Y:S01]  /*6060*/  FMUL.FTZ R25, R195, UR4 ;  /* 0x00000004c3197c20 */ /* 0x000fe20008410000 */
[-C--:B------:R-:W-:Y:S01]  /*6070*/  ISETP.GE.AND P1, PT, R13, R164.reuse, PT ;  /* 0x000000a40d00720c */ /* 0x080fe20003f26270 */
[----:B------:R-:W-:Y:S01]  /*6080*/  VIADD R13, R172, 0xffffffa1 ;  /* 0xffffffa1ac0d7836 */ /* 0x000fe20000000000 */
[----:B------:R-:W-:Y:S01]  /*6090*/  FSEL R203, R206, -INF , !P6 ;  /* 0xff800000cecb7808 */ /* 0x000fe20007000000 */
[----:B------:R-:W-:Y:S01]  /*60a0*/  FMUL.FTZ R189, R189, UR4 ;  /* 0x00000004bdbd7c20 */ /* 0x000fe20008410000 */
[----:B-----5:R-:W-:Y:S01]  /*60b0*/  FSEL R206, R59, -INF , !P0 ;  /* 0xff8000003bce7808 */ /* 0x020fe20004000000 */
[----:B------:R-:W5:Y:S01]  /*60c0*/  MUFU.TANH R6, R6 ;  /* 0x0000000600067308 */ /* 0x000f620000002400 */
[----:B------:R-:W-:Y:S01]  /*60d0*/  ISETP.GE.AND P0, PT, R13, R169, PT ;  /* 0x000000a90d00720c */ /* 0x000fe20003f06270 */
[----:B------:R-:W-:Y:S01]  /*60e0*/  FMUL.FTZ R43, R43, UR4 ;  /* 0x000000042b2b7c20 */ /* 0x000fe20008410000 */
[----:B-1----:R-:W-:Y:S01]  /*60f0*/  FSEL R175, R192, -INF , !P4 ;  /* 0xff800000c0af7808 */ /* 0x002fe20006000000 */
[----:B------:R-:W-:Y:S01]  /*6100*/  VIADD R11, R172, 0xffffffb8 ;  /* 0xffffffb8ac0b7836 */ /* 0x000fe20000000000 */
[----:B------:R-:W-:Y:S01]  /*6110*/  FSEL R194, R194, -INF , !P0 ;  /* 0xff800000c2c27808 */ /* 0x000fe20004000000 */
[----:B------:R-:W-:Y:S01]  /*6120*/  HMMA.16816.F32.BF16 R180, R20, R14, R180 ;  /* 0x0000000e14b4723c */ /* 0x000fe200000418b4 */
[-C--:B------:R-:W-:Y:S01]  /*6130*/  ISETP.GE.AND P0, PT, R16, R164.reuse, PT ;  /* 0x000000a41000720c */ /* 0x080fe20003f06270 */
[----:B------:R1:W5:Y:S01]  /*6140*/  MUFU.TANH R62, R47 ;  /* 0x0000002f003e7308 */ /* 0x0003620000002400 */
[----:B------:R-:W-:Y:S01]  /*6150*/  ISETP.GE.AND P4, PT, R13, R164, PT ;  /* 0x000000a40d00720c */ /* 0x000fe20003f86270 */
[----:B------:R-:W-:Y:S01]  /*6160*/  FMUL.FTZ R51, R51, UR4 ;  /* 0x0000000433337c20 */ /* 0x000fe20008410000 */
[----:B--2---:R-:W-:Y:S01]  /*6170*/  FSEL R190, R190, -INF , !P0 ;  /* 0xff800000bebe7808 */ /* 0x004fe20004000000 */
[----:B------:R-:W-:Y:S01]  /*6180*/  FMUL.FTZ R40, R40, UR4 ;  /* 0x0000000428287c20 */ /* 0x000fe20008410000 */
[----:B----4-:R-:W-:Y:S01]  /*6190*/  FSEL R174, R193, -INF , !P5 ;  /* 0xff800000c1ae7808 */ /* 0x010fe20006800000 */
[----:B------:R-:W-:Y:S01]  /*61a0*/  FMUL.FTZ R46, R46, UR4 ;  /* 0x000000042e2e7c20 */ /* 0x000fe20008410000 */
[----:B------:R-:W-:Y:S01]  /*61b0*/  FSEL R192, R173, -INF , !P2 ;  /* 0xff800000adc07808 */ /* 0x000fe20005000000 */
[----:B------:R-:W2:Y:S01]  /*61c0*/  MUFU.TANH R42, R42 ;  /* 0x0000002a002a7308 */ /* 0x000ea20000002400 */
[----:B------:R-:W-:-:S02]  /*61d0*/  FSEL R188, R53, -INF , !P1 ;  /* 0xff80000035bc7808 */ /* 0x000fc40004800000 */
[----:B------:R-:W-:Y:S02]  /*61e0*/  ISETP.GE.AND P0, PT, R17, R169, PT ;  /* 0x000000a91100720c */ /* 0x000fe40003f06270 */
[C---:B------:R-:W-:Y:S02]  /*61f0*/  ISETP.GE.AND P5, PT, R16.reuse, R229, PT ;  /* 0x000000e51000720c */ /* 0x040fe40003fa6270 */
[C---:B------:R-:W-:Y:S01]  /*6200*/  ISETP.GE.AND P2, PT, R16.reuse, R228, PT ;  /* 0x000000e41000720c */ /* 0x040fe20003f46270 */
[----:B------:R4:W2:Y:S01]  /*6210*/  MUFU.TANH R195, R48 ;  /* 0x0000003000c37308 */ /* 0x0008a20000002400 */
[-C--:B------:R-:W-:Y:S01]  /*6220*/  ISETP.GE.AND P1, PT, R16, R169.reuse, PT ;  /* 0x000000a91000720c */ /* 0x080fe20003f26270 */
[----:B------:R-:W-:Y:S01]  /*6230*/  VIADD R16, R172, 0xffffffb1 ;  /* 0xffffffb1ac107836 */ /* 0x000fe20000000000 */
[----:B------:R-:W-:Y:S01]  /*6240*/  FSEL R191, R5, -INF , !P4 ;  /* 0xff80000005bf7808 */ /* 0x000fe20006000000 */
[----:B------:R-:W-:Y:S01]  /*6250*/  FMUL.FTZ R50, R180, UR4 ;  /* 0x00000004b4327c20 */ /* 0x000fe20008410000 */
[-C--:B------:R-:W-:Y:S01]  /*6260*/  ISETP.GE.AND P4, PT, R18, R169.reuse, PT ;  /* 0x000000a91200720c */ /* 0x080fe20003f86270 */
[----:B------:R-:W-:Y:S01]  /*6270*/  FMUL.FTZ R49, R181, UR4 ;  /* 0x00000004b5317c20 */ /* 0x000fe20008410000 */
[----:B------:R-:W-:Y:S01]  /*6280*/  FSEL R172, R7, -INF , !P0 ;  /* 0xff80000007ac7808 */ /* 0x000fe20004000000 */
[----:B------:R-:W2:Y:S01]  /*6290*/  MUFU.TANH R61, R43 ;  /* 0x0000002b003d7308 */ /* 0x000ea20000002400 */
[----:B------:R-:W-:Y:S01]  /*62a0*/  ISETP.GE.AND P0, PT, R10, R169, PT ;  /* 0x000000a90a00720c */ /* 0x000fe20003f06270 */
[----:B-1----:R-:W-:Y:S01]  /*62b0*/  FMUL.FTZ R47, R187, UR4 ;  /* 0x00000004bb2f7c20 */ /* 0x002fe20008410000 */
[----:B---3--:R-:W-:-:S02]  /*62c0*/  FSEL R193, R26, -INF , !P4 ;  /* 0xff8000001ac17808 */ /* 0x008fc40006000000 */
[----:B------:R-:W-:Y:S02]  /*62d0*/  ISETP.GE.AND P4, PT, R16, R169, PT ;  /* 0x000000a91000720c */ /* 0x000fe40003f86270 */
[----:B------:R-:W-:Y:S01]  /*62e0*/  FSEL R66, R66, -INF , !P0 ;  /* 0xff80000042427808 */ /* 0x000fe20004000000 */
[----:B------:R-:W-:Y:S01]  /*62f0*/  MUFU.TANH R2, R189 ;  /* 0x000000bd00027308 */ /* 0x000fe20000002400 */
[----:B------:R-:W-:Y:S01]  /*6300*/  ISETP.GE.AND P0, PT, R16, R164, PT ;  /* 0x000000a41000720c */ /* 0x000fe20003f06270 */
[----:B----4-:R-:W-:Y:S01]  /*6310*/  FMUL.FTZ R48, R186, UR4 ;  /* 0x00000004ba307c20 */ /* 0x010fe20008410000 */
[----:B------:R-:W-:Y:S02]  /*6320*/  FSEL R210, R56, -INF , !P3 ;  /* 0xff80000038d27808 */ /* 0x000fe40005800000 */
[----:B-----5:R-:W-:Y:S02]  /*6330*/  FSEL R173, R6, -INF , !P4 ;  /* 0xff80000006ad7808 */ /* 0x020fe40006000000 */
[C---:B------:R-:W-:Y:S01]  /*6340*/  ISETP.GE.AND P6, PT, R13.reuse, R229, PT ;  /* 0x000000e50d00720c */ /* 0x040fe20003fc6270 */
[----:B------:R1:W3:Y:S01]  /*6350*/  MUFU.TANH R189, R51 ;  /* 0x0000003300bd7308 */ /* 0x0002e20000002400 */
[----:B------:R-:W-:-:S02]  /*6360*/  ISETP.GE.AND P3, PT, R13, R228, PT ;  /* 0x000000e40d00720c */ /* 0x000fc40003f66270 */
[----:B------:R-:W-:Y:S02]  /*6370*/  FMNMX3.FTZ R6, R166, R243, R242, !PT ;  /* 0x000000f3a6067276 */ /* 0x000fe400078100f2 */
[----:B------:R-:W-:Y:S02]  /*6380*/  FSEL R62, R62, -INF , !P0 ;  /* 0xff8000003e3e7808 */ /* 0x000fe40004000000 */
[----:B------:R-:W-:Y:S01]  /*6390*/  ISETP.GE.AND P0, PT, R11, R164, PT ;  /* 0x000000a40b00720c */ /* 0x000fe20003f06270 */
[----:B------:R-:W4:Y:S01]  /*63a0*/  MUFU.TANH R13, R40 ;  /* 0x00000028000d7308 */ /* 0x000f220000002400 */
[----:B------:R-:W-:Y:S02]  /*63b0*/  FMNMX3.FTZ R5, R165, R244, R230, !PT ;  /* 0x000000f4a5057276 */ /* 0x000fe400078100e6 */
[----:B------:R-:W-:Y:S02]  /*63c0*/  FMNMX3.FTZ R6, R6, R28, R29, !PT ;  /* 0x0000001c06067276 */ /* 0x000fe4000781001d */
[----:B--2---:R-:W-:-:S02]  /*63d0*/  FSEL R59, R42, -INF , !P0 ;  /* 0xff8000002a3b7808 */ /* 0x004fc40004000000 */
[----:B------:R-:W-:Y:S01]  /*63e0*/  FMNMX3.FTZ R5, R5, R30, R31, !PT ;  /* 0x0000001e05057276 */ /* 0x000fe2000781001f */
[----:B------:R-:W2:Y:S01]  /*63f0*/  MUFU.TANH R65, R46 ;  /* 0x0000002e00417308 */ /* 0x000ea20000002400 */
[----:B------:R-:W-:Y:S01]  /*6400*/  FMNMX3.FTZ R6, R6, R207, R208, !PT ;  /* 0x000000cf06067276 */ /* 0x000fe200078100d0 */
[----:B-1----:R-:W-:Y:S01]  /*6410*/  FMUL.FTZ R51, R185, UR4 ;  /* 0x00000004b9337c20 */ /* 0x002fe20008410000 */
[-C--:B------:R-:W-:Y:S02]  /*6420*/  ISETP.GE.AND P0, PT, R10, R164.reuse, PT ;  /* 0x000000a40a00720c */ /* 0x080fe40003f06270 */
[----:B------:R-:W-:Y:S02]  /*6430*/  FSEL R195, R195, -INF , !P1 ;  /* 0xff800000c3c37808 */ /* 0x000fe40004800000 */
[----:B------:R-:W-:Y:S01]  /*6440*/  ISETP.GE.AND P1, PT, R18, R164, PT ;  /* 0x000000a41200720c */ /* 0x000fe20003f26270 */
[----:B------:R-:W1:Y:S01]  /*6450*/  MUFU.TANH R24, R24 ;  /* 0x0000001800187308 */ /* 0x000e620000002400 */
[----:B------:R-:W-:-:S02]  /*6460*/  FMNMX3.FTZ R5, R5, R205, R204, !PT ;  /* 0x000000cd05057276 */ /* 0x000fc400078100cc */
[----:B------:R-:W-:Y:S02]  /*6470*/  FMNMX3.FTZ R6, R6, R209, R210, !PT ;  /* 0x000000d106067276 */ /* 0x000fe400078100d2 */
[----:B------:R-:W-:Y:S02]  /*6480*/  FSEL R61, R61, -INF , !P0 ;  /* 0xff8000003d3d7808 */ /* 0x000fe40004000000 */
[----:B------:R-:W-:Y:S01]  /*6490*/  ISETP.GE.U32.AND P0, PT, R3, 0x3, PT ;  /* 0x000000030300780c */ /* 0x000fe20003f06070 */
[----:B------:R-:W1:Y:S01]  /*64a0*/  MUFU.TANH R25, R25 ;  /* 0x0000001900197308 */ /* 0x000e620000002400 */
[----:B---3--:R-:W-:Y:S02]  /*64b0*/  FSEL R189, R189, -INF , !P1 ;  /* 0xff800000bdbd7808 */ /* 0x008fe40004800000 */
[----:B------:R-:W-:Y:S02]  /*64c0*/  ISETP.GE.AND P1, PT, R11, R169, PT ;  /* 0x000000a90b00720c */ /* 0x000fe40003f26270 */
[----:B------:R-:W-:-:S02]  /*64d0*/  FMNMX3.FTZ R5, R5, R184, R206, !PT ;  /* 0x000000b805057276 */ /* 0x000fc400078100ce */
[----:B------:R-:W-:Y:S01]  /*64e0*/  FMNMX3.FTZ R6, R6, R192, R194, !PT ;  /* 0x000000c006067276 */ /* 0x000fe200078100c2 */
[----:B------:R-:W3:Y:S01]  /*64f0*/  MUFU.TANH R0, R0 ;  /* 0x0000000000007308 */ /* 0x000ee20000002400 */
[----:B----4-:R-:W-:Y:S02]  /*6500*/  FSEL R169, R13, -INF , !P1 ;  /* 0xff8000000da97808 */ /* 0x010fe40004800000 */
[----:B------:R-:W-:Y:S02]  /*6510*/  ISETP.GE.AND P1, PT, R17, R164, PT ;  /* 0x000000a41100720c */ /* 0x000fe40003f26270 */
[----:B------:R-:W-:Y:S02]  /*6520*/  FMNMX3.FTZ R5, R5, R188, R191, !PT ;  /* 0x000000bc05057276 */ /* 0x000fe400078100bf */
[----:B------:R-:W-:Y:S01]  /*6530*/  FMNMX3.FTZ R6, R6, R195, R193, !PT ;  /* 0x000000c306067276 */ /* 0x000fe200078100c1 */
[----:B------:R-:W4:Y:S01]  /*6540*/  MUFU.TANH R8, R8 ;  /* 0x0000000800087308 */ /* 0x000f220000002400 */
[----:B--2---:R-:W-:-:S02]  /*6550*/  FSEL R65, R65, -INF , !P1 ;  /* 0xff80000041417808 */ /* 0x004fc40004800000 */
[----:B------:R-:W-:Y:S02]  /*6560*/  FMNMX3.FTZ R5, R5, R190, R189, !PT ;  /* 0x000000be05057276 */ /* 0x000fe400078100bd */
[----:B------:R-:W-:Y:S02]  /*6570*/  FMNMX3.FTZ R7, R6, R172, R173, !PT ;  /* 0x000000ac06077276 */ /* 0x000fe400078100ad */
[C---:B------:R-:W-:Y:S01]  /*6580*/  ISETP.GE.AND P4, PT, R18.reuse, R229, PT ;  /* 0x000000e51200720c */ /* 0x040fe20003f86270 */
[----:B------:R-:W2:Y:S01]  /*6590*/  MUFU.TANH R9, R9 ;  /* 0x0000000900097308 */ /* 0x000ea20000002400 */
[----:B------:R-:W-:Y:S01]  /*65a0*/  BAR.SYNC.DEFER_BLOCKING 0x0 ;  /* 0x0000000000007b1d */ /* 0x000fe20000010000 */
[----:B------:R-:W-:Y:S02]  /*65b0*/  ISETP.GE.AND P1, PT, R18, R228, PT ;  /* 0x000000e41200720c */ /* 0x000fe40003f26270 */
[----:B------:R-:W-:Y:S02]  /*65c0*/  FMNMX3.FTZ R6, R5, R65, R62, !PT ;  /* 0x0000004105067276 */ /* 0x000fe4000781003e */
[----:B------:R-:W-:-:S02]  /*65d0*/  FMNMX3.FTZ R7, R7, R169, R66, !PT ;  /* 0x000000a907077276 */ /* 0x000fc40007810042 */
[----:B------:R-:W1:Y:S08]  /*65e0*/  MUFU.TANH R12, R12 ;  /* 0x0000000c000c7308 */ /* 0x000e700000002400 */
[----:B------:R-:W1:Y:S08]  /*65f0*/  MUFU.TANH R51, R51 ;  /* 0x0000003300337308 */ /* 0x000e700000002400 */
[----:B------:R-:W1:Y:S08]  /*6600*/  MUFU.TANH R50, R50 ;  /* 0x0000003200327308 */ /* 0x000e700000002400 */
[----:B------:R-:W1:Y:S01]  /*6610*/  MUFU.TANH R49, R49 ;  /* 0x0000003100317308 */ /* 0x000e620000002400 */
        /* <DEDUP_REMOVED lines=21> */
.L_x_435:
[----:B------:R-:W-:Y:S01]  /*6770*/  FMNMX3.FTZ R6, R6, R59, R61, !PT ;  /* 0x0000003b06067276 */ /* 0x000fe2000781003d */
[----:B------:R-:W3:Y:S01]  /*6780*/  SHFL.BFLY PT, R5, R7, 0x2, 0x1f ;  /* 0x0c401f0007057f89 */ /* 0x000ee200000e0000 */
[----:B------:R-:W-:Y:S01]  /*6790*/  FSEL R180, R0, -INF , !P5 ;  /* 0xff80000000b47808 */ /* 0x000fe20006800000 */
[----:B------:R-:W-:Y:S01]  /*67a0*/  FMUL.FTZ R46, R182, UR4 ;  /* 0x00000004b62e7c20 */ /* 0x000fe20008410000 */
[----:B------:R-:W-:Y:S01]  /*67b0*/  FMNMX3.FTZ R0, R168, R52, R4, !PT ;  /* 0x00000034a8007276 */ /* 0x000fe20007810004 */
[----:B------:R-:W4:Y:S01]  /*67c0*/  SHFL.BFLY PT, R13, R6, 0x2, 0x1f ;  /* 0x0c401f00060d7f89 */ /* 0x000f2200000e0000 */
[----:B------:R-:W-:Y:S01]  /*67d0*/  FSEL R179, R2, -INF , !P4 ;  /* 0xff80000002b37808 */ /* 0x000fe20006000000 */
[----:B------:R-:W-:Y:S01]  /*67e0*/  FMUL.FTZ R45, R183, UR4 ;  /* 0x00000004b72d7c20 */ /* 0x000fe20008410000 */
[----:B------:R-:W-:Y:S01]  /*67f0*/  FMNMX3.FTZ R0, R0, R240, R241, !PT ;  /* 0x000000f000007276 */ /* 0x000fe200078100f1 */
[----:B------:R-:W5:Y:S01]  /*6800*/  MUFU.TANH R48, R48 ;  /* 0x0000003000307308 */ /* 0x000f620000002400 */
[----:B------:R-:W-:Y:S01]  /*6810*/  FMNMX3.FTZ R2, R167, R57, R58, !PT ;  /* 0x00000039a7027276 */ /* 0x000fe2000781003a */
[----:B------:R-:W-:Y:S01]  /*6820*/  LDSM.16.MT88.4 R20, [R216+0x9000] ;  /* 0x00900000d814783b */ /* 0x000fe20000004200 */
[----:B------:R-:W-:-:S02]  /*6830*/  FMNMX3.FTZ R0, R0, R196, R197, !PT ;  /* 0x000000c400007276 */ /* 0x000fc400078100c5 */
[----:B------:R-:W-:Y:S02]  /*6840*/  FMNMX3.FTZ R2, R2, R60, R63, !PT ;  /* 0x0000003c02027276 */ /* 0x000fe4000781003f */
[----:B-1----:R-:W-:Y:S01]  /*6850*/  FSEL R181, R24, -INF , !P6 ;  /* 0xff80000018b57808 */ /* 0x002fe20007000000 */
[----:B------:R-:W1:Y:S01]  /*6860*/  MUFU.TANH R47, R47 ;  /* 0x0000002f002f7308 */ /* 0x000e620000002400 */
[----:B------:R-:W-:Y:S02]  /*6870*/  FMNMX3.FTZ R0, R0, R199, R200, !PT ;  /* 0x000000c700007276 */ /* 0x000fe400078100c8 */
[-C--:B------:R-:W-:Y:S02]  /*6880*/  ISETP.GE.AND P0, PT, R17, R229.reuse, PT ;  /* 0x000000e51100720c */ /* 0x080fe40003f06270 */
[----:B------:R-:W-:Y:S02]  /*6890*/  ISETP.GE.AND P6, PT, R16, R229, PT ;  /* 0x000000e51000720c */ /* 0x000fe40003fc6270 */
[----:B------:R-:W-:Y:S01]  /*68a0*/  FMNMX3.FTZ R0, R0, R175, R181, !PT ;  /* 0x000000af00007276 */ /* 0x000fe200078100b5 */
[----:B------:R-:W1:Y:S01]  /*68b0*/  MUFU.TANH R46, R46 ;  /* 0x0000002e002e7308 */ /* 0x000e620000002400 */
[----:B---3--:R-:W-:-:S02]  /*68c0*/  FMNMX.FTZ R5, R7, R5, !PT ;  /* 0x0000000507057209 */ /* 0x008fc40007810000 */
[----:B------:R-:W-:Y:S02]  /*68d0*/  FSEL R178, R25, -INF , !P3 ;  /* 0xff80000019b27808 */ /* 0x000fe40005800000 */
[----:B----4-:R-:W-:Y:S01]  /*68e0*/  FMNMX.FTZ R13, R6, R13, !PT ;  /* 0x0000000d060d7209 */ /* 0x010fe20007810000 */
[----:B------:R-:W-:Y:S01]  /*68f0*/  LDSM.16.MT88.4 R24, [R218+0x9000] ;  /* 0x00900000da18783b */ /* 0x000fe20000004200 */
[----:B------:R-:W-:Y:S01]  /*6900*/  FMNMX3.FTZ R6, R2, R198, R201, !PT ;  /* 0x000000c602067276 */ /* 0x000fe200078100c9 */
[----:B------:R-:W3:Y:S01]  /*6910*/  MUFU.TANH R45, R45 ;  /* 0x0000002d002d7308 */ /* 0x000ee20000002400 */
[-C--:B------:R-:W-:Y:S01]  /*6920*/  ISETP.GE.AND P3, PT, R11, R229.reuse, PT ;  /* 0x000000e50b00720c */ /* 0x080fe20003f66270 */
[----:B------:R-:W4:Y:S01]  /*6930*/  SHFL.BFLY PT, R2, R5, 0x1, 0x1f ;  /* 0x0c201f0005027f89 */ /* 0x000f2200000e0000 */
[----:B------:R-:W-:Y:S02]  /*6940*/  FMNMX3.FTZ R6, R6, R202, R203, !PT ;  /* 0x000000ca06067276 */ /* 0x000fe400078100cb */
[----:B------:R-:W-:-:S02]  /*6950*/  ISETP.GE.AND P5, PT, R10, R229, PT ;  /* 0x000000e50a00720c */ /* 0x000fc40003fa6270 */
[----:B------:R-:W-:Y:S02]  /*6960*/  FSEL R44, R12, -INF , !P0 ;  /* 0xff8000000c2c7808 */ /* 0x000fe40004000000 */
[----:B------:R-:W-:Y:S02]  /*6970*/  FSEL R51, R51, -INF , !P6 ;  /* 0xff80000033337808 */ /* 0x000fe40007000000 */
[----:B------:R-:W-:Y:S02]  /*6980*/  FMNMX3.FTZ R33, R0, R180, R179, !PT ;  /* 0x000000b400217276 */ /* 0x000fe400078100b3 */
[----:B------:R-:W-:Y:S01]  /*6990*/  FSEL R177, R8, -INF , !P2 ;  /* 0xff80000008b17808 */ /* 0x000fe20005000000 */
[----:B------:R-:W4:Y:S01]  /*69a0*/  SHFL.BFLY PT, R0, R13, 0x1, 0x1f ;  /* 0x0c201f000d007f89 */ /* 0x000f2200000e0000 */
[----:B------:R-:W-:Y:S02]  /*69b0*/  FSEL R176, R9, -INF , !P1 ;  /* 0xff80000009b07808 */ /* 0x000fe40004800000 */
[----:B------:R-:W-:-:S02]  /*69c0*/  FMNMX3.FTZ R6, R6, R174, R178, !PT ;  /* 0x000000ae06067276 */ /* 0x000fc400078100b2 */
[-C--:B------:R-:W-:Y:S02]  /*69d0*/  ISETP.GE.AND P2, PT, R17, R228.reuse, PT ;  /* 0x000000e41100720c */ /* 0x080fe40003f46270 */
[----:B------:R-:W-:Y:S02]  /*69e0*/  ISETP.GE.AND P4, PT, R16, R228, PT ;  /* 0x000000e41000720c */ /* 0x000fe40003f86270 */
[----:B------:R-:W-:Y:S01]  /*69f0*/  FSEL R50, R50, -INF , !P3 ;  /* 0xff80000032327808 */ /* 0x000fe20005800000 */
[----:B--2---:R-:W-:Y:S01]  /*6a00*/  LDSM.16.MT88.4 R16, [R218+0xa000] ;  /* 0x00a00000da10783b */ /* 0x004fe20000004200 */
[----:B------:R-:W-:Y:S02]  /*6a10*/  FSEL R49, R49, -INF , !P5 ;  /* 0xff80000031317808 */ /* 0x000fe40006800000 */
[----:B------:R-:W-:Y:S02]  /*6a20*/  FMNMX3.FTZ R33, R33, R44, R51, !PT ;  /* 0x0000002c21217276 */ /* 0x000fe40007810033 */
[----:B------:R-:W-:-:S02]  /*6a30*/  FMNMX3.FTZ R6, R6, R177, R176, !PT ;  /* 0x000000b106067276 */ /* 0x000fc400078100b0 */
[-C--:B------:R-:W-:Y:S02]  /*6a40*/  ISETP.GE.AND P1, PT, R11, R228.reuse, PT ;  /* 0x000000e40b00720c */ /* 0x080fe40003f26270 */
[----:B------:R-:W-:Y:S02]  /*6a50*/  ISETP.GE.AND P0, PT, R10, R228, PT ;  /* 0x000000e40a00720c */ /* 0x000fe40003f06270 */
[----:B-----5:R-:W-:Y:S02]  /*6a60*/  FSEL R48, R48, -INF , !P2 ;  /* 0xff80000030307808 */ /* 0x020fe40005000000 */
[----:B-1----:R-:W-:Y:S02]  /*6a70*/  FSEL R47, R47, -INF , !P4 ;  /* 0xff8000002f2f7808 */ /* 0x002fe40006000000 */
[----:B------:R-:W-:Y:S02]  /*6a80*/  FMNMX3.FTZ R33, R33, R50, R49, !PT ;  /* 0x0000003221217276 */ /* 0x000fe40007810031 */
[----:B------:R-:W-:-:S02]  /*6a90*/  FSEL R46, R46, -INF , !P1 ;  /* 0xff8000002e2e7808 */ /* 0x000fc40004800000 */
[----:B---3--:R-:W-:Y:S02]  /*6aa0*/  FSEL R45, R45, -INF , !P0 ;  /* 0xff8000002d2d7808 */ /* 0x008fe40004000000 */
[----:B------:R-:W-:Y:S02]  /*6ab0*/  FMNMX3.FTZ R32, R6, R48, R47, !PT ;  /* 0x0000003006207276 */ /* 0x000fe4000781002f */
[----:B------:R-:W1:Y:S01]  /*6ac0*/  SHFL.BFLY PT, R6, R33, 0x2, 0x1f ;  /* 0x0c401f0021067f89 */ /* 0x000e6200000e0000 */
[----:B----4-:R-:W-:Y:S02]  /*6ad0*/  FMNMX.FTZ R2, R5, R2, !PT ;  /* 0x0000000205027209 */ /* 0x010fe40007810000 */
[----:B------:R-:W-:Y:S02]  /*6ae0*/  FMNMX3.FTZ R32, R32, R46, R45, !PT ;  /* 0x0000002e20207276 */ /* 0x000fe4000781002d */
[C---:B------:R-:W-:Y:S01]  /*6af0*/  FSETP.NEU.FTZ.AND P1, PT, R2.reuse, -INF , PT ;  /* 0xff8000000200780b */ /* 0x040fe20003f3d000 */
[C---:B------:R-:W-:Y:S01]  /*6b00*/  FMUL.FTZ R164, R2.reuse, UR7 ;  /* 0x0000000702a47c20 */ /* 0x040fe20008410000 */
[----:B------:R-:W-:Y:S01]  /*6b10*/  FMNMX.FTZ R0, R13, R0, !PT ;  /* 0x000000000d007209 */ /* 0x000fe20007810000 */
[----:B------:R-:W2:Y:S01]  /*6b20*/  SHFL.BFLY PT, R5, R32, 0x2, 0x1f ;  /* 0x0c401f0020057f89 */ /* 0x000ea200000e0000 */
[----:B------:R-:W-:-:S02]  /*6b30*/  FSEL R8, R2, RZ, P1 ;  /* 0x000000ff02087208 */ /* 0x000fc40000800000 */
[C---:B------:R-:W-:Y:S01]  /*6b40*/  FSETP.NEU.FTZ.AND P0, PT, R0.reuse, -INF , PT ;  /* 0xff8000000000780b */ /* 0x040fe20003f1d000 */
[----:B------:R-:W-:Y:S01]  /*6b50*/  FMUL.FTZ R64, R0, UR7 ;  /* 0x0000000700407c20 */ /* 0x000fe20008410000 */
[----:B------:R-:W-:Y:S01]  /*6b60*/  FSEL R164, R164, RZ, P1 ;  /* 0x000000ffa4a47208 */ /* 0x000fe20000800000 */
[----:B------:R-:W-:Y:S01]  /*6b70*/  FADD.FTZ R8, R166, -R8 ;  /* 0x80000008a6087221 */ /* 0x000fe20000010000 */
[----:B------:R-:W-:Y:S01]  /*6b80*/  FSEL R7, R0, RZ, P0 ;  /* 0x000000ff00077208 */ /* 0x000fe20000000000 */
[----:B------:R-:W-:Y:S01]  /*6b90*/  LDSM.16.MT88.4 R12, [R216+0xa000] ;  /* 0x00a00000d80c783b */ /* 0x000fe20000004200 */
[----:B------:R-:W-:Y:S01]  /*6ba0*/  FSEL R64, R64, RZ, P0 ;  /* 0x000000ff40407208 */ /* 0x000fe20000000000 */
[----:B------:R-:W-:Y:S01]  /*6bb0*/  FMUL.FTZ R8, R8, UR7 ;  /* 0x0000000708087c20 */ /* 0x000fe20008410000 */
[--C-:B------:R-:W-:Y:S01]  /*6bc0*/  FFMA.FTZ R39, R243, UR7, -R164.reuse ;  /* 0x00000007f3277c23 */ /* 0x100fe200080108a4 */
[----:B------:R-:W-:Y:S01]  /*6bd0*/  FADD.FTZ R7, R165, -R7 ;  /* 0x80000007a5077221 */ /* 0x000fe20000010000 */
[--C-:B------:R-:W-:Y:S01]  /*6be0*/  FFMA.FTZ R38, R242, UR7, -R164.reuse ;  /* 0x00000007f2267c23 */ /* 0x100fe200080108a4 */
[----:B------:R3:W4:Y:S01]  /*6bf0*/  MUFU.EX2 R43, R8 ;  /* 0x00000008002b7308 */ /* 0x0007220000000800 */
[--C-:B------:R-:W-:Y:S01]  /*6c00*/  FFMA.FTZ R37, R28, UR7, -R164.reuse ;  /* 0x000000071c257c23 */ /* 0x100fe200080108a4 */
[----:B-1----:R-:W-:Y:S01]  /*6c10*/  FMNMX.FTZ R33, R33, R6, !PT ;  /* 0x0000000621217209 */ /* 0x002fe20007810000 */
[----:B------:R-:W-:Y:S01]  /*6c20*/  FMUL.FTZ R42, R7, UR7 ;  /* 0x00000007072a7c20 */ /* 0x000fe20008410000 */
[----:B------:R-:W-:Y:S01]  /*6c30*/  FFMA.FTZ R36, R29, UR7, -R164 ;  /* 0x000000071d247c23 */ /* 0x000fe200080108a4 */
[--C-:B------:R-:W-:Y:S01]  /*6c40*/  FFMA.FTZ R35, R244, UR7, -R64.reuse ;  /* 0x00000007f4237c23 */ /* 0x100fe20008010840 */
[--C-:B------:R-:W-:Y:S01]  /*6c50*/  FFMA.FTZ R34, R230, UR7, -R64.reuse ;  /* 0x00000007e6227c23 */ /* 0x100fe20008010840 */
[----:B------:R-:W1:Y:S01]  /*6c60*/  SHFL.BFLY PT, R6, R33, 0x1, 0x1f ;  /* 0x0c201f0021067f89 */ /* 0x000e6200000e0000 */
[--C-:B------:R-:W-:Y:S01]  /*6c70*/  FFMA.FTZ R40, R30, UR7, -R64.reuse ;  /* 0x000000071e287c23 */ /* 0x100fe20008010840 */
[--C-:B------:R-:W-:Y:S01]  /*6c80*/  FFMA.FTZ R41, R31, UR7, -R64.reuse ;  /* 0x000000071f297c23 */ /* 0x100fe20008010840 */
[----:B--2---:R-:W-:Y:S01]  /*6c90*/  FMNMX.FTZ R32, R32, R5, !PT ;  /* 0x0000000520207209 */ /* 0x004fe20007810000 */
[----:B------:R-:W-:Y:S01]  /*6ca0*/  MUFU.EX2 R39, R39 ;  /* 0x0000002700277308 */ /* 0x000fe20000000800 */
[----:B------:R-:W-:Y:S01]  /*6cb0*/  FFMA.FTZ R185, R204, UR7, -R64 ;  /* 0x00000007ccb97c23 */ /* 0x000fe20008010840 */
[----:B------:R-:W-:Y:S01]  /*6cc0*/  FFMA.FTZ R183, R208, UR7, -R164 ;  /* 0x00000007d0b77c23 */ /* 0x000fe200080108a4 */
[----:B---3--:R-:W-:Y:S01]  /*6cd0*/  LDSM.16.MT88.4 R8, [R218+0xb000] ;  /* 0x00b00000da08783b */ /* 0x008fe20000004200 */
[----:B------:R-:W2:Y:S01]  /*6ce0*/  MUFU.EX2 R38, R38 ;  /* 0x0000002600267308 */ /* 0x000ea20000000800 */
[-C--:B----4-:R-:W-:Y:S01]  /*6cf0*/  FMUL.FTZ R156, R156, R43.reuse ;  /* 0x0000002b9c9c7220 */ /* 0x090fe20000410000 */
[-C--:B------:R-:W-:Y:S01]  /*6d00*/  FMUL.FTZ R157, R157, R43.reuse ;  /* 0x0000002b9d9d7220 */ /* 0x080fe20000410000 */
[----:B------:R-:W3:Y:S01]  /*6d10*/  SHFL.BFLY PT, R5, R32, 0x1, 0x1f ;  /* 0x0c201f0020057f89 */ /* 0x000ee200000e0000 */
[----:B------:R-:W-:Y:S01]  /*6d20*/  MUFU.EX2 R37, R37 ;  /* 0x0000002500257308 */ /* 0x000fe20000000800 */
[-C--:B------:R-:W-:Y:S01]  /*6d30*/  FMUL.FTZ R152, R152, R43.reuse ;  /* 0x0000002b98987220 */ /* 0x080fe20000410000 */
[-C--:B------:R-:W-:Y:S01]  /*6d40*/  FMUL.FTZ R153, R153, R43.reuse ;  /* 0x0000002b99997220 */ /* 0x080fe20000410000 */
[-C--:B------:R-:W-:Y:S01]  /*6d50*/  FMUL.FTZ R140, R140, R43.reuse ;  /* 0x0000002b8c8c7220 */ /* 0x080fe20000410000 */
[----:B------:R-:W4:Y:S01]  /*6d60*/  MUFU.EX2 R36, R36 ;  /* 0x0000002400247308 */ /* 0x000f220000000800 */
[-C--:B------:R-:W-:Y:S01]  /*6d70*/  FMUL.FTZ R141, R141, R43.reuse ;  /* 0x0000002b8d8d7220 */ /* 0x080fe20000410000 */
[-C--:B------:R-:W-:Y:S01]  /*6d80*/  FMUL.FTZ R136, R136, R43.reuse ;  /* 0x0000002b88887220 */ /* 0x080fe20000410000 */
[-C--:B------:R-:W-:Y:S01]  /*6d90*/  FMUL.FTZ R137, R137, R43.reuse ;  /* 0x0000002b89897220 */ /* 0x080fe20000410000 */
[----:B------:R-:W-:Y:S01]  /*6da0*/  MUFU.EX2 R35, R35 ;  /* 0x0000002300237308 */ /* 0x000fe20000000800 */
[----:B------:R-:W-:Y:S01]  /*6db0*/  FMUL.FTZ R124, R124, R43 ;  /* 0x0000002b7c7c7220 */ /* 0x000fe20000410000 */
[----:B--2---:R-:W-:Y:S01]  /*6dc0*/  F2FP.BF16.F32.PACK_AB R28, R38, R39 ;  /* 0x00000027261c723e */ /* 0x004fe200000010ff */
[-C--:B------:R-:W-:Y:S01]  /*6dd0*/  FMUL.FTZ R125, R125, R43.reuse ;  /* 0x0000002b7d7d7220 */ /* 0x080fe20000410000 */
[----:B-1----:R-:W-:Y:S01]  /*6de0*/  FMNMX.FTZ R33, R33, R6, !PT ;  /* 0x0000000621217209 */ /* 0x002fe20007810000 */
[----:B------:R-:W1:Y:S01]  /*6df0*/  MUFU.EX2 R34, R34 ;  /* 0x0000002200227308 */ /* 0x000e620000000800 */
[-C--:B------:R-:W-:Y:S01]  /*6e00*/  FMUL.FTZ R120, R120, R43.reuse ;  /* 0x0000002b78787220 */ /* 0x080fe20000410000 */
[----:B------:R-:W-:Y:S01]  /*6e10*/  FMUL.FTZ R121, R121, R43 ;  /* 0x0000002b79797220 */ /* 0x000fe20000410000 */
[C---:B------:R-:W-:Y:S01]  /*6e20*/  FSETP.NEU.FTZ.AND P1, PT, R33.reuse, -INF , PT ;  /* 0xff8000002100780b */ /* 0x040fe20003f3d000 */
[C---:B------:R-:W-:Y:S01]  /*6e30*/  FMUL.FTZ R53, R33.reuse, UR7 ;  /* 0x0000000721357c20 */ /* 0x040fe20008410000 */
[----:B------:R-:W-:Y:S01]  /*6e40*/  MUFU.EX2 R40, R40 ;  /* 0x0000002800287308 */ /* 0x000fe20000000800 */
[----:B----4-:R-:W-:Y:S01]  /*6e50*/  F2FP.BF16.F32.PACK_AB R30, R36, R37 ;  /* 0x00000025241e723e */ /* 0x010fe200000010ff */
[----:B------:R-:W-:Y:S01]  /*6e60*/  FMUL.FTZ R108, R108, R43 ;  /* 0x0000002b6c6c7220 */ /* 0x000fe20000410000 */
[----:B------:R-:W-:Y:S01]  /*6e70*/  FSEL R67, R33, RZ, P1 ;  /* 0x000000ff21437208 */ /* 0x000fe20000800000 */
[----:B------:R-:W2:Y:S01]  /*6e80*/  MUFU.EX2 R41, R41 ;  /* 0x0000002900297308 */ /* 0x000ea20000000800 */
[----:B---3--:R-:W-:Y:S01]  /*6e90*/  FMNMX.FTZ R32, R32, R5, !PT ;  /* 0x0000000520207209 */ /* 0x008fe20007810000 */
[----:B------:R-:W-:Y:S01]  /*6ea0*/  FMUL.FTZ R109, R109, R43 ;  /* 0x0000002b6d6d7220 */ /* 0x000fe20000410000 */
[----:B------:R-:W-:Y:S01]  /*6eb0*/  FSEL R53, R53, RZ, P1 ;  /* 0x000000ff35357208 */ /* 0x000fe20000800000 */
[----:B------:R-:W-:Y:S01]  /*6ec0*/  FADD.FTZ R67, R168, -R67 ;  /* 0x80000043a8437221 */ /* 0x000fe20000010000 */
[C---:B------:R-:W-:Y:S01]  /*6ed0*/  FSETP.NEU.FTZ.AND P0, PT, R32.reuse, -INF , PT ;  /* 0xff8000002000780b */ /* 0x040fe20003f1d000 */
[----:B------:R-:W-:Y:S01]  /*6ee0*/  FMUL.FTZ R56, R32, UR7 ;  /* 0x0000000720387c20 */ /* 0x000fe20008410000 */
[----:B------:R-:W3:Y:S01]  /*6ef0*/  MUFU.EX2 R42, R42 ;  /* 0x0000002a002a7308 */ /* 0x000ee20000000800 */
[--C-:B------:R-:W-:Y:S01]  /*6f00*/  FFMA.FTZ R54, R4, UR7, -R53.reuse ;  /* 0x0000000704367c23 */ /* 0x100fe20008010835 */
[--C-:B------:R-:W-:Y:S01]  /*6f10*/  FFMA.FTZ R52, R52, UR7, -R53.reuse ;  /* 0x0000000734347c23 */ /* 0x100fe20008010835 */
[----:B------:R-:W4:Y:S01]  /*6f20*/  LDSM.16.MT88.4 R4, [R216+0xb000] ;  /* 0x00b00000d804783b */ /* 0x000f220000004200 */
[----:B------:R-:W-:Y:S01]  /*6f30*/  FSEL R56, R56, RZ, P0 ;  /* 0x000000ff38387208 */ /* 0x000fe20000000000 */
[--C-:B------:R-:W-:Y:S01]  /*6f40*/  FFMA.FTZ R55, R240, UR7, -R53.reuse ;  /* 0x00000007f0377c23 */ /* 0x100fe20008010835 */
[----:B------:R-:W-:Y:S01]  /*6f50*/  FFMA.FTZ R241, R241, UR7, -R53 ;  /* 0x00000007f1f17c23 */ /* 0x000fe20008010835 */
[----:B------:R-:W-:Y:S01]  /*6f60*/  MUFU.EX2 R54, R54 ;  /* 0x0000003600367308 */ /* 0x000fe20000000800 */
[----:B-1----:R-:W-:Y:S01]  /*6f70*/  F2FP.BF16.F32.PACK_AB R29, R34, R35 ;  /* 0x00000023221d723e */ /* 0x002fe200000010ff */
[--C-:B------:R-:W-:Y:S01]  /*6f80*/  FFMA.FTZ R165, R58, UR7, -R56.reuse ;  /* 0x000000073aa57c23 */ /* 0x100fe20008010838 */
[--C-:B------:R-:W-:Y:S01]  /*6f90*/  FFMA.FTZ R168, R60, UR7, -R56.reuse ;  /* 0x000000073ca87c23 */ /* 0x100fe20008010838 */
[--C-:B------:R-:W-:Y:S01]  /*6fa0*/  FFMA.FTZ R166, R57, UR7, -R56.reuse ;  /* 0x0000000739a67c23 */ /* 0x100fe20008010838 */
[----:B------:R-:W-:Y:S01]  /*6fb0*/  MUFU.EX2 R52, R52 ;  /* 0x0000003400347308 */ /* 0x000fe20000000800 */
[----:B--2---:R-:W-:Y:S01]  /*6fc0*/  F2FP.BF16.F32.PACK_AB R31, R41, R40 ;  /* 0x00000028291f723e */ /* 0x004fe200000010ff */
[-C--:B---3--:R-:W-:Y:S01]  /*6fd0*/  FMUL.FTZ R158, R158, R42.reuse ;  /* 0x0000002a9e9e7220 */ /* 0x088fe20000410000 */
[-C--:B------:R-:W-:Y:S01]  /*6fe0*/  FMUL.FTZ R159, R159, R42.reuse ;  /* 0x0000002a9f9f7220 */ /* 0x080fe20000410000 */
[----:B------:R1:W-:Y:S01]  /*6ff0*/  MUFU.EX2 R60, R165 ;  /* 0x000000a5003c7308 */ /* 0x0003e20000000800 */
[-C--:B------:R-:W-:Y:S01]  /*7000*/  FMUL.FTZ R154, R154, R42.reuse ;  /* 0x0000002a9a9a7220 */ /* 0x080fe20000410000 */
[-C--:B------:R-:W-:Y:S01]  /*7010*/  FMUL.FTZ R155, R155, R42.reuse ;  /* 0x0000002a9b9b7220 */ /* 0x080fe20000410000 */
[-C--:B------:R-:W-:Y:S01]  /*7020*/  FMUL.FTZ R142, R142, R42.reuse ;  /* 0x0000002a8e8e7220 */ /* 0x080fe20000410000 */
[----:B------:R2:W-:Y:S01]  /*7030*/  MUFU.EX2 R58, R166 ;  /* 0x000000a6003a7308 */ /* 0x0005e20000000800 */
        /* <DEDUP_REMOVED lines=9> */
[----:B-1----:R-:W-:Y:S01]  /*70d0*/  FSEL R165, R32, RZ, P0 ;  /* 0x000000ff20a57208 */ /* 0x002fe20000000000 */
[-C--:B------:R-:W-:Y:S01]  /*70e0*/  FMUL.FTZ R110, R110, R42.reuse ;  /* 0x0000002a6e6e7220 */ /* 0x080fe20000410000 */
[-C--:B------:R-:W-:Y:S01]  /*70f0*/  FMUL.FTZ R111, R111, R42.reuse ;  /* 0x0000002a6f6f7220 */ /* 0x080fe20000410000 */
[-C--:B------:R-:W-:Y:S01]  /*7100*/  FMUL.FTZ R104, R104, R43.reuse ;  /* 0x0000002b68687220 */ /* 0x080fe20000410000 */
[----:B--2---:R-:W-:Y:S01]  /*7110*/  FFMA.FTZ R166, R63, UR7, -R56 ;  /* 0x000000073fa67c23 */ /* 0x004fe20008010838 */
[----:B------:R-:W-:Y:S01]  /*7120*/  FADD.FTZ R165, R167, -R165 ;  /* 0x800000a5a7a57221 */ /* 0x000fe20000010000 */
[----:B------:R-:W-:Y:S01]  /*7130*/  FMUL.FTZ R167, R67, UR7 ;  /* 0x0000000743a77c20 */ /* 0x000fe20008410000 */
[----:B------:R-:W-:Y:S01]  /*7140*/  MUFU.EX2 R63, R168 ;  /* 0x000000a8003f7308 */ /* 0x000fe20000000800 */
[-C--:B------:R-:W-:Y:S01]  /*7150*/  FMUL.FTZ R105, R105, R43.reuse ;  /* 0x0000002b69697220 */ /* 0x080fe20000410000 */
[-C--:B------:R-:W-:Y:S01]  /*7160*/  FMUL.FTZ R106, R106, R42.reuse ;  /* 0x0000002a6a6a7220 */ /* 0x080fe20000410000 */
[-C--:B------:R-:W-:Y:S01]  /*7170*/  FMUL.FTZ R107, R107, R42.reuse ;  /* 0x0000002a6b6b7220 */ /* 0x080fe20000410000 */
[----:B------:R1:W-:Y:S01]  /*7180*/  MUFU.EX2 R67, R166 ;  /* 0x000000a600437308 */ /* 0x0003e20000000800 */
        /* <DEDUP_REMOVED lines=13> */
[----:B-1----:R-:W-:Y:S01]  /*7260*/  FMUL.FTZ R166, R165, UR7 ;  /* 0x00000007a5a67c20 */ /* 0x002fe20008410000 */
[----:B------:R-:W-:Y:S01]  /*7270*/  FMUL.FTZ R93, R93, R43 ;  /* 0x0000002b5d5d7220 */ /* 0x000fe20000410000 */
[----:B------:R-:W1:Y:S01]  /*7280*/  MUFU.EX2 R165, R167 ;  /* 0x000000a700a57308 */ /* 0x000e620000000800 */
[-C--:B------:R-:W-:Y:S01]  /*7290*/  FMUL.FTZ R94, R94, R42.reuse ;  /* 0x0000002a5e5e7220 */ /* 0x080fe20000410000 */
[----:B------:R-:W-:Y:S01]  /*72a0*/  FMUL.FTZ R95, R95, R42 ;  /* 0x0000002a5f5f7220 */ /* 0x000fe20000410000 */
[C---:B------:R-:W-:Y:S01]  /*72b0*/  HMMA.16816.F32.BF16 R156, R28.reuse, R24, R156 ;  /* 0x000000181c9c723c */ /* 0x040fe2000004189c */
[----:B------:R-:W2:Y:S01]  /*72c0*/  MUFU.EX2 R166, R166 ;  /* 0x000000a600a67308 */ /* 0x000ea20000000800 */
[--C-:B------:R-:W-:Y:S01]  /*72d0*/  FFMA.FTZ R182, R209, UR7, -R164.reuse ;  /* 0x00000007d1b67c23 */ /* 0x100fe200080108a4 */
[----:B------:R-:W-:Y:S01]  /*72e0*/  FFMA.FTZ R168, R210, UR7, -R164 ;  /* 0x00000007d2a87c23 */ /* 0x000fe200080108a4 */
[--C-:B------:R-:W-:Y:S01]  /*72f0*/  FFMA.FTZ R186, R205, UR7, -R64.reuse ;  /* 0x00000007cdba7c23 */ /* 0x100fe20008010840 */
[--C-:B------:R-:W-:Y:S01]  /*7300*/  FFMA.FTZ R184, R184, UR7, -R64.reuse ;  /* 0x00000007b8b87c23 */ /* 0x100fe20008010840 */
[----:B------:R-:W-:Y:S01]  /*7310*/  FFMA.FTZ R187, R206, UR7, -R64 ;  /* 0x00000007cebb7c23 */ /* 0x000fe20008010840 */
[--C-:B------:R-:W-:Y:S01]  /*7320*/  FFMA.FTZ R204, R196, UR7, -R53.reuse ;  /* 0x00000007c4cc7c23 */ /* 0x100fe20008010835 */
[C---:B------:R-:W-:Y:S01]  /*7330*/  HMMA.16816.F32.BF16 R152, R28.reuse, R26, R152 ;  /* 0x0000001a1c98723c */ /* 0x040fe20000041898 */
[--C-:B------:R-:W-:Y:S01]  /*7340*/  FFMA.FTZ R196, R197, UR7, -R53.reuse ;  /* 0x00000007c5c47c23 */ /* 0x100fe20008010835 */
[--C-:B------:R-:W-:Y:S01]  /*7350*/  FFMA.FTZ R199, R199, UR7, -R53.reuse ;  /* 0x00000007c7c77c23 */ /* 0x100fe20008010835 */
[-C--:B-1----:R-:W-:Y:S01]  /*7360*/  FMUL.FTZ R160, R160, R165.reuse ;  /* 0x000000a5a0a07220 */ /* 0x082fe20000410000 */
[-C--:B------:R-:W-:Y:S01]  /*7370*/  FMUL.FTZ R161, R161, R165.reuse ;  /* 0x000000a5a1a17220 */ /* 0x080fe20000410000 */
[-C--:B------:R-:W-:Y:S01]  /*7380*/  FMUL.FTZ R148, R148, R165.reuse ;  /* 0x000000a594947220 */ /* 0x080fe20000410000 */
[-C--:B------:R-:W-:Y:S01]  /*7390*/  FMUL.FTZ R149, R149, R165.reuse ;  /* 0x000000a595957220 */ /* 0x080fe20000410000 */
[-C--:B--2---:R-:W-:Y:S01]  /*73a0*/  FMUL.FTZ R162, R162, R166.reuse ;  /* 0x000000a6a2a27220 */ /* 0x084fe20000410000 */
        /* <DEDUP_REMOVED lines=46> */
[----:B------:R-:W-:Y:S01]  /*7690*/  FMUL.FTZ R97, R97, R165 ;  /* 0x000000a561617220 */ /* 0x000fe20000410000 */
[-C--:B------:R-:W-:Y:S01]  /*76a0*/  FMUL.FTZ R98, R98, R166.reuse ;  /* 0x000000a662627220 */ /* 0x080fe20000410000 */
[C---:B------:R-:W-:Y:S01]  /*76b0*/  HMMA.16816.F32.BF16 R72, R28.reuse, R8, R72 ;  /* 0x000000081c48723c */ /* 0x040fe20000041848 */
[----:B------:R-:W-:Y:S01]  /*76c0*/  FMUL.FTZ R99, R99, R166 ;  /* 0x000000a663637220 */ /* 0x000fe20000410000 */
[----:B------:R-:W-:Y:S01]  /*76d0*/  FFMA.FTZ R167, R207, UR7, -R164 ;  /* 0x00000007cfa77c23 */ /* 0x000fe200080108a4 */
[----:B------:R1:W2:Y:S01]  /*76e0*/  MUFU.EX2 R197, R204 ;  /* 0x000000cc00c57308 */ /* 0x0002a20000000800 */
[--C-:B------:R-:W-:Y:S01]  /*76f0*/  FFMA.FTZ R198, R198, UR7, -R56.reuse ;  /* 0x00000007c6c67c23 */ /* 0x100fe20008010838 */
[--C-:B------:R-:W-:Y:S01]  /*7700*/  FFMA.FTZ R201, R201, UR7, -R56.reuse ;  /* 0x00000007c9c97c23 */ /* 0x100fe20008010838 */
[----:B------:R-:W-:Y:S01]  /*7710*/  FFMA.FTZ R203, R203, UR7, -R56 ;  /* 0x00000007cbcb7c23 */ /* 0x000fe20008010838 */
[----:B------:R-:W-:Y:S01]  /*7720*/  MUFU.EX2 R183, R183 ;  /* 0x000000b700b77308 */ /* 0x000fe20000000800 */
[C---:B------:R-:W-:Y:S01]  /*7730*/  HMMA.16816.F32.BF16 R76, R28.reuse, R10, R76 ;  /* 0x0000000a1c4c723c */ /* 0x040fe2000004184c */
[--C-:B------:R-:W-:Y:S01]  /*7740*/  FFMA.FTZ R195, R195, UR7, -R164.reuse ;  /* 0x00000007c3c37c23 */ /* 0x100fe200080108a4 */
[--C-:B------:R-:W-:Y:S01]  /*7750*/  FFMA.FTZ R192, R192, UR7, -R164.reuse ;  /* 0x00000007c0c07c23 */ /* 0x100fe200080108a4 */
[----:B------:R-:W3:Y:S01]  /*7760*/  MUFU.EX2 R167, R167 ;  /* 0x000000a700a77308 */ /* 0x000ee20000000800 */
[--C-:B------:R-:W-:Y:S01]  /*7770*/  FFMA.FTZ R194, R194, UR7, -R164.reuse ;  /* 0x00000007c2c27c23 */ /* 0x100fe200080108a4 */
[--C-:B------:R-:W-:Y:S01]  /*7780*/  FFMA.FTZ R205, R179, UR7, -R53.reuse ;  /* 0x00000007b3cd7c23 */ /* 0x100fe20008010835 */
[--C-:B------:R-:W-:Y:S01]  /*7790*/  FFMA.FTZ R175, R175, UR7, -R53.reuse ;  /* 0x00000007afaf7c23 */ /* 0x100fe20008010835 */
[----:B------:R-:W-:Y:S01]  /*77a0*/  MUFU.EX2 R182, R182 ;  /* 0x000000b600b67308 */ /* 0x000fe20000000800 */
[C---:B----4-:R-:W-:Y:S01]  /*77b0*/  HMMA.16816.F32.BF16 R88, R28.reuse, R4, R88 ;  /* 0x000000041c58723c */ /* 0x050fe20000041858 */
[----:B-1----:R-:W-:Y:S01]  /*77c0*/  FFMA.FTZ R204, R200, UR7, -R53 ;  /* 0x00000007c8cc7c23 */ /* 0x002fe20008010835 */
[--C-:B------:R-:W-:Y:S01]  /*77d0*/  FFMA.FTZ R172, R172, UR7, -R164.reuse ;  /* 0x00000007acac7c23 */ /* 0x100fe200080108a4 */
[----:B------:R-:W-:Y:S01]  /*77e0*/  MUFU.EX2 R168, R168 ;  /* 0x000000a800a87308 */ /* 0x000fe20000000800 */
[----:B------:R-:W-:Y:S01]  /*77f0*/  FFMA.FTZ R173, R173, UR7, -R164 ;  /* 0x00000007adad7c23 */ /* 0x000fe200080108a4 */
[----:B------:R-:W-:Y:S01]  /*7800*/  FFMA.FTZ R39, R232, R43, R39 ;  /* 0x0000002be8277223 */ /* 0x000fe20000010027 */
[----:B------:R-:W-:Y:S01]  /*7810*/  FFMA.FTZ R35, R231, R42, R35 ;  /* 0x0000002ae7237223 */ /* 0x000fe20000010023 */
[----:B------:R-:W1:Y:S01]  /*7820*/  MUFU.EX2 R186, R186 ;  /* 0x000000ba00ba7308 */ /* 0x000e620000000800 */
[----:B------:R-:W-:Y:S01]  /*7830*/  HMMA.16816.F32.BF16 R92, R28, R6, R92 ;  /* 0x000000061c5c723c */ /* 0x000fe2000004185c */
[----:B------:R-:W-:Y:S01]  /*7840*/  F2FP.BF16.F32.PACK_AB R28, R54, R52 ;  /* 0x00000034361c723e */ /* 0x000fe200000010ff */
[----:B------:R-:W-:Y:S01]  /*7850*/  FFMA.FTZ R52, R234, R165, R52 ;  /* 0x000000a5ea347223 */ /* 0x000fe20000010034 */
[----:B------:R-:W-:Y:S01]  /*7860*/  F2FP.BF16.F32.PACK_AB R29, R60, R58 ;  /* 0x0000003a3c1d723e */ /* 0x000fe200000010ff */
[----:B------:R-:W-:Y:S01]  /*7870*/  MUFU.EX2 R185, R185 ;  /* 0x000000b900b97308 */ /* 0x000fe20000000800 */
[----:B------:R-:W-:Y:S01]  /*7880*/  F2FP.BF16.F32.PACK_AB R30, R57, R55 ;  /* 0x00000037391e723e */ /* 0x000fe200000010ff */
[----:B------:R-:W-:Y:S01]  /*7890*/  FFMA.FTZ R58, R233, R166, R58 ;  /* 0x000000a6e93a7223 */ /* 0x000fe2000001003a */
[----:B------:R-:W-:Y:S01]  /*78a0*/  F2FP.BF16.F32.PACK_AB R31, R67, R63 ;  /* 0x0000003f431f723e */ /* 0x000fe200000010ff */
[----:B------:R-:W-:Y:S01]  /*78b0*/  MUFU.EX2 R184, R184 ;  /* 0x000000b800b87308 */ /* 0x000fe20000000800 */
[----:B------:R-:W-:Y:S01]  /*78c0*/  FADD.FTZ R52, R54, R52 ;  /* 0x0000003436347221 */ /* 0x000fe20000010000 */
[----:B------:R-:W-:Y:S01]  /*78d0*/  FADD.FTZ R58, R60, R58 ;  /* 0x0000003a3c3a7221 */ /* 0x000fe20000010000 */
[----:B------:R-:W-:Y:S01]  /*78e0*/  FADD.FTZ R39, R38, R39 ;  /* 0x0000002726277221 */ /* 0x000fe20000010000 */
[----:B------:R-:W-:Y:S01]  /*78f0*/  MUFU.EX2 R187, R187 ;  /* 0x000000bb00bb7308 */ /* 0x000fe20000000800 */
[----:B------:R-:W-:Y:S01]  /*7900*/  FADD.FTZ R35, R34, R35 ;  /* 0x0000002322237221 */ /* 0x000fe20000010000 */
[C---:B------:R-:W-:Y:S01]  /*7910*/  HMMA.16816.F32.BF16 R160, R28.reuse, R24, R160 ;  /* 0x000000181ca0723c */ /* 0x040fe200000418a0 */
[----:B------:R-:W-:Y:S01]  /*7920*/  FFMA.FTZ R44, R44, UR7, -R53 ;  /* 0x000000072c2c7c23 */ /* 0x000fe20008010835 */
[----:B------:R-:W-:Y:S01]  /*7930*/  MUFU.EX2 R200, R199 ;  /* 0x000000c700c87308 */ /* 0x000fe20000000800 */
[----:B------:R-:W-:Y:S01]  /*7940*/  FADD.FTZ R52, R55, R52 ;  /* 0x0000003437347221 */ /* 0x000fe20000010000 */
[----:B------:R-:W-:Y:S01]  /*7950*/  FADD.FTZ R58, R63, R58 ;  /* 0x0000003a3f3a7221 */ /* 0x000fe20000010000 */
[----:B------:R-:W-:Y:S01]  /*7960*/  FADD.FTZ R39, R37, R39 ;  /* 0x0000002725277221 */ /* 0x000fe20000010000 */
[----:B------:R4:W-:Y:S01]  /*7970*/  MUFU.EX2 R199, R204 ;  /* 0x000000cc00c77308 */ /* 0x0009e20000000800 */
[----:B------:R-:W-:Y:S01]  /*7980*/  FADD.FTZ R35, R40, R35 ;  /* 0x0000002328237221 */ /* 0x000fe20000010000 */
[C---:B------:R-:W-:Y:S01]  /*7990*/  HMMA.16816.F32.BF16 R148, R28.reuse, R26, R148 ;  /* 0x0000001a1c94723c */ /* 0x040fe20000041894 */
[----:B------:R-:W5:Y:S01]  /*79a0*/  LDSM.16.MT88.4 R24, [R218+0x9400] ;  /* 0x00940000da18783b */ /* 0x000f620000004200 */
[----:B------:R-:W1:Y:S01]  /*79b0*/  MUFU.EX2 R196, R196 ;  /* 0x000000c400c47308 */ /* 0x000e620000000800 */
[----:B------:R-:W-:Y:S01]  /*79c0*/  FADD.FTZ R52, R57, R52 ;  /* 0x0000003439347221 */ /* 0x000fe20000010000 */
[----:B------:R-:W-:Y:S01]  /*79d0*/  FADD.FTZ R58, R67, R58 ;  /* 0x0000003a433a7221 */ /* 0x000fe20000010000 */
[----:B------:R-:W-:Y:S01]  /*79e0*/  FADD.FTZ R39, R36, R39 ;  /* 0x0000002724277221 */ /* 0x000fe20000010000 */
[----:B------:R-:W1:Y:S01]  /*79f0*/  MUFU.EX2 R198, R198 ;  /* 0x000000c600c67308 */ /* 0x000e620000000800 */
[----:B------:R-:W-:Y:S01]  /*7a00*/  FADD.FTZ R35, R41, R35 ;  /* 0x0000002329237221 */ /* 0x000fe20000010000 */
[C---:B------:R-:W-:Y:S01]  /*7a10*/  HMMA.16816.F32.BF16 R144, R28.reuse, R20, R144 ;  /* 0x000000141c90723c */ /* 0x040fe20000041890 */
[----:B--2---:R-:W-:Y:S01]  /*7a20*/  FADD.FTZ R52, R197, R52 ;  /* 0x00000034c5347221 */ /* 0x004fe20000010000 */
[----:B------:R-:W-:Y:S01]  /*7a30*/  MUFU.EX2 R203, R203 ;  /* 0x000000cb00cb7308 */ /* 0x000fe20000000800 */
[----:B---3--:R-:W-:Y:S01]  /*7a40*/  FADD.FTZ R39, R167, R39 ;  /* 0x00000027a7277221 */ /* 0x008fe20000010000 */
[----:B----4-:R-:W-:Y:S01]  /*7a50*/  FFMA.FTZ R204, R202, UR7, -R56 ;  /* 0x00000007cacc7c23 */ /* 0x010fe20008010838 */
[----:B-1----:R-:W-:Y:S01]  /*7a60*/  FADD.FTZ R35, R186, R35 ;  /* 0x00000023ba237221 */ /* 0x002fe20000010000 */
[----:B------:R-:W1:Y:S01]  /*7a70*/  MUFU.EX2 R202, R201 ;  /* 0x000000c900ca7308 */ /* 0x000e620000000800 */
[----:B------:R-:W-:Y:S01]  /*7a80*/  FADD.FTZ R39, R183, R39 ;  /* 0x00000027b7277221 */ /* 0x000fe20000010000 */
[C---:B------:R-:W-:Y:S01]  /*7a90*/  HMMA.16816.F32.BF16 R132, R28.reuse, R22, R132 ;  /* 0x000000161c84723c */ /* 0x040fe20000041884 */
[----:B------:R-:W2:Y:S01]  /*7aa0*/  LDSM.16.MT88.4 R20, [R216+0x9400] ;  /* 0x00940000d814783b */ /* 0x000ea20000004200 */
[----:B------:R3:W4:Y:S01]  /*7ab0*/  MUFU.EX2 R201, R204 ;  /* 0x000000cc00c97308 */ /* 0x0007220000000800 */
[----:B------:R-:W-:Y:S01]  /*7ac0*/  FADD.FTZ R52, R196, R52 ;  /* 0x00000034c4347221 */ /* 0x000fe20000010000 */
[----:B------:R-:W-:Y:S01]  /*7ad0*/  FADD.FTZ R58, R198, R58 ;  /* 0x0000003ac63a7221 */ /* 0x000fe20000010000 */
[----:B------:R-:W-:Y:S01]  /*7ae0*/  FADD.FTZ R35, R185, R35 ;  /* 0x00000023b9237221 */ /* 0x000fe20000010000 */
[----:B------:R-:W4:Y:S01]  /*7af0*/  MUFU.EX2 R192, R192 ;  /* 0x000000c000c07308 */ /* 0x000f220000000800 */
[----:B------:R-:W-:Y:S01]  /*7b00*/  FADD.FTZ R52, R200, R52 ;  /* 0x00000034c8347221 */ /* 0x000fe20000010000 */
[C---:B------:R-:W-:Y:S01]  /*7b10*/  HMMA.16816.F32.BF16 R128, R28.reuse, R16, R128 ;  /* 0x000000101c80723c */ /* 0x040fe20000041880 */
[----:B------:R-:W-:Y:S01]  /*7b20*/  FADD.FTZ R39, R182, R39 ;  /* 0x00000027b6277221 */ /* 0x000fe20000010000 */
[----:B------:R-:W5:Y:S01]  /*7b30*/  MUFU.EX2 R194, R194 ;  /* 0x000000c200c27308 */ /* 0x000f620000000800 */
[----:B------:R-:W-:Y:S01]  /*7b40*/  FADD.FTZ R35, R184, R35 ;  /* 0x00000023b8237221 */ /* 0x000fe20000010000 */
[----:B-1----:R-:W-:Y:S01]  /*7b50*/  FADD.FTZ R58, R202, R58 ;  /* 0x0000003aca3a7221 */ /* 0x002fe20000010000 */
[----:B------:R-:W-:Y:S01]  /*7b60*/  FADD.FTZ R52, R199, R52 ;  /* 0x00000034c7347221 */ /* 0x000fe20000010000 */
[----:B------:R-:W1:Y:S01]  /*7b70*/  MUFU.EX2 R175, R175 ;  /* 0x000000af00af7308 */ /* 0x000e620000000800 */
[----:B------:R-:W-:Y:S01]  /*7b80*/  FADD.FTZ R39, R168, R39 ;  /* 0x00000027a8277221 */ /* 0x000fe20000010000 */
[C---:B------:R-:W-:Y:S01]  /*7b90*/  HMMA.16816.F32.BF16 R116, R28.reuse, R18, R116 ;  /* 0x000000121c74723c */ /* 0x040fe20000041874 */
[----:B------:R-:W2:Y:S01]  /*7ba0*/  LDSM.16.MT88.4 R16, [R218+0xa400] ;  /* 0x00a40000da10783b */ /* 0x000ea20000004200 */
[--C-:B---3--:R-:W-:Y:S01]  /*7bb0*/  FFMA.FTZ R204, R181, UR7, -R53.reuse ;  /* 0x00000007b5cc7c23 */ /* 0x108fe20008010835 */
[----:B------:R-:W-:Y:S01]  /*7bc0*/  FFMA.FTZ R181, R180, UR7, -R53 ;  /* 0x00000007b4b57c23 */ /* 0x000fe20008010835 */
[----:B------:R-:W-:Y:S01]  /*7bd0*/  MUFU.EX2 R172, R172 ;  /* 0x000000ac00ac7308 */ /* 0x000fe20000000800 */
[----:B----4-:R-:W-:Y:S01]  /*7be0*/  FADD.FTZ R58, R201, R58 ;  /* 0x0000003ac93a7221 */ /* 0x010fe20000010000 */
[----:B------:R-:W-:Y:S01]  /*7bf0*/  FADD.FTZ R35, R187, R35 ;  /* 0x00000023bb237221 */ /* 0x000fe20000010000 */
[----:B------:R-:W-:Y:S01]  /*7c00*/  FADD.FTZ R39, R192, R39 ;  /* 0x00000027c0277221 */ /* 0x000fe20000010000 */
[----:B------:R-:W-:Y:S01]  /*7c10*/  HMMA.16816.F32.BF16 R112, R28, R12, R112 ;  /* 0x0000000c1c70723c */ /* 0x000fe20000041870 */
[----:B------:R3:W4:Y:S01]  /*7c20*/  MUFU.EX2 R180, R204 ;  /* 0x000000cc00b47308 */ /* 0x0007220000000800 */
[----:B------:R-:W-:Y:S01]  /*7c30*/  FADD.FTZ R58, R203, R58 ;  /* 0x0000003acb3a7221 */ /* 0x000fe20000010000 */
[----:B-----5:R-:W-:Y:S01]  /*7c40*/  FADD.FTZ R39, R194, R39 ;  /* 0x00000027c2277221 */ /* 0x020fe20000010000 */
[----:B-1----:R-:W-:Y:S01]  /*7c50*/  FADD.FTZ R52, R175, R52 ;  /* 0x00000034af347221 */ /* 0x002fe20000010000 */
[----:B------:R1:W5:Y:S01]  /*7c60*/  MUFU.EX2 R179, R181 ;  /* 0x000000b500b37308 */ /* 0x0003620000000800 */
[----:B------:R-:W-:-:S02]  /*7c70*/  ISETP.NE.AND P0, PT, R3, 0x2, PT ;  /* 0x000000020300780c */ /* 0x000fc40003f05270 */
[C---:B------:R-:W-:Y:S01]  /*7c80*/  HMMA.16816.F32.BF16 R100, R28.reuse, R14, R100 ;  /* 0x0000000e1c64723c */ /* 0x040fe20000041864 */
[----:B------:R-:W2:Y:S01]  /*7c90*/  LDSM.16.MT88.4 R12, [R216+0xa400] ;  /* 0x00a40000d80c783b */ /* 0x000ea20000004200 */
[----:B------:R-:W-:Y:S01]  /*7ca0*/  MUFU.EX2 R44, R44 ;  /* 0x0000002c002c7308 */ /* 0x000fe20000000800 */
[----:B------:R-:W-:Y:S02]  /*7cb0*/  IADD3 R3, PT, PT, R3, -0x3, RZ ;  /* 0xfffffffd03037810 */ /* 0x000fe40007ffe0ff */
[----:B------:R-:W-:Y:S01]  /*7cc0*/  MOV R165, R0 ;  /* 0x0000000000a57202 */ /* 0x000fe20000000f00 */
[----:B---3--:R-:W-:Y:S02]  /*7cd0*/  FFMA.FTZ R204, R174, UR7, -R56 ;  /* 0x00000007aecc7c23 */ /* 0x008fe40008010838 */
[C---:B------:R-:W-:Y:S01]  /*7ce0*/  HMMA.16816.F32.BF16 R68, R28.reuse, R8, R68 ;  /* 0x000000081c44723c */ /* 0x040fe20000041844 */
[----:B------:R-:W3:Y:S01]  /*7cf0*/  MUFU.EX2 R174, R205 ;  /* 0x000000cd00ae7308 */ /* 0x000ee20000000800 */
[----:B----4-:R-:W-:Y:S01]  /*7d00*/  FADD.FTZ R52, R180, R52 ;  /* 0x00000034b4347221 */ /* 0x010fe20000010000 */
[----:B-1----:R-:W-:Y:S01]  /*7d10*/  FFMA.FTZ R181, R178, UR7, -R56 ;  /* 0x00000007b2b57c23 */ /* 0x002fe20008010838 */
[----:B------:R-:W-:Y:S01]  /*7d20*/  SEL R230, R3, 0xffffffff, P0 ;  /* 0xffffffff03e67807 */ /* 0x000fe20000000000 */
[----:B------:R1:W4:Y:S01]  /*7d30*/  MUFU.EX2 R178, R204 ;  /* 0x000000cc00b27308 */ /* 0x0003220000000800 */
[----:B-----5:R-:W-:Y:S01]  /*7d40*/  FADD.FTZ R52, R179, R52 ;  /* 0x00000034b3347221 */ /* 0x020fe20000010000 */
[----:B------:R-:W-:Y:S01]  /*7d50*/  MOV R166, R2 ;  /* 0x0000000200a67202 */ /* 0x000fe20000000f00 */
[----:B------:R-:W-:Y:S01]  /*7d60*/  HMMA.16816.F32.BF16 R80, R28, R10, R80 ;  /* 0x0000000a1c50723c */ /* 0x000fe20000041850 */
[----:B------:R-:W5:Y:S01]  /*7d70*/  LDSM.16.MT88.4 R8, [R218+0xb400] ;  /* 0x00b40000da08783b */ /* 0x000f620000004200 */
[----:B---3--:R-:W-:-:S06]  /*7d80*/  FADD.FTZ R52, R174, R52 ;  /* 0x00000034ae347221 */ /* 0x008fcc0000010000 */
[----:B------:R-:W-:Y:S01]  /*7d90*/  HMMA.16816.F32.BF16 R84, R28, R4, R84 ;  /* 0x000000041c54723c */ /* 0x000fe20000041854 */
[----:B-1----:R-:W-:Y:S01]  /*7da0*/  FFMA.FTZ R204, R177, UR7, -R56 ;  /* 0x00000007b1cc7c23 */ /* 0x002fe20008010838 */
[----:B----4-:R-:W-:Y:S01]  /*7db0*/  FADD.FTZ R58, R178, R58 ;  /* 0x0000003ab23a7221 */ /* 0x010fe20000010000 */
[----:B------:R1:W3:Y:S01]  /*7dc0*/  MUFU.EX2 R177, R181 ;  /* 0x000000b500b17308 */ /* 0x0002e20000000800 */
[----:B------:R-:W-:-:S04]  /*7dd0*/  FADD.FTZ R52, R44, R52 ;  /* 0x000000342c347221 */ /* 0x000fc80000010000 */
[----:B------:R-:W-:Y:S01]  /*7de0*/  HMMA.16816.F32.BF16 R96, R28, R6, R96 ;  /* 0x000000061c60723c */ /* 0x000fe20000041860 */
[----:B------:R-:W4:Y:S01]  /*7df0*/  LDSM.16.MT88.4 R4, [R216+0xb400] ;  /* 0x00b40000d804783b */ /* 0x000f220000004200 */
[----:B------:R-:W-:Y:S02]  /*7e00*/  F2FP.BF16.F32.PACK_AB R28, R183, R167 ;  /* 0x000000a7b71c723e */ /* 0x000fe400000010ff */
[----:B------:R-:W-:Y:S02]  /*7e10*/  F2FP.BF16.F32.PACK_AB R29, R185, R186 ;  /* 0x000000bab91d723e */ /* 0x000fe400000010ff */
[----:B------:R-:W-:Y:S02]  /*7e20*/  F2FP.BF16.F32.PACK_AB R30, R168, R182 ;  /* 0x000000b6a81e723e */ /* 0x000fe400000010ff */
[----:B------:R-:W-:Y:S02]  /*7e30*/  F2FP.BF16.F32.PACK_AB R31, R187, R184 ;  /* 0x000000b8bb1f723e */ /* 0x000fe400000010ff */
[----:B------:R-:W-:Y:S01]  /*7e40*/  MOV R167, R32 ;  /* 0x0000002000a77202 */ /* 0x000fe20000000f00 */
[----:B-1----:R-:W-:Y:S01]  /*7e50*/  FFMA.FTZ R181, R176, UR7, -R56 ;  /* 0x00000007b0b57c23 */ /* 0x002fe20008010838 */
[----:B---3--:R-:W-:Y:S01]  /*7e60*/  FADD.FTZ R58, R177, R58 ;  /* 0x0000003ab13a7221 */ /* 0x008fe20000010000 */
[----:B------:R-:W1:Y:S01]  /*7e70*/  MUFU.EX2 R176, R204 ;  /* 0x000000cc00b07308 */ /* 0x000e620000000800 */
[----:B------:R-:W-:Y:S01]  /*7e80*/  MOV R168, R33 ;  /* 0x0000002100a87202 */ /* 0x000fe20000000f00 */
[C---:B------:R-:W-:Y:S02]  /*7e90*/  HMMA.16816.F32.BF16 R156, R28.reuse, R24, R156 ;  /* 0x000000181c9c723c */ /* 0x040fe4000004189c */
[----:B------:R-:W3:Y:S06]  /*7ea0*/  MUFU.EX2 R181, R181 ;  /* 0x000000b500b57308 */ /* 0x000eec0000000800 */
[----:B------:R-:W-:Y:S01]  /*7eb0*/  HMMA.16816.F32.BF16 R152, R28, R26, R152 ;  /* 0x0000001a1c98723c */ /* 0x000fe20000041898 */
[----:B-1----:R-:W-:-:S07]  /*7ec0*/  FADD.FTZ R58, R176, R58 ;  /* 0x0000003ab03a7221 */ /* 0x002fce0000010000 */
[----:B--2---:R-:W-:Y:S01]  /*7ed0*/  HMMA.16816.F32.BF16 R140, R28, R20, R140 ;  /* 0x000000141c8c723c */ /* 0x004fe2000004188c */
[----:B---3--:R-:W-:-:S07]  /*7ee0*/  FADD.FTZ R58, R181, R58 ;  /* 0x0000003ab53a7221 */ /* 0x008fce0000010000 */
[C---:B------:R-:W-:Y:S08]  /*7ef0*/  HMMA.16816.F32.BF16 R136, R28.reuse, R22, R136 ;  /* 0x000000161c88723c */ /* 0x040ff00000041888 */
[C---:B------:R-:W-:Y:S08]  /*7f00*/  HMMA.16816.F32.BF16 R124, R28.reuse, R16, R124 ;  /* 0x000000101c7c723c */ /* 0x040ff0000004187c */
[C---:B------:R-:W-:Y:S08]  /*7f10*/  HMMA.16816.F32.BF16 R120, R28.reuse, R18, R120 ;  /* 0x000000121c78723c */ /* 0x040ff00000041878 */
[C---:B------:R-:W-:Y:S08]  /*7f20*/  HMMA.16816.F32.BF16 R108, R28.reuse, R12, R108 ;  /* 0x0000000c1c6c723c */ /* 0x040ff0000004186c */
[C---:B------:R-:W-:Y:S08]  /*7f30*/  HMMA.16816.F32.BF16 R104, R28.reuse, R14, R104 ;  /* 0x0000000e1c68723c */ /* 0x040ff00000041868 */
[C---:B-----5:R-:W-:Y:S08]  /*7f40*/  HMMA.16816.F32.BF16 R72, R28.reuse, R8, R72 ;  /* 0x000000081c48723c */ /* 0x060ff00000041848 */
[C---:B------:R-:W-:Y:S08]  /*7f50*/  HMMA.16816.F32.BF16 R76, R28.reuse, R10, R76 ;  /* 0x0000000a1c4c723c */ /* 0x040ff0000004184c */
[C---:B----4-:R-:W-:Y:S08]  /*7f60*/  HMMA.16816.F32.BF16 R88, R28.reuse, R4, R88 ;  /* 0x000000041c58723c */ /* 0x050ff00000041858 */
[----:B------:R-:W-:Y:S01]  /*7f70*/  HMMA.16816.F32.BF16 R92, R28, R6, R92 ;  /* 0x000000061c5c723c */ /* 0x000fe2000004185c */
[----:B------:R-:W-:-:S02]  /*7f80*/  F2FP.BF16.F32.PACK_AB R28, R196, R197 ;  /* 0x000000c5c41c723e */ /* 0x000fc400000010ff */
[----:B------:R-:W-:Y:S02]  /*7f90*/  F2FP.BF16.F32.PACK_AB R29, R202, R198 ;  /* 0x000000c6ca1d723e */ /* 0x000fe400000010ff */
[----:B------:R-:W-:Y:S02]  /*7fa0*/  F2FP.BF16.F32.PACK_AB R30, R199, R200 ;  /* 0x000000c8c71e723e */ /* 0x000fe400000010ff */
[----:B------:R-:W-:-:S07]  /*7fb0*/  F2FP.BF16.F32.PACK_AB R31, R203, R201 ;  /* 0x000000c9cb1f723e */ /* 0x000fce00000010ff */
[C---:B------:R-:W-:Y:S01]  /*7fc0*/  HMMA.16816.F32.BF16 R112, R28.reuse, R12, R112 ;  /* 0x0000000c1c70723c */ /* 0x040fe20000041870 */
[----:B------:R-:W-:Y:S01]  /*7fd0*/  FFMA.FTZ R13, R193, UR7, -R164 ;  /* 0x00000007c10d7c23 */ /* 0x000fe200080108a4 */
[--C-:B------:R-:W-:Y:S01]  /*7fe0*/  FFMA.FTZ R12, R188, UR7, -R64.reuse ;  /* 0x00000007bc0c7c23 */ /* 0x100fe20008010840 */
[----:B------:R1:W2:Y:S04]  /*7ff0*/  MUFU.EX2 R193, R195 ;  /* 0x000000c300c17308 */ /* 0x0002a80000000800 */
[----:B------:R-:W3:Y:S01]  /*8000*/  MUFU.EX2 R188, R13 ;  /* 0x0000000d00bc7308 */ /* 0x000ee20000000800 */
[C---:B------:R-:W-:Y:S01]  /*8010*/  HMMA.16816.F32.BF16 R68, R28.reuse, R8, R68 ;  /* 0x000000081c44723c */ /* 0x040fe20000041844 */
[--C-:B------:R-:W-:Y:S01]  /*8020*/  FFMA.FTZ R9, R191, UR7, -R64.reuse ;  /* 0x00000007bf097c23 */ /* 0x100fe20008010840 */
[--C-:B------:R-:W-:Y:S01]  /*8030*/  FFMA.FTZ R8, R190, UR7, -R64.reuse ;  /* 0x00000007be087c23 */ /* 0x100fe20008010840 */
[----:B------:R-:W4:Y:S04]  /*8040*/  MUFU.EX2 R191, R12 ;  /* 0x0000000c00bf7308 */ /* 0x000f280000000800 */
[----:B------:R-:W5:Y:S01]  /*8050*/  MUFU.EX2 R190, R9 ;  /* 0x0000000900be7308 */ /* 0x000f620000000800 */
[C---:B------:R-:W-:Y:S01]  /*8060*/  HMMA.16816.F32.BF16 R160, R28.reuse, R24, R160 ;  /* 0x000000181ca0723c */ /* 0x040fe200000418a0 */
[----:B-1----:R-:W-:Y:S01]  /*8070*/  FFMA.FTZ R195, R189, UR7, -R64 ;  /* 0x00000007bdc37c23 */ /* 0x002fe20008010840 */
[----:B--2---:R-:W-:Y:S01]  /*8080*/  FADD.FTZ R39, R193, R39 ;  /* 0x00000027c1277221 */ /* 0x004fe20000010000 */
[----:B------:R-:W1:Y:S03]  /*8090*/  MUFU.EX2 R189, R8 ;  /* 0x0000000800bd7308 */ /* 0x000e660000000800 */
[----:B---3--:R-:W-:Y:S01]  /*80a0*/  FADD.FTZ R39, R188, R39 ;  /* 0x00000027bc277221 */ /* 0x008fe20000010000 */
[----:B------:R-:W2:Y:S01]  /*80b0*/  MUFU.EX2 R195, R195 ;  /* 0x000000c300c37308 */ /* 0x000ea20000000800 */
[----:B------:R-:W-:Y:S01]  /*80c0*/  HMMA.16816.F32.BF16 R148, R28, R26, R148 ;  /* 0x0000001a1c94723c */ /* 0x000fe20000041894 */
[----:B------:R-:W3:Y:S01]  /*80d0*/  LDSM.16.MT88.4 R24, [R218+0x9800] ;  /* 0x00980000da18783b */ /* 0x000ee20000004200 */
[----:B----4-:R-:W-:Y:S01]  /*80e0*/  FADD.FTZ R35, R191, R35 ;  /* 0x00000023bf237221 */ /* 0x010fe20000010000 */
[----:B------:R-:W-:-:S03]  /*80f0*/  FADD.FTZ R39, R172, R39 ;  /* 0x00000027ac277221 */ /* 0x000fc60000010000 */
[----:B-----5:R-:W-:Y:S02]  /*8100*/  FADD.FTZ R35, R190, R35 ;  /* 0x00000023be237221 */ /* 0x020fe40000010000 */
[----:B------:R-:W-:Y:S02]  /*8110*/  HMMA.16816.F32.BF16 R144, R28, R20, R144 ;  /* 0x000000141c90723c */ /* 0x000fe40000041890 */
[----:B-1----:R-:W-:-:S04]  /*8120*/  FADD.FTZ R35, R189, R35 ;  /* 0x00000023bd237221 */ /* 0x002fc80000010000 */
[----:B--2---:R-:W-:Y:S02]  /*8130*/  FADD.FTZ R35, R195, R35 ;  /* 0x00000023c3237221 */ /* 0x004fe40000010000 */
[C---:B------:R-:W-:Y:S01]  /*8140*/  HMMA.16816.F32.BF16 R132, R28.reuse, R22, R132 ;  /* 0x000000161c84723c */ /* 0x040fe20000041884 */
[----:B------:R-:W1:Y:S07]  /*8150*/  LDSM.16.MT88.4 R20, [R216+0x9800] ;  /* 0x00980000d814783b */ /* 0x000e6e0000004200 */
[C---:B------:R-:W-:Y:S08]  /*8160*/  HMMA.16816.F32.BF16 R128, R28.reuse, R16, R128 ;  /* 0x000000101c80723c */ /* 0x040ff00000041880 */
[C---:B------:R-:W-:Y:S01]  /*8170*/  HMMA.16816.F32.BF16 R116, R28.reuse, R18, R116 ;  /* 0x000000121c74723c */ /* 0x040fe20000041874 */
[----:B------:R-:W2:Y:S07]  /*8180*/  LDSM.16.MT88.4 R16, [R218+0xa800] ;  /* 0x00a80000da10783b */ /* 0x000eae0000004200 */
[C---:B------:R-:W-:Y:S01]  /*8190*/  HMMA.16816.F32.BF16 R100, R28.reuse, R14, R100 ;  /* 0x0000000e1c64723c */ /* 0x040fe20000041864 */
[----:B------:R-:W4:Y:S07]  /*81a0*/  LDSM.16.MT88.4 R12, [R216+0xa800] ;  /* 0x00a80000d80c783b */ /* 0x000f2e0000004200 */
[C---:B------:R-:W-:Y:S01]  /*81b0*/  HMMA.16816.F32.BF16 R80, R28.reuse, R10, R80 ;  /* 0x0000000a1c50723c */ /* 0x040fe20000041850 */
[----:B------:R-:W5:Y:S07]  /*81c0*/  LDSM.16.MT88.4 R8, [R218+0xb800] ;  /* 0x00b80000da08783b */ /* 0x000f6e0000004200 */
[C---:B------:R-:W-:Y:S08]  /*81d0*/  HMMA.16816.F32.BF16 R84, R28.reuse, R4, R84 ;  /* 0x000000041c54723c */ /* 0x040ff00000041854 */
[----:B------:R-:W-:Y:S01]  /*81e0*/  HMMA.16816.F32.BF16 R96, R28, R6, R96 ;  /* 0x000000061c60723c */ /* 0x000fe20000041860 */
[----:B------:R-:W5:Y:S01]  /*81f0*/  LDSM.16.MT88.4 R4, [R216+0xb800] ;  /* 0x00b80000d804783b */ /* 0x000f620000004200 */
[----:B------:R-:W-:-:S02]  /*8200*/  F2FP.BF16.F32.PACK_AB R28, R194, R192 ;  /* 0x000000c0c21c723e */ /* 0x000fc400000010ff */
[----:B------:R-:W-:Y:S02]  /*8210*/  F2FP.BF16.F32.PACK_AB R29, R190, R191 ;  /* 0x000000bfbe1d723e */ /* 0x000fe400000010ff */
[----:B------:R-:W-:Y:S02]  /*8220*/  F2FP.BF16.F32.PACK_AB R30, R188, R193 ;  /* 0x000000c1bc1e723e */ /* 0x000fe400000010ff */
[----:B------:R-:W-:-:S07]  /*8230*/  F2FP.BF16.F32.PACK_AB R31, R195, R189 ;  /* 0x000000bdc31f723e */ /* 0x000fce00000010ff */
[C---:B---3--:R-:W-:Y:S08]  /*8240*/  HMMA.16816.F32.BF16 R156, R28.reuse, R24, R156 ;  /* 0x000000181c9c723c */ /* 0x048ff0000004189c */
[C---:B------:R-:W-:Y:S08]  /*8250*/  HMMA.16816.F32.BF16 R152, R28.reuse, R26, R152 ;  /* 0x0000001a1c98723c */ /* 0x040ff00000041898 */
[C---:B-1----:R-:W-:Y:S08]  /*8260*/  HMMA.16816.F32.BF16 R140, R28.reuse, R20, R140 ;  /* 0x000000141c8c723c */ /* 0x042ff0000004188c */
[C---:B------:R-:W-:Y:S08]  /*8270*/  HMMA.16816.F32.BF16 R136, R28.reuse, R22, R136 ;  /* 0x000000161c88723c */ /* 0x040ff00000041888 */
[C---:B--2---:R-:W-:Y:S08]  /*8280*/  HMMA.16816.F32.BF16 R124, R28.reuse, R16, R124 ;  /* 0x000000101c7c723c */ /* 0x044ff0000004187c */
[C---:B------:R-:W-:Y:S08]  /*8290*/  HMMA.16816.F32.BF16 R120, R28.reuse, R18, R120 ;  /* 0x000000121c78723c */ /* 0x040ff00000041878 */
[C---:B----4-:R-:W-:Y:S08]  /*82a0*/  HMMA.16816.F32.BF16 R108, R28.reuse, R12, R108 ;  /* 0x0000000c1c6c723c */ /* 0x050ff0000004186c */
[C---:B------:R-:W-:Y:S08]  /*82b0*/  HMMA.16816.F32.BF16 R104, R28.reuse, R14, R104 ;  /* 0x0000000e1c68723c */ /* 0x040ff00000041868 */
[C---:B-----5:R-:W-:Y:S08]  /*82c0*/  HMMA.16816.F32.BF16 R72, R28.reuse, R8, R72 ;  /* 0x000000081c48723c */ /* 0x060ff00000041848 */
        /* <DEDUP_REMOVED lines=11> */
[----:B------:R2:W3:Y:S01]  /*8380*/  MUFU.EX2 R66, R12 ;  /* 0x0000000c00427308 */ /* 0x0004e20000000800 */
[----:B------:R-:W-:Y:S01]  /*8390*/  HMMA.16816.F32.BF16 R68, R28, R8, R68 ;  /* 0x000000081c44723c */ /* 0x000fe20000041844 */
[--C-:B------:R-:W-:Y:S01]  /*83a0*/  FFMA.FTZ R9, R62, UR7, -R64.reuse ;  /* 0x000000073e097c23 */ /* 0x100fe20008010840 */
[----:B------:R-:W-:-:S03]  /*83b0*/  FFMA.FTZ R8, R59, UR7, -R64 ;  /* 0x000000073b087c23 */ /* 0x000fc60008010840 */
[----:B------:R-:W-:Y:S03]  /*83c0*/  MUFU.EX2 R59, R9 ;  /* 0x00000009003b7308 */ /* 0x000fe60000000800 */
[C---:B------:R-:W-:Y:S01]  /*83d0*/  HMMA.16816.F32.BF16 R160, R28.reuse, R24, R160 ;  /* 0x000000181ca0723c */ /* 0x040fe200000418a0 */
[----:B-1----:R-:W-:Y:S01]  /*83e0*/  FADD.FTZ R39, R169, R39 ;  /* 0x00000027a9277221 */ /* 0x002fe20000010000 */
[--C-:B--2---:R-:W-:Y:S01]  /*83f0*/  FFMA.FTZ R12, R65, UR7, -R64.reuse ;  /* 0x00000007410c7c23 */ /* 0x104fe20008010840 */
[----:B------:R-:W-:Y:S01]  /*8400*/  FFMA.FTZ R64, R61, UR7, -R64 ;  /* 0x000000073d407c23 */ /* 0x000fe20008010840 */
[----:B------:R1:W2:Y:S04]  /*8410*/  MUFU.EX2 R65, R164 ;  /* 0x000000a400417308 */ /* 0x0002a80000000800 */
[C---:B------:R-:W-:Y:S01]  /*8420*/  HMMA.16816.F32.BF16 R148, R28.reuse, R26, R148 ;  /* 0x0000001a1c94723c */ /* 0x040fe20000041894 */
[----:B------:R-:W4:Y:S01]  /*8430*/  LDSM.16.MT88.4 R24, [R218+0x9c00] ;  /* 0x009c0000da18783b */ /* 0x000f220000004200 */
[----:B---3--:R-:W-:Y:S01]  /*8440*/  FADD.FTZ R39, R66, R39 ;  /* 0x0000002742277221 */ /* 0x008fe20000010000 */
[----:B------:R-:W3:Y:S04]  /*8450*/  MUFU.EX2 R62, R12 ;  /* 0x0000000c003e7308 */ /* 0x000ee80000000800 */
[----:B------:R-:W5:Y:S01]  /*8460*/  MUFU.EX2 R61, R8 ;  /* 0x00000008003d7308 */ /* 0x000f620000000800 */
[----:B------:R-:W-:Y:S03]  /*8470*/  HMMA.16816.F32.BF16 R144, R28, R20, R144 ;  /* 0x000000141c90723c */ /* 0x000fe60000041890 */
[----:B------:R-:W5:Y:S01]  /*8480*/  MUFU.EX2 R64, R64 ;  /* 0x0000004000407308 */ /* 0x000f620000000800 */
[--C-:B-1----:R-:W-:Y:S01]  /*8490*/  FFMA.FTZ R164, R51, UR7, -R53.reuse ;  /* 0x0000000733a47c23 */ /* 0x102fe20008010835 */
[----:B------:R-:W-:Y:S01]  /*84a0*/  FFMA.FTZ R51, R50, UR7, -R53 ;  /* 0x0000000732337c23 */ /* 0x000fe20008010835 */
[----:B--2---:R-:W-:-:S02]  /*84b0*/  FADD.FTZ R232, R65, R39 ;  /* 0x0000002741e87221 */ /* 0x004fc40000010000 */
[----:B------:R-:W-:Y:S01]  /*84c0*/  HMMA.16816.F32.BF16 R132, R28, R22, R132 ;  /* 0x000000161c84723c */ /* 0x000fe20000041884 */
[----:B------:R-:W1:Y:S01]  /*84d0*/  LDSM.16.MT88.4 R20, [R216+0x9c00] ;  /* 0x009c0000d814783b */ /* 0x000e620000004200 */
[----:B------:R2:W2:Y:S01]  /*84e0*/  MUFU.EX2 R50, R164 ;  /* 0x000000a400327308 */ /* 0x0004a20000000800 */
[----:B---3--:R-:W-:-:S04]  /*84f0*/  FADD.FTZ R35, R62, R35 ;  /* 0x000000233e237221 */ /* 0x008fc80000010000 */
[----:B------:R-:W-:Y:S01]  /*8500*/  FADD.FTZ R35, R59, R35 ;  /* 0x000000233b237221 */ /* 0x000fe20000010000 */
[----:B------:R-:W-:Y:S03]  /*8510*/  HMMA.16816.F32.BF16 R128, R28, R16, R128 ;  /* 0x000000101c80723c */ /* 0x000fe60000041880 */
[----:B-----5:R-:W-:-:S04]  /*8520*/  FADD.FTZ R35, R61, R35 ;  /* 0x000000233d237221 */ /* 0x020fc80000010000 */
[----:B------:R-:W-:Y:S01]  /*8530*/  FADD.FTZ R231, R64, R35 ;  /* 0x0000002340e77221 */ /* 0x000fe20000010000 */
[----:B------:R-:W-:Y:S01]  /*8540*/  HMMA.16816.F32.BF16 R116, R28, R18, R116 ;  /* 0x000000121c74723c */ /* 0x000fe20000041874 */
[----:B------:R-:W3:Y:S01]  /*8550*/  LDSM.16.MT88.4 R16, [R218+0xac00] ;  /* 0x00ac0000da10783b */ /* 0x000ee20000004200 */
[----:B--2---:R-:W-:Y:S01]  /*8560*/  FFMA.FTZ R164, R49, UR7, -R53 ;  /* 0x0000000731a47c23 */ /* 0x004fe20008010835 */
[----:B------:R-:W-:Y:S01]  /*8570*/  FFMA.FTZ R53, R48, UR7, -R56 ;  /* 0x0000000730357c23 */ /* 0x000fe20008010838 */
[----:B------:R2:W5:Y:S01]  /*8580*/  MUFU.EX2 R49, R51 ;  /* 0x0000003300317308 */ /* 0x0005620000000800 */
[----:B------:R-:W-:-:S03]  /*8590*/  FADD.FTZ R52, R50, R52 ;  /* 0x0000003432347221 */ /* 0x000fc60000010000 */
[C---:B------:R-:W-:Y:S01]  /*85a0*/  HMMA.16816.F32.BF16 R100, R28.reuse, R14, R100 ;  /* 0x0000000e1c64723c */ /* 0x040fe20000041864 */
[----:B------:R-:W3:Y:S01]  /*85b0*/  LDSM.16.MT88.4 R12, [R216+0xac00] ;  /* 0x00ac0000d80c783b */ /* 0x000ee20000004200 */
[----:B------:R-:W4:Y:S06]  /*85c0*/  MUFU.EX2 R48, R164 ;  /* 0x000000a400307308 */ /* 0x000f2c0000000800 */
[C---:B------:R-:W-:Y:S01]  /*85d0*/  HMMA.16816.F32.BF16 R80, R28.reuse, R10, R80 ;  /* 0x0000000a1c50723c */ /* 0x040fe20000041850 */
[----:B------:R-:W3:Y:S01]  /*85e0*/  LDSM.16.MT88.4 R8, [R218+0xbc00] ;  /* 0x00bc0000da08783b */ /* 0x000ee20000004200 */
[----:B--2---:R-:W-:Y:S01]  /*85f0*/  FFMA.FTZ R51, R47, UR7, -R56 ;  /* 0x000000072f337c23 */ /* 0x004fe20008010838 */
[----:B-----5:R-:W-:Y:S01]  /*8600*/  FADD.FTZ R52, R49, R52 ;  /* 0x0000003431347221 */ /* 0x020fe20000010000 */
[----:B------:R2:W5:Y:S04]  /*8610*/  MUFU.EX2 R47, R53 ;  /* 0x00000035002f7308 */ /* 0x0005680000000800 */
[----:B------:R-:W-:Y:S01]  /*8620*/  HMMA.16816.F32.BF16 R84, R28, R4, R84 ;  /* 0x000000041c54723c */ /* 0x000fe20000041854 */
[----:B----4-:R-:W-:-:S07]  /*8630*/  FADD.FTZ R234, R48, R52 ;  /* 0x0000003430ea7221 */ /* 0x010fce0000010000 */
[----:B------:R-:W-:Y:S01]  /*8640*/  HMMA.16816.F32.BF16 R96, R28, R6, R96 ;  /* 0x000000061c60723c */ /* 0x000fe20000041860 */
[----:B------:R-:W4:Y:S01]  /*8650*/  LDSM.16.MT88.4 R4, [R216+0xbc00] ;  /* 0x00bc0000d804783b */ /* 0x000f220000004200 */
[----:B--2---:R-:W-:Y:S01]  /*8660*/  FFMA.FTZ R53, R46, UR7, -R56 ;  /* 0x000000072e357c23 */ /* 0x004fe20008010838 */
[----:B------:R-:W-:Y:S01]  /*8670*/  F2FP.BF16.F32.PACK_AB R28, R169, R172 ;  /* 0x000000aca91c723e */ /* 0x000fe200000010ff */
[----:B------:R2:W1:Y:S01]  /*8680*/  MUFU.EX2 R46, R51 ;  /* 0x00000033002e7308 */ /* 0x0004620000000800 */
[----:B------:R-:W-:Y:S01]  /*8690*/  F2FP.BF16.F32.PACK_AB R29, R59, R62 ;  /* 0x0000003e3b1d723e */ /* 0x000fe200000010ff */
[----:B-----5:R-:W-:Y:S01]  /*86a0*/  FADD.FTZ R58, R47, R58 ;  /* 0x0000003a2f3a7221 */ /* 0x020fe20000010000 */
[----:B------:R-:W-:Y:S02]  /*86b0*/  F2FP.BF16.F32.PACK_AB R30, R65, R66 ;  /* 0x00000042411e723e */ /* 0x000fe400000010ff */
[----:B------:R-:W-:-:S07]  /*86c0*/  F2FP.BF16.F32.PACK_AB R31, R64, R61 ;  /* 0x0000003d401f723e */ /* 0x000fce00000010ff */
[C---:B------:R-:W-:Y:S01]  /*86d0*/  HMMA.16816.F32.BF16 R156, R28.reuse, R24, R156 ;  /* 0x000000181c9c723c */ /* 0x040fe2000004189c */
[----:B--2---:R-:W-:Y:S01]  /*86e0*/  FFMA.FTZ R51, R45, UR7, -R56 ;  /* 0x000000072d337c23 */ /* 0x004fe20008010838 */
[----:B-1----:R-:W-:Y:S01]  /*86f0*/  FADD.FTZ R58, R46, R58 ;  /* 0x0000003a2e3a7221 */ /* 0x002fe20000010000 */
[----:B------:R-:W1:Y:S04]  /*8700*/  MUFU.EX2 R45, R53 ;  /* 0x00000035002d7308 */ /* 0x000e680000000800 */
[----:B------:R-:W2:Y:S01]  /*8710*/  MUFU.EX2 R51, R51 ;  /* 0x0000003300337308 */ /* 0x000ea20000000800 */
[C---:B------:R-:W-:Y:S08]  /*8720*/  HMMA.16816.F32.BF16 R152, R28.reuse, R26, R152 ;  /* 0x0000001a1c98723c */ /* 0x040ff00000041898 */
[----:B------:R-:W-:Y:S01]  /*8730*/  HMMA.16816.F32.BF16 R140, R28, R20, R140 ;  /* 0x000000141c8c723c */ /* 0x000fe2000004188c */
[----:B-1----:R-:W-:-:S04]  /*8740*/  FADD.FTZ R58, R45, R58 ;  /* 0x0000003a2d3a7221 */ /* 0x002fc80000010000 */
[----:B--2---:R-:W-:-:S03]  /*8750*/  FADD.FTZ R233, R51, R58 ;  /* 0x0000003a33e97221 */ /* 0x004fc60000010000 */
[C---:B------:R-:W-:Y:S08]  /*8760*/  HMMA.16816.F32.BF16 R136, R28.reuse, R22, R136 ;  /* 0x000000161c88723c */ /* 0x040ff00000041888 */
[C---:B---3--:R-:W-:Y:S08]  /*8770*/  HMMA.16816.F32.BF16 R124, R28.reuse, R16, R124 ;  /* 0x000000101c7c723c */ /* 0x048ff0000004187c */
[C---:B------:R-:W-:Y:S08]  /*8780*/  HMMA.16816.F32.BF16 R120, R28.reuse, R18, R120 ;  /* 0x000000121c78723c */ /* 0x040ff00000041878 */
[C---:B------:R-:W-:Y:S08]  /*8790*/  HMMA.16816.F32.BF16 R108, R28.reuse, R12, R108 ;  /* 0x0000000c1c6c723c */ /* 0x040ff0000004186c */
[C---:B------:R-:W-:Y:S08]  /*87a0*/  HMMA.16816.F32.BF16 R104, R28.reuse, R14, R104 ;  /* 0x0000000e1c68723c */ /* 0x040ff00000041868 */
[C---:B------:R-:W-:Y:S08]  /*87b0*/  HMMA.16816.F32.BF16 R72, R28.reuse, R8, R72 ;  /* 0x000000081c48723c */ /* 0x040ff00000041848 */
[C---:B------:R-:W-:Y:S08]  /*87c0*/  HMMA.16816.F32.BF16 R76, R28.reuse, R10, R76 ;  /* 0x0000000a1c4c723c */ /* 0x040ff0000004184c */
[C---:B----4-:R-:W-:Y:S08]  /*87d0*/  HMMA.16816.F32.BF16 R88, R28.reuse, R4, R88 ;  /* 0x000000041c58723c */ /* 0x050ff00000041858 */
[----:B------:R-:W-:Y:S01]  /*87e0*/  HMMA.16816.F32.BF16 R92, R28, R6, R92 ;  /* 0x000000061c5c723c */ /* 0x000fe2000004185c */
[----:B------:R-:W-:-:S02]  /*87f0*/  F2FP.BF16.F32.PACK_AB R28, R50, R44 ;  /* 0x0000002c321c723e */ /* 0x000fc400000010ff */
[----:B------:R-:W-:Y:S02]  /*8800*/  F2FP.BF16.F32.PACK_AB R29, R46, R47 ;  /* 0x0000002f2e1d723e */ /* 0x000fe400000010ff */
        /* <DEDUP_REMOVED lines=15> */
.L_x_434:
        /* <DEDUP_REMOVED lines=8> */
[----:B------:R-:W1:Y:S01]  /*8980*/  LDCU UR7, c[0x0][0x50c] ;  /* 0x0000a180ff0777ac */ /* 0x000e620008000800 */
[----:B------:R-:W2:Y:S01]  /*8990*/  LDCU UR4, c[0x0][0x45c] ;  /* 0x00008b80ff0477ac */ /* 0x000ea20008000800 */
[----:B------:R-:W3:Y:S01]  /*89a0*/  LDCU.64 UR8, c[0x0][0x3c0] ;  /* 0x00007800ff0877ac */ /* 0x000ee20008000a00 */
[----:B------:R-:W-:Y:S05]  /*89b0*/  BRA `(.L_x_437) ;  /* 0x0000000000547947 */ /* 0x000fea0003800000 */
.L_x_439:
        /* <DEDUP_REMOVED lines=21> */
.L_x_437:
[----:B------:R-:W-:Y:S04]  /*8b10*/  DEPBAR.LE SB0, 0x0 ;  /* 0x000080000000791a */ /* 0x000fe80000000000 */
[----:B------:R-:W-:Y:S01]  /*8b20*/  BAR.SYNC.DEFER_BLOCKING 0x0 ;  /* 0x0000000000007b1d */ /* 0x000fe20000010000 */
[C---:B---3--:R-:W-:Y:S04]  /*8b30*/  IMAD.WIDE.U32 R8, R230.reuse, UR8, RZ ;  /* 0x00000008e6087c25 */ /* 0x048fe8000f8e00ff */
[----:B------:R-:W-:Y:S01]  /*8b40*/  IMAD R4, R230, UR9, R9 ;  /* 0x00000009e6047c24 */ /* 0x000fe2000f8e0209 */
[C---:B------:R-:W-:Y:S02]  /*8b50*/  LEA R12, P1, R8.reuse, R223, 0x7 ;  /* 0x000000df080c7211 */ /* 0x040fe400078238ff */
        /* <DEDUP_REMOVED lines=9> */
[----:B------:R-:W-:Y:S08]  /*8bf0*/  LDGSTS.E.BYPASS.LTC128B.128 [R226+0x9000], desc[UR26][R12.64] ;  /* 0x090000000ce27fae */ /* 0x000ff0000b981a1a */
[----:B------:R-:W-:Y:S08]  /*8c00*/  LDGSTS.E.BYPASS.LTC128B.128 [R226+0xa000], desc[UR26][R12.64+0x40] ;  /* 0x0a0000400ce27fae */ /* 0x000ff0000b981a1a */
[----:B------:R-:W-:Y:S08]  /*8c10*/  LDGSTS.E.BYPASS.LTC128B.128 [R226+0xb000], desc[UR26][R12.64+0x80] ;  /* 0x0b0000800ce27fae */ /* 0x000ff0000b981a1a */
[----:B------:R-:W-:Y:S08]  /*8c20*/  LDGSTS.E.BYPASS.LTC128B.128 [R226+0x9800], desc[UR26][R10.64] ;  /* 0x098000000ae27fae */ /* 0x000ff0000b981a1a */
[----:B------:R-:W-:Y:S08]  /*8c30*/  LDGSTS.E.BYPASS.LTC128B.128 [R226+0xa800], desc[UR26][R10.64+0x40] ;  /* 0x0a8000400ae27fae */ /* 0x000ff0000b981a1a */
[----:B------:R3:W-:Y:S08]  /*8c40*/  LDGSTS.E.BYPASS.LTC128B.128 [R226+0xb800], desc[UR26][R10.64+0x80] ;  /* 0x0b8000800ae27fae */ /* 0x0007f0000b981a1a */
[----:B------:R-:W-:Y:S08]  /*8c50*/  LDSM.16.M88.4 R64, [R221] ;  /* 0x00000000dd40783b */ /* 0x000ff00000000200 */
[----:B------:R-:W4:Y:S08]  /*8c60*/  LDSM.16.M88.4 R16, [R220+0x6000] ;  /* 0x00600000dc10783b */ /* 0x000f300000000200 */
[----:B------:R-:W3:Y:S08]  /*8c70*/  LDSM.16.M88.4 R60, [R221+0x1000] ;  /* 0x00100000dd3c783b */ /* 0x000ef00000000200 */
[----:B------:R-:W5:Y:S08]  /*8c80*/  LDSM.16.M88.4 R32, [R220+0x6400] ;  /* 0x00640000dc20783b */ /* 0x000f700000000200 */
[----:B------:R-:W0:Y:S08]  /*8c90*/  LDGDEPBAR ;  /* 0x00000000000079af */ /* 0x000e300000000000 */
[----:B------:R-:W1:Y:S08]  /*8ca0*/  LDSM.16.M88.4 R48, [R220+0x6800] ;  /* 0x00680000dc30783b */ /* 0x000e700000000200 */
[----:B------:R-:W2:Y:S01]  /*8cb0*/  LDSM.16.M88.4 R168, [R220+0x6c00] ;  /* 0x006c0000dca8783b */ /* 0x000ea20000000200 */
[-C--:B----4-:R-:W-:Y:S07]  /*8cc0*/  HMMA.16816.F32.BF16 R4, R64, R16.reuse, RZ ;  /* 0x000000104004723c */ /* 0x090fee00000418ff */
[----:B------:R-:W-:Y:S01]  /*8cd0*/  LDSM.16.M88.4 R172, [R219] ;  /* 0x00000000dbac783b */ /* 0x000fe20000000200 */
[C---:B---3--:R-:W-:Y:S07]  /*8ce0*/  HMMA.16816.F32.BF16 R8, R60.reuse, R16, RZ ;  /* 0x000000103c08723c */ /* 0x048fee00000418ff */
        /* <DEDUP_REMOVED lines=13> */
[-C--:B-1----:R-:W-:Y:S07]  /*8dc0*/  HMMA.16816.F32.BF16 R36, R64, R48.reuse, RZ ;  /* 0x000000304024723c */ /* 0x082fee00000418ff */
[----:B------:R-:W-:Y:S01]  /*8dd0*/  LDSM.16.M88.4 R204, [R220+0x8400] ;  /* 0x00840000dccc783b */ /* 0x000fe20000000200 */
[C---:B------:R-:W-:Y:S07]  /*8de0*/  HMMA.16816.F32.BF16 R40, R60.reuse, R48, RZ ;  /* 0x000000303c28723c */ /* 0x040fee00000418ff */
[----:B------:R-:W-:Y:S01]  /*8df0*/  LDSM.16.M88.4 R208, [R220+0x8c00] ;  /* 0x008c0000dcd0783b */ /* 0x000fe20000000200 */
[-C--:B------:R-:W-:Y:S07]  /*8e00*/  HMMA.16816.F32.BF16 R44, R60, R50.reuse, RZ ;  /* 0x000000323c2c723c */ /* 0x080fee00000418ff */
[----:B------:R-:W-:Y:S01]  /*8e10*/  LDSM.16.M88.4 R212, [R217+0x8000] ;  /* 0x00800000d9d4783b */ /* 0x000fe20000000200 */
[C---:B------:R-:W-:Y:S08]  /*8e20*/  HMMA.16816.F32.BF16 R48, R64.reuse, R50, RZ ;  /* 0x000000324030723c */ /* 0x040ff000000418ff */
[-C--:B--2---:R-:W-:Y:S08]  /*8e30*/  HMMA.16816.F32.BF16 R52, R64, R168.reuse, RZ ;  /* 0x000000a84034723c */ /* 0x084ff000000418ff */
[C---:B------:R-:W-:Y:S08]  /*8e40*/  HMMA.16816.F32.BF16 R56, R60.reuse, R168, RZ ;  /* 0x000000a83c38723c */ /* 0x040ff000000418ff */
[-C--:B------:R-:W-:Y:S08]  /*8e50*/  HMMA.16816.F32.BF16 R60, R60, R170.reuse, RZ ;  /* 0x000000aa3c3c723c */ /* 0x080ff000000418ff */
[----:B------:R-:W-:Y:S01]  /*8e60*/  HMMA.16816.F32.BF16 R64, R64, R170, RZ ;  /* 0x000000aa4040723c */ /* 0x000fe200000418ff */
[----:B------:R-:W1:Y:S07]  /*8e70*/  LDSM.16.M88.4 R168, [R221+0x2000] ;  /* 0x00200000dda8783b */ /* 0x000e6e0000000200 */
[-C--:B---3--:R-:W-:Y:S08]  /*8e80*/  HMMA.16816.F32.BF16 R4, R172, R176.reuse, R4 ;  /* 0x000000b0ac04723c */ /* 0x088ff00000041804 */
[C---:B----4-:R-:W-:Y:S08]  /*8e90*/  HMMA.16816.F32.BF16 R8, R180.reuse, R176, R8 ;  /* 0x000000b0b408723c */ /* 0x050ff00000041808 */
[-C--:B------:R-:W-:Y:S08]  /*8ea0*/  HMMA.16816.F32.BF16 R12, R180, R178.reuse, R12 ;  /* 0x000000b2b40c723c */ /* 0x080ff0000004180c */
[C---:B------:R-:W-:Y:S01]  /*8eb0*/  HMMA.16816.F32.BF16 R16, R172.reuse, R178, R16 ;  /* 0x000000b2ac10723c */ /* 0x040fe20000041810 */
[----:B------:R-:W2:Y:S07]  /*8ec0*/  LDSM.16.M88.4 R176, [R221+0x3000] ;  /* 0x00300000ddb0783b */ /* 0x000eae0000000200 */
        /* <DEDUP_REMOVED lines=17> */
[----:B------:R-:W1:Y:S07]  /*8fe0*/  LDSM.16.M88.4 R192, [R217+0x7000] ;  /* 0x00700000d9c0783b */ /* 0x000e6e0000000200 */
[C---:B--2---:R-:W-:Y:S08]  /*8ff0*/  HMMA.16816.F32.BF16 R8, R176.reuse, R196, R8 ;  /* 0x000000c4b008723c */ /* 0x044ff00000041808 */
[-C--:B------:R-:W-:Y:S08]  /*9000*/  HMMA.16816.F32.BF16 R12, R176, R198.reuse, R12 ;  /* 0x000000c6b00c723c */ /* 0x080ff0000004180c */
[C---:B------:R-:W-:Y:S01]  /*9010*/  HMMA.16816.F32.BF16 R16, R168.reuse, R198, R16 ;  /* 0x000000c6a810723c */ /* 0x040fe20000041810 */
[----:B------:R-:W2:Y:S07]  /*9020*/  LDSM.16.M88.4 R196, [R217+0x7400] ;  /* 0x00740000d9c4783b */ /* 0x000eae0000000200 */
[-C--:B---3--:R-:W-:Y:S08]  /*9030*/  HMMA.16816.F32.BF16 R20, R168, R180.reuse, R20 ;  /* 0x000000b4a814723c */ /* 0x088ff00000041814 */
        /* <DEDUP_REMOVED lines=15> */
[-C--:B-1----:R-:W-:Y:S01]  /*9130*/  HMMA.16816.F32.BF16 R4, R188, R192.reuse, R4 ;  /* 0x000000c0bc04723c */ /* 0x082fe20000041804 */
[----:B------:R-:W1:Y:S07]  /*9140*/  LDSM.16.M88.4 R172, [R217+0x7c00] ;  /* 0x007c0000d9ac783b */ /* 0x000e6e0000000200 */
[C---:B------:R-:W-:Y:S08]  /*9150*/  HMMA.16816.F32.BF16 R8, R200.reuse, R192, R8 ;  /* 0x000000c0c808723c */ /* 0x040ff00000041808 */
[-C--:B------:R-:W-:Y:S08]  /*9160*/  HMMA.16816.F32.BF16 R12, R200, R194.reuse, R12 ;  /* 0x000000c2c80c723c */ /* 0x080ff0000004180c */
[C---:B------:R-:W-:Y:S01]  /*9170*/  HMMA.16816.F32.BF16 R16, R188.reuse, R194, R16 ;  /* 0x000000c2bc10723c */ /* 0x040fe20000041810 */
[----:B------:R-:W4:Y:S07]  /*9180*/  LDSM.16.M88.4 R192, [R220+0x8800] ;  /* 0x00880000dcc0783b */ /* 0x000f2e0000000200 */
[-C--:B--2---:R-:W-:Y:S08]  /*9190*/  HMMA.16816.F32.BF16 R20, R188, R196.reuse, R20 ;  /* 0x000000c4bc14723c */ /* 0x084ff00000041814 */
[C---:B------:R-:W-:Y:S08]  /*91a0*/  HMMA.16816.F32.BF16 R24, R200.reuse, R196, R24 ;  /* 0x000000c4c818723c */ /* 0x040ff00000041818 */
[-C--:B------:R-:W-:Y:S08]  /*91b0*/  HMMA.16816.F32.BF16 R28, R200, R198.reuse, R28 ;  /* 0x000000c6c81c723c */ /* 0x080ff0000004181c */
[C---:B------:R-:W-:Y:S01]  /*91c0*/  HMMA.16816.F32.BF16 R32, R188.reuse, R198, R32 ;  /* 0x000000c6bc20723c */ /* 0x040fe20000041820 */
[----:B------:R-:W2:Y:S07]  /*91d0*/  LDSM.16.M88.4 R196, [R219+0x4000] ;  /* 0x00400000dbc4783b */ /* 0x000eae0000000200 */
[-C--:B---3--:R-:W-:Y:S08]  /*91e0*/  HMMA.16816.F32.BF16 R36, R188, R168.reuse, R36 ;  /* 0x000000a8bc24723c */ /* 0x088ff00000041824 */
[C---:B------:R-:W-:Y:S08]  /*91f0*/  HMMA.16816.F32.BF16 R40, R200.reuse, R168, R40 ;  /* 0x000000a8c828723c */ /* 0x040ff00000041828 */
[-C--:B------:R-:W-:Y:S08]  /*9200*/  HMMA.16816.F32.BF16 R44, R200, R170.reuse, R44 ;  /* 0x000000aac82c723c */ /* 0x080ff0000004182c */
[C---:B------:R-:W-:Y:S01]  /*9210*/  HMMA.16816.F32.BF16 R48, R188.reuse, R170, R48 ;  /* 0x000000aabc30723c */ /* 0x040fe20000041830 */
[----:B------:R-:W3:Y:S07]  /*9220*/  LDSM.16.M88.4 R168, [R219+0x5000] ;  /* 0x00500000dba8783b */ /* 0x000eee0000000200 */
[-C--:B-1----:R-:W-:Y:S08]  /*9230*/  HMMA.16816.F32.BF16 R52, R188, R172.reuse, R52 ;  /* 0x000000acbc34723c */ /* 0x082ff00000041834 */
[C---:B------:R-:W-:Y:S08]  /*9240*/  HMMA.16816.F32.BF16 R56, R200.reuse, R172, R56 ;  /* 0x000000acc838723c */ /* 0x040ff00000041838 */
[-C--:B------:R-:W-:Y:S08]  /*9250*/  HMMA.16816.F32.BF16 R60, R200, R174.reuse, R60 ;  /* 0x000000aec83c723c */ /* 0x080ff0000004183c */
[----:B------:R-:W-:Y:S08]  /*9260*/  HMMA.16816.F32.BF16 R64, R188, R174, R64 ;  /* 0x000000aebc40723c */ /* 0x000ff00000041840 */
        /* <DEDUP_REMOVED lines=8> */
[-C--:B----4-:R-:W-:Y:S08]  /*92f0*/  HMMA.16816.F32.BF16 R36, R176, R192.reuse, R36 ;  /* 0x000000c0b024723c */ /* 0x090ff00000041824 */
[C---:B------:R-:W-:Y:S08]  /*9300*/  HMMA.16816.F32.BF16 R40, R184.reuse, R192, R40 ;  /* 0x000000c0b828723c */ /* 0x040ff00000041828 */
[-C--:B------:R-:W-:Y:S08]  /*9310*/  HMMA.16816.F32.BF16 R44, R184, R194.reuse, R44 ;  /* 0x000000c2b82c723c */ /* 0x080ff0000004182c */
[C---:B------:R-:W-:Y:S08]  /*9320*/  HMMA.16816.F32.BF16 R48, R176.reuse, R194, R48 ;  /* 0x000000c2b030723c */ /* 0x040ff00000041830 */
[-C--:B------:R-:W-:Y:S08]  /*9330*/  HMMA.16816.F32.BF16 R52, R176, R208.reuse, R52 ;  /* 0x000000d0b034723c */ /* 0x080ff00000041834 */
[C---:B------:R-:W-:Y:S08]  /*9340*/  HMMA.16816.F32.BF16 R56, R184.reuse, R208, R56 ;  /* 0x000000d0b838723c */ /* 0x040ff00000041838 */
[-C--:B------:R-:W-:Y:S08]  /*9350*/  HMMA.16816.F32.BF16 R60, R184, R210.reuse, R60 ;  /* 0x000000d2b83c723c */ /* 0x080ff0000004183c */
[----:B------:R-:W-:Y:S08]  /*9360*/  HMMA.16816.F32.BF16 R64, R176, R210, R64 ;  /* 0x000000d2b040723c */ /* 0x000ff00000041840 */
[-C--:B--2---:R-:W-:Y:S08]  /*9370*/  HMMA.16816.F32.BF16 R4, R196, R212.reuse, R4 ;  /* 0x000000d4c404723c */ /* 0x084ff00000041804 */
[C---:B---3--:R-:W-:Y:S08]  /*9380*/  HMMA.16816.F32.BF16 R8, R168.reuse, R212, R8 ;  /* 0x000000d4a808723c */ /* 0x048ff00000041808 */
[-C--:B------:R-:W-:Y:S03]  /*9390*/  HMMA.16816.F32.BF16 R12, R168, R214.reuse, R12 ;  /* 0x000000d6a80c723c */ /* 0x080fe6000004180c */
[----:B------:R-:W-:Y:S01]  /*93a0*/  FMUL.FTZ R4, R4, UR7 ;  /* 0x0000000704047c20 */ /* 0x000fe20008410000 */
[----:B------:R-:W-:Y:S01]  /*93b0*/  FMUL.FTZ R5, R5, UR7 ;  /* 0x0000000705057c20 */ /* 0x000fe20008410000 */
[----:B------:R-:W-:Y:S01]  /*93c0*/  FMUL.FTZ R6, R6, UR7 ;  /* 0x0000000706067c20 */ /* 0x000fe20008410000 */
[----:B------:R-:W-:Y:S01]  /*93d0*/  FMUL.FTZ R7, R7, UR7 ;  /* 0x0000000707077c20 */ /* 0x000fe20008410000 */
[----:B------:R-:W-:Y:S01]  /*93e0*/  MUFU.TANH R181, R4 ;  /* 0x0000000400b57308 */ /* 0x000fe20000002400 */
[C---:B------:R-:W-:Y:S04]  /*93f0*/  HMMA.16816.F32.BF16 R16, R196.reuse, R214, R16 ;  /* 0x000000d6c410723c */ /* 0x040fe80000041810 */
[----:B------:R-:W-:Y:S01]  /*9400*/  FMUL.FTZ R8, R8, UR7 ;  /* 0x0000000708087c20 */ /* 0x000fe20008410000 */
[----:B------:R-:W-:Y:S01]  /*9410*/  FMUL.FTZ R9, R9, UR7 ;  /* 0x0000000709097c20 */ /* 0x000fe20008410000 */
[----:B------:R-:W-:Y:S03]  /*9420*/  FMUL.FTZ R10, R10, UR7 ;  /* 0x000000070a0a7c20 */ /* 0x000fe60008410000 */
[----:B------:R-:W-:Y:S01]  /*9430*/  MUFU.TANH R195, R5 ;  /* 0x0000000500c37308 */ /* 0x000fe20000002400 */
[----:B------:R-:W-:Y:S01]  /*9440*/  FMUL.FTZ R11, R11, UR7 ;  /* 0x000000070b0b7c20 */ /* 0x000fe20008410000 */
[----:B------:R-:W-:Y:S01]  /*9450*/  FMUL.FTZ R12, R12, UR7 ;  /* 0x000000070c0c7c20 */ /* 0x000fe20008410000 */
[----:B------:R-:W-:Y:S07]  /*9460*/  FMUL.FTZ R13, R13, UR7 ;  /* 0x000000070d0d7c20 */ /* 0x000fee0008410000 */
[----:B------:R-:W-:Y:S01]  /*9470*/  MUFU.TANH R194, R6 ;  /* 0x0000000600c27308 */ /* 0x000fe20000002400 */
[----:B------:R-:W-:Y:S09]  /*9480*/  FMUL.FTZ R16, R16, UR7 ;  /* 0x0000000710107c20 */ /* 0x000ff20008410000 */
[----:B------:R1:W-:Y:S10]  /*9490*/  MUFU.TANH R184, R7 ;  /* 0x0000000700b87308 */ /* 0x0003f40000002400 */
[----:B------:R-:W-:Y:S10]  /*94a0*/  MUFU.TANH R191, R8 ;  /* 0x0000000800bf7308 */ /* 0x000ff40000002400 */
[----:B------:R-:W-:Y:S01]  /*94b0*/  MUFU.TANH R190, R9 ;  /* 0x0000000900be7308 */ /* 0x000fe20000002400 */
[----:B-1----:R-:W1:Y:S09]  /*94c0*/  LDSM.16.M88.4 R4, [R217+0x8400] ;  /* 0x00840000d904783b */ /* 0x002e720000000200 */
[----:B------:R-:W-:Y:S10]  /*94d0*/  MUFU.TANH R189, R10 ;  /* 0x0000000a00bd7308 */ /* 0x000ff40000002400 */
[----:B------:R2:W3:Y:S10]  /*94e0*/  MUFU.TANH R188, R11 ;  /* 0x0000000b00bc7308 */ /* 0x0004f40000002400 */
[----:B------:R4:W-:Y:S10]  /*94f0*/  MUFU.TANH R193, R12 ;  /* 0x0000000c00c17308 */ /* 0x0009f40000002400 */
[----:B------:R5:W3:Y:S01]  /*9500*/  MUFU.TANH R192, R13 ;  /* 0x0000000d00c07308 */ /* 0x000ae20000002400 */
[----:B--2---:R-:W2:Y:S09]  /*9510*/  LDSM.16.M88.4 R8, [R217+0x8800] ;  /* 0x00880000d908783b */ /* 0x004eb20000000200 */
[----:B------:R3:W-:Y:S01]  /*9520*/  MUFU.TANH R200, R16 ;  /* 0x0000001000c87308 */ /* 0x0007e20000002400 */
[-C--:B-1----:R-:W-:Y:S03]  /*9530*/  HMMA.16816.F32.BF16 R20, R196, R4.reuse, R20 ;  /* 0x00000004c414723c */ /* 0x082fe60000041814 */
[----:B----4-:R-:W-:Y:S01]  /*9540*/  FMUL.FTZ R12, R15, UR7 ;  /* 0x000000070f0c7c20 */ /* 0x010fe20008410000 */
[----:B------:R-:W-:Y:S04]  /*9550*/  FMUL.FTZ R15, R18, UR7 ;  /* 0x00000007120f7c20 */ /* 0x000fe80008410000 */
[C---:B------:R-:W-:Y:S01]  /*9560*/  HMMA.16816.F32.BF16 R24, R168.reuse, R4, R24 ;  /* 0x00000004a818723c */ /* 0x040fe20000041818 */
[----:B------:R-:W-:Y:S03]  /*9570*/  MUFU.TANH R12, R12 ;  /* 0x0000000c000c7308 */ /* 0x000fe60000002400 */
[----:B-----5:R-:W-:Y:S01]  /*9580*/  FMUL.FTZ R13, R14, UR7 ;  /* 0x000000070e0d7c20 */ /* 0x020fe20008410000 */
[----:B------:R-:W-:Y:S03]  /*9590*/  FMUL.FTZ R14, R19, UR7 ;  /* 0x00000007130e7c20 */ /* 0x000fe60008410000 */
[-C--:B------:R-:W-:Y:S03]  /*95a0*/  HMMA.16816.F32.BF16 R28, R168, R6.reuse, R28 ;  /* 0x00000006a81c723c */ /* 0x080fe6000004181c */
[----:B------:R-:W-:Y:S01]  /*95b0*/  MUFU.TANH R15, R15 ;  /* 0x0000000f000f7308 */ /* 0x000fe20000002400 */
[----:B---3--:R-:W-:Y:S01]  /*95c0*/  FMUL.FTZ R16, R17, UR7 ;  /* 0x0000000711107c20 */ /* 0x008fe20008410000 */
[----:B------:R-:W-:Y:S01]  /*95d0*/  FMUL.FTZ R20, R20, UR7 ;  /* 0x0000000714147c20 */ /* 0x000fe20008410000 */
[----:B------:R-:W-:Y:S01]  /*95e0*/  FMUL.FTZ R21, R21, UR7 ;  /* 0x0000000715157c20 */ /* 0x000fe20008410000 */
[----:B------:R-:W-:Y:S01]  /*95f0*/  FMUL.FTZ R22, R22, UR7 ;  /* 0x0000000716167c20 */ /* 0x000fe20008410000 */
[----:B------:R-:W-:Y:S01]  /*9600*/  FMUL.FTZ R23, R23, UR7 ;  /* 0x0000000717177c20 */ /* 0x000fe20008410000 */
[C---:B------:R-:W-:Y:S04]  /*9610*/  HMMA.16816.F32.BF16 R32, R196.reuse, R6, R32 ;  /* 0x00000006c420723c */ /* 0x040fe80000041820 */
[----:B------:R-:W1:Y:S01]  /*9620*/  MUFU.TANH R13, R13 ;  /* 0x0000000d000d7308 */ /* 0x000e620000002400 */
[----:B------:R-:W3:Y:S03]  /*9630*/  LDSM.16.M88.4 R4, [R217+0x8c00] ;  /* 0x008c0000d904783b */ /* 0x000ee60000000200 */
[----:B------:R-:W-:Y:S04]  /*9640*/  DEPBAR.LE SB0, 0x0 ;  /* 0x000080000000791a */ /* 0x000fe80000000000 */
[----:B------:R-:W-:Y:S01]  /*9650*/  FMUL.FTZ R24, R24, UR7 ;  /* 0x0000000718187c20 */ /* 0x000fe20008410000 */
[-C--:B--2---:R-:W-:Y:S01]  /*9660*/  HMMA.16816.F32.BF16 R36, R196, R8.reuse, R36 ;  /* 0x00000008c424723c */ /* 0x084fe20000041824 */
[----:B------:R-:W2:Y:S01]  /*9670*/  MUFU.TANH R16, R16 ;  /* 0x0000001000107308 */ /* 0x000ea20000002400 */
[----:B------:R-:W-:Y:S03]  /*9680*/  BAR.SYNC.DEFER_BLOCKING 0x0 ;  /* 0x0000000000007b1d */ /* 0x000fe60000010000 */
[----:B------:R-:W-:Y:S01]  /*9690*/  FMUL.FTZ R25, R25, UR7 ;  /* 0x0000000719197c20 */ /* 0x000fe20008410000 */
[----:B------:R-:W-:Y:S01]  /*96a0*/  FMUL.FTZ R26, R26, UR7 ;  /* 0x000000071a1a7c20 */ /* 0x000fe20008410000 */
[----:B------:R-:W-:Y:S01]  /*96b0*/  FMUL.FTZ R27, R27, UR7 ;  /* 0x000000071b1b7c20 */ /* 0x000fe20008410000 */
[C---:B------:R-:W-:Y:S03]  /*96c0*/  HMMA.16816.F32.BF16 R40, R168.reuse, R8, R40 ;  /* 0x00000008a828723c */ /* 0x040fe60000041828 */
[----:B------:R-:W4:Y:S01]  /*96d0*/  MUFU.TANH R14, R14 ;  /* 0x0000000e000e7308 */ /* 0x000f220000002400 */
[----:B------:R-:W-:Y:S01]  /*96e0*/  FMUL.FTZ R28, R28, UR7 ;  /* 0x000000071c1c7c20 */ /* 0x000fe20008410000 */
[----:B------:R-:W-:Y:S01]  /*96f0*/  FMUL.FTZ R29, R29, UR7 ;  /* 0x000000071d1d7c20 */ /* 0x000fe20008410000 */
[----:B------:R-:W-:Y:S01]  /*9700*/  FMUL.FTZ R30, R30, UR7 ;  /* 0x000000071e1e7c20 */ /* 0x000fe20008410000 */
[----:B------:R-:W-:Y:S01]  /*9710*/  FMUL.FTZ R31, R31, UR7 ;  /* 0x000000071f1f7c20 */ /* 0x000fe20008410000 */
[-C--:B------:R-:W-:Y:S05]  /*9720*/  HMMA.16816.F32.BF16 R44, R168, R10.reuse, R44 ;  /* 0x0000000aa82c723c */ /* 0x080fea000004182c */
[----:B------:R-:W-:Y:S01]  /*9730*/  MUFU.TANH R236, R20 ;  /* 0x0000001400ec7308 */ /* 0x000fe20000002400 */
[----:B------:R-:W-:Y:S01]  /*9740*/  FMUL.FTZ R32, R32, UR7 ;  /* 0x0000000720207c20 */ /* 0x000fe20008410000 */
[----:B------:R-:W-:Y:S01]  /*9750*/  FMUL.FTZ R33, R33, UR7 ;  /* 0x0000000721217c20 */ /* 0x000fe20008410000 */
[----:B------:R-:W-:Y:S01]  /*9760*/  FMUL.FTZ R34, R34, UR7 ;  /* 0x0000000722227c20 */ /* 0x000fe20008410000 */
[----:B------:R-:W-:Y:S01]  /*9770*/  FMUL.FTZ R35, R35, UR7 ;  /* 0x0000000723237c20 */ /* 0x000fe20008410000 */
[----:B------:R-:W-:Y:S01]  /*9780*/  FMUL.FTZ R36, R36, UR7 ;  /* 0x0000000724247c20 */ /* 0x000fe20008410000 */
[C---:B------:R-:W-:Y:S04]  /*9790*/  HMMA.16816.F32.BF16 R48, R196.reuse, R10, R48 ;  /* 0x0000000ac430723c */ /* 0x040fe80000041830 */
[----:B------:R-:W-:Y:S01]  /*97a0*/  MUFU.TANH R237, R21 ;  /* 0x0000001500ed7308 */ /* 0x000fe20000002400 */
[----:B------:R-:W-:Y:S01]  /*97b0*/  FMUL.FTZ R37, R37, UR7 ;  /* 0x0000000725257c20 */ /* 0x000fe20008410000 */
[----:B------:R-:W-:Y:S01]  /*97c0*/  FMUL.FTZ R38, R38, UR7 ;  /* 0x0000000726267c20 */ /* 0x000fe20008410000 */
[----:B------:R-:W-:Y:S01]  /*97d0*/  FMUL.FTZ R39, R39, UR7 ;  /* 0x0000000727277c20 */ /* 0x000fe20008410000 */
[----:B------:R-:W-:Y:S01]  /*97e0*/  FMUL.FTZ R40, R40, UR7 ;  /* 0x0000000728287c20 */ /* 0x000fe20008410000 */
[----:B------:R-:W-:Y:S05]  /*97f0*/  FMUL.FTZ R41, R41, UR7 ;  /* 0x0000000729297c20 */ /* 0x000fea0008410000 */
[----:B------:R-:W-:Y:S01]  /*9800*/  MUFU.TANH R239, R22 ;  /* 0x0000001600ef7308 */ /* 0x000fe20000002400 */
[-C--:B---3--:R-:W-:Y:S03]  /*9810*/  HMMA.16816.F32.BF16 R52, R196, R4.reuse, R52 ;  /* 0x00000004c434723c */ /* 0x088fe60000041834 */
[----:B------:R-:W-:Y:S01]  /*9820*/  FMUL.FTZ R42, R42, UR7 ;  /* 0x000000072a2a7c20 */ /* 0x000fe20008410000 */
[----:B------:R-:W-:Y:S01]  /*9830*/  FMUL.FTZ R43, R43, UR7 ;  /* 0x000000072b2b7c20 */ /* 0x000fe20008410000 */
[----:B------:R-:W-:Y:S01]  /*9840*/  FMUL.FTZ R44, R44, UR7 ;  /* 0x000000072c2c7c20 */ /* 0x000fe20008410000 */
[----:B------:R-:W-:Y:S03]  /*9850*/  FMUL.FTZ R45, R45, UR7 ;  /* 0x000000072d2d7c20 */ /* 0x000fe60008410000 */
[----:B------:R-:W-:Y:S01]  /*9860*/  MUFU.TANH R242, R23 ;  /* 0x0000001700f27308 */ /* 0x000fe20000002400 */
[C---:B------:R-:W-:Y:S04]  /*9870*/  HMMA.16816.F32.BF16 R56, R168.reuse, R4, R56 ;  /* 0x00000004a838723c */ /* 0x040fe80000041838 */
[----:B------:R-:W-:Y:S01]  /*9880*/  FMUL.FTZ R46, R46, UR7 ;  /* 0x000000072e2e7c20 */ /* 0x000fe20008410000 */
[----:B------:R-:W-:Y:S01]  /*9890*/  FMUL.FTZ R47, R47, UR7 ;  /* 0x000000072f2f7c20 */ /* 0x000fe20008410000 */
[----:B------:R-:W-:Y:S03]  /*98a0*/  FMUL.FTZ R48, R48, UR7 ;  /* 0x0000000730307c20 */ /* 0x000fe60008410000 */
[----:B------:R-:W-:Y:S01]  /*98b0*/  MUFU.TANH R247, R24 ;  /* 0x0000001800f77308 */ /* 0x000fe20000002400 */
[-C--:B------:R-:W-:Y:S03]  /*98c0*/  HMMA.16816.F32.BF16 R60, R168, R6.reuse, R60 ;  /* 0x00000006a83c723c */ /* 0x080fe6000004183c */
[----:B------:R-:W-:Y:S01]  /*98d0*/  FMUL.FTZ R49, R49, UR7 ;  /* 0x0000000731317c20 */ /* 0x000fe20008410000 */
[----:B------:R-:W-:Y:S01]  /*98e0*/  FMUL.FTZ R50, R50, UR7 ;  /* 0x0000000732327c20 */ /* 0x000fe20008410000 */
[----:B------:R-:W-:Y:S01]  /*98f0*/  FMUL.FTZ R51, R51, UR7 ;  /* 0x0000000733337c20 */ /* 0x000fe20008410000 */
[----:B------:R-:W-:Y:S03]  /*9900*/  FMNMX3.FTZ R5, R164, R189, R188, !PT ;  /* 0x000000bda4057276 */ /* 0x000fe600078100bc */
[----:B------:R-:W3:Y:S01]  /*9910*/  MUFU.TANH R250, R25 ;  /* 0x0000001900fa7308 */ /* 0x000ee20000002400 */
[----:B------:R-:W-:Y:S04]  /*9920*/  HMMA.16816.F32.BF16 R64, R196, R6, R64 ;  /* 0x00000006c440723c */ /* 0x000fe80000041840 */
[----:B------:R-:W-:Y:S01]  /*9930*/  FMNMX3.FTZ R6, R3, R191, R190, !PT ;  /* 0x000000bf03067276 */ /* 0x000fe200078100be */
[----:B------:R-:W-:Y:S01]  /*9940*/  FMUL.FTZ R52, R52, UR7 ;  /* 0x0000000734347c20 */ /* 0x000fe20008410000 */
[----:B------:R-:W-:Y:S03]  /*9950*/  FMNMX3.FTZ R8, R0, R181, R195, !PT ;  /* 0x000000b500087276 */ /* 0x000fe600078100c3 */
[----:B------:R-:W-:Y:S01]  /*9960*/  MUFU.TANH R249, R26 ;  /* 0x0000001a00f97308 */ /* 0x000fe20000002400 */
[----:B------:R-:W-:Y:S01]  /*9970*/  FMNMX3.FTZ R7, R2, R194, R184, !PT ;  /* 0x000000c202077276 */ /* 0x000fe200078100b8 */
[----:B------:R-:W-:Y:S01]  /*9980*/  FMUL.FTZ R53, R53, UR7 ;  /* 0x0000000735357c20 */ /* 0x000fe20008410000 */
[----:B------:R-:W-:Y:S01]  /*9990*/  FMUL.FTZ R54, R54, UR7 ;  /* 0x0000000736367c20 */ /* 0x000fe20008410000 */
[----:B------:R-:W-:Y:S01]  /*99a0*/  FMUL.FTZ R55, R55, UR7 ;  /* 0x0000000737377c20 */ /* 0x000fe20008410000 */
[----:B------:R-:W-:Y:S01]  /*99b0*/  FMUL.FTZ R56, R56, UR7 ;  /* 0x0000000738387c20 */ /* 0x000fe20008410000 */
[----:B------:R-:W-:Y:S01]  /*99c0*/  FMUL.FTZ R57, R57, UR7 ;  /* 0x0000000739397c20 */ /* 0x000fe20008410000 */
[----:B------:R-:W-:Y:S03]  /*99d0*/  FMUL.FTZ R58, R58, UR7 ;  /* 0x000000073a3a7c20 */ /* 0x000fe60008410000 */
[----:B------:R-:W5:Y:S01]  /*99e0*/  MUFU.TANH R248, R27 ;  /* 0x0000001b00f87308 */ /* 0x000f620000002400 */
[----:B------:R-:W-:Y:S01]  /*99f0*/  FMUL.FTZ R59, R59, UR7 ;  /* 0x000000073b3b7c20 */ /* 0x000fe20008410000 */
[----:B------:R-:W-:Y:S01]  /*9a00*/  FMUL.FTZ R60, R60, UR7 ;  /* 0x000000073c3c7c20 */ /* 0x000fe20008410000 */
[----:B------:R-:W-:Y:S01]  /*9a10*/  FMUL.FTZ R61, R61, UR7 ;  /* 0x000000073d3d7c20 */ /* 0x000fe20008410000 */
[----:B------:R-:W-:Y:S01]  /*9a20*/  FMUL.FTZ R62, R62, UR7 ;  /* 0x000000073e3e7c20 */ /* 0x000fe20008410000 */
[----:B------:R-:W-:Y:S01]  /*9a30*/  FMUL.FTZ R63, R63, UR7 ;  /* 0x000000073f3f7c20 */ /* 0x000fe20008410000 */
[----:B------:R-:W-:Y:S01]  /*9a40*/  FMUL.FTZ R64, R64, UR7 ;  /* 0x0000000740407c20 */ /* 0x000fe20008410000 */
[----:B------:R-:W-:Y:S03]  /*9a50*/  FMUL.FTZ R65, R65, UR7 ;  /* 0x0000000741417c20 */ /* 0x000fe60008410000 */
[----:B------:R-:W-:Y:S01]  /*9a60*/  MUFU.TANH R252, R28 ;  /* 0x0000001c00fc7308 */ /* 0x000fe20000002400 */
[----:B------:R-:W-:Y:S01]  /*9a70*/  FMUL.FTZ R66, R66, UR7 ;  /* 0x0000000742427c20 */ /* 0x000fe20008410000 */
[----:B------:R-:W-:Y:S01]  /*9a80*/  FMUL.FTZ R67, R67, UR7 ;  /* 0x0000000743437c20 */ /* 0x000fe20008410000 */
[----:B------:R-:W-:Y:S02]  /*9a90*/  FMNMX3.FTZ R6, R6, R193, R192, !PT ;  /* 0x000000c106067276 */ /* 0x000fe400078100c0 */
[----:B-1----:R-:W-:Y:S02]  /*9aa0*/  FMNMX3.FTZ R5, R5, R13, R12, !PT ;  /* 0x0000000d05057276 */ /* 0x002fe4000781000c */
[----:B--2---:R-:W-:Y:S03]  /*9ab0*/  FMNMX3.FTZ R8, R8, R200, R16, !PT ;  /* 0x000000c808087276 */ /* 0x004fe60007810010 */
[----:B------:R-:W1:Y:S01]  /*9ac0*/  MUFU.TANH R24, R29 ;  /* 0x0000001d00187308 */ /* 0x000e620000002400 */
[----:B----4-:R-:W-:Y:S02]  /*9ad0*/  FMNMX3.FTZ R7, R7, R15, R14, !PT ;  /* 0x0000000f07077276 */ /* 0x010fe4000781000e */
[----:B---3--:R-:W-:Y:S02]  /*9ae0*/  FMNMX3.FTZ R6, R6, R247, R250, !PT ;  /* 0x000000f706067276 */ /* 0x008fe400078100fa */
[----:B-----5:R-:W-:Y:S02]  /*9af0*/  FMNMX3.FTZ R5, R5, R249, R248, !PT ;  /* 0x000000f905057276 */ /* 0x020fe400078100f8 */
[----:B------:R-:W-:Y:S03]  /*9b00*/  FMNMX3.FTZ R8, R8, R236, R237, !PT ;  /* 0x000000ec08087276 */ /* 0x000fe600078100ed */
[----:B------:R-:W-:Y:S01]  /*9b10*/  MUFU.TANH R25, R30 ;  /* 0x0000001e00197308 */ /* 0x000fe20000002400 */
[----:B------:R-:W-:Y:S09]  /*9b20*/  FMNMX3.FTZ R7, R7, R239, R242, !PT ;  /* 0x000000ef07077276 */ /* 0x000ff200078100f2 */
[----:B------:R-:W2:Y:S01]  /*9b30*/  MUFU.TANH R251, R31 ;  /* 0x0000001f00fb7308 */ /* 0x000ea20000002400 */
[----:B-1----:R-:W-:Y:S09]  /*9b40*/  FMNMX3.FTZ R6, R6, R252, R24, !PT ;  /* 0x000000fc06067276 */ /* 0x002ff20007810018 */
[----:B------:R-:W-:Y:S10]  /*9b50*/  MUFU.TANH R245, R32 ;  /* 0x0000002000f57308 */ /* 0x000ff40000002400 */
[----:B------:R-:W1:Y:S01]  /*9b60*/  MUFU.TANH R243, R33 ;  /* 0x0000002100f37308 */ /* 0x000e620000002400 */
[----:B--2---:R-:W-:Y:S09]  /*9b70*/  FMNMX3.FTZ R5, R5, R25, R251, !PT ;  /* 0x0000001905057276 */ /* 0x004ff200078100fb */
[----:B------:R-:W-:Y:S10]  /*9b80*/  MUFU.TANH R17, R34 ;  /* 0x0000002200117308 */ /* 0x000ff40000002400 */
        /* <DEDUP_REMOVED lines=49> */
[----:B-1----:R-:W-:Y:S02]  /*9ea0*/  FMNMX3.FTZ R8, R8, R186, R185, !PT ;  /* 0x000000ba08087276 */ /* 0x002fe400078100b9 */
[----:B--2---:R-:W-:Y:S01]  /*9eb0*/  FMNMX3.FTZ R7, R7, R183, R182, !PT ;  /* 0x000000b707077276 */ /* 0x004fe200078100b6 */
[----:B------:R-:W-:Y:S06]  /*9ec0*/  @P0 BRA `(.L_x_439) ;  /* 0xffffffe800bc0947 */ /* 0x000fec000383ffff */
.L_x_438:
[----:B------:R-:W2:Y:S08]  /*9ed0*/  SHFL.BFLY PT, R11, R8, 0x2, 0x1f ;  /* 0x0c401f00080b7f89 */ /* 0x000eb000000e0000 */
[----:B------:R-:W3:Y:S08]  /*9ee0*/  SHFL.BFLY PT, R10, R7, 0x2, 0x1f ;  /* 0x0c401f00070a7f89 */ /* 0x000ef000000e0000 */
[----:B------:R-:W4:Y:S08]  /*9ef0*/  SHFL.BFLY PT, R9, R6, 0x2, 0x1f ;  /* 0x0c401f0006097f89 */ /* 0x000f3000000e0000 */
[----:B------:R-:W5:Y:S08]  /*9f00*/  SHFL.BFLY PT, R4, R5, 0x2, 0x1f ;  /* 0x0c401f0005047f89 */ /* 0x000f7000000e0000 */
[----:B-1----:R-:W-:Y:S08]  /*9f10*/  LDSM.16.MT88.4 R20, [R218+0x9000] ;  /* 0x00900000da14783b */ /* 0x002ff00000004200 */
[----:B------:R-:W-:Y:S08]  /*9f20*/  LDSM.16.MT88.4 R36, [R216+0x9000] ;  /* 0x00900000d824783b */ /* 0x000ff00000004200 */
[----:B------:R-:W-:Y:S01]  /*9f30*/  LDSM.16.MT88.4 R52, [R218+0xa000] ;  /* 0x00a00000da34783b */ /* 0x000fe20000004200 */
[----:B--2---:R-:W-:Y:S02]  /*9f40*/  FMNMX.FTZ R8, R8, R11, !PT ;  /* 0x0000000b08087209 */ /* 0x004fe40007810000 */
[----:B---3--:R-:W-:Y:S02]  /*9f50*/  FMNMX.FTZ R7, R7, R10, !PT ;  /* 0x0000000a07077209 */ /* 0x008fe40007810000 */
[----:B----4-:R-:W-:Y:S02]  /*9f60*/  FMNMX.FTZ R6, R6, R9, !PT ;  /* 0x0000000906067209 */ /* 0x010fe40007810000 */
[----:B-----5:R-:W-:Y:S01]  /*9f70*/  FMNMX.FTZ R4, R5, R4, !PT ;  /* 0x0000000405047209 */ /* 0x020fe20007810000 */
        /* <DEDUP_REMOVED lines=9> */
[C---:B------:R-:W-:Y:S01]  /*a010*/  FSETP.NEU.FTZ.AND P0, PT, R167.reuse, -INF , PT ;  /* 0xff800000a700780b */ /* 0x040fe20003f1d000 */
[----:B------:R-:W-:Y:S01]  /*a020*/  FMUL.FTZ R204, R167, UR4 ;  /* 0x00000004a7cc7c20 */ /* 0x000fe20008410000 */
[----:B------:R-:W-:Y:S02]  /*a030*/  FSEL R187, R187, RZ, P1 ;  /* 0x000000ffbbbb7208 */ /* 0x000fe40000800000 */
[----:B---3--:R-:W-:Y:S02]  /*a040*/  FMNMX.FTZ R166, R6, R166, !PT ;  /* 0x000000a606a67209 */ /* 0x008fe40007810000 */
[----:B------:R-:W-:Y:S01]  /*a050*/  FSEL R204, R204, RZ, P0 ;  /* 0x000000ffcccc7208 */ /* 0x000fe20000000000 */
[----:B------:R-:W-:Y:S01]  /*a060*/  FFMA.FTZ R203, R181, UR4, -R187 ;  /* 0x00000004b5cb7c23 */ /* 0x000fe200080108bb */
[----:B----4-:R-:W-:Y:S01]  /*a070*/  FMNMX.FTZ R165, R4, R165, !PT ;  /* 0x000000a504a57209 */ /* 0x010fe20007810000 */
[C---:B------:R-:W-:Y:S01]  /*a080*/  FMUL.FTZ R181, R166.reuse, UR4 ;  /* 0x00000004a6b57c20 */ /* 0x040fe20008410000 */
[----:B------:R-:W-:Y:S01]  /*a090*/  FSETP.NEU.FTZ.AND P1, PT, R166, -INF , PT ;  /* 0xff800000a600780b */ /* 0x000fe20003f3d000 */
[----:B------:R-:W-:Y:S01]  /*a0a0*/  FFMA.FTZ R198, R184, UR4, -R204 ;  /* 0x00000004b8c67c23 */ /* 0x000fe200080108cc */
[----:B------:R-:W-:Y:S01]  /*a0b0*/  FADD.FTZ R4, -R167, R2 ;  /* 0x00000002a7047221 */ /* 0x000fe20000010100 */
[C---:B------:R-:W-:Y:S01]  /*a0c0*/  FMUL.FTZ R184, R165.reuse, UR4 ;  /* 0x00000004a5b87c20 */ /* 0x040fe20008410000 */
[----:B------:R-:W-:Y:S01]  /*a0d0*/  FSETP.NEU.FTZ.AND P0, PT, R165, -INF , PT ;  /* 0xff800000a500780b */ /* 0x000fe20003f1d000 */
[----:B------:R-:W-:Y:S01]  /*a0e0*/  FADD.FTZ R2, -R166, R3 ;  /* 0x00000003a6027221 */ /* 0x000fe20000010100 */
[----:B------:R-:W-:Y:S01]  /*a0f0*/  FMUL.FTZ R3, R0, UR4 ;  /* 0x0000000400037c20 */ /* 0x000fe20008410000 */
[--C-:B------:R-:W-:Y:S01]  /*a100*/  FFMA.FTZ R201, R195, UR4, -R187.reuse ;  /* 0x00000004c3c97c23 */ /* 0x100fe200080108bb */
[--C-:B------:R-:W-:Y:S01]  /*a110*/  FFMA.FTZ R202, R194, UR4, -R204.reuse ;  /* 0x00000004c2ca7c23 */ /* 0x100fe200080108cc */
[--C-:B------:R-:W-:Y:S01]  /*a120*/  FFMA.FTZ R200, R200, UR4, -R187.reuse ;  /* 0x00000004c8c87c23 */ /* 0x100fe200080108bb */
[----:B------:R-:W-:Y:S01]  /*a130*/  FFMA.FTZ R199, R16, UR4, -R187 ;  /* 0x0000000410c77c23 */ /* 0x000fe200080108bb */
[--C-:B------:R-:W-:Y:S01]  /*a140*/  FFMA.FTZ R197, R15, UR4, -R204.reuse ;  /* 0x000000040fc57c23 */ /* 0x100fe200080108cc */
[----:B------:R-:W-:Y:S01]  /*a150*/  FFMA.FTZ R196, R14, UR4, -R204 ;  /* 0x000000040ec47c23 */ /* 0x000fe200080108cc */
[----:B------:R-:W-:Y:S01]  /*a160*/  FSEL R181, R181, RZ, P1 ;  /* 0x000000ffb5b57208 */ /* 0x000fe20000800000 */
[----:B------:R-:W-:Y:S01]  /*a170*/  FMUL.FTZ R4, R4, UR4 ;  /* 0x0000000404047c20 */ /* 0x000fe20008410000 */
[----:B------:R-:W-:Y:S01]  /*a180*/  FSEL R184, R184, RZ, P0 ;  /* 0x000000ffb8b87208 */ /* 0x000fe20000000000 */
[----:B------:R-:W-:Y:S01]  /*a190*/  FADD.FTZ R0, -R165, R164 ;  /* 0x000000a4a5007221 */ /* 0x000fe20000010100 */
[----:B------:R-:W-:Y:S01]  /*a1a0*/  MUFU.EX2 R203, R203 ;  /* 0x000000cb00cb7308 */ /* 0x000fe20000000800 */
[--C-:B------:R-:W-:Y:S01]  /*a1b0*/  FFMA.FTZ R195, R191, UR4, -R181.reuse ;  /* 0x00000004bfc37c23 */ /* 0x100fe200080108b5 */
[--C-:B------:R-:W-:Y:S01]  /*a1c0*/  FFMA.FTZ R194, R190, UR4, -R181.reuse ;  /* 0x00000004bec27c23 */ /* 0x100fe200080108b5 */
[--C-:B------:R-:W-:Y:S07]  /*a1d0*/  FFMA.FTZ R191, R189, UR4, -R184.reuse ;  /* 0x00000004bdbf7c23 */ /* 0x100fee00080108b8 */
[----:B------:R-:W1:Y:S01]  /*a1e0*/  MUFU.EX2 R164, R3 ;  /* 0x0000000300a47308 */ /* 0x000e620000000800 */
[--C-:B------:R-:W-:Y:S01]  /*a1f0*/  FFMA.FTZ R190, R188, UR4, -R184.reuse ;  /* 0x00000004bcbe7c23 */ /* 0x100fe200080108b8 */
[----:B------:R-:W-:Y:S01]  /*a200*/  FMUL.FTZ R2, R2, UR4 ;  /* 0x0000000402027c20 */ /* 0x000fe20008410000 */
[----:B------:R-:W-:Y:S07]  /*a210*/  FMUL.FTZ R0, R0, UR4 ;  /* 0x0000000400007c20 */ /* 0x000fee0008410000 */
[----:B------:R2:W3:Y:S01]  /*a220*/  MUFU.EX2 R3, R4 ;  /* 0x0000000400037308 */ /* 0x0004e20000000800 */
[--C-:B------:R-:W-:Y:S01]  /*a230*/  FFMA.FTZ R193, R193, UR4, -R181.reuse ;  /* 0x00000004c1c17c23 */ /* 0x100fe200080108b5 */
[--C-:B------:R-:W-:Y:S01]  /*a240*/  FFMA.FTZ R192, R192, UR4, -R181.reuse ;  /* 0x00000004c0c07c23 */ /* 0x100fe200080108b5 */
[--C-:B------:R-:W-:Y:S07]  /*a250*/  FFMA.FTZ R189, R13, UR4, -R184.reuse ;  /* 0x000000040dbd7c23 */ /* 0x100fee00080108b8 */
[----:B------:R-:W4:Y:S01]  /*a260*/  MUFU.EX2 R201, R201 ;  /* 0x000000c900c97308 */ /* 0x000f220000000800 */
[----:B------:R-:W-:Y:S01]  /*a270*/  FFMA.FTZ R188, R12, UR4, -R184 ;  /* 0x000000040cbc7c23 */ /* 0x000fe200080108b8 */
[--C-:B------:R-:W-:Y:S01]  /*a280*/  FFMA.FTZ R211, R211, UR4, -R181.reuse ;  /* 0x00000004d3d37c23 */ /* 0x100fe200080108b5 */
[--C-:B------:R-:W-:Y:S07]  /*a290*/  FFMA.FTZ R208, R208, UR4, -R181.reuse ;  /* 0x00000004d0d07c23 */ /* 0x100fee00080108b5 */
[----:B------:R-:W-:Y:S01]  /*a2a0*/  MUFU.EX2 R202, R202 ;  /* 0x000000ca00ca7308 */ /* 0x000fe20000000800 */
[----:B------:R-:W-:Y:S01]  /*a2b0*/  FFMA.FTZ R209, R209, UR4, -R181 ;  /* 0x00000004d1d17c23 */ /* 0x000fe200080108b5 */
[C---:B-1----:R-:W-:Y:S01]  /*a2c0*/  FMUL.FTZ R5, R164.reuse, R161 ;  /* 0x000000a1a4057220 */ /* 0x042fe20000410000 */
[C---:B------:R-:W-:Y:S07]  /*a2d0*/  FMUL.FTZ R16, R164.reuse, R148 ;  /* 0x00000094a4107220 */ /* 0x040fee0000410000 */
[----:B------:R-:W1:Y:S01]  /*a2e0*/  MUFU.EX2 R198, R198 ;  /* 0x000000c600c67308 */ /* 0x000e620000000800 */
[C---:B------:R-:W-:Y:S01]  /*a2f0*/  FMUL.FTZ R32, R164.reuse, R132 ;  /* 0x00000084a4207220 */ /* 0x040fe20000410000 */
[C---:B--2---:R-:W-:Y:S01]  /*a300*/  FMUL.FTZ R4, R164.reuse, R160 ;  /* 0x000000a0a4047220 */ /* 0x044fe20000410000 */
[C---:B---3--:R-:W-:Y:S07]  /*a310*/  FMUL.FTZ R6, R3.reuse, R162 ;  /* 0x000000a203067220 */ /* 0x048fee0000410000 */
[----:B------:R-:W-:Y:S01]  /*a320*/  MUFU.EX2 R200, R200 ;  /* 0x000000c800c87308 */ /* 0x000fe20000000800 */
[----:B------:R-:W-:Y:S01]  /*a330*/  FMUL.FTZ R7, R3, R163 ;  /* 0x000000a303077220 */ /* 0x000fe20000410000 */
[----:B----4-:R-:W-:Y:S01]  /*a340*/  F2FP.BF16.F32.PACK_AB R160, R201, R203 ;  /* 0x000000cbc9a0723e */ /* 0x010fe200000010ff */
[C---:B------:R-:W-:Y:S07]  /*a350*/  FMUL.FTZ R18, R3.reuse, R150 ;  /* 0x0000009603127220 */ /* 0x040fee0000410000 */
[----:B------:R-:W2:Y:S01]  /*a360*/  MUFU.EX2 R199, R199 ;  /* 0x000000c700c77308 */ /* 0x000ea20000000800 */
[C---:B------:R-:W-:Y:S01]  /*a370*/  FMUL.FTZ R19, R3.reuse, R151 ;  /* 0x0000009703137220 */ /* 0x040fe20000410000 */
[----:B------:R-:W-:Y:S01]  /*a380*/  FMUL.FTZ R33, R164, R133 ;  /* 0x00000085a4217220 */ /* 0x000fe20000410000 */
[C---:B------:R-:W-:Y:S07]  /*a390*/  FMUL.FTZ R34, R3.reuse, R134 ;  /* 0x0000008603227220 */ /* 0x040fee0000410000 */
[----:B------:R-:W-:Y:S01]  /*a3a0*/  MUFU.EX2 R197, R197 ;  /* 0x000000c500c57308 */ /* 0x000fe20000000800 */
[C---:B------:R-:W-:Y:S01]  /*a3b0*/  FMUL.FTZ R35, R3.reuse, R135 ;  /* 0x0000008703237220 */ /* 0x040fe20000410000 */
[----:B-1----:R-:W-:Y:S01]  /*a3c0*/  F2FP.BF16.F32.PACK_AB R161, R198, R202 ;  /* 0x000000cac6a1723e */ /* 0x002fe200000010ff */
[----:B------:R-:W-:Y:S07]  /*a3d0*/  LDSM.16.MT88.4 R132, [R216+0x9c00] ;  /* 0x009c0000d884783b */ /* 0x000fee0000004200 */
[----:B------:R-:W1:Y:S01]  /*a3e0*/  MUFU.EX2 R196, R196 ;  /* 0x000000c400c47308 */ /* 0x000e620000000800 */
[C---:B------:R-:W-:Y:S01]  /*a3f0*/  FMUL.FTZ R48, R164.reuse, R116 ;  /* 0x00000074a4307220 */ /* 0x040fe20000410000 */
[C---:B------:R-:W-:Y:S01]  /*a400*/  FMUL.FTZ R49, R164.reuse, R117 ;  /* 0x00000075a4317220 */ /* 0x040fe20000410000 */
[C---:B------:R-:W-:Y:S07]  /*a410*/  FMUL.FTZ R50, R3.reuse, R118 ;  /* 0x0000007603327220 */ /* 0x040fee0000410000 */
[----:B------:R-:W3:Y:S01]  /*a420*/  MUFU.EX2 R2, R2 ;  /* 0x0000000200027308 */ /* 0x000ee20000000800 */
[----:B------:R-:W-:Y:S01]  /*a430*/  FMUL.FTZ R51, R3, R119 ;  /* 0x0000007703337220 */ /* 0x000fe20000410000 */
[----:B--2---:R-:W-:Y:S01]  /*a440*/  F2FP.BF16.F32.PACK_AB R162, R199, R200 ;  /* 0x000000c8c7a2723e */ /* 0x004fe200000010ff */
[----:B------:R-:W-:Y:S07]  /*a450*/  LDSM.16.MT88.4 R116, [R218+0xa400] ;  /* 0x00a40000da74783b */ /* 0x000fee0000004200 */
[----:B------:R-:W2:Y:S01]  /*a460*/  MUFU.EX2 R0, R0 ;  /* 0x0000000000007308 */ /* 0x000ea20000000800 */
[C---:B------:R-:W-:Y:S01]  /*a470*/  FMUL.FTZ R64, R164.reuse, R100 ;  /* 0x00000064a4407220 */ /* 0x040fe20000410000 */
[----:B------:R-:W-:Y:S01]  /*a480*/  FMUL.FTZ R65, R164, R101 ;  /* 0x00000065a4417220 */ /* 0x000fe20000410000 */
[C---:B------:R-:W-:Y:S07]  /*a490*/  FMUL.FTZ R66, R3.reuse, R102 ;  /* 0x0000006603427220 */ /* 0x040fee0000410000 */
[----:B------:R-:W-:Y:S01]  /*a4a0*/  MUFU.EX2 R195, R195 ;  /* 0x000000c300c37308 */ /* 0x000fe20000000800 */
[----:B------:R-:W-:Y:S01]  /*a4b0*/  FMUL.FTZ R67, R3, R103 ;  /* 0x0000006703437220 */ /* 0x000fe20000410000 */
[----:B-1----:R-:W-:Y:S01]  /*a4c0*/  F2FP.BF16.F32.PACK_AB R163, R196, R197 ;  /* 0x000000c5c4a3723e */ /* 0x002fe200000010ff */
[----:B------:R-:W-:Y:S07]  /*a4d0*/  LDSM.16.MT88.4 R100, [R216+0xb000] ;  /* 0x00b00000d864783b */ /* 0x000fee0000004200 */
[----:B------:R-:W1:Y:S01]  /*a4e0*/  MUFU.EX2 R194, R194 ;  /* 0x000000c200c27308 */ /* 0x000e620000000800 */
[--C-:B------:R-:W-:Y:S01]  /*a4f0*/  FFMA.FTZ R183, R183, UR4, -R204.reuse ;  /* 0x00000004b7b77c23 */ /* 0x100fe200080108cc */
[C---:B---3--:R-:W-:Y:S01]  /*a500*/  FMUL.FTZ R40, R2.reuse, R124 ;  /* 0x0000007c02287220 */ /* 0x048fe20000410000 */
[C---:B------:R-:W-:Y:S07]  /*a510*/  FMUL.FTZ R41, R2.reuse, R125 ;  /* 0x0000007d02297220 */ /* 0x040fee0000410000 */
[----:B------:R-:W-:Y:S01]  /*a520*/  MUFU.EX2 R191, R191 ;  /* 0x000000bf00bf7308 */ /* 0x000fe20000000800 */
[-C--:B------:R-:W-:Y:S09]  /*a530*/  HMMA.16816.F32.BF16 R4, R160, R20.reuse, R4 ;  /* 0x00000014a004723c */ /* 0x080ff20000041804 */
[----:B------:R-:W3:Y:S01]  /*a540*/  MUFU.EX2 R190, R190 ;  /* 0x000000be00be7308 */ /* 0x000ee20000000800 */
[C---:B------:R-:W-:Y:S01]  /*a550*/  FMUL.FTZ R8, R2.reuse, R156 ;  /* 0x0000009c02087220 */ /* 0x040fe20000410000 */
[----:B------:R-:W-:Y:S08]  /*a560*/  FMUL.FTZ R9, R2, R157 ;  /* 0x0000009d02097220 */ /* 0x000ff00000410000 */
[----:B------:R-:W-:Y:S01]  /*a570*/  MUFU.EX2 R193, R193 ;  /* 0x000000c100c17308 */ /* 0x000fe20000000800 */
[C---:B--2---:R-:W-:Y:S01]  /*a580*/  FMUL.FTZ R10, R0.reuse, R158 ;  /* 0x0000009e000a7220 */ /* 0x044fe20000410000 */
[----:B------:R-:W-:Y:S01]  /*a590*/  FMUL.FTZ R11, R0, R159 ;  /* 0x0000009f000b7220 */ /* 0x000fe20000410000 */
[----:B-1----:R-:W-:Y:S07]  /*a5a0*/  F2FP.BF16.F32.PACK_AB R156, R194, R195 ;  /* 0x000000c3c29c723e */ /* 0x002fee00000010ff */
[----:B------:R-:W1:Y:S01]  /*a5b0*/  MUFU.EX2 R192, R192 ;  /* 0x000000c000c07308 */ /* 0x000e620000000800 */
[C---:B------:R-:W-:Y:S01]  /*a5c0*/  FMUL.FTZ R12, R2.reuse, R152 ;  /* 0x00000098020c7220 */ /* 0x040fe20000410000 */
[----:B------:R-:W-:Y:S01]  /*a5d0*/  FMUL.FTZ R13, R2, R153 ;  /* 0x00000099020d7220 */ /* 0x000fe20000410000 */
[C---:B------:R-:W-:Y:S07]  /*a5e0*/  FMUL.FTZ R14, R0.reuse, R154 ;  /* 0x0000009a000e7220 */ /* 0x040fee0000410000 */
[----:B------:R-:W-:Y:S01]  /*a5f0*/  MUFU.EX2 R189, R189 ;  /* 0x000000bd00bd7308 */ /* 0x000fe20000000800 */
[----:B------:R-:W-:Y:S01]  /*a600*/  FMUL.FTZ R15, R0, R155 ;  /* 0x0000009b000f7220 */ /* 0x000fe20000410000 */
[----:B---3--:R-:W-:Y:S01]  /*a610*/  F2FP.BF16.F32.PACK_AB R157, R190, R191 ;  /* 0x000000bfbe9d723e */ /* 0x008fe200000010ff */
[----:B------:R-:W-:Y:S07]  /*a620*/  FMUL.FTZ R26, R0, R142 ;  /* 0x0000008e001a7220 */ /* 0x000fee0000410000 */
[----:B------:R-:W2:Y:S01]  /*a630*/  MUFU.EX2 R188, R188 ;  /* 0x000000bc00bc7308 */ /* 0x000ea20000000800 */
[----:B------:R-:W-:Y:S01]  /*a640*/  MOV R154, R17 ;  /* 0x00000011009a7202 */ /* 0x000fe20000000f00 */
[----:B------:R-:W-:Y:S01]  /*a650*/  FMUL.FTZ R17, R164, R149 ;  /* 0x00000095a4117220 */ /* 0x000fe20000410000 */
[----:B------:R-:W-:Y:S01]  /*a660*/  MOV R153, R24 ;  /* 0x0000001800997202 */ /* 0x000fe20000000f00 */
[C---:B------:R-:W-:Y:S01]  /*a670*/  FMUL.FTZ R24, R2.reuse, R140 ;  /* 0x0000008c02187220 */ /* 0x040fe20000410000 */
[----:B------:R-:W-:Y:S01]  /*a680*/  MOV R152, R25 ;  /* 0x0000001900987202 */ /* 0x000fe20000000f00 */
        /* <DEDUP_REMOVED lines=8> */
[----:B--2---:R-:W-:Y:S01]  /*a710*/  F2FP.BF16.F32.PACK_AB R159, R188, R189 ;  /* 0x000000bdbc9f723e */ /* 0x004fe200000010ff */
[----:B------:R-:W-:Y:S01]  /*a720*/  LDSM.16.MT88.4 R148, [R218+0x9c00] ;  /* 0x009c0000da94783b */ /* 0x000fe20000004200 */
[----:B------:R-:W-:Y:S01]  /*a730*/  FMUL.FTZ R43, R0, R127 ;  /* 0x0000007f002b7220 */ /* 0x000fe20000410000 */
[C---:B------:R-:W-:Y:S01]  /*a740*/  FMUL.FTZ R44, R2.reuse, R120 ;  /* 0x00000078022c7220 */ /* 0x040fe20000410000 */
[----:B------:R-:W-:Y:S01]  /*a750*/  FMUL.FTZ R45, R2, R121 ;  /* 0x00000079022d7220 */ /* 0x000fe20000410000 */
[C---:B------:R-:W-:Y:S01]  /*a760*/  FMUL.FTZ R46, R0.reuse, R122 ;  /* 0x0000007a002e7220 */ /* 0x040fe20000410000 */
[----:B------:R-:W-:Y:S01]  /*a770*/  FMUL.FTZ R47, R0, R123 ;  /* 0x0000007b002f7220 */ /* 0x000fe20000410000 */
[C---:B------:R-:W-:Y:S01]  /*a780*/  HMMA.16816.F32.BF16 R8, R156.reuse, R20, R8 ;  /* 0x000000149c08723c */ /* 0x040fe20000041808 */
[----:B------:R-:W-:Y:S01]  /*a790*/  MUFU.EX2 R211, R211 ;  /* 0x000000d300d37308 */ /* 0x000fe20000000800 */
[----:B------:R-:W-:Y:S02]  /*a7a0*/  LDSM.16.MT88.4 R120, [R216+0xa400] ;  /* 0x00a40000d878783b */ /* 0x000fe40000004200 */
[----:B------:R-:W-:Y:S01]  /*a7b0*/  FMUL.FTZ R61, R2, R105 ;  /* 0x00000069023d7220 */ /* 0x000fe20000410000 */
[C---:B------:R-:W-:Y:S01]  /*a7c0*/  FMUL.FTZ R62, R0.reuse, R106 ;  /* 0x0000006a003e7220 */ /* 0x040fe20000410000 */
[----:B------:R-:W-:Y:S01]  /*a7d0*/  FMUL.FTZ R63, R0, R107 ;  /* 0x0000006b003f7220 */ /* 0x000fe20000410000 */
[--C-:B------:R-:W-:Y:S01]  /*a7e0*/  FFMA.FTZ R180, R180, UR4, -R187.reuse ;  /* 0x00000004b4b47c23 */ /* 0x100fe200080108bb */
[-C--:B------:R-:W-:Y:S03]  /*a7f0*/  HMMA.16816.F32.BF16 R12, R156, R22.reuse, R12 ;  /* 0x000000169c0c723c */ /* 0x080fe6000004180c */
[----:B------:R-:W-:Y:S01]  /*a800*/  MUFU.EX2 R208, R208 ;  /* 0x000000d000d07308 */ /* 0x000fe20000000800 */
[----:B------:R-:W-:Y:S01]  /*a810*/  LDSM.16.MT88.4 R124, [R218+0xb400] ;  /* 0x00b40000da7c783b */ /* 0x000fe20000004200 */
[----:B------:R-:W-:Y:S01]  /*a820*/  FFMA.FTZ R186, R186, UR4, -R187 ;  /* 0x00000004baba7c23 */ /* 0x000fe200080108bb */
[--C-:B------:R-:W-:Y:S01]  /*a830*/  FFMA.FTZ R175, R175, UR4, -R181.reuse ;  /* 0x00000004afaf7c23 */ /* 0x100fe200080108b5 */
[--C-:B------:R-:W-:Y:S01]  /*a840*/  FFMA.FTZ R173, R173, UR4, -R181.reuse ;  /* 0x00000004adad7c23 */ /* 0x100fe200080108b5 */
[--C-:B------:R-:W-:Y:S05]  /*a850*/  FFMA.FTZ R174, R174, UR4, -R181.reuse ;  /* 0x00000004aeae7c23 */ /* 0x100fea00080108b5 */
[----:B------:R-:W-:Y:S01]  /*a860*/  MUFU.EX2 R140, R180 ;  /* 0x000000b4008c7308 */ /* 0x000fe20000000800 */
[C---:B------:R-:W-:Y:S09]  /*a870*/  HMMA.16816.F32.BF16 R16, R160.reuse, R22, R16 ;  /* 0x00000016a010723c */ /* 0x040ff20000041810 */
[----:B------:R-:W-:Y:S01]  /*a880*/  MUFU.EX2 R137, R175 ;  /* 0x000000af00897308 */ /* 0x000fe20000000800 */
[C---:B------:R-:W-:Y:S01]  /*a890*/  FMUL.FTZ R20, R164.reuse, R144 ;  /* 0x00000090a4147220 */ /* 0x040fe20000410000 */
[----:B------:R-:W-:Y:S01]  /*a8a0*/  FMUL.FTZ R21, R164, R145 ;  /* 0x00000091a4157220 */ /* 0x000fe20000410000 */
[C---:B------:R-:W-:Y:S01]  /*a8b0*/  FMUL.FTZ R22, R3.reuse, R146 ;  /* 0x0000009203167220 */ /* 0x040fe20000410000 */
[----:B------:R-:W-:Y:S06]  /*a8c0*/  FMUL.FTZ R23, R3, R147 ;  /* 0x0000009303177220 */ /* 0x000fec0000410000 */
[----:B------:R-:W-:Y:S01]  /*a8d0*/  MUFU.EX2 R144, R186 ;  /* 0x000000ba00907308 */ /* 0x000fe20000000800 */
[----:B------:R-:W-:Y:S01]  /*a8e0*/  FFMA.FTZ R176, R176, UR4, -R181 ;  /* 0x00000004b0b07c23 */ /* 0x000fe200080108b5 */
[C---:B------:R-:W-:Y:S01]  /*a8f0*/  FMUL.FTZ R58, R0.reuse, R110 ;  /* 0x0000006e003a7220 */ /* 0x040fe20000410000 */
[----:B------:R-:W-:Y:S07]  /*a900*/  FMUL.FTZ R59, R0, R111 ;  /* 0x0000006f003b7220 */ /* 0x000fee0000410000 */
[----:B------:R-:W-:Y:S01]  /*a910*/  MUFU.EX2 R145, R183 ;  /* 0x000000b700917308 */ /* 0x000fe20000000800 */
[----:B------:R-:W-:Y:S01]  /*a920*/  FMUL.FTZ R60, R2, R104 ;  /* 0x00000068023c7220 */ /* 0x000fe20000410000 */
[-C--:B------:R-:W-:Y:S08]  /*a930*/  HMMA.16816.F32.BF16 R20, R160, R36.reuse, R20 ;  /* 0x00000024a014723c */ /* 0x080ff00000041814 */
[----:B------:R-:W-:Y:S01]  /*a940*/  MUFU.EX2 R146, R173 ;  /* 0x000000ad00927308 */ /* 0x000fe20000000800 */
[--C-:B------:R-:W-:Y:S01]  /*a950*/  FFMA.FTZ R104, R245, UR4, -R187.reuse ;  /* 0x00000004f5687c23 */ /* 0x100fe200080108bb */
[C---:B------:R-:W-:Y:S01]  /*a960*/  FMUL.FTZ R68, R164.reuse, R68 ;  /* 0x00000044a4447220 */ /* 0x040fe20000410000 */
[C---:B------:R-:W-:Y:S01]  /*a970*/  FMUL.FTZ R69, R164.reuse, R69 ;  /* 0x00000045a4457220 */ /* 0x040fe20000410000 */
[C---:B------:R-:W-:Y:S01]  /*a980*/  FMUL.FTZ R70, R3.reuse, R70 ;  /* 0x0000004603467220 */ /* 0x040fe20000410000 */
[C---:B------:R-:W-:Y:S01]  /*a990*/  FMUL.FTZ R71, R3.reuse, R71 ;  /* 0x0000004703477220 */ /* 0x040fe20000410000 */
[C---:B------:R-:W-:Y:S04]  /*a9a0*/  HMMA.16816.F32.BF16 R24, R156.reuse, R36, R24 ;  /* 0x000000249c18723c */ /* 0x040fe80000041818 */
[----:B------:R-:W1:Y:S01]  /*a9b0*/  MUFU.EX2 R142, R176 ;  /* 0x000000b0008e7308 */ /* 0x000e620000000800 */
[C---:B------:R-:W-:Y:S01]  /*a9c0*/  FMUL.FTZ R36, R164.reuse, R128 ;  /* 0x00000080a4247220 */ /* 0x040fe20000410000 */
[----:B------:R-:W-:Y:S01]  /*a9d0*/  FMUL.FTZ R37, R164, R129 ;  /* 0x00000081a4257220 */ /* 0x000fe20000410000 */
[C---:B------:R-:W-:Y:S01]  /*a9e0*/  FMUL.FTZ R72, R2.reuse, R72 ;  /* 0x0000004802487220 */ /* 0x040fe20000410000 */
[----:B------:R-:W-:Y:S01]  /*a9f0*/  FMUL.FTZ R73, R2, R73 ;  /* 0x0000004902497220 */ /* 0x000fe20000410000 */
[-C--:B------:R-:W-:Y:S03]  /*aa00*/  HMMA.16816.F32.BF16 R28, R156, R38.reuse, R28 ;  /* 0x000000269c1c723c */ /* 0x080fe6000004181c */
[C---:B------:R-:W-:Y:S01]  /*aa10*/  FMUL.FTZ R74, R0.reuse, R74 ;  /* 0x0000004a004a7220 */ /* 0x040fe20000410000 */
[----:B------:R-:W-:Y:S01]  /*aa20*/  FMUL.FTZ R75, R0, R75 ;  /* 0x0000004b004b7220 */ /* 0x000fe20000410000 */
[C---:B------:R-:W-:Y:S01]  /*aa30*/  FMUL.FTZ R76, R2.reuse, R76 ;  /* 0x0000004c024c7220 */ /* 0x040fe20000410000 */
[----:B------:R-:W-:Y:S01]  /*aa40*/  FMUL.FTZ R77, R2, R77 ;  /* 0x0000004d024d7220 */ /* 0x000fe20000410000 */
[C---:B------:R-:W-:Y:S01]  /*aa50*/  FMUL.FTZ R78, R0.reuse, R78 ;  /* 0x0000004e004e7220 */ /* 0x040fe20000410000 */
[C---:B------:R-:W-:Y:S04]  /*aa60*/  HMMA.16816.F32.BF16 R32, R160.reuse, R38, R32 ;  /* 0x00000026a020723c */ /* 0x040fe80000041820 */
[C---:B------:R-:W-:Y:S01]  /*aa70*/  FMUL.FTZ R38, R3.reuse, R130 ;  /* 0x0000008203267220 */ /* 0x040fe20000410000 */
[C---:B------:R-:W-:Y:S01]  /*aa80*/  FMUL.FTZ R39, R3.reuse, R131 ;  /* 0x0000008303277220 */ /* 0x040fe20000410000 */
[----:B------:R-:W-:Y:S01]  /*aa90*/  FMUL.FTZ R79, R0, R79 ;  /* 0x0000004f004f7220 */ /* 0x000fe20000410000 */
[----:B------:R-:W2:Y:S01]  /*aaa0*/  LDSM.16.MT88.4 R128, [R216+0xa000] ;  /* 0x00a00000d880783b */ /* 0x000ea20000004200 */
[C---:B------:R-:W-:Y:S01]  /*aab0*/  FMUL.FTZ R80, R164.reuse, R80 ;  /* 0x00000050a4507220 */ /* 0x040fe20000410000 */
[----:B------:R-:W-:Y:S01]  /*aac0*/  FMUL.FTZ R81, R164, R81 ;  /* 0x00000051a4517220 */ /* 0x000fe20000410000 */
[C---:B------:R-:W-:Y:S01]  /*aad0*/  FMUL.FTZ R82, R3.reuse, R82 ;  /* 0x0000005203527220 */ /* 0x040fe20000410000 */
[----:B------:R-:W-:Y:S01]  /*aae0*/  FMUL.FTZ R83, R3, R83 ;  /* 0x0000005303537220 */ /* 0x000fe20000410000 */
[-C--:B------:R-:W-:Y:S03]  /*aaf0*/  HMMA.16816.F32.BF16 R36, R160, R52.reuse, R36 ;  /* 0x00000034a024723c */ /* 0x080fe60000041824 */
[--C-:B------:R-:W-:Y:S01]  /*ab00*/  FFMA.FTZ R242, R242, UR4, -R204.reuse ;  /* 0x00000004f2f27c23 */ /* 0x100fe200080108cc */
[--C-:B------:R-:W-:Y:S01]  /*ab10*/  FFMA.FTZ R236, R236, UR4, -R187.reuse ;  /* 0x00000004ecec7c23 */ /* 0x100fe200080108bb */
[--C-:B------:R-:W-:Y:S01]  /*ab20*/  FFMA.FTZ R237, R237, UR4, -R187.reuse ;  /* 0x00000004eded7c23 */ /* 0x100fe200080108bb */
[----:B------:R-:W-:Y:S01]  /*ab30*/  FFMA.FTZ R239, R239, UR4, -R204 ;  /* 0x00000004efef7c23 */ /* 0x000fe200080108cc */
[----:B------:R-:W-:Y:S01]  /*ab40*/  FFMA.FTZ R251, R251, UR4, -R184 ;  /* 0x00000004fbfb7c23 */ /* 0x000fe200080108b8 */
[C---:B------:R-:W-:Y:S01]  /*ab50*/  HMMA.16816.F32.BF16 R40, R156.reuse, R52, R40 ;  /* 0x000000349c28723c */ /* 0x040fe20000041828 */
[----:B------:R3:W-:Y:S03]  /*ab60*/  MUFU.EX2 R245, R242 ;  /* 0x000000f200f57308 */ /* 0x0007e60000000800 */
[C---:B------:R-:W-:Y:S01]  /*ab70*/  FMUL.FTZ R52, R164.reuse, R112 ;  /* 0x00000070a4347220 */ /* 0x040fe20000410000 */
[----:B------:R-:W-:Y:S06]  /*ab80*/  FMUL.FTZ R53, R164, R113 ;  /* 0x00000071a4357220 */ /* 0x000fec0000410000 */
[----:B------:R-:W-:Y:S01]  /*ab90*/  MUFU.EX2 R251, R251 ;  /* 0x000000fb00fb7308 */ /* 0x000fe20000000800 */
[----:B------:R-:W-:Y:S01]  /*aba0*/  FFMA.FTZ R241, R241, UR4, -R204 ;  /* 0x00000004f1f17c23 */ /* 0x000fe200080108cc */
[-C--:B------:R-:W-:Y:S08]  /*abb0*/  HMMA.16816.F32.BF16 R44, R156, R54.reuse, R44 ;  /* 0x000000369c2c723c */ /* 0x080ff0000004182c */
[----:B------:R-:W4:Y:S01]  /*abc0*/  MUFU.EX2 R236, R236 ;  /* 0x000000ec00ec7308 */ /* 0x000f220000000800 */
[--C-:B------:R-:W-:Y:S01]  /*abd0*/  FFMA.FTZ R213, R213, UR4, -R187.reuse ;  /* 0x00000004d5d57c23 */ /* 0x100fe200080108bb */
[--C-:B------:R-:W-:Y:S01]  /*abe0*/  FFMA.FTZ R235, R235, UR4, -R187.reuse ;  /* 0x00000004ebeb7c23 */ /* 0x100fe200080108bb */
[--C-:B------:R-:W-:Y:S01]  /*abf0*/  FFMA.FTZ R244, R244, UR4, -R187.reuse ;  /* 0x00000004f4f47c23 */ /* 0x100fe200080108bb */
[--C-:B------:R-:W-:Y:S01]  /*ac00*/  FFMA.FTZ R240, R240, UR4, -R187.reuse ;  /* 0x00000004f0f07c23 */ /* 0x100fe200080108bb */
[--C-:B---3--:R-:W-:Y:S01]  /*ac10*/  FFMA.FTZ R242, R243, UR4, -R187.reuse ;  /* 0x00000004f3f27c23 */ /* 0x108fe200080108bb */
[C---:B------:R-:W-:Y:S04]  /*ac20*/  HMMA.16816.F32.BF16 R48, R160.reuse, R54, R48 ;  /* 0x00000036a030723c */ /* 0x040fe80000041830 */
[----:B------:R3:W-:Y:S01]  /*ac30*/  MUFU.EX2 R243, R104 ;  /* 0x0000006800f37308 */ /* 0x0007e20000000800 */
[C---:B------:R-:W-:Y:S01]  /*ac40*/  FMUL.FTZ R54, R3.reuse, R114 ;  /* 0x0000007203367220 */ /* 0x040fe20000410000 */
[----:B------:R-:W-:Y:S01]  /*ac50*/  FMUL.FTZ R55, R3, R115 ;  /* 0x0000007303377220 */ /* 0x000fe20000410000 */
[--C-:B------:R-:W-:Y:S01]  /*ac60*/  FFMA.FTZ R212, R212, UR4, -R184.reuse ;  /* 0x00000004d4d47c23 */ /* 0x100fe200080108b8 */
[----:B------:R-:W5:Y:S01]  /*ac70*/  LDSM.16.MT88.4 R112, [R218+0xb000] ;  /* 0x00b00000da70783b */ /* 0x000f620000004200 */
[--C-:B------:R-:W-:Y:S01]  /*ac80*/  FFMA.FTZ R205, R205, UR4, -R184.reuse ;  /* 0x00000004cdcd7c23 */ /* 0x100fe200080108b8 */
[----:B------:R-:W-:Y:S01]  /*ac90*/  FFMA.FTZ R207, R207, UR4, -R184 ;  /* 0x00000004cfcf7c23 */ /* 0x000fe200080108b8 */
[--C-:B------:R-:W-:Y:S01]  /*aca0*/  FFMA.FTZ R177, R177, UR4, -R204.reuse ;  /* 0x00000004b1b17c23 */ /* 0x100fe200080108cc */
[--C-:B------:R-:W-:Y:S01]  /*acb0*/  FFMA.FTZ R178, R178, UR4, -R204.reuse ;  /* 0x00000004b2b27c23 */ /* 0x100fe200080108cc */
[-C--:B--2---:R-:W-:Y:S01]  /*acc0*/  HMMA.16816.F32.BF16 R52, R160, R128.reuse, R52 ;  /* 0x00000080a034723c */ /* 0x084fe20000041834 */
[----:B------:R-:W-:Y:S02]  /*acd0*/  MUFU.EX2 R237, R237 ;  /* 0x000000ed00ed7308 */ /* 0x000fe40000000800 */
[C---:B------:R-:W-:Y:S01]  /*ace0*/  FMUL.FTZ R56, R2.reuse, R108 ;  /* 0x0000006c02387220 */ /* 0x040fe20000410000 */
[----:B------:R-:W-:Y:S01]  /*acf0*/  FMUL.FTZ R57, R2, R109 ;  /* 0x0000006d02397220 */ /* 0x000fe20000410000 */
[----:B---3--:R-:W2:Y:S01]  /*ad00*/  LDSM.16.MT88.4 R104, [R218+0x9400] ;  /* 0x00940000da68783b */ /* 0x008ea20000004200 */
[--C-:B------:R-:W-:Y:S01]  /*ad10*/  FFMA.FTZ R108, R154, UR4, -R204.reuse ;  /* 0x000000049a6c7c23 */ /* 0x100fe200080108cc */
[----:B------:R-:W-:Y:S01]  /*ad20*/  FFMA.FTZ R109, R246, UR4, -R204 ;  /* 0x00000004f66d7c23 */ /* 0x000fe200080108cc */
[--C-:B------:R-:W-:Y:S01]  /*ad30*/  FFMA.FTZ R179, R179, UR4, -R187.reuse ;  /* 0x00000004b3b37c23 */ /* 0x100fe200080108bb */
[----:B------:R-:W-:Y:S02]  /*ad40*/  FFMA.FTZ R187, R185, UR4, -R187 ;  /* 0x00000004b9bb7c23 */ /* 0x000fe400080108bb */
[----:B------:R3:W-:Y:S01]  /*ad50*/  MUFU.EX2 R246, R108 ;  /* 0x0000006c00f67308 */ /* 0x0007e20000000800 */
[C---:B------:R-:W-:Y:S09]  /*ad60*/  HMMA.16816.F32.BF16 R56, R156.reuse, R128, R56 ;  /* 0x000000809c38723c */ /* 0x040ff20000041838 */
[----:B------:R-:W-:Y:S01]  /*ad70*/  MUFU.EX2 R138, R187 ;  /* 0x000000bb008a7308 */ /* 0x000fe20000000800 */
[----:B------:R-:W-:Y:S01]  /*ad80*/  FFMA.FTZ R172, R172, UR4, -R184 ;  /* 0x00000004acac7c23 */ /* 0x000fe200080108b8 */
[C---:B------:R-:W-:Y:S01]  /*ad90*/  FMUL.FTZ R84, R164.reuse, R84 ;  /* 0x00000054a4547220 */ /* 0x040fe20000410000 */
[----:B------:R-:W-:Y:S01]  /*ada0*/  FMUL.FTZ R85, R164, R85 ;  /* 0x00000055a4557220 */ /* 0x000fe20000410000 */
[C---:B------:R-:W-:Y:S01]  /*adb0*/  FMUL.FTZ R86, R3.reuse, R86 ;  /* 0x0000005603567220 */ /* 0x040fe20000410000 */
[-C--:B------:R-:W-:Y:S05]  /*adc0*/  HMMA.16816.F32.BF16 R60, R156, R130.reuse, R60 ;  /* 0x000000829c3c723c */ /* 0x080fea000004183c */
[----:B------:R-:W2:Y:S01]  /*add0*/  MUFU.EX2 R239, R239 ;  /* 0x000000ef00ef7308 */ /* 0x000ea20000000800 */
[C---:B------:R-:W-:Y:S01]  /*ade0*/  FMUL.FTZ R87, R3.reuse, R87 ;  /* 0x0000005703577220 */ /* 0x040fe20000410000 */
[----:B------:R-:W-:Y:S01]  /*adf0*/  FMUL.FTZ R88, R2, R88 ;  /* 0x0000005802587220 */ /* 0x000fe20000410000 */
[----:B---3--:R-:W-:Y:S01]  /*ae00*/  FFMA.FTZ R108, R252, UR4, -R181 ;  /* 0x00000004fc6c7c23 */ /* 0x008fe200080108b5 */
        /* <DEDUP_REMOVED lines=8> */
[-C--:B-----5:R-:W-:Y:S05]  /*ae90*/  HMMA.16816.F32.BF16 R68, R160, R112.reuse, R68 ;  /* 0x00000070a044723c */ /* 0x0a0fea0000041844 */
[----:B------:R-:W3:Y:S01]  /*aea0*/  MUFU.EX2 R242, R242 ;  /* 0x000000f200f27308 */ /* 0x000ee20000000800 */
[----:B------:R-:W-:Y:S01]  /*aeb0*/  FMUL.FTZ R95, R0, R95 ;  /* 0x0000005f005f7220 */ /* 0x000fe20000410000 */
[C---:B------:R-:W-:Y:S01]  /*aec0*/  FMUL.FTZ R96, R164.reuse, R96 ;  /* 0x00000060a4607220 */ /* 0x040fe20000410000 */
[----:B------:R-:W-:Y:S01]  /*aed0*/  FMUL.FTZ R97, R164, R97 ;  /* 0x00000061a4617220 */ /* 0x000fe20000410000 */
[C---:B------:R-:W-:Y:S01]  /*aee0*/  FMUL.FTZ R98, R3.reuse, R98 ;  /* 0x0000006203627220 */ /* 0x040fe20000410000 */
[C---:B------:R-:W-:Y:S01]  /*aef0*/  FMUL.FTZ R99, R3.reuse, R99 ;  /* 0x0000006303637220 */ /* 0x040fe20000410000 */
[C---:B------:R-:W-:Y:S04]  /*af00*/  HMMA.16816.F32.BF16 R72, R156.reuse, R112, R72 ;  /* 0x000000709c48723c */ /* 0x040fe80000041848 */
[----:B------:R-:W-:Y:S01]  /*af10*/  MUFU.EX2 R213, R213 ;  /* 0x000000d500d57308 */ /* 0x000fe20000000800 */
[----:B-1----:R-:W-:Y:S09]  /*af20*/  F2FP.BF16.F32.PACK_AB R176, R142, R137 ;  /* 0x000000898eb0723e */ /* 0x002ff200000010ff */
[----:B------:R-:W-:Y:S01]  /*af30*/  MUFU.EX2 R235, R235 ;  /* 0x000000eb00eb7308 */ /* 0x000fe20000000800 */
[----:B------:R-:W-:Y:S01]  /*af40*/  FFMA.FTZ R203, R164, R234, R203 ;  /* 0x000000eaa4cb7223 */ /* 0x000fe200000100cb */
[----:B------:R-:W-:Y:S01]  /*af50*/  FFMA.FTZ R202, R3, R233, R202 ;  /* 0x000000e903ca7223 */ /* 0x000fe200000100ca */
[-C--:B------:R-:W-:Y:S07]  /*af60*/  HMMA.16816.F32.BF16 R76, R156, R114.reuse, R76 ;  /* 0x000000729c4c723c */ /* 0x080fee000004184c */
[----:B------:R-:W-:Y:S01]  /*af70*/  MUFU.EX2 R244, R244 ;  /* 0x000000f400f47308 */ /* 0x000fe20000000800 */
[----:B------:R-:W-:Y:S01]  /*af80*/  FFMA.FTZ R195, R2, R232, R195 ;  /* 0x000000e802c37223 */ /* 0x000fe200000100c3 */
[----:B------:R-:W-:Y:S08]  /*af90*/  FFMA.FTZ R191, R0, R231, R191 ;  /* 0x000000e700bf7223 */ /* 0x000ff000000100bf */
[----:B------:R-:W-:Y:S01]  /*afa0*/  MUFU.EX2 R240, R240 ;  /* 0x000000f000f07308 */ /* 0x000fe20000000800 */
[----:B------:R-:W-:Y:S01]  /*afb0*/  FADD.FTZ R203, R201, R203 ;  /* 0x000000cbc9cb7221 */ /* 0x000fe20000010000 */
[----:B------:R-:W-:Y:S01]  /*afc0*/  FADD.FTZ R202, R198, R202 ;  /* 0x000000cac6ca7221 */ /* 0x000fe20000010000 */
[C---:B------:R-:W-:Y:S01]  /*afd0*/  HMMA.16816.F32.BF16 R80, R160.reuse, R114, R80 ;  /* 0x00000072a050723c */ /* 0x040fe20000041850 */
[----:B------:R-:W1:Y:S06]  /*afe0*/  LDSM.16.MT88.4 R112, [R216+0x9400] ;  /* 0x00940000d870783b */ /* 0x000e6c0000004200 */
[----:B------:R-:W-:Y:S01]  /*aff0*/  MUFU.EX2 R212, R212 ;  /* 0x000000d400d47308 */ /* 0x000fe20000000800 */
[----:B------:R-:W-:Y:S01]  /*b000*/  FADD.FTZ R195, R194, R195 ;  /* 0x000000c3c2c37221 */ /* 0x000fe20000010000 */
[----:B------:R-:W-:Y:S08]  /*b010*/  FADD.FTZ R191, R190, R191 ;  /* 0x000000bfbebf7221 */ /* 0x000ff00000010000 */
[----:B------:R-:W-:Y:S01]  /*b020*/  MUFU.EX2 R205, R205 ;  /* 0x000000cd00cd7308 */ /* 0x000fe20000000800 */
[----:B------:R-:W-:Y:S01]  /*b030*/  FADD.FTZ R203, R200, R203 ;  /* 0x000000cbc8cb7221 */ /* 0x000fe20000010000 */
[-C--:B------:R-:W-:Y:S08]  /*b040*/  HMMA.16816.F32.BF16 R84, R160, R100.reuse, R84 ;  /* 0x00000064a054723c */ /* 0x080ff00000041854 */
[----:B------:R-:W-:Y:S01]  /*b050*/  MUFU.EX2 R207, R207 ;  /* 0x000000cf00cf7308 */ /* 0x000fe20000000800 */
[----:B------:R-:W-:Y:S01]  /*b060*/  FADD.FTZ R202, R197, R202 ;  /* 0x000000cac5ca7221 */ /* 0x000fe20000010000 */
[----:B------:R-:W-:Y:S01]  /*b070*/  FADD.FTZ R195, R193, R195 ;  /* 0x000000c3c1c37221 */ /* 0x000fe20000010000 */
[----:B------:R-:W-:Y:S07]  /*b080*/  FADD.FTZ R191, R189, R191 ;  /* 0x000000bfbdbf7221 */ /* 0x000fee0000010000 */
[----:B------:R-:W-:Y:S01]  /*b090*/  MUFU.EX2 R131, R179 ;  /* 0x000000b300837308 */ /* 0x000fe20000000800 */
[----:B------:R-:W-:Y:S01]  /*b0a0*/  FADD.FTZ R203, R199, R203 ;  /* 0x000000cbc7cb7221 */ /* 0x000fe20000010000 */
[C---:B------:R-:W-:Y:S08]  /*b0b0*/  HMMA.16816.F32.BF16 R88, R156.reuse, R100, R88 ;  /* 0x000000649c58723c */ /* 0x040ff00000041858 */
[----:B------:R-:W-:Y:S01]  /*b0c0*/  MUFU.EX2 R136, R177 ;  /* 0x000000b100887308 */ /* 0x000fe20000000800 */
[--C-:B------:R-:W-:Y:S01]  /*b0d0*/  FFMA.FTZ R101, R247, UR4, -R181.reuse ;  /* 0x00000004f7657c23 */ /* 0x100fe200080108b5 */
[----:B------:R-:W-:Y:S08]  /*b0e0*/  FFMA.FTZ R100, R250, UR4, -R181 ;  /* 0x00000004fa647c23 */ /* 0x000ff000080108b5 */
[----:B------:R-:W5:Y:S01]  /*b0f0*/  MUFU.EX2 R247, R109 ;  /* 0x0000006d00f77308 */ /* 0x000f620000000800 */
[----:B------:R-:W-:Y:S01]  /*b100*/  FADD.FTZ R202, R196, R202 ;  /* 0x000000cac4ca7221 */ /* 0x000fe20000010000 */
[-C--:B------:R-:W-:Y:S08]  /*b110*/  HMMA.16816.F32.BF16 R92, R156, R102.reuse, R92 ;  /* 0x000000669c5c723c */ /* 0x080ff0000004185c */
[----:B------:R1:W1:Y:S01]  /*b120*/  MUFU.EX2 R250, R101 ;  /* 0x0000006500fa7308 */ /* 0x0002620000000800 */
[----:B------:R-:W-:Y:S01]  /*b130*/  FADD.FTZ R195, R192, R195 ;  /* 0x000000c3c0c37221 */ /* 0x000fe20000010000 */
[----:B------:R-:W-:Y:S01]  /*b140*/  FADD.FTZ R191, R188, R191 ;  /* 0x000000bfbcbf7221 */ /* 0x000fe20000010000 */
[----:B----4-:R-:W-:Y:S07]  /*b150*/  FADD.FTZ R203, R236, R203 ;  /* 0x000000cbeccb7221 */ /* 0x010fee0000010000 */
[----:B------:R-:W4:Y:S01]  /*b160*/  MUFU.EX2 R141, R178 ;  /* 0x000000b2008d7308 */ /* 0x000f220000000800 */
[----:B--2---:R-:W-:Y:S01]  /*b170*/  FADD.FTZ R202, R239, R202 ;  /* 0x000000caefca7221 */ /* 0x004fe20000010000 */
[----:B------:R-:W-:Y:S04]  /*b180*/  HMMA.16816.F32.BF16 R96, R160, R102, R96 ;  /* 0x00000066a060723c */ /* 0x000fe80000041860 */
[----:B---3--:R-:W-:Y:S01]  /*b190*/  F2FP.BF16.F32.PACK_AB R102, R242, R243 ;  /* 0x000000f3f266723e */ /* 0x008fe200000010ff */
[----:B------:R-:W-:Y:S01]  /*b1a0*/  FADD.FTZ R203, R237, R203 ;  /* 0x000000cbedcb7221 */ /* 0x000fe20000010000 */
[----:B-----5:R-:W-:Y:S01]  /*b1b0*/  F2FP.BF16.F32.PACK_AB R103, R247, R246 ;  /* 0x000000f6f767723e */ /* 0x020fe200000010ff */
[----:B------:R-:W-:Y:S01]  /*b1c0*/  FADD.FTZ R202, R245, R202 ;  /* 0x000000caf5ca7221 */ /* 0x000fe20000010000 */
[----:B-1----:R-:W-:Y:S01]  /*b1d0*/  FFMA.FTZ R101, R249, UR4, -R184 ;  /* 0x00000004f9657c23 */ /* 0x002fe200080108b8 */
[----:B------:R-:W-:Y:S01]  /*b1e0*/  FADD.FTZ R195, R250, R195 ;  /* 0x000000c3fac37221 */ /* 0x000fe20000010000 */
[----:B------:R1:W2:Y:S01]  /*b1f0*/  MUFU.EX2 R249, R100 ;  /* 0x0000006400f97308 */ /* 0x0002a20000000800 */
[----:B------:R-:W-:Y:S01]  /*b200*/  ISETP.NE.AND P0, PT, R230, RZ, PT ;  /* 0x000000ffe600720c */ /* 0x000fe20003f05270 */
[----:B------:R-:W-:Y:S01]  /*b210*/  FADD.FTZ R203, R243, R203 ;  /* 0x000000cbf3cb7221 */ /* 0x000fe20000010000 */
[----:B----4-:R-:W-:Y:S01]  /*b220*/  F2FP.BF16.F32.PACK_AB R173, R141, R136 ;  /* 0x000000888dad723e */ /* 0x010fe200000010ff */
[----:B------:R-:W-:Y:S01]  /*b230*/  FADD.FTZ R202, R246, R202 ;  /* 0x000000caf6ca7221 */ /* 0x000fe20000010000 */
[----:B------:R-:W-:Y:S01]  /*b240*/  IADD3 R230, PT, PT, R230, -0x1, RZ ;  /* 0xffffffffe6e67810 */ /* 0x000fe20007ffe0ff */
[----:B------:R-:W-:Y:S01]  /*b250*/  FADD.FTZ R203, R242, R203 ;  /* 0x000000cbf2cb7221 */ /* 0x000fe20000010000 */
[----:B------:R-:W-:Y:S01]  /*b260*/  MOV R164, R165 ;  /* 0x000000a500a47202 */ /* 0x000fe20000000f00 */
[----:B------:R-:W-:Y:S01]  /*b270*/  FADD.FTZ R202, R247, R202 ;  /* 0x000000caf7ca7221 */ /* 0x000fe20000010000 */
[----:B------:R-:W-:Y:S01]  /*b280*/  MOV R3, R166 ;  /* 0x000000a600037202 */ /* 0x000fe20000000f00 */
[----:B------:R-:W-:Y:S01]  /*b290*/  FADD.FTZ R203, R213, R203 ;  /* 0x000000cbd5cb7221 */ /* 0x000fe20000010000 */
[----:B------:R-:W-:Y:S02]  /*b2a0*/  MOV R2, R167 ;  /* 0x000000a700027202 */ /* 0x000fe40000000f00 */
[----:B------:R-:W-:Y:S01]  /*b2b0*/  MOV R0, R168 ;  /* 0x000000a800007202 */ /* 0x000fe20000000f00 */
[--C-:B-1----:R-:W-:Y:S01]  /*b2c0*/  FFMA.FTZ R100, R248, UR4, -R184.reuse ;  /* 0x00000004f8647c23 */ /* 0x102fe200080108b8 */
[C---:B--2---:R-:W-:Y:S01]  /*b2d0*/  F2FP.BF16.F32.PACK_AB R108, R249.reuse, R250 ;  /* 0x000000faf96c723e */ /* 0x044fe200000010ff */
[----:B------:R1:W2:Y:S01]  /*b2e0*/  MUFU.EX2 R248, R101 ;  /* 0x0000006500f87308 */ /* 0x0002a20000000800 */
[----:B------:R-:W-:Y:S01]  /*b2f0*/  FADD.FTZ R195, R249, R195 ;  /* 0x000000c3f9c37221 */ /* 0x000fe20000010000 */
[----:B------:R-:W-:Y:S08]  /*b300*/  FADD.FTZ R203, R235, R203 ;  /* 0x000000cbebcb7221 */ /* 0x000ff00000010000 */
[----:B------:R3:W4:Y:S01]  /*b310*/  MUFU.EX2 R252, R100 ;  /* 0x0000006400fc7308 */ /* 0x0007220000000800 */
[----:B------:R-:W-:Y:S04]  /*b320*/  FADD.FTZ R203, R244, R203 ;  /* 0x000000cbf4cb7221 */ /* 0x000fe80000010000 */
[----:B------:R-:W-:Y:S01]  /*b330*/  FADD.FTZ R203, R240, R203 ;  /* 0x000000cbf0cb7221 */ /* 0x000fe20000010000 */
[----:B-1----:R-:W-:Y:S01]  /*b340*/  FFMA.FTZ R101, R153, UR4, -R181 ;  /* 0x0000000499657c23 */ /* 0x002fe200080108b5 */
[----:B--2---:R-:W-:Y:S01]  /*b350*/  FADD.FTZ R191, R248, R191 ;  /* 0x000000bff8bf7221 */ /* 0x004fe20000010000 */
[----:B---3--:R-:W-:Y:S02]  /*b360*/  FFMA.FTZ R100, R152, UR4, -R184 ;  /* 0x0000000498647c23 */ /* 0x008fe400080108b8 */
[----:B------:R1:W2:Y:S01]  /*b370*/  MUFU.EX2 R130, R101 ;  /* 0x0000006500827308 */ /* 0x0002a20000000800 */
[C---:B----4-:R-:W-:Y:S01]  /*b380*/  F2FP.BF16.F32.PACK_AB R109, R252.reuse, R248 ;  /* 0x000000f8fc6d723e */ /* 0x050fe200000010ff */
[----:B------:R-:W-:Y:S08]  /*b390*/  FADD.FTZ R191, R252, R191 ;  /* 0x000000bffcbf7221 */ /* 0x000ff00000010000 */
[----:B------:R3:W4:Y:S01]  /*b3a0*/  MUFU.EX2 R129, R100 ;  /* 0x0000006400817308 */ /* 0x0007220000000800 */
[----:B-1----:R-:W-:Y:S02]  /*b3b0*/  F2FP.BF16.F32.PACK_AB R101, R245, R239 ;  /* 0x000000eff565723e */ /* 0x002fe400000010ff */
[----:B--2---:R-:W-:Y:S02]  /*b3c0*/  F2FP.BF16.F32.PACK_AB R110, R130, R128 ;  /* 0x00000080826e723e */ /* 0x004fe400000010ff */
[----:B---3--:R-:W-:Y:S02]  /*b3d0*/  F2FP.BF16.F32.PACK_AB R100, R237, R236 ;  /* 0x000000eced64723e */ /* 0x008fe400000010ff */
[----:B----4-:R-:W-:Y:S05]  /*b3e0*/  F2FP.BF16.F32.PACK_AB R111, R251, R129 ;  /* 0x00000081fb6f723e */ /* 0x010fea00000010ff */
[-C--:B------:R-:W-:Y:S08]  /*b3f0*/  HMMA.16816.F32.BF16 R4, R100, R104.reuse, R4 ;  /* 0x000000686404723c */ /* 0x080ff00000041804 */
[C---:B------:R-:W-:Y:S08]  /*b400*/  HMMA.16816.F32.BF16 R8, R108.reuse, R104, R8 ;  /* 0x000000686c08723c */ /* 0x040ff00000041808 */
[-C--:B------:R-:W-:Y:S08]  /*b410*/  HMMA.16816.F32.BF16 R12, R108, R106.reuse, R12 ;  /* 0x0000006a6c0c723c */ /* 0x080ff0000004180c */
[C---:B------:R-:W-:Y:S01]  /*b420*/  HMMA.16816.F32.BF16 R16, R100.reuse, R106, R16 ;  /* 0x0000006a6410723c */ /* 0x040fe20000041810 */
[----:B------:R-:W1:Y:S07]  /*b430*/  LDSM.16.MT88.4 R104, [R216+0xb400] ;  /* 0x00b40000d868783b */ /* 0x000e6e0000004200 */
[-C--:B------:R-:W-:Y:S08]  /*b440*/  HMMA.16816.F32.BF16 R20, R100, R112.reuse, R20 ;  /* 0x000000706414723c */ /* 0x080ff00000041814 */
[C---:B------:R-:W-:Y:S04]  /*b450*/  HMMA.16816.F32.BF16 R24, R108.reuse, R112, R24 ;  /* 0x000000706c18723c */ /* 0x040fe80000041818 */
[--C-:B------:R-:W-:Y:S01]  /*b460*/  FFMA.FTZ R112, R214, UR4, -R204.reuse ;  /* 0x00000004d6707c23 */ /* 0x100fe200080108cc */
[----:B------:R-:W-:Y:S03]  /*b470*/  FFMA.FTZ R214, R215, UR4, -R204 ;  /* 0x00000004d7d67c23 */ /* 0x000fe600080108cc */
[-C--:B------:R-:W-:Y:S01]  /*b480*/  HMMA.16816.F32.BF16 R28, R108, R114.reuse, R28 ;  /* 0x000000726c1c723c */ /* 0x080fe2000004181c */
[----:B------:R2:W3:Y:S10]  /*b490*/  MUFU.EX2 R215, R112 ;  /* 0x0000007000d77308 */ /* 0x0004f40000000800 */
[----:B------:R-:W4:Y:S01]  /*b4a0*/  MUFU.EX2 R214, R214 ;  /* 0x000000d600d67308 */ /* 0x000f220000000800 */
[C---:B------:R-:W-:Y:S01]  /*b4b0*/  HMMA.16816.F32.BF16 R32, R100.reuse, R114, R32 ;  /* 0x000000726420723c */ /* 0x040fe20000041820 */
[----:B--2---:R-:W2:Y:S07]  /*b4c0*/  LDSM.16.MT88.4 R112, [R218+0x9800] ;  /* 0x00980000da70783b */ /* 0x004eae0000004200 */
[-C--:B------:R-:W-:Y:S03]  /*b4d0*/  HMMA.16816.F32.BF16 R36, R100, R116.reuse, R36 ;  /* 0x000000746424723c */ /* 0x080fe60000041824 */
[----:B---3--:R-:W-:Y:S04]  /*b4e0*/  FADD.FTZ R202, R215, R202 ;  /* 0x000000cad7ca7221 */ /* 0x008fe80000010000 */
[----:B----4-:R-:W-:Y:S01]  /*b4f0*/  FADD.FTZ R202, R214, R202 ;  /* 0x000000cad6ca7221 */ /* 0x010fe20000010000 */
[C---:B------:R-:W-:Y:S04]  /*b500*/  HMMA.16816.F32.BF16 R40, R108.reuse, R116, R40 ;  /* 0x000000746c28723c */ /* 0x040fe80000041828 */
[--C-:B------:R-:W-:Y:S01]  /*b510*/  FFMA.FTZ R116, R238, UR4, -R204.reuse ;  /* 0x00000004ee747c23 */ /* 0x100fe200080108cc */
[----:B------:R-:W-:Y:S01]  /*b520*/  FFMA.FTZ R204, R182, UR4, -R204 ;  /* 0x00000004b6cc7c23 */ /* 0x000fe200080108cc */
[----:B------:R3:W4:Y:S02]  /*b530*/  MUFU.EX2 R238, R241 ;  /* 0x000000f100ee7308 */ /* 0x0007240000000800 */
[-C--:B------:R-:W-:Y:S08]  /*b540*/  HMMA.16816.F32.BF16 R44, R108, R118.reuse, R44 ;  /* 0x000000766c2c723c */ /* 0x080ff0000004182c */
[----:B------:R-:W5:Y:S01]  /*b550*/  MUFU.EX2 R204, R204 ;  /* 0x000000cc00cc7308 */ /* 0x000f620000000800 */
[C---:B------:R-:W-:Y:S04]  /*b560*/  HMMA.16816.F32.BF16 R48, R100.reuse, R118, R48 ;  /* 0x000000766430723c */ /* 0x040fe80000041830 */
[----:B---3--:R-:W-:Y:S01]  /*b570*/  FFMA.FTZ R241, R210, UR4, -R181 ;  /* 0x00000004d2f17c23 */ /* 0x008fe200080108b5 */
[----:B----4-:R-:W-:Y:S01]  /*b580*/  FADD.FTZ R202, R238, R202 ;  /* 0x000000caeeca7221 */ /* 0x010fe20000010000 */
[----:B------:R-:W-:Y:S03]  /*b590*/  LDSM.16.MT88.4 R180, [R216+0xac00] ;  /* 0x00ac0000d8b4783b */ /* 0x000fe60000004200 */
[----:B------:R3:W4:Y:S01]  /*b5a0*/  MUFU.EX2 R210, R116 ;  /* 0x0000007400d27308 */ /* 0x0007220000000800 */
[-C--:B------:R-:W-:Y:S03]  /*b5b0*/  HMMA.16816.F32.BF16 R52, R100, R120.reuse, R52 ;  /* 0x000000786434723c */ /* 0x080fe60000041834 */
[----:B-----5:R-:W-:Y:S06]  /*b5c0*/  F2FP.BF16.F32.PACK_AB R175, R204, R145 ;  /* 0x00000091ccaf723e */ /* 0x020fec00000010ff */
[----:B------:R-:W5:Y:S01]  /*b5d0*/  MUFU.EX2 R241, R241 ;  /* 0x000000f100f17308 */ /* 0x000f620000000800 */
[C---:B------:R-:W-:Y:S01]  /*b5e0*/  HMMA.16816.F32.BF16 R56, R108.reuse, R120, R56 ;  /* 0x000000786c38723c */ /* 0x040fe20000041838 */
[----:B---3--:R-:W3:Y:S03]  /*b5f0*/  LDSM.16.MT88.4 R116, [R216+0x9800] ;  /* 0x00980000d874783b */ /* 0x008ee60000004200 */
[----:B----4-:R-:W-:Y:S04]  /*b600*/  FADD.FTZ R202, R210, R202 ;  /* 0x000000cad2ca7221 */ /* 0x010fe80000010000 */
[-C--:B------:R-:W-:Y:S08]  /*b610*/  HMMA.16816.F32.BF16 R60, R108, R122.reuse, R60 ;  /* 0x0000007a6c3c723c */ /* 0x080ff0000004183c */
[C---:B------:R-:W-:Y:S01]  /*b620*/  HMMA.16816.F32.BF16 R64, R100.reuse, R122, R64 ;  /* 0x0000007a6440723c */ /* 0x040fe20000041840 */
[----:B------:R-:W4:Y:S07]  /*b630*/  LDSM.16.MT88.4 R120, [R218+0xa800] ;  /* 0x00a80000da78783b */ /* 0x000f2e0000004200 */
[-C--:B------:R-:W-:Y:S08]  /*b640*/  HMMA.16816.F32.BF16 R68, R100, R124.reuse, R68 ;  /* 0x0000007c6444723c */ /* 0x080ff00000041844 */
[C---:B------:R-:W-:Y:S08]  /*b650*/  HMMA.16816.F32.BF16 R72, R108.reuse, R124, R72 ;  /* 0x0000007c6c48723c */ /* 0x040ff00000041848 */
[-C--:B------:R-:W-:Y:S08]  /*b660*/  HMMA.16816.F32.BF16 R76, R108, R126.reuse, R76 ;  /* 0x0000007e6c4c723c */ /* 0x080ff0000004184c */
[C---:B------:R-:W-:Y:S01]  /*b670*/  HMMA.16816.F32.BF16 R80, R100.reuse, R126, R80 ;  /* 0x0000007e6450723c */ /* 0x040fe20000041850 */
[----:B------:R-:W-:Y:S07]  /*b680*/  LDSM.16.MT88.4 R124, [R218+0xb800] ;  /* 0x00b80000da7c783b */ /* 0x000fee0000004200 */
[-C--:B-1----:R-:W-:Y:S08]  /*b690*/  HMMA.16816.F32.BF16 R84, R100, R104.reuse, R84 ;  /* 0x000000686454723c */ /* 0x082ff00000041854 */
[C---:B------:R-:W-:Y:S04]  /*b6a0*/  HMMA.16816.F32.BF16 R88, R108.reuse, R104, R88 ;  /* 0x000000686c58723c */ /* 0x040fe80000041858 */
[--C-:B------:R-:W-:Y:S01]  /*b6b0*/  FFMA.FTZ R104, R206, UR4, -R184.reuse ;  /* 0x00000004ce687c23 */ /* 0x100fe200080108b8 */
[----:B------:R-:W-:Y:S01]  /*b6c0*/  F2FP.BF16.F32.PACK_AB R105, R205, R212 ;  /* 0x000000d4cd69723e */ /* 0x000fe200000010ff */
[----:B------:R-:W1:Y:S02]  /*b6d0*/  MUFU.EX2 R206, R209 ;  /* 0x000000d100ce7308 */ /* 0x000e640000000800 */
[-C--:B------:R-:W-:Y:S01]  /*b6e0*/  HMMA.16816.F32.BF16 R92, R108, R106.reuse, R92 ;  /* 0x0000006a6c5c723c */ /* 0x080fe2000004185c */
[----:B------:R-:W4:Y:S07]  /*b6f0*/  LDSM.16.MT88.4 R108, [R216+0xa800] ;  /* 0x00a80000d86c783b */ /* 0x000f2e0000004200 */
[----:B------:R5:W2:Y:S01]  /*b700*/  MUFU.EX2 R209, R104 ;  /* 0x0000006800d17308 */ /* 0x000aa20000000800 */
[----:B------:R-:W-:Y:S04]  /*b710*/  HMMA.16816.F32.BF16 R96, R100, R106, R96 ;  /* 0x0000006a6460723c */ /* 0x000fe80000041860 */
[----:B------:R-:W-:Y:S02]  /*b720*/  F2FP.BF16.F32.PACK_AB R100, R235, R213 ;  /* 0x000000d5eb64723e */ /* 0x000fe400000010ff */
[----:B------:R-:W-:Y:S02]  /*b730*/  F2FP.BF16.F32.PACK_AB R101, R214, R215 ;  /* 0x000000d7d665723e */ /* 0x000fe400000010ff */
[----:B------:R-:W-:Y:S02]  /*b740*/  F2FP.BF16.F32.PACK_AB R102, R240, R244 ;  /* 0x000000f4f066723e */ /* 0x000fe400000010ff */
[----:B------:R-:W-:Y:S02]  /*b750*/  F2FP.BF16.F32.PACK_AB R103, R210, R238 ;  /* 0x000000eed267723e */ /* 0x000fe400000010ff */
[----:B-----5:R-:W-:Y:S02]  /*b760*/  F2FP.BF16.F32.PACK_AB R104, R211, R241 ;  /* 0x000000f1d368723e */ /* 0x020fe400000010ff */
[----:B-1----:R-:W-:Y:S02]  /*b770*/  F2FP.BF16.F32.PACK_AB R106, R206, R208 ;  /* 0x000000d0ce6a723e */ /* 0x002fe400000010ff */
[----:B--2---:R-:W-:Y:S01]  /*b780*/  F2FP.BF16.F32.PACK_AB R107, R207, R209 ;  /* 0x000000d1cf6b723e */ /* 0x004fe200000010ff */
[-C--:B------:R-:W-:Y:S08]  /*b790*/  HMMA.16816.F32.BF16 R4, R100, R112.reuse, R4 ;  /* 0x000000706404723c */ /* 0x080ff00000041804 */
[C---:B------:R-:W-:Y:S08]  /*b7a0*/  HMMA.16816.F32.BF16 R8, R104.reuse, R112, R8 ;  /* 0x000000706808723c */ /* 0x040ff00000041808 */
[-C--:B------:R-:W-:Y:S08]  /*b7b0*/  HMMA.16816.F32.BF16 R12, R104, R114.reuse, R12 ;  /* 0x00000072680c723c */ /* 0x080ff0000004180c */
[C---:B------:R-:W-:Y:S01]  /*b7c0*/  HMMA.16816.F32.BF16 R16, R100.reuse, R114, R16 ;  /* 0x000000726410723c */ /* 0x040fe20000041810 */
[----:B------:R-:W1:Y:S07]  /*b7d0*/  LDSM.16.MT88.4 R112, [R216+0xb800] ;  /* 0x00b80000d870783b */ /* 0x000e6e0000004200 */
[-C--:B---3--:R-:W-:Y:S08]  /*b7e0*/  HMMA.16816.F32.BF16 R20, R100, R116.reuse, R20 ;  /* 0x000000746414723c */ /* 0x088ff00000041814 */
[C---:B------:R-:W-:Y:S08]  /*b7f0*/  HMMA.16816.F32.BF16 R24, R104.reuse, R116, R24 ;  /* 0x000000746818723c */ /* 0x040ff00000041818 */
[-C--:B------:R-:W-:Y:S08]  /*b800*/  HMMA.16816.F32.BF16 R28, R104, R118.reuse, R28 ;  /* 0x00000076681c723c */ /* 0x080ff0000004181c */
[C---:B------:R-:W-:Y:S01]  /*b810*/  HMMA.16816.F32.BF16 R32, R100.reuse, R118, R32 ;  /* 0x000000766420723c */ /* 0x040fe20000041820 */
[----:B------:R-:W2:Y:S07]  /*b820*/  LDSM.16.MT88.4 R116, [R218+0xac00] ;  /* 0x00ac0000da74783b */ /* 0x000eae0000004200 */
[-C--:B----4-:R-:W-:Y:S08]  /*b830*/  HMMA.16816.F32.BF16 R36, R100, R120.reuse, R36 ;  /* 0x000000786424723c */ /* 0x090ff00000041824 */
[C---:B------:R-:W-:Y:S08]  /*b840*/  HMMA.16816.F32.BF16 R40, R104.reuse, R120, R40 ;  /* 0x000000786828723c */ /* 0x040ff00000041828 */
[-C--:B------:R-:W-:Y:S08]  /*b850*/  HMMA.16816.F32.BF16 R44, R104, R122.reuse, R44 ;  /* 0x0000007a682c723c */ /* 0x080ff0000004182c */
[C---:B------:R-:W-:Y:S08]  /*b860*/  HMMA.16816.F32.BF16 R48, R100.reuse, R122, R48 ;  /* 0x0000007a6430723c */ /* 0x040ff00000041830 */
[-C--:B------:R-:W-:Y:S08]  /*b870*/  HMMA.16816.F32.BF16 R52, R100, R108.reuse, R52 ;  /* 0x0000006c6434723c */ /* 0x080ff00000041834 */
[C---:B------:R-:W-:Y:S04]  /*b880*/  HMMA.16816.F32.BF16 R56, R104.reuse, R108, R56 ;  /* 0x0000006c6838723c */ /* 0x040fe80000041838 */
[--C-:B------:R-:W-:Y:S02]  /*b890*/  FFMA.FTZ R108, R171, UR4, -R184.reuse ;  /* 0x00000004ab6c7c23 */ /* 0x100fe400080108b8 */
[----:B------:R3:W-:Y:S02]  /*b8a0*/  MUFU.EX2 R171, R172 ;  /* 0x000000ac00ab7308 */ /* 0x0007e40000000800 */
[-C--:B------:R-:W-:Y:S08]  /*b8b0*/  HMMA.16816.F32.BF16 R60, R104, R110.reuse, R60 ;  /* 0x0000006e683c723c */ /* 0x080ff0000004183c */
[----:B------:R-:W4:Y:S01]  /*b8c0*/  MUFU.EX2 R143, R108 ;  /* 0x0000006c008f7308 */ /* 0x000f220000000800 */
[C---:B------:R-:W-:Y:S04]  /*b8d0*/  HMMA.16816.F32.BF16 R64, R100.reuse, R110, R64 ;  /* 0x0000006e6440723c */ /* 0x040fe80000041840 */
[----:B---3--:R-:W-:Y:S04]  /*b8e0*/  F2FP.BF16.F32.PACK_AB R172, R140, R131 ;  /* 0x000000838cac723e */ /* 0x008fe800000010ff */
[-C--:B------:R-:W-:Y:S03]  /*b8f0*/  HMMA.16816.F32.BF16 R68, R100, R124.reuse, R68 ;  /* 0x0000007c6444723c */ /* 0x080fe60000041844 */
[----:B----4-:R-:W-:Y:S05]  /*b900*/  F2FP.BF16.F32.PACK_AB R177, R143, R171 ;  /* 0x000000ab8fb1723e */ /* 0x010fea00000010ff */
[C---:B------:R-:W-:Y:S08]  /*b910*/  HMMA.16816.F32.BF16 R72, R104.reuse, R124, R72 ;  /* 0x0000007c6848723c */ /* 0x040ff00000041848 */
[-C--:B------:R-:W-:Y:S08]  /*b920*/  HMMA.16816.F32.BF16 R76, R104, R126.reuse, R76 ;  /* 0x0000007e684c723c */ /* 0x080ff0000004184c */
[C---:B------:R-:W-:Y:S08]  /*b930*/  HMMA.16816.F32.BF16 R80, R100.reuse, R126, R80 ;  /* 0x0000007e6450723c */ /* 0x040ff00000041850 */
[-C--:B-1----:R-:W-:Y:S08]  /*b940*/  HMMA.16816.F32.BF16 R84, R100, R112.reuse, R84 ;  /* 0x000000706454723c */ /* 0x082ff00000041854 */
[C---:B------:R-:W-:Y:S08]  /*b950*/  HMMA.16816.F32.BF16 R88, R104.reuse, R112, R88 ;  /* 0x000000706858723c */ /* 0x040ff00000041858 */
[-C--:B------:R-:W-:Y:S03]  /*b960*/  HMMA.16816.F32.BF16 R92, R104, R114.reuse, R92 ;  /* 0x00000072685c723c */ /* 0x080fe6000004185c */
[--C-:B------:R-:W-:Y:S01]  /*b970*/  FFMA.FTZ R104, R170, UR4, -R184.reuse ;  /* 0x00000004aa687c23 */ /* 0x100fe200080108b8 */
[----:B------:R-:W-:Y:S01]  /*b980*/  FFMA.FTZ R184, R169, UR4, -R184 ;  /* 0x00000004a9b87c23 */ /* 0x000fe200080108b8 */
[----:B------:R1:W3:Y:S03]  /*b990*/  MUFU.EX2 R170, R174 ;  /* 0x000000ae00aa7308 */ /* 0x0002e60000000800 */
[----:B------:R-:W-:Y:S07]  /*b9a0*/  HMMA.16816.F32.BF16 R96, R100, R114, R96 ;  /* 0x000000726460723c */ /* 0x000fee0000041860 */
[----:B------:R4:W-:Y:S10]  /*b9b0*/  MUFU.EX2 R169, R184 ;  /* 0x000000b800a97308 */ /* 0x0009f40000000800 */
[----:B------:R-:W5:Y:S01]  /*b9c0*/  MUFU.EX2 R139, R104 ;  /* 0x00000068008b7308 */ /* 0x000f620000000800 */
[----:B-1----:R-:W-:Y:S02]  /*b9d0*/  F2FP.BF16.F32.PACK_AB R174, R138, R144 ;  /* 0x000000908aae723e */ /* 0x002fe400000010ff */
[-C--:B---3--:R-:W-:Y:S01]  /*b9e0*/  F2FP.BF16.F32.PACK_AB R178, R170, R146.reuse ;  /* 0x00000092aab2723e */ /* 0x088fe200000010ff */
[----:B----4-:R-:W1:Y:S04]  /*b9f0*/  LDSM.16.MT88.4 R184, [R218+0xbc00] ;  /* 0x00bc0000dab8783b */ /* 0x010e680000004200 */
[-C--:B------:R-:W-:Y:S05]  /*ba00*/  HMMA.16816.F32.BF16 R160, R172, R148.reuse, R4 ;  /* 0x00000094aca0723c */ /* 0x080fea0000041804 */
[----:B-----5:R-:W-:Y:S01]  /*ba10*/  F2FP.BF16.F32.PACK_AB R179, R169, R139 ;  /* 0x0000008ba9b3723e */ /* 0x020fe200000010ff */
[----:B------:R-:W3:Y:S06]  /*ba20*/  LDSM.16.MT88.4 R4, [R216+0xbc00] ;  /* 0x00bc0000d804783b */ /* 0x000eec0000004200 */
[C---:B------:R-:W-:Y:S04]  /*ba30*/  HMMA.16816.F32.BF16 R156, R176.reuse, R148, R8 ;  /* 0x00000094b09c723c */ /* 0x040fe80000041808 */
[----:B------:R-:W-:Y:S02]  /*ba40*/  MOV R9, R146 ;  /* 0x0000009200097202 */ /* 0x000fe40000000f00 */
[----:B------:R-:W-:Y:S02]  /*ba50*/  MOV R8, R145 ;  /* 0x0000009100087202 */ /* 0x000fe40000000f00 */
[-C--:B------:R-:W-:Y:S03]  /*ba60*/  HMMA.16816.F32.BF16 R152, R176, R150.reuse, R12 ;  /* 0x00000096b098723c */ /* 0x080fe6000004180c */
[----:B------:R-:W-:Y:S02]  /*ba70*/  MOV R15, R144 ;  /* 0x00000090000f7202 */ /* 0x000fe40000000f00 */
[----:B------:R-:W-:Y:S02]  /*ba80*/  MOV R14, R143 ;  /* 0x0000008f000e7202 */ /* 0x000fe40000000f00 */
[----:B------:R-:W-:Y:S01]  /*ba90*/  MOV R13, R142 ;  /* 0x0000008e000d7202 */ /* 0x000fe20000000f00 */
        /* <DEDUP_REMOVED lines=11> */
[----:B------:R-:W-:Y:S01]  /*bb50*/  FADD.FTZ R203, R16, R203 ;  /* 0x000000cb10cb7221 */ /* 0x000fe20000010000 */
[----:B------:R-:W-:Y:S01]  /*bb60*/  MOV R23, R130 ;  /* 0x0000008200177202 */ /* 0x000fe20000000f00 */
[----:B------:R-:W-:Y:S01]  /*bb70*/  FADD.FTZ R202, R17, R202 ;  /* 0x000000ca11ca7221 */ /* 0x000fe20000010000 */
[----:B------:R-:W-:Y:S01]  /*bb80*/  MOV R22, R129 ;  /* 0x0000008100167202 */ /* 0x000fe20000000f00 */
[----:B------:R-:W-:Y:S01]  /*bb90*/  FADD.FTZ R203, R19, R203 ;  /* 0x000000cb13cb7221 */ /* 0x000fe20000010000 */
[C---:B------:R-:W-:Y:S04]  /*bba0*/  HMMA.16816.F32.BF16 R132, R172.reuse, R134, R32 ;  /* 0x00000086ac84723c */ /* 0x040fe80000041820 */
[----:B------:R-:W-:Y:S01]  /*bbb0*/  MOV R21, R128 ;  /* 0x0000008000157202 */ /* 0x000fe20000000f00 */
        /* <DEDUP_REMOVED lines=19> */
[----:B------:R-:W-:Y:S03]  /*bcf0*/  FADD.FTZ R195, R206, R195 ;  /* 0x000000c3cec37221 */ /* 0x000fe60000010000 */
        /* <DEDUP_REMOVED lines=12> */
[----:B------:R-:W-:Y:S04]  /*bdc0*/  FADD.FTZ R231, R169, R191 ;  /* 0x000000bfa9e77221 */ /* 0x000fe80000010000 */
[-C--:B-1----:R-:W-:Y:S08]  /*bdd0*/  HMMA.16816.F32.BF16 R68, R172, R184.reuse, R68 ;  /* 0x000000b8ac44723c */ /* 0x082ff00000041844 */
[C---:B------:R-:W-:Y:S08]  /*bde0*/  HMMA.16816.F32.BF16 R72, R176.reuse, R184, R72 ;  /* 0x000000b8b048723c */ /* 0x040ff00000041848 */
[-C--:B------:R-:W-:Y:S08]  /*bdf0*/  HMMA.16816.F32.BF16 R76, R176, R186.reuse, R76 ;  /* 0x000000bab04c723c */ /* 0x080ff0000004184c */
[C---:B------:R-:W-:Y:S08]  /*be00*/  HMMA.16816.F32.BF16 R80, R172.reuse, R186, R80 ;  /* 0x000000baac50723c */ /* 0x040ff00000041850 */
[-C--:B---3--:R-:W-:Y:S08]  /*be10*/  HMMA.16816.F32.BF16 R84, R172, R4.reuse, R84 ;  /* 0x00000004ac54723c */ /* 0x088ff00000041854 */
[C---:B------:R-:W-:Y:S08]  /*be20*/  HMMA.16816.F32.BF16 R88, R176.reuse, R4, R88 ;  /* 0x00000004b058723c */ /* 0x040ff00000041858 */
[-C--:B------:R-:W-:Y:S08]  /*be30*/  HMMA.16816.F32.BF16 R92, R176, R6.reuse, R92 ;  /* 0x00000006b05c723c */ /* 0x080ff0000004185c */
[----:B------:R-:W-:Y:S01]  /*be40*/  HMMA.16816.F32.BF16 R96, R172, R6, R96 ;  /* 0x00000006ac60723c */ /* 0x000fe20000041860 */
[----:B------:R-:W-:Y:S08]  /*be50*/  @!UPT UIADD3 URZ, UPT, UPT, URZ, URZ, URZ ;  /* 0x000000fffffff290 */ /* 0x000ff0000fffe0ff */
[----:B------:R-:W-:Y:S11]  /*be60*/  @P0 BRA `(.L_x_437) ;  /* 0xffffffcc00280947 */ /* 0x000ff6000383ffff */
.L_x_436:
[----:B------:R-:W1:Y:S01]  /*be70*/  SHFL.BFLY PT, R2, R234, 0x2, 0x1f ;  /* 0x0c401f00ea027f89 */ /* 0x000e6200000e0000 */
[----:B------:R-:W2:Y:S01]  /*be80*/  S2UR UR5, SR_CgaCtaId ;  /* 0x00000000000579c3 */ /* 0x000ea20000008800 */
[----:B------:R-:W-:Y:S02]  /*be90*/  UMOV UR4, 0x400 ;  /* 0x0000040000047882 */ /* 0x000fe40000000000 */
[----:B------:R-:W3:Y:S04]  /*bea0*/  SHFL.BFLY PT, R0, R233, 0x2, 0x1f ;  /* 0x0c401f00e9007f89 */ /* 0x000ee800000e0000 */
[----:B------:R-:W4:Y:S01]  /*beb0*/  SHFL.BFLY PT, R3, R232, 0x2, 0x1f ;  /* 0x0c401f00e8037f89 */ /* 0x000f2200000e0000 */
[----:B------:R-:W4:Y:S01]  /*bec0*/  S2UR UR7, SR_CTAID.Y ;  /* 0x00000000000779c3 */ /* 0x000f220000002600 */
[----:B------:R-:W4:Y:S07]  /*bed0*/  S2R R54, SR_CTAID.X ;  /* 0x0000000000367919 */ /* 0x000f2e0000002500 */
[----:B------:R-:W4:Y:S01]  /*bee0*/  S2UR UR6, SR_CTAID.Z ;  /* 0x00000000000679c3 */ /* 0x000f220000002700 */
[----:B-1----:R-:W-:Y:S01]  /*bef0*/  FADD.FTZ R234, R2, R234 ;  /* 0x000000ea02ea7221 */ /* 0x002fe20000010000 */
[----:B--2---:R-:W-:Y:S01]  /*bf00*/  ULEA UR5, UR5, UR4, 0x18 ;  /* 0x0000000405057291 */ /* 0x004fe2000f8ec0ff */
[----:B------:R-:W1:Y:S01]  /*bf10*/  SHFL.BFLY PT, R2, R231, 0x2, 0x1f ;  /* 0x0c401f00e7027f89 */ /* 0x000e6200000e0000 */
[----:B------:R-:W2:Y:S01]  /*bf20*/  LDCU.U8 UR4, c[0x0][0x549] ;  /* 0x0000a920ff0477ac */ /* 0x000ea20008000000 */
[----:B---3--:R-:W-:-:S02]  /*bf30*/  FADD.FTZ R233, R0, R233 ;  /* 0x000000e900e97221 */ /* 0x008fc40000010000 */
[----:B------:R-:W3:Y:S01]  /*bf40*/  S2R R0, SR_TID.X ;  /* 0x0000000000007919 */ /* 0x000ee20000002100 */
[----:B----4-:R-:W-:Y:S01]  /*bf50*/  FADD.FTZ R232, R3, R232 ;  /* 0x000000e803e87221 */ /* 0x010fe20000010000 */
[----:B------:R-:W4:Y:S04]  /*bf60*/  SHFL.BFLY PT, R6, R234, 0x1, 0x1f ;  /* 0x0c201f00ea067f89 */ /* 0x000f2800000e0000 */
[----:B------:R-:W5:Y:S04]  /*bf70*/  SHFL.BFLY PT, R5, R233, 0x1, 0x1f ;  /* 0x0c201f00e9057f89 */ /* 0x000f6800000e0000 */
[----:B------:R-:W5:Y:S01]  /*bf80*/  SHFL.BFLY PT, R11, R232, 0x1, 0x1f ;  /* 0x0c201f00e80b7f89 */ /* 0x000f6200000e0000 */
[----:B--2---:R-:W-:Y:S01]  /*bf90*/  ISETP.NE.AND P1, PT, RZ, UR4, PT ;  /* 0x00000004ff007c0c */ /* 0x004fe2000bf25270 */
[----:B------:R-:W2:Y:S01]  /*bfa0*/  LDCU.U8 UR4, c[0x0][0x548] ;  /* 0x0000a900ff0477ac */ /* 0x000ea20008000000 */
[----:B-1----:R-:W-:-:S05]  /*bfb0*/  FADD.FTZ R231, R2, R231 ;  /* 0x000000e702e77221 */ /* 0x002fca0000010000 */
[----:B------:R-:W1:Y:S01]  /*bfc0*/  SHFL.BFLY PT, R10, R231, 0x1, 0x1f ;  /* 0x0c201f00e70a7f89 */ /* 0x000e6200000e0000 */
[----:B----4-:R-:W-:-:S05]  /*bfd0*/  FADD.FTZ R6, R234, R6 ;  /* 0x00000006ea067221 */ /* 0x010fca0000010000 */
[----:B------:R-:W4:Y:S01]  /*bfe0*/  @P1 LDC.64 R16, c[0x0][0x430] ;  /* 0x00010c00ff101b82 */ /* 0x000f220000000a00 */
[----:B------:R-:W-:Y:S02]  /*bff0*/  @P1 MOV R31, 0x1 ;  /* 0x00000001001f1802 */ /* 0x000fe40000000f00 */
[C---:B---3--:R-:W-:Y:S01]  /*c000*/  SHF.L.U32 R4, R0.reuse, 0x1, RZ ;  /* 0x0000000100047819 */ /* 0x048fe200000006ff */
[----:B-----5:R-:W-:Y:S01]  /*c010*/  FADD.FTZ R5, R233, R5 ;  /* 0x00000005e9057221 */ /* 0x020fe20000010000 */
[C---:B------:R-:W-:Y:S01]  /*c020*/  SHF.L.U32 R3, R0.reuse, 0x3, RZ ;  /* 0x0000000300037819 */ /* 0x040fe200000006ff */
[----:B------:R-:W3:Y:S01]  /*c030*/  MUFU.RCP R9, R6 ;  /* 0x0000000600097308 */ /* 0x000ee20000001000 */
[----:B------:R-:W-:Y:S01]  /*c040*/  SHF.L.U32 R2, R0, 0x4, RZ ;  /* 0x0000000400027819 */ /* 0x000fe200000006ff */
[----:B------:R-:W-:Y:S01]  /*c050*/  FADD.FTZ R11, R232, R11 ;  /* 0x0000000be80b7221 */ /* 0x000fe20000010000 */
[----:B------:R-:W-:Y:S02]  /*c060*/  LOP3.LUT R4, R4, 0x6, RZ, 0xc0, !PT ;  /* 0x0000000604047812 */ /* 0x000fe400078ec0ff */
[----:B------:R-:W-:-:S02]  /*c070*/  LOP3.LUT R7, R3, 0xc0, RZ, 0xc0, !PT ;  /* 0x000000c003077812 */ /* 0x000fc400078ec0ff */
[----:B------:R-:W-:Y:S01]  /*c080*/  LOP3.LUT R2, R4, 0x3e00, R2, 0xf8, !PT ;  /* 0x00003e0004027812 */ /* 0x000fe200078ef802 */
[----:B------:R-:W5:Y:S01]  /*c090*/  MUFU.RCP R8, R5 ;  /* 0x0000000500087308 */ /* 0x000f620000001000 */
[----:B------:R-:W-:Y:S02]  /*c0a0*/  LOP3.LUT R7, R7, 0x18, R0, 0xf8, !PT ;  /* 0x0000001807077812 */ /* 0x000fe400078ef800 */
[----:B------:R-:W-:Y:S02]  /*c0b0*/  LOP3.LUT R2, R2, 0x20, R3, 0xf8, !PT ;  /* 0x0000002002027812 */ /* 0x000fe400078ef803 */
[----:B------:R-:W-:Y:S01]  /*c0c0*/  FSETP.NE.FTZ.AND P5, PT, R6, RZ, PT ;  /* 0x000000ff0600720b */ /* 0x000fe20003fb5000 */
[----:B-1----:R-:W-:Y:S01]  /*c0d0*/  FADD.FTZ R4, R231, R10 ;  /* 0x0000000ae7047221 */ /* 0x002fe20000010000 */
[----:B------:R-:W-:Y:S02]  /*c0e0*/  LOP3.LUT R2, R2, R7, RZ, 0xfc, !PT ;  /* 0x0000000702027212 */ /* 0x000fe400078efcff */
[----:B------:R-:W1:Y:S01]  /*c0f0*/  MUFU.RCP R7, R11 ;  /* 0x0000000b00077308 */ /* 0x000e620000001000 */
[----:B------:R-:W-:Y:S01]  /*c100*/  FSETP.NE.FTZ.AND P4, PT, R5, RZ, PT ;  /* 0x000000ff0500720b */ /* 0x000fe20003f95000 */
[----:B----4-:R-:W-:Y:S01]  /*c110*/  @P1 IMAD R32, R17, R16, RZ ;  /* 0x0000001011201224 */ /* 0x010fe200078e02ff */
[----:B------:R-:W-:-:S02]  /*c120*/  FSETP.NE.FTZ.AND P3, PT, R11, RZ, PT ;  /* 0x000000ff0b00720b */ /* 0x000fc40003f75000 */
[----:B------:R-:W-:Y:S02]  /*c130*/  FSETP.NE.FTZ.AND P2, PT, R4, RZ, PT ;  /* 0x000000ff0400720b */ /* 0x000fe40003f55000 */
[----:B---3--:R-:W-:Y:S01]  /*c140*/  FSEL R9, R9, 1, P5 ;  /* 0x3f80000009097808 */ /* 0x008fe20002800000 */
[----:B------:R-:W3:Y:S01]  /*c150*/  MUFU.RCP R10, R4 ;  /* 0x00000004000a7308 */ /* 0x000ee20000001000 */
[----:B-----5:R-:W-:Y:S01]  /*c160*/  FSEL R8, R8, 1, P4 ;  /* 0x3f80000008087808 */ /* 0x020fe20002000000 */
[----:B------:R-:W4:Y:S01]  /*c170*/  @P5 LDC R30, c[0x0][0x458] ;  /* 0x00011600ff1e5b82 */ /* 0x000f220000000800 */
[----:B------:R-:W-:Y:S01]  /*c180*/  SHF.L.U32 R12, R0, 0x2, RZ ;  /* 0x00000002000c7819 */ /* 0x000fe200000006ff */
        /* <DEDUP_REMOVED lines=8> */
[----:B------:R-:W-:Y:S01]  /*c210*/  FMUL.FTZ R151, R8, R151 ;  /* 0x0000009708977220 */ /* 0x000fe20000410000 */
[----:B------:R-:W-:Y:S01]  /*c220*/  LOP3.LUT R13, R12, 0x20, RZ, 0xc0, !PT ;  /* 0x000000200c0d7812 */ /* 0x000fe200078ec0ff */
[----:B------:R-:W-:Y:S01]  /*c230*/  FMUL.FTZ R144, R9, R144 ;  /* 0x0000009009907220 */ /* 0x000fe20000410000 */
[C---:B------:R-:W-:Y:S01]  /*c240*/  FMUL.FTZ R156, R7.reuse, R156 ;  /* 0x0000009c079c7220 */ /* 0x040fe20000410000 */
[C---:B------:R-:W-:Y:S01]  /*c250*/  FMUL.FTZ R157, R7.reuse, R157 ;  /* 0x0000009d079d7220 */ /* 0x040fe20000410000 */
[----:B------:R-:W-:Y:S01]  /*c260*/  LEA R2, R2, UR5, 0x1 ;  /* 0x0000000502027c11 */ /* 0x000fe2000f8e08ff */
[C---:B------:R-:W-:Y:S01]  /*c270*/  FMUL.FTZ R152, R7.reuse, R152 ;  /* 0x0000009807987220 */ /* 0x040fe20000410000 */
[----:B---3--:R-:W-:Y:S01]  /*c280*/  FSEL R10, R10, 1, P2 ;  /* 0x3f8000000a0a7808 */ /* 0x008fe20001000000 */
[----:B------:R-:W-:Y:S01]  /*c290*/  FMUL.FTZ R153, R7, R153 ;  /* 0x0000009907997220 */ /* 0x000fe20000410000 */
        /* <DEDUP_REMOVED lines=43> */
[C---:B------:R-:W-:Y:S01]  /*c550*/  FMUL.FTZ R127, R10.reuse, R127 ;  /* 0x0000007f0a7f7220 */ /* 0x040fe20000410000 */
[----:B------:R-:W-:Y:S01]  /*c560*/  F2FP.BF16.F32.PACK_AB R132, R133, R132 ;  /* 0x000000848584723e */ /* 0x000fe200000010ff */
[----:B------:R-:W-:Y:S01]  /*c570*/  STS [R2], R160 ;  /* 0x000000a002007388 */ /* 0x000fe20000000800 */
[----:B------:R-:W-:Y:S01]  /*c580*/  F2FP.BF16.F32.PACK_AB R134, R135, R134 ;  /* 0x000000868786723e */ /* 0x000fe200000010ff */
[----:B------:R-:W-:Y:S01]  /*c590*/  FMUL.FTZ R120, R7, R120 ;  /* 0x0000007807787220 */ /* 0x000fe20000410000 */
[----:B------:R-:W-:Y:S01]  /*c5a0*/  IADD3 R12, PT, PT, R13, -R12, RZ ;  /* 0x8000000c0d0c7210 */ /* 0x000fe20007ffe0ff */
[----:B------:R-:W-:Y:S01]  /*c5b0*/  STS [R2+0x200], R162 ;  /* 0x000200a202007388 */ /* 0x000fe20000000800 */
[----:B------:R-:W-:Y:S01]  /*c5c0*/  FMUL.FTZ R121, R7, R121 ;  /* 0x0000007907797220 */ /* 0x000fe20000410000 */
[C---:B------:R-:W-:Y:S01]  /*c5d0*/  FMUL.FTZ R122, R10.reuse, R122 ;  /* 0x0000007a0a7a7220 */ /* 0x040fe20000410000 */
        /* <DEDUP_REMOVED lines=72> */
[C---:B------:R-:W-:Y:S01]  /*ca60*/  FMUL.FTZ R86, R8.reuse, R86 ;  /* 0x0000005608567220 */ /* 0x040fe20000410000 */
[C---:B------:R-:W-:Y:S01]  /*ca70*/  FMUL.FTZ R87, R8.reuse, R87 ;  /* 0x0000005708577220 */ /* 0x040fe20000410000 */
[C---:B------:R-:W-:Y:S01]  /*ca80*/  FMUL.FTZ R98, R8.reuse, R98 ;  /* 0x0000006208627220 */ /* 0x040fe20000410000 */
[----:B------:R-:W-:Y:S01]  /*ca90*/  F2FP.BF16.F32.PACK_AB R104, R105, R104 ;  /* 0x000000686968723e */ /* 0x000fe200000010ff */
[----:B------:R-:W-:Y:S01]  /*caa0*/  STS [R2+0x3000], R124 ;  /* 0x0030007c02007388 */ /* 0x000fe20000000800 */
[----:B------:R-:W-:Y:S01]  /*cab0*/  F2FP.BF16.F32.PACK_AB R106, R107, R106 ;  /* 0x0000006a6b6a723e */ /* 0x000fe200000010ff */
[----:B------:R-:W-:Y:S01]  /*cac0*/  FMUL.FTZ R9, R9, R97 ;  /* 0x0000006109097220 */ /* 0x000fe20000410000 */
        /* <DEDUP_REMOVED lines=19> */
[----:B------:R-:W1:Y:S01]  /*cc00*/  @P4 MUFU.LG2 R5, R5 ;  /* 0x0000000500054308 */ /* 0x000e620000000c00 */
[----:B------:R-:W-:Y:S01]  /*cc10*/  F2FP.BF16.F32.PACK_AB R74, R75, R74 ;  /* 0x0000004a4b4a723e */ /* 0x000fe200000010ff */
[----:B------:R-:W-:Y:S01]  /*cc20*/  STS [R12+0x2030], R100 ;  /* 0x002030640c007388 */ /* 0x000fe20000000800 */
[----:B------:R-:W-:-:S02]  /*cc30*/  F2FP.BF16.F32.PACK_AB R76, R77, R76 ;  /* 0x0000004c4d4c723e */ /* 0x000fc400000010ff */
[----:B------:R-:W-:Y:S01]  /*cc40*/  F2FP.BF16.F32.PACK_AB R78, R79, R78 ;  /* 0x0000004e4f4e723e */ /* 0x000fe200000010ff */
[----:B------:R-:W-:Y:S01]  /*cc50*/  STS [R12+0x2230], R102 ;  /* 0x002230660c007388 */ /* 0x000fe20000000800 */
[----:B------:R-:W-:Y:S01]  /*cc60*/  F2FP.BF16.F32.PACK_AB R84, R85, R84 ;  /* 0x000000545554723e */ /* 0x000fe200000010ff */
[----:B------:R3:W1:Y:S01]  /*cc70*/  @P5 MUFU.LG2 R25, R6 ;  /* 0x0000000600195308 */ /* 0x0006620000000c00 */
        /* <DEDUP_REMOVED lines=11> */
[----:B------:R-:W-:-:S03]  /*cd30*/  SHF.R.U32.HI R28, RZ, 0x2, R0 ;  /* 0x00000002ff1c7819 */ /* 0x000fc60000011600 */
[----:B------:R-:W-:Y:S01]  /*cd40*/  STS [R2+0x4000], R68 ;  /* 0x0040004402007388 */ /* 0x000fe20000000800 */
[----:B---3--:R-:W-:-:S03]  /*cd50*/  LOP3.LUT R6, R3, 0xd8, RZ, 0xc0, !PT ;  /* 0x000000d803067812 */ /* 0x008fc600078ec0ff */
[----:B------:R-:W-:Y:S01]  /*cd60*/  STS [R2+0x4200], R70 ;  /* 0x0042004602007388 */ /* 0x000fe20000000800 */
[----:B------:R-:W-:-:S03]  /*cd70*/  LOP3.LUT R6, R6, 0x18, R0, 0x78, !PT ;  /* 0x0000001806067812 */ /* 0x000fc600078e7800 */
[----:B------:R-:W-:Y:S01]  /*cd80*/  STS [R13+0x4010], R80 ;  /* 0x004010500d007388 */ /* 0x000fe20000000800 */
[----:B------:R-:W-:-:S03]  /*cd90*/  LOP3.LUT R6, R6, 0x1f20, R3, 0xf8, !PT ;  /* 0x00001f2006067812 */ /* 0x000fc600078ef803 */
[----:B------:R-:W-:Y:S04]  /*cda0*/  STS [R13+0x4210], R82 ;  /* 0x004210520d007388 */ /* 0x000fe80000000800 */
[----:B------:R-:W-:Y:S04]  /*cdb0*/  STS [R2+0x5000], R72 ;  /* 0x0050004802007388 */ /* 0x000fe80000000800 */
[----:B------:R3:W-:Y:S04]  /*cdc0*/  STS [R2+0x5200], R74 ;  /* 0x0052004a02007388 */ /* 0x0007e80000000800 */
[----:B------:R-:W-:Y:S04]  /*cdd0*/  STS [R13+0x5010], R76 ;  /* 0x0050104c0d007388 */ /* 0x000fe80000000800 */
[----:B------:R-:W-:Y:S04]  /*cde0*/  STS [R13+0x5210], R78 ;  /* 0x0052104e0d007388 */ /* 0x000fe80000000800 */
[----:B------:R-:W-:Y:S04]  /*cdf0*/  STS [R14+0x4020], R84 ;  /* 0x004020540e007388 */ /* 0x000fe80000000800 */
[----:B------:R-:W-:Y:S04]  /*ce00*/  STS [R14+0x4220], R86 ;  /* 0x004220560e007388 */ /* 0x000fe80000000800 */
[----:B------:R-:W-:Y:S04]  /*ce10*/  STS [R12+0x4030], R9 ;  /* 0x004030090c007388 */ /* 0x000fe80000000800 */
[----:B------:R5:W-:Y:S01]  /*ce20*/  STS [R12+0x4230], R8 ;  /* 0x004230080c007388 */ /* 0x000be20000000800 */
[----:B---3--:R-:W3:Y:S03]  /*ce30*/  @P4 LDC R2, c[0x0][0x458] ;  /* 0x00011600ff024b82 */ /* 0x008ee60000000800 */
[----:B------:R-:W-:Y:S04]  /*ce40*/  STS [R14+0x5020], R88 ;  /* 0x005020580e007388 */ /* 0x000fe80000000800 */
[----:B------:R-:W-:Y:S04]  /*ce50*/  STS [R14+0x5220], R90 ;  /* 0x0052205a0e007388 */ /* 0x000fe80000000800 */
[----:B------:R2:W-:Y:S04]  /*ce60*/  STS [R12+0x5030], R7 ;  /* 0x005030070c007388 */ /* 0x0005e80000000800 */
[----:B------:R4:W-:Y:S01]  /*ce70*/  STS [R12+0x5230], R10 ;  /* 0x0052300a0c007388 */ /* 0x0009e20000000800 */
[----:B-----5:R-:W1:Y:S08]  /*ce80*/  LDC.64 R8, c[0x0][0x400] ;  /* 0x00010000ff087b82 */ /* 0x020e700000000a00 */
[----:B--2---:R-:W2:Y:S08]  /*ce90*/  @P1 LDC R7, c[0x0][0x430] ;  /* 0x00010c00ff071b82 */ /* 0x004eb00000000800 */
[----:B----4-:R-:W4:Y:S01]  /*cea0*/  LDC R10, c[0x0][0x434] ;  /* 0x00010d00ff0a7b82 */ /* 0x010f220000000800 */
[----:B------:R-:W-:Y:S05]  /*ceb0*/  @P1 BRA `(.L_x_440) ;  /* 0x0000000000281947 */ /* 0x000fea0003800000 */
[----:B------:R-:W-:Y:S01]  /*cec0*/  ISETP.NE.AND P0, PT, RZ, UR4, PT ;  /* 0x00000004ff007c0c */ /* 0x000fe2000bf05270 */
[----:B------:R-:W5:-:S12]  /*ced0*/  LDC R13, c[0x0][0x3e0] ;  /* 0x0000f800ff0d7b82 */ /* 0x000f580000000800 */
[----:B------:R-:W1:Y:S01]  /*cee0*/  @P0 LDC R32, c[0x0][0x454] ;  /* 0x00011500ff200b82 */ /* 0x000e620000000800 */
[----:B--2---:R-:W-:Y:S02]  /*cef0*/  @P0 MOV R7, 0x1 ;  /* 0x0000000100070802 */ /* 0x004fe40000000f00 */
[----:B------:R-:W-:-:S05]  /*cf00*/  @!P0 MOV R7, 0x1 ;  /* 0x0000000100078802 */ /* 0x000fca0000000f00 */
[----:B------:R-:W5:Y:S08]  /*cf10*/  @P0 LDC R31, c[0x0][0x454] ;  /* 0x00011500ff1f0b82 */ /* 0x000f700000000800 */
[----:B------:R-:W2:Y:S08]  /*cf20*/  @!P0 LDC R12, c[0x0][0x434] ;  /* 0x00010d00ff0c8b82 */ /* 0x000eb00000000800 */
[----:B------:R-:W1:Y:S01]  /*cf30*/  @!P0 LDC R32, c[0x0][0x434] ;  /* 0x00010d00ff208b82 */ /* 0x000e620000000800 */
[----:B-----5:R-:W-:-:S02]  /*cf40*/  @P0 IMAD R31, R31, R13, RZ ;  /* 0x0000000d1f1f0224 */ /* 0x020fc400078e02ff */
[----:B--2---:R-:W-:-:S07]  /*cf50*/  @!P0 IMAD R31, R12, R13, RZ ;  /* 0x0000000d0c1f8224 */ /* 0x004fce00078e02ff */
.L_x_440:
[----:B------:R-:W-:Y:S01]  /*cf60*/  BAR.SYNC.DEFER_BLOCKING 0x0 ;  /* 0x0000000000007b1d */ /* 0x000fe20000010000 */
[----:B------:R-:W-:Y:S01]  /*cf70*/  LEA R6, R6, UR5, 0x1 ;  /* 0x0000000506067c11 */ /* 0x000fe2000f8e08ff */
[----:B-1----:R-:W-:Y:S01]  /*cf80*/  @P4 FMUL.FTZ R5, R5, 0.69314718246459960938 ;  /* 0x3f31721805054820 */ /* 0x002fe20000410000 */
[----:B------:R-:W-:Y:S01]  /*cf90*/  MOV R29, RZ ;  /* 0x000000ff001d7202 */ /* 0x000fe20000000f00 */
[----:B----4-:R-:W-:Y:S01]  /*cfa0*/  IMAD R33, R10, UR7, RZ ;  /* 0x000000070a217c24 */ /* 0x010fe2000f8e02ff */
[----:B------:R-:W-:Y:S01]  /*cfb0*/  ISETP.NE.AND P1, PT, RZ, UR4, !P1 ;  /* 0x00000004ff007c0c */ /* 0x000fe2000cf25270 */
[----:B------:R1:W4:Y:S02]  /*cfc0*/  @P2 MUFU.LG2 R27, R4 ;  /* 0x00000004001b2308 */ /* 0x0003240000000c00 */
[----:B------:R-:W5:Y:S01]  /*cfd0*/  @P3 LDC R24, c[0x0][0x458] ;  /* 0x00011600ff183b82 */ /* 0x000f620000000800 */
[----:B------:R-:W-:Y:S01]  /*cfe0*/  IMAD.WIDE.U32 R54, R54, 0x80, R28 ;  /* 0x0000008036367825 */ /* 0x000fe200078e001c */
[----:B------:R-:W-:Y:S01]  /*cff0*/  MOV R29, 0x7f800000 ;  /* 0x7f800000001d7802 */ /* 0x000fe20000000f00 */
[----:B------:R-:W-:Y:S01]  /*d000*/  BSSY.RECONVERGENT B0, `(.L_x_441) ;  /* 0x000004a000007945 */ /* 0x000fe20003800200 */
[----:B------:R-:W-:Y:S01]  /*d010*/  MOV R28, 0x7f800000 ;  /* 0x7f800000001c7802 */ /* 0x000fe20000000f00 */
[----:B---3--:R-:W-:Y:S01]  /*d020*/  @P4 FFMA.FTZ R28, R167, R2, R5 ;  /* 0x00000002a71c4223 */ /* 0x008fe20000010005 */
[----:B------:R-:W-:Y:S01]  /*d030*/  LOP3.LUT R42, R3, 0x18, RZ, 0xc0, !PT ;  /* 0x00000018032a7812 */ /* 0x000fe200078ec0ff */
[----:B------:R-:W3:Y:S01]  /*d040*/  @P3 MUFU.LG2 R26, R11 ;  /* 0x0000000b001a3308 */ /* 0x000ee20000000c00 */
[----:B------:R-:W5:Y:S01]  /*d050*/  LDC.64 R2, c[0x0][0x408] ;  /* 0x00010200ff027b82 */ /* 0x000f620000000a00 */
[----:B------:R-:W-:-:S03]  /*d060*/  MOV R43, RZ ;  /* 0x000000ff002b7202 */ /* 0x000fc60000000f00 */
[----:B------:R-:W-:Y:S01]  /*d070*/  IMAD.WIDE.U32 R42, R8, UR7, R42 ;  /* 0x00000007082a7c25 */ /* 0x000fe2000f8e002a */
[----:B------:R5:W5:Y:S03]  /*d080*/  LDS.128 R20, [R6] ;  /* 0x0000000006147984 */ /* 0x000b660000000c00 */
[----:B-1----:R-:W-:Y:S01]  /*d090*/  @P5 FMUL.FTZ R4, R25, 0.69314718246459960938 ;  /* 0x3f31721819045820 */ /* 0x002fe20000410000 */
[----:B------:R-:W-:Y:S02]  /*d0a0*/  IMAD R25, R32, UR6, RZ ;  /* 0x0000000620197c24 */ /* 0x000fe4000f8e02ff */
[----:B----4-:R-:W-:Y:S01]  /*d0b0*/  @P2 FMUL.FTZ R27, R27, 0.69314718246459960938 ;  /* 0x3f3172181b1b2820 */ /* 0x010fe20000410000 */
[----:B------:R1:W4:Y:S01]  /*d0c0*/  LDS.128 R16, [R6+0x2000] ;  /* 0x0020000006107984 */ /* 0x0003220000000c00 */
[----:B------:R-:W-:Y:S01]  /*d0d0*/  @P5 FFMA.FTZ R29, R168, R30, R4 ;  /* 0x0000001ea81d5223 */ /* 0x000fe20000010004 */
[----:B------:R-:W-:Y:S01]  /*d0e0*/  LOP3.LUT P5, RZ, R0, 0x3, RZ, 0xc0, !PT ;  /* 0x0000000300ff7812 */ /* 0x000fe200078ac0ff */
[----:B------:R-:W1:Y:S01]  /*d0f0*/  LDC.64 R4, c[0x0][0x410] ;  /* 0x00010400ff047b82 */ /* 0x000e620000000a00 */
[----:B------:R1:W1:Y:S01]  /*d100*/  LDS.128 R12, [R6+0x4000] ;  /* 0x00400000060c7984 */ /* 0x0002620000000c00 */
[----:B------:R-:W-:Y:S01]  /*d110*/  @!P1 IMAD R25, R31, UR7, R25 ;  /* 0x000000071f199c24 */ /* 0x000fe2000f8e0219 */
[----:B------:R-:W-:Y:S01]  /*d120*/  SEL R30, R33, RZ, P1 ;  /* 0x000000ff211e7207 */ /* 0x000fe20000800000 */
[----:B--2---:R-:W-:Y:S01]  /*d130*/  IMAD R8, R227, R7, RZ ;  /* 0x00000007e3087224 */ /* 0x004fe200078e02ff */
[----:B------:R-:W-:Y:S01]  /*d140*/  SHF.R.S32.HI R33, RZ, 0x1f, R33 ;  /* 0x0000001fff217819 */ /* 0x000fe20000011421 */
[----:B---3--:R-:W-:Y:S01]  /*d150*/  @P3 FMUL.FTZ R26, R26, 0.69314718246459960938 ;  /* 0x3f3172181a1a3820 */ /* 0x008fe20000410000 */
[----:B------:R-:W-:Y:S01]  /*d160*/  MOV R32, 0x7f800000 ;  /* 0x7f80000000207802 */ /* 0x000fe20000000f00 */
[----:B------:R-:W2:Y:S01]  /*d170*/  @P2 LDC R11, c[0x0][0x458] ;  /* 0x00011600ff0b2b82 */ /* 0x000ea20000000800 */
[----:B------:R-:W-:Y:S01]  /*d180*/  IADD3 R30, P4, P0, R8, R30, R25 ;  /* 0x0000001e081e7210 */ /* 0x000fe2000789e019 */
[----:B-----5:R-:W-:Y:S01]  /*d190*/  @P3 FFMA.FTZ R32, R166, R24, R26 ;  /* 0x00000018a6203223 */ /* 0x020fe2000001001a */
[----:B------:R-:W-:Y:S01]  /*d1a0*/  SHF.R.S32.HI R8, RZ, 0x1f, R8 ;  /* 0x0000001fff087819 */ /* 0x000fe20000011408 */
[----:B------:R-:W-:Y:S01]  /*d1b0*/  IMAD R35, R9, UR7, R43 ;  /* 0x0000000709237c24 */ /* 0x000fe2000f8e022b */
[----:B------:R-:W-:-:S02]  /*d1c0*/  SEL R33, R33, RZ, P1 ;  /* 0x000000ff21217207 */ /* 0x000fc40000800000 */
[----:B------:R-:W-:Y:S02]  /*d1d0*/  SHF.R.S32.HI R25, RZ, 0x1f, R25 ;  /* 0x0000001fff197819 */ /* 0x000fe40000011419 */
[----:B------:R-:W-:Y:S02]  /*d1e0*/  MOV R31, 0x7f800000 ;  /* 0x7f800000001f7802 */ /* 0x000fe40000000f00 */
[----:B------:R-:W-:Y:S01]  /*d1f0*/  IADD3.X R33, PT, PT, R8, R33, R25, P4, P0 ;  /* 0x0000002108217210 */ /* 0x000fe200027e0419 */
[----:B--2---:R-:W-:Y:S01]  /*d200*/  @P2 FFMA.FTZ R31, R165, R11, R27 ;  /* 0x0000000ba51f2223 */ /* 0x004fe2000001001b */
[----:B-1--4-:R-:W-:Y:S06]  /*d210*/  @P5 BRA `(.L_x_442) ;  /* 0x0000000000a05947 */ /* 0x012fec0003800000 */
[--C-:B------:R-:W-:Y:S01]  /*d220*/  SHF.R.U32.HI R8, RZ, 0x1, R0.reuse ;  /* 0x00000001ff087819 */ /* 0x100fe20000011600 */
        /* <DEDUP_REMOVED lines=17> */
[----:B------:R-:W2:Y:S02]  /*d340*/  @!P5 LDC.64 R24, c[0x0][0x420] ;  /* 0x00010800ff18db82 */ /* 0x000ea40000000a00 */
[----:B------:R-:W-:-:S02]  /*d350*/  @!P6 LEA.HI.X.SX32 R7, R39, R33, 0x1, P0 ;  /* 0x000000212707e211 */ /* 0x000fc400000f0eff */
[CC--:B------:R-:W-:Y:S02]  /*d360*/  @!P4 IADD3 R39, P1, PT, R36.reuse, R30.reuse, RZ ;  /* 0x0000001e2427c210 */ /* 0x0c0fe40007f3e0ff */
[CC--:B------:R-:W-:Y:S02]  /*d370*/  @!P5 IADD3 R38, P2, PT, R37.reuse, R30.reuse, RZ ;  /* 0x0000001e2526d210 */ /* 0x0c0fe40007f5e0ff */
[----:B------:R-:W3:Y:S01]  /*d380*/  @!P4 LDC.64 R10, c[0x0][0x420] ;  /* 0x00010800ff0acb82 */ /* 0x000ee20000000a00 */
[-C--:B------:R-:W-:Y:S02]  /*d390*/  @!P4 LEA.HI.X.SX32 R36, R36, R33.reuse, 0x1, P1 ;  /* 0x000000212424c211 */ /* 0x080fe400008f0eff */
[----:B------:R-:W-:Y:S02]  /*d3a0*/  @!P5 LEA.HI.X.SX32 R37, R37, R33, 0x1, P2 ;  /* 0x000000212525d211 */ /* 0x000fe400010f0eff */
[----:B------:R-:W-:-:S03]  /*d3b0*/  @!P3 IADD3 R30, P0, PT, R40, R30, RZ ;  /* 0x0000001e281eb210 */ /* 0x000fc60007f1e0ff */
[----:B------:R-:W4:Y:S01]  /*d3c0*/  @!P3 LDC.64 R8, c[0x0][0x420] ;  /* 0x00010800ff08bb82 */ /* 0x000f220000000a00 */
[----:B-1----:R-:W-:Y:S02]  /*d3d0*/  @!P6 LEA R26, P2, R0, R26, 0x2 ;  /* 0x0000001a001ae211 */ /* 0x002fe400078410ff */
[----:B------:R-:W-:Y:S02]  /*d3e0*/  @!P3 LEA.HI.X.SX32 R33, R40, R33, 0x1, P0 ;  /* 0x000000212821b211 */ /* 0x000fe400000f0eff */
[----:B------:R-:W-:Y:S02]  /*d3f0*/  @!P6 LEA.HI.X R27, R0, R27, R7, 0x2, P2 ;  /* 0x0000001b001be211 */ /* 0x000fe400010f1407 */
[----:B--2---:R-:W-:-:S03]  /*d400*/  @!P5 LEA R24, P1, R38, R24, 0x2 ;  /* 0x000000182618d211 */ /* 0x004fc600078210ff */
[----:B------:R1:W-:Y:S01]  /*d410*/  @!P6 STG.E desc[UR26][R26.64], R29 ;  /* 0x0000001d1a00e986 */ /* 0x0003e2000c10191a */
[----:B------:R-:W-:Y:S02]  /*d420*/  @!P5 LEA.HI.X R25, R38, R25, R37, 0x2, P1 ;  /* 0x000000192619d211 */ /* 0x000fe400008f1425 */
[----:B---3--:R-:W-:-:S03]  /*d430*/  @!P4 LEA R10, P1, R39, R10, 0x2 ;  /* 0x0000000a270ac211 */ /* 0x008fc600078210ff */
[----:B------:R1:W-:Y:S01]  /*d440*/  @!P5 STG.E desc[UR26][R24.64], R28 ;  /* 0x0000001c1800d986 */ /* 0x0003e2000c10191a */
[----:B------:R-:W-:Y:S02]  /*d450*/  @!P4 LEA.HI.X R11, R39, R11, R36, 0x2, P1 ;  /* 0x0000000b270bc211 */ /* 0x000fe400008f1424 */
[----:B----4-:R-:W-:-:S03]  /*d460*/  @!P3 LEA R8, P0, R30, R8, 0x2 ;  /* 0x000000081e08b211 */ /* 0x010fc600078010ff */
[----:B------:R1:W-:Y:S01]  /*d470*/  @!P4 STG.E desc[UR26][R10.64], R32 ;  /* 0x000000200a00c986 */ /* 0x0003e2000c10191a */
[----:B------:R-:W-:-:S05]  /*d480*/  @!P3 LEA.HI.X R9, R30, R9, R33, 0x2, P0 ;  /* 0x000000091e09b211 */ /* 0x000fca00000f1421 */
[----:B------:R1:W-:Y:S04]  /*d490*/  @!P3 STG.E desc[UR26][R8.64], R31 ;  /* 0x0000001f0800b986 */ /* 0x0003e8000c10191a */
.L_x_442:
[----:B------:R-:W-:Y:S05]  /*d4a0*/  BSYNC.RECONVERGENT B0 ;  /* 0x0000000000007941 */ /* 0x000fea0003800200 */
.L_x_441:
[----:B------:R-:W-:Y:S01]  /*d4b0*/  IMAD.MOV.U32 R34, RZ, RZ, R42 ;  /* 0x000000ffff227224 */ /* 0x000fe200078e002a */
[----:B-1----:R-:W1:Y:S01]  /*d4c0*/  LDS.128 R28, [R6+0x800] ;  /* 0x00080000061c7984 */ /* 0x002e620000000c00 */
[----:B------:R-:W2:Y:S01]  /*d4d0*/  LDCU.64 UR4, c[0x0][0x3f0] ;  /* 0x00007e00ff0477ac */ /* 0x000ea20008000a00 */
[----:B------:R-:W-:Y:S02]  /*d4e0*/  IMAD R52, R55, R2, RZ ;  /* 0x0000000237347224 */ /* 0x000fe400078e02ff */
[----:B------:R-:W-:Y:S01]  /*d4f0*/  IMAD.WIDE.U32 R56, R4, UR6, R34 ;  /* 0x0000000604387c25 */ /* 0x000fe2000f8e0022 */
[----:B------:R-:W3:Y:S03]  /*d500*/  LDS.128 R24, [R6+0x2800] ;  /* 0x0028000006187984 */ /* 0x000ee60000000c00 */
[----:B------:R-:W-:Y:S01]  /*d510*/  IMAD R57, R5, UR6, R57 ;  /* 0x0000000605397c24 */ /* 0x000fe2000f8e0239 */
[----:B------:R-:W4:Y:S01]  /*d520*/  LDS.128 R8, [R6+0x4800] ;  /* 0x0048000006087984 */ /* 0x000f220000000c00 */
[----:B------:R-:W-:-:S02]  /*d530*/  IMAD R52, R54, R3, R52 ;  /* 0x0000000336347224 */ /* 0x000fc400078e0234 */
[----:B------:R-:W-:Y:S01]  /*d540*/  IMAD.WIDE.U32 R56, R54, R2, R56 ;  /* 0x0000000236387225 */ /* 0x000fe200078e0038 */
[----:B------:R-:W5:Y:S03]  /*d550*/  LDS.128 R40, [R6+0x1000] ;  /* 0x0010000006287984 */ /* 0x000f660000000c00 */
[----:B------:R-:W-:Y:S01]  /*d560*/  IMAD.SHL.U32 R0, R2, 0x40, RZ ;  /* 0x0000004002007824 */ /* 0x000fe200078e00ff */
[----:B------:R-:W5:Y:S01]  /*d570*/  LDS.128 R36, [R6+0x3000] ;  /* 0x0030000006247984 */ /* 0x000f620000000c00 */
[----:B------:R-:W-:Y:S02]  /*d580*/  IADD3 R52, PT, PT, R57, R52, RZ ;  /* 0x0000003439347210 */ /* 0x000fe40007ffe0ff */
[C---:B--2---:R-:W-:Y:S01]  /*d590*/  LEA R54, P0, R56.reuse, UR4, 0x1 ;  /* 0x0000000438367c11 */ /* 0x044fe2000f8008ff */
[----:B------:R-:W2:Y:S03]  /*d5a0*/  LDS.128 R32, [R6+0x5000] ;  /* 0x0050000006207984 */ /* 0x000ea60000000c00 */
[----:B------:R-:W-:Y:S01]  /*d5b0*/  LEA.HI.X R55, R56, UR5, R52, 0x1, P0 ;  /* 0x0000000538377c11 */ /* 0x000fe200080f0c34 */
[----:B------:R-:W2:Y:S01]  /*d5c0*/  LDS.128 R48, [R6+0x1800] ;  /* 0x0018000006307984 */ /* 0x000ea20000000c00 */
[----:B------:R-:W-:-:S02]  /*d5d0*/  LEA R56, P0, R2, R54, 0x7 ;  /* 0x0000003602387211 */ /* 0x000fc400078038ff */
[--C-:B------:R-:W-:Y:S01]  /*d5e0*/  SHF.L.U64.HI R52, R2, 0x6, R3.reuse ;  /* 0x0000000602347819 */ /* 0x100fe20000010203 */
[----:B------:R-:W2:Y:S01]  /*d5f0*/  LDS.128 R44, [R6+0x3800] ;  /* 0x00380000062c7984 */ /* 0x000ea20000000c00 */
[----:B------:R-:W-:Y:S02]  /*d600*/  IADD3 R58, P1, PT, R54, R0, RZ ;  /* 0x00000000363a7210 */ /* 0x000fe40007f3e0ff */
[----:B------:R-:W-:Y:S01]  /*d610*/  LEA.HI.X R57, R2, R55, R3, 0x7, P0 ;  /* 0x0000003702397211 */ /* 0x000fe200000f3c03 */
[----:B------:R-:W2:Y:S01]  /*d620*/  LDS.128 R4, [R6+0x5800] ;  /* 0x0058000006047984 */ /* 0x000ea20000000c00 */
[----:B------:R-:W-:Y:S02]  /*d630*/  IADD3 R2, P0, PT, R0, R56, RZ ;  /* 0x0000003800027210 */ /* 0x000fe40007f1e0ff */
[----:B------:R-:W-:Y:S01]  /*d640*/  IADD3.X R59, PT, PT, R55, R52, RZ, P1, !PT ;  /* 0x00000034373b7210 */ /* 0x000fe20000ffe4ff */
[----:B------:R-:W-:Y:S02]  /*d650*/  STG.E.128 desc[UR26][R54.64], R20 ;  /* 0x0000001436007986 */ /* 0x000fe4000c101d1a */
[----:B------:R-:W-:-:S02]  /*d660*/  IMAD.X R3, R52, 0x1, R57, P0 ;  /* 0x0000000134037824 */ /* 0x000fc400000e0639 */
[----:B------:R-:W-:Y:S04]  /*d670*/  STG.E.128 desc[UR26][R54.64+0x40], R16 ;  /* 0x0000401036007986 */ /* 0x000fe8000c101d1a */
[----:B------:R-:W-:Y:S04]  /*d680*/  STG.E.128 desc[UR26][R54.64+0x80], R12 ;  /* 0x0000800c36007986 */ /* 0x000fe8000c101d1a */
[----:B-1----:R-:W-:Y:S04]  /*d690*/  STG.E.128 desc[UR26][R58.64], R28 ;  /* 0x0000001c3a007986 */ /* 0x002fe8000c101d1a */
[----:B---3--:R-:W-:Y:S04]  /*d6a0*/  STG.E.128 desc[UR26][R58.64+0x40], R24 ;  /* 0x000040183a007986 */ /* 0x008fe8000c101d1a */
[----:B----4-:R-:W-:Y:S04]  /*d6b0*/  STG.E.128 desc[UR26][R58.64+0x80], R8 ;  /* 0x000080083a007986 */ /* 0x010fe8000c101d1a */
[----:B-----5:R-:W-:Y:S04]  /*d6c0*/  STG.E.128 desc[UR26][R56.64], R40 ;  /* 0x0000002838007986 */ /* 0x020fe8000c101d1a */
[----:B------:R-:W-:Y:S04]  /*d6d0*/  STG.E.128 desc[UR26][R56.64+0x40], R36 ;  /* 0x0000402438007986 */ /* 0x000fe8000c101d1a */
[----:B--2---:R-:W-:Y:S04]  /*d6e0*/  STG.E.128 desc[UR26][R56.64+0x80], R32 ;  /* 0x0000802038007986 */ /* 0x004fe8000c101d1a */
[----:B------:R-:W-:Y:S04]  /*d6f0*/  STG.E.128 desc[UR26][R2.64], R48 ;  /* 0x0000003002007986 */ /* 0x000fe8000c101d1a */
[----:B------:R-:W-:Y:S04]  /*d700*/  STG.E.128 desc[UR26][R2.64+0x40], R44 ;  /* 0x0000402c02007986 */ /* 0x000fe8000c101d1a */
[----:B------:R-:W-:Y:S01]  /*d710*/  STG.E.128 desc[UR26][R2.64+0x80], R4 ;  /* 0x0000800402007986 */ /* 0x000fe2000c101d1a */
[----:B------:R-:W-:Y:S05]  /*d720*/  EXIT ;  /* 0x000000000000794d */ /* 0x000fea0003800000 */
.L_x_443:
        /* <DEDUP_REMOVED lines=13> */
.L_x_1269:


//--------------------- .text._ZN5flash16flash_fwd_kernelI23Flash_fwd_kernel_traitsILi96ELi128ELi64ELi4ELb0ELb0EN7cutlass10bfloat16_tE19Flash_kernel_traitsILi96ELi128ELi64ELi4ES3_EELb1ELb1ELb0ELb0ELb0ELb1ELb0ELb0EEEvNS_16Flash_fwd_paramsE --------------------------
	.section	.text._ZN5flash16flash_fwd_kernelI23Flash_fwd_kernel_traitsILi96ELi128ELi64ELi4ELb0ELb0EN7cutlass10bfloat16_tE19Flash_kernel_traitsILi96ELi128ELi64ELi4ES3_EELb1ELb1ELb0ELb0ELb0ELb1ELb0ELb0EEEvNS_16Flash_fwd_paramsE,"ax",@progbits
	.align	128
        .global         _ZN5flash16flash_fwd_kernelI23Flash_fwd_kernel_traitsILi96ELi128ELi64ELi4ELb0ELb0EN7cutlass10bfloat16_tE19Flash_kernel_traitsILi96ELi128ELi64ELi4ES3_EELb1ELb1ELb0ELb0ELb0ELb1ELb0ELb0EEEvNS_16Flash_fwd_paramsE
        .type           _ZN5flash16flash_fwd_kernelI23Flash_fwd_kernel_traitsILi96ELi128ELi64ELi4ELb0ELb0EN7cutlass10bfloat16_tE19Flash_kernel_traitsILi96ELi128ELi64ELi4ES3_EELb1ELb1ELb0ELb0ELb0ELb1ELb0ELb0EEEvNS_16Flash_fwd_paramsE,@function
        .size           _ZN5flash16flash_fwd_kernelI23Flash_fwd_kernel_traitsILi96ELi128ELi64ELi4ELb0ELb0EN7cutlass10bfloat16_tE19Flash_kernel_traitsILi96ELi128ELi64ELi4ES3_EELb1ELb1ELb0ELb0ELb0ELb1ELb0ELb0EEEvNS_16Flash_fwd_paramsE,(.L_x_1270 - _ZN5flash16flash_fwd_kernelI23Flash_fwd_kernel_traitsILi96ELi128ELi64ELi4ELb0ELb0EN7cutlass10bfloat16_tE19Flash_kernel_traitsILi96ELi128ELi64ELi4ES3_EELb1ELb1ELb0ELb0ELb0ELb1ELb0ELb0EEEvNS_16Flash_fwd_paramsE)
        .other          _ZN5flash16flash_fwd_kernelI23Flash_fwd_kernel_traitsILi96ELi128ELi64ELi4ELb0ELb0EN7cutlass10bfloat16_tE19Flash_kernel_traitsILi96ELi128ELi64ELi4ES3_EELb1ELb1ELb0ELb0ELb0ELb1ELb0ELb0EEEvNS_16Flash_fwd_paramsE,@"STO_CUDA_ENTRY STV_DEFAULT"
_ZN5flash16flash_fwd_kernelI23Flash_fwd_kernel_traitsILi96ELi128ELi64ELi4ELb0ELb0EN7cutlass10bfloat16_tE19Flash_kernel_traitsILi96ELi128ELi64ELi4ES3_EELb1ELb1ELb0ELb0ELb0ELb1ELb0ELb0EEEvNS_16Flash_fwd_paramsE:
.text._ZN5flash16flash_fwd_kernelI23Flash_fwd_kernel_traitsILi96ELi128ELi64ELi4ELb0ELb0EN7cutlass10bfloat16_tE19Flash_kernel_traitsILi96ELi128ELi64ELi4ES3_EELb1ELb1ELb0ELb0ELb0ELb1ELb0ELb0EEEvNS_16Flash_fwd_paramsE:
[----:B------:R-:W1:Y:S01]  /*0000*/  LDC R1, c[0x0][0x37c] ;  /* 0x0000df00ff017b82 */ /* 0x000e620000000800 */
[----:B------:R-:W2:Y:S07]  /*0010*/  LDCU.U8 UR4, c[0x0][0x524] ;  /* 0x0000a480ff0477ac */ /* 0x000eae0008000000 */
[----:B------:R-:W3:Y:S01]  /*0020*/  LDC R125, c[0x0][0x518] ;  /* 0x00014600ff7d7b82 */ /* 0x000ee20000000800 */
[----:B-1----:R-:W-:Y:S01]  /*0030*/  VIADD R1, R1, 0xffffffd8 ;  /* 0xffffffd801017836 */ /* 0x002fe20000000000 */
[----:B------:R-:W1:Y:S01]  /*0040*/  LDCU.64 UR16, c[0x0][0x510] ;  /* 0x0000a200ff1077ac */ /* 0x000e620008000a00 */
[----:B------:R-:W4:Y:S05]  /*0050*/  LDCU.64 UR14, c[0x0][0x358] ;  /* 0x00006b00ff0e77ac */ /* 0x000f2a0008000a00 */
[----:B------:R-:W3:Y:S01]  /*0060*/  LDC R124, c[0x0][0x51c] ;  /* 0x00014700ff7c7b82 */ /* 0x000ee20000000800 */
[----:B------:R-:W3:Y:S01]  /*0070*/  S2R R128, SR_CTAID.Y ;  /* 0x0000000000807919 */ /* 0x000ee20000002600 */
[----:B------:R-:W3:Y:S01]  /*0080*/  LDCU.64 UR6, c[0x0][0x470] ;  /* 0x00008e00ff0677ac */ /* 0x000ee20008000a00 */
[----:B------:R-:W3:Y:S01]  /*0090*/  S2R R127, SR_CTAID.Z ;  /* 0x00000000007f7919 */ /* 0x000ee20000002700 */
[----:B------:R-:W3:Y:S01]  /*00a0*/  S2R R184, SR_TID.X ;  /* 0x0000000000b87919 */ /* 0x000ee20000002100 */
[----:B--2---:R-:W-:-:S03]  /*00b0*/  ISETP.NE.AND P3, PT, RZ, UR4, PT ;  /* 0x00000004ff007c0c */ /* 0x004fc6000bf65270 */
[----:B------:R-:W2:Y:S01]  /*00c0*/  S2UR UR8, SR_CTAID.X ;  /* 0x00000000000879c3 */ /* 0x000ea20000002500 */
[----:B------:R-:W2:Y:S01]  /*00d0*/  LDCU.64 UR4, c[0x0][0x478] ;  /* 0x00008f00ff0477ac */ /* 0x000ea20008000a00 */
[----:B-1----:R-:W-:Y:S02]  /*00e0*/  IMAD.U32 R10, RZ, RZ, UR16 ;  /* 0x00000010ff0a7e24 */ /* 0x002fe4000f8e00ff */
[----:B------:R-:W-:-:S04]  /*00f0*/  IMAD.U32 R11, RZ, RZ, UR17 ;  /* 0x00000011ff0b7e24 */ /* 0x000fc8000f8e00ff */
[----:B------:R-:W1:Y:S02]  /*0100*/  LDC.64 R4, c[0x0][0x460] ;  /* 0x00011800ff047b82 */ /* 0x000e640000000a00 */
[----:B----4-:R-:W4:Y:S01]  /*0110*/  @P3 LDG.E.64 R10, desc[UR14][R10.64] ;  /* 0x0000000e0a0a3981 */ /* 0x010f22000c1e1b00 */
[----:B---3--:R-:W-:Y:S02]  /*0120*/  @P3 IMAD.MOV.U32 R2, RZ, RZ, R125 ;  /* 0x000000ffff023224 */ /* 0x008fe400078e007d */
[----:B------:R-:W-:-:S05]  /*0130*/  @P3 IMAD.MOV.U32 R3, RZ, RZ, R124 ;  /* 0x000000ffff033224 */ /* 0x000fca00078e007c */
[----:B------:R3:W4:Y:S01]  /*0140*/  @P3 LDG.E.64 R8, desc[UR14][R2.64] ;  /* 0x0000000e02083981 */ /* 0x000722000c1e1b00 */
[----:B------:R-:W-:Y:S01]  /*0150*/  IMAD.MOV.U32 R230, RZ, RZ, -0x1 ;  /* 0xffffffffffe67424 */ /* 0x000fe200078e00ff */
[----:B--2---:R-:W-:-:S04]  /*0160*/  LOP3.LUT R0, R127, UR8, R128, 0xfe, !PT ;  /* 0x000000087f007c12 */ /* 0x004fc8000f8efe80 */
[----:B------:R-:W-:Y:S02]  /*0170*/  LOP3.LUT P4, RZ, R0, R184, RZ, 0xfc, !PT ;  /* 0x000000b800ff7212 */ /* 0x000fe4000788fcff */
[----:B------:R-:W2:Y:S01]  /*0180*/  @P3 LDC R0, c[0x0][0x520] ;  /* 0x00014800ff003b82 */ /* 0x000ea20000000800 */
[----:B-1----:R-:W-:-:S10]  /*0190*/  IMAD.WIDE.U32 R4, R128, 0x4, R4 ;  /* 0x0000000480047825 */ /* 0x002fd400078e0004 */
[----:B------:R-:W1:Y:S08]  /*01a0*/  @!P4 LDC.64 R6, c[0x0][0x528] ;  /* 0x00014a00ff06cb82 */ /* 0x000e700000000a00 */
[----:B---3--:R-:W3:Y:S02]  /*01b0*/  LDC.64 R2, c[0x0][0x460] ;  /* 0x00011800ff027b82 */ /* 0x008ee40000000a00 */
[----:B---3--:R-:W-:-:S02]  /*01c0*/  ISETP.NE.U32.AND P0, PT, R2, RZ, PT ;  /* 0x000000ff0200720c */ /* 0x008fc40003f05070 */
[----:B------:R-:W-:Y:S02]  /*01d0*/  ISETP.NE.U32.AND P1, PT, R2, RZ, PT ;  /* 0x000000ff0200720c */ /* 0x000fe40003f25070 */
[C---:B------:R-:W-:Y:S02]  /*01e0*/  ISETP.NE.AND.EX P0, PT, R3.reuse, RZ, PT, P0 ;  /* 0x000000ff0300720c */ /* 0x040fe40003f05300 */
[----:B------:R-:W-:-:S11]  /*01f0*/  ISETP.NE.AND.EX P1, PT, R3, RZ, PT, P1 ;  /* 0x000000ff0300720c */ /* 0x000fd60003f25310 */
[----:B------:R-:W-:Y:S01]  /*0200*/  VOTEU.ANY UP0, P0 ;  /* 0x0000000000ff7886 */ /* 0x000fe20000000100 */
[----:B------:R-:W-:Y:S02]  /*0210*/  PLOP3.LUT P0, PT, PT, PT, UP0, 0x80, 0x8 ;  /* 0x000000000008781c */ /* 0x000fe40003f0f008 */
[----:B----4-:R-:W-:Y:S02]  /*0220*/  @P3 R2UR UR16, R10 ;  /* 0x000000000a1032ca */ /* 0x010fe400000e0000 */
[----:B------:R-:W-:Y:S02]  /*0230*/  @P3 R2UR UR17, R11 ;  /* 0x000000000b1132ca */ /* 0x000fe400000e0000 */
[----:B--2---:R-:W-:-:S05]  /*0240*/  @P3 IADD3 R125, P2, PT, R8, R0, RZ ;  /* 0x00000000087d3210 */ /* 0x004fca0007f5e0ff */
[----:B------:R-:W-:Y:S01]  /*0250*/  @P3 IMAD.X R124, RZ, RZ, R9, P2 ;  /* 0x000000ffff7c3224 */ /* 0x000fe200010e0609 */
[----:B------:R-:W-:-:S03]  /*0260*/  ISETP.NE.U32.AND P3, PT, RZ, UR4, PT ;  /* 0x00000004ff007c0c */ /* 0x000fc6000bf65070 */
[----:B------:R-:W-:Y:S02]  /*0270*/  IMAD.U32 R2, RZ, RZ, UR16 ;  /* 0x00000010ff027e24 */ /* 0x000fe4000f8e00ff */
[----:B------:R-:W-:Y:S01]  /*0280*/  IMAD.U32 R3, RZ, RZ, UR17 ;  /* 0x00000011ff037e24 */ /* 0x000fe2000f8e00ff */
[----:B------:R-:W-:-:S04]  /*0290*/  ISETP.NE.AND.EX P3, PT, RZ, UR5, PT, P3 ;  /* 0x00000005ff007c0c */ /* 0x000fc8000bf65330 */
[----:B-1----:R1:W-:Y:S02]  /*02a0*/  @!P4 STG.E.64 desc[UR14][R6.64], R2 ;  /* 0x000000020600c986 */ /* 0x0023e4000c101b0e */
[----:B-1----:R-:W-:Y:S02]  /*02b0*/  @!P4 IMAD.MOV.U32 R2, RZ, RZ, R125 ;  /* 0x000000ffff02c224 */ /* 0x002fe400078e007d */
[----:B------:R-:W-:-:S05]  /*02c0*/  @!P4 IMAD.MOV.U32 R3, RZ, RZ, R124 ;  /* 0x000000ffff03c224 */ /* 0x000fca00078e007c */
[----:B------:R1:W-:Y:S04]  /*02d0*/  @!P4 STG.E.64 desc[UR14][R6.64+0x8], R2 ;  /* 0x000008020600c986 */ /* 0x0003e8000c101b0e */
[----:B------:R-:W2:Y:S01]  /*02e0*/  @P1 LDG.E R230, desc[UR14][R4.64] ;  /* 0x0000000e04e61981 */ /* 0x000ea2000c1e1900 */
[----:B------:R-:W-:-:S04]  /*02f0*/  ISETP.NE.U32.AND P4, PT, RZ, UR6, PT ;  /* 0x00000006ff007c0c */ /* 0x000fc8000bf85070 */
[----:B------:R-:W-:Y:S01]  /*0300*/  ISETP.NE.AND.EX P4, PT, RZ, UR7, PT, P4 ;  /* 0x00000007ff007c0c */ /* 0x000fe2000bf85340 */
[----:B-1----:R-:W-:Y:S01]  /*0310*/  IMAD.SHL.U32 R6, R128, 0x4, RZ ;  /* 0x0000000480067824 */ /* 0x002fe200078e00ff */
[----:B------:R1:W2:Y:S01]  /*0320*/  @P0 LDG.E R2, desc[UR14][R4.64+0x4] ;  /* 0x0000040e04020981 */ /* 0x0002a2000c1e1900 */
[----:B------:R-:W-:Y:S01]  /*0330*/  SHF.R.U32.HI R3, RZ, 0x1e, R128 ;  /* 0x0000001eff037819 */ /* 0x000fe20000011680 */
[----:B------:R-:W-:-:S09]  /*0340*/  IMAD.MOV.U32 R0, RZ, RZ, RZ ;  /* 0x000000ffff007224 */ /* 0x000fd200078e00ff */
[----:B------:R-:W-:-:S04]  /*0350*/  @P4 IADD3 R8, P2, PT, R6, UR6, RZ ;  /* 0x0000000606084c10 */ /* 0x000fc8000ff5e0ff */
[----:B------:R-:W-:-:S05]  /*0360*/  @P4 IADD3.X R9, PT, PT, R3, UR7, RZ, P2, !PT ;  /* 0x0000000703094c10 */ /* 0x000fca00097fe4ff */
[----:B------:R-:W5:Y:S01]  /*0370*/  @P4 LDG.E R0, desc[UR14][R8.64] ;  /* 0x0000000e08004981 */ /* 0x000f62000c1e1900 */
[----:B-1----:R-:W-:-:S04]  /*0380*/  @P3 IADD3 R4, P1, PT, R6, UR4, RZ ;  /* 0x0000000406043c10 */ /* 0x002fc8000ff3e0ff */
[----:B------:R-:W-:-:S05]  /*0390*/  @P3 IADD3.X R5, PT, PT, R3, UR5, RZ, P1, !PT ;  /* 0x0000000503053c10 */ /* 0x000fca0008ffe4ff */
[----:B------:R1:W5:Y:S01]  /*03a0*/  @P3 LDG.E R129, desc[UR14][R4.64] ;  /* 0x0000000e04813981 */ /* 0x000362000c1e1900 */
[----:B------:R-:W3:Y:S01]  /*03b0*/  LDCU.U8 UR4, c[0x0][0x532] ;  /* 0x0000a640ff0477ac */ /* 0x000ee20008000000 */
[----:B-1----:R-:W1:Y:S01]  /*03c0*/  LDC.64 R4, c[0x0][0x468] ;  /* 0x00011a00ff047b82 */ /* 0x002e620000000a00 */
[----:B---3--:R-:W-:Y:S01]  /*03d0*/  ISETP.NE.AND P2, PT, RZ, UR4, PT ;  /* 0x00000004ff007c0c */ /* 0x008fe2000bf45270 */
[----:B------:R-:W-:Y:S01]  /*03e0*/  IMAD.MOV.U32 R8, RZ, RZ, -0x1 ;  /* 0xffffffffff087424 */ /* 0x000fe200078e00ff */
[----:B-1----:R-:W-:-:S04]  /*03f0*/  ISETP.EQ.U32.AND P4, PT, R4, RZ, PT ;  /* 0x000000ff0400720c */ /* 0x002fc80003f82070 */
[----:B------:R-:W-:Y:S02]  /*0400*/  ISETP.EQ.OR.EX P4, PT, R5, RZ, !P2, P4 ;  /* 0x000000ff0500720c */ /* 0x000fe40005782740 */
[----:B------:R-:W-:-:S05]  /*0410*/  IADD3 R6, P1, PT, R6, R4, RZ ;  /* 0x0000000406067210 */ /* 0x000fca0007f3e0ff */
[----:B------:R-:W-:-:S06]  /*0420*/  IMAD.X R7, R3, 0x1, R5, P1 ;  /* 0x0000000103077824 */ /* 0x000fcc00008e0605 */
[----:B------:R1:W5:Y:S01]  /*0430*/  @!P4 LDG.E R8, desc[UR14][R6.64] ;  /* 0x0000000e0608c981 */ /* 0x000362000c1e1900 */
[----:B------:R-:W-:Y:S01]  /*0440*/  ISETP.NE.U32.AND P1, PT, R4, RZ, PT ;  /* 0x000000ff0400720c */ /* 0x000fe20003f25070 */
[----:B------:R-:W3:Y:S01]  /*0450*/  @!UP0 LDCU UR19, c[0x0][0x434] ;  /* 0x00008680ff1387ac */ /* 0x000ee20008000800 */
[----:B------:R-:W4:Y:S02]  /*0460*/  @!P3 LDC R4, c[0x0][0x43c] ;  /* 0x00010f00ff04bb82 */ /* 0x000f240000000800 */
[----:B------:R-:W-:Y:S01]  /*0470*/  ISETP.NE.AND.EX P1, PT, R5, RZ, PT, P1 ;  /* 0x000000ff0500720c */ /* 0x000fe20003f25310 */
[----:B------:R-:W-:-:S12]  /*0480*/  USHF.L.U32 UR13, UR8, 0x7, URZ ;  /* 0x00000007080d7899 */ /* 0x000fd800080006ff */
[----:B------:R-:W1:Y:S01]  /*0490*/  @!P1 LDC R5, c[0x0][0x438] ;  /* 0x00010e00ff059b82 */ /* 0x000e620000000800 */
[----:B--2---:R-:W-:-:S05]  /*04a0*/  @P0 IMAD.IADD R2, R2, 0x1, -R230 ;  /* 0x0000000102020824 */ /* 0x004fca00078e0ae6 */
[----:B------:R-:W-:Y:S02]  /*04b0*/  @P0 R2UR UR4, R2 ;  /* 0x00000000020402ca */ /* 0x000fe400000e0000 */
[----:B------:R-:W2:Y:S11]  /*04c0*/  @!P3 LDC.64 R2, c[0x0][0x488] ;  /* 0x00012200ff02bb82 */ /* 0x000eb60000000a00 */
[----:B---3--:R-:W-:-:S02]  /*04d0*/  @UP0 UMOV UR19, UR4 ;  /* 0x0000000400130c82 */ /* 0x008fc40008000000 */
[----:B------:R-:W-:-:S06]  /*04e0*/  UISETP.GT.AND UP0, UPT, UR19, UR13, UPT ;  /* 0x0000000d1300728c */ /* 0x000fcc000bf04270 */
[----:B------:R-:W-:Y:S01]  /*04f0*/  PLOP3.LUT P0, PT, PT, PT, UP0, 0x80, 0x8 ;  /* 0x000000000008781c */ /* 0x000fe20003f0f008 */
[----:B-1--4-:R-:W-:-:S12]  /*0500*/  @!P1 BRA `(.L_x_444) ;  /* 0x00000000000c9947 */ /* 0x012fd80003800000 */
[----:B------:R-:W3:Y:S02]  /*0510*/  @P2 LDG.E R5, desc[UR14][R6.64+0x4] ;  /* 0x0000040e06052981 */ /* 0x000ee4000c1e1900 */
[----:B---3-5:R-:W-:-:S06]  /*0520*/  @P2 IADD3 R5, PT, PT, R5, -R8, RZ ;  /* 0x8000000805052210 */ /* 0x028fcc0007ffe0ff */
[----:B------:R1:W5:Y:S02]  /*0530*/  @!P2 LDG.E R5, desc[UR14][R6.64] ;  /* 0x0000000e0605a981 */ /* 0x000364000c1e1900 */
.L_x_444:
[----:B------:R-:W-:Y:S05]  /*0540*/  @!P0 EXIT ;  /* 0x000000000000894d */ /* 0x000fea0003800000 */
[----:B------:R-:W3:Y:S01]  /*0550*/  LDC R130, c[0x0][0x508] ;  /* 0x00014200ff827b82 */ /* 0x000ee20000000800 */
[----:B--2---:R-:W-:Y:S01]  /*0560*/  @!P3 ISETP.NE.U32.AND P0, PT, R2, RZ, PT ;  /* 0x000000ff0200b20c */ /* 0x004fe20003f05070 */
[----:B------:R-:W-:Y:S01]  /*0570*/  UIADD3 UR8, UPT, UPT, UR8, 0x1, URZ ;  /* 0x0000000108087890 */ /* 0x000fe2000fffe0ff */
[----:B-----5:R-:W-:Y:S02]  /*0580*/  @P3 IMAD.IADD R129, R129, 0x1, -R0 ;  /* 0x0000000181813824 */ /* 0x020fe400078e0a00 */
[----:B------:R-:W-:-:S03]  /*0590*/  @!P3 ISETP.NE.AND.EX P0, PT, R3, RZ, PT, P0 ;  /* 0x000000ff0300b20c */ /* 0x000fc60003f05300 */
[----:B------:R-:W-:Y:S01]  /*05a0*/  IMAD.U32 R2, RZ, RZ, UR8 ;  /* 0x00000008ff027e24 */ /* 0x000fe2000f8e00ff */
[----:B------:R-:W-:-:S04]  /*05b0*/  @!P3 SEL R4, R4, RZ, P0 ;  /* 0x000000ff0404b207 */ /* 0x000fc80000000000 */
[----:B------:R-:W-:Y:S02]  /*05c0*/  @!P3 IADD3 R129, PT, PT, R4, R5, -R0 ;  /* 0x000000050481b210 */ /* 0x000fe40007ffe800 */
[----:B------:R-:W-:-:S03]  /*05d0*/  LEA R2, R2, -UR19, 0x7 ;  /* 0x8000001302027c11 */ /* 0x000fc6000f8e38ff */
[----:B------:R-:W-:-:S05]  /*05e0*/  VIADD R5, R129, 0x3f ;  /* 0x0000003f81057836 */ /* 0x000fca0000000000 */
[----:B------:R-:W-:Y:S02]  /*05f0*/  SHF.R.S32.HI R4, RZ, 0x1f, R5 ;  /* 0x0000001fff047819 */ /* 0x000fe40000011405 */
[----:B---3--:R-:W-:Y:S02]  /*0600*/  IADD3 R3, PT, PT, R5, R130, R2 ;  /* 0x0000008205037210 */ /* 0x008fe40007ffe002 */
        /* <DEDUP_REMOVED lines=9> */
[----:B------:R-:W2:Y:S01]  /*06a0*/  LDC.U8 R0, c[0x0][0x549] ;  /* 0x00015240ff007b82 */ /* 0x000ea20000000000 */
[C---:B------:R-:W-:Y:S02]  /*06b0*/  ISETP.NE.AND P4, PT, R230.reuse, -0x1, PT ;  /* 0xffffffffe600780c */ /* 0x040fe40003f85270 */
[----:B------:R-:W-:-:S05]  /*06c0*/  ISETP.NE.AND P2, PT, R230, -0x1, PT ;  /* 0xffffffffe600780c */ /* 0x000fca0003f45270 */
[----:B------:R-:W3:Y:S08]  /*06d0*/  LDC.U8 R8, c[0x0][0x548] ;  /* 0x00015200ff087b82 */ /* 0x000ef00000000000 */
[----:B-1----:R-:W1:Y:S01]  /*06e0*/  @!P4 LDC.64 R6, c[0x0][0x400] ;  /* 0x00010000ff06cb82 */ /* 0x002e620000000a00 */
[----:B--2---:R-:W-:-:S07]  /*06f0*/  ISETP.NE.AND P3, PT, R0, RZ, PT ;  /* 0x000000ff0000720c */ /* 0x004fce0003f65270 */
[----:B------:R-:W2:Y:S01]  /*0700*/  @P4 LDC.64 R4, c[0x0][0x408] ;  /* 0x00010200ff044b82 */ /* 0x000ea20000000a00 */
[----:B------:R-:W4:Y:S01]  /*0710*/  S2R R0, SR_CTAID.X ;  /* 0x0000000000007919 */ /* 0x000f220000002500 */
[----:B---3--:R-:W-:-:S06]  /*0720*/  ISETP.NE.AND P1, PT, R8, RZ, !P3 ;  /* 0x000000ff0800720c */ /* 0x008fcc0005f25270 */
[----:B------:R-:W3:Y:S01]  /*0730*/  LDC R9, c[0x0][0x434] ;  /* 0x00010d00ff097b82 */ /* 0x000ee20000000800 */
[----:B-1----:R-:W-:-:S07]  /*0740*/  @!P4 IMAD.WIDE.U32 R12, R128, R6, RZ ;  /* 0x00000006800cc225 */ /* 0x002fce00078e00ff */
[----:B------:R-:W1:Y:S01]  /*0750*/  @P3 LDC.64 R2, c[0x0][0x430] ;  /* 0x00010c00ff023b82 */ /* 0x000e620000000a00 */
[----:B------:R-:W-:Y:S02]  /*0760*/  IMAD.SHL.U32 R6, R184, 0x8, RZ ;  /* 0x00000008b8067824 */ /* 0x000fe400078e00ff */
[----:B------:R-:W-:Y:S02]  /*0770*/  @!P4 IMAD R7, R128, R7, R13 ;  /* 0x000000078007c224 */ /* 0x000fe400078e020d */
[----:B--2---:R-:W-:Y:S01]  /*0780*/  @P4 IMAD.WIDE.U32 R10, R230, R4, RZ ;  /* 0x00000004e60a4225 */ /* 0x004fe200078e00ff */
[----:B------:R-:W-:-:S03]  /*0790*/  LOP3.LUT R6, R6, 0x18, RZ, 0xc0, !PT ;  /* 0x0000001806067812 */ /* 0x000fc600078ec0ff */
[----:B------:R-:W-:Y:S01]  /*07a0*/  @!P4 IMAD.MOV.U32 R4, RZ, RZ, R12 ;  /* 0x000000ffff04c224 */ /* 0x000fe200078e000c */
[----:B------:R-:W-:Y:S01]  /*07b0*/  @P4 MOV R4, R10 ;  /* 0x0000000a00044202 */ /* 0x000fe20000000f00 */
[----:B------:R-:W-:Y:S02]  /*07c0*/  @P4 IMAD R7, R230, R5, R11 ;  /* 0x00000005e6074224 */ /* 0x000fe400078e020b */
[----:B---3--:R-:W-:Y:S01]  /*07d0*/  IMAD R9, R128, R9, RZ ;  /* 0x0000000980097224 */ /* 0x008fe200078e02ff */
[----:B------:R-:W-:Y:S02]  /*07e0*/  IADD3 R4, P0, PT, R6, R4, RZ ;  /* 0x0000000406047210 */ /* 0x000fe40007f1e0ff */
[----:B------:R-:W-:Y:S01]  /*07f0*/  @P3 MOV R6, 0x1 ;  /* 0x0000000100063802 */ /* 0x000fe20000000f00 */
[----:B-1----:R-:W-:Y:S02]  /*0800*/  @P3 IMAD R2, R2, R3, RZ ;  /* 0x0000000302023224 */ /* 0x002fe400078e02ff */
[----:B------:R-:W1:Y:S01]  /*0810*/  @P3 LDC R3, c[0x0][0x430] ;  /* 0x00010c00ff033b82 */ /* 0x000e620000000800 */
[----:B----4-:R-:W-:Y:S07]  /*0820*/  @P3 BRA `(.L_x_446) ;  /* 0x0000000000283947 */ /* 0x010fee0003800000 */
        /* <DEDUP_REMOVED lines=10> */
.L_x_446:
[----:B------:R-:W2:Y:S01]  /*08d0*/  LDCU.64 UR4, c[0x0][0x410] ;  /* 0x00008200ff0477ac */ /* 0x000ea20008000a00 */
[----:B------:R-:W-:Y:S01]  /*08e0*/  SHF.R.U32.HI R12, RZ, 0x2, R184 ;  /* 0x00000002ff0c7819 */ /* 0x000fe200000116b8 */
[----:B----4-:R-:W-:Y:S01]  /*08f0*/  IMAD R2, R127, R2, RZ ;  /* 0x000000027f027224 */ /* 0x010fe200078e02ff */
[----:B------:R-:W-:Y:S01]  /*0900*/  SEL R8, R9, R230, !P2 ;  /* 0x000000e609087207 */ /* 0x000fe20005000000 */
[----:B------:R-:W-:Y:S01]  /*0910*/  UIADD3 UR19, UPT, UPT, -UR13, UR19, URZ ;  /* 0x000000130d137290 */ /* 0x000fe2000fffe1ff */
[----:B------:R-:W-:Y:S01]  /*0920*/  IMAD.X R5, RZ, RZ, R7, P0 ;  /* 0x000000ffff057224 */ /* 0x000fe200000e0607 */
[----:B------:R-:W-:Y:S01]  /*0930*/  LOP3.LUT P6, R184, R184, 0x3, RZ, 0xc0, !PT ;  /* 0x00000003b8b87812 */ /* 0x000fe200078cc0ff */
[----:B------:R-:W-:Y:S01]  /*0940*/  @!P1 IMAD R2, R128, R6, R2 ;  /* 0x0000000680029224 */ /* 0x000fe200078e0202 */
[----:B------:R-:W-:Y:S01]  /*0950*/  SHF.R.S32.HI R6, RZ, 0x1f, R8 ;  /* 0x0000001fff067819 */ /* 0x000fe20000011408 */
[C---:B------:R-:W-:Y:S01]  /*0960*/  VIADD R11, R12.reuse, 0x20 ;  /* 0x000000200c0b7836 */ /* 0x040fe20000000000 */
[C---:B------:R-:W-:Y:S01]  /*0970*/  ISETP.GE.AND P3, PT, R12.reuse, UR19, PT ;  /* 0x000000130c007c0c */ /* 0x040fe2000bf66270 */
[----:B------:R-:W-:Y:S01]  /*0980*/  VIADD R10, R12, 0x40 ;  /* 0x000000400c0a7836 */ /* 0x000fe20000000000 */
[----:B------:R-:W-:Y:S01]  /*0990*/  SEL R8, R8, RZ, P1 ;  /* 0x000000ff08087207 */ /* 0x000fe20000800000 */
[----:B------:R-:W-:Y:S01]  /*09a0*/  VIADD R9, R12, 0x60 ;  /* 0x000000600c097836 */ /* 0x000fe20000000000 */
[----:B------:R-:W-:Y:S01]  /*09b0*/  SEL R6, R6, RZ, P1 ;  /* 0x000000ff06067207 */ /* 0x000fe20000800000 */
[----:B------:R-:W-:Y:S01]  /*09c0*/  IMAD.MOV.U32 R13, RZ, RZ, RZ ;  /* 0x000000ffff0d7224 */ /* 0x000fe200078e00ff */
[----:B------:R-:W-:Y:S01]  /*09d0*/  ISETP.GE.AND P1, PT, R11, UR19, PT ;  /* 0x000000130b007c0c */ /* 0x000fe2000bf26270 */
[----:B-1----:R-:W-:Y:S01]  /*09e0*/  IMAD R7, R3, UR13, RZ ;  /* 0x0000000d03077c24 */ /* 0x002fe2000f8e02ff */
[----:B------:R-:W-:Y:S01]  /*09f0*/  ISETP.GE.AND P2, PT, R10, UR19, PT ;  /* 0x000000130a007c0c */ /* 0x000fe2000bf46270 */
[----:B--2---:R-:W-:Y:S01]  /*0a00*/  IMAD.WIDE.U32 R4, R127, UR4, R4 ;  /* 0x000000047f047c25 */ /* 0x004fe2000f8e0004 */
[----:B------:R-:W-:Y:S01]  /*0a10*/  BSSY.RECONVERGENT B0, `(.L_x_447) ;  /* 0x0000013000007945 */ /* 0x000fe20003800200 */
[----:B------:R-:W-:-:S02]  /*0a20*/  ISETP.GE.AND P0, PT, R9, UR19, PT ;  /* 0x0000001309007c0c */ /* 0x000fc4000bf06270 */
[----:B------:R-:W-:Y:S01]  /*0a30*/  IMAD R17, R127, UR5, R5 ;  /* 0x000000057f117c24 */ /* 0x000fe2000f8e0205 */
[----:B------:R-:W-:Y:S01]  /*0a40*/  ISETP.NE.OR P5, PT, R184, RZ, P1 ;  /* 0x000000ffb800720c */ /* 0x000fe20000fa5670 */
[----:B------:R-:W-:Y:S01]  /*0a50*/  IMAD.WIDE.U32 R14, R0, 0x80, R12 ;  /* 0x00000080000e7825 */ /* 0x000fe200078e000c */
[----:B------:R-:W-:Y:S01]  /*0a60*/  ISETP.NE.OR P4, PT, R184, RZ, P2 ;  /* 0x000000ffb800720c */ /* 0x000fe20001785670 */
[----:B------:R-:W-:-:S12]  /*0a70*/  @P3 BRA `(.L_x_448) ;  /* 0x0000000000303947 */ /* 0x000fd80003800000 */
        /* <DEDUP_REMOVED lines=12> */
.L_x_448:
[----:B------:R-:W-:Y:S05]  /*0b40*/  BSYNC.RECONVERGENT B0 ;  /* 0x0000000000007941 */ /* 0x000fea0003800200 */
.L_x_447:
[----:B------:R-:W-:Y:S01]  /*0b50*/  BSSY.RECONVERGENT B0, `(.L_x_449) ;  /* 0x0000013000007945 */ /* 0x000fe20003800200 */
[----:B------:R-:W-:Y:S02]  /*0b60*/  ISETP.NE.OR P3, PT, R184, RZ, P0 ;  /* 0x000000ffb800720c */ /* 0x000fe40000765670 */
[----:B------:R-:W-:Y:S01]  /*0b70*/  ISETP.GE.OR P6, PT, R12, UR19, P6 ;  /* 0x000000130c007c0c */ /* 0x000fe2000b7c6670 */
[----:B------:R-:W-:-:S12]  /*0b80*/  @P1 BRA `(.L_x_450) ;  /* 0x00000000003c1947 */ /* 0x000fd80003800000 */
[----:B------:R-:W2:Y:S01]  /*0b90*/  LDCU.64 UR6, c[0x0][0x408] ;  /* 0x00008100ff0677ac */ /* 0x000ea20008000a00 */
[----:B------:R-:W-:Y:S01]  /*0ba0*/  IADD3 R18, P1, PT, R14, 0x20, RZ ;  /* 0x000000200e127810 */ /* 0x000fe20007f3e0ff */
[----:B-1----:R-:W-:Y:S01]  /*0bb0*/  IMAD.MOV.U32 R20, RZ, RZ, R4 ;  /* 0x000000ffff147224 */ /* 0x002fe200078e0004 */
[----:B------:R-:W-:Y:S01]  /*0bc0*/  MOV R21, R17 ;  /* 0x0000001100157202 */ /* 0x000fe20000000f00 */
[----:B------:R-:W1:Y:S02]  /*0bd0*/  LDCU.64 UR4, c[0x0][0x3f0] ;  /* 0x00007e00ff0477ac */ /* 0x000e640008000a00 */
[----:B------:R-:W-:-:S04]  /*0be0*/  IMAD.X R0, RZ, RZ, R15, P1 ;  /* 0x000000ffff007224 */ /* 0x000fc800008e060f */
[----:B--2---:R-:W-:Y:S02]  /*0bf0*/  IMAD R0, R0, UR6, RZ ;  /* 0x0000000600007c24 */ /* 0x004fe4000f8e02ff */
[----:B------:R-:W-:-:S04]  /*0c00*/  IMAD.WIDE.U32 R20, R18, UR6, R20 ;  /* 0x0000000612147c25 */ /* 0x000fc8000f8e0014 */
[----:B------:R-:W-:Y:S01]  /*0c10*/  IMAD R0, R18, UR7, R0 ;  /* 0x0000000712007c24 */ /* 0x000fe2000f8e0200 */
[----:B-1----:R-:W-:-:S04]  /*0c20*/  LEA R18, P1, R20, UR4, 0x1 ;  /* 0x0000000414127c11 */ /* 0x002fc8000f8208ff */
[----:B------:R-:W-:-:S04]  /*0c30*/  IADD3 R0, PT, PT, R21, R0, RZ ;  /* 0x0000000015007210 */ /* 0x000fc80007ffe0ff */
[----:B------:R-:W-:-:S05]  /*0c40*/  LEA.HI.X R19, R20, UR5, R0, 0x1, P1 ;  /* 0x0000000514137c11 */ /* 0x000fca00088f0c00 */
[----:B------:R2:W-:Y:S04]  /*0c50*/  STG.E.128 desc[UR14][R18.64], RZ ;  /* 0x000000ff12007986 */ /* 0x0005e8000c101d0e */
[----:B------:R2:W-:Y:S04]  /*0c60*/  STG.E.128 desc[UR14][R18.64+0x40], RZ ;  /* 0x000040ff12007986 */ /* 0x0005e8000c101d0e */
[----:B------:R2:W-:Y:S02]  /*0c70*/  STG.E.128 desc[UR14][R18.64+0x80], RZ ;  /* 0x000080ff12007986 */ /* 0x0005e4000c101d0e */
.L_x_450:
[----:B------:R-:W-:Y:S05]  /*0c80*/  BSYNC.RECONVERGENT B0 ;  /* 0x0000000000007941 */ /* 0x000fea0003800200 */
.L_x_449:
[----:B------:R-:W-:Y:S04]  /*0c90*/  BSSY.RECONVERGENT B0, `(.L_x_451) ;  /* 0x0000011000007945 */ /* 0x000fe80003800200 */
[----:B------:R-:W-:Y:S05]  /*0ca0*/  @P2 BRA `(.L_x_452) ;  /* 0x00000000003c2947 */ /* 0x000fea0003800000 */
[----:B------:R-:W3:Y:S01]  /*0cb0*/  LDCU.64 UR6, c[0x0][0x408] ;  /* 0x00008100ff0677ac */ /* 0x000ee20008000a00 */
[----:B--2---:R-:W-:Y:S01]  /*0cc0*/  IADD3 R18, P1, PT, R14, 0x40, RZ ;  /* 0x000000400e127810 */ /* 0x004fe20007f3e0ff */
[----:B-1----:R-:W-:Y:S01]  /*0cd0*/  IMAD.MOV.U32 R20, RZ, RZ, R4 ;  /* 0x000000ffff147224 */ /* 0x002fe200078e0004 */
[----:B------:R-:W-:Y:S01]  /*0ce0*/  MOV R21, R17 ;  /* 0x0000001100157202 */ /* 0x000fe20000000f00 */
[----:B------:R-:W1:Y:S02]  /*0cf0*/  LDCU.64 UR4, c[0x0][0x3f0] ;  /* 0x00007e00ff0477ac */ /* 0x000e640008000a00 */
[----:B------:R-:W-:-:S04]  /*0d00*/  IMAD.X R0, RZ, RZ, R15, P1 ;  /* 0x000000ffff007224 */ /* 0x000fc800008e060f */
[----:B---3--:R-:W-:Y:S02]  /*0d10*/  IMAD R0, R0, UR6, RZ ;  /* 0x0000000600007c24 */ /* 0x008fe4000f8e02ff */
        /* <DEDUP_REMOVED lines=8> */
.L_x_452:
[----:B------:R-:W-:Y:S05]  /*0da0*/  BSYNC.RECONVERGENT B0 ;  /* 0x0000000000007941 */ /* 0x000fea0003800200 */
.L_x_451:
[----:B------:R-:W-:Y:S01]  /*0db0*/  BSSY.RECONVERGENT B0, `(.L_x_453) ;  /* 0x0000014000007945 */ /* 0x000fe20003800200 */
[--C-:B------:R-:W-:Y:S02]  /*0dc0*/  IADD3 R8, P2, P1, R7, R8, R2.reuse ;  /* 0x0000000807087210 */ /* 0x100fe4000795e002 */
[----:B------:R-:W-:Y:S02]  /*0dd0*/  SHF.R.S32.HI R7, RZ, 0x1f, R7 ;  /* 0x0000001fff077819 */ /* 0x000fe40000011407 */
[----:B------:R-:W-:Y:S01]  /*0de0*/  SHF.R.S32.HI R2, RZ, 0x1f, R2 ;  /* 0x0000001fff027819 */ /* 0x000fe20000011402 */
[----:B------:R-:W-:Y:S05]  /*0df0*/  @P0 BRA `(.L_x_454) ;  /* 0x00000000003c0947 */ /* 0x000fea0003800000 */
[----:B------:R-:W4:Y:S01]  /*0e00*/  LDCU.64 UR6, c[0x0][0x408] ;  /* 0x00008100ff0677ac */ /* 0x000f220008000a00 */
[----:B------:R-:W-:Y:S01]  /*0e10*/  IADD3 R0, P0, PT, R14, 0x60, RZ ;  /* 0x000000600e007810 */ /* 0x000fe20007f1e0ff */
[----:B------:R-:W-:Y:S01]  /*0e20*/  IMAD.MOV.U32 R14, RZ, RZ, R4 ;  /* 0x000000ffff0e7224 */ /* 0x000fe200078e0004 */
[----:B------:R-:W5:Y:S03]  /*0e30*/  LDCU.64 UR4, c[0x0][0x3f0] ;  /* 0x00007e00ff0477ac */ /* 0x000f660008000a00 */
[----:B------:R-:W-:Y:S01]  /*0e40*/  IMAD.X R5, RZ, RZ, R15, P0 ;  /* 0x000000ffff057224 */ /* 0x000fe200000e060f */
[----:B------:R-:W-:-:S03]  /*0e50*/  MOV R15, R17 ;  /* 0x00000011000f7202 */ /* 0x000fc60000000f00 */
        /* <DEDUP_REMOVED lines=9> */
.L_x_454:
[----:B------:R-:W-:Y:S05]  /*0ef0*/  BSYNC.RECONVERGENT B0 ;  /* 0x0000000000007941 */ /* 0x000fea0003800200 */
.L_x_453:
[----:B------:R-:W-:Y:S01]  /*0f00*/  BSSY.RECONVERGENT B0, `(.L_x_455) ;  /* 0x000000b000007945 */ /* 0x000fe20003800200 */
[----:B------:R-:W-:-:S03]  /*0f10*/  IADD3.X R2, PT, PT, R7, R6, R2, P2, P1 ;  /* 0x0000000607027210 */ /* 0x000fc600017e2402 */
[----:B------:R-:W-:Y:S05]  /*0f20*/  @P6 BRA `(.L_x_456) ;  /* 0x0000000000206947 */ /* 0x000fea0003800000 */
[----:B------:R-:W5:Y:S01]  /*0f30*/  LDCU.64 UR4, c[0x0][0x420] ;  /* 0x00008400ff0477ac */ /* 0x000f620008000a00 */
[----:B------:R-:W-:-:S05]  /*0f40*/  IMAD R0, R12, R3, RZ ;  /* 0x000000030c007224 */ /* 0x000fca00078e02ff */
[----:B----4-:R-:W-:-:S04]  /*0f50*/  IADD3 R4, P0, PT, R0, R8, RZ ;  /* 0x0000000800047210 */ /* 0x010fc80007f1e0ff */
[----:B------:R-:W-:Y:S02]  /*0f60*/  LEA.HI.X.SX32 R0, R0, R2, 0x1, P0 ;  /* 0x0000000200007211 */ /* 0x000fe400000f0eff */
[----:B-----5:R-:W-:-:S04]  /*0f70*/  LEA R6, P0, R4, UR4, 0x2 ;  /* 0x0000000404067c11 */ /* 0x020fc8000f8010ff */
[----:B------:R-:W-:Y:S01]  /*0f80*/  LEA.HI.X R7, R4, UR5, R0, 0x2, P0 ;  /* 0x0000000504077c11 */ /* 0x000fe200080f1400 */
[----:B------:R-:W-:-:S05]  /*0f90*/  IMAD.MOV.U32 R0, RZ, RZ, 0x7f800000 ;  /* 0x7f800000ff007424 */ /* 0x000fca00078e00ff */
[----:B------:R4:W-:Y:S03]  /*0fa0*/  STG.E desc[UR14][R6.64], R0 ;  /* 0x0000000006007986 */ /* 0x0009e6000c10190e */
.L_x_456:
[----:B------:R-:W-:Y:S05]  /*0fb0*/  BSYNC.RECONVERGENT B0 ;  /* 0x0000000000007941 */ /* 0x000fea0003800200 */
.L_x_455:
[----:B------:R-:W-:Y:S04]  /*0fc0*/  BSSY.RECONVERGENT B0, `(.L_x_457) ;  /* 0x000000a000007945 */ /* 0x000fe80003800200 */
[----:B------:R-:W-:Y:S05]  /*0fd0*/  @P5 BRA `(.L_x_458) ;  /* 0x0000000000205947 */ /* 0x000fea0003800000 */
[----:B------:R-:W5:Y:S01]  /*0fe0*/  LDCU.64 UR4, c[0x0][0x420] ;  /* 0x00008400ff0477ac */ /* 0x000f620008000a00 */
[----:B----4-:R-:W-:-:S05]  /*0ff0*/  IMAD R0, R11, R3, RZ ;  /* 0x000000030b007224 */ /* 0x010fca00078e02ff */
[----:B------:R-:W-:-:S04]  /*1000*/  IADD3 R4, P0, PT, R0, R8, RZ ;  /* 0x0000000800047210 */ /* 0x000fc80007f1e0ff */
[----:B------:R-:W-:Y:S02]  /*1010*/  LEA.HI.X.SX32 R0, R0, R2, 0x1, P0 ;  /* 0x0000000200007211 */ /* 0x000fe400000f0eff */
[----:B-----5:R-:W-:-:S04]  /*1020*/  LEA R6, P0, R4, UR4, 0x2 ;  /* 0x0000000404067c11 */ /* 0x020fc8000f8010ff */
[----:B------:R-:W-:Y:S01]  /*1030*/  LEA.HI.X R7, R4, UR5, R0, 0x2, P0 ;  /* 0x0000000504077c11 */ /* 0x000fe200080f1400 */
[----:B------:R-:W-:-:S05]  /*1040*/  IMAD.MOV.U32 R0, RZ, RZ, 0x7f800000 ;  /* 0x7f800000ff007424 */ /* 0x000fca00078e00ff */
[----:B------:R4:W-:Y:S03]  /*1050*/  STG.E desc[UR14][R6.64], R0 ;  /* 0x0000000006007986 */ /* 0x0009e6000c10190e */
.L_x_458:
[----:B------:R-:W-:Y:S05]  /*1060*/  BSYNC.RECONVERGENT B0 ;  /* 0x0000000000007941 */ /* 0x000fea0003800200 */
.L_x_457:
        /* <DEDUP_REMOVED lines=10> */
.L_x_460:
[----:B------:R-:W-:Y:S05]  /*1110*/  BSYNC.RECONVERGENT B0 ;  /* 0x0000000000007941 */ /* 0x000fea0003800200 */
.L_x_459:
[----:B------:R-:W-:Y:S05]  /*1120*/  @P3 EXIT ;  /* 0x000000000000394d */ /* 0x000fea0003800000 */
[----:B------:R-:W5:Y:S01]  /*1130*/  LDCU.64 UR4, c[0x0][0x420] ;  /* 0x00008400ff0477ac */ /* 0x000f620008000a00 */
[----:B------:R-:W-:Y:S02]  /*1140*/  IMAD R3, R9, R3, RZ ;  /* 0x0000000309037224 */ /* 0x000fe400078e02ff */
[----:B----4-:R-:W-:-:S03]  /*1150*/  IMAD.MOV.U32 R0, RZ, RZ, 0x7f800000 ;  /* 0x7f800000ff007424 */ /* 0x010fc600078e00ff */
[----:B------:R-:W-:-:S04]  /*1160*/  IADD3 R8, P0, PT, R3, R8, RZ ;  /* 0x0000000803087210 */ /* 0x000fc80007f1e0ff */
[----:B------:R-:W-:Y:S02]  /*1170*/  LEA.HI.X.SX32 R2, R3, R2, 0x1, P0 ;  /* 0x0000000203027211 */ /* 0x000fe400000f0eff */
[----:B-----5:R-:W-:-:S04]  /*1180*/  LEA R4, P0, R8, UR4, 0x2 ;  /* 0x0000000408047c11 */ /* 0x020fc8000f8010ff */
[----:B------:R-:W-:-:S05]  /*1190*/  LEA.HI.X R5, R8, UR5, R2, 0x2, P0 ;  /* 0x0000000508057c11 */ /* 0x000fca00080f1402 */
[----:B------:R-:W-:Y:S01]  /*11a0*/  STG.E desc[UR14][R4.64], R0 ;  /* 0x0000000004007986 */ /* 0x000fe2000c10190e */
[----:B------:R-:W-:Y:S05]  /*11b0*/  EXIT ;  /* 0x000000000000794d */ /* 0x000fea0003800000 */
.L_x_445:
[----:B------:R-:W-:Y:S02]  /*11c0*/  ISETP.NE.AND P0, PT, R230, -0x1, PT ;  /* 0xffffffffe600780c */ /* 0x000fe40003f05270 */
[----:B------:R-:W-:-:S11]  /*11d0*/  ISETP.NE.AND P2, PT, R8, -0x1, PT ;  /* 0xffffffff0800780c */ /* 0x000fd60003f45270 */
[----:B------:R-:W2:Y:S08]  /*11e0*/  @!P0 LDC.64 R4, c[0x0][0x398] ;  /* 0x0000e600ff048b82 */ /* 0x000eb00000000a00 */
[----:B------:R-:W3:Y:S01]  /*11f0*/  @P0 LDC.64 R2, c[0x0][0x3b0] ;  /* 0x0000ec00ff020b82 */ /* 0x000ee20000000a00 */
[----:B--2---:R-:W-:-:S04]  /*1200*/  @!P0 IMAD.WIDE.U32 R12, R128, R4, RZ ;  /* 0x00000004800c8225 */ /* 0x004fc800078e00ff */
[----:B-1----:R-:W-:Y:S01]  /*1210*/  @!P0 IMAD R6, R128, R5, R13 ;  /* 0x0000000580068224 */ /* 0x002fe200078e020d */
[----:B------:R-:W-:Y:S01]  /*1220*/  @!P0 MOV R19, R12 ;  /* 0x0000000c00138202 */ /* 0x000fe20000000f00 */
[----:B---3--:R-:W-:-:S04]  /*1230*/  @P0 IMAD.WIDE.U32 R10, R230, R2, RZ ;  /* 0x00000002e60a0225 */ /* 0x008fc800078e00ff */
        /* <DEDUP_REMOVED lines=11> */
[----:B------:R-:W-:Y:S02]  /*12f0*/  IADD3 R5, PT, PT, R11, R4, RZ ;  /* 0x000000040b057210 */ /* 0x000fe40007ffe0ff */
[----:B------:R-:W-:-:S05]  /*1300*/  MOV R4, R10 ;  /* 0x0000000a00047202 */ /* 0x000fca0000000f00 */
[----:B--2---:R-:W-:-:S04]  /*1310*/  IMAD.WIDE.U32 R14, R128, UR6, R4 ;  /* 0x00000006800e7c25 */ /* 0x004fc8000f8e0004 */
[----:B------:R-:W-:Y:S01]  /*1320*/  IMAD R7, R128, UR7, R15 ;  /* 0x0000000780077c24 */ /* 0x000fe2000f8e020f */
[----:B------:R-:W-:Y:S06]  /*1330*/  BRA `(.L_x_462) ;  /* 0x0000000000147947 */ /* 0x000fec0003800000 */
.L_x_461:
[----:B------:R-:W1:Y:S01]  /*1340*/  LDC.64 R2, c[0x0][0x3b8] ;  /* 0x0000ee00ff027b82 */ /* 0x000e620000000a00 */
[----:B------:R-:W-:-:S05]  /*1350*/  IADD3 R14, PT, PT, R0, R8, RZ ;  /* 0x00000008000e7210 */ /* 0x000fca0007ffe0ff */
[C---:B-1----:R-:W-:Y:S02]  /*1360*/  IMAD R7, R14.reuse, R3, RZ ;  /* 0x000000030e077224 */ /* 0x042fe400078e02ff */
[----:B------:R-:W-:-:S05]  /*1370*/  IMAD.WIDE.U32 R14, R14, R2, RZ ;  /* 0x000000020e0e7225 */ /* 0x000fca00078e00ff */
[----:B------:R-:W-:Y:S02]  /*1380*/  IADD3 R7, PT, PT, R15, R7, RZ ;  /* 0x000000070f077210 */ /* 0x000fe40007ffe0ff */
.L_x_462:
        /* <DEDUP_REMOVED lines=12> */
[----:B------:R-:W-:-:S05]  /*1450*/  IMAD.HI.U32 R24, R12, R9, RZ ;  /* 0x000000090c187227 */ /* 0x000fca00078e00ff */
[----:B------:R-:W-:-:S05]  /*1460*/  IADD3 R5, PT, PT, -R24, RZ, RZ ;  /* 0x000000ff18057210 */ /* 0x000fca0007ffe1ff */
[----:B------:R-:W-:-:S05]  /*1470*/  IMAD R5, R10, R5, R9 ;  /* 0x000000050a057224 */ /* 0x000fca00078e0209 */
[----:B------:R-:W-:-:S13]  /*1480*/  ISETP.GT.U32.AND P1, PT, R10, R5, PT ;  /* 0x000000050a00720c */ /* 0x000fda0003f24070 */
[----:B------:R-:W-:Y:S01]  /*1490*/  @!P1 IMAD.IADD R5, R5, 0x1, -R10 ;  /* 0x0000000105059824 */ /* 0x000fe200078e0a0a */
[----:B------:R-:W-:Y:S02]  /*14a0*/  @!P1 IADD3 R24, PT, PT, R24, 0x1, RZ ;  /* 0x0000000118189810 */ /* 0x000fe40007ffe0ff */
[----:B------:R-:W-:Y:S02]  /*14b0*/  ISETP.NE.AND P1, PT, R4, RZ, PT ;  /* 0x000000ff0400720c */ /* 0x000fe40003f25270 */
[----:B------:R-:W-:Y:S02]  /*14c0*/  ISETP.GE.U32.AND P3, PT, R5, R10, PT ;  /* 0x0000000a0500720c */ /* 0x000fe40003f66070 */
[----:B------:R-:W-:-:S04]  /*14d0*/  LOP3.LUT R5, R127, R4, RZ, 0x3c, !PT ;  /* 0x000000047f057212 */ /* 0x000fc800078e3cff */
[----:B------:R-:W-:-:S07]  /*14e0*/  ISETP.GE.AND P0, PT, R5, RZ, PT ;  /* 0x000000ff0500720c */ /* 0x000fce0003f06270 */
[----:B------:R-:W-:-:S06]  /*14f0*/  @P3 VIADD R24, R24, 0x1 ;  /* 0x0000000118183836 */ /* 0x000fcc0000000000 */
        /* <DEDUP_REMOVED lines=15> */
.L_x_463:
[----:B------:R-:W1:Y:S01]  /*15f0*/  LDC.64 R4, c[0x0][0x3c0] ;  /* 0x0000f000ff047b82 */ /* 0x000e620000000a00 */
[----:B------:R-:W-:-:S05]  /*1600*/  IADD3 R0, PT, PT, R0, R8, RZ ;  /* 0x0000000800007210 */ /* 0x000fca0007ffe0ff */
[C---:B-1----:R-:W-:Y:S02]  /*1610*/  IMAD R8, R0.reuse, R5, RZ ;  /* 0x0000000500087224 */ /* 0x042fe400078e02ff */
[----:B------:R-:W-:-:S05]  /*1620*/  IMAD.WIDE.U32 R10, R0, R4, RZ ;  /* 0x00000004000a7225 */ /* 0x000fca00078e00ff */
[----:B------:R-:W-:-:S07]  /*1630*/  IADD3 R8, PT, PT, R11, R8, RZ ;  /* 0x000000080b087210 */ /* 0x000fce0007ffe0ff */
.L_x_464:
[----:B------:R-:W-:Y:S01]  /*1640*/  SHF.R.U32.HI R134, RZ, 0x2, R184 ;  /* 0x00000002ff867819 */ /* 0x000fe200000116b8 */
[----:B------:R-:W-:Y:S01]  /*1650*/  UIADD3 UR12, UPT, UPT, -UR13, UR19, URZ ;  /* 0x000000130d0c7290 */ /* 0x000fe2000fffe1ff */
[----:B------:R-:W1:Y:S01]  /*1660*/  S2R R32, SR_CTAID.X ;  /* 0x0000000000207919 */ /* 0x000e620000002500 */
[----:B------:R-:W-:Y:S01]  /*1670*/  IMAD.SHL.U32 R233, R184, 0x8, RZ ;  /* 0x00000008b8e97824 */ /* 0x000fe200078e00ff */
[----:B------:R-:W2:Y:S01]  /*1680*/  LDCU.64 UR8, c[0x0][0x3c8] ;  /* 0x00007900ff0877ac */ /* 0x000ea20008000a00 */
[C---:B------:R-:W-:Y:S01]  /*1690*/  VIADD R0, R134.reuse, 0x60 ;  /* 0x0000006086007836 */ /* 0x040fe20000000000 */
[----:B------:R-:W3:Y:S01]  /*16a0*/  S2UR UR20, SR_CgaCtaId ;  /* 0x00000000001479c3 */ /* 0x000ee20000008800 */
[C---:B------:R-:W-:Y:S01]  /*16b0*/  ISETP.GE.AND P4, PT, R134.reuse, UR12, PT ;  /* 0x0000000c86007c0c */ /* 0x040fe2000bf86270 */
[----:B------:R-:W-:Y:S01]  /*16c0*/  VIADD R9, R134, 0x40 ;  /* 0x0000004086097836 */ /* 0x000fe20000000000 */
[----:B------:R-:W-:Y:S01]  /*16d0*/  LOP3.LUT R18, R233, 0x18, RZ, 0xc0, !PT ;  /* 0x00000018e9127812 */ /* 0x000fe200078ec0ff */
[----:B------:R-:W4:Y:S01]  /*16e0*/  LDCU.128 UR4, c[0x0][0x3d0] ;  /* 0x00007a00ff0477ac */ /* 0x000f220008000c00 */
[----:B------:R-:W-:Y:S01]  /*16f0*/  ISETP.GE.AND P5, PT, R0, UR12, PT ;  /* 0x0000000c00007c0c */ /* 0x000fe2000bfa6270 */
[----:B------:R-:W-:Y:S01]  /*1700*/  VIADD R0, R134, 0x20 ;  /* 0x0000002086007836 */ /* 0x000fe20000000000 */
[C---:B------:R-:W-:Y:S01]  /*1710*/  IADD3 R10, P1, PT, R18.reuse, R10, RZ ;  /* 0x0000000a120a7210 */ /* 0x040fe20007f3e0ff */
[----:B------:R-:W-:Y:S01]  /*1720*/  IMAD.MOV.U32 R135, RZ, RZ, RZ ;  /* 0x000000ffff877224 */ /* 0x000fe200078e00ff */
[----:B------:R-:W-:Y:S01]  /*1730*/  IADD3 R14, P2, PT, R18, R14, RZ ;  /* 0x0000000e120e7210 */ /* 0x000fe20007f5e0ff */
[----:B------:R-:W5:Y:S01]  /*1740*/  LDCU.64 UR10, c[0x0][0x388] ;  /* 0x00007100ff0a77ac */ /* 0x000f620008000a00 */
[----:B------:R-:W-:Y:S01]  /*1750*/  ISETP.GE.AND P3, PT, R0, UR12, PT ;  /* 0x0000000c00007c0c */ /* 0x000fe2000bf66270 */
[----:B------:R-:W-:Y:S01]  /*1760*/  IMAD.X R11, RZ, RZ, R8, P1 ;  /* 0x000000ffff0b7224 */ /* 0x000fe200008e0608 */
[----:B------:R-:W-:Y:S01]  /*1770*/  IADD3 R18, P0, PT, R18, R19, RZ ;  /* 0x0000001312127210 */ /* 0x000fe20007f1e0ff */
[----:B------:R-:W4:Y:S01]  /*1780*/  @!P4 LDC.64 R12, c[0x0][0x3b0] ;  /* 0x0000ec00ff0ccb82 */ /* 0x000f220000000a00 */
[----:B------:R-:W-:Y:S01]  /*1790*/  IMAD.X R15, RZ, RZ, R7, P2 ;  /* 0x000000ffff0f7224 */ /* 0x000fe200010e0607 */
[----:B------:R-:W-:Y:S01]  /*17a0*/  ISETP.GE.AND P6, PT, R9, UR12, PT ;  /* 0x0000000c09007c0c */ /* 0x000fe2000bfc6270 */
[C---:B------:R-:W-:Y:S01]  /*17b0*/  IMAD.WIDE.U32 R10, R134.reuse, R4, R10 ;  /* 0x00000004860a7225 */ /* 0x040fe200078e000a */
[----:B------:R-:W-:Y:S01]  /*17c0*/  LOP3.LUT R7, R233, 0xd8, RZ, 0xc0, !PT ;  /* 0x000000d8e9077812 */ /* 0x000fe200078ec0ff */
[----:B------:R-:W5:Y:S01]  /*17d0*/  S2R R236, SR_CTAID.X ;  /* 0x0000000000ec7919 */ /* 0x000f620000002500 */
[----:B------:R-:W-:Y:S01]  /*17e0*/  SHF.R.S32.HI R22, RZ, 0x1f, R24 ;  /* 0x0000001fff167819 */ /* 0x000fe20000011418 */
[----:B------:R-:W-:Y:S01]  /*17f0*/  IMAD.X R19, RZ, RZ, R6, P0 ;  /* 0x000000ffff137224 */ /* 0x000fe200000e0606 */
[----:B------:R-:W-:Y:S01]  /*1800*/  LOP3.LUT R6, R7, 0x18, R184, 0x78, !PT ;  /* 0x0000001807067812 */ /* 0x000fe200078e78b8 */
[----:B------:R-:W-:Y:S01]  /*1810*/  IMAD R31, R134, R5, R11 ;  /* 0x00000005861f7224 */ /* 0x000fe200078e020b */
[----:B------:R-:W3:Y:S01]  /*1820*/  @!P3 LDC.64 R8, c[0x0][0x3b0] ;  /* 0x0000ec00ff08bb82 */ /* 0x000ee20000000a00 */
[----:B------:R-:W-:Y:S01]  /*1830*/  IMAD.MOV.U32 R30, RZ, RZ, R10 ;  /* 0x000000ffff1e7224 */ /* 0x000fe200078e000a */
[----:B------:R-:W-:Y:S01]  /*1840*/  LOP3.LUT R233, R6, 0x1f20, R233, 0xf8, !PT ;  /* 0x00001f2006e97812 */ /* 0x000fe200078ef8e9 */
[----:B------:R-:W-:Y:S01]  /*1850*/  IMAD.WIDE.U32 R14, R134, R2, R14 ;  /* 0x00000002860e7225 */ /* 0x000fe200078e000e */
[----:B------:R-:W-:-:S02]  /*1860*/  SHF.L.U64.HI R39, R2, 0x6, R3 ;  /* 0x0000000602277819 */ /* 0x000fc40000010203 */
[----:B------:R-:W-:Y:S01]  /*1870*/  SHF.L.U64.HI R42, R2, 0x5, R3 ;  /* 0x00000005022a7819 */ /* 0x000fe20000010203 */
[----:B-1----:R-:W-:Y:S01]  /*1880*/  IMAD.WIDE.U32 R32, R32, 0x80, R134 ;  /* 0x0000008020207825 */ /* 0x002fe200078e0086 */
[----:B------:R-:W1:Y:S01]  /*1890*/  @!P4 LDC.64 R10, c[0x0][0x380] ;  /* 0x0000e000ff0acb82 */ /* 0x000e620000000a00 */
[----:B------:R-:W-:Y:S02]  /*18a0*/  SHF.R.U32.HI R186, RZ, 0x1, R184 ;  /* 0x00000001ffba7819 */ /* 0x000fe400000116b8 */
[----:B--2---:R-:W-:Y:S01]  /*18b0*/  IMAD.WIDE.U32 R18, R127, UR8, R18 ;  /* 0x000000087f127c25 */ /* 0x004fe2000f8e0012 */
[C---:B------:R-:W-:Y:S02]  /*18c0*/  @!P3 IADD3 R23, P2, PT, R32.reuse, 0x20, RZ ;  /* 0x000000202017b810 */ /* 0x040fe40007f5e0ff */
[----:B------:R-:W-:Y:S01]  /*18d0*/  @!P6 IADD3 R16, P1, PT, R32, 0x40, RZ ;  /* 0x000000402010e810 */ /* 0x000fe20007f3e0ff */
[----:B------:R-:W-:Y:S01]  /*18e0*/  IMAD R35, R134, R3, R15 ;  /* 0x0000000386237224 */ /* 0x000fe200078e020f */
[----:B------:R-:W2:Y:S01]  /*18f0*/  @!P3 LDC.64 R6, c[0x0][0x380] ;  /* 0x0000e000ff06bb82 */ /* 0x000ea20000000a00 */
[----:B------:R-:W-:Y:S01]  /*1900*/  @!P5 IADD3 R15, P0, PT, R32, 0x60, RZ ;  /* 0x00000060200fd810 */ /* 0x000fe20007f1e0ff */
[----:B----4-:R-:W-:Y:S01]  /*1910*/  @!P4 IMAD R27, R33, R12, RZ ;  /* 0x0000000c211bc224 */ /* 0x010fe200078e02ff */
[----:B------:R-:W-:Y:S01]  /*1920*/  LOP3.LUT R248, R184, 0x1f, RZ, 0xc0, !PT ;  /* 0x0000001fb8f87812 */ /* 0x000fe200078ec0ff */
[----:B------:R-:W-:Y:S01]  /*1930*/  IMAD R37, R127, UR9, R19 ;  /* 0x000000097f257c24 */ /* 0x000fe2000f8e0213 */
[----:B------:R-:W4:Y:S01]  /*1940*/  LDCU.64 UR8, c[0x0][0x390] ;  /* 0x00007200ff0877ac */ /* 0x000f220008000a00 */
[----:B------:R-:W-:-:S02]  /*1950*/  @!P4 IMAD.MOV.U32 R36, RZ, RZ, R18 ;  /* 0x000000ffff24c224 */ /* 0x000fc400078e0012 */
[----:B------:R-:W-:Y:S02]  /*1960*/  @!P3 IMAD.X R25, RZ, RZ, R33, P2 ;  /* 0x000000ffff19b224 */ /* 0x000fe400010e0621 */
[----:B------:R-:W-:Y:S02]  /*1970*/  IMAD.MOV.U32 R34, RZ, RZ, R14 ;  /* 0x000000ffff227224 */ /* 0x000fe400078e000e */
[----:B------:R-:W-:Y:S02]  /*1980*/  @!P4 IMAD R27, R32, R13, R27 ;  /* 0x0000000d201bc224 */ /* 0x000fe400078e021b */
[--C-:B------:R-:W-:Y:S02]  /*1990*/  @!P6 IMAD.X R17, RZ, RZ, R33.reuse, P1 ;  /* 0x000000ffff11e224 */ /* 0x100fe400008e0621 */
[----:B------:R-:W-:Y:S02]  /*19a0*/  @!P5 IMAD.X R14, RZ, RZ, R33, P0 ;  /* 0x000000ffff0ed224 */ /* 0x000fe400000e0621 */
[----:B------:R-:W-:-:S02]  /*19b0*/  IMAD R228, R22, UR4, RZ ;  /* 0x0000000416e47c24 */ /* 0x000fc4000f8e02ff */
[----:B------:R-:W-:Y:S01]  /*19c0*/  @!P4 IMAD.WIDE.U32 R32, R32, R12, R36 ;  /* 0x0000000c2020c225 */ /* 0x000fe200078e0024 */
[----:B------:R-:W-:Y:S01]  /*19d0*/  LOP3.LUT R36, R184, 0x8, RZ, 0xc0, !PT ;  /* 0x00000008b8247812 */ /* 0x000fe200078ec0ff */
[----:B------:R-:W4:Y:S02]  /*19e0*/  @!P6 LDC.64 R12, c[0x0][0x3b0] ;  /* 0x0000ec00ff0ceb82 */ /* 0x000f240000000a00 */
[----:B------:R-:W-:Y:S01]  /*19f0*/  @!P3 IMAD.MOV.U32 R28, RZ, RZ, R18 ;  /* 0x000000ffff1cb224 */ /* 0x000fe200078e0012 */
[----:B-1----:R-:W-:Y:S01]  /*1a00*/  @!P4 LEA R26, P0, R32, R10, 0x1 ;  /* 0x0000000a201ac211 */ /* 0x002fe200078008ff */
[----:B------:R-:W-:Y:S02]  /*1a10*/  @!P3 IMAD.MOV.U32 R29, RZ, RZ, R37 ;  /* 0x000000ffff1db224 */ /* 0x000fe400078e0025 */
[----:B---3--:R-:W-:Y:S02]  /*1a20*/  @!P3 IMAD R25, R25, R8, RZ ;  /* 0x000000081919b224 */ /* 0x008fe400078e02ff */
[----:B------:R-:W-:Y:S01]  /*1a30*/  IMAD.WIDE.U32 R34, R24, UR4, R34 ;  /* 0x0000000418227c25 */ /* 0x000fe2000f8e0022 */
[----:B------:R-:W-:-:S03]  /*1a40*/  UMOV UR4, 0x400 ;  /* 0x0000040000047882 */ /* 0x000fc60000000000 */
[----:B------:R-:W-:Y:S01]  /*1a50*/  IMAD R228, R24, UR5, R228 ;  /* 0x0000000518e47c24 */ /* 0x000fe2000f8e02e4 */
[----:B------:R-:W-:Y:S01]  /*1a60*/  ULEA UR5, UR20, UR4, 0x18 ;  /* 0x0000000414057291 */ /* 0x000fe2000f8ec0ff */
[----:B------:R-:W-:Y:S01]  /*1a70*/  @!P4 IMAD.IADD R27, R33, 0x1, R27 ;  /* 0x00000001211bc824 */ /* 0x000fe200078e021b */
[----:B-----5:R-:W-:Y:S01]  /*1a80*/  LEA R229, P1, R34, UR10, 0x1 ;  /* 0x0000000a22e57c11 */ /* 0x020fe2000f8208ff */
[C---:B------:R-:W-:Y:S02]  /*1a90*/  @!P3 IMAD R9, R23.reuse, R9, R25 ;  /* 0x000000091709b224 */ /* 0x040fe400078e0219 */
[----:B------:R-:W-:Y:S01]  /*1aa0*/  @!P3 IMAD.WIDE.U32 R28, R23, R8, R28 ;  /* 0x00000008171cb225 */ /* 0x000fe200078e001c */
[----:B------:R-:W-:Y:S02]  /*1ab0*/  @!P4 LEA.HI.X R27, R32, R11, R27, 0x1, P0 ;  /* 0x0000000b201bc211 */ /* 0x000fe400000f0c1b */
[----:B------:R-:W-:Y:S01]  /*1ac0*/  LEA R233, R233, UR5, 0x1 ;  /* 0x00000005e9e97c11 */ /* 0x000fe2000f8e08ff */
[----:B------:R-:W-:Y:S01]  /*1ad0*/  IMAD R22, R22, UR6, RZ ;  /* 0x0000000616167c24 */ /* 0x000fe2000f8e02ff */
[----:B--2---:R-:W-:Y:S01]  /*1ae0*/  @!P3 LEA R6, P0, R28, R6, 0x1 ;  /* 0x000000061c06b211 */ /* 0x004fe200078008ff */
[----:B------:R-:W-:Y:S01]  /*1af0*/  @!P3 IMAD.IADD R9, R29, 0x1, R9 ;  /* 0x000000011d09b824 */ /* 0x000fe200078e0209 */
[----:B------:R-:W1:Y:S01]  /*1b00*/  @!P5 LDC.64 R10, c[0x0][0x3b0] ;  /* 0x0000ec00ff0adb82 */ /* 0x000e620000000a00 */
[----:B------:R-:W-:Y:S01]  /*1b10*/  IMAD.IADD R228, R35, 0x1, R228 ;  /* 0x0000000123e47824 */ /* 0x000fe200078e02e4 */
[----:B------:R-:W-:Y:S01]  /*1b20*/  @!PT LDS RZ, [RZ] ;  /* 0x00000000fffff984 */ /* 0x000fe20000000800 */
[----:B------:R-:W-:Y:S01]  /*1b30*/  @!PT LDS RZ, [RZ] ;  /* 0x00000000fffff984 */ /* 0x000fe20000000800 */
[----:B------:R-:W-:Y:S01]  /*1b40*/  @!PT LDS RZ, [RZ] ;  /* 0x00000000fffff984 */ /* 0x000fe20000000800 */
[----:B------:R-:W-:Y:S01]  /*1b50*/  @!P4 LDGSTS.E.BYPASS.LTC128B.128 [R233], desc[UR14][R26.64] ;  /* 0x000000001ae9cfae */ /* 0x000fe2000b981a0e */
[----:B------:R-:W-:Y:S01]  /*1b60*/  IMAD R22, R24, UR7, R22 ;  /* 0x0000000718167c24 */ /* 0x000fe2000f8e0216 */
[----:B------:R-:W-:Y:S01]  /*1b70*/  @!P3 LEA.HI.X R7, R28, R7, R9, 0x1, P0 ;  /* 0x000000071c07b211 */ /* 0x000fe200000f0c09 */
[----:B------:R-:W-:Y:S01]  /*1b80*/  IMAD.WIDE.U32 R30, R24, UR6, R30 ;  /* 0x00000006181e7c25 */ /* 0x000fe2000f8e001e */
[----:B------:R-:W-:Y:S01]  /*1b90*/  LEA.HI.X R228, R34, UR11, R228, 0x1, P1 ;  /* 0x0000000b22e47c11 */ /* 0x000fe200088f0ce4 */
[----:B------:R-:W-:Y:S01]  /*1ba0*/  @!P4 LDGSTS.E.BYPASS.LTC128B.128 [R233+0x2000], desc[UR14][R26.64+0x40] ;  /* 0x020000401ae9cfae */ /* 0x000fe2000b981a0e */
[----:B------:R-:W2:Y:S01]  /*1bb0*/  @!P6 LDC.64 R8, c[0x0][0x380] ;  /* 0x0000e000ff08eb82 */ /* 0x000ea20000000a00 */
[----:B------:R-:W-:Y:S01]  /*1bc0*/  IMAD.U32 R38, RZ, RZ, UR18 ;  /* 0x00000012ff267e24 */ /* 0x000fe2000f8e00ff */
[----:B----4-:R-:W-:Y:S01]  /*1bd0*/  LEA R227, P1, R30, UR8, 0x1 ;  /* 0x000000081ee37c11 */ /* 0x010fe2000f8208ff */
[----:B------:R-:W-:Y:S01]  /*1be0*/  IMAD.IADD R22, R31, 0x1, R22 ;  /* 0x000000011f167824 */ /* 0x000fe200078e0216 */
[----:B------:R-:W-:Y:S01]  /*1bf0*/  @!P4 LDGSTS.E.BYPASS.LTC128B.128 [R233+0x4000], desc[UR14][R26.64+0x80] ;  /* 0x040000801ae9cfae */ /* 0x000fe2000b981a0e */
[----:B------:R-:W-:-:S02]  /*1c00*/  VIADD R38, R38, 0xffffffff ;  /* 0xffffffff26267836 */ /* 0x000fc40000000000 */
[----:B------:R-:W-:Y:S01]  /*1c10*/  @!P6 IMAD.MOV.U32 R20, RZ, RZ, R18 ;  /* 0x000000ffff14e224 */ /* 0x000fe200078e0012 */
[----:B------:R-:W-:Y:S01]  /*1c20*/  @!P3 LDGSTS.E.BYPASS.LTC128B.128 [R233+0x800], desc[UR14][R6.64] ;  /* 0x0080000006e9bfae */ /* 0x000fe2000b981a0e */
[----:B------:R-:W-:Y:S01]  /*1c30*/  LEA.HI.X R226, R30, UR9, R22, 0x1, P1 ;  /* 0x000000091ee27c11 */ /* 0x000fe200088f0c16 */
[----:B------:R-:W-:Y:S02]  /*1c40*/  IMAD R22, R38, -0x40, R129 ;  /* 0xffffffc026167824 */ /* 0x000fe400078e0281 */
[----:B------:R-:W-:Y:S01]  /*1c50*/  @!P3 LDGSTS.E.BYPASS.LTC128B.128 [R233+0x2800], desc[UR14][R6.64+0x40] ;  /* 0x0280004006e9bfae */ /* 0x000fe2000b981a0e */
[----:B------:R-:W-:Y:S02]  /*1c60*/  @!P6 IMAD.MOV.U32 R21, RZ, RZ, R37 ;  /* 0x000000ffff15e224 */ /* 0x000fe400078e0025 */
[----:B------:R-:W-:Y:S01]  /*1c70*/  ISETP.GE.AND P4, PT, R134, R22, PT ;  /* 0x000000168600720c */ /* 0x000fe20003f86270 */
[----:B------:R3:W-:Y:S01]  /*1c80*/  @!P3 LDGSTS.E.BYPASS.LTC128B.128 [R233+0x4800], desc[UR14][R6.64+0x80] ;  /* 0x0480008006e9bfae */ /* 0x0007e2000b981a0e */
[----:B------:R-:W-:Y:S01]  /*1c90*/  @!P6 IMAD R17, R17, R12, RZ ;  /* 0x0000000c1111e224 */ /* 0x000fe200078e02ff */
[----:B------:R-:W-:Y:S01]  /*1ca0*/  ISETP.GE.AND P3, PT, R0, R22, PT ;  /* 0x000000160000720c */ /* 0x000fe20003f66270 */
[----:B------:R-:W-:Y:S01]  /*1cb0*/  IMAD.SHL.U32 R41, R2, 0x40, RZ ;  /* 0x0000004002297824 */ /* 0x000fe200078e00ff */
[----:B------:R-:W-:Y:S01]  /*1cc0*/  LOP3.LUT R134, R134, 0x7, RZ, 0xc0, !PT ;  /* 0x0000000786867812 */ /* 0x000fe200078ec0ff */
[----:B------:R-:W-:-:S02]  /*1cd0*/  @!P6 IMAD R13, R16, R13, R17 ;  /* 0x0000000d100de224 */ /* 0x000fc400078e0211 */
[----:B------:R-:W-:-:S04]  /*1ce0*/  @!P6 IMAD.WIDE.U32 R20, R16, R12, R20 ;  /* 0x0000000c1014e225 */ /* 0x000fc800078e0014 */
[----:B-1----:R-:W-:Y:S01]  /*1cf0*/  @!P5 IMAD R14, R14, R10, RZ ;  /* 0x0000000a0e0ed224 */ /* 0x002fe200078e02ff */
[----:B--2---:R-:W-:Y:S01]  /*1d00*/  @!P6 LEA R24, P2, R20, R8, 0x1 ;  /* 0x000000081418e211 */ /* 0x004fe200078408ff */
[-C--:B------:R-:W-:Y:S02]  /*1d10*/  IMAD R12, R39, R38.reuse, RZ ;  /* 0x00000026270c7224 */ /* 0x080fe400078e02ff */
[----:B------:R-:W-:-:S04]  /*1d20*/  IMAD.WIDE.U32 R16, R41, R38, RZ ;  /* 0x0000002629107225 */ /* 0x000fc800078e00ff */
[----:B------:R-:W-:Y:S02]  /*1d30*/  @!P5 IMAD.MOV.U32 R19, RZ, RZ, R37 ;  /* 0x000000ffff13d224 */ /* 0x000fe400078e0025 */
[----:B------:R-:W-:Y:S01]  /*1d40*/  @!P5 IMAD R11, R15, R11, R14 ;  /* 0x0000000b0f0bd224 */ /* 0x000fe200078e020e */
[C---:B------:R-:W-:Y:S01]  /*1d50*/  @!P4 LEA R14, P1, R16.reuse, R229, 0x1 ;  /* 0x000000e5100ec211 */ /* 0x040fe200078208ff */
[----:B------:R-:W-:Y:S02]  /*1d60*/  IMAD.IADD R12, R17, 0x1, R12 ;  /* 0x00000001110c7824 */ /* 0x000fe400078e020c */
[----:B------:R-:W-:Y:S01]  /*1d70*/  @!P5 IMAD.WIDE.U32 R18, R15, R10, R18 ;  /* 0x0000000a0f12d225 */ /* 0x000fe200078e0012 */
[----:B---3--:R-:W1:Y:S02]  /*1d80*/  @!P5 LDC.64 R6, c[0x0][0x380] ;  /* 0x0000e000ff06db82 */ /* 0x008e640000000a00 */
[----:B------:R-:W-:Y:S01]  /*1d90*/  @!P4 LEA.HI.X R15, R16, R228, R12, 0x1, P1 ;  /* 0x000000e4100fc211 */ /* 0x000fe200008f0c0c */
[----:B------:R-:W-:-:S02]  /*1da0*/  IMAD.SHL.U32 R43, R2, 0x20, RZ ;  /* 0x00000020022b7824 */ /* 0x000fc400078e00ff */
[----:B------:R-:W-:Y:S02]  /*1db0*/  @!P6 IMAD.IADD R13, R21, 0x1, R13 ;  /* 0x00000001150de824 */ /* 0x000fe400078e020d */
[----:B------:R-:W-:Y:S01]  /*1dc0*/  @!P5 IMAD.IADD R11, R19, 0x1, R11 ;  /* 0x00000001130bd824 */ /* 0x000fe200078e020b */
[----:B------:R-:W-:Y:S01]  /*1dd0*/  @!P3 IADD3 R8, P0, PT, R43, R16, RZ ;  /* 0x000000102b08b210 */ /* 0x000fe20007f1e0ff */
[----:B------:R-:W-:Y:S01]  /*1de0*/  IMAD.SHL.U32 R220, R184, 0x20, RZ ;  /* 0x00000020b8dc7824 */ /* 0x000fe200078e00ff */
[----:B------:R-:W-:Y:S01]  /*1df0*/  @!P6 LEA.HI.X R25, R20, R9, R13, 0x1, P2 ;  /* 0x000000091419e211 */ /* 0x000fe200010f0c0d */
[----:B------:R-:W-:Y:S01]  /*1e00*/  IMAD.SHL.U32 R185, R184, 0x4, RZ ;  /* 0x00000004b8b97824 */ /* 0x000fe200078e00ff */
[----:B------:R-:W-:Y:S01]  /*1e10*/  ISETP.GE.AND P2, PT, R0, R22, PT ;  /* 0x000000160000720c */ /* 0x000fe20003f46270 */
[----:B------:R-:W-:Y:S01]  /*1e20*/  @!P3 IMAD.X R12, R42, 0x1, R12, P0 ;  /* 0x000000012a0cb824 */ /* 0x000fe200000e060c */
[----:B------:R-:W-:Y:S01]  /*1e30*/  @!P3 LEA R16, P0, R8, R229, 0x1 ;  /* 0x000000e50810b211 */ /* 0x000fe200078008ff */
[----:B------:R-:W-:Y:S01]  /*1e40*/  @!P6 LDGSTS.E.BYPASS.LTC128B.128 [R233+0x1000], desc[UR14][R24.64] ;  /* 0x0100000018e9efae */ /* 0x000fe2000b981a0e */
[----:B------:R-:W-:Y:S01]  /*1e50*/  SHF.L.U64.HI R0, R4, 0x6, R5 ;  /* 0x0000000604007819 */ /* 0x000fe20000010205 */
[----:B------:R-:W-:Y:S01]  /*1e60*/  IMAD.SHL.U32 R187, R184, 0x10, RZ ;  /* 0x00000010b8bb7824 */ /* 0x000fe200078e00ff */
[----:B------:R-:W-:Y:S01]  /*1e70*/  @!P3 LEA.HI.X R17, R8, R228, R12, 0x1, P0 ;  /* 0x000000e40811b211 */ /* 0x000fe200000f0c0c */
[----:B------:R-:W-:Y:S01]  /*1e80*/  @!P6 LDGSTS.E.BYPASS.LTC128B.128 [R233+0x3000], desc[UR14][R24.64+0x40] ;  /* 0x0300004018e9efae */ /* 0x000fe2000b981a0e */
[----:B------:R-:W-:Y:S01]  /*1e90*/  IMAD.SHL.U32 R8, R4, 0x40, RZ ;  /* 0x0000004004087824 */ /* 0x000fe200078e00ff */
[----:B------:R-:W-:Y:S01]  /*1ea0*/  LOP3.LUT R37, R185, 0x18, RZ, 0xc0, !PT ;  /* 0x00000018b9257812 */ /* 0x000fe200078ec0ff */
[-C--:B------:R-:W-:Y:S01]  /*1eb0*/  IMAD R0, R0, R38.reuse, RZ ;  /* 0x0000002600007224 */ /* 0x080fe200078e02ff */
[----:B------:R-:W-:Y:S01]  /*1ec0*/  @!P6 LDGSTS.E.BYPASS.LTC128B.128 [R233+0x5000], desc[UR14][R24.64+0x80] ;  /* 0x0500008018e9efae */ /* 0x000fe2000b981a0e */
[----:B------:R-:W-:Y:S01]  /*1ed0*/  IMAD.WIDE.U32 R8, R8, R38, RZ ;  /* 0x0000002608087225 */ /* 0x000fe200078e00ff */
[----:B-1----:R-:W-:-:S02]  /*1ee0*/  @!P5 LEA R6, P1, R18, R6, 0x1 ;  /* 0x000000061206d211 */ /* 0x002fc400078208ff */
[----:B------:R-:W-:Y:S01]  /*1ef0*/  LOP3.LUT R132, R220, 0x120, RZ, 0xc0, !PT ;  /* 0x00000120dc847812 */ /* 0x000fe200078ec0ff */
[----:B------:R-:W-:Y:S01]  /*1f00*/  IMAD.IADD R0, R9, 0x1, R0 ;  /* 0x0000000109007824 */ /* 0x000fe200078e0200 */
[----:B------:R-:W-:Y:S01]  /*1f10*/  @!P5 LEA.HI.X R7, R18, R7, R11, 0x1, P1 ;  /* 0x000000071207d211 */ /* 0x000fe200008f0c0b */
[----:B------:R-:W-:Y:S01]  /*1f20*/  IMAD.MOV.U32 R40, RZ, RZ, 0x20 ;  /* 0x00000020ff287424 */ /* 0x000fe200078e00ff */
[----:B------:R-:W-:Y:S02]  /*1f30*/  @!P4 LEA R10, P1, R8, R227, 0x1 ;  /* 0x000000e3080ac211 */ /* 0x000fe400078208ff */
[----:B------:R-:W-:Y:S01]  /*1f40*/  LOP3.LUT P6, RZ, R184, 0x4, RZ, 0xc0, !PT ;  /* 0x00000004b8ff7812 */ /* 0x000fe200078cc0ff */
[----:B------:R-:W-:Y:S01]  /*1f50*/  @!P5 LDGSTS.E.BYPASS.LTC128B.128 [R233+0x1800], desc[UR14][R6.64] ;  /* 0x0180000006e9dfae */ /* 0x000fe2000b981a0e */
[----:B------:R-:W-:Y:S02]  /*1f60*/  @!P4 LEA.HI.X R11, R8, R226, R0, 0x1, P1 ;  /* 0x000000e2080bc211 */ /* 0x000fe400008f0c00 */
[----:B------:R-:W-:Y:S01]  /*1f70*/  SEL R40, R40, 0xffffffe0, !P6 ;  /* 0xffffffe028287807 */ /* 0x000fe20007000000 */
[----:B------:R-:W-:Y:S04]  /*1f80*/  @!P5 LDGSTS.E.BYPASS.LTC128B.128 [R233+0x3800], desc[UR14][R6.64+0x40] ;  /* 0x0380004006e9dfae */ /* 0x000fe8000b981a0e */
[----:B------:R1:W-:Y:S04]  /*1f90*/  @!P5 LDGSTS.E.BYPASS.LTC128B.128 [R233+0x5800], desc[UR14][R6.64+0x80] ;  /* 0x0580008006e9dfae */ /* 0x0003e8000b981a0e */
[----:B------:R-:W-:Y:S04]  /*1fa0*/  @!P4 LDGSTS.E.BYPASS.LTC128B.128 [R233+0x6000], desc[UR14][R14.64] ;  /* 0x060000000ee9cfae */ /* 0x000fe8000b981a0e */
[----:B------:R-:W-:Y:S04]  /*1fb0*/  @!P4 LDGSTS.E.BYPASS.LTC128B.128 [R233+0x7000], desc[UR14][R14.64+0x40] ;  /* 0x070000400ee9cfae */ /* 0x000fe8000b981a0e */
[----:B------:R-:W-:Y:S04]  /*1fc0*/  @!P4 LDGSTS.E.BYPASS.LTC128B.128 [R233+0x8000], desc[UR14][R14.64+0x80] ;  /* 0x080000800ee9cfae */ /* 0x000fe8000b981a0e */
[----:B------:R-:W-:Y:S04]  /*1fd0*/  @!P3 LDGSTS.E.BYPASS.LTC128B.128 [R233+0x6800], desc[UR14][R16.64] ;  /* 0x0680000010e9bfae */ /* 0x000fe8000b981a0e */
[----:B------:R-:W-:Y:S04]  /*1fe0*/  @!P3 LDGSTS.E.BYPASS.LTC128B.128 [R233+0x7800], desc[UR14][R16.64+0x40] ;  /* 0x0780004010e9bfae */ /* 0x000fe8000b981a0e */
[----:B------:R2:W-:Y:S01]  /*1ff0*/  @!P3 LDGSTS.E.BYPASS.LTC128B.128 [R233+0x8800], desc[UR14][R16.64+0x80] ;  /* 0x0880008010e9bfae */ /* 0x0005e2000b981a0e */
[----:B-1----:R-:W-:-:S03]  /*2000*/  @!P2 LEA R6, P0, R4, R8, 0x5 ;  /* 0x000000080406a211 */ /* 0x002fc600078028ff */
[----:B------:R-:W0:Y:S01]  /*2010*/  LDGDEPBAR ;  /* 0x00000000000079af */ /* 0x000e220000000000 */
[----:B------:R-:W-:Y:S02]  /*2020*/  LOP3.LUT R7, R220, 0xc0, RZ, 0xc0, !PT ;  /* 0x000000c0dc077812 */ /* 0x000fe400078ec0ff */
[----:B------:R-:W-:Y:S02]  /*2030*/  @!P2 LEA.HI.X R4, R4, R0, R5, 0x5, P0 ;  /* 0x000000000404a211 */ /* 0x000fe400000f2c05 */
[----:B------:R-:W-:Y:S02]  /*2040*/  LOP3.LUT R37, R7, R37, RZ, 0xfc, !PT ;  /* 0x0000002507257212 */ /* 0x000fe400078efcff */
[----:B------:R-:W-:Y:S02]  /*2050*/  LOP3.LUT R0, R220, 0x20, RZ, 0xc0, !PT ;  /* 0x00000020dc007812 */ /* 0x000fe400078ec0ff */
[----:B------:R-:W-:Y:S02]  /*2060*/  LOP3.LUT R36, R37, R36, RZ, 0x3c, !PT ;  /* 0x0000002425247212 */ /* 0x000fe400078e3cff */
[----:B------:R-:W-:-:S02]  /*2070*/  LOP3.LUT R0, R0, 0x100, R187, 0xf8, !PT ;  /* 0x0000010000007812 */ /* 0x000fc400078ef8bb */
[----:B------:R-:W-:Y:S02]  /*2080*/  LOP3.LUT R5, R187, 0x3e00, RZ, 0xc0, !PT ;  /* 0x00003e00bb057812 */ /* 0x000fe400078ec0ff */
[----:B------:R-:W-:Y:S01]  /*2090*/  LOP3.LUT R131, R37, 0x8, R186, 0x78, !PT ;  /* 0x0000000825837812 */ /* 0x000fe200078e78ba */
[----:B------:R-:W-:Y:S01]  /*20a0*/  IMAD.IADD R136, R36, 0x1, R0 ;  /* 0x0000000124887824 */ /* 0x000fe200078e0200 */
[C---:B------:R-:W-:Y:S02]  /*20b0*/  @!P2 LEA R8, P0, R6.reuse, R227, 0x1 ;  /* 0x000000e30608a211 */ /* 0x040fe400078008ff */
[----:B------:R-:W-:Y:S02]  /*20c0*/  IADD3 R5, PT, PT, R131, R132, R5 ;  /* 0x0000008483057210 */ /* 0x000fe40007ffe005 */
[----:B------:R-:W-:Y:S02]  /*20d0*/  @!P2 LEA.HI.X R9, R6, R226, R4, 0x1, P0 ;  /* 0x000000e20609a211 */ /* 0x000fe400000f0c04 */
[----:B------:R-:W-:Y:S01]  /*20e0*/  LEA R135, R5, UR5, 0x1 ;  /* 0x0000000505877c11 */ /* 0x000fe2000f8e08ff */
[----:B------:R-:W-:-:S04]  /*20f0*/  DEPBAR.LE SB0, 0x0 ;  /* 0x000080000000791a */ /* 0x000fc80000000000 */
[----:B------:R-:W-:Y:S01]  /*2100*/  BAR.SYNC.DEFER_BLOCKING 0x0 ;  /* 0x0000000000007b1d */ /* 0x000fe20000010000 */
[----:B------:R-:W-:Y:S01]  /*2110*/  LEA R136, R136, UR5, 0x1 ;  /* 0x0000000588887c11 */ /* 0x000fe2000f8e08ff */
[----:B------:R-:W-:Y:S01]  /*2120*/  IMAD.IADD R133, R135, 0x1, R40 ;  /* 0x0000000187857824 */ /* 0x000fe200078e0228 */
[----:B------:R-:W-:-:S03]  /*2130*/  LOP3.LUT R225, R131, R132, RZ, 0xfc, !PT ;  /* 0x0000008483e17212 */ /* 0x000fc600078efcff */
[----:B------:R-:W-:Y:S01]  /*2140*/  IMAD.IADD R126, R136, 0x1, R40 ;  /* 0x00000001887e7824 */ /* 0x000fe200078e0228 */
[----:B------:R-:W-:Y:S01]  /*2150*/  @!PT LDS RZ, [RZ] ;  /* 0x00000000fffff984 */ /* 0x000fe20000000800 */
[----:B------:R-:W-:Y:S01]  /*2160*/  @!PT LDS RZ, [RZ] ;  /* 0x00000000fffff984 */ /* 0x000fe20000000800 */
[----:B------:R-:W-:Y:S01]  /*2170*/  @!PT LDS RZ, [RZ] ;  /* 0x00000000fffff984 */ /* 0x000fe20000000800 */
[----:B------:R-:W-:Y:S04]  /*2180*/  @!P4 LDGSTS.E.BYPASS.LTC128B.128 [R233+0x9000], desc[UR14][R10.64] ;  /* 0x090000000ae9cfae */ /* 0x000fe8000b981a0e */
[----:B------:R-:W-:Y:S04]  /*2190*/  @!P4 LDGSTS.E.BYPASS.LTC128B.128 [R233+0xa000], desc[UR14][R10.64+0x40] ;  /* 0x0a0000400ae9cfae */ /* 0x000fe8000b981a0e */
[----:B------:R-:W-:Y:S04]  /*21a0*/  @!P4 LDGSTS.E.BYPASS.LTC128B.128 [R233+0xb000], desc[UR14][R10.64+0x80] ;  /* 0x0b0000800ae9cfae */ /* 0x000fe8000b981a0e */
        /* <DEDUP_REMOVED lines=18> */
[----:B------:R-:W-:Y:S04]  /*22d0*/  LDSM.16.M88.4 R104, [R126+0x6000] ;  /* 0x006000007e68783b */ /* 0x000fe80000000200 */
[----:B------:R-:W5:Y:S04]  /*22e0*/  LDSM.16.M88.4 R108, [R133+0x1000] ;  /* 0x00100000856c783b */ /* 0x000f680000000200 */
[----:B------:R-:W5:Y:S04]  /*22f0*/  LDSM.16.M88.4 R112, [R133] ;  /* 0x000000008570783b */ /* 0x000f680000000200 */
[----:B------:R-:W5:Y:S04]  /*2300*/  LDSM.16.M88.4 R100, [R126+0x6400] ;  /* 0x006400007e64783b */ /* 0x000f680000000200 */
[----:B------:R-:W5:Y:S01]  /*2310*/  LDSM.16.M88.4 R96, [R126+0x6800] ;  /* 0x006800007e60783b */ /* 0x000f620000000200 */
[-C--:B---3--:R-:W-:Y:S03]  /*2320*/  HMMA.16816.F32.BF16 R88, R116, R76.reuse, RZ ;  /* 0x0000004c7458723c */ /* 0x088fe600000418ff */
[----:B------:R-:W3:Y:S04]  /*2330*/  LDSM.16.M88.4 R92, [R126+0x6c00] ;  /* 0x006c00007e5c783b */ /* 0x000ee80000000200 */
[----:B------:R-:W-:Y:S01]  /*2340*/  LDSM.16.M88.4 R20, [R135+0x3000] ;  /* 0x003000008714783b */ /* 0x000fe20000000200 */
[C---:B----4-:R-:W-:Y:S03]  /*2350*/  HMMA.16816.F32.BF16 R84, R24.reuse, R76, RZ ;  /* 0x0000004c1854723c */ /* 0x050fe600000418ff */
[----:B--2---:R-:W2:Y:S04]  /*2360*/  LDSM.16.M88.4 R16, [R136+0x7000] ;  /* 0x007000008810783b */ /* 0x004ea80000000200 */
[----:B------:R-:W4:Y:S01]  /*2370*/  LDSM.16.M88.4 R12, [R136+0x7400] ;  /* 0x00740000880c783b */ /* 0x000f220000000200 */
[-C--:B------:R-:W-:Y:S03]  /*2380*/  HMMA.16816.F32.BF16 R80, R24, R78.reuse, RZ ;  /* 0x0000004e1850723c */ /* 0x080fe600000418ff */
[----:B-1----:R-:W1:Y:S04]  /*2390*/  LDSM.16.M88.4 R8, [R136+0x7800] ;  /* 0x007800008808783b */ /* 0x002e680000000200 */
[----:B------:R-:W1:Y:S01]  /*23a0*/  LDSM.16.M88.4 R4, [R136+0x7c00] ;  /* 0x007c00008804783b */ /* 0x000e620000000200 */
[----:B------:R-:W-:Y:S03]  /*23b0*/  HMMA.16816.F32.BF16 R76, R116, R78, RZ ;  /* 0x0000004e744c723c */ /* 0x000fe600000418ff */
[----:B------:R-:W0:Y:S05]  /*23c0*/  LDGDEPBAR ;  /* 0x00000000000079af */ /* 0x000e2a0000000000 */
[C---:B-----5:R-:W-:Y:S08]  /*23d0*/  HMMA.16816.F32.BF16 R68, R24.reuse, R60, RZ ;  /* 0x0000003c1844723c */ /* 0x060ff000000418ff */
[C---:B------:R-:W-:Y:S08]  /*23e0*/  HMMA.16816.F32.BF16 R52, R24.reuse, R44, RZ ;  /* 0x0000002c1834723c */ /* 0x040ff000000418ff */
[C---:B------:R-:W-:Y:S08]  /*23f0*/  HMMA.16816.F32.BF16 R28, R24.reuse, R120, RZ ;  /* 0x00000078181c723c */ /* 0x040ff000000418ff */
[C---:B------:R-:W-:Y:S08]  /*2400*/  HMMA.16816.F32.BF16 R64, R24.reuse, R62, RZ ;  /* 0x0000003e1840723c */ /* 0x040ff000000418ff */
[----:B------:R-:W-:Y:S08]  /*2410*/  HMMA.16816.F32.BF16 R48, R24, R46, RZ ;  /* 0x0000002e1830723c */ /* 0x000ff000000418ff */
[C---:B------:R-:W-:Y:S08]  /*2420*/  HMMA.16816.F32.BF16 R84, R108.reuse, R104, R84 ;  /* 0x000000686c54723c */ /* 0x040ff00000041854 */
[----:B------:R-:W-:Y:S08]  /*2430*/  HMMA.16816.F32.BF16 R80, R108, R106, R80 ;  /* 0x0000006a6c50723c */ /* 0x000ff00000041850 */
[C---:B------:R-:W-:Y:S08]  /*2440*/  HMMA.16816.F32.BF16 R88, R112.reuse, R104, R88 ;  /* 0x000000687058723c */ /* 0x040ff00000041858 */
[----:B------:R-:W-:Y:S01]  /*2450*/  HMMA.16816.F32.BF16 R76, R112, R106, R76 ;  /* 0x0000006a704c723c */ /* 0x000fe2000004184c */
[----:B------:R-:W5:Y:S07]  /*2460*/  LDSM.16.M88.4 R104, [R135+0x2000] ;  /* 0x002000008768783b */ /* 0x000f6e0000000200 */
        /* <DEDUP_REMOVED lines=9> */
[C---:B---3--:R-:W-:Y:S08]  /*2500*/  HMMA.16816.F32.BF16 R28, R108.reuse, R92, R28 ;  /* 0x0000005c6c1c723c */ /* 0x048ff0000004181c */
        /* <DEDUP_REMOVED lines=12> */
[----:B------:R-:W3:Y:S04]  /*25d0*/  LDSM.16.M88.4 R92, [R126+0x7000] ;  /* 0x007000007e5c783b */ /* 0x000ee80000000200 */
[----:B------:R-:W-:Y:S03]  /*25e0*/  LDSM.16.M88.4 R112, [R136+0x8c00] ;  /* 0x008c00008870783b */ /* 0x000fe60000000200 */
[C---:B--2---:R-:W-:Y:S08]  /*25f0*/  HMMA.16816.F32.BF16 R84, R20.reuse, R16, R84 ;  /* 0x000000101454723c */ /* 0x044ff00000041854 */
[C---:B----4-:R-:W-:Y:S08]  /*2600*/  HMMA.16816.F32.BF16 R68, R20.reuse, R12, R68 ;  /* 0x0000000c1444723c */ /* 0x050ff00000041844 */
[C---:B-1----:R-:W-:Y:S08]  /*2610*/  HMMA.16816.F32.BF16 R52, R20.reuse, R8, R52 ;  /* 0x000000081434723c */ /* 0x042ff00000041834 */
[C---:B------:R-:W-:Y:S08]  /*2620*/  HMMA.16816.F32.BF16 R28, R20.reuse, R4, R28 ;  /* 0x00000004141c723c */ /* 0x040ff0000004181c */
[C---:B------:R-:W-:Y:S08]  /*2630*/  HMMA.16816.F32.BF16 R80, R20.reuse, R18, R80 ;  /* 0x000000121450723c */ /* 0x040ff00000041850 */
[C---:B------:R-:W-:Y:S08]  /*2640*/  HMMA.16816.F32.BF16 R64, R20.reuse, R14, R64 ;  /* 0x0000000e1440723c */ /* 0x040ff00000041840 */
[C---:B------:R-:W-:Y:S08]  /*2650*/  HMMA.16816.F32.BF16 R48, R20.reuse, R10, R48 ;  /* 0x0000000a1430723c */ /* 0x040ff00000041830 */
[----:B------:R-:W-:Y:S01]  /*2660*/  HMMA.16816.F32.BF16 R24, R20, R6, R24 ;  /* 0x000000061418723c */ /* 0x000fe20000041818 */
        /* <DEDUP_REMOVED lines=12> */
[----:B------:R-:W4:Y:S04]  /*2730*/  LDSM.16.M88.4 R4, [R136+0x8000] ;  /* 0x008000008804783b */ /* 0x000f280000000200 */
[----:B------:R-:W5:Y:S03]  /*2740*/  LDSM.16.M88.4 R104, [R136+0x8800] ;  /* 0x008800008868783b */ /* 0x000f660000000200 */
[C---:B---3--:R-:W-:Y:S08]  /*2750*/  HMMA.16816.F32.BF16 R84, R96.reuse, R92, R84 ;  /* 0x0000005c6054723c */ /* 0x048ff00000041854 */
[C---:B------:R-:W-:Y:S08]  /*2760*/  HMMA.16816.F32.BF16 R80, R96.reuse, R94, R80 ;  /* 0x0000005e6050723c */ /* 0x040ff00000041850 */
[C---:B------:R-:W-:Y:S08]  /*2770*/  HMMA.16816.F32.BF16 R68, R96.reuse, R100, R68 ;  /* 0x000000646044723c */ /* 0x040ff00000041844 */
[C---:B------:R-:W-:Y:S08]  /*2780*/  HMMA.16816.F32.BF16 R64, R96.reuse, R102, R64 ;  /* 0x000000666040723c */ /* 0x040ff00000041840 */
[C---:B-1----:R-:W-:Y:S08]  /*2790*/  HMMA.16816.F32.BF16 R52, R96.reuse, R20, R52 ;  /* 0x000000146034723c */ /* 0x042ff00000041834 */
[C---:B------:R-:W-:Y:S08]  /*27a0*/  HMMA.16816.F32.BF16 R48, R96.reuse, R22, R48 ;  /* 0x000000166030723c */ /* 0x040ff00000041830 */
[C---:B--2---:R-:W-:Y:S08]  /*27b0*/  HMMA.16816.F32.BF16 R28, R96.reuse, R16, R28 ;  /* 0x00000010601c723c */ /* 0x044ff0000004181c */
[----:B------:R-:W-:Y:S01]  /*27c0*/  HMMA.16816.F32.BF16 R24, R96, R18, R24 ;  /* 0x000000126018723c */ /* 0x000fe20000041818 */
[----:B------:R-:W1:Y:S07]  /*27d0*/  LDSM.16.M88.4 R96, [R135+0x4000] ;  /* 0x004000008760783b */ /* 0x000e6e0000000200 */
        /* <DEDUP_REMOVED lines=8> */
[----:B------:R-:W-:Y:S07]  /*2860*/  LDSM.16.M88.4 R16, [R133+0x5000] ;  /* 0x005000008510783b */ /* 0x000fee0000000200 */
[C---:B----4-:R-:W-:Y:S08]  /*2870*/  HMMA.16816.F32.BF16 R84, R8.reuse, R4, R84 ;  /* 0x000000040854723c */ /* 0x050ff00000041854 */
[C---:B------:R-:W-:Y:S08]  /*2880*/  HMMA.16816.F32.BF16 R80, R8.reuse, R6, R80 ;  /* 0x000000060850723c */ /* 0x040ff00000041850 */
[C---:B------:R-:W-:Y:S08]  /*2890*/  HMMA.16816.F32.BF16 R68, R8.reuse, R12, R68 ;  /* 0x0000000c0844723c */ /* 0x040ff00000041844 */
[C---:B------:R-:W-:Y:S08]  /*28a0*/  HMMA.16816.F32.BF16 R64, R8.reuse, R14, R64 ;  /* 0x0000000e0840723c */ /* 0x040ff00000041840 */
[C---:B-----5:R-:W-:Y:S08]  /*28b0*/  HMMA.16816.F32.BF16 R52, R8.reuse, R104, R52 ;  /* 0x000000680834723c */ /* 0x060ff00000041834 */
[C---:B------:R-:W-:Y:S08]  /*28c0*/  HMMA.16816.F32.BF16 R48, R8.reuse, R106, R48 ;  /* 0x0000006a0830723c */ /* 0x040ff00000041830 */
[C---:B------:R-:W-:Y:S08]  /*28d0*/  HMMA.16816.F32.BF16 R28, R8.reuse, R112, R28 ;  /* 0x00000070081c723c */ /* 0x040ff0000004181c */
[----:B------:R-:W-:Y:S01]  /*28e0*/  HMMA.16816.F32.BF16 R24, R8, R114, R24 ;  /* 0x000000720818723c */ /* 0x000fe20000041818 */
[----:B------:R-:W3:Y:S07]  /*28f0*/  LDSM.16.M88.4 R8, [R126+0x8400] ;  /* 0x008400007e08783b */ /* 0x000eee0000000200 */
[----:B------:R-:W-:Y:S08]  /*2900*/  HMMA.16816.F32.BF16 R72, R108, R100, R72 ;  /* 0x000000646c48723c */ /* 0x000ff00000041848 */
[----:B-1----:R-:W-:Y:S01]  /*2910*/  HMMA.16816.F32.BF16 R88, R96, R4, R88 ;  /* 0x000000046058723c */ /* 0x002fe20000041858 */
[----:B------:R-:W-:-:S02]  /*2920*/  LOP3.LUT R4, R186, 0x1f0, RZ, 0xc0, !PT ;  /* 0x000001f0ba047812 */ /* 0x000fc400078ec0ff */
[----:B------:R-:W-:-:S05]  /*2930*/  SHF.R.U32.HI R5, RZ, 0x5, R184 ;  /* 0x00000005ff057819 */ /* 0x000fca00000116b8 */
[----:B------:R-:W-:Y:S01]  /*2940*/  HMMA.16816.F32.BF16 R60, R108, R102, R60 ;  /* 0x000000666c3c723c */ /* 0x000fe2000004183c */
[----:B------:R-:W-:-:S07]  /*2950*/  IMAD R236, R236, 0x8, R5 ;  /* 0x00000008ecec7824 */ /* 0x000fce00078e0205 */
[----:B------:R-:W-:Y:S01]  /*2960*/  HMMA.16816.F32.BF16 R76, R96, R6, R76 ;  /* 0x00000006604c723c */ /* 0x000fe2000004184c */
[----:B------:R-:W-:Y:S02]  /*2970*/  IMAD.U32 R7, RZ, RZ, UR13 ;  /* 0x0000000dff077e24 */ /* 0x000fe4000f8e00ff */
[----:B------:R-:W-:-:S03]  /*2980*/  IMAD.SHL.U32 R6, R184, 0x2, RZ ;  /* 0x00000002b8067824 */ /* 0x000fc600078e00ff */
[----:B------:R-:W-:Y:S01]  /*2990*/  IADD3 R7, PT, PT, R4, 0x1, R7 ;  /* 0x0000000104077810 */ /* 0x000fe20007ffe007 */
[----:B------:R-:W-:Y:S01]  /*29a0*/  IMAD.U32 R4, RZ, RZ, UR18 ;  /* 0x00000012ff047e24 */ /* 0x000fe2000f8e00ff */
[----:B------:R-:W-:Y:S01]  /*29b0*/  HMMA.16816.F32.BF16 R72, R96, R12, R72 ;  /* 0x0000000c6048723c */ /* 0x000fe20000041848 */
[----:B------:R-:W1:Y:S01]  /*29c0*/  LDC R12, c[0x0][0x3e0] ;  /* 0x0000f800ff0c7b82 */ /* 0x000e620000000800 */
[----:B------:R-:W-:Y:S02]  /*29d0*/  LOP3.LUT R6, R6, 0x6, RZ, 0xc0, !PT ;  /* 0x0000000606067812 */ /* 0x000fe400078ec0ff */
[----:B------:R-:W-:Y:S02]  /*29e0*/  IADD3 R7, PT, PT, R7, -UR19, R134 ;  /* 0x8000001307077c10 */ /* 0x000fe4000fffe086 */
[----:B------:R-:W-:Y:S01]  /*29f0*/  ISETP.NE.AND P5, PT, R4, 0x1, PT ;  /* 0x000000010400780c */ /* 0x000fe20003fa5270 */
[----:B------:R-:W-:Y:S01]  /*2a00*/  IMAD R238, R38, 0x40, R6 ;  /* 0x0000004026ee7824 */ /* 0x000fe200078e0206 */
[----:B--2---:R-:W-:Y:S01]  /*2a10*/  HMMA.16816.F32.BF16 R88, R20, R92, R88 ;  /* 0x0000005c1458723c */ /* 0x004fe20000041858 */
[----:B------:R-:W-:-:S02]  /*2a20*/  IADD3 R130, PT, PT, R7, R130, R129 ;  /* 0x0000008207827210 */ /* 0x000fc40007ffe081 */
[----:B------:R-:W2:Y:S01]  /*2a30*/  LDSM.16.M88.4 R4, [R126+0x8800] ;  /* 0x008800007e04783b */ /* 0x000ea20000000200 */
[----:B------:R-:W-:Y:S01]  /*2a40*/  VIADD R13, R238, 0x19 ;  /* 0x00000019ee0d7836 */ /* 0x000fe20000000000 */
[C---:B------:R-:W-:Y:S02]  /*2a50*/  VIMNMX R224, PT, PT, R130.reuse, R129, PT ;  /* 0x0000008182e07248 */ /* 0x040fe40003fe0100 */
[--C-:B------:R-:W-:Y:S01]  /*2a60*/  VIADDMNMX R223, R130, 0x8, R129.reuse, PT ;  /* 0x0000000882df7846 */ /* 0x100fe20003800181 */
[----:B------:R-:W-:Y:S01]  /*2a70*/  HMMA.16816.F32.BF16 R60, R96, R14, R60 ;  /* 0x0000000e603c723c */ /* 0x000fe2000004183c */
[C---:B------:R-:W-:Y:S01]  /*2a80*/  ISETP.GE.AND P4, PT, R238.reuse, R224, PT ;  /* 0x000000e0ee00720c */ /* 0x040fe20003f86270 */
[----:B------:R-:W-:Y:S01]  /*2a90*/  VIADD R15, R238, 0x9 ;  /* 0x00000009ee0f7836 */ /* 0x000fe20000000000 */
[--C-:B------:R-:W-:Y:S01]  /*2aa0*/  VIADDMNMX R222, R130, 0x40, R129.reuse, PT ;  /* 0x0000004082de7846 */ /* 0x100fe20003800181 */
[----:B------:R-:W-:Y:S01]  /*2ab0*/  VIADD R14, R238, 0x18 ;  /* 0x00000018ee0e7836 */ /* 0x000fe20000000000 */
[----:B------:R-:W-:-:S02]  /*2ac0*/  VIADDMNMX R221, R130, 0x48, R129, PT ;  /* 0x0000004882dd7846 */ /* 0x000fc40003800181 */
[----:B------:R-:W-:Y:S01]  /*2ad0*/  ISETP.GE.AND P2, PT, R238, R223, PT ;  /* 0x000000dfee00720c */ /* 0x000fe20003f46270 */
[C---:B------:R-:W-:Y:S03]  /*2ae0*/  HMMA.16816.F32.BF16 R76, R20.reuse, R94, R76 ;  /* 0x0000005e144c723c */ /* 0x040fe6000004184c */
[----:B------:R-:W-:Y:S01]  /*2af0*/  FSEL R132, R88, -INF , !P4 ;  /* 0xff80000058847808 */ /* 0x000fe20006000000 */
[----:B------:R-:W-:Y:S01]  /*2b00*/  VIADD R88, R238, 0x8 ;  /* 0x00000008ee587836 */ /* 0x000fe20000000000 */
[----:B------:R-:W-:Y:S02]  /*2b10*/  FSEL R101, R90, -INF , !P2 ;  /* 0xff8000005a657808 */ /* 0x000fe40005000000 */
[----:B------:R-:W-:Y:S01]  /*2b20*/  ISETP.GE.AND P2, PT, R15, R224, PT ;  /* 0x000000e00f00720c */ /* 0x000fe20003f46270 */
[-C--:B---3--:R-:W-:Y:S08]  /*2b30*/  HMMA.16816.F32.BF16 R72, R20, R8.reuse, R72 ;  /* 0x000000081448723c */ /* 0x088ff00000041848 */
[----:B------:R-:W-:Y:S01]  /*2b40*/  HMMA.16816.F32.BF16 R68, R16, R8, R68 ;  /* 0x000000081044723c */ /* 0x000fe20000041844 */
[----:B------:R-:W-:-:S02]  /*2b50*/  VIADD R8, R238, 0x1 ;  /* 0x00000001ee087836 */ /* 0x000fc40000000000 */
[----:B------:R-:W-:Y:S01]  /*2b60*/  FSEL R133, R77, -INF , !P2 ;  /* 0xff8000004d857808 */ /* 0x000fe20005000000 */
[----:B------:R-:W-:Y:S02]  /*2b70*/  VIADD R9, R238, 0x21 ;  /* 0x00000021ee097836 */ /* 0x000fe40000000000 */
[C---:B------:R-:W-:Y:S02]  /*2b80*/  ISETP.GE.AND P0, PT, R8.reuse, R223, PT ;  /* 0x000000df0800720c */ /* 0x040fe40003f06270 */
[C---:B------:R-:W-:Y:S01]  /*2b90*/  ISETP.GE.AND P3, PT, R8.reuse, R224, PT ;  /* 0x000000e00800720c */ /* 0x040fe20003f66270 */
[----:B------:R-:W-:Y:S01]  /*2ba0*/  HMMA.16816.F32.BF16 R56, R96, R104, R56 ;  /* 0x000000686038723c */ /* 0x000fe20000041838 */
[C---:B------:R-:W-:Y:S02]  /*2bb0*/  ISETP.GE.AND P1, PT, R8.reuse, R222, PT ;  /* 0x000000de0800720c */ /* 0x040fe40003f26270 */
[----:B------:R-:W-:Y:S01]  /*2bc0*/  ISETP.GE.AND P4, PT, R8, R221, PT ;  /* 0x000000dd0800720c */ /* 0x000fe20003f86270 */
[----:B-1----:R-:W-:Y:S01]  /*2bd0*/  IMAD R8, R128, R12, R127 ;  /* 0x0000000c80087224 */ /* 0x002fe200078e027f */
[----:B------:R-:W-:Y:S01]  /*2be0*/  FSEL R100, R91, -INF , !P0 ;  /* 0xff8000005b647808 */ /* 0x000fe20004000000 */
[----:B------:R-:W-:Y:S01]  /*2bf0*/  VIADD R12, R238, 0x10 ;  /* 0x00000010ee0c7836 */ /* 0x000fe20000000000 */
[----:B------:R-:W-:Y:S01]  /*2c00*/  ISETP.GE.AND P0, PT, R88, R224, PT ;  /* 0x000000e05800720c */ /* 0x000fe20003f06270 */
[----:B------:R-:W-:Y:S01]  /*2c10*/  HMMA.16816.F32.BF16 R64, R16, R10, R64 ;  /* 0x0000000a1040723c */ /* 0x000fe20000041840 */
[----:B------:R-:W-:Y:S01]  /*2c20*/  IMAD.SHL.U32 R8, R8, 0x20, RZ ;  /* 0x0000002008087824 */ /* 0x000fe200078e00ff */
[----:B------:R-:W-:-:S02]  /*2c30*/  FSEL R134, R89, -INF , !P3 ;  /* 0xff80000059867808 */ /* 0x000fc40005800000 */
[----:B------:R-:W-:Y:S02]  /*2c40*/  FSEL R135, R76, -INF , !P0 ;  /* 0xff8000004c877808 */ /* 0x000fe40004000000 */
[-C--:B------:R-:W-:Y:S02]  /*2c50*/  ISETP.GE.AND P0, PT, R12, R224.reuse, PT ;  /* 0x000000e00c00720c */ /* 0x080fe40003f06270 */
[----:B------:R-:W-:Y:S01]  /*2c60*/  HMMA.16816.F32.BF16 R60, R20, R10, R60 ;  /* 0x0000000a143c723c */ /* 0x000fe2000004183c */
[----:B------:R-:W-:Y:S01]  /*2c70*/  VIADD R11, R238, 0x11 ;  /* 0x00000011ee0b7836 */ /* 0x000fe20000000000 */
[----:B------:R-:W-:Y:S01]  /*2c80*/  FSEL R174, R72, -INF , !P0 ;  /* 0xff80000048ae7808 */ /* 0x000fe20004000000 */
[----:B------:R-:W-:Y:S01]  /*2c90*/  VIADD R10, R238, 0x20 ;  /* 0x00000020ee0a7836 */ /* 0x000fe20000000000 */
[----:B------:R-:W-:Y:S02]  /*2ca0*/  ISETP.GE.AND P0, PT, R15, R223, PT ;  /* 0x000000df0f00720c */ /* 0x000fe40003f06270 */
[----:B------:R-:W-:-:S02]  /*2cb0*/  ISETP.GE.AND P2, PT, R11, R224, PT ;  /* 0x000000e00b00720c */ /* 0x000fc40003f46270 */
[----:B------:R-:W-:Y:S01]  /*2cc0*/  FSEL R102, R79, -INF , !P0 ;  /* 0xff8000004f667808 */ /* 0x000fe20004000000 */
[----:B--2---:R-:W-:Y:S01]  /*2cd0*/  HMMA.16816.F32.BF16 R56, R20, R4, R56 ;  /* 0x000000041438723c */ /* 0x004fe20000041838 */
[----:B------:R-:W-:Y:S02]  /*2ce0*/  FSEL R173, R73, -INF , !P2 ;  /* 0xff80000049ad7808 */ /* 0x000fe40005000000 */
[----:B------:R-:W-:Y:S02]  /*2cf0*/  IADD3 R248, P2, P0, R8, R125, R248 ;  /* 0x0000007d08f87210 */ /* 0x000fe4000785e0f8 */
[----:B------:R-:W-:Y:S02]  /*2d00*/  SHF.R.S32.HI R8, RZ, 0x1f, R8 ;  /* 0x0000001fff087819 */ /* 0x000fe40000011408 */
[----:B------:R-:W-:Y:S01]  /*2d10*/  ISETP.GE.AND P3, PT, R88, R223, PT ;  /* 0x000000df5800720c */ /* 0x000fe20003f66270 */
[----:B------:R-:W-:Y:S01]  /*2d20*/  HMMA.16816.F32.BF16 R84, R16, R92, R84 ;  /* 0x0000005c1054723c */ /* 0x000fe20000041854 */
[----:B------:R-:W-:-:S02]  /*2d30*/  IADD3.X R8, PT, PT, R8, R124, RZ, P2, P0 ;  /* 0x0000007c08087210 */ /* 0x000fc400017e04ff */
[----:B------:R-:W1:Y:S01]  /*2d40*/  LDSM.16.M88.4 R124, [R126+0x8c00] ;  /* 0x008c00007e7c783b */ /* 0x000e620000000200 */
[----:B------:R-:W-:Y:S01]  /*2d50*/  FSEL R103, R78, -INF , !P3 ;  /* 0xff8000004e677808 */ /* 0x000fe20005800000 */
[----:B------:R-:W-:-:S04]  /*2d60*/  DEPBAR.LE SB0, 0x0 ;  /* 0x000080000000791a */ /* 0x000fc80000000000 */
[-C--:B------:R-:W-:Y:S01]  /*2d70*/  ISETP.GE.AND P3, PT, R12, R223.reuse, PT ;  /* 0x000000df0c00720c */ /* 0x080fe20003f66270 */
[----:B------:R-:W-:Y:S01]  /*2d80*/  HMMA.16816.F32.BF16 R44, R96, R106, R44 ;  /* 0x0000006a602c723c */ /* 0x000fe2000004182c */
[----:B------:R-:W-:Y:S02]  /*2d90*/  ISETP.GE.AND P0, PT, R14, R224, PT ;  /* 0x000000e00e00720c */ /* 0x000fe40003f06270 */
[----:B------:R-:W-:Y:S02]  /*2da0*/  FSEL R179, R74, -INF , !P3 ;  /* 0xff8000004ab37808 */ /* 0x000fe40005800000 */
[----:B------:R-:W-:Y:S02]  /*2db0*/  ISETP.GE.AND P3, PT, R11, R223, PT ;  /* 0x000000df0b00720c */ /* 0x000fe40003f66270 */
[----:B------:R-:W-:Y:S01]  /*2dc0*/  FSEL R176, R60, -INF , !P0 ;  /* 0xff8000003cb07808 */ /* 0x000fe20004000000 */
[----:B------:R-:W-:Y:S01]  /*2dd0*/  HMMA.16816.F32.BF16 R80, R16, R94, R80 ;  /* 0x0000005e1050723c */ /* 0x000fe20000041850 */
[----:B------:R-:W-:-:S02]  /*2de0*/  FSEL R180, R75, -INF , !P3 ;  /* 0xff8000004bb47808 */ /* 0x000fc40005800000 */
[-C--:B------:R-:W-:Y:S02]  /*2df0*/  ISETP.GE.AND P3, PT, R10, R224.reuse, PT ;  /* 0x000000e00a00720c */ /* 0x080fe40003f66270 */
[-C--:B------:R-:W-:Y:S02]  /*2e00*/  ISETP.GE.AND P0, PT, R14, R223.reuse, PT ;  /* 0x000000df0e00720c */ /* 0x080fe40003f06270 */
[----:B------:R-:W-:Y:S01]  /*2e10*/  FSEL R194, R56, -INF , !P3 ;  /* 0xff80000038c27808 */ /* 0x000fe20005800000 */
[----:B------:R-:W-:Y:S01]  /*2e20*/  HMMA.16816.F32.BF16 R32, R96, R112, R32 ;  /* 0x000000706020723c */ /* 0x000fe20000041820 */
[----:B------:R-:W-:Y:S02]  /*2e30*/  FSEL R201, R62, -INF , !P0 ;  /* 0xff8000003ec97808 */ /* 0x000fe40004000000 */
[----:B------:R-:W-:Y:S02]  /*2e40*/  ISETP.GE.AND P3, PT, R10, R223, PT ;  /* 0x000000df0a00720c */ /* 0x000fe40003f66270 */
[----:B------:R-:W-:-:S02]  /*2e50*/  ISETP.GE.AND P2, PT, R13, R224, PT ;  /* 0x000000e00d00720c */ /* 0x000fc40003f46270 */
[----:B------:R-:W-:Y:S01]  /*2e60*/  ISETP.GE.AND P0, PT, R9, R224, PT ;  /* 0x000000e00900720c */ /* 0x000fe20003f06270 */
[----:B------:R-:W-:Y:S01]  /*2e70*/  HMMA.16816.F32.BF16 R52, R16, R4, R52 ;  /* 0x000000041034723c */ /* 0x000fe20000041834 */
[----:B------:R-:W-:Y:S02]  /*2e80*/  FSEL R192, R58, -INF , !P3 ;  /* 0xff8000003ac07808 */ /* 0x000fe40005800000 */
[----:B------:R-:W-:Y:S02]  /*2e90*/  FSEL R85, R85, -INF , !P1 ;  /* 0xff80000055557808 */ /* 0x000fe40004800000 */
[----:B------:R-:W-:Y:S02]  /*2ea0*/  FSEL R175, R61, -INF , !P2 ;  /* 0xff8000003daf7808 */ /* 0x000fe40005000000 */
[----:B------:R-:W-:Y:S01]  /*2eb0*/  FSEL R193, R57, -INF , !P0 ;  /* 0xff80000039c17808 */ /* 0x000fe20004000000 */
[----:B------:R-:W-:Y:S01]  /*2ec0*/  HMMA.16816.F32.BF16 R44, R20, R6, R44 ;  /* 0x00000006142c723c */ /* 0x000fe2000004182c */
[----:B------:R-:W-:-:S02]  /*2ed0*/  ISETP.GE.AND P3, PT, R15, R222, PT ;  /* 0x000000de0f00720c */ /* 0x000fc40003f66270 */
[----:B------:R-:W-:Y:S02]  /*2ee0*/  ISETP.GE.AND P1, PT, R15, R221, PT ;  /* 0x000000dd0f00720c */ /* 0x000fe40003f26270 */
[----:B------:R-:W-:Y:S02]  /*2ef0*/  ISETP.GE.AND P2, PT, R13, R223, PT ;  /* 0x000000df0d00720c */ /* 0x000fe40003f46270 */
[----:B------:R-:W-:Y:S01]  /*2f00*/  ISETP.GE.AND P0, PT, R88, R222, PT ;  /* 0x000000de5800720c */ /* 0x000fe20003f06270 */
[----:B------:R-:W-:Y:S01]  /*2f10*/  HMMA.16816.F32.BF16 R48, R16, R6, R48 ;  /* 0x000000061030723c */ /* 0x000fe20000041830 */
[----:B------:R-:W-:Y:S02]  /*2f20*/  FSEL R81, R81, -INF , !P3 ;  /* 0xff80000051517808 */ /* 0x000fe40005800000 */
[----:B------:R-:W-:Y:S02]  /*2f30*/  FSEL R83, R83, -INF , !P1 ;  /* 0xff80000053537808 */ /* 0x000fe40004800000 */
[----:B------:R-:W-:-:S02]  /*2f40*/  FSEL R182, R63, -INF , !P2 ;  /* 0xff8000003fb67808 */ /* 0x000fc40005000000 */
[----:B------:R-:W-:Y:S01]  /*2f50*/  FSEL R80, R80, -INF , !P0 ;  /* 0xff80000050507808 */ /* 0x000fe20004000000 */
[-C--:B-1----:R-:W-:Y:S01]  /*2f60*/  HMMA.16816.F32.BF16 R32, R20, R124.reuse, R32 ;  /* 0x0000007c1420723c */ /* 0x082fe20000041820 */
[-C--:B------:R-:W-:Y:S02]  /*2f70*/  ISETP.GE.AND P3, PT, R11, R221.reuse, PT ;  /* 0x000000dd0b00720c */ /* 0x080fe40003f66270 */
[----:B------:R-:W-:Y:S02]  /*2f80*/  ISETP.GE.AND P1, PT, R14, R222, PT ;  /* 0x000000de0e00720c */ /* 0x000fe40003f26270 */
[-C--:B------:R-:W-:Y:S02]  /*2f90*/  ISETP.GE.AND P2, PT, R88, R221.reuse, PT ;  /* 0x000000dd5800720c */ /* 0x080fe40003f46270 */
[----:B------:R-:W-:Y:S01]  /*2fa0*/  FSEL R87, R87, -INF , !P4 ;  /* 0xff80000057577808 */ /* 0x000fe20006000000 */
[----:B------:R-:W-:Y:S01]  /*2fb0*/  HMMA.16816.F32.BF16 R28, R16, R124, R28 ;  /* 0x0000007c101c723c */ /* 0x000fe2000004181c */
[----:B------:R-:W-:Y:S01]  /*2fc0*/  BAR.SYNC.DEFER_BLOCKING 0x0 ;  /* 0x0000000000007b1d */ /* 0x000fe20000010000 */
[----:B------:R-:W-:-:S02]  /*2fd0*/  ISETP.GE.AND P0, PT, R12, R221, PT ;  /* 0x000000dd0c00720c */ /* 0x000fc40003f06270 */
[-C--:B------:R-:W-:Y:S02]  /*2fe0*/  ISETP.GE.AND P4, PT, R12, R222.reuse, PT ;  /* 0x000000de0c00720c */ /* 0x080fe40003f86270 */
[----:B------:R-:W-:Y:S02]  /*2ff0*/  FSEL R71, R71, -INF , !P3 ;  /* 0xff80000047477808 */ /* 0x000fe40005800000 */
[----:B------:R-:W-:Y:S01]  /*3000*/  FSEL R6, R64, -INF , !P1 ;  /* 0xff80000040067808 */ /* 0x000fe20004800000 */
[----:B------:R-:W-:Y:S01]  /*3010*/  HMMA.16816.F32.BF16 R116, R96, R114, R116 ;  /* 0x000000726074723c */ /* 0x000fe20000041874 */
[----:B------:R-:W-:Y:S02]  /*3020*/  FSEL R82, R82, -INF , !P2 ;  /* 0xff80000052527808 */ /* 0x000fe40005000000 */
[----:B------:R-:W-:Y:S02]  /*3030*/  FSEL R70, R70, -INF , !P0 ;  /* 0xff80000046467808 */ /* 0x000fe40004000000 */
[----:B------:R-:W-:-:S02]  /*3040*/  ISETP.GE.AND P3, PT, R10, R222, PT ;  /* 0x000000de0a00720c */ /* 0x000fc40003f66270 */
[-C--:B------:R-:W-:Y:S01]  /*3050*/  ISETP.GE.AND P1, PT, R10, R221.reuse, PT ;  /* 0x000000dd0a00720c */ /* 0x080fe20003f26270 */
[C---:B------:R-:W-:Y:S01]  /*3060*/  VIADD R10, R238.reuse, 0x29 ;  /* 0x00000029ee0a7836 */ /* 0x040fe20000000000 */
[-C--:B------:R-:W-:Y:S01]  /*3070*/  ISETP.GE.AND P2, PT, R11, R222.reuse, PT ;  /* 0x000000de0b00720c */ /* 0x080fe20003f46270 */
[----:B------:R-:W-:Y:S01]  /*3080*/  VIADD R11, R238, 0x28 ;  /* 0x00000028ee0b7836 */ /* 0x000fe20000000000 */
[----:B------:R-:W-:Y:S01]  /*3090*/  FSEL R68, R68, -INF , !P4 ;  /* 0xff80000044447808 */ /* 0x000fe20006000000 */
[----:B------:R-:W-:Y:S01]  /*30a0*/  HMMA.16816.F32.BF16 R24, R16, R126, R24 ;  /* 0x0000007e1018723c */ /* 0x000fe20000041818 */
[----:B------:R-:W-:Y:S02]  /*30b0*/  ISETP.GE.AND P0, PT, R13, R222, PT ;  /* 0x000000de0d00720c */ /* 0x000fe40003f06270 */
[----:B------:R-:W-:Y:S02]  /*30c0*/  ISETP.GE.AND P4, PT, R14, R221, PT ;  /* 0x000000dd0e00720c */ /* 0x000fe40003f86270 */
[----:B------:R-:W-:-:S02]  /*30d0*/  FSEL R7, R65, -INF , !P0 ;  /* 0xff80000041077808 */ /* 0x000fc40004000000 */
[----:B------:R-:W-:Y:S01]  /*30e0*/  FSEL R69, R69, -INF , !P2 ;  /* 0xff80000045457808 */ /* 0x000fe20005000000 */
[----:B------:R-:W-:Y:S01]  /*30f0*/  HMMA.16816.F32.BF16 R116, R20, R126, R116 ;  /* 0x0000007e1474723c */ /* 0x000fe20000041874 */
[----:B------:R-:W-:Y:S02]  /*3100*/  FSEL R4, R66, -INF , !P4 ;  /* 0xff80000042047808 */ /* 0x000fe40006000000 */
[-C--:B------:R-:W-:Y:S02]  /*3110*/  ISETP.GE.AND P0, PT, R10, R224.reuse, PT ;  /* 0x000000e00a00720c */ /* 0x080fe40003f06270 */
[----:B------:R-:W-:Y:S02]  /*3120*/  ISETP.GE.AND P2, PT, R13, R221, PT ;  /* 0x000000dd0d00720c */ /* 0x000fe40003f46270 */
[----:B------:R-:W-:Y:S02]  /*3130*/  ISETP.GE.AND P4, PT, R11, R224, PT ;  /* 0x000000e00b00720c */ /* 0x000fe40003f86270 */
[----:B------:R-:W-:-:S02]  /*3140*/  FSEL R205, R54, -INF , !P1 ;  /* 0xff80000036cd7808 */ /* 0x000fc40004800000 */
[-C--:B------:R-:W-:Y:S02]  /*3150*/  ISETP.GE.AND P1, PT, R11, R222.reuse, PT ;  /* 0x000000de0b00720c */ /* 0x080fe40003f26270 */
[----:B------:R-:W-:Y:S02]  /*3160*/  FSEL R203, R45, -INF , !P0 ;  /* 0xff8000002dcb7808 */ /* 0x000fe40004000000 */
[----:B------:R-:W-:Y:S02]  /*3170*/  FSEL R5, R67, -INF , !P2 ;  /* 0xff80000043057808 */ /* 0x000fe40005000000 */
[----:B------:R-:W-:Y:S02]  /*3180*/  FSEL R204, R44, -INF , !P4 ;  /* 0xff8000002ccc7808 */ /* 0x000fe40006000000 */
[C---:B------:R-:W-:Y:S02]  /*3190*/  ISETP.GE.AND P0, PT, R9.reuse, R222, PT ;  /* 0x000000de0900720c */ /* 0x040fe40003f06270 */
[----:B------:R-:W-:-:S02]  /*31a0*/  ISETP.GE.AND P4, PT, R9, R223, PT ;  /* 0x000000df0900720c */ /* 0x000fc40003f86270 */
[-C--:B------:R-:W-:Y:S01]  /*31b0*/  ISETP.GE.AND P2, PT, R9, R221.reuse, PT ;  /* 0x000000dd0900720c */ /* 0x080fe20003f46270 */
[----:B------:R-:W-:Y:S01]  /*31c0*/  VIADD R9, R238, 0x31 ;  /* 0x00000031ee097836 */ /* 0x000fe20000000000 */
[----:B------:R-:W-:Y:S02]  /*31d0*/  FSEL R216, R48, -INF , !P1 ;  /* 0xff80000030d87808 */ /* 0x000fe40004800000 */
[----:B------:R-:W-:Y:S02]  /*31e0*/  ISETP.GE.AND P1, PT, R10, R222, PT ;  /* 0x000000de0a00720c */ /* 0x000fe40003f26270 */
[----:B------:R-:W-:Y:S02]  /*31f0*/  FSEL R209, R53, -INF , !P0 ;  /* 0xff80000035d17808 */ /* 0x000fe40004000000 */
[----:B------:R-:W-:Y:S02]  /*3200*/  FSEL R206, R52, -INF , !P3 ;  /* 0xff80000034ce7808 */ /* 0x000fe40005800000 */
[----:B------:R-:W-:-:S02]  /*3210*/  ISETP.GE.AND P0, PT, R11, R221, PT ;  /* 0x000000dd0b00720c */ /* 0x000fc40003f06270 */
[----:B------:R-:W-:Y:S01]  /*3220*/  ISETP.GE.AND P3, PT, R11, R223, PT ;  /* 0x000000df0b00720c */ /* 0x000fe20003f66270 */
[----:B------:R-:W-:Y:S01]  /*3230*/  VIADD R11, R238, 0x30 ;  /* 0x00000030ee0b7836 */ /* 0x000fe20000000000 */
[----:B------:R-:W-:Y:S02]  /*3240*/  FSEL R202, R49, -INF , !P1 ;  /* 0xff80000031ca7808 */ /* 0x000fe40004800000 */
[----:B------:R-:W-:Y:S02]  /*3250*/  ISETP.GE.AND P1, PT, R9, R224, PT ;  /* 0x000000e00900720c */ /* 0x000fe40003f26270 */
[----:B------:R-:W-:Y:S02]  /*3260*/  FSEL R210, R50, -INF , !P0 ;  /* 0xff80000032d27808 */ /* 0x000fe40004000000 */
[----:B------:R-:W-:Y:S02]  /*3270*/  ISETP.GE.AND P0, PT, R10, R221, PT ;  /* 0x000000dd0a00720c */ /* 0x000fe40003f06270 */
[----:B------:R-:W-:-:S02]  /*3280*/  FSEL R170, R33, -INF , !P1 ;  /* 0xff80000021aa7808 */ /* 0x000fc40004800000 */
[----:B------:R-:W-:Y:S02]  /*3290*/  ISETP.GE.AND P1, PT, R11, R221, PT ;  /* 0x000000dd0b00720c */ /* 0x000fe40003f26270 */
[----:B------:R-:W-:Y:S02]  /*32a0*/  FSEL R208, R51, -INF , !P0 ;  /* 0xff80000033d07808 */ /* 0x000fe40004000000 */
[-C--:B------:R-:W-:Y:S02]  /*32b0*/  ISETP.GE.AND P0, PT, R11, R222.reuse, PT ;  /* 0x000000de0b00720c */ /* 0x080fe40003f06270 */
[----:B------:R-:W-:Y:S02]  /*32c0*/  FSEL R189, R30, -INF , !P1 ;  /* 0xff8000001ebd7808 */ /* 0x000fe40004800000 */
[----:B------:R-:W-:Y:S02]  /*32d0*/  ISETP.GE.AND P1, PT, R238, R222, PT ;  /* 0x000000deee00720c */ /* 0x000fe40003f26270 */
[----:B------:R-:W-:-:S02]  /*32e0*/  FSEL R207, R55, -INF , !P2 ;  /* 0xff80000037cf7808 */ /* 0x000fc40005000000 */
[----:B------:R-:W-:Y:S02]  /*32f0*/  ISETP.GE.AND P2, PT, R11, R224, PT ;  /* 0x000000e00b00720c */ /* 0x000fe40003f46270 */
[----:B------:R-:W-:Y:S02]  /*3300*/  FSEL R191, R28, -INF , !P0 ;  /* 0xff8000001cbf7808 */ /* 0x000fe40004000000 */
[C---:B------:R-:W-:Y:S02]  /*3310*/  ISETP.GE.AND P0, PT, R9.reuse, R221, PT ;  /* 0x000000dd0900720c */ /* 0x040fe40003f06270 */
[----:B------:R-:W-:Y:S02]  /*3320*/  FSEL R84, R84, -INF , !P1 ;  /* 0xff80000054547808 */ /* 0x000fe40004800000 */
[----:B------:R-:W-:Y:S02]  /*3330*/  FSEL R171, R32, -INF , !P2 ;  /* 0xff80000020ab7808 */ /* 0x000fe40005000000 */
[----:B------:R-:W-:-:S02]  /*3340*/  ISETP.GE.AND P2, PT, R9, R222, PT ;  /* 0x000000de0900720c */ /* 0x000fc40003f46270 */
[----:B------:R-:W-:Y:S02]  /*3350*/  FSEL R188, R31, -INF , !P0 ;  /* 0xff8000001fbc7808 */ /* 0x000fe40004000000 */
[----:B------:R-:W-:Y:S02]  /*3360*/  ISETP.GE.AND P1, PT, R11, R223, PT ;  /* 0x000000df0b00720c */ /* 0x000fe40003f26270 */
[----:B------:R-:W-:Y:S02]  /*3370*/  ISETP.GE.AND P0, PT, R238, R221, PT ;  /* 0x000000ddee00720c */ /* 0x000fe40003f06270 */
[----:B------:R-:W-:Y:S02]  /*3380*/  FMNMX3.FTZ R11, R84, R85, R80, !PT ;  /* 0x00000055540b7276 */ /* 0x000fe40007810050 */
[----:B------:R-:W-:Y:S02]  /*3390*/  FSEL R190, R29, -INF , !P2 ;  /* 0xff8000001dbe7808 */ /* 0x000fe40005000000 */
[----:B------:R-:W-:-:S02]  /*33a0*/  ISETP.GE.AND P2, PT, R10, R223, PT ;  /* 0x000000df0a00720c */ /* 0x000fc40003f46270 */
[----:B------:R-:W-:Y:S02]  /*33b0*/  FSEL R86, R86, -INF , !P0 ;  /* 0xff80000056567808 */ /* 0x000fe40004000000 */
[----:B------:R-:W-:Y:S01]  /*33c0*/  FMNMX3.FTZ R11, R11, R81, R68, !PT ;  /* 0x000000510b0b7276 */ /* 0x000fe20007810044 */
[----:B------:R-:W-:Y:S08]  /*33d0*/  @!P5 BRA `(.L_x_465) ;  /* 0x000000000054d947 */ /* 0x000ff00003800000 */
[----:B------:R-:W-:-:S04]  /*33e0*/  IMAD.U32 R10, RZ, RZ, UR18 ;  /* 0x00000012ff0a7e24 */ /* 0x000fc8000f8e00ff */
[----:B------:R-:W-:-:S04]  /*33f0*/  VIADD R10, R10, 0xfffffffe ;  /* 0xfffffffe0a0a7836 */ /* 0x000fc80000000000 */
[-C--:B------:R-:W-:Y:S02]  /*3400*/  IMAD R39, R39, R10.reuse, RZ ;  /* 0x0000000a27277224 */ /* 0x080fe400078e02ff */
[----:B------:R-:W-:-:S05]  /*3410*/  IMAD.WIDE.U32 R12, R41, R10, RZ ;  /* 0x0000000a290c7225 */ /* 0x000fca00078e00ff */
[----:B------:R-:W-:Y:S02]  /*3420*/  IADD3 R39, PT, PT, R13, R39, RZ ;  /* 0x000000270d277210 */ /* 0x000fe40007ffe0ff */
        /* <DEDUP_REMOVED lines=16> */
.L_x_465:
[----:B------:R-:W-:Y:S01]  /*3530*/  FMNMX3.FTZ R13, R11, R69, R6, !PT ;  /* 0x000000450b0d7276 */ /* 0x000fe20007810006 */
[----:B------:R-:W-:Y:S01]  /*3540*/  VIADD R11, R238, 0x38 ;  /* 0x00000038ee0b7836 */ /* 0x000fe20000000000 */
[----:B------:R-:W-:Y:S01]  /*3550*/  FMNMX3.FTZ R12, R86, R87, R82, !PT ;  /* 0x00000057560c7276 */ /* 0x000fe20007810052 */
[----:B------:R-:W-:Y:S01]  /*3560*/  VIADD R10, R238, 0x39 ;  /* 0x00000039ee0a7836 */ /* 0x000fe20000000000 */
[----:B------:R-:W-:Y:S01]  /*3570*/  FMNMX3.FTZ R13, R13, R7, R206, !PT ;  /* 0x000000070d0d7276 */ /* 0x000fe200078100ce */
[----:B------:R-:W-:Y:S01]  /*3580*/  VIADD R234, R236, 0x4 ;  /* 0x00000004ecea7836 */ /* 0x000fe20000000000 */
[----:B------:R-:W-:Y:S01]  /*3590*/  FMNMX3.FTZ R12, R12, R83, R70, !PT ;  /* 0x000000530c0c7276 */ /* 0x000fe20007810046 */
[----:B------:R-:W-:Y:S01]  /*35a0*/  IMAD.SHL.U32 R217, R38, 0x2, RZ ;  /* 0x0000000226d97824 */ /* 0x000fe200078e00ff */
[-C--:B------:R-:W-:Y:S01]  /*35b0*/  ISETP.GE.AND P0, PT, R11, R222.reuse, PT ;  /* 0x000000de0b00720c */ /* 0x080fe20003f06270 */
[----:B------:R-:W-:Y:S01]  /*35c0*/  IMAD.WIDE.U32 R234, R234, -0x326172a9, RZ ;  /* 0xcd9e8d57eaea7825 */ /* 0x000fe200078e00ff */
[----:B------:R-:W-:Y:S01]  /*35d0*/  FMNMX3.FTZ R13, R13, R209, R216, !PT ;  /* 0x000000d10d0d7276 */ /* 0x000fe200078100d8 */
[----:B------:R-:W-:Y:S01]  /*35e0*/  UIADD3 UR9, UPT, UPT, UR17, -0x4498517b, URZ ;  /* 0xbb67ae8511097890 */ /* 0x000fe2000fffe0ff */
[----:B------:R-:W-:Y:S01]  /*35f0*/  FMNMX3.FTZ R12, R12, R71, R4, !PT ;  /* 0x000000470c0c7276 */ /* 0x000fe20007810004 */
[----:B------:R-:W-:Y:S01]  /*3600*/  IMAD.WIDE.U32 R248, R248, -0x2daee0ad, RZ ;  /* 0xd2511f53f8f87825 */ /* 0x000fe200078e00ff */
[----:B------:R-:W-:Y:S01]  /*3610*/  FSEL R198, R24, -INF , !P0 ;  /* 0xff80000018c67808 */ /* 0x000fe20004000000 */
[----:B------:R-:W-:Y:S01]  /*3620*/  UIADD3 UR7, UPT, UPT, UR16, -0x61c88647, URZ ;  /* 0x9e3779b910077890 */ /* 0x000fe2000fffe0ff */
[----:B------:R-:W-:Y:S01]  /*3630*/  ISETP.GE.AND P0, PT, R10, R222, PT ;  /* 0x000000de0a00720c */ /* 0x000fe20003f06270 */
[----:B------:R-:W-:Y:S01]  /*3640*/  UIADD3 UR6, UPT, UPT, UR16, 0x3c6ef372, URZ ;  /* 0x3c6ef37210067890 */ /* 0x000fe2000fffe0ff */
[----:B------:R-:W-:Y:S01]  /*3650*/  FMNMX3.FTZ R13, R13, R202, R191, !PT ;  /* 0x000000ca0d0d7276 */ /* 0x000fe200078100bf */
[----:B------:R-:W-:Y:S01]  /*3660*/  UIADD3 UR23, UPT, UPT, UR17, 0x76cf5d0a, URZ ;  /* 0x76cf5d0a11177890 */ /* 0x000fe2000fffe0ff */
[----:B------:R-:W-:Y:S01]  /*3670*/  FMNMX3.FTZ R12, R12, R5, R205, !PT ;  /* 0x000000050c0c7276 */ /* 0x000fe200078100cd */
[----:B------:R-:W-:Y:S01]  /*3680*/  UIADD3 UR22, UPT, UPT, UR17, 0x32370b8f, URZ ;  /* 0x32370b8f11167890 */ /* 0x000fe2000fffe0ff */
[----:B------:R-:W-:Y:S01]  /*3690*/  FSEL R200, R25, -INF , !P0 ;  /* 0xff80000019c87808 */ /* 0x000fe20004000000 */
[----:B------:R-:W2:Y:S01]  /*36a0*/  LDCU UR13, c[0x0][0x45c] ;  /* 0x00008b80ff0d77ac */ /* 0x000ea20008000800 */
[----:B------:R-:W-:Y:S01]  /*36b0*/  FMNMX3.FTZ R13, R13, R190, R198, !PT ;  /* 0x000000be0d0d7276 */ /* 0x000fe200078100c6 */
[----:B------:R-:W-:Y:S01]  /*36c0*/  IMAD.WIDE.U32 R236, R236, -0x326172a9, RZ ;  /* 0xcd9e8d57ecec7825 */ /* 0x000fe200078e00ff */
[----:B------:R-:W-:Y:S01]  /*36d0*/  ISETP.GE.AND P0, PT, R11, R221, PT ;  /* 0x000000dd0b00720c */ /* 0x000fe20003f06270 */
[----:B------:R-:W-:Y:S01]  /*36e0*/  UIADD3 UR11, UPT, UPT, UR16, -0x255992d5, URZ ;  /* 0xdaa66d2b100b7890 */ /* 0x000fe2000fffe0ff */
[----:B------:R-:W-:Y:S01]  /*36f0*/  FMNMX3.FTZ R12, R12, R207, R210, !PT ;  /* 0x000000cf0c0c7276 */ /* 0x000fe200078100d2 */
[----:B------:R-:W-:Y:S01]  /*3700*/  UIADD3 UR10, UPT, UPT, UR16, 0x78dde6e4, URZ ;  /* 0x78dde6e4100a7890 */ /* 0x000fe2000fffe0ff */
[----:B------:R-:W-:Y:S01]  /*3710*/  FMNMX.FTZ R13, R200, R13, !PT ;  /* 0x0000000dc80d7209 */ /* 0x000fe20007810000 */
[----:B------:R-:W-:Y:S01]  /*3720*/  UIADD3 UR20, UPT, UPT, UR17, -0x56f99767, URZ ;  /* 0xa906689911147890 */ /* 0x000fe2000fffe0ff */
[----:B------:R-:W-:Y:S01]  /*3730*/  FSEL R197, R26, -INF , !P0 ;  /* 0xff8000001ac57808 */ /* 0x000fe20004000000 */
[----:B------:R-:W-:Y:S01]  /*3740*/  UIADD3 UR21, UPT, UPT, UR17, -0x126145ec, URZ ;  /* 0xed9eba1411157890 */ /* 0x000fe2000fffe0ff */
[----:B------:R-:W-:Y:S01]  /*3750*/  ISETP.GE.AND P0, PT, R10, R221, PT ;  /* 0x000000dd0a00720c */ /* 0x000fe20003f06270 */
[----:B-1----:R-:W1:Y:S01]  /*3760*/  SHFL.BFLY PT, R16, R13, 0x2, 0x1f ;  /* 0x0c401f000d107f89 */ /* 0x002e6200000e0000 */
[----:B------:R-:W-:Y:S01]  /*3770*/  FMNMX3.FTZ R12, R12, R208, R189, !PT ;  /* 0x000000d00c0c7276 */ /* 0x000fe200078100bd */
[----:B------:R-:W-:Y:S01]  /*3780*/  UIADD3 UR8, UPT, UPT, UR16, -0x4ab325aa, URZ ;  /* 0xb54cda5610087890 */ /* 0x000fe2000fffe0ff */
[----:B------:R-:W-:Y:S01]  /*3790*/  FSEL R196, R27, -INF , !P0 ;  /* 0xff8000001bc47808 */ /* 0x000fe20004000000 */
[----:B------:R-:W-:Y:S01]  /*37a0*/  UIADD3 UR19, UPT, UPT, UR17, 0x646e171e, URZ ;  /* 0x646e171e11137890 */ /* 0x000fe2000fffe0ff */
[----:B------:R-:W-:-:S02]  /*37b0*/  FMNMX3.FTZ R12, R12, R188, R197, !PT ;  /* 0x000000bc0c0c7276 */ /* 0x000fc400078100c5 */
[----:B------:R-:W-:Y:S02]  /*37c0*/  ISETP.GE.AND P0, PT, R9, R223, PT ;  /* 0x000000df0900720c */ /* 0x000fe40003f06270 */
[----:B------:R-:W-:Y:S02]  /*37d0*/  FMNMX.FTZ R12, R196, R12, !PT ;  /* 0x0000000cc40c7209 */ /* 0x000fe40007810000 */
[----:B------:R-:W-:Y:S02]  /*37e0*/  LOP3.LUT R242, R8, UR16, R235, 0x96, !PT ;  /* 0x0000001008f27c12 */ /* 0x000fe4000f8e96eb */
[----:B------:R-:W-:Y:S01]  /*37f0*/  FSEL R213, R59, -INF , !P4 ;  /* 0xff8000003bd57808 */ /* 0x000fe20006000000 */
[----:B------:R-:W3:Y:S01]  /*3800*/  SHFL.BFLY PT, R9, R12, 0x2, 0x1f ;  /* 0x0c401f000c097f89 */ /* 0x000ee200000e0000 */
[----:B------:R-:W-:Y:S01]  /*3810*/  FSEL R212, R46, -INF , !P3 ;  /* 0xff8000002ed47808 */ /* 0x000fe20005800000 */
[----:B------:R-:W-:Y:S01]  /*3820*/  IMAD.WIDE.U32 R242, R242, -0x2daee0ad, RZ ;  /* 0xd2511f53f2f27825 */ /* 0x000fe200078e00ff */
[----:B------:R-:W-:-:S02]  /*3830*/  LOP3.LUT R14, R217, UR17, R249, 0x96, !PT ;  /* 0x00000011d90e7c12 */ /* 0x000fc4000f8e96f9 */
[C---:B------:R-:W-:Y:S02]  /*3840*/  ISETP.GE.AND P4, PT, R11.reuse, R224, PT ;  /* 0x000000e00b00720c */ /* 0x040fe40003f86270 */
[----:B------:R-:W-:Y:S01]  /*3850*/  ISETP.GE.AND P3, PT, R11, R223, PT ;  /* 0x000000df0b00720c */ /* 0x000fe20003f66270 */
[----:B------:R-:W-:Y:S01]  /*3860*/  IMAD.WIDE.U32 R14, R14, -0x326172a9, RZ ;  /* 0xcd9e8d570e0e7825 */ /* 0x000fe200078e00ff */
[----:B------:R-:W-:Y:S02]  /*3870*/  LOP3.LUT R218, R248, UR9, R243, 0x96, !PT ;  /* 0x00000009f8da7c12 */ /* 0x000fe4000f8e96f3 */
[----:B-1----:R-:W-:Y:S02]  /*3880*/  FMNMX.FTZ R11, R13, R16, !PT ;  /* 0x000000100d0b7209 */ /* 0x002fe40007810000 */
[----:B------:R-:W-:Y:S01]  /*3890*/  FMNMX3.FTZ R168, R132, R134, R135, !PT ;  /* 0x0000008684a87276 */ /* 0x000fe20007810087 */
[----:B------:R-:W-:Y:S01]  /*38a0*/  IMAD.WIDE.U32 R218, R218, -0x326172a9, RZ ;  /* 0xcd9e8d57dada7825 */ /* 0x000fe200078e00ff */
[----:B------:R-:W-:Y:S01]  /*38b0*/  FSEL R211, R47, -INF , !P2 ;  /* 0xff8000002fd37808 */ /* 0x000fe20005000000 */
[----:B------:R-:W1:Y:S01]  /*38c0*/  SHFL.BFLY PT, R166, R11, 0x1, 0x1f ;  /* 0x0c201f000ba67f89 */ /* 0x000e6200000e0000 */
[----:B------:R-:W-:-:S02]  /*38d0*/  FMNMX3.FTZ R168, R168, R133, R174, !PT ;  /* 0x00000085a8a87276 */ /* 0x000fc400078100ae */
[----:B------:R-:W-:Y:S02]  /*38e0*/  FSEL R67, R34, -INF , !P1 ;  /* 0xff80000022437808 */ /* 0x000fe40004800000 */
[----:B------:R-:W-:Y:S02]  /*38f0*/  LOP3.LUT R17, R234, UR7, R15, 0x96, !PT ;  /* 0x00000007ea117c12 */ /* 0x000fe4000f8e960f */
[C---:B------:R-:W-:Y:S02]  /*3900*/  ISETP.GE.AND P2, PT, R10.reuse, R224, PT ;  /* 0x000000e00a00720c */ /* 0x040fe40003f46270 */
[----:B------:R-:W-:Y:S01]  /*3910*/  ISETP.GE.AND P1, PT, R10, R223, PT ;  /* 0x000000df0a00720c */ /* 0x000fe20003f26270 */
[----:B------:R-:W-:Y:S01]  /*3920*/  IMAD.WIDE.U32 R20, R17, -0x2daee0ad, RZ ;  /* 0xd2511f5311147825 */ /* 0x000fe200078e00ff */
[----:B------:R-:W-:Y:S02]  /*3930*/  LOP3.LUT R18, R14, UR6, R219, 0x96, !PT ;  /* 0x000000060e127c12 */ /* 0x000fe4000f8e96db */
[----:B---3--:R-:W-:-:S02]  /*3940*/  FMNMX.FTZ R10, R12, R9, !PT ;  /* 0x000000090c0a7209 */ /* 0x008fc40007810000 */
[----:B------:R-:W-:Y:S01]  /*3950*/  FMNMX3.FTZ R168, R168, R173, R176, !PT ;  /* 0x000000ada8a87276 */ /* 0x000fe200078100b0 */
[----:B------:R-:W-:Y:S01]  /*3960*/  IMAD.WIDE.U32 R18, R18, -0x2daee0ad, RZ ;  /* 0xd2511f5312127825 */ /* 0x000fe200078e00ff */
[----:B------:R-:W-:Y:S01]  /*3970*/  LEA R178, R225, UR5, 0x1 ;  /* 0x00000005e1b27c11 */ /* 0x000fe2000f8e08ff */
[----:B------:R-:W3:Y:S01]  /*3980*/  SHFL.BFLY PT, R165, R10, 0x1, 0x1f ;  /* 0x0c201f000aa57f89 */ /* 0x000ee200000e0000 */
[----:B------:R-:W-:Y:S02]  /*3990*/  FMNMX3.FTZ R168, R168, R175, R194, !PT ;  /* 0x000000afa8a87276 */ /* 0x000fe400078100c2 */
[----:B------:R-:W-:Y:S01]  /*39a0*/  LOP3.LUT R13, R242, UR23, R21, 0x96, !PT ;  /* 0x00000017f20d7c12 */ /* 0x000fe2000f8e9615 */
[----:B------:R-:W-:Y:S01]  /*39b0*/  VIADD R9, R178, 0x9000 ;  /* 0x00009000b2097836 */ /* 0x000fe20000000000 */
[----:B------:R-:W-:Y:S01]  /*39c0*/  FMNMX3.FTZ R168, R168, R193, R204, !PT ;  /* 0x000000c1a8a87276 */ /* 0x000fe200078100cc */
[----:B------:R-:W-:Y:S01]  /*39d0*/  VIADD R172, R178, 0x9020 ;  /* 0x00009020b2ac7836 */ /* 0x000fe20000000000 */
[----:B------:R-:W-:Y:S01]  /*39e0*/  FMNMX3.FTZ R167, R101, R100, R103, !PT ;  /* 0x0000006465a77276 */ /* 0x000fe20007810067 */
[----:B------:R-:W-:Y:S01]  /*39f0*/  @P6 VIADD R172, R9, 0xffffffe0 ;  /* 0xffffffe009ac6836 */ /* 0x000fe20000000000 */
[----:B------:R-:W-:Y:S01]  /*3a00*/  LOP3.LUT R16, R20, UR22, R19, 0x96, !PT ;  /* 0x0000001614107c12 */ /* 0x000fe2000f8e9613 */
[----:B------:R-:W-:Y:S01]  /*3a10*/  IMAD.WIDE.U32 R20, R13, -0x326172a9, RZ ;  /* 0xcd9e8d570d147825 */ /* 0x000fe200078e00ff */
[----:B------:R-:W-:Y:S01]  /*3a20*/  FSEL R169, R116, -INF , !P4 ;  /* 0xff80000074a97808 */ /* 0x000fe20006000000 */
[----:B------:R-:W4:Y:S01]  /*3a30*/  LDC R9, c[0x0][0x4f8] ;  /* 0x00013e00ff097b82 */ /* 0x000f220000000800 */
[----:B------:R-:W-:Y:S01]  /*3a40*/  FMNMX3.FTZ R168, R168, R203, R171, !PT ;  /* 0x000000cba8a87276 */ /* 0x000fe200078100ab */
[----:B------:R-:W-:Y:S01]  /*3a50*/  IMAD.WIDE.U32 R16, R16, -0x326172a9, RZ ;  /* 0xcd9e8d5710107825 */ /* 0x000fe200078e00ff */
[----:B------:R-:W-:Y:S01]  /*3a60*/  FMNMX3.FTZ R167, R167, R102, R179, !PT ;  /* 0x00000066a7a77276 */ /* 0x000fe200078100b3 */
[----:B------:R-:W-:Y:S01]  /*3a70*/  LDSM.16.MT88.4 R148, [R178+0x9000] ;  /* 0x00900000b294783b */ /* 0x000fe20000004200 */
[----:B------:R-:W-:-:S02]  /*3a80*/  FSEL R164, R117, -INF , !P2 ;  /* 0xff80000075a47808 */ /* 0x000fc40005000000 */
[----:B------:R-:W-:Y:S01]  /*3a90*/  FMNMX3.FTZ R168, R168, R170, R169, !PT ;  /* 0x000000aaa8a87276 */ /* 0x000fe200078100a9 */
[----:B------:R-:W-:Y:S01]  /*3aa0*/  LDSM.16.MT88.4 R96, [R178+0xa000] ;  /* 0x00a00000b260783b */ /* 0x000fe20000004200 */
[----:B------:R-:W-:Y:S02]  /*3ab0*/  FMNMX3.FTZ R167, R167, R180, R201, !PT ;  /* 0x000000b4a7a77276 */ /* 0x000fe400078100c9 */
[----:B------:R-:W-:Y:S01]  /*3ac0*/  LOP3.LUT R13, R218, UR11, R21, 0x96, !PT ;  /* 0x0000000bda0d7c12 */ /* 0x000fe2000f8e9615 */
[----:B------:R-:W-:Y:S01]  /*3ad0*/  LDSM.16.MT88.4 R112, [R172+0x1000] ;  /* 0x00100000ac70783b */ /* 0x000fe20000004200 */
[----:B-1----:R-:W-:Y:S02]  /*3ae0*/  FMNMX.FTZ R166, R11, R166, !PT ;  /* 0x000000a60ba67209 */ /* 0x002fe40007810000 */
[----:B------:R-:W-:Y:S01]  /*3af0*/  LOP3.LUT R12, R20, UR10, R17, 0x96, !PT ;  /* 0x0000000a140c7c12 */ /* 0x000fe2000f8e9611 */
[----:B------:R-:W-:Y:S01]  /*3b00*/  IMAD.WIDE.U32 R20, R13, -0x2daee0ad, RZ ;  /* 0xd2511f530d147825 */ /* 0x000fe200078e00ff */
[----:B------:R-:W-:-:S03]  /*3b10*/  FMNMX.FTZ R168, R164, R168, !PT ;  /* 0x000000a8a4a87209 */ /* 0x000fc60007810000 */
[----:B--2---:R-:W-:Y:S01]  /*3b20*/  FMUL.FTZ R199, R166, UR13 ;  /* 0x0000000da6c77c20 */ /* 0x004fe20008410000 */
[----:B------:R-:W-:Y:S01]  /*3b30*/  FMNMX3.FTZ R167, R167, R182, R192, !PT ;  /* 0x000000b6a7a77276 */ /* 0x000fe200078100c0 */
[----:B------:R-:W-:Y:S01]  /*3b40*/  IMAD.WIDE.U32 R12, R12, -0x2daee0ad, RZ ;  /* 0xd2511f530c0c7825 */ /* 0x000fe200078e00ff */
[----:B------:R-:W-:Y:S01]  /*3b50*/  FSEL R66, R35, -INF , !P0 ;  /* 0xff80000023427808 */ /* 0x000fe20004000000 */
[----:B------:R-:W1:Y:S01]  /*3b60*/  SHFL.BFLY PT, R17, R168, 0x2, 0x1f ;  /* 0x0c401f00a8117f89 */ /* 0x000e6200000e0000 */
[----:B------:R-:W-:Y:S02]  /*3b70*/  FSETP.NEU.FTZ.AND P0, PT, R166, -INF , PT ;  /* 0xff800000a600780b */ /* 0x000fe40003f1d000 */
[----:B------:R-:W-:Y:S01]  /*3b80*/  FMNMX3.FTZ R167, R167, R213, R212, !PT ;  /* 0x000000d5a7a77276 */ /* 0x000fe200078100d4 */
[----:B------:R-:W-:Y:S01]  /*3b90*/  LDSM.16.MT88.4 R144, [R178+0xb000] ;  /* 0x00b00000b290783b */ /* 0x000fe20000004200 */
[----:B------:R-:W-:Y:S02]  /*3ba0*/  LOP3.LUT R244, R8, UR16, R237, 0x96, !PT ;  /* 0x0000001008f47c12 */ /* 0x000fe4000f8e96ed */
[----:B------:R-:W-:Y:S01]  /*3bb0*/  FSEL R65, R118, -INF , !P3 ;  /* 0xff80000076417808 */ /* 0x000fe20005800000 */
[----:B------:R-:W-:Y:S01]  /*3bc0*/  LDSM.16.MT88.4 R28, [R178+0x9400] ;  /* 0x00940000b21c783b */ /* 0x000fe20000004200 */
[----:B------:R-:W-:Y:S01]  /*3bd0*/  FSEL R199, R199, RZ, P0 ;  /* 0x000000ffc7c77208 */ /* 0x000fe20000000000 */
[----:B------:R-:W-:Y:S01]  /*3be0*/  IMAD.WIDE.U32 R244, R244, -0x2daee0ad, RZ ;  /* 0xd2511f53f4f47825 */ /* 0x000fe200078e00ff */
[----:B---3--:R-:W-:Y:S01]  /*3bf0*/  FMNMX.FTZ R165, R10, R165, !PT ;  /* 0x000000a50aa57209 */ /* 0x008fe20007810000 */
[----:B------:R-:W-:Y:S01]  /*3c00*/  LDSM.16.MT88.4 R24, [R172+0x400] ;  /* 0x00040000ac18783b */ /* 0x000fe20000004200 */
[----:B------:R-:W-:Y:S01]  /*3c10*/  FMNMX3.FTZ R167, R167, R211, R67, !PT ;  /* 0x000000d3a7a77276 */ /* 0x000fe20007810043 */
[----:B------:R-:W-:Y:S01]  /*3c20*/  FFMA.FTZ R50, R80, UR13, -R199 ;  /* 0x0000000d50327c23 */ /* 0x000fe200080108c7 */
[----:B------:R-:W-:Y:S01]  /*3c30*/  LOP3.LUT R20, R20, UR20, R13, 0x96, !PT ;  /* 0x0000001414147c12 */ /* 0x000fe2000f8e960d */
[----:B------:R-:W-:Y:S01]  /*3c40*/  FFMA.FTZ R49, R81, UR13, -R199 ;  /* 0x0000000d51317c23 */ /* 0x000fe200080108c7 */
[----:B------:R-:W-:Y:S01]  /*3c50*/  LOP3.LUT R18, R18, UR21, R21, 0x96, !PT ;  /* 0x0000001512127c12 */ /* 0x000fe2000f8e9615 */
[----:B------:R-:W-:Y:S01]  /*3c60*/  FMUL.FTZ R195, R165, UR13 ;  /* 0x0000000da5c37c20 */ /* 0x000fe20008410000 */
[----:B------:R-:W-:Y:S01]  /*3c70*/  FSEL R64, R119, -INF , !P1 ;  /* 0xff80000077407808 */ /* 0x000fe20004800000 */
[----:B------:R-:W-:Y:S01]  /*3c80*/  IMAD.WIDE.U32 R20, R20, -0x326172a9, RZ ;  /* 0xcd9e8d5714147825 */ /* 0x000fe200078e00ff */
[----:B------:R-:W-:-:S03]  /*3c90*/  FMNMX3.FTZ R167, R167, R66, R65, !PT ;  /* 0x00000042a7a77276 */ /* 0x000fc60007810041 */
[----:B------:R-:W-:Y:S01]  /*3ca0*/  FFMA.FTZ R54, R84, UR13, -R199 ;  /* 0x0000000d54367c23 */ /* 0x000fe200080108c7 */
[----:B------:R-:W-:Y:S01]  /*3cb0*/  FSETP.NEU.FTZ.AND P0, PT, R165, -INF , PT ;  /* 0xff800000a500780b */ /* 0x000fe20003f1d000 */
[----:B------:R-:W-:Y:S01]  /*3cc0*/  IMAD.WIDE.U32 R18, R18, -0x326172a9, RZ ;  /* 0xcd9e8d5712127825 */ /* 0x000fe200078e00ff */
[----:B------:R-:W-:-:S03]  /*3cd0*/  FMNMX.FTZ R167, R64, R167, !PT ;  /* 0x000000a740a77209 */ /* 0x000fc60007810000 */
[----:B------:R-:W-:Y:S01]  /*3ce0*/  FFMA.FTZ R53, R85, UR13, -R199 ;  /* 0x0000000d55357c23 */ /* 0x000fe200080108c7 */
[----:B------:R-:W-:Y:S01]  /*3cf0*/  LOP3.LUT R214, R248, UR9, R245, 0x96, !PT ;  /* 0x00000009f8d67c12 */ /* 0x000fe2000f8e96f5 */
[----:B------:R-:W-:Y:S01]  /*3d00*/  IMAD.MOV.U32 R11, RZ, RZ, R20 ;  /* 0x000000ffff0b7224 */ /* 0x000fe200078e0014 */
[----:B------:R-:W-:Y:S01]  /*3d10*/  FSEL R195, R195, RZ, P0 ;  /* 0x000000ffc3c37208 */ /* 0x000fe20000000000 */
[----:B------:R-:W-:Y:S01]  /*3d20*/  UIADD3 UR9, UPT, UPT, UR16, 0x1715609d, URZ ;  /* 0x1715609d10097890 */ /* 0x000fe2000fffe0ff */
[----:B------:R-:W-:Y:S01]  /*3d30*/  MUFU.EX2 R50, R50 ;  /* 0x0000003200327308 */ /* 0x000fe20000000800 */
[----:B------:R-:W-:Y:S01]  /*3d40*/  LOP3.LUT R137, R18, UR8, R21, 0x96, !PT ;  /* 0x0000000812897c12 */ /* 0x000fe2000f8e9615 */
[----:B------:R-:W2:Y:S01]  /*3d50*/  SHFL.BFLY PT, R13, R167, 0x2, 0x1f ;  /* 0x0c401f00a70d7f89 */ /* 0x000ea200000e0000 */
[----:B----4-:R-:W-:Y:S01]  /*3d60*/  LOP3.LUT R55, R9, 0xff, RZ, 0xc0, !PT ;  /* 0x000000ff09377812 */ /* 0x010fe200078ec0ff */
[----:B------:R-:W3:Y:S01]  /*3d70*/  MUFU.EX2 R49, R49 ;  /* 0x0000003100317308 */ /* 0x000ee20000000800 */
[----:B------:R-:W-:Y:S01]  /*3d80*/  PRMT R138, R20, 0x7771, RZ ;  /* 0x00007771148a7816 */ /* 0x000fe200000000ff */
[--C-:B------:R-:W-:Y:S01]  /*3d90*/  FFMA.FTZ R48, R82, UR13, -R195.reuse ;  /* 0x0000000d52307c23 */ /* 0x100fe200080108c3 */
[----:B------:R-:W-:Y:S01]  /*3da0*/  LOP3.LUT R11, R11, 0xff, RZ, 0xc0, !PT ;  /* 0x000000ff0b0b7812 */ /* 0x000fe200078ec0ff */
[--C-:B------:R-:W-:Y:S01]  /*3db0*/  FFMA.FTZ R47, R83, UR13, -R195.reuse ;  /* 0x0000000d532f7c23 */ /* 0x100fe200080108c3 */
[--C-:B------:R-:W-:Y:S01]  /*3dc0*/  FFMA.FTZ R52, R86, UR13, -R195.reuse ;  /* 0x0000000d56347c23 */ /* 0x100fe200080108c3 */
[----:B------:R-:W-:Y:S01]  /*3dd0*/  FFMA.FTZ R51, R87, UR13, -R195 ;  /* 0x0000000d57337c23 */ /* 0x000fe200080108c3 */
[----:B------:R-:W-:Y:S01]  /*3de0*/  LOP3.LUT R136, R137, 0xffff, RZ, 0xc0, !PT ;  /* 0x0000ffff89887812 */ /* 0x000fe200078ec0ff */
[----:B------:R-:W-:Y:S01]  /*3df0*/  MUFU.EX2 R54, R54 ;  /* 0x0000003600367308 */ /* 0x000fe20000000800 */
[----:B------:R-:W-:Y:S01]  /*3e00*/  LOP3.LUT R16, R16, UR9, R19, 0x96, !PT ;  /* 0x0000000910107c12 */ /* 0x000fe2000f8e9613 */
[----:B------:R-:W-:Y:S01]  /*3e10*/  IMAD R55, R55, 0x10000, R55 ;  /* 0x0001000037377824 */ /* 0x000fe200078e0237 */
[C---:B------:R-:W-:Y:S01]  /*3e20*/  PRMT R139, R20.reuse, 0x7773, RZ ;  /* 0x00007773148b7816 */ /* 0x040fe200000000ff */
[----:B------:R-:W4:Y:S01]  /*3e30*/  MUFU.EX2 R53, R53 ;  /* 0x0000003500357308 */ /* 0x000f220000000800 */
[----:B------:R-:W-:Y:S01]  /*3e40*/  PRMT R10, R20, 0x7772, RZ ;  /* 0x00007772140a7816 */ /* 0x000fe200000000ff */
[--C-:B------:R-:W-:Y:S01]  /*3e50*/  FFMA.FTZ R44, R70, UR13, -R195.reuse ;  /* 0x0000000d462c7c23 */ /* 0x100fe200080108c3 */
[----:B------:R-:W-:Y:S01]  /*3e60*/  PRMT R138, R11, 0x5410, R138 ;  /* 0x000054100b8a7816 */ /* 0x000fe2000000008a */
[----:B------:R-:W-:Y:S01]  /*3e70*/  MUFU.EX2 R48, R48 ;  /* 0x0000003000307308 */ /* 0x000fe20000000800 */
[----:B------:R-:W-:Y:S01]  /*3e80*/  LOP3.LUT R9, R137, 0xff, RZ, 0xc0, !PT ;  /* 0x000000ff89097812 */ /* 0x000fe200078ec0ff */
[----:B------:R-:W-:Y:S01]  /*3e90*/  FFMA.FTZ R42, R71, UR13, -R195 ;  /* 0x0000000d472a7c23 */ /* 0x000fe200080108c3 */
[----:B------:R-:W-:Y:S01]  /*3ea0*/  SHF.R.U32.HI R136, RZ, 0x8, R136 ;  /* 0x00000008ff887819 */ /* 0x000fe20000011688 */
[----:B------:R-:W5:Y:S01]  /*3eb0*/  MUFU.EX2 R47, R47 ;  /* 0x0000002f002f7308 */ /* 0x000f620000000800 */
[----:B-1----:R-:W-:Y:S01]  /*3ec0*/  FMNMX.FTZ R168, R168, R17, !PT ;  /* 0x00000011a8a87209 */ /* 0x002fe20007810000 */
[----:B------:R-:W-:Y:S01]  /*3ed0*/  IMAD.WIDE.U32 R16, R16, -0x2daee0ad, RZ ;  /* 0xd2511f5310107825 */ /* 0x000fe200078e00ff */
[----:B------:R-:W-:Y:S01]  /*3ee0*/  PRMT R139, R10, 0x5410, R139 ;  /* 0x000054100a8b7816 */ /* 0x000fe2000000008b */
[----:B------:R-:W-:Y:S01]  /*3ef0*/  MUFU.EX2 R52, R52 ;  /* 0x0000003400347308 */ /* 0x000fe20000000800 */
[----:B------:R-:W-:Y:S01]  /*3f00*/  PRMT R10, R137, 0x7632, R10 ;  /* 0x00007632890a7816 */ /* 0x000fe2000000000a */
[----:B------:R-:W-:Y:S01]  /*3f10*/  IMAD.WIDE.U32 R214, R214, -0x326172a9, RZ ;  /* 0xcd9e8d57d6d67825 */ /* 0x000fe200078e00ff */
[----:B------:R-:W-:Y:S01]  /*3f20*/  PRMT R136, R9, 0x5410, R136 ;  /* 0x0000541009887816 */ /* 0x000fe20000000088 */
[----:B------:R-:W1:Y:S01]  /*3f30*/  MUFU.EX2 R51, R51 ;  /* 0x0000003300337308 */ /* 0x000e620000000800 */
[--C-:B------:R-:W-:Y:S01]  /*3f40*/  HSET2.LE.AND R138, R138, R55.reuse, PT ;  /* 0x000000378a8a7233 */ /* 0x100fe20003803000 */
[--C-:B------:R-:W-:Y:S01]  /*3f50*/  FFMA.FTZ R46, R68, UR13, -R199.reuse ;  /* 0x0000000d442e7c23 */ /* 0x100fe200080108c7 */
[----:B---3--:R-:W-:Y:S01]  /*3f60*/  F2FP.BF16.F32.PACK_AB R9, R49, R50 ;  /* 0x000000323109723e */ /* 0x008fe200000010ff */
[----:B------:R-:W-:Y:S01]  /*3f70*/  FFMA.FTZ R45, R69, UR13, -R199 ;  /* 0x0000000d452d7c23 */ /* 0x000fe200080108c7 */
[----:B------:R-:W-:Y:S01]  /*3f80*/  SHF.R.U32.HI R137, RZ, 0x18, R137 ;  /* 0x00000018ff897819 */ /* 0x000fe20000011689 */
[----:B------:R-:W-:Y:S01]  /*3f90*/  FFMA.FTZ R43, R6, UR13, -R199 ;  /* 0x0000000d062b7c23 */ /* 0x000fe200080108c7 */
[----:B------:R-:W-:Y:S01]  /*3fa0*/  LOP3.LUT R10, R10, 0xff, RZ, 0xc0, !PT ;  /* 0x000000ff0a0a7812 */ /* 0x000fe200078ec0ff */
[----:B------:R-:W-:Y:S01]  /*3fb0*/  FFMA.FTZ R41, R4, UR13, -R195 ;  /* 0x0000000d04297c23 */ /* 0x000fe200080108c3 */
[----:B------:R-:W-:Y:S01]  /*3fc0*/  LOP3.LUT R116, R236, UR7, R15, 0x96, !PT ;  /* 0x00000007ec747c12 */ /* 0x000fe2000f8e960f */
[----:B------:R-:W-:Y:S01]  /*3fd0*/  FFMA.FTZ R38, R5, UR13, -R195 ;  /* 0x0000000d05267c23 */ /* 0x000fe200080108c3 */
[----:B------:R-:W-:Y:S01]  /*3fe0*/  LOP3.LUT R33, R12, UR19, R17, 0x96, !PT ;  /* 0x000000130c217c12 */ /* 0x000fe2000f8e9611 */
[----:B------:R-:W-:Y:S01]  /*3ff0*/  MUFU.EX2 R44, R44 ;  /* 0x0000002c002c7308 */ /* 0x000fe20000000800 */
[----:B------:R-:W-:Y:S01]  /*4000*/  LOP3.LUT R138, R9, R138, RZ, 0xc0, !PT ;  /* 0x0000008a098a7212 */ /* 0x000fe200078ec0ff */
[----:B------:R-:W-:Y:S01]  /*4010*/  IMAD.WIDE.U32 R116, R116, -0x2daee0ad, RZ ;  /* 0xd2511f5374747825 */ /* 0x000fe200078e00ff */
[--C-:B------:R-:W-:Y:S01]  /*4020*/  HSET2.LE.AND R136, R136, R55.reuse, PT ;  /* 0x0000003788887233 */ /* 0x100fe20003803000 */
[----:B------:R-:W3:Y:S01]  /*4030*/  MUFU.EX2 R42, R42 ;  /* 0x0000002a002a7308 */ /* 0x000ee20000000800 */
[----:B------:R-:W-:Y:S01]  /*4040*/  LOP3.LUT R139, R139, 0xff00ff, RZ, 0xc0, !PT ;  /* 0x00ff00ff8b8b7812 */ /* 0x000fe200078ec0ff */
[----:B------:R-:W-:Y:S01]  /*4050*/  FFMA.FTZ R39, R7, UR13, -R199 ;  /* 0x0000000d07277c23 */ /* 0x000fe200080108c7 */
[----:B------:R-:W-:Y:S01]  /*4060*/  PRMT R137, R10, 0x5410, R137 ;  /* 0x000054100a897816 */ /* 0x000fe20000000089 */
[----:B------:R-:W-:Y:S01]  /*4070*/  MUFU.EX2 R46, R46 ;  /* 0x0000002e002e7308 */ /* 0x000fe20000000800 */
[----:B----4-:R-:W-:Y:S01]  /*4080*/  F2FP.BF16.F32.PACK_AB R9, R53, R54 ;  /* 0x000000363509723e */ /* 0x010fe200000010ff */
[----:B------:R-:W-:Y:S01]  /*4090*/  SHFL.BFLY PT, R57, R168, 0x1, 0x1f ;  /* 0x0c201f00a8397f89 */ /* 0x000fe200000e0000 */
[----:B------:R-:W-:Y:S01]  /*40a0*/  LOP3.LUT R58, R14, UR6, R215, 0x96, !PT ;  /* 0x000000060e3a7c12 */ /* 0x000fe2000f8e96d7 */
[----:B------:R-:W-:Y:S01]  /*40b0*/  MUFU.EX2 R45, R45 ;  /* 0x0000002d002d7308 */ /* 0x000fe20000000800 */
[C---:B------:R-:W-:Y:S01]  /*40c0*/  PRMT R6, R33.reuse, 0x7632, R6 ;  /* 0x0000763221067816 */ /* 0x040fe20000000006 */
[----:B------:R-:W4:Y:S01]  /*40d0*/  LDSM.16.MT88.4 R80, [R172] ;  /* 0x00000000ac50783b */ /* 0x000f220000004200 */
[C---:B------:R-:W-:Y:S01]  /*40e0*/  LOP3.LUT R12, R33.reuse, 0xffff, RZ, 0xc0, !PT ;  /* 0x0000ffff210c7812 */ /* 0x040fe200078ec0ff */
[----:B------:R-:W-:Y:S01]  /*40f0*/  IMAD.WIDE.U32 R58, R58, -0x2daee0ad, RZ ;  /* 0xd2511f533a3a7825 */ /* 0x000fe200078e00ff */
[----:B------:R-:W-:Y:S01]  /*4100*/  LOP3.LUT R32, R33, 0xff, RZ, 0xc0, !PT ;  /* 0x000000ff21207812 */ /* 0x000fe200078ec0ff */
[----:B------:R-:W-:Y:S01]  /*4110*/  MUFU.EX2 R41, R41 ;  /* 0x0000002900297308 */ /* 0x000fe20000000800 */
[----:B------:R-:W-:Y:S01]  /*4120*/  LOP3.LUT R136, R9, R136, RZ, 0xc0, !PT ;  /* 0x0000008809887212 */ /* 0x000fe200078ec0ff */
[----:B------:R-:W-:Y:S01]  /*4130*/  LDSM.16.MT88.4 R20, [R178+0xa400] ;  /* 0x00a40000b214783b */ /* 0x000fe20000004200 */
[----:B------:R-:W-:Y:S01]  /*4140*/  SHF.R.U32.HI R33, RZ, 0x18, R33 ;  /* 0x00000018ff217819 */ /* 0x000fe20000011621 */
[----:B------:R-:W4:Y:S01]  /*4150*/  MUFU.EX2 R38, R38 ;  /* 0x0000002600267308 */ /* 0x000f220000000800 */
[----:B------:R-:W-:Y:S01]  /*4160*/  LOP3.LUT R6, R6, 0xff, RZ, 0xc0, !PT ;  /* 0x000000ff06067812 */ /* 0x000fe200078ec0ff */
[--C-:B------:R-:W-:Y:S01]  /*4170*/  FFMA.FTZ R216, R216, UR13, -R199.reuse ;  /* 0x0000000dd8d87c23 */ /* 0x100fe200080108c7 */
[--C-:B------:R-:W-:Y:S01]  /*4180*/  HSET2.LE.AND R139, R139, R55.reuse, PT ;  /* 0x000000378b8b7233 */ /* 0x100fe20003803000 */
[----:B------:R-:W-:Y:S01]  /*4190*/  MUFU.EX2 R43, R43 ;  /* 0x0000002b002b7308 */ /* 0x000fe20000000800 */
[----:B-----5:R-:W-:Y:S01]  /*41a0*/  F2FP.BF16.F32.PACK_AB R10, R47, R48 ;  /* 0x000000302f0a723e */ /* 0x020fe200000010ff */
[--C-:B------:R-:W-:Y:S01]  /*41b0*/  FFMA.FTZ R209, R209, UR13, -R199.reuse ;  /* 0x0000000dd1d17c23 */ /* 0x100fe200080108c7 */
[--C-:B------:R-:W-:Y:S01]  /*41c0*/  HSET2.LE.AND R137, R137, R55.reuse, PT ;  /* 0x0000003789897233 */ /* 0x100fe20003803000 */
[----:B------:R-:W5:Y:S01]  /*41d0*/  MUFU.EX2 R39, R39 ;  /* 0x0000002700277308 */ /* 0x000f620000000800 */
[----:B-1----:R-:W-:Y:S01]  /*41e0*/  F2FP.BF16.F32.PACK_AB R9, R51, R52 ;  /* 0x000000343309723e */ /* 0x002fe200000010ff */
[--C-:B------:R-:W-:Y:S01]  /*41f0*/  FFMA.FTZ R206, R206, UR13, -R199.reuse ;  /* 0x0000000dcece7c23 */ /* 0x100fe200080108c7 */
[C---:B------:R-:W-:Y:S01]  /*4200*/  PRMT R14, R16.reuse, 0x7773, RZ ;  /* 0x00007773100e7816 */ /* 0x040fe200000000ff */
[--C-:B------:R-:W-:Y:S01]  /*4210*/  FFMA.FTZ R191, R191, UR13, -R199.reuse ;  /* 0x0000000dbfbf7c23 */ /* 0x100fe200080108c7 */
[----:B------:R-:W-:Y:S01]  /*4220*/  PRMT R35, R16, 0x7772, RZ ;  /* 0x0000777210237816 */ /* 0x000fe200000000ff */
[----:B------:R-:W-:Y:S01]  /*4230*/  FFMA.FTZ R232, R200, UR13, -R199 ;  /* 0x0000000dc8e87c23 */ /* 0x000fe200080108c7 */
[----:B------:R-:W-:Y:S01]  /*4240*/  LOP3.LUT R56, R244, UR23, R117, 0x96, !PT ;  /* 0x00000017f4387c12 */ /* 0x000fe2000f8e9675 */
[----:B------:R-:W-:Y:S01]  /*4250*/  MUFU.EX2 R206, R206 ;  /* 0x000000ce00ce7308 */ /* 0x000fe20000000800 */
[----:B--2---:R-:W-:Y:S01]  /*4260*/  FMNMX.FTZ R167, R167, R13, !PT ;  /* 0x0000000da7a77209 */ /* 0x004fe20007810000 */
[----:B------:R-:W-:Y:S01]  /*4270*/  IMAD.MOV.U32 R13, RZ, RZ, R16 ;  /* 0x000000ffff0d7224 */ /* 0x000fe200078e0010 */
[----:B------:R-:W-:Y:S01]  /*4280*/  PRMT R33, R6, 0x5410, R33 ;  /* 0x0000541006217816 */ /* 0x000fe20000000021 */
[----:B------:R-:W-:Y:S01]  /*4290*/  IMAD.WIDE.U32 R240, R56, -0x326172a9, RZ ;  /* 0xcd9e8d5738f07825 */ /* 0x000fe200078e00ff */
[----:B------:R-:W-:Y:S01]  /*42a0*/  PRMT R35, R35, 0x5410, R14 ;  /* 0x0000541023237816 */ /* 0x000fe2000000000e */
[----:B------:R-:W1:Y:S01]  /*42b0*/  SHFL.BFLY PT, R56, R167, 0x1, 0x1f ;  /* 0x0c201f00a7387f89 */ /* 0x000e6200000e0000 */
[----:B------:R-:W-:Y:S01]  /*42c0*/  SHF.R.U32.HI R4, RZ, 0x8, R12 ;  /* 0x00000008ff047819 */ /* 0x000fe2000001160c */
[----:B------:R-:W-:Y:S01]  /*42d0*/  FFMA.FTZ R231, R196, UR13, -R195 ;  /* 0x0000000dc4e77c23 */ /* 0x000fe200080108c3 */
[----:B------:R-:W-:Y:S01]  /*42e0*/  LOP3.LUT R139, R10, R139, RZ, 0xc0, !PT ;  /* 0x0000008b0a8b7212 */ /* 0x000fe200078ec0ff */
[----:B------:R-:W-:Y:S01]  /*42f0*/  MUFU.EX2 R232, R232 ;  /* 0x000000e800e87308 */ /* 0x000fe20000000800 */
[----:B------:R-:W-:Y:S01]  /*4300*/  LOP3.LUT R137, R9, R137, RZ, 0xc0, !PT ;  /* 0x0000008909897212 */ /* 0x000fe200078ec0ff */
[----:B------:R-:W-:Y:S01]  /*4310*/  FADD.FTZ R53, R54, R53 ;  /* 0x0000003536357221 */ /* 0x000fe20000010000 */
[----:B------:R-:W-:Y:S01]  /*4320*/  LOP3.LUT R116, R116, UR22, R59, 0x96, !PT ;  /* 0x0000001674747c12 */ /* 0x000fe2000f8e963b */
[----:B------:R-:W2:Y:S01]  /*4330*/  LDSM.16.MT88.4 R8, [R172+0x2000] ;  /* 0x00200000ac08783b */ /* 0x000ea20000004200 */
[----:B------:R-:W-:Y:S01]  /*4340*/  LOP3.LUT R35, R35, 0xff00ff, RZ, 0xc0, !PT ;  /* 0x00ff00ff23237812 */ /* 0x000fe200078ec0ff */
[----:B------:R-:W-:Y:S01]  /*4350*/  MUFU.EX2 R231, R231 ;  /* 0x000000e700e77308 */ /* 0x000fe20000000800 */
[----:B------:R-:W-:Y:S01]  /*4360*/  PRMT R32, R32, 0x5410, R4 ;  /* 0x0000541020207816 */ /* 0x000fe20000000004 */
[----:B------:R-:W-:Y:S01]  /*4370*/  IMAD.WIDE.U32 R116, R116, -0x326172a9, RZ ;  /* 0xcd9e8d5774747825 */ /* 0x000fe200078e00ff */
[--C-:B------:R-:W-:Y:S01]  /*4380*/  HSET2.LE.AND R33, R33, R55.reuse, PT ;  /* 0x0000003721217233 */ /* 0x100fe20003803000 */
[C---:B------:R-:W-:Y:S01]  /*4390*/  HMMA.16816.F32.BF16 R156, R136.reuse, R148, RZ ;  /* 0x00000094889c723c */ /* 0x040fe200000418ff */
[----:B---3--:R-:W-:Y:S01]  /*43a0*/  F2FP.BF16.F32.PACK_AB R59, R42, R44 ;  /* 0x0000002c2a3b723e */ /* 0x008fe200000010ff */
[----:B------:R-:W-:Y:S01]  /*43b0*/  FADD.FTZ R51, R52, R51 ;  /* 0x0000003334337221 */ /* 0x000fe20000010000 */
[----:B------:R-:W-:Y:S01]  /*43c0*/  PRMT R34, R16, 0x7771, RZ ;  /* 0x0000777110227816 */ /* 0x000fe200000000ff */
[----:B------:R-:W-:Y:S01]  /*43d0*/  FADD.FTZ R53, R50, R53 ;  /* 0x0000003532357221 */ /* 0x000fe20000010000 */
[----:B------:R-:W-:Y:S01]  /*43e0*/  LOP3.LUT R13, R13, 0xff, RZ, 0xc0, !PT ;  /* 0x000000ff0d0d7812 */ /* 0x000fe200078ec0ff */
[----:B------:R-:W3:Y:S01]  /*43f0*/  LDSM.16.MT88.4 R16, [R172+0x1400] ;  /* 0x00140000ac10783b */ /* 0x000ee20000004200 */
[--C-:B------:R-:W-:Y:S01]  /*4400*/  HSET2.LE.AND R35, R35, R55.reuse, PT ;  /* 0x0000003723237233 */ /* 0x100fe20003803000 */
[C---:B----4-:R-:W-:Y:S01]  /*4410*/  HMMA.16816.F32.BF16 R72, R136.reuse, R80, RZ ;  /* 0x000000508848723c */ /* 0x050fe200000418ff */
[--C-:B------:R-:W-:Y:S01]  /*4420*/  HSET2.LE.AND R32, R32, R55.reuse, PT ;  /* 0x0000003720207233 */ /* 0x100fe20003803000 */
[----:B------:R-:W-:Y:S01]  /*4430*/  FADD.FTZ R51, R48, R51 ;  /* 0x0000003330337221 */ /* 0x000fe20000010000 */
[----:B------:R-:W-:Y:S01]  /*4440*/  LOP3.LUT R33, R59, R33, RZ, 0xc0, !PT ;  /* 0x000000213b217212 */ /* 0x000fe200078ec0ff */
[----:B------:R-:W-:Y:S01]  /*4450*/  FADD.FTZ R53, R49, R53 ;  /* 0x0000003531357221 */ /* 0x000fe20000010000 */
[----:B------:R-:W-:Y:S01]  /*4460*/  F2FP.BF16.F32.PACK_AB R61, R38, R41 ;  /* 0x00000029263d723e */ /* 0x000fe200000010ff */
[----:B------:R-:W-:Y:S01]  /*4470*/  FADD.FTZ R51, R47, R51 ;  /* 0x000000332f337221 */ /* 0x000fe20000010000 */
[----:B------:R-:W-:Y:S01]  /*4480*/  F2FP.BF16.F32.PACK_AB R60, R45, R46 ;  /* 0x0000002e2d3c723e */ /* 0x000fe200000010ff */
[C---:B------:R-:W-:Y:S01]  /*4490*/  HMMA.16816.F32.BF16 R88, R136.reuse, R96, RZ ;  /* 0x000000608858723c */ /* 0x040fe200000418ff */
[----:B------:R-:W-:Y:S01]  /*44a0*/  LOP3.LUT R59, R214, UR11, R241, 0x96, !PT ;  /* 0x0000000bd63b7c12 */ /* 0x000fe2000f8e96f1 */
[----:B------:R-:W-:Y:S01]  /*44b0*/  FADD.FTZ R53, R46, R53 ;  /* 0x000000352e357221 */ /* 0x000fe20000010000 */
[----:B------:R-:W-:Y:S01]  /*44c0*/  LOP3.LUT R240, R240, UR10, R117, 0x96, !PT ;  /* 0x0000000af0f07c12 */ /* 0x000fe2000f8e9675 */
[----:B------:R-:W-:Y:S01]  /*44d0*/  FADD.FTZ R51, R44, R51 ;  /* 0x000000332c337221 */ /* 0x000fe20000010000 */
[----:B------:R-:W-:Y:S01]  /*44e0*/  PRMT R34, R13, 0x5410, R34 ;  /* 0x000054100d227816 */ /* 0x000fe20000000022 */
[----:B------:R-:W-:Y:S01]  /*44f0*/  FADD.FTZ R53, R45, R53 ;  /* 0x000000352d357221 */ /* 0x000fe20000010000 */
[----:B------:R-:W-:Y:S01]  /*4500*/  LOP3.LUT R35, R61, R35, RZ, 0xc0, !PT ;  /* 0x000000233d237212 */ /* 0x000fe200078ec0ff */
[----:B------:R-:W-:Y:S01]  /*4510*/  IMAD.WIDE.U32 R240, R240, -0x2daee0ad, RZ ;  /* 0xd2511f53f0f07825 */ /* 0x000fe200078e00ff */
[----:B------:R-:W-:Y:S01]  /*4520*/  LOP3.LUT R32, R60, R32, RZ, 0xc0, !PT ;  /* 0x000000203c207212 */ /* 0x000fe200078ec0ff */
[----:B------:R-:W-:Y:S01]  /*4530*/  LDSM.16.MT88.4 R12, [R172+0x2400] ;  /* 0x00240000ac0c783b */ /* 0x000fe20000004200 */
[----:B------:R-:W-:Y:S01]  /*4540*/  HSET2.LE.AND R34, R34, R55, PT ;  /* 0x0000003722227233 */ /* 0x000fe20003803000 */
[----:B------:R-:W-:Y:S01]  /*4550*/  IMAD.WIDE.U32 R60, R59, -0x2daee0ad, RZ ;  /* 0xd2511f533b3c7825 */ /* 0x000fe200078e00ff */
[----:B-----5:R-:W-:Y:S01]  /*4560*/  F2FP.BF16.F32.PACK_AB R5, R39, R43 ;  /* 0x0000002b2705723e */ /* 0x020fe200000010ff */
[C---:B------:R-:W-:Y:S01]  /*4570*/  HMMA.16816.F32.BF16 R104, R136.reuse, R112, RZ ;  /* 0x000000708868723c */ /* 0x040fe200000418ff */
[----:B------:R-:W-:Y:S01]  /*4580*/  FMNMX.FTZ R168, R168, R57, !PT ;  /* 0x00000039a8a87209 */ /* 0x000fe20007810000 */
[----:B------:R-:W-:Y:S01]  /*4590*/  FADD.FTZ R51, R42, R51 ;  /* 0x000000332a337221 */ /* 0x000fe20000010000 */
[----:B------:R-:W-:Y:S01]  /*45a0*/  LOP3.LUT R118, R58, UR21, R61, 0x96, !PT ;  /* 0x000000153a767c12 */ /* 0x000fe2000f8e963d */
[----:B------:R-:W-:Y:S01]  /*45b0*/  FADD.FTZ R53, R43, R53 ;  /* 0x000000352b357221 */ /* 0x000fe20000010000 */
[----:B------:R-:W-:Y:S01]  /*45c0*/  LOP3.LUT R58, R60, UR20, R241, 0x96, !PT ;  /* 0x000000143c3a7c12 */ /* 0x000fe2000f8e96f1 */
[----:B------:R-:W-:Y:S01]  /*45d0*/  FMUL.FTZ R177, R168, UR13 ;  /* 0x0000000da8b17c20 */ /* 0x000fe20008410000 */
[----:B------:R-:W-:Y:S01]  /*45e0*/  LOP3.LUT R34, R5, R34, RZ, 0xc0, !PT ;  /* 0x0000002205227212 */ /* 0x000fe200078ec0ff */
[----:B------:R-:W-:Y:S01]  /*45f0*/  IMAD.WIDE.U32 R118, R118, -0x326172a9, RZ ;  /* 0xcd9e8d5776767825 */ /* 0x000fe200078e00ff */
[----:B------:R-:W4:Y:S01]  /*4600*/  LDSM.16.MT88.4 R4, [R178+0xb400] ;  /* 0x00b40000b204783b */ /* 0x000f220000004200 */
[----:B-1----:R-:W-:Y:S01]  /*4610*/  FMNMX.FTZ R167, R167, R56, !PT ;  /* 0x00000038a7a77209 */ /* 0x002fe20007810000 */
[----:B------:R-:W-:Y:S01]  /*4620*/  HMMA.16816.F32.BF16 R120, R136, R144, RZ ;  /* 0x000000908878723c */ /* 0x000fe200000418ff */
[----:B------:R-:W-:Y:S01]  /*4630*/  IMAD.WIDE.U32 R58, R58, -0x326172a9, RZ ;  /* 0xcd9e8d573a3a7825 */ /* 0x000fe200078e00ff */
[----:B------:R-:W-:-:S03]  /*4640*/  FSETP.NEU.FTZ.AND P0, PT, R168, -INF , PT ;  /* 0xff800000a800780b */ /* 0x000fc60003f1d000 */
[----:B------:R-:W-:Y:S01]  /*4650*/  FADD.FTZ R51, R41, R51 ;  /* 0x0000003329337221 */ /* 0x000fe20000010000 */
[----:B------:R-:W-:Y:S01]  /*4660*/  FMUL.FTZ R181, R167, UR13 ;  /* 0x0000000da7b57c20 */ /* 0x000fe20008410000 */
[----:B------:R-:W-:Y:S01]  /*4670*/  FADD.FTZ R53, R39, R53 ;  /* 0x0000003527357221 */ /* 0x000fe20000010000 */
[----:B------:R-:W-:Y:S01]  /*4680*/  LOP3.LUT R61, R118, UR8, R59, 0x96, !PT ;  /* 0x00000008763d7c12 */ /* 0x000fe2000f8e963b */
[----:B------:R-:W-:Y:S01]  /*4690*/  IMAD.MOV.U32 R59, RZ, RZ, R58 ;  /* 0x000000ffff3b7224 */ /* 0x000fe200078e003a */
[----:B------:R-:W-:Y:S01]  /*46a0*/  FSEL R177, R177, RZ, P0 ;  /* 0x000000ffb1b17208 */ /* 0x000fe20000000000 */
[C---:B--2---:R-:W-:Y:S01]  /*46b0*/  HMMA.16816.F32.BF16 R128, R136.reuse, R8, RZ ;  /* 0x000000088880723c */ /* 0x044fe200000418ff */
[----:B------:R-:W-:Y:S01]  /*46c0*/  FSETP.NEU.FTZ.AND P0, PT, R167, -INF , PT ;  /* 0xff800000a700780b */ /* 0x000fe20003f1d000 */
[----:B------:R-:W-:Y:S01]  /*46d0*/  FADD.FTZ R51, R38, R51 ;  /* 0x0000003326337221 */ /* 0x000fe20000010000 */
[C---:B------:R-:W-:Y:S01]  /*46e0*/  PRMT R68, R58.reuse, 0x7771, RZ ;  /* 0x000077713a447816 */ /* 0x040fe200000000ff */
[--C-:B------:R-:W-:Y:S01]  /*46f0*/  FFMA.FTZ R60, R135, UR13, -R177.reuse ;  /* 0x0000000d873c7c23 */ /* 0x100fe200080108b1 */
[----:B------:R-:W-:Y:S01]  /*4700*/  PRMT R56, R58, 0x7773, RZ ;  /* 0x000077733a387816 */ /* 0x000fe200000000ff */
[--C-:B------:R-:W-:Y:S01]  /*4710*/  FFMA.FTZ R133, R133, UR13, -R177.reuse ;  /* 0x0000000d85857c23 */ /* 0x100fe200080108b1 */
[----:B------:R-:W-:Y:S01]  /*4720*/  LOP3.LUT R59, R59, 0xff, RZ, 0xc0, !PT ;  /* 0x000000ff3b3b7812 */ /* 0x000fe200078ec0ff */
[C---:B------:R-:W-:Y:S01]  /*4730*/  HMMA.16816.F32.BF16 R152, R136.reuse, R150, RZ ;  /* 0x000000968898723c */ /* 0x040fe200000418ff */
[----:B------:R-:W-:Y:S01]  /*4740*/  FSEL R181, R181, RZ, P0 ;  /* 0x000000ffb5b57208 */ /* 0x000fe20000000000 */
[--C-:B------:R-:W-:Y:S01]  /*4750*/  FFMA.FTZ R57, R134, UR13, -R177.reuse ;  /* 0x0000000d86397c23 */ /* 0x100fe200080108b1 */
[----:B------:R-:W-:Y:S01]  /*4760*/  PRMT R63, R58, 0x7772, RZ ;  /* 0x000077723a3f7816 */ /* 0x000fe200000000ff */
[----:B------:R-:W-:Y:S01]  /*4770*/  FFMA.FTZ R58, R132, UR13, -R177 ;  /* 0x0000000d843a7c23 */ /* 0x000fe200080108b1 */
[----:B------:R-:W-:Y:S01]  /*4780*/  PRMT R68, R59, 0x5410, R68 ;  /* 0x000054103b447816 */ /* 0x000fe20000000044 */
[--C-:B------:R-:W-:Y:S01]  /*4790*/  FFMA.FTZ R62, R101, UR13, -R181.reuse ;  /* 0x0000000d653e7c23 */ /* 0x100fe200080108b5 */
[----:B------:R-:W-:Y:S01]  /*47a0*/  PRMT R63, R63, 0x5410, R56 ;  /* 0x000054103f3f7816 */ /* 0x000fe20000000038 */
[C---:B------:R-:W-:Y:S01]  /*47b0*/  HMMA.16816.F32.BF16 R76, R136.reuse, R82, RZ ;  /* 0x00000052884c723c */ /* 0x040fe200000418ff */
[--C-:B------:R-:W-:Y:S01]  /*47c0*/  FFMA.FTZ R59, R103, UR13, -R181.reuse ;  /* 0x0000000d673b7c23 */ /* 0x100fe200080108b5 */
[----:B------:R-:W-:Y:S01]  /*47d0*/  MUFU.EX2 R60, R60 ;  /* 0x0000003c003c7308 */ /* 0x000fe20000000800 */
[--C-:B------:R-:W-:Y:S01]  /*47e0*/  FFMA.FTZ R102, R102, UR13, -R181.reuse ;  /* 0x0000000d66667c23 */ /* 0x100fe200080108b5 */
[----:B------:R-:W-:Y:S01]  /*47f0*/  FFMA.FTZ R100, R100, UR13, -R181 ;  /* 0x0000000d64647c23 */ /* 0x000fe200080108b5 */
[C---:B------:R-:W-:Y:S01]  /*4800*/  LOP3.LUT R70, R61.reuse, 0xffff, RZ, 0xc0, !PT ;  /* 0x0000ffff3d467812 */ /* 0x040fe200078ec0ff */
[----:B------:R-:W1:Y:S01]  /*4810*/  MUFU.EX2 R56, R133 ;  /* 0x0000008500387308 */ /* 0x000e620000000800 */
[C---:B------:R-:W-:Y:S01]  /*4820*/  LOP3.LUT R69, R61.reuse, 0xff, RZ, 0xc0, !PT ;  /* 0x000000ff3d457812 */ /* 0x040fe200078ec0ff */
[C---:B------:R-:W-:Y:S01]  /*4830*/  HMMA.16816.F32.BF16 R92, R136.reuse, R98, RZ ;  /* 0x00000062885c723c */ /* 0x040fe200000418ff */
[----:B------:R-:W-:Y:S01]  /*4840*/  PRMT R71, R61, 0x7632, R71 ;  /* 0x000076323d477816 */ /* 0x000fe20000000047 */
[----:B------:R-:W-:Y:S01]  /*4850*/  MUFU.EX2 R58, R58 ;  /* 0x0000003a003a7308 */ /* 0x000fe20000000800 */
[----:B------:R-:W-:Y:S01]  /*4860*/  SHF.R.U32.HI R84, RZ, 0x18, R61 ;  /* 0x00000018ff547819 */ /* 0x000fe2000001163d */
[----:B------:R-:W-:Y:S01]  /*4870*/  FFMA.FTZ R183, R174, UR13, -R177 ;  /* 0x0000000daeb77c23 */ /* 0x000fe200080108b1 */
[----:B------:R-:W-:Y:S01]  /*4880*/  LOP3.LUT R85, R63, 0xff00ff, RZ, 0xc0, !PT ;  /* 0x00ff00ff3f557812 */ /* 0x000fe200078ec0ff */
[----:B------:R-:W2:Y:S01]  /*4890*/  MUFU.EX2 R57, R57 ;  /* 0x0000003900397308 */ /* 0x000ea20000000800 */
[----:B------:R-:W-:Y:S01]  /*48a0*/  SHF.R.U32.HI R70, RZ, 0x8, R70 ;  /* 0x00000008ff467819 */ /* 0x000fe20000011646 */
[C---:B------:R-:W-:Y:S01]  /*48b0*/  HMMA.16816.F32.BF16 R108, R136.reuse, R114, RZ ;  /* 0x00000072886c723c */ /* 0x040fe200000418ff */
[----:B------:R-:W-:Y:S01]  /*48c0*/  LOP3.LUT R71, R71, 0xff, RZ, 0xc0, !PT ;  /* 0x000000ff47477812 */ /* 0x000fe200078ec0ff */
[----:B------:R-:W-:Y:S01]  /*48d0*/  MUFU.EX2 R62, R62 ;  /* 0x0000003e003e7308 */ /* 0x000fe20000000800 */
[--C-:B------:R-:W-:Y:S01]  /*48e0*/  HSET2.LE.AND R68, R68, R55.reuse, PT ;  /* 0x0000003744447233 */ /* 0x100fe20003803000 */
[----:B------:R-:W-:Y:S01]  /*48f0*/  FFMA.FTZ R174, R201, UR13, -R181 ;  /* 0x0000000dc9ae7c23 */ /* 0x000fe200080108b5 */
[----:B------:R-:W-:Y:S01]  /*4900*/  PRMT R69, R69, 0x5410, R70 ;  /* 0x0000541045457816 */ /* 0x000fe20000000046 */
[----:B------:R-:W-:Y:S01]  /*4910*/  MUFU.EX2 R59, R59 ;  /* 0x0000003b003b7308 */ /* 0x000fe20000000800 */
[----:B------:R-:W-:Y:S01]  /*4920*/  PRMT R71, R71, 0x5410, R84 ;  /* 0x0000541047477816 */ /* 0x000fe20000000054 */
[C---:B------:R-:W-:Y:S01]  /*4930*/  HMMA.16816.F32.BF16 R124, R136.reuse, R146, RZ ;  /* 0x00000092887c723c */ /* 0x040fe200000418ff */
[----:B-1----:R-:W-:Y:S01]  /*4940*/  F2FP.BF16.F32.PACK_AB R134, R56, R60 ;  /* 0x0000003c3886723e */ /* 0x002fe200000010ff */
[----:B------:R-:W1:Y:S01]  /*4950*/  MUFU.EX2 R61, R102 ;  /* 0x00000066003d7308 */ /* 0x000e620000000800 */
[--C-:B------:R-:W-:Y:S01]  /*4960*/  HSET2.LE.AND R85, R85, R55.reuse, PT ;  /* 0x0000003755557233 */ /* 0x100fe20003803000 */
[--C-:B------:R-:W-:Y:S01]  /*4970*/  FFMA.FTZ R176, R176, UR13, -R177.reuse ;  /* 0x0000000db0b07c23 */ /* 0x100fe200080108b1 */
[----:B------:R-:W-:Y:S01]  /*4980*/  LOP3.LUT R134, R134, R68, RZ, 0xc0, !PT ;  /* 0x0000004486867212 */ /* 0x000fe200078ec0ff */
[----:B------:R-:W5:Y:S01]  /*4990*/  MUFU.EX2 R63, R100 ;  /* 0x00000064003f7308 */ /* 0x000f620000000800 */
[--C-:B------:R-:W-:Y:S01]  /*49a0*/  HSET2.LE.AND R69, R69, R55.reuse, PT ;  /* 0x0000003745457233 */ /* 0x100fe20003803000 */
[----:B------:R-:W-:Y:S01]  /*49b0*/  HMMA.16816.F32.BF16 R136, R136, R10, RZ ;  /* 0x0000000a8888723c */ /* 0x000fe200000418ff */
[----:B------:R-:W-:Y:S01]  /*49c0*/  HSET2.LE.AND R133, R71, R55, PT ;  /* 0x0000003747857233 */ /* 0x000fe20003803000 */
[----:B------:R-:W-:Y:S01]  /*49d0*/  MUFU.EX2 R174, R174 ;  /* 0x000000ae00ae7308 */ /* 0x000fe20000000800 */
[----:B--2---:R-:W-:Y:S01]  /*49e0*/  F2FP.BF16.F32.PACK_AB R132, R57, R58 ;  /* 0x0000003a3984723e */ /* 0x004fe200000010ff */
[----:B------:R-:W-:Y:S01]  /*49f0*/  FFMA.FTZ R175, R175, UR13, -R177 ;  /* 0x0000000dafaf7c23 */ /* 0x000fe200080108b1 */
[----:B------:R-:W-:Y:S01]  /*4a00*/  FFMA.FTZ R179, R179, UR13, -R181 ;  /* 0x0000000db3b37c23 */ /* 0x000fe200080108b5 */
[----:B------:R-:W2:Y:S01]  /*4a10*/  MUFU.EX2 R183, R183 ;  /* 0x000000b700b77308 */ /* 0x000ea20000000800 */
[----:B------:R-:W-:Y:S01]  /*4a20*/  LOP3.LUT R132, R132, R69, RZ, 0xc0, !PT ;  /* 0x0000004584847212 */ /* 0x000fe200078ec0ff */
[C---:B------:R-:W-:Y:S01]  /*4a30*/  HMMA.16816.F32.BF16 R156, R32.reuse, R28, R156 ;  /* 0x0000001c209c723c */ /* 0x040fe2000004189c */
[----:B-1----:R-:W-:Y:S01]  /*4a40*/  F2FP.BF16.F32.PACK_AB R135, R61, R59 ;  /* 0x0000003b3d87723e */ /* 0x002fe200000010ff */
[----:B------:R-:W-:Y:S01]  /*4a50*/  MUFU.EX2 R176, R176 ;  /* 0x000000b000b07308 */ /* 0x000fe20000000800 */
[----:B------:R-:W-:Y:S01]  /*4a60*/  FFMA.FTZ R201, R202, UR13, -R199 ;  /* 0x0000000dcac97c23 */ /* 0x000fe200080108c7 */
[----:B-----5:R-:W-:Y:S01]  /*4a70*/  F2FP.BF16.F32.PACK_AB R68, R63, R62 ;  /* 0x0000003e3f44723e */ /* 0x020fe200000010ff */
[----:B------:R-:W-:Y:S01]  /*4a80*/  FFMA.FTZ R204, R204, UR13, -R177 ;  /* 0x0000000dcccc7c23 */ /* 0x000fe200080108b1 */
[----:B------:R-:W-:Y:S01]  /*4a90*/  LOP3.LUT R135, R135, R85, RZ, 0xc0, !PT ;  /* 0x0000005587877212 */ /* 0x000fe200078ec0ff */
[----:B------:R-:W1:Y:S01]  /*4aa0*/  MUFU.EX2 R175, R175 ;  /* 0x000000af00af7308 */ /* 0x000e620000000800 */
[C---:B------:R-:W-:Y:S01]  /*4ab0*/  HMMA.16816.F32.BF16 R72, R32.reuse, R24, R72 ;  /* 0x000000182048723c */ /* 0x040fe20000041848 */
[----:B------:R-:W-:Y:S01]  /*4ac0*/  LOP3.LUT R133, R68, R133, RZ, 0xc0, !PT ;  /* 0x0000008544857212 */ /* 0x000fe200078ec0ff */
[----:B------:R-:W-:Y:S01]  /*4ad0*/  FADD.FTZ R57, R58, R57 ;  /* 0x000000393a397221 */ /* 0x000fe20000010000 */
[----:B------:R-:W-:Y:S01]  /*4ae0*/  MUFU.EX2 R202, R216 ;  /* 0x000000d800ca7308 */ /* 0x000fe20000000800 */
[----:B------:R-:W-:Y:S01]  /*4af0*/  FADD.FTZ R62, R62, R63 ;  /* 0x0000003f3e3e7221 */ /* 0x000fe20000010000 */
[----:B------:R-:W-:Y:S01]  /*4b00*/  FFMA.FTZ R169, R169, UR13, -R177 ;  /* 0x0000000da9a97c23 */ /* 0x000fe200080108b1 */
[----:B------:R-:W-:Y:S01]  /*4b10*/  FADD.FTZ R57, R60, R57 ;  /* 0x000000393c397221 */ /* 0x000fe20000010000 */
[----:B------:R-:W-:Y:S01]  /*4b20*/  MUFU.EX2 R201, R201 ;  /* 0x000000c900c97308 */ /* 0x000fe20000000800 */
[C---:B------:R-:W-:Y:S01]  /*4b30*/  HMMA.16816.F32.BF16 R88, R32.reuse, R20, R88 ;  /* 0x000000142058723c */ /* 0x040fe20000041858 */
[----:B------:R-:W-:Y:S01]  /*4b40*/  FADD.FTZ R62, R59, R62 ;  /* 0x0000003e3b3e7221 */ /* 0x000fe20000010000 */
[----:B------:R-:W-:Y:S01]  /*4b50*/  FADD.FTZ R57, R56, R57 ;  /* 0x0000003938397221 */ /* 0x000fe20000010000 */
[--C-:B------:R-:W-:Y:S01]  /*4b60*/  FFMA.FTZ R170, R170, UR13, -R177.reuse ;  /* 0x0000000daaaa7c23 */ /* 0x100fe200080108b1 */
[----:B------:R-:W-:Y:S01]  /*4b70*/  FFMA.FTZ R171, R171, UR13, -R177 ;  /* 0x0000000dabab7c23 */ /* 0x000fe200080108b1 */
[----:B------:R-:W-:Y:S01]  /*4b80*/  FADD.FTZ R62, R61, R62 ;  /* 0x0000003e3d3e7221 */ /* 0x000fe20000010000 */
[----:B--2---:R-:W-:Y:S01]  /*4b90*/  FADD.FTZ R57, R183, R57 ;  /* 0x00000039b7397221 */ /* 0x004fe20000010000 */
[----:B------:R-:W-:Y:S01]  /*4ba0*/  FADD.FTZ R53, R206, R53 ;  /* 0x00000035ce357221 */ /* 0x000fe20000010000 */
[C---:B---3--:R-:W-:Y:S08]  /*4bb0*/  HMMA.16816.F32.BF16 R104, R32.reuse, R16, R104 ;  /* 0x000000102068723c */ /* 0x048ff00000041868 */
        /* <DEDUP_REMOVED lines=8> */
[----:B------:R-:W-:-:S05]  /*4c40*/  LOP3.LUT R32, R116, UR9, R119, 0x96, !PT ;  /* 0x0000000974207c12 */ /* 0x000fca000f8e9677 */
[----:B------:R-:W-:Y:S02]  /*4c50*/  IMAD.WIDE.U32 R32, R32, -0x2daee0ad, RZ ;  /* 0xd2511f5320207825 */ /* 0x000fe400078e00ff */
[----:B------:R-:W-:Y:S02]  /*4c60*/  HMMA.16816.F32.BF16 R160, R132, R148, RZ ;  /* 0x0000009484a0723c */ /* 0x000fe400000418ff */
[----:B------:R-:W-:-:S05]  /*4c70*/  IMAD.MOV.U32 R34, RZ, RZ, R32 ;  /* 0x000000ffff227224 */ /* 0x000fca00078e0020 */
[----:B------:R-:W-:Y:S01]  /*4c80*/  LOP3.LUT R34, R34, 0xff, RZ, 0xc0, !PT ;  /* 0x000000ff22227812 */ /* 0x000fe200078ec0ff */
[C---:B------:R-:W-:Y:S08]  /*4c90*/  HMMA.16816.F32.BF16 R68, R132.reuse, R80, RZ ;  /* 0x000000508444723c */ /* 0x040ff000000418ff */
[C---:B------:R-:W-:Y:S08]  /*4ca0*/  HMMA.16816.F32.BF16 R84, R132.reuse, R96, RZ ;  /* 0x000000608454723c */ /* 0x040ff000000418ff */
[C---:B------:R-:W-:Y:S08]  /*4cb0*/  HMMA.16816.F32.BF16 R100, R132.reuse, R112, RZ ;  /* 0x000000708464723c */ /* 0x040ff000000418ff */
[C---:B------:R-:W-:Y:S08]  /*4cc0*/  HMMA.16816.F32.BF16 R116, R132.reuse, R144, RZ ;  /* 0x000000908474723c */ /* 0x040ff000000418ff */
[----:B------:R-:W-:Y:S01]  /*4cd0*/  HMMA.16816.F32.BF16 R140, R132, R8, RZ ;  /* 0x00000008848c723c */ /* 0x000fe200000418ff */
[----:B------:R-:W-:Y:S01]  /*4ce0*/  LOP3.LUT R9, R240, UR19, R33, 0x96, !PT ;  /* 0x00000013f0097c12 */ /* 0x000fe2000f8e9621 */
[----:B------:R-:W-:Y:S01]  /*4cf0*/  VIADD R240, R217, 0x1 ;  /* 0x00000001d9f07836 */ /* 0x000fe20000000000 */
[----:B------:R-:W-:-:S02]  /*4d00*/  PRMT R8, R32, 0x7773, RZ ;  /* 0x0000777320087816 */ /* 0x000fc400000000ff */
[----:B------:R-:W-:Y:S02]  /*4d10*/  LOP3.LUT R33, R9, 0xff, RZ, 0xc0, !PT ;  /* 0x000000ff09217812 */ /* 0x000fe400078ec0ff */
[----:B------:R-:W-:Y:S01]  /*4d20*/  LOP3.LUT R240, R240, UR17, R249, 0x96, !PT ;  /* 0x00000011f0f07c12 */ /* 0x000fe2000f8e96f9 */
[----:B------:R-:W-:Y:S04]  /*4d30*/  HMMA.16816.F32.BF16 R148, R132, R150, RZ ;  /* 0x000000968494723c */ /* 0x000fe800000418ff */
[----:B------:R-:W-:-:S04]  /*4d40*/  IMAD.WIDE.U32 R240, R240, -0x326172a9, RZ ;  /* 0xcd9e8d57f0f07825 */ /* 0x000fc800078e00ff */
[C---:B------:R-:W-:Y:S08]  /*4d50*/  HMMA.16816.F32.BF16 R80, R132.reuse, R82, RZ ;  /* 0x000000528450723c */ /* 0x040ff000000418ff */
[C---:B------:R-:W-:Y:S08]  /*4d60*/  HMMA.16816.F32.BF16 R96, R132.reuse, R98, RZ ;  /* 0x000000628460723c */ /* 0x040ff000000418ff */
[C---:B------:R-:W-:Y:S08]  /*4d70*/  HMMA.16816.F32.BF16 R112, R132.reuse, R114, RZ ;  /* 0x000000728470723c */ /* 0x040ff000000418ff */
[C---:B------:R-:W-:Y:S08]  /*4d80*/  HMMA.16816.F32.BF16 R144, R132.reuse, R146, RZ ;  /* 0x000000928490723c */ /* 0x040ff000000418ff */
[----:B------:R-:W-:Y:S01]  /*4d90*/  HMMA.16816.F32.BF16 R132, R132, R10, RZ ;  /* 0x0000000a8484723c */ /* 0x000fe200000418ff */
[----:B------:R-:W-:-:S02]  /*4da0*/  PRMT R11, R32, 0x7772, RZ ;  /* 0x00007772200b7816 */ /* 0x000fc400000000ff */
[----:B------:R-:W-:Y:S02]  /*4db0*/  PRMT R10, R32, 0x7771, RZ ;  /* 0x00007771200a7816 */ /* 0x000fe400000000ff */
[----:B------:R-:W-:Y:S02]  /*4dc0*/  PRMT R32, R9, 0x7632, R32 ;  /* 0x0000763209207816 */ /* 0x000fe40000000020 */
[----:B------:R-:W-:Y:S02]  /*4dd0*/  PRMT R11, R11, 0x5410, R8 ;  /* 0x000054100b0b7816 */ /* 0x000fe40000000008 */
[----:B------:R-:W-:Y:S02]  /*4de0*/  LOP3.LUT R8, R9, 0xffff, RZ, 0xc0, !PT ;  /* 0x0000ffff09087812 */ /* 0x000fe400078ec0ff */
[----:B------:R-:W-:Y:S02]  /*4df0*/  SHF.R.U32.HI R9, RZ, 0x18, R9 ;  /* 0x00000018ff097819 */ /* 0x000fe40000011609 */
[----:B------:R-:W-:-:S02]  /*4e00*/  LOP3.LUT R32, R32, 0xff, RZ, 0xc0, !PT ;  /* 0x000000ff20207812 */ /* 0x000fc400078ec0ff */
[----:B------:R-:W-:Y:S02]  /*4e10*/  LOP3.LUT R11, R11, 0xff00ff, RZ, 0xc0, !PT ;  /* 0x00ff00ff0b0b7812 */ /* 0x000fe400078ec0ff */
[----:B------:R-:W-:Y:S01]  /*4e20*/  PRMT R9, R32, 0x5410, R9 ;  /* 0x0000541020097816 */ /* 0x000fe20000000009 */
[----:B------:R-:W-:Y:S01]  /*4e30*/  FFMA.FTZ R32, R182, UR13, -R181 ;  /* 0x0000000db6207c23 */ /* 0x000fe200080108b5 */
[----:B------:R-:W-:Y:S01]  /*4e40*/  FFMA.FTZ R182, R173, UR13, -R177 ;  /* 0x0000000dadb67c23 */ /* 0x000fe200080108b1 */
[----:B------:R-:W-:Y:S02]  /*4e50*/  SHF.R.U32.HI R8, RZ, 0x8, R8 ;  /* 0x00000008ff087819 */ /* 0x000fe40000011608 */
[----:B------:R2:W-:Y:S01]  /*4e60*/  MUFU.EX2 R173, R32 ;  /* 0x0000002000ad7308 */ /* 0x0005e20000000800 */
[----:B------:R-:W-:Y:S02]  /*4e70*/  HSET2.LE.AND R11, R11, R55, PT ;  /* 0x000000370b0b7233 */ /* 0x000fe40003803000 */
[----:B------:R-:W-:Y:S01]  /*4e80*/  PRMT R8, R33, 0x5410, R8 ;  /* 0x0000541021087816 */ /* 0x000fe20000000008 */
[----:B------:R-:W3:Y:S01]  /*4e90*/  MUFU.EX2 R182, R182 ;  /* 0x000000b600b67308 */ /* 0x000ee20000000800 */
[----:B------:R-:W-:-:S02]  /*4ea0*/  PRMT R10, R34, 0x5410, R10 ;  /* 0x00005410220a7816 */ /* 0x000fc4000000000a */
[--C-:B------:R-:W-:Y:S02]  /*4eb0*/  HSET2.LE.AND R9, R9, R55.reuse, PT ;  /* 0x0000003709097233 */ /* 0x100fe40003803000 */
[--C-:B------:R-:W-:Y:S02]  /*4ec0*/  HSET2.LE.AND R8, R8, R55.reuse, PT ;  /* 0x0000003708087233 */ /* 0x100fe40003803000 */
[----:B------:R-:W-:Y:S02]  /*4ed0*/  HSET2.LE.AND R10, R10, R55, PT ;  /* 0x000000370a0a7233 */ /* 0x000fe40003803000 */
[----:B-1----:R-:W-:Y:S01]  /*4ee0*/  F2FP.BF16.F32.PACK_AB R33, R175, R176 ;  /* 0x000000b0af21723e */ /* 0x002fe200000010ff */
[----:B--2---:R-:W-:Y:S02]  /*4ef0*/  FFMA.FTZ R32, R180, UR13, -R181 ;  /* 0x0000000db4207c23 */ /* 0x004fe400080108b5 */
[----:B------:R-:W1:Y:S01]  /*4f00*/  MUFU.EX2 R180, R179 ;  /* 0x000000b300b47308 */ /* 0x000e620000000800 */
[----:B------:R-:W-:Y:S01]  /*4f10*/  LOP3.LUT R10, R33, R10, RZ, 0xc0, !PT ;  /* 0x0000000a210a7212 */ /* 0x000fe200078ec0ff */
[----:B---3--:R-:W-:-:S02]  /*4f20*/  FADD.FTZ R57, R182, R57 ;  /* 0x00000039b6397221 */ /* 0x008fc40000010000 */
[----:B------:R2:W3:Y:S02]  /*4f30*/  MUFU.EX2 R179, R32 ;  /* 0x0000002000b37308 */ /* 0x0004e40000000800 */
[----:B------:R-:W-:-:S04]  /*4f40*/  FADD.FTZ R57, R176, R57 ;  /* 0x00000039b0397221 */ /* 0x000fc80000010000 */
[----:B------:R-:W-:Y:S01]  /*4f50*/  FADD.FTZ R57, R175, R57 ;  /* 0x00000039af397221 */ /* 0x000fe20000010000 */
[----:B-1----:R-:W-:Y:S01]  /*4f60*/  FADD.FTZ R62, R180, R62 ;  /* 0x0000003eb43e7221 */ /* 0x002fe20000010000 */
[----:B--2---:R-:W-:-:S03]  /*4f70*/  F2FP.BF16.F32.PACK_AB R32, R173, R174 ;  /* 0x000000aead20723e */ /* 0x004fc600000010ff */
[----:B---3--:R-:W-:Y:S01]  /*4f80*/  FADD.FTZ R62, R179, R62 ;  /* 0x0000003eb33e7221 */ /* 0x008fe20000010000 */
[----:B------:R-:W-:-:S03]  /*4f90*/  LOP3.LUT R11, R32, R11, RZ, 0xc0, !PT ;  /* 0x0000000b200b7212 */ /* 0x000fc600078ec0ff */
[----:B------:R-:W-:Y:S01]  /*4fa0*/  FADD.FTZ R62, R174, R62 ;  /* 0x0000003eae3e7221 */ /* 0x000fe20000010000 */
[----:B------:R-:W-:-:S03]  /*4fb0*/  F2FP.BF16.F32.PACK_AB R32, R182, R183 ;  /* 0x000000b7b620723e */ /* 0x000fc600000010ff */
[----:B------:R-:W-:Y:S01]  /*4fc0*/  FADD.FTZ R62, R173, R62 ;  /* 0x0000003ead3e7221 */ /* 0x000fe20000010000 */
[----:B------:R-:W-:Y:S02]  /*4fd0*/  LOP3.LUT R8, R32, R8, RZ, 0xc0, !PT ;  /* 0x0000000820087212 */ /* 0x000fe400078ec0ff */
[----:B------:R-:W-:-:S04]  /*4fe0*/  F2FP.BF16.F32.PACK_AB R32, R179, R180 ;  /* 0x000000b4b320723e */ /* 0x000fc800000010ff */
[----:B------:R-:W-:-:S07]  /*4ff0*/  LOP3.LUT R9, R32, R9, RZ, 0xc0, !PT ;  /* 0x0000000920097212 */ /* 0x000fce00078ec0ff */
[C---:B------:R-:W-:Y:S01]  /*5000*/  HMMA.16816.F32.BF16 R100, R8.reuse, R16, R100 ;  /* 0x000000100864723c */ /* 0x040fe20000041864 */
[----:B------:R-:W-:Y:S02]  /*5010*/  LOP3.LUT R17, R234, UR7, R241, 0x96, !PT ;  /* 0x00000007ea117c12 */ /* 0x000fe4000f8e96f1 */
        /* <DEDUP_REMOVED lines=18> */
[C---:B------:R-:W-:Y:S03]  /*5140*/  HMMA.16816.F32.BF16 R144, R8.reuse, R6, R144 ;  /* 0x000000060890723c */ /* 0x040fe60000041890 */
[----:B------:R-:W-:Y:S01]  /*5150*/  FFMA.FTZ R7, R205, UR13, -R195 ;  /* 0x0000000dcd077c23 */ /* 0x000fe200080108c3 */
[----:B------:R-:W-:Y:S01]  /*5160*/  IMAD.WIDE.U32 R12, R4, -0x326172a9, RZ ;  /* 0xcd9e8d57040c7825 */ /* 0x000fe200078e00ff */
[----:B------:R1:W2:Y:S01]  /*5170*/  MUFU.EX2 R205, R209 ;  /* 0x000000d100cd7308 */ /* 0x0002a20000000800 */
[----:B------:R-:W-:Y:S02]  /*5180*/  LOP3.LUT R32, R32, UR9, R219, 0x96, !PT ;  /* 0x0000000920207c12 */ /* 0x000fe4000f8e96db */
[----:B------:R-:W-:Y:S01]  /*5190*/  IMAD.MOV.U32 R16, RZ, RZ, R12 ;  /* 0x000000ffff107224 */ /* 0x000fe200078e000c */
[----:B------:R-:W-:Y:S01]  /*51a0*/  LOP3.LUT R5, R218, UR8, R13, 0x96, !PT ;  /* 0x00000008da057c12 */ /* 0x000fe2000f8e960d */
[----:B------:R-:W-:Y:S01]  /*51b0*/  HMMA.16816.F32.BF16 R160, R8, R28, R160 ;  /* 0x0000001c08a0723c */ /* 0x000fe200000418a0 */
[----:B------:R-:W-:-:S02]  /*51c0*/  PRMT R4, R12, 0x7771, RZ ;  /* 0x000077710c047816 */ /* 0x000fc400000000ff */
[----:B------:R-:W-:Y:S02]  /*51d0*/  LOP3.LUT R17, R5, 0xffff, RZ, 0xc0, !PT ;  /* 0x0000ffff05117812 */ /* 0x000fe400078ec0ff */
[C---:B------:R-:W-:Y:S02]  /*51e0*/  PRMT R13, R12.reuse, 0x7773, RZ ;  /* 0x000077730c0d7816 */ /* 0x040fe400000000ff */
[----:B------:R-:W-:Y:S01]  /*51f0*/  PRMT R12, R12, 0x7772, RZ ;  /* 0x000077720c0c7816 */ /* 0x000fe200000000ff */
[----:B------:R-:W-:Y:S01]  /*5200*/  HMMA.16816.F32.BF16 R68, R8, R24, R68 ;  /* 0x000000180844723c */ /* 0x000fe20000041844 */
[----:B------:R-:W-:Y:S01]  /*5210*/  LOP3.LUT R18, R16, 0xff, RZ, 0xc0, !PT ;  /* 0x000000ff10127812 */ /* 0x000fe200078ec0ff */
[----:B-1----:R-:W-:Y:S01]  /*5220*/  FFMA.FTZ R209, R207, UR13, -R195 ;  /* 0x0000000dcfd17c23 */ /* 0x002fe200080108c3 */
[----:B------:R-:W-:Y:S01]  /*5230*/  LOP3.LUT R16, R5, 0xff, RZ, 0xc0, !PT ;  /* 0x000000ff05107812 */ /* 0x000fe200078ec0ff */
[----:B--2---:R-:W-:Y:S01]  /*5240*/  FADD.FTZ R53, R205, R53 ;  /* 0x00000035cd357221 */ /* 0x004fe20000010000 */
[----:B------:R-:W-:-:S02]  /*5250*/  SHF.R.U32.HI R17, RZ, 0x8, R17 ;  /* 0x00000008ff117819 */ /* 0x000fc40000011611 */
[----:B------:R-:W-:Y:S01]  /*5260*/  PRMT R12, R12, 0x5410, R13 ;  /* 0x000054100c0c7816 */ /* 0x000fe2000000000d */
[C---:B------:R-:W-:Y:S01]  /*5270*/  HMMA.16816.F32.BF16 R84, R8.reuse, R20, R84 ;  /* 0x000000140854723c */ /* 0x040fe20000041854 */
[----:B------:R-:W-:Y:S01]  /*5280*/  PRMT R13, R18, 0x5410, R4 ;  /* 0x00005410120d7816 */ /* 0x000fe20000000004 */
[----:B------:R-:W-:Y:S01]  /*5290*/  MUFU.EX2 R209, R209 ;  /* 0x000000d100d17308 */ /* 0x000fe20000000800 */
[----:B------:R-:W-:Y:S01]  /*52a0*/  PRMT R4, R16, 0x5410, R17 ;  /* 0x0000541010047816 */ /* 0x000fe20000000011 */
[----:B------:R-:W-:Y:S01]  /*52b0*/  FADD.FTZ R53, R202, R53 ;  /* 0x00000035ca357221 */ /* 0x000fe20000010000 */
[----:B------:R-:W-:Y:S02]  /*52c0*/  PRMT R16, R5, 0x7632, R16 ;  /* 0x0000763205107816 */ /* 0x000fe40000000010 */
[----:B------:R-:W-:Y:S01]  /*52d0*/  HSET2.LE.AND R6, R13, R55, PT ;  /* 0x000000370d067233 */ /* 0x000fe20003803000 */
[----:B------:R-:W-:Y:S01]  /*52e0*/  HMMA.16816.F32.BF16 R148, R8, R30, R148 ;  /* 0x0000001e0894723c */ /* 0x000fe20000041894 */
[----:B------:R-:W-:Y:S01]  /*52f0*/  LOP3.LUT R16, R16, 0xff, RZ, 0xc0, !PT ;  /* 0x000000ff10107812 */ /* 0x000fe200078ec0ff */
[----:B------:R-:W1:Y:S01]  /*5300*/  LDSM.16.MT88.4 R28, [R178+0x9800] ;  /* 0x00980000b21c783b */ /* 0x000e620000004200 */
[C---:B------:R-:W-:Y:S01]  /*5310*/  F2FP.BF16.F32.PACK_AB R13, R201.reuse, R202 ;  /* 0x000000cac90d723e */ /* 0x040fe200000010ff */
[----:B------:R-:W-:Y:S01]  /*5320*/  FADD.FTZ R53, R201, R53 ;  /* 0x00000035c9357221 */ /* 0x000fe20000010000 */
[----:B------:R-:W-:-:S02]  /*5330*/  SHF.R.U32.HI R5, RZ, 0x18, R5 ;  /* 0x00000018ff057819 */ /* 0x000fc40000011605 */
[----:B------:R-:W-:Y:S01]  /*5340*/  LOP3.LUT R6, R13, R6, RZ, 0xc0, !PT ;  /* 0x000000060d067212 */ /* 0x000fe200078ec0ff */
[----:B------:R-:W-:Y:S01]  /*5350*/  HMMA.16816.F32.BF16 R80, R8, R26, R80 ;  /* 0x0000001a0850723c */ /* 0x000fe20000041850 */
[----:B------:R-:W-:Y:S01]  /*5360*/  PRMT R5, R16, 0x5410, R5 ;  /* 0x0000541010057816 */ /* 0x000fe20000000005 */
[----:B------:R-:W2:Y:S01]  /*5370*/  LDSM.16.MT88.4 R24, [R172+0x800] ;  /* 0x00080000ac18783b */ /* 0x000ea20000004200 */
[----:B------:R-:W-:-:S03]  /*5380*/  HSET2.LE.AND R4, R4, R55, PT ;  /* 0x0000003704047233 */ /* 0x000fc60003803000 */
[----:B------:R-:W-:Y:S01]  /*5390*/  LDSM.16.MT88.4 R16, [R172+0x1800] ;  /* 0x00180000ac10783b */ /* 0x000fe20000004200 */
[--C-:B------:R-:W-:Y:S01]  /*53a0*/  HSET2.LE.AND R5, R5, R55.reuse, PT ;  /* 0x0000003705057233 */ /* 0x100fe20003803000 */
[C---:B------:R-:W-:Y:S02]  /*53b0*/  HMMA.16816.F32.BF16 R96, R8.reuse, R22, R96 ;  /* 0x000000160860723c */ /* 0x040fe40000041860 */
[----:B------:R-:W3:Y:S06]  /*53c0*/  LDSM.16.MT88.4 R20, [R178+0xa800] ;  /* 0x00a80000b214783b */ /* 0x000eec0000004200 */
[----:B------:R-:W-:Y:S01]  /*53d0*/  HMMA.16816.F32.BF16 R132, R8, R14, R132 ;  /* 0x0000000e0884723c */ /* 0x000fe20000041884 */
[--C-:B------:R-:W-:Y:S01]  /*53e0*/  FFMA.FTZ R9, R210, UR13, -R195.reuse ;  /* 0x0000000dd2097c23 */ /* 0x100fe200080108c3 */
[----:B------:R-:W-:Y:S01]  /*53f0*/  FFMA.FTZ R8, R208, UR13, -R195 ;  /* 0x0000000dd0087c23 */ /* 0x000fe200080108c3 */
[----:B------:R4:W5:Y:S04]  /*5400*/  MUFU.EX2 R210, R7 ;  /* 0x0000000700d27308 */ /* 0x0009680000000800 */
[----:B------:R-:W-:Y:S04]  /*5410*/  MUFU.EX2 R208, R9 ;  /* 0x0000000900d07308 */ /* 0x000fe80000000800 */
[----:B------:R1:W1:Y:S01]  /*5420*/  MUFU.EX2 R207, R8 ;  /* 0x0000000800cf7308 */ /* 0x0002620000000800 */
[----:B----4-:R-:W-:Y:S01]  /*5430*/  LOP3.LUT R7, R12, 0xff00ff, RZ, 0xc0, !PT ;  /* 0x00ff00ff0c077812 */ /* 0x010fe200078ec0ff */
[----:B-----5:R-:W-:Y:S01]  /*5440*/  FADD.FTZ R51, R210, R51 ;  /* 0x00000033d2337221 */ /* 0x020fe20000010000 */
[----:B------:R-:W4:Y:S03]  /*5450*/  LDSM.16.MT88.4 R12, [R178+0xb800] ;  /* 0x00b80000b20c783b */ /* 0x000f260000004200 */
[----:B------:R-:W-:Y:S01]  /*5460*/  HSET2.LE.AND R7, R7, R55, PT ;  /* 0x0000003707077233 */ /* 0x000fe20003803000 */
[----:B------:R-:W-:Y:S01]  /*5470*/  FADD.FTZ R51, R209, R51 ;  /* 0x00000033d1337221 */ /* 0x000fe20000010000 */
[----:B-1----:R-:W1:Y:S01]  /*5480*/  LDSM.16.MT88.4 R8, [R172+0x2800] ;  /* 0x00280000ac08783b */ /* 0x002e620000004200 */
[----:B------:R-:W-:-:S02]  /*5490*/  F2FP.BF16.F32.PACK_AB R33, R207, R208 ;  /* 0x000000d0cf21723e */ /* 0x000fc400000010ff */
[----:B------:R-:W-:Y:S02]  /*54a0*/  FADD.FTZ R51, R208, R51 ;  /* 0x00000033d0337221 */ /* 0x000fe40000010000 */
[----:B------:R-:W-:Y:S02]  /*54b0*/  LOP3.LUT R7, R33, R7, RZ, 0xc0, !PT ;  /* 0x0000000721077212 */ /* 0x000fe400078ec0ff */
[----:B------:R-:W-:Y:S01]  /*54c0*/  FADD.FTZ R51, R207, R51 ;  /* 0x00000033cf337221 */ /* 0x000fe20000010000 */
[----:B------:R-:W-:-:S04]  /*54d0*/  F2FP.BF16.F32.PACK_AB R33, R205, R206 ;  /* 0x000000cecd21723e */ /* 0x000fc800000010ff */
[----:B------:R-:W-:Y:S02]  /*54e0*/  LOP3.LUT R4, R33, R4, RZ, 0xc0, !PT ;  /* 0x0000000421047212 */ /* 0x000fe400078ec0ff */
[----:B------:R-:W-:-:S04]  /*54f0*/  F2FP.BF16.F32.PACK_AB R33, R209, R210 ;  /* 0x000000d2d121723e */ /* 0x000fc800000010ff */
[----:B------:R-:W-:-:S07]  /*5500*/  LOP3.LUT R5, R33, R5, RZ, 0xc0, !PT ;  /* 0x0000000521057212 */ /* 0x000fce00078ec0ff */
[C---:B------:R-:W-:Y:S08]  /*5510*/  HMMA.16816.F32.BF16 R156, R4.reuse, R28, R156 ;  /* 0x0000001c049c723c */ /* 0x040ff0000004189c */
[C---:B--2---:R-:W-:Y:S08]  /*5520*/  HMMA.16816.F32.BF16 R72, R4.reuse, R24, R72 ;  /* 0x000000180448723c */ /* 0x044ff00000041848 */
[C---:B---3--:R-:W-:Y:S08]  /*5530*/  HMMA.16816.F32.BF16 R88, R4.reuse, R20, R88 ;  /* 0x000000140458723c */ /* 0x048ff00000041858 */
[C---:B------:R-:W-:Y:S08]  /*5540*/  HMMA.16816.F32.BF16 R104, R4.reuse, R16, R104 ;  /* 0x000000100468723c */ /* 0x040ff00000041868 */
[C---:B----4-:R-:W-:Y:S08]  /*5550*/  HMMA.16816.F32.BF16 R120, R4.reuse, R12, R120 ;  /* 0x0000000c0478723c */ /* 0x050ff00000041878 */
[C---:B-1----:R-:W-:Y:S08]  /*5560*/  HMMA.16816.F32.BF16 R128, R4.reuse, R8, R128 ;  /* 0x000000080480723c */ /* 0x042ff00000041880 */
[C---:B------:R-:W-:Y:S08]  /*5570*/  HMMA.16816.F32.BF16 R152, R4.reuse, R30, R152 ;  /* 0x0000001e0498723c */ /* 0x040ff00000041898 */
[C---:B------:R-:W-:Y:S08]  /*5580*/  HMMA.16816.F32.BF16 R76, R4.reuse, R26, R76 ;  /* 0x0000001a044c723c */ /* 0x040ff0000004184c */
[C---:B------:R-:W-:Y:S08]  /*5590*/  HMMA.16816.F32.BF16 R92, R4.reuse, R22, R92 ;  /* 0x00000016045c723c */ /* 0x040ff0000004185c */
[C---:B------:R-:W-:Y:S08]  /*55a0*/  HMMA.16816.F32.BF16 R108, R4.reuse, R18, R108 ;  /* 0x00000012046c723c */ /* 0x040ff0000004186c */
[C---:B------:R-:W-:Y:S08]  /*55b0*/  HMMA.16816.F32.BF16 R124, R4.reuse, R14, R124 ;  /* 0x0000000e047c723c */ /* 0x040ff0000004187c */
[----:B------:R-:W-:Y:S01]  /*55c0*/  HMMA.16816.F32.BF16 R136, R4, R10, R136 ;  /* 0x0000000a0488723c */ /* 0x000fe20000041888 */
[----:B------:R-:W-:Y:S01]  /*55d0*/  LOP3.LUT R4, R236, UR7, R241, 0x96, !PT ;  /* 0x00000007ec047c12 */ /* 0x000fe2000f8e96f1 */
[----:B------:R-:W-:-:S04]  /*55e0*/  IMAD.WIDE.U32 R6, R240, -0x2daee0ad, RZ ;  /* 0xd2511f53f0067825 */ /* 0x000fc800078e00ff */
        /* <DEDUP_REMOVED lines=8> */
[----:B------:R-:W-:Y:S02]  /*5670*/  FFMA.FTZ R241, R64, UR13, -R181 ;  /* 0x0000000d40f17c23 */ /* 0x000fe400080108b5 */
[----:B------:R-:W-:Y:S01]  /*5680*/  MUFU.EX2 R64, R169 ;  /* 0x000000a900407308 */ /* 0x000fe20000000800 */
[----:B------:R-:W-:Y:S01]  /*5690*/  IMAD.WIDE.U32 R216, R216, -0x2daee0ad, RZ ;  /* 0xd2511f53d8d87825 */ /* 0x000fe200078e00ff */
[----:B------:R-:W-:Y:S02]  /*56a0*/  LOP3.LUT R214, R6, UR21, R5, 0x96, !PT ;  /* 0x0000001506d67c12 */ /* 0x000fe4000f8e9605 */
[----:B------:R-:W-:Y:S02]  /*56b0*/  MUFU.EX2 R241, R241 ;  /* 0x000000f100f17308 */ /* 0x000fe40000000800 */
[----:B------:R-:W-:Y:S01]  /*56c0*/  LOP3.LUT R4, R4, UR20, R217, 0x96, !PT ;  /* 0x0000001404047c12 */ /* 0x000fe2000f8e96d9 */
[----:B------:R-:W-:-:S04]  /*56d0*/  IMAD.WIDE.U32 R214, R214, -0x326172a9, RZ ;  /* 0xcd9e8d57d6d67825 */ /* 0x000fc800078e00ff */
[----:B------:R-:W-:-:S04]  /*56e0*/  IMAD.WIDE.U32 R246, R4, -0x326172a9, RZ ;  /* 0xcd9e8d5704f67825 */ /* 0x000fc800078e00ff */
[----:B------:R-:W-:Y:S01]  /*56f0*/  IMAD.MOV.U32 R4, RZ, RZ, R246 ;  /* 0x000000ffff047224 */ /* 0x000fe200078e00f6 */
[C---:B------:R-:W-:Y:S02]  /*5700*/  PRMT R33, R246.reuse, 0x7773, RZ ;  /* 0x00007773f6217816 */ /* 0x040fe400000000ff */
[----:B------:R-:W-:Y:S02]  /*5710*/  PRMT R7, R246, 0x7772, RZ ;  /* 0x00007772f6077816 */ /* 0x000fe400000000ff */
[----:B------:R-:W-:Y:S02]  /*5720*/  LOP3.LUT R5, R214, UR8, R247, 0x96, !PT ;  /* 0x00000008d6057c12 */ /* 0x000fe4000f8e96f7 */
[----:B------:R-:W-:Y:S01]  /*5730*/  PRMT R6, R246, 0x7771, RZ ;  /* 0x00007771f6067816 */ /* 0x000fe200000000ff */
[----:B------:R-:W-:Y:S01]  /*5740*/  FFMA.FTZ R246, R164, UR13, -R177 ;  /* 0x0000000da4f67c23 */ /* 0x000fe200080108b1 */
[----:B------:R-:W-:Y:S01]  /*5750*/  LOP3.LUT R214, R4, 0xff, RZ, 0xc0, !PT ;  /* 0x000000ff04d67812 */ /* 0x000fe200078ec0ff */
[----:B------:R-:W-:Y:S01]  /*5760*/  MUFU.EX2 R164, R171 ;  /* 0x000000ab00a47308 */ /* 0x000fe20000000800 */
[----:B------:R-:W-:-:S02]  /*5770*/  PRMT R7, R7, 0x5410, R33 ;  /* 0x0000541007077816 */ /* 0x000fc40000000021 */
[----:B------:R-:W-:Y:S01]  /*5780*/  PRMT R33, R5, 0x7632, R33 ;  /* 0x0000763205217816 */ /* 0x000fe20000000021 */
[----:B------:R-:W-:Y:S01]  /*5790*/  MUFU.EX2 R246, R246 ;  /* 0x000000f600f67308 */ /* 0x000fe20000000800 */
[----:B------:R-:W-:Y:S01]  /*57a0*/  PRMT R6, R214, 0x5410, R6 ;  /* 0x00005410d6067816 */ /* 0x000fe20000000006 */
[--C-:B------:R-:W-:Y:S01]  /*57b0*/  FFMA.FTZ R214, R194, UR13, -R177.reuse ;  /* 0x0000000dc2d67c23 */ /* 0x100fe200080108b1 */
[----:B------:R-:W-:Y:S01]  /*57c0*/  FFMA.FTZ R194, R203, UR13, -R177 ;  /* 0x0000000dcbc27c23 */ /* 0x000fe200080108b1 */
[C---:B------:R-:W-:Y:S01]  /*57d0*/  LOP3.LUT R4, R5.reuse, 0xffff, RZ, 0xc0, !PT ;  /* 0x0000ffff05047812 */ /* 0x040fe200078ec0ff */
[----:B------:R1:W-:Y:S01]  /*57e0*/  MUFU.EX2 R203, R204 ;  /* 0x000000cc00cb7308 */ /* 0x0003e20000000800 */
[----:B------:R-:W-:Y:S02]  /*57f0*/  LOP3.LUT R35, R5, 0xff, RZ, 0xc0, !PT ;  /* 0x000000ff05237812 */ /* 0x000fe400078ec0ff */
[----:B------:R-:W-:Y:S01]  /*5800*/  SHF.R.U32.HI R5, RZ, 0x18, R5 ;  /* 0x00000018ff057819 */ /* 0x000fe20000011605 */
[----:B------:R-:W-:Y:S01]  /*5810*/  MUFU.EX2 R194, R194 ;  /* 0x000000c200c27308 */ /* 0x000fe20000000800 */
[----:B------:R-:W-:-:S02]  /*5820*/  LOP3.LUT R33, R33, 0xff, RZ, 0xc0, !PT ;  /* 0x000000ff21217812 */ /* 0x000fc400078ec0ff */
[----:B------:R-:W-:Y:S01]  /*5830*/  LOP3.LUT R7, R7, 0xff00ff, RZ, 0xc0, !PT ;  /* 0x00ff00ff07077812 */ /* 0x000fe200078ec0ff */
[----:B------:R-:W2:Y:S01]  /*5840*/  MUFU.EX2 R214, R214 ;  /* 0x000000d600d67308 */ /* 0x000ea20000000800 */
[----:B------:R-:W-:Y:S01]  /*5850*/  PRMT R5, R33, 0x5410, R5 ;  /* 0x0000541021057816 */ /* 0x000fe20000000005 */
[----:B------:R-:W-:Y:S01]  /*5860*/  FFMA.FTZ R33, R211, UR13, -R181 ;  /* 0x0000000dd3217c23 */ /* 0x000fe200080108b5 */
[----:B------:R-:W-:Y:S01]  /*5870*/  FFMA.FTZ R211, R193, UR13, -R177 ;  /* 0x0000000dc1d37c23 */ /* 0x000fe200080108b1 */
[--C-:B------:R-:W-:Y:S01]  /*5880*/  HSET2.LE.AND R6, R6, R55.reuse, PT ;  /* 0x0000003706067233 */ /* 0x100fe20003803000 */
[--C-:B-1----:R-:W-:Y:S01]  /*5890*/  FFMA.FTZ R204, R212, UR13, -R181.reuse ;  /* 0x0000000dd4cc7c23 */ /* 0x102fe200080108b5 */
[----:B------:R1:W-:Y:S01]  /*58a0*/  MUFU.EX2 R193, R33 ;  /* 0x0000002100c17308 */ /* 0x0003e20000000800 */
[--C-:B------:R-:W-:Y:S01]  /*58b0*/  FFMA.FTZ R212, R192, UR13, -R181.reuse ;  /* 0x0000000dc0d47c23 */ /* 0x100fe200080108b5 */
[----:B------:R-:W-:Y:S01]  /*58c0*/  FFMA.FTZ R192, R213, UR13, -R181 ;  /* 0x0000000dd5c07c23 */ /* 0x000fe200080108b5 */
[----:B------:R-:W-:Y:S01]  /*58d0*/  SHF.R.U32.HI R4, RZ, 0x8, R4 ;  /* 0x00000008ff047819 */ /* 0x000fe20000011604 */
[----:B------:R-:W3:Y:S01]  /*58e0*/  MUFU.EX2 R211, R211 ;  /* 0x000000d300d37308 */ /* 0x000ee20000000800 */
[----:B------:R-:W-:-:S02]  /*58f0*/  HSET2.LE.AND R7, R7, R55, PT ;  /* 0x0000003707077233 */ /* 0x000fc40003803000 */
[----:B------:R-:W-:Y:S01]  /*5900*/  PRMT R4, R35, 0x5410, R4 ;  /* 0x0000541023047816 */ /* 0x000fe20000000004 */
[----:B------:R-:W4:Y:S01]  /*5910*/  MUFU.EX2 R204, R204 ;  /* 0x000000cc00cc7308 */ /* 0x000f220000000800 */
[--C-:B------:R-:W-:Y:S01]  /*5920*/  HSET2.LE.AND R5, R5, R55.reuse, PT ;  /* 0x0000003705057233 */ /* 0x100fe20003803000 */
[----:B--2---:R-:W-:Y:S02]  /*5930*/  FADD.FTZ R57, R214, R57 ;  /* 0x00000039d6397221 */ /* 0x004fe40000010000 */
[----:B------:R-:W2:Y:S01]  /*5940*/  MUFU.EX2 R212, R212 ;  /* 0x000000d400d47308 */ /* 0x000ea20000000800 */
[----:B------:R-:W-:Y:S02]  /*5950*/  HSET2.LE.AND R4, R4, R55, PT ;  /* 0x0000003704047233 */ /* 0x000fe40003803000 */
[----:B-1----:R-:W-:Y:S01]  /*5960*/  F2FP.BF16.F32.PACK_AB R33, R194, R203 ;  /* 0x000000cbc221723e */ /* 0x002fe200000010ff */
[----:B------:R-:W1:Y:S01]  /*5970*/  MUFU.EX2 R192, R192 ;  /* 0x000000c000c07308 */ /* 0x000e620000000800 */
[----:B---3--:R-:W-:-:S02]  /*5980*/  FADD.FTZ R57, R211, R57 ;  /* 0x00000039d3397221 */ /* 0x008fc40000010000 */
[----:B------:R-:W-:Y:S02]  /*5990*/  LOP3.LUT R6, R33, R6, RZ, 0xc0, !PT ;  /* 0x0000000621067212 */ /* 0x000fe400078ec0ff */
[----:B----4-:R-:W-:Y:S01]  /*59a0*/  F2FP.BF16.F32.PACK_AB R33, R193, R204 ;  /* 0x000000ccc121723e */ /* 0x010fe200000010ff */
[----:B------:R-:W-:-:S03]  /*59b0*/  FADD.FTZ R57, R203, R57 ;  /* 0x00000039cb397221 */ /* 0x000fc60000010000 */
[----:B------:R-:W-:Y:S01]  /*59c0*/  LOP3.LUT R7, R33, R7, RZ, 0xc0, !PT ;  /* 0x0000000721077212 */ /* 0x000fe200078ec0ff */
[----:B--2---:R-:W-:Y:S01]  /*59d0*/  FADD.FTZ R62, R212, R62 ;  /* 0x0000003ed43e7221 */ /* 0x004fe20000010000 */
[----:B------:R-:W-:Y:S01]  /*59e0*/  F2FP.BF16.F32.PACK_AB R33, R211, R214 ;  /* 0x000000d6d321723e */ /* 0x000fe200000010ff */
[----:B------:R-:W-:Y:S02]  /*59f0*/  FADD.FTZ R57, R194, R57 ;  /* 0x00000039c2397221 */ /* 0x000fe40000010000 */
[----:B-1----:R-:W-:Y:S01]  /*5a00*/  FADD.FTZ R62, R192, R62 ;  /* 0x0000003ec03e7221 */ /* 0x002fe20000010000 */
[----:B------:R-:W-:Y:S01]  /*5a10*/  LOP3.LUT R4, R33, R4, RZ, 0xc0, !PT ;  /* 0x0000000421047212 */ /* 0x000fe200078ec0ff */
[----:B------:R-:W-:Y:S01]  /*5a20*/  FADD.FTZ R57, R164, R57 ;  /* 0x00000039a4397221 */ /* 0x000fe20000010000 */
[----:B------:R-:W-:Y:S01]  /*5a30*/  F2FP.BF16.F32.PACK_AB R33, R192, R212 ;  /* 0x000000d4c021723e */ /* 0x000fe200000010ff */
[----:B------:R-:W-:-:S03]  /*5a40*/  FADD.FTZ R62, R204, R62 ;  /* 0x0000003ecc3e7221 */ /* 0x000fc60000010000 */
[----:B------:R-:W-:Y:S01]  /*5a50*/  LOP3.LUT R5, R33, R5, RZ, 0xc0, !PT ;  /* 0x0000000521057212 */ /* 0x000fe200078ec0ff */
[----:B------:R-:W-:-:S04]  /*5a60*/  IMAD.WIDE.U32 R32, R32, -0x2daee0ad, RZ ;  /* 0xd2511f5320207825 */ /* 0x000fc800078e00ff */
[----:B------:R-:W-:Y:S01]  /*5a70*/  FADD.FTZ R62, R193, R62 ;  /* 0x0000003ec13e7221 */ /* 0x000fe20000010000 */
[----:B------:R-:W-:Y:S01]  /*5a80*/  LOP3.LUT R34, R34, UR19, R33, 0x96, !PT ;  /* 0x0000001322227c12 */ /* 0x000fe2000f8e9621 */
[----:B------:R-:W-:Y:S01]  /*5a90*/  HMMA.16816.F32.BF16 R112, R4, R18, R112 ;  /* 0x000000120470723c */ /* 0x000fe20000041870 */
[--C-:B------:R-:W-:Y:S01]  /*5aa0*/  FFMA.FTZ R18, R190, UR13, -R199.reuse ;  /* 0x0000000dbe127c23 */ /* 0x100fe200080108c7 */
[----:B------:R-:W-:-:S06]  /*5ab0*/  FFMA.FTZ R190, R198, UR13, -R199 ;  /* 0x0000000dc6be7c23 */ /* 0x000fcc00080108c7 */
[----:B------:R-:W-:Y:S01]  /*5ac0*/  HMMA.16816.F32.BF16 R116, R4, R12, R116 ;  /* 0x0000000c0474723c */ /* 0x000fe20000041874 */
[C---:B------:R-:W-:Y:S01]  /*5ad0*/  PRMT R12, R32.reuse, 0x7772, RZ ;  /* 0x00007772200c7816 */ /* 0x040fe200000000ff */
[----:B------:R-:W-:Y:S01]  /*5ae0*/  MUFU.EX2 R190, R190 ;  /* 0x000000be00be7308 */ /* 0x000fe20000000800 */
[----:B------:R-:W-:-:S05]  /*5af0*/  PRMT R13, R32, 0x7771, RZ ;  /* 0x00007771200d7816 */ /* 0x000fca00000000ff */
[----:B------:R-:W-:Y:S01]  /*5b00*/  HMMA.16816.F32.BF16 R144, R4, R14, R144 ;  /* 0x0000000e0490723c */ /* 0x000fe20000041890 */
[----:B------:R-:W-:Y:S01]  /*5b10*/  PRMT R15, R32, 0x7773, RZ ;  /* 0x00007773200f7816 */ /* 0x000fe200000000ff */
[----:B------:R-:W-:-:S03]  /*5b20*/  IMAD.MOV.U32 R14, RZ, RZ, R32 ;  /* 0x000000ffff0e7224 */ /* 0x000fc600078e0020 */
[----:B------:R-:W-:Y:S02]  /*5b30*/  PRMT R12, R12, 0x5410, R15 ;  /* 0x000054100c0c7816 */ /* 0x000fe4000000000f */
[----:B------:R-:W-:Y:S01]  /*5b40*/  LOP3.LUT R15, R34, 0xffff, RZ, 0xc0, !PT ;  /* 0x0000ffff220f7812 */ /* 0x000fe200078ec0ff */
[C---:B------:R-:W-:Y:S01]  /*5b50*/  HMMA.16816.F32.BF16 R100, R4.reuse, R16, R100 ;  /* 0x000000100464723c */ /* 0x040fe20000041864 */
[--C-:B------:R-:W-:Y:S01]  /*5b60*/  FFMA.FTZ R17, R189, UR13, -R195.reuse ;  /* 0x0000000dbd117c23 */ /* 0x100fe200080108c3 */
[----:B------:R-:W-:Y:S01]  /*5b70*/  FFMA.FTZ R16, R188, UR13, -R195 ;  /* 0x0000000dbc107c23 */ /* 0x000fe200080108c3 */
[----:B------:R1:W2:Y:S01]  /*5b80*/  MUFU.EX2 R189, R191 ;  /* 0x000000bf00bd7308 */ /* 0x0002a20000000800 */
[----:B------:R-:W-:Y:S02]  /*5b90*/  SHF.R.U32.HI R15, RZ, 0x8, R15 ;  /* 0x00000008ff0f7819 */ /* 0x000fe4000001160f */
[----:B------:R-:W-:Y:S01]  /*5ba0*/  LOP3.LUT R12, R12, 0xff00ff, RZ, 0xc0, !PT ;  /* 0x00ff00ff0c0c7812 */ /* 0x000fe200078ec0ff */
[----:B------:R-:W-:Y:S01]  /*5bb0*/  MUFU.EX2 R188, R18 ;  /* 0x0000001200bc7308 */ /* 0x000fe20000000800 */
[----:B------:R-:W-:Y:S01]  /*5bc0*/  HMMA.16816.F32.BF16 R140, R4, R8, R140 ;  /* 0x00000008048c723c */ /* 0x000fe2000004188c */
[----:B------:R-:W-:-:S02]  /*5bd0*/  LOP3.LUT R8, R14, 0xff, RZ, 0xc0, !PT ;  /* 0x000000ff0e087812 */ /* 0x000fc400078ec0ff */
[C---:B------:R-:W-:Y:S01]  /*5be0*/  LOP3.LUT R9, R34.reuse, 0xff, RZ, 0xc0, !PT ;  /* 0x000000ff22097812 */ /* 0x040fe200078ec0ff */
[----:B------:R-:W3:Y:S01]  /*5bf0*/  MUFU.EX2 R196, R17 ;  /* 0x0000001100c47308 */ /* 0x000ee20000000800 */
[----:B------:R-:W-:Y:S02]  /*5c00*/  PRMT R14, R34, 0x7632, R14 ;  /* 0x00007632220e7816 */ /* 0x000fe4000000000e */
[----:B------:R-:W-:Y:S01]  /*5c10*/  PRMT R8, R8, 0x5410, R13 ;  /* 0x0000541008087816 */ /* 0x000fe2000000000d */
[C---:B------:R-:W-:Y:S01]  /*5c20*/  HMMA.16816.F32.BF16 R160, R4.reuse, R28, R160 ;  /* 0x0000001c04a0723c */ /* 0x040fe200000418a0 */
[----:B-1----:R-:W-:Y:S01]  /*5c30*/  FFMA.FTZ R191, R197, UR13, -R195 ;  /* 0x0000000dc5bf7c23 */ /* 0x002fe200080108c3 */
[----:B------:R-:W-:Y:S01]  /*5c40*/  PRMT R9, R9, 0x5410, R15 ;  /* 0x0000541009097816 */ /* 0x000fe2000000000f */
[----:B------:R1:W4:Y:S01]  /*5c50*/  MUFU.EX2 R195, R16 ;  /* 0x0000001000c37308 */ /* 0x0003220000000800 */
[----:B------:R-:W-:Y:S01]  /*5c60*/  SHF.R.U32.HI R34, RZ, 0x18, R34 ;  /* 0x00000018ff227819 */ /* 0x000fe20000011622 */
[----:B--2---:R-:W-:Y:S01]  /*5c70*/  FADD.FTZ R53, R189, R53 ;  /* 0x00000035bd357221 */ /* 0x004fe20000010000 */
[----:B------:R-:W-:Y:S01]  /*5c80*/  LOP3.LUT R14, R14, 0xff, RZ, 0xc0, !PT ;  /* 0x000000ff0e0e7812 */ /* 0x000fe200078ec0ff */
[----:B------:R-:W2:Y:S01]  /*5c90*/  MUFU.EX2 R191, R191 ;  /* 0x000000bf00bf7308 */ /* 0x000ea20000000800 */
[--C-:B------:R-:W-:Y:S01]  /*5ca0*/  HSET2.LE.AND R8, R8, R55.reuse, PT ;  /* 0x0000003708087233 */ /* 0x100fe20003803000 */
[C---:B------:R-:W-:Y:S01]  /*5cb0*/  HMMA.16816.F32.BF16 R148, R4.reuse, R30, R148 ;  /* 0x0000001e0494723c */ /* 0x040fe20000041894 */
[----:B------:R-:W-:Y:S01]  /*5cc0*/  PRMT R14, R14, 0x5410, R34 ;  /* 0x000054100e0e7816 */ /* 0x000fe20000000022 */
[----:B------:R-:W5:Y:S01]  /*5cd0*/  LDSM.16.MT88.4 R28, [R178+0x9c00] ;  /* 0x009c0000b21c783b */ /* 0x000f620000004200 */
[--C-:B------:R-:W-:Y:S01]  /*5ce0*/  HSET2.LE.AND R9, R9, R55.reuse, PT ;  /* 0x0000003709097233 */ /* 0x100fe20003803000 */
[----:B---3--:R-:W-:Y:S01]  /*5cf0*/  FADD.FTZ R51, R196, R51 ;  /* 0x00000033c4337221 */ /* 0x008fe20000010000 */
[C---:B------:R-:W-:Y:S01]  /*5d00*/  F2FP.BF16.F32.PACK_AB R32, R188.reuse, R189 ;  /* 0x000000bdbc20723e */ /* 0x040fe200000010ff */
[----:B------:R-:W-:Y:S01]  /*5d10*/  FADD.FTZ R53, R188, R53 ;  /* 0x00000035bc357221 */ /* 0x000fe20000010000 */
[----:B------:R-:W-:Y:S01]  /*5d20*/  F2FP.BF16.F32.PACK_AB R34, R232, R190 ;  /* 0x000000bee822723e */ /* 0x000fe200000010ff */
[C---:B------:R-:W-:Y:S01]  /*5d30*/  HMMA.16816.F32.BF16 R68, R4.reuse, R24, R68 ;  /* 0x000000180444723c */ /* 0x040fe20000041844 */
[--C-:B------:R-:W-:Y:S01]  /*5d40*/  HSET2.LE.AND R35, R12, R55.reuse, PT ;  /* 0x000000370c237233 */ /* 0x100fe20003803000 */
[----:B-1----:R-:W1:Y:S01]  /*5d50*/  LDSM.16.MT88.4 R16, [R172+0xc00] ;  /* 0x000c0000ac10783b */ /* 0x002e620000004200 */
[----:B------:R-:W-:Y:S01]  /*5d60*/  HSET2.LE.AND R33, R14, R55, PT ;  /* 0x000000370e217233 */ /* 0x000fe20003803000 */
[----:B----4-:R-:W-:Y:S01]  /*5d70*/  FADD.FTZ R51, R195, R51 ;  /* 0x00000033c3337221 */ /* 0x010fe20000010000 */
[----:B------:R-:W-:Y:S01]  /*5d80*/  LOP3.LUT R32, R32, R9, RZ, 0xc0, !PT ;  /* 0x0000000920207212 */ /* 0x000fe200078ec0ff */
[----:B------:R-:W-:Y:S01]  /*5d90*/  LDSM.16.MT88.4 R12, [R172+0x1c00] ;  /* 0x001c0000ac0c783b */ /* 0x000fe20000004200 */
[----:B------:R-:W-:Y:S01]  /*5da0*/  LOP3.LUT R34, R34, R8, RZ, 0xc0, !PT ;  /* 0x0000000822227212 */ /* 0x000fe200078ec0ff */
[----:B------:R-:W-:Y:S01]  /*5db0*/  HMMA.16816.F32.BF16 R80, R4, R26, R80 ;  /* 0x0000001a0450723c */ /* 0x000fe20000041850 */
[----:B------:R-:W-:Y:S01]  /*5dc0*/  FADD.FTZ R53, R190, R53 ;  /* 0x00000035be357221 */ /* 0x000fe20000010000 */
[----:B------:R-:W3:Y:S01]  /*5dd0*/  LDSM.16.MT88.4 R24, [R178+0xac00] ;  /* 0x00ac0000b218783b */ /* 0x000ee20000004200 */
[----:B--2---:R-:W-:-:S02]  /*5de0*/  FADD.FTZ R51, R191, R51 ;  /* 0x00000033bf337221 */ /* 0x004fc40000010000 */
[----:B------:R-:W-:-:S03]  /*5df0*/  FADD.FTZ R232, R232, R53 ;  /* 0x00000035e8e87221 */ /* 0x000fc60000010000 */
[C---:B------:R-:W-:Y:S08]  /*5e00*/  HMMA.16816.F32.BF16 R84, R4.reuse, R20, R84 ;  /* 0x000000140454723c */ /* 0x040ff00000041854 */
[C---:B------:R-:W-:Y:S01]  /*5e10*/  HMMA.16816.F32.BF16 R96, R4.reuse, R22, R96 ;  /* 0x000000160460723c */ /* 0x040fe20000041860 */
[----:B------:R-:W2:Y:S07]  /*5e20*/  LDSM.16.MT88.4 R20, [R178+0xbc00] ;  /* 0x00bc0000b214783b */ /* 0x000eae0000004200 */
[----:B------:R-:W-:Y:S01]  /*5e30*/  HMMA.16816.F32.BF16 R132, R4, R10, R132 ;  /* 0x0000000a0484723c */ /* 0x000fe20000041884 */
[----:B------:R-:W-:Y:S01]  /*5e40*/  LOP3.LUT R6, R240, UR9, R215, 0x96, !PT ;  /* 0x00000009f0067c12 */ /* 0x000fe2000f8e96d7 */
[----:B------:R4:W2:Y:S01]  /*5e50*/  LDSM.16.MT88.4 R8, [R172+0x2c00] ;  /* 0x002c0000ac08783b */ /* 0x0008a20000004200 */
[C---:B------:R-:W-:Y:S01]  /*5e60*/  F2FP.BF16.F32.PACK_AB R4, R231.reuse, R191 ;  /* 0x000000bfe704723e */ /* 0x040fe200000010ff */
[----:B------:R-:W-:Y:S01]  /*5e70*/  FADD.FTZ R231, R231, R51 ;  /* 0x00000033e7e77221 */ /* 0x000fe20000010000 */
[----:B------:R-:W-:Y:S01]  /*5e80*/  F2FP.BF16.F32.PACK_AB R5, R195, R196 ;  /* 0x000000c4c305723e */ /* 0x000fe200000010ff */
[----:B------:R-:W-:Y:S01]  /*5e90*/  IMAD.WIDE.U32 R6, R6, -0x2daee0ad, RZ ;  /* 0xd2511f5306067825 */ /* 0x000fe200078e00ff */
[----:B------:R-:W-:-:S03]  /*5ea0*/  LOP3.LUT R35, R4, R35, RZ, 0xc0, !PT ;  /* 0x0000002304237212 */ /* 0x000fc600078ec0ff */
[--C-:B------:R-:W-:Y:S01]  /*5eb0*/  FFMA.FTZ R4, R67, UR13, -R181.reuse ;  /* 0x0000000d43047c23 */ /* 0x100fe200080108b5 */
[--C-:B------:R-:W-:Y:S01]  /*5ec0*/  FFMA.FTZ R67, R66, UR13, -R181.reuse ;  /* 0x0000000d42437c23 */ /* 0x100fe200080108b5 */
[----:B------:R-:W-:Y:S01]  /*5ed0*/  FFMA.FTZ R66, R65, UR13, -R181 ;  /* 0x0000000d41427c23 */ /* 0x000fe200080108b5 */
[----:B------:R-:W-:Y:S01]  /*5ee0*/  LOP3.LUT R216, R216, UR19, R7, 0x96, !PT ;  /* 0x00000013d8d87c12 */ /* 0x000fe2000f8e9607 */
[----:B------:R5:W1:Y:S01]  /*5ef0*/  MUFU.EX2 R65, R170 ;  /* 0x000000aa00417308 */ /* 0x000a620000000800 */
[C---:B------:R-:W-:Y:S01]  /*5f00*/  PRMT R169, R6.reuse, 0x7773, RZ ;  /* 0x0000777306a97816 */ /* 0x040fe200000000ff */
[----:B------:R-:W-:Y:S01]  /*5f10*/  UMOV UR13, 0xffffffff ;  /* 0xffffffff000d7882 */ /* 0x000fe20000000000 */
[C---:B------:R-:W-:Y:S01]  /*5f20*/  PRMT R7, R6.reuse, 0x7772, RZ ;  /* 0x0000777206077816 */ /* 0x040fe200000000ff */
[----:B------:R-:W-:Y:S01]  /*5f30*/  MUFU.EX2 R66, R66 ;  /* 0x0000004200427308 */ /* 0x000fe20000000800 */
[----:B------:R-:W-:Y:S02]  /*5f40*/  LOP3.LUT R33, R5, R33, RZ, 0xc0, !PT ;  /* 0x0000002105217212 */ /* 0x000fe400078ec0ff */
[----:B------:R-:W-:Y:S01]  /*5f50*/  PRMT R7, R7, 0x5410, R169 ;  /* 0x0000541007077816 */ /* 0x000fe200000000a9 */
[----:B------:R-:W-:Y:S01]  /*5f60*/  MUFU.EX2 R67, R67 ;  /* 0x0000004300437308 */ /* 0x000fe20000000800 */
[----:B------:R-:W-:-:S02]  /*5f70*/  PRMT R5, R6, 0x7771, RZ ;  /* 0x0000777106057816 */ /* 0x000fc400000000ff */
[----:B------:R-:W-:Y:S01]  /*5f80*/  LOP3.LUT R7, R7, 0xff00ff, RZ, 0xc0, !PT ;  /* 0x00ff00ff07077812 */ /* 0x000fe200078ec0ff */
[----:B------:R3:W3:Y:S01]  /*5f90*/  MUFU.EX2 R169, R4 ;  /* 0x0000000400a97308 */ /* 0x0006e20000000800 */
[C---:B----4-:R-:W-:Y:S01]  /*5fa0*/  PRMT R172, R216.reuse, 0x7632, R172 ;  /* 0x00007632d8ac7816 */ /* 0x050fe200000000ac */
[----:B-----5:R-:W-:Y:S01]  /*5fb0*/  IMAD.MOV.U32 R170, RZ, RZ, R6 ;  /* 0x000000ffffaa7224 */ /* 0x020fe200078e0006 */
[----:B------:R-:W-:Y:S01]  /*5fc0*/  LOP3.LUT R6, R216, 0xff, RZ, 0xc0, !PT ;  /* 0x000000ffd8067812 */ /* 0x000fe200078ec0ff */
[----:B-1----:R-:W-:Y:S01]  /*5fd0*/  FADD.FTZ R57, R65, R57 ;  /* 0x0000003941397221 */ /* 0x002fe20000010000 */
[----:B------:R-:W-:Y:S01]  /*5fe0*/  HSET2.LE.AND R7, R7, R55, PT ;  /* 0x0000003707077233 */ /* 0x000fe20003803000 */
[----:B------:R-:W-:Y:S02]  /*5ff0*/  HMMA.16816.F32.BF16 R156, R32, R28, R156 ;  /* 0x0000001c209c723c */ /* 0x000fe4000004189c */
[----:B------:R-:W-:Y:S01]  /*6000*/  FADD.FTZ R57, R64, R57 ;  /* 0x0000003940397221 */ /* 0x000fe20000010000 */
[----:B---3--:R-:W-:Y:S01]  /*6010*/  LOP3.LUT R4, R170, 0xff, RZ, 0xc0, !PT ;  /* 0x000000ffaa047812 */ /* 0x008fe200078ec0ff */
[----:B------:R-:W-:Y:S01]  /*6020*/  FADD.FTZ R62, R169, R62 ;  /* 0x0000003ea93e7221 */ /* 0x000fe20000010000 */
[----:B------:R-:W-:-:S03]  /*6030*/  LOP3.LUT R170, R216, 0xffff, RZ, 0xc0, !PT ;  /* 0x0000ffffd8aa7812 */ /* 0x000fc600078ec0ff */
[C---:B------:R-:W-:Y:S01]  /*6040*/  HMMA.16816.F32.BF16 R152, R32.reuse, R30, R152 ;  /* 0x0000001e2098723c */ /* 0x040fe20000041898 */
[----:B------:R-:W-:Y:S01]  /*6050*/  SHF.R.U32.HI R216, RZ, 0x18, R216 ;  /* 0x00000018ffd87819 */ /* 0x000fe200000116d8 */
[----:B------:R-:W-:Y:S01]  /*6060*/  FADD.FTZ R62, R67, R62 ;  /* 0x0000003e433e7221 */ /* 0x000fe20000010000 */
[----:B------:R-:W-:Y:S02]  /*6070*/  SHF.R.U32.HI R171, RZ, 0x8, R170 ;  /* 0x00000008ffab7819 */ /* 0x000fe400000116aa */
[----:B------:R-:W-:Y:S01]  /*6080*/  LOP3.LUT R170, R172, 0xff, RZ, 0xc0, !PT ;  /* 0x000000ffacaa7812 */ /* 0x000fe200078ec0ff */
[----:B------:R-:W-:Y:S01]  /*6090*/  FADD.FTZ R62, R66, R62 ;  /* 0x0000003e423e7221 */ /* 0x000fe20000010000 */
[----:B------:R-:W-:Y:S01]  /*60a0*/  PRMT R4, R4, 0x5410, R5 ;  /* 0x0000541004047816 */ /* 0x000fe20000000005 */
[----:B------:R-:W-:Y:S01]  /*60b0*/  HMMA.16816.F32.BF16 R72, R32, R16, R72 ;  /* 0x000000102048723c */ /* 0x000fe20000041848 */
[----:B------:R-:W-:Y:S02]  /*60c0*/  PRMT R171, R6, 0x5410, R171 ;  /* 0x0000541006ab7816 */ /* 0x000fe400000000ab */
[----:B------:R-:W-:-:S02]  /*60d0*/  PRMT R5, R170, 0x5410, R216 ;  /* 0x00005410aa057816 */ /* 0x000fc400000000d8 */
[--C-:B------:R-:W-:Y:S02]  /*60e0*/  HSET2.LE.AND R6, R4, R55.reuse, PT ;  /* 0x0000003704067233 */ /* 0x100fe40003803000 */
[--C-:B------:R-:W-:Y:S01]  /*60f0*/  HSET2.LE.AND R4, R171, R55.reuse, PT ;  /* 0x00000037ab047233 */ /* 0x100fe20003803000 */
[C---:B------:R-:W-:Y:S01]  /*6100*/  HMMA.16816.F32.BF16 R76, R32.reuse, R18, R76 ;  /* 0x00000012204c723c */ /* 0x040fe2000004184c */
[----:B------:R-:W-:Y:S02]  /*6110*/  HSET2.LE.AND R5, R5, R55, PT ;  /* 0x0000003705057233 */ /* 0x000fe40003803000 */
[C---:B------:R-:W-:Y:S01]  /*6120*/  F2FP.BF16.F32.PACK_AB R170, R246.reuse, R64 ;  /* 0x00000040f6aa723e */ /* 0x040fe200000010ff */
[----:B------:R-:W-:Y:S01]  /*6130*/  FADD.FTZ R246, R246, R57 ;  /* 0x00000039f6f67221 */ /* 0x000fe20000010000 */
[C---:B------:R-:W-:Y:S01]  /*6140*/  F2FP.BF16.F32.PACK_AB R172, R241.reuse, R66 ;  /* 0x00000042f1ac723e */ /* 0x040fe200000010ff */
[----:B------:R-:W-:Y:S01]  /*6150*/  FADD.FTZ R241, R241, R62 ;  /* 0x0000003ef1f17221 */ /* 0x000fe20000010000 */
[----:B------:R-:W-:Y:S01]  /*6160*/  F2FP.BF16.F32.PACK_AB R171, R65, R164 ;  /* 0x000000a441ab723e */ /* 0x000fe200000010ff */
[----:B------:R-:W-:Y:S01]  /*6170*/  HMMA.16816.F32.BF16 R88, R32, R24, R88 ;  /* 0x000000182058723c */ /* 0x000fe20000041858 */
[----:B------:R-:W-:-:S02]  /*6180*/  F2FP.BF16.F32.PACK_AB R55, R67, R169 ;  /* 0x000000a94337723e */ /* 0x000fc400000010ff */
[----:B------:R-:W-:Y:S02]  /*6190*/  LOP3.LUT R6, R170, R6, RZ, 0xc0, !PT ;  /* 0x00000006aa067212 */ /* 0x000fe400078ec0ff */
[----:B------:R-:W-:Y:S02]  /*61a0*/  LOP3.LUT R7, R172, R7, RZ, 0xc0, !PT ;  /* 0x00000007ac077212 */ /* 0x000fe400078ec0ff */
[----:B------:R-:W-:Y:S01]  /*61b0*/  LOP3.LUT R4, R171, R4, RZ, 0xc0, !PT ;  /* 0x00000004ab047212 */ /* 0x000fe200078ec0ff */
[----:B------:R-:W-:Y:S01]  /*61c0*/  HMMA.16816.F32.BF16 R92, R32, R26, R92 ;  /* 0x0000001a205c723c */ /* 0x000fe2000004185c */
[----:B------:R-:W-:-:S07]  /*61d0*/  LOP3.LUT R5, R55, R5, RZ, 0xc0, !PT ;  /* 0x0000000537057212 */ /* 0x000fce00078ec0ff */
        /* <DEDUP_REMOVED lines=24> */
[----:B------:R-:W-:Y:S01]  /*6360*/  LOP3.LUT R10, R220, 0x120, RZ, 0xc0, !PT ;  /* 0x00000120dc0a7812 */ /* 0x000fe200078ec0ff */
[----:B------:R-:W2:Y:S01]  /*6370*/  S2UR UR5, SR_CgaCtaId ;  /* 0x00000000000579c3 */ /* 0x000ea20000008800 */
[----:B------:R-:W-:Y:S01]  /*6380*/  IMAD.SHL.U32 R6, R184, 0x8, RZ ;  /* 0x00000008b8067824 */ /* 0x000fe200078e00ff */
[----:B------:R-:W-:Y:S01]  /*6390*/  SHF.R.U32.HI R186, RZ, 0x1, R184 ;  /* 0x00000001ffba7819 */ /* 0x000fe200000116b8 */
[----:B------:R-:W-:Y:S01]  /*63a0*/  UIADD3 UR6, UPT, UPT, UR16, -0x61c88647, URZ ;  /* 0x9e3779b910067890 */ /* 0x000fe2000fffe0ff */
[----:B------:R-:W-:Y:S01]  /*63b0*/  LOP3.LUT R10, R10, 0x3e00, R187, 0xf8, !PT ;  /* 0x00003e000a0a7812 */ /* 0x000fe200078ef8bb */
[----:B------:R-:W-:Y:S01]  /*63c0*/  UIADD3 UR22, UPT, UPT, UR17, 0x76cf5d0a, URZ ;  /* 0x76cf5d0a11167890 */ /* 0x000fe2000fffe0ff */
[----:B------:R-:W-:Y:S01]  /*63d0*/  LOP3.LUT R170, R0, R36, RZ, 0xfc, !PT ;  /* 0x0000002400aa7212 */ /* 0x000fe200078efcff */
[----:B------:R-:W-:Y:S01]  /*63e0*/  UIADD3 UR21, UPT, UPT, UR17, 0x32370b8f, URZ ;  /* 0x32370b8f11157890 */ /* 0x000fe2000fffe0ff */
[----:B------:R-:W3:Y:S01]  /*63f0*/  S2UR UR7, SR_CgaCtaId ;  /* 0x00000000000779c3 */ /* 0x000ee20000008800 */
[----:B------:R-:W-:-:S02]  /*6400*/  UIADD3 UR20, UPT, UPT, UR17, -0x126145ec, URZ ;  /* 0xed9eba1411147890 */ /* 0x000fc4000fffe0ff */
[----:B------:R-:W-:Y:S01]  /*6410*/  UIADD3 UR19, UPT, UPT, UR17, -0x56f99767, URZ ;  /* 0xa906689911137890 */ /* 0x000fe2000fffe0ff */
[----:B-1----:R-:W-:-:S04]  /*6420*/  IMAD.WIDE.U32 R12, R7, R4, RZ ;  /* 0x00000004070c7225 */ /* 0x002fc800078e00ff */
[----:B------:R-:W-:Y:S01]  /*6430*/  IMAD R7, R7, R5, R13 ;  /* 0x0000000507077224 */ /* 0x000fe200078e020d */
[----:B------:R-:W-:Y:S01]  /*6440*/  BAR.SYNC.DEFER_BLOCKING 0x0 ;  /* 0x0000000000007b1d */ /* 0x000fe20000010000 */
[C---:B------:R-:W-:Y:S01]  /*6450*/  IMAD.SHL.U32 R8, R12.reuse, 0x40, RZ ;  /* 0x000000400c087824 */ /* 0x040fe200078e00ff */
[C---:B------:R-:W-:Y:S01]  /*6460*/  LEA R16, P1, R12.reuse, R227, 0x7 ;  /* 0x000000e30c107211 */ /* 0x040fe200078238ff */
[----:B--2---:R-:W-:Y:S01]  /*6470*/  ULEA UR5, UR5, UR4, 0x18 ;  /* 0x0000000405057291 */ /* 0x004fe2000f8ec0ff */
[--C-:B------:R-:W-:Y:S01]  /*6480*/  SHF.L.U64.HI R9, R12, 0x6, R7.reuse ;  /* 0x000000060c097819 */ /* 0x100fe20000010207 */
[----:B------:R-:W-:Y:S01]  /*6490*/  UIADD3 UR4, UPT, UPT, UR16, 0x3c6ef372, URZ ;  /* 0x3c6ef37210047890 */ /* 0x000fe2000fffe0ff */
[----:B------:R-:W-:Y:S02]  /*64a0*/  LEA R8, P0, R4, R8, 0x5 ;  /* 0x0000000804087211 */ /* 0x000fe400078028ff */
[----:B------:R-:W-:Y:S02]  /*64b0*/  LEA.HI.X R17, R12, R226, R7, 0x7, P1 ;  /* 0x000000e20c117211 */ /* 0x000fe400008f3c07 */
[----:B------:R-:W-:-:S02]  /*64c0*/  LEA.HI.X R9, R4, R9, R5, 0x5, P0 ;  /* 0x0000000904097211 */ /* 0x000fc400000f2c05 */
[----:B------:R-:W-:Y:S02]  /*64d0*/  LOP3.LUT R4, R6, 0xd8, RZ, 0xc0, !PT ;  /* 0x000000d806047812 */ /* 0x000fe400078ec0ff */
[----:B------:R-:W-:Y:S02]  /*64e0*/  LOP3.LUT R5, R186, 0x8, RZ, 0xc0, !PT ;  /* 0x00000008ba057812 */ /* 0x000fe400078ec0ff */
[----:B------:R-:W-:Y:S02]  /*64f0*/  LOP3.LUT R4, R4, 0x18, R184, 0x78, !PT ;  /* 0x0000001804047812 */ /* 0x000fe400078e78b8 */
[----:B------:R-:W-:Y:S02]  /*6500*/  LEA R14, P0, R8, R227, 0x1 ;  /* 0x000000e3080e7211 */ /* 0x000fe400078008ff */
[----:B------:R-:W-:Y:S02]  /*6510*/  LOP3.LUT R4, R4, 0x1f20, R6, 0xf8, !PT ;  /* 0x00001f2004047812 */ /* 0x000fe400078ef806 */
[----:B------:R-:W-:-:S02]  /*6520*/  LOP3.LUT R5, R10, R37, R5, 0xf6, !PT ;  /* 0x000000250a057212 */ /* 0x000fc400078ef605 */
[----:B------:R-:W-:Y:S02]  /*6530*/  LEA R233, R4, UR5, 0x1 ;  /* 0x0000000504e97c11 */ /* 0x000fe4000f8e08ff */
[----:B------:R-:W-:Y:S02]  /*6540*/  LEA.HI.X R15, R8, R226, R9, 0x1, P0 ;  /* 0x000000e2080f7211 */ /* 0x000fe400000f0c09 */
[----:B------:R-:W-:Y:S01]  /*6550*/  LEA R170, R170, UR5, 0x1 ;  /* 0x00000005aaaa7c11 */ /* 0x000fe2000f8e08ff */
[----:B------:R-:W-:Y:S01]  /*6560*/  @!PT LDS RZ, [RZ] ;  /* 0x00000000fffff984 */ /* 0x000fe20000000800 */
[----:B------:R-:W-:Y:S01]  /*6570*/  @!PT LDS RZ, [RZ] ;  /* 0x00000000fffff984 */ /* 0x000fe20000000800 */
[----:B------:R-:W-:Y:S01]  /*6580*/  @!PT LDS RZ, [RZ] ;  /* 0x00000000fffff984 */ /* 0x000fe20000000800 */
[----:B------:R-:W-:Y:S01]  /*6590*/  LDGSTS.E.BYPASS.LTC128B.128 [R233+0x9000], desc[UR14][R16.64] ;  /* 0x0900000010e97fae */ /* 0x000fe2000b981a0e */
[----:B------:R-:W-:Y:S01]  /*65a0*/  LEA R171, R5, UR5, 0x1 ;  /* 0x0000000505ab7c11 */ /* 0x000fe2000f8e08ff */
[----:B------:R-:W-:Y:S02]  /*65b0*/  UIADD3 UR5, UPT, UPT, UR17, -0x4498517b, URZ ;  /* 0xbb67ae8511057890 */ /* 0x000fe4000fffe0ff */
[----:B------:R-:W-:Y:S01]  /*65c0*/  LDGSTS.E.BYPASS.LTC128B.128 [R233+0xa000], desc[UR14][R16.64+0x40] ;  /* 0x0a00004010e97fae */ /* 0x000fe2000b981a0e */
[----:B------:R-:W-:-:S02]  /*65d0*/  IMAD.IADD R164, R40, 0x1, R170 ;  /* 0x0000000128a47824 */ /* 0x000fc400078e02aa */
[----:B------:R-:W-:Y:S01]  /*65e0*/  IMAD.IADD R169, R40, 0x1, R171 ;  /* 0x0000000128a97824 */ /* 0x000fe200078e02ab */
[----:B------:R1:W-:Y:S04]  /*65f0*/  LDGSTS.E.BYPASS.LTC128B.128 [R233+0xb000], desc[UR14][R16.64+0x80] ;  /* 0x0b00008010e97fae */ /* 0x0003e8000b981a0e */
[----:B------:R-:W-:Y:S04]  /*6600*/  LDGSTS.E.BYPASS.LTC128B.128 [R233+0x9800], desc[UR14][R14.64] ;  /* 0x098000000ee97fae */ /* 0x000fe8000b981a0e */
[----:B------:R-:W-:Y:S04]  /*6610*/  LDGSTS.E.BYPASS.LTC128B.128 [R233+0xa800], desc[UR14][R14.64+0x40] ;  /* 0x0a8000400ee97fae */ /* 0x000fe8000b981a0e */
[----:B------:R2:W-:Y:S04]  /*6620*/  LDGSTS.E.BYPASS.LTC128B.128 [R233+0xb800], desc[UR14][R14.64+0x80] ;  /* 0x0b8000800ee97fae */ /* 0x0005e8000b981a0e */
[----:B------:R-:W-:Y:S04]  /*6630*/  LDSM.16.M88.4 R60, [R171] ;  /* 0x00000000ab3c783b */ /* 0x000fe80000000200 */
[----:B------:R-:W4:Y:S04]  /*6640*/  LDSM.16.M88.4 R192, [R170+0x6000] ;  /* 0x00600000aac0783b */ /* 0x000f280000000200 */
[----:B------:R-:W5:Y:S04]  /*6650*/  LDSM.16.M88.4 R4, [R171+0x1000] ;  /* 0x00100000ab04783b */ /* 0x000f680000000200 */
[----:B------:R-:W3:Y:S04]  /*6660*/  LDSM.16.M88.4 R180, [R170+0x6400] ;  /* 0x00640000aab4783b */ /* 0x000ee80000000200 */
[----:B------:R-:W1:Y:S04]  /*6670*/  LDSM.16.M88.4 R172, [R170+0x6800] ;  /* 0x00680000aaac783b */ /* 0x000e680000000200 */
[----:B------:R-:W2:Y:S04]  /*6680*/  LDSM.16.M88.4 R36, [R170+0x6c00] ;  /* 0x006c0000aa24783b */ /* 0x000ea80000000200 */
[----:B------:R-:W-:Y:S04]  /*6690*/  LDSM.16.M88.4 R56, [R164+0x6000] ;  /* 0x00600000a438783b */ /* 0x000fe80000000200 */
[----:B------:R-:W2:Y:S04]  /*66a0*/  LDSM.16.M88.4 R216, [R169+0x1000] ;  /* 0x00100000a9d8783b */ /* 0x000ea80000000200 */
[----:B------:R-:W2:Y:S04]  /*66b0*/  LDSM.16.M88.4 R52, [R164+0x6400] ;  /* 0x00640000a434783b */ /* 0x000ea80000000200 */
[----:B------:R-:W2:Y:S04]  /*66c0*/  LDSM.16.M88.4 R48, [R164+0x6800] ;  /* 0x00680000a430783b */ /* 0x000ea80000000200 */
[----:B------:R-:W2:Y:S01]  /*66d0*/  LDSM.16.M88.4 R44, [R164+0x6c00] ;  /* 0x006c0000a42c783b */ /* 0x000ea20000000200 */
[-C--:B----4-:R-:W-:Y:S03]  /*66e0*/  HMMA.16816.F32.BF16 R196, R60, R192.reuse, RZ ;  /* 0x000000c03cc4723c */ /* 0x090fe600000418ff */
[----:B------:R-:W4:Y:S04]  /*66f0*/  LDSM.16.M88.4 R40, [R169] ;  /* 0x00000000a928783b */ /* 0x000f280000000200 */
[----:B------:R-:W-:Y:S01]  /*6700*/  LDSM.16.M88.4 R212, [R170+0x7000] ;  /* 0x00700000aad4783b */ /* 0x000fe20000000200 */
[C---:B-----5:R-:W-:Y:S03]  /*6710*/  HMMA.16816.F32.BF16 R32, R4.reuse, R192, RZ ;  /* 0x000000c00420723c */ /* 0x060fe600000418ff */
[----:B------:R-:W-:Y:S04]  /*6720*/  LDSM.16.M88.4 R208, [R170+0x7400] ;  /* 0x00740000aad0783b */ /* 0x000fe80000000200 */
[----:B------:R-:W-:Y:S01]  /*6730*/  LDSM.16.M88.4 R204, [R170+0x7800] ;  /* 0x00780000aacc783b */ /* 0x000fe20000000200 */
[C---:B------:R-:W-:Y:S03]  /*6740*/  HMMA.16816.F32.BF16 R28, R4.reuse, R194, RZ ;  /* 0x000000c2041c723c */ /* 0x040fe600000418ff */
[----:B------:R-:W-:Y:S04]  /*6750*/  LDSM.16.M88.4 R200, [R170+0x7c00] ;  /* 0x007c0000aac8783b */ /* 0x000fe80000000200 */
[----:B------:R-:W0:Y:S01]  /*6760*/  LDGDEPBAR ;  /* 0x00000000000079af */ /* 0x000e220000000000 */
[C---:B---3--:R-:W-:Y:S08]  /*6770*/  HMMA.16816.F32.BF16 R24, R4.reuse, R180, RZ ;  /* 0x000000b40418723c */ /* 0x048ff000000418ff */
        /* <DEDUP_REMOVED lines=22> */
[C---:B----4-:R-:W-:Y:S08]  /*68e0*/  HMMA.16816.F32.BF16 R196, R40.reuse, R56, R196 ;  /* 0x0000003828c4723c */ /* 0x050ff000000418c4 */
        /* <DEDUP_REMOVED lines=8> */
[----:B------:R-:W3:Y:S07]  /*6970*/  LDSM.16.M88.4 R48, [R164+0x7000] ;  /* 0x00700000a430783b */ /* 0x000eee0000000200 */
[----:B------:R-:W-:Y:S01]  /*6980*/  HMMA.16816.F32.BF16 R60, R40, R46, R60 ;  /* 0x0000002e283c723c */ /* 0x000fe2000004183c */
[----:B------:R-:W4:Y:S04]  /*6990*/  LDSM.16.M88.4 R44, [R164+0x7400] ;  /* 0x00740000a42c783b */ /* 0x000f280000000200 */
[----:B------:R-:W5:Y:S03]  /*69a0*/  LDSM.16.M88.4 R40, [R164+0x7800] ;  /* 0x00780000a428783b */ /* 0x000f660000000200 */
        /* <DEDUP_REMOVED lines=18> */
[----:B------:R-:W-:Y:S01]  /*6ad0*/  LDSM.16.M88.4 R200, [R170+0x8c00] ;  /* 0x008c0000aac8783b */ /* 0x000fe20000000200 */
[----:B------:R-:W-:Y:S01]  /*6ae0*/  IMAD.U32 R217, RZ, RZ, UR18 ;  /* 0x00000012ffd97e24 */ /* 0x000fe2000f8e00ff */
[----:B------:R-:W-:-:S04]  /*6af0*/  LOP3.LUT R218, R248, UR5, R243, 0x96, !PT ;  /* 0x00000005f8da7c12 */ /* 0x000fc8000f8e96f3 */
[----:B------:R-:W-:Y:S01]  /*6b00*/  LEA R217, R217, 0xfffffffc, 0x1 ;  /* 0xfffffffcd9d97811 */ /* 0x000fe200078e08ff */
[----:B---3--:R-:W-:Y:S01]  /*6b10*/  HMMA.16816.F32.BF16 R32, R52, R48, R32 ;  /* 0x000000303420723c */ /* 0x008fe20000041820 */
[----:B------:R-:W-:-:S07]  /*6b20*/  IMAD.WIDE.U32 R218, R218, -0x326172a9, RZ ;  /* 0xcd9e8d57dada7825 */ /* 0x000fce00078e00ff */
[C---:B------:R-:W-:Y:S08]  /*6b30*/  HMMA.16816.F32.BF16 R28, R52.reuse, R50, R28 ;  /* 0x00000032341c723c */ /* 0x040ff0000004181c */
[C---:B----4-:R-:W-:Y:S08]  /*6b40*/  HMMA.16816.F32.BF16 R24, R52.reuse, R44, R24 ;  /* 0x0000002c3418723c */ /* 0x050ff00000041818 */
[C---:B------:R-:W-:Y:S08]  /*6b50*/  HMMA.16816.F32.BF16 R20, R52.reuse, R46, R20 ;  /* 0x0000002e3414723c */ /* 0x040ff00000041814 */
[C---:B-----5:R-:W-:Y:S08]  /*6b60*/  HMMA.16816.F32.BF16 R16, R52.reuse, R40, R16 ;  /* 0x000000283410723c */ /* 0x060ff00000041810 */
[C---:B------:R-:W-:Y:S08]  /*6b70*/  HMMA.16816.F32.BF16 R12, R52.reuse, R42, R12 ;  /* 0x0000002a340c723c */ /* 0x040ff0000004180c */
[C---:B-1----:R-:W-:Y:S08]  /*6b80*/  HMMA.16816.F32.BF16 R8, R52.reuse, R36, R8 ;  /* 0x000000243408723c */ /* 0x042ff00000041808 */
        /* <DEDUP_REMOVED lines=11> */
[C---:B------:R-:W-:Y:S08]  /*6c40*/  HMMA.16816.F32.BF16 R64, R56.reuse, R36, R64 ;  /* 0x000000243840723c */ /* 0x040ff00000041840 */
[----:B------:R-:W-:Y:S01]  /*6c50*/  HMMA.16816.F32.BF16 R208, R56, R38, R60 ;  /* 0x0000002638d0723c */ /* 0x000fe2000004183c */
[----:B------:R-:W-:Y:S04]  /*6c60*/  LDSM.16.M88.4 R36, [R164+0x8000] ;  /* 0x00800000a424783b */ /* 0x000fe80000000200 */
[----:B------:R-:W4:Y:S03]  /*6c70*/  LDSM.16.M88.4 R60, [R169+0x4000] ;  /* 0x00400000a93c783b */ /* 0x000f260000000200 */
[-C--:B-1----:R-:W-:Y:S01]  /*6c80*/  HMMA.16816.F32.BF16 R196, R52, R44.reuse, R196 ;  /* 0x0000002c34c4723c */ /* 0x082fe200000418c4 */
[----:B------:R-:W1:Y:S07]  /*6c90*/  LDSM.16.M88.4 R56, [R169+0x5000] ;  /* 0x00500000a938783b */ /* 0x000e6e0000000200 */
[----:B--2---:R-:W-:Y:S08]  /*6ca0*/  HMMA.16816.F32.BF16 R32, R48, R44, R32 ;  /* 0x0000002c3020723c */ /* 0x004ff00000041820 */
[----:B------:R-:W-:Y:S08]  /*6cb0*/  HMMA.16816.F32.BF16 R192, R52, R46, R192 ;  /* 0x0000002e34c0723c */ /* 0x000ff000000418c0 */
[C---:B---3--:R-:W-:Y:S08]  /*6cc0*/  HMMA.16816.F32.BF16 R24, R48.reuse, R40, R24 ;  /* 0x000000283018723c */ /* 0x048ff00000041818 */
[----:B------:R-:W-:Y:S08]  /*6cd0*/  HMMA.16816.F32.BF16 R20, R48, R42, R20 ;  /* 0x0000002a3014723c */ /* 0x000ff00000041814 */
[C---:B------:R-:W-:Y:S08]  /*6ce0*/  HMMA.16816.F32.BF16 R188, R52.reuse, R40, R188 ;  /* 0x0000002834bc723c */ /* 0x040ff000000418bc */
[----:B------:R-:W-:Y:S01]  /*6cf0*/  HMMA.16816.F32.BF16 R180, R52, R42, R180 ;  /* 0x0000002a34b4723c */ /* 0x000fe200000418b4 */
[----:B------:R-:W2:Y:S07]  /*6d00*/  LDSM.16.M88.4 R40, [R164+0x8400] ;  /* 0x00840000a428783b */ /* 0x000eae0000000200 */
[----:B----4-:R-:W-:Y:S08]  /*6d10*/  HMMA.16816.F32.BF16 R196, R60, R36, R196 ;  /* 0x000000243cc4723c */ /* 0x010ff000000418c4 */
[----:B------:R-:W-:Y:S08]  /*6d20*/  HMMA.16816.F32.BF16 R28, R48, R46, R28 ;  /* 0x0000002e301c723c */ /* 0x000ff0000004181c */
[----:B-1----:R-:W-:Y:S01]  /*6d30*/  HMMA.16816.F32.BF16 R32, R56, R36, R32 ;  /* 0x000000243820723c */ /* 0x002fe20000041820 */
[----:B------:R-:W-:-:S02]  /*6d40*/  IMAD.U32 R36, RZ, RZ, UR18 ;  /* 0x00000012ff247e24 */ /* 0x000fc4000f8e00ff */
[----:B------:R-:W-:-:S03]  /*6d50*/  VIADD R37, R238, 0xffffffc0 ;  /* 0xffffffc0ee257836 */ /* 0x000fc60000000000 */
[----:B------:R-:W-:Y:S01]  /*6d60*/  ISETP.GE.U32.AND P5, PT, R36, 0x3, PT ;  /* 0x000000032400780c */ /* 0x000fe20003fa6070 */
[----:B------:R-:W-:Y:S01]  /*6d70*/  VIADD R36, R238, 0xffffffc1 ;  /* 0xffffffc1ee247836 */ /* 0x000fe20000000000 */
[CC--:B------:R-:W-:Y:S01]  /*6d80*/  ISETP.GE.AND P4, PT, R37.reuse, R224.reuse, PT ;  /* 0x000000e02500720c */ /* 0x0c0fe20003f86270 */
[-C--:B------:R-:W-:Y:S01]  /*6d90*/  HMMA.16816.F32.BF16 R192, R60, R38.reuse, R192 ;  /* 0x000000263cc0723c */ /* 0x080fe200000418c0 */
[----:B------:R-:W-:Y:S02]  /*6da0*/  ISETP.GE.AND P0, PT, R37, R223, PT ;  /* 0x000000df2500720c */ /* 0x000fe40003f06270 */
[----:B------:R-:W-:Y:S02]  /*6db0*/  ISETP.GE.AND P3, PT, R36, R224, PT ;  /* 0x000000e02400720c */ /* 0x000fe40003f66270 */
[----:B------:R-:W-:Y:S02]  /*6dc0*/  FSEL R213, R196, -INF , !P4 ;  /* 0xff800000c4d57808 */ /* 0x000fe40006000000 */
[----:B------:R-:W-:Y:S01]  /*6dd0*/  FSEL R252, R198, -INF , !P0 ;  /* 0xff800000c6fc7808 */ /* 0x000fe20004000000 */
[----:B------:R-:W-:Y:S01]  /*6de0*/  HMMA.16816.F32.BF16 R28, R56, R38, R28 ;  /* 0x00000026381c723c */ /* 0x000fe2000004181c */
[----:B------:R-:W-:-:S02]  /*6df0*/  FSEL R212, R197, -INF , !P3 ;  /* 0xff800000c5d47808 */ /* 0x000fc40005800000 */
[C---:B------:R-:W-:Y:S02]  /*6e00*/  ISETP.GE.AND P4, PT, R36.reuse, R223, PT ;  /* 0x000000df2400720c */ /* 0x040fe40003f86270 */
[CC--:B------:R-:W-:Y:S02]  /*6e10*/  ISETP.GE.AND P0, PT, R36.reuse, R222.reuse, PT ;  /* 0x000000de2400720c */ /* 0x0c0fe40003f06270 */
[-C--:B------:R-:W-:Y:S01]  /*6e20*/  ISETP.GE.AND P3, PT, R36, R221.reuse, PT ;  /* 0x000000dd2400720c */ /* 0x080fe20003f66270 */
[C---:B------:R-:W-:Y:S01]  /*6e30*/  VIADD R36, R238.reuse, 0xffffffc8 ;  /* 0xffffffc8ee247836 */ /* 0x040fe20000000000 */
[C---:B------:R-:W-:Y:S01]  /*6e40*/  ISETP.GE.AND P2, PT, R37.reuse, R222, PT ;  /* 0x000000de2500720c */ /* 0x040fe20003f46270 */
[----:B------:R-:W-:Y:S01]  /*6e50*/  HMMA.16816.F32.BF16 R16, R48, R204, R16 ;  /* 0x000000cc3010723c */ /* 0x000fe20000041810 */
[----:B------:R-:W-:Y:S01]  /*6e60*/  ISETP.GE.AND P1, PT, R37, R221, PT ;  /* 0x000000dd2500720c */ /* 0x000fe20003f26270 */
[----:B------:R-:W-:Y:S01]  /*6e70*/  VIADD R37, R238, 0xffffffd0 ;  /* 0xffffffd0ee257836 */ /* 0x000fe20000000000 */
[----:B------:R-:W-:-:S02]  /*6e80*/  FSEL R215, R199, -INF , !P4 ;  /* 0xff800000c7d77808 */ /* 0x000fc40006000000 */
[----:B------:R-:W-:Y:S02]  /*6e90*/  FSEL R45, R32, -INF , !P2 ;  /* 0xff800000202d7808 */ /* 0x000fe40005000000 */
[C---:B------:R-:W-:Y:S01]  /*6ea0*/  ISETP.GE.AND P4, PT, R36.reuse, R224, PT ;  /* 0x000000e02400720c */ /* 0x040fe20003f86270 */
[C---:B------:R-:W-:Y:S01]  /*6eb0*/  HMMA.16816.F32.BF16 R12, R48.reuse, R206, R12 ;  /* 0x000000ce300c723c */ /* 0x040fe2000004180c */
[-C--:B------:R-:W-:Y:S02]  /*6ec0*/  ISETP.GE.AND P2, PT, R36, R222.reuse, PT ;  /* 0x000000de2400720c */ /* 0x080fe40003f46270 */
[----:B------:R-:W-:Y:S02]  /*6ed0*/  FSEL R47, R35, -INF , !P3 ;  /* 0xff800000232f7808 */ /* 0x000fe40005800000 */
[----:B------:R-:W-:Y:S02]  /*6ee0*/  FSEL R44, R192, -INF , !P4 ;  /* 0xff800000c02c7808 */ /* 0x000fe40006000000 */
[----:B------:R-:W-:Y:S01]  /*6ef0*/  FSEL R28, R28, -INF , !P2 ;  /* 0xff8000001c1c7808 */ /* 0x000fe20005000000 */
[----:B------:R-:W-:Y:S01]  /*6f00*/  HMMA.16816.F32.BF16 R8, R48, R200, R8 ;  /* 0x000000c83008723c */ /* 0x000fe20000041808 */
[----:B------:R-:W-:-:S07]  /*6f10*/  ISETP.GE.AND P2, PT, R37, R222, PT ;  /* 0x000000de2500720c */ /* 0x000fce0003f46270 */
[----:B------:R-:W-:Y:S01]  /*6f20*/  HMMA.16816.F32.BF16 R4, R48, R202, R4 ;  /* 0x000000ca3004723c */ /* 0x000fe20000041804 */
[----:B------:R-:W-:Y:S02]  /*6f30*/  FSEL R48, R34, -INF , !P1 ;  /* 0xff80000022307808 */ /* 0x000fe40004800000 */
[----:B------:R-:W-:Y:S02]  /*6f40*/  FSEL R50, R33, -INF , !P0 ;  /* 0xff80000021327808 */ /* 0x000fe40004000000 */
[C---:B------:R-:W-:Y:S01]  /*6f50*/  ISETP.GE.AND P1, PT, R36.reuse, R223, PT ;  /* 0x000000df2400720c */ /* 0x040fe20003f26270 */
[----:B------:R-:W1:Y:S01]  /*6f60*/  LDSM.16.M88.4 R32, [R164+0x8800] ;  /* 0x00880000a420783b */ /* 0x000e620000000200 */
[----:B------:R-:W-:Y:S01]  /*6f70*/  ISETP.GE.AND P0, PT, R36, R221, PT ;  /* 0x000000dd2400720c */ /* 0x000fe20003f06270 */
[----:B------:R-:W-:Y:S01]  /*6f80*/  VIADD R36, R238, 0xffffffc9 ;  /* 0xffffffc9ee247836 */ /* 0x000fe20000000000 */
[----:B--2---:R-:W-:Y:S01]  /*6f90*/  HMMA.16816.F32.BF16 R188, R60, R40, R188 ;  /* 0x000000283cbc723c */ /* 0x004fe200000418bc */
[----:B------:R-:W-:-:S02]  /*6fa0*/  FSEL R46, R194, -INF , !P1 ;  /* 0xff800000c22e7808 */ /* 0x000fc40004800000 */
[----:B------:R-:W-:Y:S02]  /*6fb0*/  FSEL R30, R30, -INF , !P0 ;  /* 0xff8000001e1e7808 */ /* 0x000fe40004000000 */
[C---:B------:R-:W-:Y:S02]  /*6fc0*/  ISETP.GE.AND P3, PT, R36.reuse, R224, PT ;  /* 0x000000e02400720c */ /* 0x040fe40003f66270 */
[C---:B------:R-:W-:Y:S01]  /*6fd0*/  ISETP.GE.AND P4, PT, R36.reuse, R223, PT ;  /* 0x000000df2400720c */ /* 0x040fe20003f86270 */
[----:B------:R-:W-:Y:S01]  /*6fe0*/  HMMA.16816.F32.BF16 R24, R56, R40, R24 ;  /* 0x000000283818723c */ /* 0x000fe20000041818 */
[----:B------:R-:W-:Y:S02]  /*6ff0*/  FSEL R49, R193, -INF , !P3 ;  /* 0xff800000c1317808 */ /* 0x000fe40005800000 */
[C---:B------:R-:W-:Y:S02]  /*7000*/  ISETP.GE.AND P1, PT, R36.reuse, R222, PT ;  /* 0x000000de2400720c */ /* 0x040fe40003f26270 */
[----:B------:R-:W-:Y:S01]  /*7010*/  ISETP.GE.AND P3, PT, R36, R221, PT ;  /* 0x000000dd2400720c */ /* 0x000fe20003f66270 */
[----:B------:R-:W-:Y:S01]  /*7020*/  VIADD R36, R238, 0xffffffd1 ;  /* 0xffffffd1ee247836 */ /* 0x000fe20000000000 */
[----:B------:R-:W-:Y:S01]  /*7030*/  FSEL R40, R195, -INF , !P4 ;  /* 0xff800000c3287808 */ /* 0x000fe20006000000 */
[----:B------:R-:W-:Y:S01]  /*7040*/  HMMA.16816.F32.BF16 R180, R60, R42, R180 ;  /* 0x0000002a3cb4723c */ /* 0x000fe200000418b4 */
[----:B------:R-:W-:-:S02]  /*7050*/  FSEL R31, R31, -INF , !P3 ;  /* 0xff8000001f1f7808 */ /* 0x000fc40005800000 */
[CC--:B------:R-:W-:Y:S02]  /*7060*/  ISETP.GE.AND P4, PT, R37.reuse, R224.reuse, PT ;  /* 0x000000e02500720c */ /* 0x0c0fe40003f86270 */
[----:B------:R-:W-:Y:S02]  /*7070*/  ISETP.GE.AND P0, PT, R37, R223, PT ;  /* 0x000000df2500720c */ /* 0x000fe40003f06270 */
[----:B------:R-:W-:Y:S01]  /*7080*/  ISETP.GE.AND P3, PT, R36, R224, PT ;  /* 0x000000e02400720c */ /* 0x000fe20003f66270 */
[----:B------:R-:W-:Y:S01]  /*7090*/  HMMA.16816.F32.BF16 R20, R56, R42, R20 ;  /* 0x0000002a3814723c */ /* 0x000fe20000041814 */
[----:B------:R-:W-:Y:S02]  /*70a0*/  FSEL R29, R29, -INF , !P1 ;  /* 0xff8000001d1d7808 */ /* 0x000fe40004800000 */
[----:B------:R-:W-:Y:S02]  /*70b0*/  FSEL R192, R188, -INF , !P4 ;  /* 0xff800000bcc07808 */ /* 0x000fe40006000000 */
[----:B------:R-:W-:-:S02]  /*70c0*/  FSEL R190, R190, -INF , !P0 ;  /* 0xff800000bebe7808 */ /* 0x000fc40004000000 */
[----:B------:R-:W-:Y:S01]  /*70d0*/  FSEL R189, R189, -INF , !P3 ;  /* 0xff800000bdbd7808 */ /* 0x000fe20005800000 */
[C---:B------:R-:W-:Y:S01]  /*70e0*/  HMMA.16816.F32.BF16 R172, R52.reuse, R206, R172 ;  /* 0x000000ce34ac723c */ /* 0x040fe200000418ac */
[----:B------:R-:W-:Y:S01]  /*70f0*/  ISETP.GE.AND P1, PT, R37, R221, PT ;  /* 0x000000dd2500720c */ /* 0x000fe20003f26270 */
[----:B------:R-:W-:Y:S01]  /*7100*/  VIADD R37, R238, 0xffffffd8 ;  /* 0xffffffd8ee257836 */ /* 0x000fe20000000000 */
[C---:B------:R-:W-:Y:S02]  /*7110*/  ISETP.GE.AND P4, PT, R36.reuse, R223, PT ;  /* 0x000000df2400720c */ /* 0x040fe40003f86270 */
[C---:B------:R-:W-:Y:S02]  /*7120*/  ISETP.GE.AND P0, PT, R36.reuse, R222, PT ;  /* 0x000000de2400720c */ /* 0x040fe40003f06270 */
[----:B------:R-:W-:Y:S01]  /*7130*/  ISETP.GE.AND P3, PT, R36, R221, PT ;  /* 0x000000dd2400720c */ /* 0x000fe20003f66270 */
[----:B------:R-:W-:Y:S01]  /*7140*/  VIADD R36, R238, 0xffffffd9 ;  /* 0xffffffd9ee247836 */ /* 0x000fe20000000000 */
[----:B------:R-:W-:Y:S01]  /*7150*/  FSEL R207, R26, -INF , !P1 ;  /* 0xff8000001acf7808 */ /* 0x000fe20004800000 */
[----:B------:R-:W-:Y:S01]  /*7160*/  HMMA.16816.F32.BF16 R176, R52, R204, R176 ;  /* 0x000000cc34b0723c */ /* 0x000fe200000418b0 */
[----:B------:R-:W-:-:S02]  /*7170*/  FSEL R239, R27, -INF , !P3 ;  /* 0xff8000001bef7808 */ /* 0x000fc40005800000 */
[----:B------:R-:W-:Y:S02]  /*7180*/  ISETP.GE.AND P1, PT, R37, R223, PT ;  /* 0x000000df2500720c */ /* 0x000fe40003f26270 */
[----:B------:R-:W-:Y:S02]  /*7190*/  ISETP.GE.AND P3, PT, R36, R224, PT ;  /* 0x000000e02400720c */ /* 0x000fe40003f66270 */
[----:B------:R-:W-:Y:S01]  /*71a0*/  FSEL R206, R24, -INF , !P2 ;  /* 0xff80000018ce7808 */ /* 0x000fe20005000000 */
[----:B-1----:R-:W-:Y:S01]  /*71b0*/  HMMA.16816.F32.BF16 R16, R56, R32, R16 ;  /* 0x000000203810723c */ /* 0x002fe20000041810 */
[----:B------:R-:W-:Y:S01]  /*71c0*/  FSEL R240, R25, -INF , !P0 ;  /* 0xff80000019f07808 */ /* 0x000fe20004000000 */
[----:B------:R-:W-:Y:S01]  /*71d0*/  VIADD R25, R238, 0xffffffe0 ;  /* 0xffffffe0ee197836 */ /* 0x000fe20000000000 */
[----:B------:R-:W-:Y:S01]  /*71e0*/  FSEL R197, R182, -INF , !P1 ;  /* 0xff800000b6c57808 */ /* 0x000fe20004800000 */
[----:B------:R-:W-:Y:S01]  /*71f0*/  VIADD R24, R238, 0xffffffe1 ;  /* 0xffffffe1ee187836 */ /* 0x000fe20000000000 */
[----:B------:R-:W-:-:S02]  /*7200*/  FSEL R198, R181, -INF , !P3 ;  /* 0xff800000b5c67808 */ /* 0x000fc40005800000 */
[CC--:B------:R-:W-:Y:S01]  /*7210*/  ISETP.GE.AND P2, PT, R37.reuse, R222.reuse, PT ;  /* 0x000000de2500720c */ /* 0x0c0fe20003f46270 */
[----:B------:R-:W-:Y:S01]  /*7220*/  HMMA.16816.F32.BF16 R64, R52, R200, R64 ;  /* 0x000000c83440723c */ /* 0x000fe20000041840 */
[-C--:B------:R-:W-:Y:S02]  /*7230*/  ISETP.GE.AND P0, PT, R37, R221.reuse, PT ;  /* 0x000000dd2500720c */ /* 0x080fe40003f06270 */
[C---:B------:R-:W-:Y:S02]  /*7240*/  ISETP.GE.AND P1, PT, R36.reuse, R222, PT ;  /* 0x000000de2400720c */ /* 0x040fe40003f26270 */
[----:B------:R-:W-:Y:S02]  /*7250*/  ISETP.GE.AND P3, PT, R36, R221, PT ;  /* 0x000000dd2400720c */ /* 0x000fe40003f66270 */
[----:B------:R-:W-:Y:S01]  /*7260*/  FSEL R251, R20, -INF , !P2 ;  /* 0xff80000014fb7808 */ /* 0x000fe20005000000 */
[----:B------:R-:W-:Y:S01]  /*7270*/  HMMA.16816.F32.BF16 R176, R60, R32, R176 ;  /* 0x000000203cb0723c */ /* 0x000fe200000418b0 */
[----:B------:R-:W-:-:S02]  /*7280*/  FSEL R250, R22, -INF , !P0 ;  /* 0xff80000016fa7808 */ /* 0x000fc40004000000 */
[----:B------:R-:W-:Y:S02]  /*7290*/  FSEL R205, R21, -INF , !P1 ;  /* 0xff80000015cd7808 */ /* 0x000fe40004800000 */
[----:B------:R-:W-:Y:S02]  /*72a0*/  FSEL R247, R23, -INF , !P3 ;  /* 0xff80000017f77808 */ /* 0x000fe40005800000 */
[----:B------:R1:W2:Y:S01]  /*72b0*/  LDSM.16.M88.4 R20, [R164+0x8c00] ;  /* 0x008c0000a414783b */ /* 0x0002a20000000200 */
[----:B------:R-:W-:Y:S01]  /*72c0*/  FSEL R195, R191, -INF , !P4 ;  /* 0xff800000bfc37808 */ /* 0x000fe20006000000 */
[----:B------:R-:W-:Y:S01]  /*72d0*/  HMMA.16816.F32.BF16 R12, R56, R34, R12 ;  /* 0x00000022380c723c */ /* 0x000fe2000004180c */
[----:B------:R-:W-:Y:S01]  /*72e0*/  ISETP.GE.AND P4, PT, R37, R224, PT ;  /* 0x000000e02500720c */ /* 0x000fe20003f86270 */
[----:B------:R-:W-:-:S04]  /*72f0*/  DEPBAR.LE SB0, 0x0 ;  /* 0x000080000000791a */ /* 0x000fc80000000000 */
[----:B------:R-:W-:Y:S02]  /*7300*/  FSEL R196, R180, -INF , !P4 ;  /* 0xff800000b4c47808 */ /* 0x000fe40006000000 */
[-C--:B------:R-:W-:Y:S01]  /*7310*/  ISETP.GE.AND P4, PT, R36, R223.reuse, PT ;  /* 0x000000df2400720c */ /* 0x080fe20003f86270 */
[----:B------:R-:W-:Y:S01]  /*7320*/  HMMA.16816.F32.BF16 R172, R60, R34, R172 ;  /* 0x000000223cac723c */ /* 0x000fe200000418ac */
[----:B------:R-:W-:Y:S02]  /*7330*/  ISETP.GE.AND P0, PT, R25, R223, PT ;  /* 0x000000df1900720c */ /* 0x000fe40003f06270 */
[----:B------:R-:W-:Y:S02]  /*7340*/  FSEL R204, R183, -INF , !P4 ;  /* 0xff800000b7cc7808 */ /* 0x000fe40006000000 */
[C---:B------:R-:W-:Y:S02]  /*7350*/  ISETP.GE.AND P4, PT, R25.reuse, R224, PT ;  /* 0x000000e01900720c */ /* 0x040fe40003f86270 */
[C---:B------:R-:W-:Y:S01]  /*7360*/  ISETP.GE.AND P2, PT, R25.reuse, R222, PT ;  /* 0x000000de1900720c */ /* 0x040fe20003f46270 */
[----:B------:R-:W-:Y:S01]  /*7370*/  HMMA.16816.F32.BF16 R208, R52, R202, R208 ;  /* 0x000000ca34d0723c */ /* 0x000fe200000418d0 */
[----:B------:R-:W-:Y:S01]  /*7380*/  ISETP.GE.AND P1, PT, R25, R221, PT ;  /* 0x000000dd1900720c */ /* 0x000fe20003f26270 */
[----:B------:R-:W-:Y:S01]  /*7390*/  VIADD R25, R238, 0xffffffe8 ;  /* 0xffffffe8ee197836 */ /* 0x000fe20000000000 */
[----:B------:R-:W-:Y:S01]  /*73a0*/  ISETP.GE.AND P3, PT, R24, R224, PT ;  /* 0x000000e01800720c */ /* 0x000fe20003f66270 */
[----:B------:R-:W-:Y:S01]  /*73b0*/  IMAD.MOV.U32 R52, RZ, RZ, R215 ;  /* 0x000000ffff347224 */ /* 0x000fe200078e00d7 */
[----:B-1----:R-:W-:Y:S01]  /*73c0*/  FSEL R164, R176, -INF , !P4 ;  /* 0xff800000b0a47808 */ /* 0x002fe20006000000 */
[----:B------:R-:W-:Y:S01]  /*73d0*/  IMAD.MOV.U32 R54, RZ, RZ, R212 ;  /* 0x000000ffff367224 */ /* 0x000fe200078e00d4 */
[----:B------:R-:W-:Y:S01]  /*73e0*/  ISETP.GE.AND P4, PT, R24, R223, PT ;  /* 0x000000df1800720c */ /* 0x000fe20003f86270 */
[----:B------:R-:W-:Y:S01]  /*73f0*/  IMAD.MOV.U32 R55, RZ, RZ, R213 ;  /* 0x000000ffff377224 */ /* 0x000fe200078e00d5 */
[----:B------:R-:W-:Y:S01]  /*7400*/  FSEL R191, R16, -INF , !P2 ;  /* 0xff80000010bf7808 */ /* 0x000fe20005000000 */
[----:B------:R-:W-:Y:S01]  /*7410*/  VIADD R16, R238, 0xfffffff0 ;  /* 0xfffffff0ee107836 */ /* 0x000fe20000000000 */
[----:B------:R-:W-:-:S02]  /*7420*/  ISETP.GE.AND P2, PT, R25, R222, PT ;  /* 0x000000de1900720c */ /* 0x000fc40003f46270 */
[----:B------:R-:W-:Y:S02]  /*7430*/  FSEL R169, R178, -INF , !P0 ;  /* 0xff800000b2a97808 */ /* 0x000fe40004000000 */
[----:B------:R-:W-:Y:S02]  /*7440*/  FSEL R170, R177, -INF , !P3 ;  /* 0xff800000b1aa7808 */ /* 0x000fe40005800000 */
[C---:B------:R-:W-:Y:S02]  /*7450*/  ISETP.GE.AND P0, PT, R24.reuse, R222, PT ;  /* 0x000000de1800720c */ /* 0x040fe40003f06270 */
[----:B------:R-:W-:Y:S01]  /*7460*/  ISETP.GE.AND P3, PT, R24, R221, PT ;  /* 0x000000dd1800720c */ /* 0x000fe20003f66270 */
[----:B------:R-:W-:Y:S01]  /*7470*/  VIADD R24, R238, 0xffffffe9 ;  /* 0xffffffe9ee187836 */ /* 0x000fe20000000000 */
[----:B------:R-:W-:Y:S01]  /*7480*/  FSEL R171, R179, -INF , !P4 ;  /* 0xff800000b3ab7808 */ /* 0x000fe20006000000 */
[----:B--2---:R-:W-:Y:S01]  /*7490*/  HMMA.16816.F32.BF16 R64, R60, R20, R64 ;  /* 0x000000143c40723c */ /* 0x004fe20000041840 */
[----:B------:R-:W-:-:S02]  /*74a0*/  FSEL R188, R18, -INF , !P1 ;  /* 0xff80000012bc7808 */ /* 0x000fc40004800000 */
[C---:B------:R-:W-:Y:S02]  /*74b0*/  ISETP.GE.AND P4, PT, R25.reuse, R224, PT ;  /* 0x000000e01900720c */ /* 0x040fe40003f86270 */
[----:B------:R-:W-:Y:S02]  /*74c0*/  ISETP.GE.AND P1, PT, R25, R223, PT ;  /* 0x000000df1900720c */ /* 0x000fe40003f26270 */
[----:B------:R-:W-:Y:S01]  /*74d0*/  FSEL R201, R12, -INF , !P2 ;  /* 0xff8000000cc97808 */ /* 0x000fe20005000000 */
[C---:B------:R-:W-:Y:S01]  /*74e0*/  HMMA.16816.F32.BF16 R8, R56.reuse, R20, R8 ;  /* 0x000000143808723c */ /* 0x040fe20000041808 */
[----:B------:R-:W-:Y:S01]  /*74f0*/  LOP3.LUT R182, R248, UR5, R245, 0x96, !PT ;  /* 0x00000005f8b67c12 */ /* 0x000fe2000f8e96f5 */
[----:B------:R-:W-:Y:S01]  /*7500*/  UMOV UR5, 0x400 ;  /* 0x0000040000057882 */ /* 0x000fe20000000000 */
[----:B------:R-:W-:Y:S01]  /*7510*/  LOP3.LUT R12, R217, UR17, R249, 0x96, !PT ;  /* 0x00000011d90c7c12 */ /* 0x000fe2000f8e96f9 */
[----:B------:R-:W-:Y:S01]  /*7520*/  ULEA UR5, UR7, UR5, 0x18 ;  /* 0x0000000507057291 */ /* 0x000fe2000f8ec0ff */
[----:B------:R-:W-:Y:S01]  /*7530*/  FSEL R193, R17, -INF , !P0 ;  /* 0xff80000011c17808 */ /* 0x000fe20004000000 */
[----:B------:R-:W-:Y:S01]  /*7540*/  IMAD.WIDE.U32 R182, R182, -0x326172a9, RZ ;  /* 0xcd9e8d57b6b67825 */ /* 0x000fe200078e00ff */
[----:B------:R-:W-:Y:S01]  /*7550*/  FSEL R194, R19, -INF , !P3 ;  /* 0xff80000013c27808 */ /* 0x000fe20005800000 */
[----:B------:R-:W-:Y:S01]  /*7560*/  HMMA.16816.F32.BF16 R4, R56, R22, R4 ;  /* 0x000000163804723c */ /* 0x000fe20000041804 */
[----:B------:R-:W-:Y:S01]  /*7570*/  FSEL R172, R172, -INF , !P4 ;  /* 0xff800000acac7808 */ /* 0x000fe20006000000 */
[----:B------:R-:W-:Y:S01]  /*7580*/  IMAD.WIDE.U32 R18, R12, -0x326172a9, RZ ;  /* 0xcd9e8d570c127825 */ /* 0x000fe200078e00ff */
[----:B------:R-:W-:-:S02]  /*7590*/  FSEL R174, R174, -INF , !P1 ;  /* 0xff800000aeae7808 */ /* 0x000fc40004800000 */
[----:B------:R-:W-:Y:S01]  /*75a0*/  ISETP.GE.AND P0, PT, R25, R221, PT ;  /* 0x000000dd1900720c */ /* 0x000fe20003f06270 */
[----:B------:R-:W-:Y:S01]  /*75b0*/  VIADD R17, R238, 0xfffffff1 ;  /* 0xfffffff1ee117836 */ /* 0x000fe20000000000 */
[C---:B------:R-:W-:Y:S01]  /*75c0*/  ISETP.GE.AND P3, PT, R24.reuse, R224, PT ;  /* 0x000000e01800720c */ /* 0x040fe20003f66270 */
[----:B------:R-:W-:Y:S01]  /*75d0*/  HMMA.16816.F32.BF16 R208, R60, R22, R208 ;  /* 0x000000163cd0723c */ /* 0x000fe200000418d0 */
[----:B------:R-:W-:Y:S01]  /*75e0*/  BAR.SYNC.DEFER_BLOCKING 0x0 ;  /* 0x0000000000007b1d */ /* 0x000fe20000010000 */
[C---:B------:R-:W-:Y:S02]  /*75f0*/  ISETP.GE.AND P4, PT, R24.reuse, R223, PT ;  /* 0x000000df1800720c */ /* 0x040fe40003f86270 */
[----:B------:R-:W-:Y:S02]  /*7600*/  ISETP.GE.AND P1, PT, R24, R222, PT ;  /* 0x000000de1800720c */ /* 0x000fe40003f26270 */
[----:B------:R-:W-:Y:S02]  /*7610*/  FSEL R173, R173, -INF , !P3 ;  /* 0xff800000adad7808 */ /* 0x000fe40005800000 */
[----:B------:R-:W-:-:S02]  /*7620*/  FSEL R179, R175, -INF , !P4 ;  /* 0xff800000afb37808 */ /* 0x000fc40006000000 */
[----:B------:R-:W-:Y:S02]  /*7630*/  FSEL R200, R14, -INF , !P0 ;  /* 0xff8000000ec87808 */ /* 0x000fe40004000000 */
[----:B------:R-:W-:Y:S02]  /*7640*/  FSEL R202, R13, -INF , !P1 ;  /* 0xff8000000dca7808 */ /* 0x000fe40004800000 */
[----:B------:R-:W-:Y:S02]  /*7650*/  ISETP.GE.AND P3, PT, R24, R221, PT ;  /* 0x000000dd1800720c */ /* 0x000fe40003f66270 */
[C---:B------:R-:W-:Y:S02]  /*7660*/  ISETP.GE.AND P4, PT, R16.reuse, R224, PT ;  /* 0x000000e01000720c */ /* 0x040fe40003f86270 */
[C---:B------:R-:W-:Y:S02]  /*7670*/  ISETP.GE.AND P0, PT, R16.reuse, R223, PT ;  /* 0x000000df1000720c */ /* 0x040fe40003f06270 */
[----:B------:R-:W-:-:S02]  /*7680*/  ISETP.GE.AND P2, PT, R16, R222, PT ;  /* 0x000000de1000720c */ /* 0x000fc40003f46270 */
[----:B------:R-:W-:Y:S02]  /*7690*/  ISETP.GE.AND P1, PT, R16, R221, PT ;  /* 0x000000dd1000720c */ /* 0x000fe40003f26270 */
[----:B------:R-:W-:Y:S02]  /*76a0*/  LOP3.LUT R16, R236, UR6, R19, 0x96, !PT ;  /* 0x00000006ec107c12 */ /* 0x000fe4000f8e9613 */
[----:B------:R-:W-:Y:S02]  /*76b0*/  LOP3.LUT R14, R18, UR4, R183, 0x96, !PT ;  /* 0x00000004120e7c12 */ /* 0x000fe4000f8e96b7 */
[----:B------:R-:W-:Y:S01]  /*76c0*/  LOP3.LUT R13, R234, UR6, R19, 0x96, !PT ;  /* 0x00000006ea0d7c12 */ /* 0x000fe2000f8e9613 */
[----:B------:R-:W-:Y:S01]  /*76d0*/  IMAD.WIDE.U32 R24, R16, -0x2daee0ad, RZ ;  /* 0xd2511f5310187825 */ /* 0x000fe200078e00ff */
[----:B------:R-:W-:Y:S02]  /*76e0*/  FSEL R199, R15, -INF , !P3 ;  /* 0xff8000000fc77808 */ /* 0x000fe40005800000 */
[----:B------:R-:W-:Y:S01]  /*76f0*/  LOP3.LUT R12, R18, UR4, R219, 0x96, !PT ;  /* 0x00000004120c7c12 */ /* 0x000fe2000f8e96db */
[----:B------:R-:W-:Y:S01]  /*7700*/  IMAD.WIDE.U32 R14, R14, -0x2daee0ad, RZ ;  /* 0xd2511f530e0e7825 */ /* 0x000fe200078e00ff */
[----:B------:R-:W-:-:S02]  /*7710*/  ISETP.GE.AND P3, PT, R17, R224, PT ;  /* 0x000000e01100720c */ /* 0x000fc40003f66270 */
[----:B------:R-:W-:Y:S01]  /*7720*/  FSEL R38, R64, -INF , !P4 ;  /* 0xff80000040267808 */ /* 0x000fe20006000000 */
[----:B------:R-:W-:Y:S01]  /*7730*/  IMAD.WIDE.U32 R20, R13, -0x2daee0ad, RZ ;  /* 0xd2511f530d147825 */ /* 0x000fe200078e00ff */
[----:B------:R-:W-:Y:S02]  /*7740*/  FSEL R36, R66, -INF , !P0 ;  /* 0xff80000042247808 */ /* 0x000fe40004000000 */
[----:B------:R-:W-:Y:S01]  /*7750*/  FSEL R37, R65, -INF , !P3 ;  /* 0xff80000041257808 */ /* 0x000fe20005800000 */
[----:B------:R-:W-:Y:S01]  /*7760*/  IMAD.WIDE.U32 R12, R12, -0x2daee0ad, RZ ;  /* 0xd2511f530c0c7825 */ /* 0x000fe200078e00ff */
[C---:B------:R-:W-:Y:S02]  /*7770*/  ISETP.GE.AND P4, PT, R17.reuse, R223, PT ;  /* 0x000000df1100720c */ /* 0x040fe40003f86270 */
[C---:B------:R-:W-:Y:S01]  /*7780*/  ISETP.GE.AND P0, PT, R17.reuse, R222, PT ;  /* 0x000000de1100720c */ /* 0x040fe20003f06270 */
[C---:B------:R-:W-:Y:S01]  /*7790*/  VIADD R16, R238.reuse, 0xfffffff8 ;  /* 0xfffffff8ee107836 */ /* 0x040fe20000000000 */
[----:B------:R-:W-:Y:S01]  /*77a0*/  ISETP.GE.AND P3, PT, R17, R221, PT ;  /* 0x000000dd1100720c */ /* 0x000fe20003f66270 */
[----:B------:R-:W-:Y:S01]  /*77b0*/  VIADD R238, R238, 0xfffffff9 ;  /* 0xfffffff9eeee7836 */ /* 0x000fe20000000000 */
[----:B------:R-:W-:-:S02]  /*77c0*/  LOP3.LUT R18, R244, UR22, R25, 0x96, !PT ;  /* 0x00000016f4127c12 */ /* 0x000fc4000f8e9619 */
[----:B------:R-:W-:Y:S02]  /*77d0*/  LOP3.LUT R17, R24, UR21, R15, 0x96, !PT ;  /* 0x0000001518117c12 */ /* 0x000fe4000f8e960f */
[----:B------:R-:W-:Y:S01]  /*77e0*/  LOP3.LUT R15, R242, UR22, R21, 0x96, !PT ;  /* 0x00000016f20f7c12 */ /* 0x000fe2000f8e9615 */
[----:B------:R-:W-:Y:S01]  /*77f0*/  IMAD.WIDE.U32 R18, R18, -0x326172a9, RZ ;  /* 0xcd9e8d5712127825 */ /* 0x000fe200078e00ff */
[----:B------:R-:W-:Y:S02]  /*7800*/  LOP3.LUT R13, R20, UR21, R13, 0x96, !PT ;  /* 0x00000015140d7c12 */ /* 0x000fe4000f8e960d */
[----:B------:R-:W-:Y:S01]  /*7810*/  FSEL R39, R67, -INF , !P4 ;  /* 0xff80000043277808 */ /* 0x000fe20006000000 */
[----:B------:R-:W-:Y:S01]  /*7820*/  IMAD.WIDE.U32 R34, R17, -0x326172a9, RZ ;  /* 0xcd9e8d5711227825 */ /* 0x000fe200078e00ff */
[----:B------:R-:W-:Y:S02]  /*7830*/  FSEL R175, R8, -INF , !P2 ;  /* 0xff80000008af7808 */ /* 0x000fe40005000000 */
[----:B------:R-:W-:Y:S01]  /*7840*/  FSEL R66, R10, -INF , !P1 ;  /* 0xff8000000a427808 */ /* 0x000fe20004800000 */
[----:B------:R-:W-:Y:S01]  /*7850*/  IMAD.WIDE.U32 R20, R15, -0x326172a9, RZ ;  /* 0xcd9e8d570f147825 */ /* 0x000fe200078e00ff */
[----:B------:R-:W-:-:S02]  /*7860*/  FSEL R67, R9, -INF , !P0 ;  /* 0xff80000009437808 */ /* 0x000fc40004000000 */
[C---:B------:R-:W-:Y:S01]  /*7870*/  ISETP.GE.AND P4, PT, R16.reuse, R224, PT ;  /* 0x000000e01000720c */ /* 0x040fe20003f86270 */
[----:B------:R-:W-:Y:S01]  /*7880*/  IMAD.WIDE.U32 R8, R13, -0x326172a9, RZ ;  /* 0xcd9e8d570d087825 */ /* 0x000fe200078e00ff */
[C---:B------:R-:W-:Y:S02]  /*7890*/  ISETP.GE.AND P2, PT, R16.reuse, R223, PT ;  /* 0x000000df1000720c */ /* 0x040fe40003f46270 */
[C---:B------:R-:W-:Y:S02]  /*78a0*/  ISETP.GE.AND P1, PT, R16.reuse, R222, PT ;  /* 0x000000de1000720c */ /* 0x040fe40003f26270 */
[----:B------:R-:W-:Y:S02]  /*78b0*/  ISETP.GE.AND P0, PT, R16, R221, PT ;  /* 0x000000dd1000720c */ /* 0x000fe40003f06270 */
[----:B------:R-:W-:Y:S02]  /*78c0*/  LOP3.LUT R16, R182, UR11, R19, 0x96, !PT ;  /* 0x0000000bb6107c12 */ /* 0x000fe4000f8e9613 */
[----:B------:R-:W-:-:S02]  /*78d0*/  LOP3.LUT R15, R18, UR10, R35, 0x96, !PT ;  /* 0x0000000a120f7c12 */ /* 0x000fc4000f8e9623 */
        /* <DEDUP_REMOVED lines=8> */
[----:B------:R-:W-:-:S02]  /*7960*/  LOP3.LUT R13, R14, UR20, R19, 0x96, !PT ;  /* 0x000000140e0d7c12 */ /* 0x000fc4000f8e9613 */
[----:B------:R-:W-:Y:S01]  /*7970*/  FMNMX3.FTZ R19, R168, R55, R54, !PT ;  /* 0x00000037a8137276 */ /* 0x000fe20007810036 */
[----:B------:R-:W-:Y:S01]  /*7980*/  IMAD.WIDE.U32 R26, R10, -0x2daee0ad, RZ ;  /* 0xd2511f530a1a7825 */ /* 0x000fe200078e00ff */
[----:B------:R-:W-:Y:S02]  /*7990*/  LOP3.LUT R10, R18, UR19, R33, 0x96, !PT ;  /* 0x00000013120a7c12 */ /* 0x000fe4000f8e9621 */
[----:B------:R-:W-:Y:S02]  /*79a0*/  FMNMX3.FTZ R18, R167, R252, R52, !PT ;  /* 0x000000fca7127276 */ /* 0x000fe40007810034 */
[----:B------:R-:W-:Y:S01]  /*79b0*/  FMNMX3.FTZ R14, R166, R45, R50, !PT ;  /* 0x0000002da60e7276 */ /* 0x000fe20007810032 */
[----:B------:R1:W-:Y:S01]  /*79c0*/  STL.64 [R1+0x8], R26 ;  /* 0x0000081a01007387 */ /* 0x0003e20000100a00 */
[----:B------:R-:W-:Y:S02]  /*79d0*/  LOP3.LUT R6, R12, UR20, R17, 0x96, !PT ;  /* 0x000000140c067c12 */ /* 0x000fe4000f8e9611 */
        /* <DEDUP_REMOVED lines=16> */
[C---:B------:R-:W-:Y:S02]  /*7ae0*/  ISETP.GE.AND P0, PT, R238.reuse, R222, PT ;  /* 0x000000deee00720c */ /* 0x040fe40003f06270 */
[C---:B------:R-:W-:Y:S02]  /*7af0*/  ISETP.GE.AND P3, PT, R238.reuse, R224, PT ;  /* 0x000000e0ee00720c */ /* 0x040fe40003f66270 */
[----:B------:R-:W-:-:S02]  /*7b00*/  ISETP.GE.AND P1, PT, R238, R223, PT ;  /* 0x000000dfee00720c */ /* 0x000fc40003f26270 */
[----:B------:R-:W-:Y:S02]  /*7b10*/  FMNMX3.FTZ R12, R12, R188, R194, !PT ;  /* 0x000000bc0c0c7276 */ /* 0x000fe400078100c2 */
[----:B------:R-:W-:Y:S02]  /*7b20*/  FMNMX3.FTZ R19, R19, R172, R173, !PT ;  /* 0x000000ac13137276 */ /* 0x000fe400078100ad */
[----:B------:R-:W-:Y:S02]  /*7b30*/  FMNMX3.FTZ R18, R18, R174, R179, !PT ;  /* 0x000000ae12127276 */ /* 0x000fe400078100b3 */
[----:B------:R-:W-:Y:S02]  /*7b40*/  FMNMX3.FTZ R14, R14, R201, R202, !PT ;  /* 0x000000c90e0e7276 */ /* 0x000fe400078100ca */
[----:B------:R-:W-:Y:S02]  /*7b50*/  FSEL R181, R5, -INF , !P0 ;  /* 0xff80000005b57808 */ /* 0x000fe40004000000 */
[----:B------:R-:W-:-:S02]  /*7b60*/  ISETP.GE.AND P0, PT, R238, R221, PT ;  /* 0x000000ddee00720c */ /* 0x000fc40003f06270 */
[----:B------:R-:W-:Y:S02]  /*7b70*/  FSEL R65, R208, -INF , !P4 ;  /* 0xff800000d0417808 */ /* 0x000fe40006000000 */
[----:B------:R-:W-:Y:S02]  /*7b80*/  FSEL R59, R210, -INF , !P2 ;  /* 0xff800000d23b7808 */ /* 0x000fe40005000000 */
[----:B------:R-:W-:Y:S02]  /*7b90*/  FSEL R64, R209, -INF , !P3 ;  /* 0xff800000d1407808 */ /* 0x000fe40005800000 */
[----:B------:R-:W-:Y:S02]  /*7ba0*/  FSEL R58, R211, -INF , !P1 ;  /* 0xff800000d33a7808 */ /* 0x000fe40004800000 */
[----:B------:R-:W-:Y:S02]  /*7bb0*/  FMNMX3.FTZ R12, R12, R200, R199, !PT ;  /* 0x000000c80c0c7276 */ /* 0x000fe400078100c7 */
[----:B------:R-:W-:-:S02]  /*7bc0*/  FMNMX3.FTZ R19, R19, R38, R37, !PT ;  /* 0x0000002613137276 */ /* 0x000fc40007810025 */
[----:B------:R-:W-:Y:S02]  /*7bd0*/  FMNMX3.FTZ R18, R18, R36, R39, !PT ;  /* 0x0000002412127276 */ /* 0x000fe40007810027 */
[----:B------:R-:W-:Y:S02]  /*7be0*/  FMNMX3.FTZ R14, R14, R175, R67, !PT ;  /* 0x000000af0e0e7276 */ /* 0x000fe40007810043 */
[----:B------:R-:W-:Y:S02]  /*7bf0*/  LOP3.LUT R5, R16, UR19, R27, 0x96, !PT ;  /* 0x0000001310057c12 */ /* 0x000fe4000f8e961b */
[----:B------:R-:W-:Y:S02]  /*7c00*/  LEA R212, R225, UR5, 0x1 ;  /* 0x00000005e1d47c11 */ /* 0x000fe4000f8e08ff */
[----:B------:R-:W-:Y:S02]  /*7c10*/  FSEL R178, R7, -INF , !P0 ;  /* 0xff80000007b27808 */ /* 0x000fe40004000000 */
[----:B------:R-:W-:-:S02]  /*7c20*/  FMNMX3.FTZ R12, R12, R66, R176, !PT ;  /* 0x000000420c0c7276 */ /* 0x000fc400078100b0 */
[----:B------:R-:W-:Y:S02]  /*7c30*/  FMNMX3.FTZ R19, R19, R65, R64, !PT ;  /* 0x0000004113137276 */ /* 0x000fe40007810040 */
[----:B------:R-:W-:Y:S02]  /*7c40*/  FMNMX3.FTZ R18, R18, R59, R58, !PT ;  /* 0x0000003b12127276 */ /* 0x000fe4000781003a */
[----:B------:R-:W-:Y:S01]  /*7c50*/  FMNMX3.FTZ R14, R14, R180, R181, !PT ;  /* 0x000000b40e0e7276 */ /* 0x000fe200078100b5 */
[----:B-1----:R-:W-:Y:S06]  /*7c60*/  @!P5 BRA `(.L_x_467) ;  /* 0x000000000058d947 */ /* 0x002fec0003800000 */
[----:B------:R-:W-:-:S04]  /*7c70*/  IMAD.U32 R4, RZ, RZ, UR18 ;  /* 0x00000012ff047e24 */ /* 0x000fc8000f8e00ff */
[----:B------:R-:W-:-:S04]  /*7c80*/  VIADD R4, R4, 0xfffffffd ;  /* 0xfffffffd04047836 */ /* 0x000fc80000000000 */
[----:B------:R-:W-:-:S04]  /*7c90*/  IMAD.WIDE.U32 R16, R4, R2, RZ ;  /* 0x0000000204107225 */ /* 0x000fc800078e00ff */
[----:B------:R-:W-:Y:S01]  /*7ca0*/  IMAD R4, R4, R3, R17 ;  /* 0x0000000304047224 */ /* 0x000fe200078e0211 */
[C---:B------:R-:W-:Y:S01]  /*7cb0*/  LEA R20, P1, R16.reuse, R229, 0x7 ;  /* 0x000000e510147211 */ /* 0x040fe200078238ff */
[----:B------:R-:W-:-:S03]  /*7cc0*/  IMAD.SHL.U32 R11, R16, 0x40, RZ ;  /* 0x00000040100b7824 */ /* 0x000fc600078e00ff */
[--C-:B------:R-:W-:Y:S02]  /*7cd0*/  SHF.L.U64.HI R7, R16, 0x6, R4.reuse ;  /* 0x0000000610077819 */ /* 0x100fe40000010204 */
[----:B------:R-:W-:Y:S02]  /*7ce0*/  LEA R11, P0, R2, R11, 0x5 ;  /* 0x0000000b020b7211 */ /* 0x000fe400078028ff */
[-C--:B------:R-:W-:Y:S02]  /*7cf0*/  LEA.HI.X R21, R16, R228.reuse, R4, 0x7, P1 ;  /* 0x000000e410157211 */ /* 0x080fe400008f3c04 */
        /* <DEDUP_REMOVED lines=13> */
.L_x_467:
[----:B------:R-:W2:Y:S01]  /*7dd0*/  SHFL.BFLY PT, R11, R14, 0x2, 0x1f ;  /* 0x0c401f000e0b7f89 */ /* 0x000ea200000e0000 */
[----:B------:R-:W-:Y:S01]  /*7de0*/  FMNMX3.FTZ R4, R12, R177, R178, !PT ;  /* 0x000000b10c047276 */ /* 0x000fe200078100b2 */
[----:B------:R-:W-:Y:S01]  /*7df0*/  IMAD.WIDE.U32 R24, R10, -0x326172a9, RZ ;  /* 0xcd9e8d570a187825 */ /* 0x000fe200078e00ff */
[----:B------:R-:W3:Y:S01]  /*7e00*/  LDCU UR23, c[0x0][0x45c] ;  /* 0x00008b80ff1777ac */ /* 0x000ee20008000800 */
[----:B------:R-:W4:Y:S01]  /*7e10*/  SHFL.BFLY PT, R15, R18, 0x2, 0x1f ;  /* 0x0c401f00120f7f89 */ /* 0x000f2200000e0000 */
[----:B------:R-:W3:Y:S01]  /*7e20*/  LDC R60, c[0x0][0x4f8] ;  /* 0x00013e00ff3c7b82 */ /* 0x000ee20000000800 */
[----:B------:R-:W-:Y:S01]  /*7e30*/  IMAD.WIDE.U32 R210, R13, -0x326172a9, RZ ;  /* 0xcd9e8d570dd27825 */ /* 0x000fe200078e00ff */
[C---:B------:R-:W-:Y:S01]  /*7e40*/  PRMT R13, R24.reuse, 0x7771, RZ ;  /* 0x00007771180d7816 */ /* 0x040fe200000000ff */
[----:B------:R-:W4:Y:S01]  /*7e50*/  SHFL.BFLY PT, R10, R4, 0x2, 0x1f ;  /* 0x0c401f00040a7f89 */ /* 0x000f2200000e0000 */
[----:B------:R-:W-:Y:S01]  /*7e60*/  PRMT R12, R24, 0x7773, RZ ;  /* 0x00007773180c7816 */ /* 0x000fe200000000ff */
[----:B-1----:R-:W-:Y:S01]  /*7e70*/  IMAD.WIDE.U32 R22, R5, -0x326172a9, RZ ;  /* 0xcd9e8d5705167825 */ /* 0x002fe200078e00ff */
[----:B------:R-:W-:Y:S01]  /*7e80*/  LOP3.LUT R5, R210, UR8, R25, 0x96, !PT ;  /* 0x00000008d2057c12 */ /* 0x000fe2000f8e9619 */
[----:B------:R-:W1:Y:S02]  /*7e90*/  SHFL.BFLY PT, R16, R19, 0x2, 0x1f ;  /* 0x0c401f0013107f89 */ /* 0x000e6400000e0000 */
[----:B------:R-:W-:Y:S01]  /*7ea0*/  IMAD.WIDE.U32 R20, R6, -0x326172a9, RZ ;  /* 0xcd9e8d5706147825 */ /* 0x000fe200078e00ff */
[----:B------:R-:W-:Y:S01]  /*7eb0*/  PRMT R6, R24, 0x7772, RZ ;  /* 0x0000777218067816 */ /* 0x000fe200000000ff */
[----:B------:R1:W-:Y:S02]  /*7ec0*/  STL.64 [R1+0x20], R184 ;  /* 0x000020b801007387 */ /* 0x0003e40000100a00 */
[----:B------:R-:W-:Y:S01]  /*7ed0*/  VIADD R7, R212, 0x9000 ;  /* 0x00009000d4077836 */ /* 0x000fe20000000000 */
[----:B------:R-:W-:Y:S01]  /*7ee0*/  LOP3.LUT R203, R8, UR9, R21, 0x96, !PT ;  /* 0x0000000908cb7c12 */ /* 0x000fe2000f8e9615 */
[----:B------:R-:W-:Y:S01]  /*7ef0*/  IMAD.MOV.U32 R9, RZ, RZ, R24 ;  /* 0x000000ffff097224 */ /* 0x000fe200078e0018 */
[----:B------:R-:W-:Y:S01]  /*7f00*/  LOP3.LUT R8, R20, UR8, R23, 0x96, !PT ;  /* 0x0000000814087c12 */ /* 0x000fe2000f8e9617 */
[----:B------:R-:W-:Y:S01]  /*7f10*/  IMAD.MOV.U32 R17, RZ, RZ, R22 ;  /* 0x000000ffff117224 */ /* 0x000fe200078e0016 */
[----:B------:R-:W-:Y:S01]  /*7f20*/  PRMT R21, R22, 0x7773, RZ ;  /* 0x0000777316157816 */ /* 0x000fe200000000ff */
[----:B------:R-:W-:Y:S01]  /*7f30*/  VIADD R63, R212, 0x9020 ;  /* 0x00009020d43f7836 */ /* 0x000fe20000000000 */
[----:B--2---:R-:W-:Y:S01]  /*7f40*/  FMNMX.FTZ R11, R14, R11, !PT ;  /* 0x0000000b0e0b7209 */ /* 0x004fe20007810000 */
[----:B------:R2:W-:Y:S01]  /*7f50*/  STL.64 [R1+0x18], R2 ;  /* 0x0000180201007387 */ /* 0x0005e20000100a00 */
[----:B------:R-:W-:-:S02]  /*7f60*/  LOP3.LUT R14, R5, 0xff, RZ, 0xc0, !PT ;  /* 0x000000ff050e7812 */ /* 0x000fc400078ec0ff */
[----:B----4-:R-:W-:Y:S01]  /*7f70*/  FMNMX.FTZ R15, R18, R15, !PT ;  /* 0x0000000f120f7209 */ /* 0x010fe20007810000 */
[----:B------:R-:W4:Y:S01]  /*7f80*/  SHFL.BFLY PT, R214, R11, 0x1, 0x1f ;  /* 0x0c201f000bd67f89 */ /* 0x000f2200000e0000 */
[----:B------:R-:W-:Y:S02]  /*7f90*/  @P6 IADD3 R63, PT, PT, R7, -0x20, RZ ;  /* 0xffffffe0073f6810 */ /* 0x000fe40007ffe0ff */
[----:B------:R-:W-:Y:S01]  /*7fa0*/  FMNMX.FTZ R10, R4, R10, !PT ;  /* 0x0000000a040a7209 */ /* 0x000fe20007810000 */
[----:B------:R-:W3:Y:S01]  /*7fb0*/  SHFL.BFLY PT, R215, R15, 0x1, 0x1f ;  /* 0x0c201f000fd77f89 */ /* 0x000ee200000e0000 */
[----:B------:R-:W-:Y:S02]  /*7fc0*/  LOP3.LUT R4, R5, 0xffff, RZ, 0xc0, !PT ;  /* 0x0000ffff05047812 */ /* 0x000fe400078ec0ff */
[----:B-1----:R-:W-:Y:S01]  /*7fd0*/  FMNMX.FTZ R16, R19, R16, !PT ;  /* 0x0000001013107209 */ /* 0x002fe20007810000 */
[----:B------:R-:W1:Y:S01]  /*7fe0*/  SHFL.BFLY PT, R213, R10, 0x1, 0x1f ;  /* 0x0c201f000ad57f89 */ /* 0x000e6200000e0000 */
[----:B------:R-:W-:-:S02]  /*7ff0*/  SHF.R.U32.HI R4, RZ, 0x8, R4 ;  /* 0x00000008ff047819 */ /* 0x000fc40000011604 */
[----:B------:R-:W-:Y:S01]  /*8000*/  PRMT R7, R22, 0x7771, RZ ;  /* 0x0000777116077816 */ /* 0x000fe200000000ff */
[----:B------:R-:W1:Y:S01]  /*8010*/  SHFL.BFLY PT, R216, R16, 0x1, 0x1f ;  /* 0x0c201f0010d87f89 */ /* 0x000e6200000e0000 */
[----:B------:R-:W-:Y:S01]  /*8020*/  LOP3.LUT R9, R9, 0xff, RZ, 0xc0, !PT ;  /* 0x000000ff09097812 */ /* 0x000fe200078ec0ff */
[----:B------:R-:W-:Y:S01]  /*8030*/  IMAD.MOV.U32 R185, RZ, RZ, R33 ;  /* 0x000000ffffb97224 */ /* 0x000fe200078e0021 */
[----:B------:R-:W-:Y:S01]  /*8040*/  LOP3.LUT R17, R17, 0xff, RZ, 0xc0, !PT ;  /* 0x000000ff11117812 */ /* 0x000fe200078ec0ff */
[----:B------:R-:W1:Y:S01]  /*8050*/  LDSM.16.MT88.4 R24, [R212+0x9000] ;  /* 0x00900000d418783b */ /* 0x000e620000004200 */
[----:B------:R-:W-:Y:S02]  /*8060*/  PRMT R4, R14, 0x5410, R4 ;  /* 0x000054100e047816 */ /* 0x000fe40000000004 */
[----:B------:R-:W-:Y:S02]  /*8070*/  PRMT R14, R8, 0x7632, R14 ;  /* 0x00007632080e7816 */ /* 0x000fe4000000000e */
[----:B------:R-:W-:-:S02]  /*8080*/  PRMT R13, R9, 0x5410, R13 ;  /* 0x00005410090d7816 */ /* 0x000fc4000000000d */
[----:B------:R-:W-:Y:S01]  /*8090*/  PRMT R7, R17, 0x5410, R7 ;  /* 0x0000541011077816 */ /* 0x000fe20000000007 */
[----:B--2---:R-:W-:Y:S01]  /*80a0*/  IMAD.MOV.U32 R2, RZ, RZ, R34 ;  /* 0x000000ffff027224 */ /* 0x004fe200078e0022 */
[----:B----4-:R-:W-:Y:S01]  /*80b0*/  FMNMX.FTZ R214, R11, R214, !PT ;  /* 0x000000d60bd67209 */ /* 0x010fe20007810000 */
[----:B------:R-:W-:Y:S01]  /*80c0*/  IMAD.MOV.U32 R3, RZ, RZ, R35 ;  /* 0x000000ffff037224 */ /* 0x000fe200078e0023 */
[----:B------:R-:W-:Y:S02]  /*80d0*/  LOP3.LUT R9, R8, 0xffff, RZ, 0xc0, !PT ;  /* 0x0000ffff08097812 */ /* 0x000fe400078ec0ff */
[----:B---3--:R-:W-:Y:S02]  /*80e0*/  FMNMX.FTZ R215, R15, R215, !PT ;  /* 0x000000d70fd77209 */ /* 0x008fe40007810000 */
[----:B------:R-:W-:Y:S02]  /*80f0*/  FSETP.NEU.FTZ.AND P0, PT, R214, -INF , PT ;  /* 0xff800000d600780b */ /* 0x000fe40003f1d000 */
[----:B-1----:R-:W-:Y:S01]  /*8100*/  FMNMX.FTZ R213, R10, R213, !PT ;  /* 0x000000d50ad57209 */ /* 0x002fe20007810000 */
[----:B------:R-:W-:Y:S01]  /*8110*/  FMUL.FTZ R61, R215, UR23 ;  /* 0x00000017d73d7c20 */ /* 0x000fe20008410000 */
[----:B------:R-:W-:-:S02]  /*8120*/  FSEL R10, R214, RZ, P0 ;  /* 0x000000ffd60a7208 */ /* 0x000fc40000000000 */
[C---:B------:R-:W-:Y:S02]  /*8130*/  FSETP.NEU.FTZ.AND P1, PT, R215.reuse, -INF , PT ;  /* 0xff800000d700780b */ /* 0x040fe40003f3d000 */
[----:B------:R-:W-:Y:S01]  /*8140*/  FMNMX.FTZ R216, R16, R216, !PT ;  /* 0x000000d810d87209 */ /* 0x000fe20007810000 */
[----:B------:R-:W-:Y:S01]  /*8150*/  FADD.FTZ R10, R166, -R10 ;  /* 0x8000000aa60a7221 */ /* 0x000fe20000010000 */
[----:B------:R-:W-:Y:S01]  /*8160*/  FSEL R208, R215, RZ, P1 ;  /* 0x000000ffd7d07208 */ /* 0x000fe20000800000 */
[----:B------:R-:W-:Y:S01]  /*8170*/  FMUL.FTZ R166, R213, UR23 ;  /* 0x00000017d5a67c20 */ /* 0x000fe20008410000 */
[----:B------:R-:W-:Y:S01]  /*8180*/  FSEL R61, R61, RZ, P1 ;  /* 0x000000ff3d3d7208 */ /* 0x000fe20000800000 */
[C---:B------:R-:W-:Y:S01]  /*8190*/  FMUL.FTZ R62, R216.reuse, UR23 ;  /* 0x00000017d83e7c20 */ /* 0x040fe20008410000 */
[----:B------:R-:W-:Y:S01]  /*81a0*/  FSETP.NEU.FTZ.AND P1, PT, R213, -INF , PT ;  /* 0xff800000d500780b */ /* 0x000fe20003f3d000 */
[----:B------:R-:W-:Y:S01]  /*81b0*/  FADD.FTZ R208, R167, -R208 ;  /* 0x800000d0a7d07221 */ /* 0x000fe20000010000 */
[----:B------:R-:W-:Y:S01]  /*81c0*/  FSETP.NEU.FTZ.AND P2, PT, R216, -INF , PT ;  /* 0xff800000d800780b */ /* 0x000fe20003f5d000 */
[----:B------:R-:W-:Y:S01]  /*81d0*/  FMUL.FTZ R167, R214, UR23 ;  /* 0x00000017d6a77c20 */ /* 0x000fe20008410000 */
[----:B------:R-:W-:Y:S01]  /*81e0*/  FSEL R166, R166, RZ, P1 ;  /* 0x000000ffa6a67208 */ /* 0x000fe20000800000 */
[--C-:B------:R-:W-:Y:S01]  /*81f0*/  FFMA.FTZ R42, R46, UR23, -R61.reuse ;  /* 0x000000172e2a7c23 */ /* 0x100fe2000801083d */
[----:B------:R-:W-:Y:S01]  /*8200*/  FSEL R62, R62, RZ, P2 ;  /* 0x000000ff3e3e7208 */ /* 0x000fe20001000000 */
[----:B------:R-:W-:Y:S01]  /*8210*/  FFMA.FTZ R41, R40, UR23, -R61 ;  /* 0x0000001728297c23 */ /* 0x000fe2000801083d */
[----:B------:R-:W-:Y:S01]  /*8220*/  FSEL R167, R167, RZ, P0 ;  /* 0x000000ffa7a77208 */ /* 0x000fe20000000000 */
[--C-:B------:R-:W-:Y:S01]  /*8230*/  FFMA.FTZ R48, R48, UR23, -R166.reuse ;  /* 0x0000001730307c23 */ /* 0x100fe200080108a6 */
[----:B------:R-:W-:Y:S01]  /*8240*/  FFMA.FTZ R47, R47, UR23, -R166 ;  /* 0x000000172f2f7c23 */ /* 0x000fe200080108a6 */
[--C-:B------:R-:W-:Y:S01]  /*8250*/  FFMA.FTZ R44, R44, UR23, -R62.reuse ;  /* 0x000000172c2c7c23 */ /* 0x100fe2000801083e */
[--C-:B------:R-:W-:Y:S01]  /*8260*/  FFMA.FTZ R43, R49, UR23, -R62.reuse ;  /* 0x00000017312b7c23 */ /* 0x100fe2000801083e */
[--C-:B------:R-:W-:Y:S01]  /*8270*/  FFMA.FTZ R55, R55, UR23, -R62.reuse ;  /* 0x0000001737377c23 */ /* 0x100fe2000801083e */
[----:B------:R-:W-:Y:S01]  /*8280*/  FFMA.FTZ R54, R54, UR23, -R62 ;  /* 0x0000001736367c23 */ /* 0x000fe2000801083e */
[----:B------:R-:W-:Y:S01]  /*8290*/  MUFU.EX2 R48, R48 ;  /* 0x0000003000307308 */ /* 0x000fe20000000800 */
[----:B------:R-:W-:Y:S01]  /*82a0*/  LOP3.LUT R17, R8, 0xff, RZ, 0xc0, !PT ;  /* 0x000000ff08117812 */ /* 0x000fe200078ec0ff */
[--C-:B------:R-:W-:Y:S01]  /*82b0*/  FFMA.FTZ R40, R28, UR23, -R167.reuse ;  /* 0x000000171c287c23 */ /* 0x100fe200080108a7 */
[----:B------:R-:W-:Y:S01]  /*82c0*/  SHF.R.U32.HI R8, RZ, 0x18, R8 ;  /* 0x00000018ff087819 */ /* 0x000fe20000011608 */
[----:B------:R-:W1:Y:S01]  /*82d0*/  MUFU.EX2 R47, R47 ;  /* 0x0000002f002f7308 */ /* 0x000e620000000800 */
[----:B------:R-:W-:Y:S01]  /*82e0*/  LOP3.LUT R14, R14, 0xff, RZ, 0xc0, !PT ;  /* 0x000000ff0e0e7812 */ /* 0x000fe200078ec0ff */
[----:B------:R-:W-:Y:S01]  /*82f0*/  FFMA.FTZ R49, R29, UR23, -R167 ;  /* 0x000000171d317c23 */ /* 0x000fe200080108a7 */
[----:B------:R-:W-:Y:S01]  /*8300*/  LOP3.LUT R60, R60, 0xff, RZ, 0xc0, !PT ;  /* 0x000000ff3c3c7812 */ /* 0x000fe200078ec0ff */
[--C-:B------:R-:W-:Y:S01]  /*8310*/  FFMA.FTZ R46, R30, UR23, -R166.reuse ;  /* 0x000000171e2e7c23 */ /* 0x100fe200080108a6 */
[--C-:B------:R-:W-:Y:S01]  /*8320*/  FFMA.FTZ R53, R252, UR23, -R61.reuse ;  /* 0x00000017fc357c23 */ /* 0x100fe2000801083d */
[----:B------:R-:W-:Y:S01]  /*8330*/  FFMA.FTZ R52, R52, UR23, -R61 ;  /* 0x0000001734347c23 */ /* 0x000fe2000801083d */
[----:B------:R-:W-:Y:S01]  /*8340*/  MUFU.EX2 R44, R44 ;  /* 0x0000002c002c7308 */ /* 0x000fe20000000800 */
[--C-:B------:R-:W-:Y:S01]  /*8350*/  FFMA.FTZ R51, R45, UR23, -R167.reuse ;  /* 0x000000172d337c23 */ /* 0x100fe200080108a7 */
[----:B------:R-:W-:Y:S01]  /*8360*/  FFMA.FTZ R50, R50, UR23, -R167 ;  /* 0x0000001732327c23 */ /* 0x000fe200080108a7 */
[----:B------:R-:W-:Y:S01]  /*8370*/  FFMA.FTZ R31, R31, UR23, -R166 ;  /* 0x000000171f1f7c23 */ /* 0x000fe200080108a6 */
[----:B------:R-:W2:Y:S01]  /*8380*/  MUFU.EX2 R43, R43 ;  /* 0x0000002b002b7308 */ /* 0x000ea20000000800 */
[----:B------:R-:W-:Y:S01]  /*8390*/  PRMT R8, R14, 0x5410, R8 ;  /* 0x000054100e087816 */ /* 0x000fe20000000008 */
[----:B------:R-:W-:Y:S01]  /*83a0*/  FMUL.FTZ R10, R10, UR23 ;  /* 0x000000170a0a7c20 */ /* 0x000fe20008410000 */
[----:B------:R-:W-:Y:S01]  /*83b0*/  LEA R60, R60, R60, 0x10 ;  /* 0x0000003c3c3c7211 */ /* 0x000fe200078e80ff */
[----:B------:R-:W-:Y:S01]  /*83c0*/  MUFU.EX2 R55, R55 ;  /* 0x0000003700377308 */ /* 0x000fe20000000800 */
[----:B------:R-:W-:-:S02]  /*83d0*/  FSEL R11, R216, RZ, P2 ;  /* 0x000000ffd80b7208 */ /* 0x000fc40001000000 */
[----:B------:R-:W-:Y:S01]  /*83e0*/  PRMT R20, R22, 0x7772, RZ ;  /* 0x0000777216147816 */ /* 0x000fe200000000ff */
[----:B------:R-:W3:Y:S01]  /*83f0*/  MUFU.EX2 R54, R54 ;  /* 0x0000003600367308 */ /* 0x000ee20000000800 */
[----:B------:R-:W-:Y:S01]  /*8400*/  PRMT R18, R5, 0x7632, R18 ;  /* 0x0000763205127816 */ /* 0x000fe20000000012 */
[----:B------:R-:W-:Y:S01]  /*8410*/  FADD.FTZ R168, R168, -R11 ;  /* 0x8000000ba8a87221 */ /* 0x000fe20000010000 */
[----:B------:R-:W-:Y:S01]  /*8420*/  PRMT R6, R6, 0x5410, R12 ;  /* 0x0000541006067816 */ /* 0x000fe2000000000c */
[----:B------:R-:W-:Y:S01]  /*8430*/  MUFU.EX2 R40, R40 ;  /* 0x0000002800287308 */ /* 0x000fe20000000800 */
[----:B------:R-:W-:Y:S02]  /*8440*/  HSET2.LE.AND R8, R8, R60, PT ;  /* 0x0000003c08087233 */ /* 0x000fe40003803000 */
[----:B------:R-:W-:Y:S01]  /*8450*/  PRMT R12, R20, 0x5410, R21 ;  /* 0x00005410140c7816 */ /* 0x000fe20000000015 */
[----:B------:R-:W4:Y:S01]  /*8460*/  MUFU.EX2 R49, R49 ;  /* 0x0000003100317308 */ /* 0x000f220000000800 */
[----:B-1----:R-:W-:Y:S01]  /*8470*/  F2FP.BF16.F32.PACK_AB R29, R47, R48 ;  /* 0x000000302f1d723e */ /* 0x002fe200000010ff */
[----:B------:R-:W1:Y:S01]  /*8480*/  LDSM.16.MT88.4 R20, [R63] ;  /* 0x000000003f14783b */ /* 0x000e620000004200 */
[----:B------:R-:W-:Y:S01]  /*8490*/  SHF.R.U32.HI R5, RZ, 0x18, R5 ;  /* 0x00000018ff057819 */ /* 0x000fe20000011605 */
[----:B------:R-:W-:Y:S01]  /*84a0*/  MUFU.EX2 R46, R46 ;  /* 0x0000002e002e7308 */ /* 0x000fe20000000800 */
[----:B------:R-:W-:-:S02]  /*84b0*/  LOP3.LUT R18, R18, 0xff, RZ, 0xc0, !PT ;  /* 0x000000ff12127812 */ /* 0x000fc400078ec0ff */
[----:B------:R-:W-:Y:S01]  /*84c0*/  SHF.R.U32.HI R9, RZ, 0x8, R9 ;  /* 0x00000008ff097819 */ /* 0x000fe20000011609 */
[----:B------:R4:W4:Y:S01]  /*84d0*/  MUFU.EX2 R45, R31 ;  /* 0x0000001f002d7308 */ /* 0x0009220000000800 */
[----:B------:R-:W-:Y:S02]  /*84e0*/  FSEL R11, R213, RZ, P1 ;  /* 0x000000ffd50b7208 */ /* 0x000fe40000800000 */
[--C-:B------:R-:W-:Y:S01]  /*84f0*/  HSET2.LE.AND R14, R13, R60.reuse, PT ;  /* 0x0000003c0d0e7233 */ /* 0x100fe20003803000 */
[----:B------:R-:W-:Y:S01]  /*8500*/  MUFU.EX2 R53, R53 ;  /* 0x0000003500357308 */ /* 0x000fe20000000800 */
[----:B------:R-:W-:Y:S01]  /*8510*/  LOP3.LUT R12, R12, 0xff00ff, RZ, 0xc0, !PT ;  /* 0x00ff00ff0c0c7812 */ /* 0x000fe200078ec0ff */
[----:B------:R-:W-:Y:S01]  /*8520*/  FADD.FTZ R11, R165, -R11 ;  /* 0x8000000ba50b7221 */ /* 0x000fe20000010000 */
[----:B------:R-:W-:Y:S01]  /*8530*/  LOP3.LUT R29, R29, R8, RZ, 0xc0, !PT ;  /* 0x000000081d1d7212 */ /* 0x000fe200078ec0ff */
[----:B------:R-:W1:Y:S01]  /*8540*/  MUFU.EX2 R52, R52 ;  /* 0x0000003400347308 */ /* 0x000e620000000800 */
[----:B------:R-:W-:Y:S01]  /*8550*/  HSET2.LE.AND R4, R4, R60, PT ;  /* 0x0000003c04047233 */ /* 0x000fe20003803000 */
[----:B------:R-:W-:Y:S01]  /*8560*/  FMUL.FTZ R11, R11, UR23 ;  /* 0x000000170b0b7c20 */ /* 0x000fe20008410000 */
[----:B------:R-:W-:Y:S01]  /*8570*/  PRMT R5, R18, 0x5410, R5 ;  /* 0x0000541012057816 */ /* 0x000fe20000000005 */
[----:B------:R-:W-:Y:S01]  /*8580*/  MUFU.EX2 R42, R42 ;  /* 0x0000002a002a7308 */ /* 0x000fe20000000800 */
[----:B------:R-:W-:-:S02]  /*8590*/  PRMT R9, R17, 0x5410, R9 ;  /* 0x0000541011097816 */ /* 0x000fc40000000009 */
[----:B--2---:R-:W-:Y:S01]  /*85a0*/  F2FP.BF16.F32.PACK_AB R15, R43, R44 ;  /* 0x0000002c2b0f723e */ /* 0x004fe200000010ff */
[----:B------:R-:W2:Y:S01]  /*85b0*/  MUFU.EX2 R41, R41 ;  /* 0x0000002900297308 */ /* 0x000ea20000000800 */
[----:B------:R-:W-:Y:S01]  /*85c0*/  LOP3.LUT R13, R6, 0xff00ff, RZ, 0xc0, !PT ;  /* 0x00ff00ff060d7812 */ /* 0x000fe200078ec0ff */
[----:B------:R-:W2:Y:S01]  /*85d0*/  LDSM.16.MT88.4 R16, [R212+0xa000] ;  /* 0x00a00000d410783b */ /* 0x000ea20000004200 */
[----:B---3--:R-:W-:Y:S01]  /*85e0*/  F2FP.BF16.F32.PACK_AB R8, R54, R55 ;  /* 0x000000373608723e */ /* 0x008fe200000010ff */
[----:B------:R-:W-:Y:S01]  /*85f0*/  MUFU.EX2 R51, R51 ;  /* 0x0000003300337308 */ /* 0x000fe20000000800 */
[----:B------:R-:W-:Y:S02]  /*8600*/  LOP3.LUT R6, R15, R14, RZ, 0xc0, !PT ;  /* 0x0000000e0f067212 */ /* 0x000fe400078ec0ff */
[----:B----4-:R-:W-:Y:S01]  /*8610*/  HSET2.LE.AND R31, R12, R60, PT ;  /* 0x0000003c0c1f7233 */ /* 0x010fe20003803000 */
[----:B------:R-:W-:Y:S01]  /*8620*/  MUFU.EX2 R50, R50 ;  /* 0x0000003200327308 */ /* 0x000fe20000000800 */
[----:B------:R-:W-:-:S02]  /*8630*/  LOP3.LUT R4, R8, R4, RZ, 0xc0, !PT ;  /* 0x0000000408047212 */ /* 0x000fc400078ec0ff */
[--C-:B------:R-:W-:Y:S01]  /*8640*/  HSET2.LE.AND R13, R13, R60.reuse, PT ;  /* 0x0000003c0d0d7233 */ /* 0x100fe20003803000 */
[----:B------:R-:W3:Y:S01]  /*8650*/  MUFU.EX2 R57, R10 ;  /* 0x0000000a00397308 */ /* 0x000ee20000000800 */
[--C-:B------:R-:W-:Y:S02]  /*8660*/  HSET2.LE.AND R30, R7, R60.reuse, PT ;  /* 0x0000003c071e7233 */ /* 0x100fe40003803000 */
[----:B------:R-:W-:Y:S01]  /*8670*/  F2FP.BF16.F32.PACK_AB R14, R49, R40 ;  /* 0x00000028310e723e */ /* 0x000fe200000010ff */
[----:B------:R-:W4:Y:S01]  /*8680*/  MUFU.EX2 R56, R11 ;  /* 0x0000000b00387308 */ /* 0x000f220000000800 */
[----:B------:R-:W-:Y:S02]  /*8690*/  F2FP.BF16.F32.PACK_AB R12, R45, R46 ;  /* 0x0000002e2d0c723e */ /* 0x000fe400000010ff */
[--C-:B------:R-:W-:Y:S02]  /*86a0*/  HSET2.LE.AND R9, R9, R60.reuse, PT ;  /* 0x0000003c09097233 */ /* 0x100fe40003803000 */
[----:B------:R-:W-:-:S02]  /*86b0*/  HSET2.LE.AND R5, R5, R60, PT ;  /* 0x0000003c05057233 */ /* 0x000fc40003803000 */
[----:B-1----:R-:W-:Y:S02]  /*86c0*/  F2FP.BF16.F32.PACK_AB R8, R52, R53 ;  /* 0x000000353408723e */ /* 0x002fe400000010ff */
[----:B--2---:R-:W-:Y:S01]  /*86d0*/  F2FP.BF16.F32.PACK_AB R7, R41, R42 ;  /* 0x0000002a2907723e */ /* 0x004fe200000010ff */
[----:B---3--:R-:W-:Y:S01]  /*86e0*/  FMUL.FTZ R156, R156, R57 ;  /* 0x000000399c9c7220 */ /* 0x008fe20000410000 */
[----:B------:R-:W-:Y:S01]  /*86f0*/  F2FP.BF16.F32.PACK_AB R28, R50, R51 ;  /* 0x00000033321c723e */ /* 0x000fe200000010ff */
[----:B------:R-:W-:Y:S01]  /*8700*/  FMUL.FTZ R157, R157, R57 ;  /* 0x000000399d9d7220 */ /* 0x000fe20000410000 */
[----:B------:R-:W-:Y:S01]  /*8710*/  LOP3.LUT R7, R7, R13, RZ, 0xc0, !PT ;  /* 0x0000000d07077212 */ /* 0x000fe200078ec0ff */
[----:B----4-:R-:W-:Y:S01]  /*8720*/  FMUL.FTZ R158, R158, R56 ;  /* 0x000000389e9e7220 */ /* 0x010fe20000410000 */
[----:B------:R-:W-:Y:S01]  /*8730*/  LOP3.LUT R30, R14, R30, RZ, 0xc0, !PT ;  /* 0x0000001e0e1e7212 */ /* 0x000fe200078ec0ff */
[----:B------:R-:W-:Y:S01]  /*8740*/  FMUL.FTZ R159, R159, R56 ;  /* 0x000000389f9f7220 */ /* 0x000fe20000410000 */
[----:B------:R-:W-:Y:S01]  /*8750*/  LOP3.LUT R31, R12, R31, RZ, 0xc0, !PT ;  /* 0x0000001f0c1f7212 */ /* 0x000fe200078ec0ff */
[----:B------:R-:W-:Y:S01]  /*8760*/  FMUL.FTZ R152, R152, R57 ;  /* 0x0000003998987220 */ /* 0x000fe20000410000 */
[----:B------:R-:W-:Y:S01]  /*8770*/  LOP3.LUT R28, R28, R9, RZ, 0xc0, !PT ;  /* 0x000000091c1c7212 */ /* 0x000fe200078ec0ff */
[----:B------:R-:W1:Y:S01]  /*8780*/  LDSM.16.MT88.4 R12, [R63+0x1000] ;  /* 0x001000003f0c783b */ /* 0x000e620000004200 */
[----:B------:R-:W-:Y:S01]  /*8790*/  MOV R184, R32 ;  /* 0x0000002000b87202 */ /* 0x000fe20000000f00 */
[----:B------:R-:W-:Y:S01]  /*87a0*/  FMUL.FTZ R153, R153, R57 ;  /* 0x0000003999997220 */ /* 0x000fe20000410000 */
[----:B------:R-:W-:Y:S01]  /*87b0*/  LOP3.LUT R5, R8, R5, RZ, 0xc0, !PT ;  /* 0x0000000508057212 */ /* 0x000fe200078ec0ff */
[----:B------:R-:W-:Y:S01]  /*87c0*/  LDSM.16.MT88.4 R32, [R63+0x2000] ;  /* 0x002000003f20783b */ /* 0x000fe20000004200 */
[-C--:B------:R-:W-:Y:S01]  /*87d0*/  FMUL.FTZ R154, R154, R56.reuse ;  /* 0x000000389a9a7220 */ /* 0x080fe20000410000 */
[-C--:B------:R-:W-:Y:S01]  /*87e0*/  FMUL.FTZ R155, R155, R56.reuse ;  /* 0x000000389b9b7220 */ /* 0x080fe20000410000 */
[-C--:B------:R-:W-:Y:S01]  /*87f0*/  FMUL.FTZ R72, R72, R57.reuse ;  /* 0x0000003948487220 */ /* 0x080fe20000410000 */
[----:B------:R-:W2:Y:S01]  /*8800*/  LDSM.16.MT88.4 R8, [R212+0xb000] ;  /* 0x00b00000d408783b */ /* 0x000ea20000004200 */
        /* <DEDUP_REMOVED lines=36> */
[-C--:B------:R-:W-:Y:S01]  /*8a50*/  FMUL.FTZ R131, R131, R56.reuse ;  /* 0x0000003883837220 */ /* 0x080fe20000410000 */
[-C--:B------:R-:W-:Y:S01]  /*8a60*/  FMUL.FTZ R138, R138, R56.reuse ;  /* 0x000000388a8a7220 */ /* 0x080fe20000410000 */
[----:B------:R-:W-:Y:S01]  /*8a70*/  FMUL.FTZ R139, R139, R56 ;  /* 0x000000388b8b7220 */ /* 0x000fe20000410000 */
[C---:B------:R-:W-:Y:S08]  /*8a80*/  HMMA.16816.F32.BF16 R156, R28.reuse, R24, R156 ;  /* 0x000000181c9c723c */ /* 0x040ff0000004189c */
[C---:B------:R-:W-:Y:S08]  /*8a90*/  HMMA.16816.F32.BF16 R152, R28.reuse, R26, R152 ;  /* 0x0000001a1c98723c */ /* 0x040ff00000041898 */
[C---:B------:R-:W-:Y:S08]  /*8aa0*/  HMMA.16816.F32.BF16 R72, R28.reuse, R20, R72 ;  /* 0x000000141c48723c */ /* 0x040ff00000041848 */
        /* <DEDUP_REMOVED lines=9> */
[----:B------:R-:W2:Y:S01]  /*8b40*/  LDL.LU.64 R30, [R1+0x8] ;  /* 0x00000800011e7983 */ /* 0x000ea20000300a00 */
[----:B------:R-:W-:Y:S01]  /*8b50*/  FMUL.FTZ R168, R168, UR23 ;  /* 0x00000017a8a87c20 */ /* 0x000fe20008410000 */
[----:B------:R-:W-:Y:S01]  /*8b60*/  FMUL.FTZ R165, R208, UR23 ;  /* 0x00000017d0a57c20 */ /* 0x000fe20008410000 */
[----:B------:R-:W-:Y:S01]  /*8b70*/  FFMA.FTZ R251, R251, UR23, -R167 ;  /* 0x00000017fbfb7c23 */ /* 0x000fe200080108a7 */
[----:B------:R-:W-:Y:S01]  /*8b80*/  UIADD3 UR7, UPT, UPT, UR17, 0x646e171e, URZ ;  /* 0x646e171e11077890 */ /* 0x000fe2000fffe0ff */
[--C-:B------:R-:W-:Y:S01]  /*8b90*/  FFMA.FTZ R209, R247, UR23, -R166.reuse ;  /* 0x00000017f7d17c23 */ /* 0x100fe200080108a6 */
[----:B------:R-:W-:Y:S01]  /*8ba0*/  FFMA.FTZ R208, R207, UR23, -R166 ;  /* 0x00000017cfd07c23 */ /* 0x000fe200080108a6 */
[----:B------:R-:W1:Y:S01]  /*8bb0*/  MUFU.EX2 R168, R168 ;  /* 0x000000a800a87308 */ /* 0x000e620000000800 */
[--C-:B------:R-:W-:Y:S01]  /*8bc0*/  FFMA.FTZ R225, R192, UR23, -R62.reuse ;  /* 0x00000017c0e17c23 */ /* 0x100fe2000801083e */
[--C-:B------:R-:W-:Y:S01]  /*8bd0*/  FFMA.FTZ R192, R198, UR23, -R62.reuse ;  /* 0x00000017c6c07c23 */ /* 0x100fe2000801083e */
[----:B------:R-:W-:Y:S01]  /*8be0*/  FFMA.FTZ R196, R196, UR23, -R62 ;  /* 0x00000017c4c47c23 */ /* 0x000fe2000801083e */
[----:B------:R-:W3:Y:S01]  /*8bf0*/  MUFU.EX2 R165, R165 ;  /* 0x000000a500a57308 */ /* 0x000ee20000000800 */
[--C-:B------:R-:W-:Y:S01]  /*8c00*/  FFMA.FTZ R197, R197, UR23, -R61.reuse ;  /* 0x00000017c5c57c23 */ /* 0x100fe2000801083d */
[--C-:B------:R-:W-:Y:S01]  /*8c10*/  FFMA.FTZ R198, R190, UR23, -R61.reuse ;  /* 0x00000017bec67c23 */ /* 0x100fe2000801083d */
[--C-:B------:R-:W-:Y:S01]  /*8c20*/  FFMA.FTZ R195, R195, UR23, -R61.reuse ;  /* 0x00000017c3c37c23 */ /* 0x100fe2000801083d */
[----:B------:R-:W-:Y:S01]  /*8c30*/  MUFU.EX2 R209, R209 ;  /* 0x000000d100d17308 */ /* 0x000fe20000000800 */
[----:B------:R-:W-:Y:S01]  /*8c40*/  FFMA.FTZ R204, R204, UR23, -R61 ;  /* 0x00000017cccc7c23 */ /* 0x000fe2000801083d */
[----:B------:R-:W-:Y:S01]  /*8c50*/  IADD3 R217, PT, PT, R217, 0x1, RZ ;  /* 0x00000001d9d97810 */ /* 0x000fe20007ffe0ff */
[--C-:B------:R-:W-:Y:S01]  /*8c60*/  FFMA.FTZ R202, R202, UR23, -R167.reuse ;  /* 0x00000017caca7c23 */ /* 0x100fe200080108a7 */
[----:B------:R-:W-:Y:S01]  /*8c70*/  MUFU.EX2 R208, R208 ;  /* 0x000000d000d07308 */ /* 0x000fe20000000800 */
[----:B------:R-:W-:Y:S01]  /*8c80*/  FFMA.FTZ R201, R201, UR23, -R167 ;  /* 0x00000017c9c97c23 */ /* 0x000fe200080108a7 */
[-C--:B-1----:R-:W-:Y:S01]  /*8c90*/  FMUL.FTZ R84, R84, R168.reuse ;  /* 0x000000a854547220 */ /* 0x082fe20000410000 */
[-C--:B------:R-:W-:Y:S01]  /*8ca0*/  FMUL.FTZ R85, R85, R168.reuse ;  /* 0x000000a855557220 */ /* 0x080fe20000410000 */
[-C--:B------:R-:W-:Y:S01]  /*8cb0*/  FMUL.FTZ R112, R112, R168.reuse ;  /* 0x000000a870707220 */ /* 0x080fe20000410000 */
[-C--:B------:R-:W-:Y:S01]  /*8cc0*/  FMUL.FTZ R113, R113, R168.reuse ;  /* 0x000000a871717220 */ /* 0x080fe20000410000 */
[-C--:B---3--:R-:W-:Y:S01]  /*8cd0*/  FMUL.FTZ R86, R86, R165.reuse ;  /* 0x000000a556567220 */ /* 0x088fe20000410000 */
[-C--:B------:R-:W-:Y:S01]  /*8ce0*/  FMUL.FTZ R87, R87, R165.reuse ;  /* 0x000000a557577220 */ /* 0x080fe20000410000 */
[-C--:B------:R-:W-:Y:S01]  /*8cf0*/  FMUL.FTZ R114, R114, R165.reuse ;  /* 0x000000a572727220 */ /* 0x080fe20000410000 */
[-C--:B------:R-:W-:Y:S01]  /*8d00*/  FMUL.FTZ R115, R115, R165.reuse ;  /* 0x000000a573737220 */ /* 0x080fe20000410000 */
[-C--:B------:R-:W-:Y:S01]  /*8d10*/  FMUL.FTZ R100, R100, R168.reuse ;  /* 0x000000a864647220 */ /* 0x080fe20000410000 */
[----:B------:R-:W-:Y:S01]  /*8d20*/  FMUL.FTZ R101, R101, R168 ;  /* 0x000000a865657220 */ /* 0x000fe20000410000 */
[-C--:B------:R-:W-:Y:S01]  /*8d30*/  FMUL.FTZ R102, R102, R165.reuse ;  /* 0x000000a566667220 */ /* 0x080fe20000410000 */
[----:B------:R-:W-:Y:S01]  /*8d40*/  FMUL.FTZ R103, R103, R165 ;  /* 0x000000a567677220 */ /* 0x000fe20000410000 */
[----:B------:R-:W-:Y:S01]  /*8d50*/  HMMA.16816.F32.BF16 R84, R4, R16, R84 ;  /* 0x000000100454723c */ /* 0x000fe20000041854 */
[----:B------:R-:W-:-:S04]  /*8d60*/  IMAD.WIDE.U32 R16, R203, -0x2daee0ad, RZ ;  /* 0xd2511f53cb107825 */ /* 0x000fc800078e00ff */
[----:B------:R-:W-:Y:S01]  /*8d70*/  FFMA.FTZ R203, R205, UR23, -R167 ;  /* 0x00000017cdcb7c23 */ /* 0x000fe200080108a7 */
[-C--:B------:R-:W-:Y:S01]  /*8d80*/  FMUL.FTZ R116, R116, R168.reuse ;  /* 0x000000a874747220 */ /* 0x080fe20000410000 */
[----:B------:R-:W-:Y:S01]  /*8d90*/  FMUL.FTZ R117, R117, R168 ;  /* 0x000000a875757220 */ /* 0x000fe20000410000 */
[-C--:B------:R-:W-:Y:S01]  /*8da0*/  FMUL.FTZ R118, R118, R165.reuse ;  /* 0x000000a576767220 */ /* 0x080fe20000410000 */
[-C--:B------:R-:W-:Y:S01]  /*8db0*/  FMUL.FTZ R119, R119, R165.reuse ;  /* 0x000000a577777220 */ /* 0x080fe20000410000 */
[----:B------:R1:W-:Y:S01]  /*8dc0*/  MUFU.EX2 R205, R251 ;  /* 0x000000fb00cd7308 */ /* 0x0003e20000000800 */
[C---:B------:R-:W-:Y:S01]  /*8dd0*/  HMMA.16816.F32.BF16 R112, R4.reuse, R14, R112 ;  /* 0x0000000e0470723c */ /* 0x040fe20000041870 */
[----:B------:R-:W-:Y:S01]  /*8de0*/  MOV R14, R16 ;  /* 0x00000010000e7202 */ /* 0x000fe20000000f00 */
[-C--:B------:R-:W-:Y:S01]  /*8df0*/  FMUL.FTZ R144, R144, R168.reuse ;  /* 0x000000a890907220 */ /* 0x080fe20000410000 */
[----:B------:R-:W-:Y:S01]  /*8e00*/  MUFU.EX2 R203, R203 ;  /* 0x000000cb00cb7308 */ /* 0x000fe20000000800 */
[-C--:B------:R-:W-:Y:S01]  /*8e10*/  FMUL.FTZ R145, R145, R168.reuse ;  /* 0x000000a891917220 */ /* 0x080fe20000410000 */
[-C--:B------:R-:W-:Y:S01]  /*8e20*/  FMUL.FTZ R146, R146, R165.reuse ;  /* 0x000000a592927220 */ /* 0x080fe20000410000 */
[-C--:B------:R-:W-:Y:S01]  /*8e30*/  FMUL.FTZ R147, R147, R165.reuse ;  /* 0x000000a593937220 */ /* 0x080fe20000410000 */
[----:B------:R-:W-:Y:S01]  /*8e40*/  LOP3.LUT R14, R14, 0xff, RZ, 0xc0, !PT ;  /* 0x000000ff0e0e7812 */ /* 0x000fe200078ec0ff */
[C---:B------:R-:W-:Y:S01]  /*8e50*/  HMMA.16816.F32.BF16 R100, R4.reuse, R12, R100 ;  /* 0x0000000c0464723c */ /* 0x040fe20000041864 */
[----:B------:R-:W-:Y:S01]  /*8e60*/  PRMT R13, R16, 0x7772, RZ ;  /* 0x00007772100d7816 */ /* 0x000fe200000000ff */
[-C--:B------:R-:W-:Y:S01]  /*8e70*/  FMUL.FTZ R160, R160, R168.reuse ;  /* 0x000000a8a0a07220 */ /* 0x080fe20000410000 */
[-C--:B------:R-:W-:Y:S01]  /*8e80*/  FMUL.FTZ R161, R161, R168.reuse ;  /* 0x000000a8a1a17220 */ /* 0x080fe20000410000 */
[-C--:B------:R-:W-:Y:S01]  /*8e90*/  FMUL.FTZ R162, R162, R165.reuse ;  /* 0x000000a5a2a27220 */ /* 0x080fe20000410000 */
[-C--:B------:R-:W-:Y:S01]  /*8ea0*/  FMUL.FTZ R163, R163, R165.reuse ;  /* 0x000000a5a3a37220 */ /* 0x080fe20000410000 */
[-C--:B------:R-:W-:Y:S01]  /*8eb0*/  FMUL.FTZ R148, R148, R168.reuse ;  /* 0x000000a894947220 */ /* 0x080fe20000410000 */
[-C--:B------:R-:W-:Y:S01]  /*8ec0*/  FMUL.FTZ R149, R149, R168.reuse ;  /* 0x000000a895957220 */ /* 0x080fe20000410000 */
[C---:B------:R-:W-:Y:S01]  /*8ed0*/  HMMA.16816.F32.BF16 R116, R4.reuse, R8, R116 ;  /* 0x000000080474723c */ /* 0x040fe20000041874 */
[----:B------:R-:W-:Y:S01]  /*8ee0*/  PRMT R8, R16, 0x7773, RZ ;  /* 0x0000777310087816 */ /* 0x000fe200000000ff */
[-C--:B------:R-:W-:Y:S01]  /*8ef0*/  FMUL.FTZ R150, R150, R165.reuse ;  /* 0x000000a596967220 */ /* 0x080fe20000410000 */
[----:B------:R-:W-:Y:S01]  /*8f00*/  PRMT R9, R16, 0x7771, RZ ;  /* 0x0000777110097816 */ /* 0x000fe200000000ff */
[-C--:B------:R-:W-:Y:S01]  /*8f10*/  FMUL.FTZ R151, R151, R165.reuse ;  /* 0x000000a597977220 */ /* 0x080fe20000410000 */
[----:B------:R-:W-:Y:S01]  /*8f20*/  PRMT R8, R13, 0x5410, R8 ;  /* 0x000054100d087816 */ /* 0x000fe20000000008 */
[-C--:B------:R-:W-:Y:S01]  /*8f30*/  FMUL.FTZ R68, R68, R168.reuse ;  /* 0x000000a844447220 */ /* 0x080fe20000410000 */
[----:B------:R-:W-:Y:S01]  /*8f40*/  PRMT R9, R14, 0x5410, R9 ;  /* 0x000054100e097816 */ /* 0x000fe20000000009 */
        /* <DEDUP_REMOVED lines=21> */
[----:B------:R-:W-:Y:S01]  /*90a0*/  MOV R24, R210 ;  /* 0x000000d200187202 */ /* 0x000fe20000000f00 */
[----:B------:R-:W-:-:S02]  /*90b0*/  IMAD.MOV.U32 R25, RZ, RZ, R211 ;  /* 0x000000ffff197224 */ /* 0x000fc400078e00d3 */
[--C-:B------:R-:W-:Y:S01]  /*90c0*/  FFMA.FTZ R11, R206, UR23, -R167.reuse ;  /* 0x00000017ce0b7c23 */ /* 0x100fe200080108a7 */
[----:B------:R-:W-:Y:S01]  /*90d0*/  HSET2.LE.AND R9, R9, R60, PT ;  /* 0x0000003c09097233 */ /* 0x000fe20003803000 */
[----:B------:R-:W-:Y:S01]  /*90e0*/  FFMA.FTZ R210, R250, UR23, -R166 ;  /* 0x00000017fad27c23 */ /* 0x000fe200080108a6 */
[----:B------:R-:W-:Y:S01]  /*90f0*/  LOP3.LUT R8, R8, 0xff00ff, RZ, 0xc0, !PT ;  /* 0x00ff00ff08087812 */ /* 0x000fe200078ec0ff */
[----:B------:R-:W-:Y:S01]  /*9100*/  MUFU.EX2 R207, R11 ;  /* 0x0000000b00cf7308 */ /* 0x000fe20000000800 */
[C---:B------:R-:W-:Y:S01]  /*9110*/  HMMA.16816.F32.BF16 R148, R4.reuse, R26, R148 ;  /* 0x0000001a0494723c */ /* 0x040fe20000041894 */
[----:B------:R-:W-:Y:S01]  /*9120*/  IMAD.MOV.U32 R250, RZ, RZ, R24 ;  /* 0x000000fffffa7224 */ /* 0x000fe200078e0018 */
[----:B-1----:R-:W-:Y:S01]  /*9130*/  MOV R251, R25 ;  /* 0x0000001900fb7202 */ /* 0x002fe20000000f00 */
[----:B------:R-:W-:Y:S01]  /*9140*/  FFMA.FTZ R206, R240, UR23, -R167 ;  /* 0x00000017f0ce7c23 */ /* 0x000fe200080108a7 */
[----:B------:R-:W1:Y:S01]  /*9150*/  LDSM.16.MT88.4 R24, [R212+0x9400] ;  /* 0x00940000d418783b */ /* 0x000e620000004200 */
[----:B------:R-:W3:Y:S01]  /*9160*/  MUFU.EX2 R210, R210 ;  /* 0x000000d200d27308 */ /* 0x000ee20000000800 */
[--C-:B------:R-:W-:Y:S01]  /*9170*/  FFMA.FTZ R211, R239, UR23, -R166.reuse ;  /* 0x00000017efd37c23 */ /* 0x100fe200080108a6 */
[----:B------:R-:W-:Y:S01]  /*9180*/  LOP3.LUT R217, R217, UR17, R249, 0x96, !PT ;  /* 0x00000011d9d97c12 */ /* 0x000fe2000f8e96f9 */
[----:B------:R-:W-:Y:S01]  /*9190*/  HMMA.16816.F32.BF16 R68, R4, R20, R68 ;  /* 0x000000140444723c */ /* 0x000fe20000041844 */
[----:B------:R-:W4:Y:S01]  /*91a0*/  MUFU.EX2 R206, R206 ;  /* 0x000000ce00ce7308 */ /* 0x000f220000000800 */
[----:B------:R-:W-:-:S03]  /*91b0*/  FFMA.FTZ R199, R199, UR23, -R166 ;  /* 0x00000017c7c77c23 */ /* 0x000fc600080108a6 */
[----:B------:R-:W4:Y:S03]  /*91c0*/  MUFU.EX2 R211, R211 ;  /* 0x000000d300d37308 */ /* 0x000f260000000800 */
[C---:B------:R-:W-:Y:S01]  /*91d0*/  HMMA.16816.F32.BF16 R80, R4.reuse, R22, R80 ;  /* 0x000000160450723c */ /* 0x040fe20000041850 */
[----:B------:R-:W1:Y:S01]  /*91e0*/  LDSM.16.MT88.4 R20, [R63+0x400] ;  /* 0x000400003f14783b */ /* 0x000e620000004200 */
[----:B------:R-:W-:Y:S04]  /*91f0*/  MUFU.EX2 R225, R225 ;  /* 0x000000e100e17308 */ /* 0x000fe80000000800 */
[----:B------:R-:W-:Y:S02]  /*9200*/  MUFU.EX2 R196, R196 ;  /* 0x000000c400c47308 */ /* 0x000fe40000000800 */
[C---:B------:R-:W-:Y:S02]  /*9210*/  HMMA.16816.F32.BF16 R96, R4.reuse, R18, R96 ;  /* 0x000000120460723c */ /* 0x040fe40000041860 */
[----:B------:R-:W1:Y:S04]  /*9220*/  MUFU.EX2 R192, R192 ;  /* 0x000000c000c07308 */ /* 0x000e680000000800 */
[----:B------:R-:W-:Y:S02]  /*9230*/  MUFU.EX2 R197, R197 ;  /* 0x000000c500c57308 */ /* 0x000fe40000000800 */
[C---:B------:R-:W-:Y:S01]  /*9240*/  HMMA.16816.F32.BF16 R140, R4.reuse, R32, R140 ;  /* 0x00000020048c723c */ /* 0x040fe2000004188c */
[----:B---3--:R-:W-:Y:S01]  /*9250*/  F2FP.BF16.F32.PACK_AB R32, R209, R210 ;  /* 0x000000d2d120723e */ /* 0x008fe200000010ff */
[----:B------:R-:W-:Y:S04]  /*9260*/  MUFU.EX2 R198, R198 ;  /* 0x000000c600c67308 */ /* 0x000fe80000000800 */
[----:B------:R-:W-:Y:S02]  /*9270*/  MUFU.EX2 R195, R195 ;  /* 0x000000c300c37308 */ /* 0x000fe40000000800 */
[----:B------:R-:W-:Y:S01]  /*9280*/  HMMA.16816.F32.BF16 R132, R4, R34, R132 ;  /* 0x000000220484723c */ /* 0x000fe20000041884 */
[----:B------:R-:W-:Y:S01]  /*9290*/  LDSM.16.MT88.4 R4, [R63+0x2400] ;  /* 0x002400003f04783b */ /* 0x000fe20000004200 */
[----:B------:R-:W-:Y:S04]  /*92a0*/  MUFU.EX2 R201, R201 ;  /* 0x000000c900c97308 */ /* 0x000fe80000000800 */
[----:B------:R-:W-:Y:S01]  /*92b0*/  MUFU.EX2 R199, R199 ;  /* 0x000000c700c77308 */ /* 0x000fe20000000800 */
[----:B--2---:R-:W-:-:S02]  /*92c0*/  LOP3.LUT R12, R30, UR7, R17, 0x96, !PT ;  /* 0x000000071e0c7c12 */ /* 0x004fc4000f8e9611 */
[----:B------:R-:W-:Y:S01]  /*92d0*/  F2FP.BF16.F32.PACK_AB R30, R203, R205 ;  /* 0x000000cdcb1e723e */ /* 0x000fe200000010ff */
[----:B------:R-:W2:Y:S01]  /*92e0*/  LDSM.16.MT88.4 R16, [R212+0xa400] ;  /* 0x00a40000d410783b */ /* 0x000ea20000004200 */
[C---:B------:R-:W-:Y:S02]  /*92f0*/  LOP3.LUT R13, R12.reuse, 0xffff, RZ, 0xc0, !PT ;  /* 0x0000ffff0c0d7812 */ /* 0x040fe400078ec0ff */
[----:B------:R-:W-:Y:S02]  /*9300*/  PRMT R10, R12, 0x7632, R10 ;  /* 0x000076320c0a7816 */ /* 0x000fe4000000000a */
[----:B------:R-:W-:Y:S02]  /*9310*/  SHF.R.U32.HI R13, RZ, 0x8, R13 ;  /* 0x00000008ff0d7819 */ /* 0x000fe4000001160d */
[----:B------:R-:W-:Y:S02]  /*9320*/  LOP3.LUT R10, R10, 0xff, RZ, 0xc0, !PT ;  /* 0x000000ff0a0a7812 */ /* 0x000fe400078ec0ff */
[----:B------:R-:W-:-:S02]  /*9330*/  LOP3.LUT R28, R12, 0xff, RZ, 0xc0, !PT ;  /* 0x000000ff0c1c7812 */ /* 0x000fc400078ec0ff */
[----:B------:R-:W-:Y:S02]  /*9340*/  SHF.R.U32.HI R29, RZ, 0x18, R12 ;  /* 0x00000018ff1d7819 */ /* 0x000fe4000001160c */
[----:B------:R-:W-:Y:S02]  /*9350*/  PRMT R28, R28, 0x5410, R13 ;  /* 0x000054101c1c7816 */ /* 0x000fe4000000000d */
[----:B------:R-:W-:Y:S01]  /*9360*/  PRMT R29, R10, 0x5410, R29 ;  /* 0x000054100a1d7816 */ /* 0x000fe2000000001d */
[----:B------:R-:W3:Y:S01]  /*9370*/  LDSM.16.MT88.4 R12, [R63+0x1400] ;  /* 0x001400003f0c783b */ /* 0x000ee20000004200 */
[----:B------:R-:W-:Y:S02]  /*9380*/  LOP3.LUT R30, R30, R9, RZ, 0xc0, !PT ;  /* 0x000000091e1e7212 */ /* 0x000fe400078ec0ff */
[--C-:B------:R-:W-:Y:S02]  /*9390*/  HSET2.LE.AND R31, R8, R60.reuse, PT ;  /* 0x0000003c081f7233 */ /* 0x100fe40003803000 */
[----:B------:R-:W3:Y:S01]  /*93a0*/  LDSM.16.MT88.4 R8, [R212+0xb400] ;  /* 0x00b40000d408783b */ /* 0x000ee20000004200 */
[----:B------:R-:W-:-:S02]  /*93b0*/  HSET2.LE.AND R28, R28, R60, PT ;  /* 0x0000003c1c1c7233 */ /* 0x000fc40003803000 */
[----:B------:R-:W-:Y:S02]  /*93c0*/  LOP3.LUT R31, R32, R31, RZ, 0xc0, !PT ;  /* 0x0000001f201f7212 */ /* 0x000fe400078ec0ff */
[----:B----4-:R-:W-:Y:S02]  /*93d0*/  F2FP.BF16.F32.PACK_AB R32, R206, R207 ;  /* 0x000000cfce20723e */ /* 0x010fe400000010ff */
[----:B------:R-:W-:Y:S02]  /*93e0*/  HSET2.LE.AND R29, R29, R60, PT ;  /* 0x0000003c1d1d7233 */ /* 0x000fe40003803000 */
[----:B------:R-:W-:Y:S02]  /*93f0*/  LOP3.LUT R28, R32, R28, RZ, 0xc0, !PT ;  /* 0x0000001c201c7212 */ /* 0x000fe400078ec0ff */
[----:B------:R-:W-:-:S04]  /*9400*/  F2FP.BF16.F32.PACK_AB R32, R211, R208 ;  /* 0x000000d0d320723e */ /* 0x000fc800000010ff */
[----:B------:R-:W-:Y:S02]  /*9410*/  LOP3.LUT R29, R32, R29, RZ, 0xc0, !PT ;  /* 0x0000001d201d7212 */ /* 0x000fe400078ec0ff */
[----:B------:R-:W-:Y:S01]  /*9420*/  LOP3.LUT R32, R2, UR9, R251, 0x96, !PT ;  /* 0x0000000902207c12 */ /* 0x000fe2000f8e96fb */
[----:B------:R-:W-:-:S04]  /*9430*/  IMAD.WIDE.U32 R2, R217, -0x326172a9, RZ ;  /* 0xcd9e8d57d9027825 */ /* 0x000fc800078e00ff */
[----:B------:R-:W-:Y:S01]  /*9440*/  IMAD.WIDE.U32 R32, R32, -0x2daee0ad, RZ ;  /* 0xd2511f5320207825 */ /* 0x000fe200078e00ff */
[----:B-1----:R-:W-:Y:S03]  /*9450*/  HMMA.16816.F32.BF16 R156, R28, R24, R156 ;  /* 0x000000181c9c723c */ /* 0x002fe6000004189c */
[----:B------:R-:W-:-:S05]  /*9460*/  IMAD.MOV.U32 R34, RZ, RZ, R32 ;  /* 0x000000ffff227224 */ /* 0x000fca00078e0020 */
[----:B------:R-:W-:Y:S01]  /*9470*/  HMMA.16816.F32.BF16 R152, R28, R26, R152 ;  /* 0x0000001a1c98723c */ /* 0x000fe20000041898 */
[----:B------:R-:W-:-:S07]  /*9480*/  LOP3.LUT R34, R34, 0xff, RZ, 0xc0, !PT ;  /* 0x000000ff22227812 */ /* 0x000fce00078ec0ff */
[C---:B------:R-:W-:Y:S08]  /*9490*/  HMMA.16816.F32.BF16 R72, R28.reuse, R20, R72 ;  /* 0x000000141c48723c */ /* 0x040ff00000041848 */
[C---:B------:R-:W-:Y:S08]  /*94a0*/  HMMA.16816.F32.BF16 R76, R28.reuse, R22, R76 ;  /* 0x000000161c4c723c */ /* 0x040ff0000004184c */
[C---:B--2---:R-:W-:Y:S08]  /*94b0*/  HMMA.16816.F32.BF16 R88, R28.reuse, R16, R88 ;  /* 0x000000101c58723c */ /* 0x044ff00000041858 */
[C---:B------:R-:W-:Y:S08]  /*94c0*/  HMMA.16816.F32.BF16 R92, R28.reuse, R18, R92 ;  /* 0x000000121c5c723c */ /* 0x040ff0000004185c */
[C---:B---3--:R-:W-:Y:S08]  /*94d0*/  HMMA.16816.F32.BF16 R104, R28.reuse, R12, R104 ;  /* 0x0000000c1c68723c */ /* 0x048ff00000041868 */
[C---:B------:R-:W-:Y:S08]  /*94e0*/  HMMA.16816.F32.BF16 R108, R28.reuse, R14, R108 ;  /* 0x0000000e1c6c723c */ /* 0x040ff0000004186c */
[C---:B------:R-:W-:Y:S08]  /*94f0*/  HMMA.16816.F32.BF16 R120, R28.reuse, R8, R120 ;  /* 0x000000081c78723c */ /* 0x040ff00000041878 */
[C---:B------:R-:W-:Y:S08]  /*9500*/  HMMA.16816.F32.BF16 R124, R28.reuse, R10, R124 ;  /* 0x0000000a1c7c723c */ /* 0x040ff0000004187c */
[C---:B------:R-:W-:Y:S08]  /*9510*/  HMMA.16816.F32.BF16 R128, R28.reuse, R4, R128 ;  /* 0x000000041c80723c */ /* 0x040ff00000041880 */
[----:B------:R-:W-:Y:S01]  /*9520*/  HMMA.16816.F32.BF16 R136, R28, R6, R136 ;  /* 0x000000061c88723c */ /* 0x000fe20000041888 */
[----:B------:R-:W-:-:S02]  /*9530*/  LOP3.LUT R28, R184, UR7, R33, 0x96, !PT ;  /* 0x00000007b81c7c12 */ /* 0x000fc4000f8e9621 */
[C---:B------:R-:W-:Y:S02]  /*9540*/  PRMT R29, R32.reuse, 0x7773, RZ ;  /* 0x00007773201d7816 */ /* 0x040fe400000000ff */
[C---:B------:R-:W-:Y:S02]  /*9550*/  PRMT R31, R32.reuse, 0x7772, RZ ;  /* 0x00007772201f7816 */ /* 0x040fe400000000ff */
[----:B------:R-:W-:Y:S02]  /*9560*/  PRMT R30, R32, 0x7771, RZ ;  /* 0x00007771201e7816 */ /* 0x000fe400000000ff */
[C---:B------:R-:W-:Y:S02]  /*9570*/  PRMT R32, R28.reuse, 0x7632, R32 ;  /* 0x000076321c207816 */ /* 0x040fe40000000020 */
[----:B------:R-:W-:Y:S02]  /*9580*/  PRMT R31, R31, 0x5410, R29 ;  /* 0x000054101f1f7816 */ /* 0x000fe4000000001d */
[----:B------:R-:W-:-:S02]  /*9590*/  LOP3.LUT R29, R28, 0xffff, RZ, 0xc0, !PT ;  /* 0x0000ffff1c1d7812 */ /* 0x000fc400078ec0ff */
[----:B------:R-:W-:Y:S02]  /*95a0*/  LOP3.LUT R33, R28, 0xff, RZ, 0xc0, !PT ;  /* 0x000000ff1c217812 */ /* 0x000fe400078ec0ff */
[----:B------:R-:W-:Y:S02]  /*95b0*/  SHF.R.U32.HI R28, RZ, 0x18, R28 ;  /* 0x00000018ff1c7819 */ /* 0x000fe4000001161c */
[----:B------:R-:W-:Y:S02]  /*95c0*/  LOP3.LUT R32, R32, 0xff, RZ, 0xc0, !PT ;  /* 0x000000ff20207812 */ /* 0x000fe400078ec0ff */
[----:B------:R-:W-:Y:S02]  /*95d0*/  SHF.R.U32.HI R29, RZ, 0x8, R29 ;  /* 0x00000008ff1d7819 */ /* 0x000fe4000001161d */
[----:B------:R-:W-:Y:S01]  /*95e0*/  PRMT R28, R32, 0x5410, R28 ;  /* 0x00005410201c7816 */ /* 0x000fe2000000001c */
[----:B------:R-:W-:Y:S01]  /*95f0*/  FFMA.FTZ R32, R189, UR23, -R62 ;  /* 0x00000017bd207c23 */ /* 0x000fe2000801083e */
[----:B------:R-:W-:Y:S01]  /*9600*/  PRMT R30, R34, 0x5410, R30 ;  /* 0x00005410221e7816 */ /* 0x000fe2000000001e */
[----:B------:R-:W1:Y:S01]  /*9610*/  MUFU.EX2 R189, R204 ;  /* 0x000000cc00bd7308 */ /* 0x000e620000000800 */
[----:B------:R-:W-:-:S02]  /*9620*/  PRMT R29, R33, 0x5410, R29 ;  /* 0x00005410211d7816 */ /* 0x000fc4000000001d */
[----:B------:R-:W-:Y:S01]  /*9630*/  LOP3.LUT R31, R31, 0xff00ff, RZ, 0xc0, !PT ;  /* 0x00ff00ff1f1f7812 */ /* 0x000fe200078ec0ff */
[----:B------:R-:W2:Y:S01]  /*9640*/  MUFU.EX2 R190, R32 ;  /* 0x0000002000be7308 */ /* 0x000ea20000000800 */
[--C-:B------:R-:W-:Y:S02]  /*9650*/  HSET2.LE.AND R30, R30, R60.reuse, PT ;  /* 0x0000003c1e1e7233 */ /* 0x100fe40003803000 */
[--C-:B------:R-:W-:Y:S02]  /*9660*/  HSET2.LE.AND R29, R29, R60.reuse, PT ;  /* 0x0000003c1d1d7233 */ /* 0x100fe40003803000 */
[--C-:B------:R-:W-:Y:S02]  /*9670*/  HSET2.LE.AND R31, R31, R60.reuse, PT ;  /* 0x0000003c1f1f7233 */ /* 0x100fe40003803000 */
[----:B------:R-:W-:Y:S02]  /*9680*/  HSET2.LE.AND R28, R28, R60, PT ;  /* 0x0000003c1c1c7233 */ /* 0x000fe40003803000 */
[----:B------:R-:W-:-:S02]  /*9690*/  F2FP.BF16.F32.PACK_AB R34, R192, R196 ;  /* 0x000000c4c022723e */ /* 0x000fc400000010ff */
[----:B-1----:R-:W-:Y:S02]  /*96a0*/  F2FP.BF16.F32.PACK_AB R35, R189, R197 ;  /* 0x000000c5bd23723e */ /* 0x002fe400000010ff */
[----:B------:R-:W-:Y:S02]  /*96b0*/  F2FP.BF16.F32.PACK_AB R33, R195, R198 ;  /* 0x000000c6c321723e */ /* 0x000fe400000010ff */
[----:B--2---:R-:W-:Y:S02]  /*96c0*/  F2FP.BF16.F32.PACK_AB R32, R190, R225 ;  /* 0x000000e1be20723e */ /* 0x004fe400000010ff */
[----:B------:R-:W-:Y:S02]  /*96d0*/  LOP3.LUT R34, R34, R30, RZ, 0xc0, !PT ;  /* 0x0000001e22227212 */ /* 0x000fe400078ec0ff */
[----:B------:R-:W-:Y:S02]  /*96e0*/  LOP3.LUT R35, R35, R31, RZ, 0xc0, !PT ;  /* 0x0000001f23237212 */ /* 0x000fe400078ec0ff */
[----:B------:R-:W-:-:S02]  /*96f0*/  LOP3.LUT R32, R32, R29, RZ, 0xc0, !PT ;  /* 0x0000001d20207212 */ /* 0x000fc400078ec0ff */
[----:B------:R-:W-:-:S07]  /*9700*/  LOP3.LUT R33, R33, R28, RZ, 0xc0, !PT ;  /* 0x0000001c21217212 */ /* 0x000fce00078ec0ff */
[----:B------:R-:W-:Y:S01]  /*9710*/  HMMA.16816.F32.BF16 R84, R32, R16, R84 ;  /* 0x000000102054723c */ /* 0x000fe20000041854 */
[----:B------:R-:W-:-:S05]  /*9720*/  LOP3.LUT R16, R234, UR6, R3, 0x96, !PT ;  /* 0x00000006ea107c12 */ /* 0x000fca000f8e9603 */
[----:B------:R-:W-:Y:S02]  /*9730*/  IMAD.WIDE.U32 R238, R16, -0x2daee0ad, RZ ;  /* 0xd2511f5310ee7825 */ /* 0x000fe400078e00ff */
[----:B------:R-:W-:Y:S01]  /*9740*/  HMMA.16816.F32.BF16 R68, R32, R20, R68 ;  /* 0x000000142044723c */ /* 0x000fe20000041844 */
[----:B------:R-:W-:Y:S02]  /*9750*/  LOP3.LUT R20, R2, UR4, R219, 0x96, !PT ;  /* 0x0000000402147c12 */ /* 0x000fe4000f8e96db */
[----:B------:R-:W-:-:S03]  /*9760*/  LOP3.LUT R16, R242, UR22, R239, 0x96, !PT ;  /* 0x00000016f2107c12 */ /* 0x000fc6000f8e96ef */
        /* <DEDUP_REMOVED lines=12> */
[--C-:B------:R-:W-:Y:S01]  /*9830*/  FFMA.FTZ R11, R191, UR23, -R167.reuse ;  /* 0x00000017bf0b7c23 */ /* 0x100fe200080108a7 */
[----:B------:R-:W-:Y:S01]  /*9840*/  FFMA.FTZ R191, R193, UR23, -R167 ;  /* 0x00000017c1bf7c23 */ /* 0x000fe200080108a7 */
[----:B------:R-:W-:Y:S01]  /*9850*/  IMAD.WIDE.U32 R250, R250, -0x326172a9, RZ ;  /* 0xcd9e8d57fafa7825 */ /* 0x000fe200078e00ff */
[----:B------:R-:W-:Y:S01]  /*9860*/  LOP3.LUT R12, R12, UR19, R219, 0x96, !PT ;  /* 0x000000130c0c7c12 */ /* 0x000fe2000f8e96db */
[----:B------:R1:W-:Y:S01]  /*9870*/  MUFU.EX2 R193, R11 ;  /* 0x0000000b00c17308 */ /* 0x0003e20000000800 */
[----:B------:R-:W-:Y:S03]  /*9880*/  HMMA.16816.F32.BF16 R116, R32, R8, R116 ;  /* 0x000000082074723c */ /* 0x000fe60000041874 */
[----:B------:R-:W-:Y:S01]  /*9890*/  IMAD.WIDE.U32 R14, R12, -0x326172a9, RZ ;  /* 0xcd9e8d570c0e7825 */ /* 0x000fe200078e00ff */
[----:B------:R-:W2:Y:S03]  /*98a0*/  MUFU.EX2 R191, R191 ;  /* 0x000000bf00bf7308 */ /* 0x000ea60000000800 */
[----:B------:R-:W-:Y:S01]  /*98b0*/  IMAD.MOV.U32 R12, RZ, RZ, R14 ;  /* 0x000000ffff0c7224 */ /* 0x000fe200078e000e */
[----:B------:R-:W-:-:S02]  /*98c0*/  LOP3.LUT R8, R250, UR8, R15, 0x96, !PT ;  /* 0x00000008fa087c12 */ /* 0x000fc4000f8e960f */
[----:B------:R-:W-:Y:S01]  /*98d0*/  PRMT R9, R14, 0x7773, RZ ;  /* 0x000077730e097816 */ /* 0x000fe200000000ff */
[C---:B------:R-:W-:Y:S01]  /*98e0*/  HMMA.16816.F32.BF16 R140, R32.reuse, R4, R140 ;  /* 0x00000004208c723c */ /* 0x040fe2000004188c */
[----:B------:R-:W-:Y:S01]  /*98f0*/  LOP3.LUT R10, R8, 0xffff, RZ, 0xc0, !PT ;  /* 0x0000ffff080a7812 */ /* 0x000fe200078ec0ff */
[----:B------:R-:W-:Y:S01]  /*9900*/  FFMA.FTZ R5, R194, UR23, -R166 ;  /* 0x00000017c2057c23 */ /* 0x000fe200080108a6 */
[----:B------:R-:W-:Y:S02]  /*9910*/  PRMT R31, R14, 0x7772, RZ ;  /* 0x000077720e1f7816 */ /* 0x000fe400000000ff */
[----:B-1----:R-:W-:Y:S02]  /*9920*/  LOP3.LUT R11, R8, 0xff, RZ, 0xc0, !PT ;  /* 0x000000ff080b7812 */ /* 0x002fe400078ec0ff */
[----:B------:R-:W-:Y:S01]  /*9930*/  SHF.R.U32.HI R10, RZ, 0x8, R10 ;  /* 0x00000008ff0a7819 */ /* 0x000fe2000001160a */
[----:B------:R-:W-:Y:S01]  /*9940*/  HMMA.16816.F32.BF16 R160, R32, R24, R160 ;  /* 0x0000001820a0723c */ /* 0x000fe200000418a0 */
[----:B------:R-:W-:-:S02]  /*9950*/  PRMT R31, R31, 0x5410, R9 ;  /* 0x000054101f1f7816 */ /* 0x000fc40000000009 */
[----:B------:R-:W-:Y:S02]  /*9960*/  PRMT R9, R11, 0x5410, R10 ;  /* 0x000054100b097816 */ /* 0x000fe4000000000a */
[----:B------:R-:W-:Y:S02]  /*9970*/  PRMT R4, R8, 0x7632, R4 ;  /* 0x0000763208047816 */ /* 0x000fe40000000004 */
[----:B------:R-:W-:Y:S01]  /*9980*/  SHF.R.U32.HI R29, RZ, 0x18, R8 ;  /* 0x00000018ff1d7819 */ /* 0x000fe20000011608 */
[----:B------:R-:W-:Y:S01]  /*9990*/  FFMA.FTZ R8, R188, UR23, -R166 ;  /* 0x00000017bc087c23 */ /* 0x000fe200080108a6 */
[----:B------:R-:W-:Y:S01]  /*99a0*/  LOP3.LUT R12, R12, 0xff, RZ, 0xc0, !PT ;  /* 0x000000ff0c0c7812 */ /* 0x000fe200078ec0ff */
[----:B------:R1:W-:Y:S01]  /*99b0*/  MUFU.EX2 R188, R202 ;  /* 0x000000ca00bc7308 */ /* 0x0003e20000000800 */
[----:B------:R-:W-:Y:S01]  /*99c0*/  LOP3.LUT R4, R4, 0xff, RZ, 0xc0, !PT ;  /* 0x000000ff04047812 */ /* 0x000fe200078ec0ff */
[----:B------:R-:W-:Y:S01]  /*99d0*/  HMMA.16816.F32.BF16 R148, R32, R26, R148 ;  /* 0x0000001a2094723c */ /* 0x000fe20000041894 */
[----:B------:R-:W-:Y:S01]  /*99e0*/  HSET2.LE.AND R9, R9, R60, PT ;  /* 0x0000003c09097233 */ /* 0x000fe20003803000 */
[----:B------:R3:W-:Y:S01]  /*99f0*/  MUFU.EX2 R194, R8 ;  /* 0x0000000800c27308 */ /* 0x0007e20000000800 */
[----:B------:R-:W-:Y:S01]  /*9a00*/  PRMT R30, R14, 0x7771, RZ ;  /* 0x000077710e1e7816 */ /* 0x000fe200000000ff */
[----:B------:R-:W4:Y:S01]  /*9a10*/  LDSM.16.MT88.4 R24, [R212+0x9800] ;  /* 0x00980000d418783b */ /* 0x000f220000004200 */
[----:B--2---:R-:W-:-:S02]  /*9a20*/  F2FP.BF16.F32.PACK_AB R28, R191, R193 ;  /* 0x000000c1bf1c723e */ /* 0x004fc400000010ff */
[----:B------:R-:W-:Y:S01]  /*9a30*/  PRMT R30, R12, 0x5410, R30 ;  /* 0x000054100c1e7816 */ /* 0x000fe2000000001e */
[C---:B------:R-:W-:Y:S01]  /*9a40*/  HMMA.16816.F32.BF16 R80, R32.reuse, R22, R80 ;  /* 0x000000162050723c */ /* 0x040fe20000041850 */
[----:B------:R-:W-:Y:S01]  /*9a50*/  PRMT R29, R4, 0x5410, R29 ;  /* 0x00005410041d7816 */ /* 0x000fe2000000001d */
[----:B------:R-:W2:Y:S01]  /*9a60*/  LDSM.16.MT88.4 R20, [R63+0x800] ;  /* 0x000800003f14783b */ /* 0x000ea20000004200 */
[----:B------:R-:W-:Y:S01]  /*9a70*/  LOP3.LUT R28, R28, R9, RZ, 0xc0, !PT ;  /* 0x000000091c1c7212 */ /* 0x000fe200078ec0ff */
[----:B-1----:R-:W-:Y:S01]  /*9a80*/  FFMA.FTZ R202, R200, UR23, -R166 ;  /* 0x00000017c8ca7c23 */ /* 0x002fe200080108a6 */
[----:B------:R-:W-:Y:S01]  /*9a90*/  LOP3.LUT R31, R31, 0xff00ff, RZ, 0xc0, !PT ;  /* 0x00ff00ff1f1f7812 */ /* 0x000fe200078ec0ff */
[----:B------:R1:W1:Y:S01]  /*9aa0*/  MUFU.EX2 R200, R5 ;  /* 0x0000000500c87308 */ /* 0x0002620000000800 */
[----:B------:R-:W-:Y:S01]  /*9ab0*/  LDSM.16.MT88.4 R12, [R63+0x1800] ;  /* 0x001800003f0c783b */ /* 0x000fe20000004200 */
[----:B------:R-:W-:Y:S01]  /*9ac0*/  HMMA.16816.F32.BF16 R96, R32, R18, R96 ;  /* 0x000000122060723c */ /* 0x000fe20000041860 */
[--C-:B------:R-:W-:Y:S01]  /*9ad0*/  HSET2.LE.AND R29, R29, R60.reuse, PT ;  /* 0x0000003c1d1d7233 */ /* 0x100fe20003803000 */
[----:B------:R-:W4:Y:S01]  /*9ae0*/  MUFU.EX2 R202, R202 ;  /* 0x000000ca00ca7308 */ /* 0x000f220000000800 */
[----:B------:R-:W2:Y:S01]  /*9af0*/  LDSM.16.MT88.4 R16, [R212+0xa800] ;  /* 0x00a80000d410783b */ /* 0x000ea20000004200 */
[----:B------:R-:W-:-:S02]  /*9b00*/  HSET2.LE.AND R30, R30, R60, PT ;  /* 0x0000003c1e1e7233 */ /* 0x000fc40003803000 */
[----:B------:R-:W-:Y:S01]  /*9b10*/  HSET2.LE.AND R31, R31, R60, PT ;  /* 0x0000003c1f1f7233 */ /* 0x000fe20003803000 */
[----:B---3--:R-:W3:Y:S01]  /*9b20*/  LDSM.16.MT88.4 R8, [R212+0xb800] ;  /* 0x00b80000d408783b */ /* 0x008ee20000004200 */
[----:B------:R-:W-:Y:S03]  /*9b30*/  HMMA.16816.F32.BF16 R132, R32, R6, R132 ;  /* 0x000000062084723c */ /* 0x000fe60000041884 */
[----:B-1----:R-:W1:Y:S01]  /*9b40*/  LDSM.16.MT88.4 R4, [R63+0x2800] ;  /* 0x002800003f04783b */ /* 0x002e620000004200 */
[----:B------:R-:W-:-:S04]  /*9b50*/  F2FP.BF16.F32.PACK_AB R32, R200, R194 ;  /* 0x000000c2c820723e */ /* 0x000fc800000010ff */
[----:B------:R-:W-:Y:S02]  /*9b60*/  LOP3.LUT R29, R32, R29, RZ, 0xc0, !PT ;  /* 0x0000001d201d7212 */ /* 0x000fe400078ec0ff */
[----:B------:R-:W-:-:S04]  /*9b70*/  F2FP.BF16.F32.PACK_AB R32, R188, R201 ;  /* 0x000000c9bc20723e */ /* 0x000fc800000010ff */
[----:B------:R-:W-:Y:S02]  /*9b80*/  LOP3.LUT R30, R32, R30, RZ, 0xc0, !PT ;  /* 0x0000001e201e7212 */ /* 0x000fe400078ec0ff */
[----:B----4-:R-:W-:-:S04]  /*9b90*/  F2FP.BF16.F32.PACK_AB R32, R199, R202 ;  /* 0x000000cac720723e */ /* 0x010fc800000010ff */
[----:B------:R-:W-:-:S07]  /*9ba0*/  LOP3.LUT R31, R32, R31, RZ, 0xc0, !PT ;  /* 0x0000001f201f7212 */ /* 0x000fce00078ec0ff */
[C---:B------:R-:W-:Y:S08]  /*9bb0*/  HMMA.16816.F32.BF16 R156, R28.reuse, R24, R156 ;  /* 0x000000181c9c723c */ /* 0x040ff0000004189c */
[C---:B------:R-:W-:Y:S08]  /*9bc0*/  HMMA.16816.F32.BF16 R152, R28.reuse, R26, R152 ;  /* 0x0000001a1c98723c */ /* 0x040ff00000041898 */
[C---:B--2---:R-:W-:Y:S08]  /*9bd0*/  HMMA.16816.F32.BF16 R72, R28.reuse, R20, R72 ;  /* 0x000000141c48723c */ /* 0x044ff00000041848 */
[C---:B------:R-:W-:Y:S08]  /*9be0*/  HMMA.16816.F32.BF16 R76, R28.reuse, R22, R76 ;  /* 0x000000161c4c723c */ /* 0x040ff0000004184c */
[C---:B------:R-:W-:Y:S08]  /*9bf0*/  HMMA.16816.F32.BF16 R88, R28.reuse, R16, R88 ;  /* 0x000000101c58723c */ /* 0x040ff00000041858 */
[C---:B------:R-:W-:Y:S08]  /*9c00*/  HMMA.16816.F32.BF16 R92, R28.reuse, R18, R92 ;  /* 0x000000121c5c723c */ /* 0x040ff0000004185c */
[C---:B------:R-:W-:Y:S08]  /*9c10*/  HMMA.16816.F32.BF16 R104, R28.reuse, R12, R104 ;  /* 0x0000000c1c68723c */ /* 0x040ff00000041868 */
[C---:B------:R-:W-:Y:S08]  /*9c20*/  HMMA.16816.F32.BF16 R108, R28.reuse, R14, R108 ;  /* 0x0000000e1c6c723c */ /* 0x040ff0000004186c */
[C---:B---3--:R-:W-:Y:S08]  /*9c30*/  HMMA.16816.F32.BF16 R120, R28.reuse, R8, R120 ;  /* 0x000000081c78723c */ /* 0x048ff00000041878 */
[C---:B------:R-:W-:Y:S08]  /*9c40*/  HMMA.16816.F32.BF16 R124, R28.reuse, R10, R124 ;  /* 0x0000000a1c7c723c */ /* 0x040ff0000004187c */
[C---:B-1----:R-:W-:Y:S08]  /*9c50*/  HMMA.16816.F32.BF16 R128, R28.reuse, R4, R128 ;  /* 0x000000041c80723c */ /* 0x042ff00000041880 */
[----:B------:R-:W-:Y:S01]  /*9c60*/  HMMA.16816.F32.BF16 R136, R28, R6, R136 ;  /* 0x000000061c88723c */ /* 0x000fe20000041888 */
[----:B------:R-:W-:-:S02]  /*9c70*/  LOP3.LUT R28, R236, UR6, R3, 0x96, !PT ;  /* 0x00000006ec1c7c12 */ /* 0x000fc4000f8e9603 */
        /* <DEDUP_REMOVED lines=14> */
[----:B------:R-:W-:-:S03]  /*9d60*/  IMAD.WIDE.U32 R34, R28, -0x326172a9, RZ ;  /* 0xcd9e8d571c227825 */ /* 0x000fc600078e00ff */
[----:B------:R-:W-:Y:S02]  /*9d70*/  MOV R28, R34 ;  /* 0x00000022001c7202 */ /* 0x000fe40000000f00 */
[C---:B------:R-:W-:Y:S02]  /*9d80*/  PRMT R32, R34.reuse, 0x7773, RZ ;  /* 0x0000777322207816 */ /* 0x040fe400000000ff */
[----:B------:R-:W-:Y:S02]  /*9d90*/  PRMT R31, R34, 0x7772, RZ ;  /* 0x00007772221f7816 */ /* 0x000fe400000000ff */
[----:B------:R-:W-:Y:S01]  /*9da0*/  LOP3.LUT R29, R182, UR8, R35, 0x96, !PT ;  /* 0x00000008b61d7c12 */ /* 0x000fe2000f8e9623 */
[--C-:B------:R-:W-:Y:S01]  /*9db0*/  FFMA.FTZ R182, R164, UR23, -R62.reuse ;  /* 0x00000017a4b67c23 */ /* 0x100fe2000801083e */
[----:B------:R-:W-:Y:S01]  /*9dc0*/  LOP3.LUT R28, R28, 0xff, RZ, 0xc0, !PT ;  /* 0x000000ff1c1c7812 */ /* 0x000fe200078ec0ff */
[--C-:B------:R-:W-:Y:S01]  /*9dd0*/  FFMA.FTZ R172, R172, UR23, -R62.reuse ;  /* 0x00000017acac7c23 */ /* 0x100fe2000801083e */
[----:B------:R-:W-:Y:S01]  /*9de0*/  PRMT R30, R34, 0x7771, RZ ;  /* 0x00007771221e7816 */ /* 0x000fe200000000ff */
[----:B------:R-:W-:Y:S01]  /*9df0*/  FFMA.FTZ R164, R173, UR23, -R62 ;  /* 0x00000017ada47c23 */ /* 0x000fe2000801083e */
[----:B------:R-:W-:-:S02]  /*9e00*/  PRMT R31, R31, 0x5410, R32 ;  /* 0x000054101f1f7816 */ /* 0x000fc40000000020 */
[----:B------:R-:W-:Y:S01]  /*9e10*/  LOP3.LUT R33, R29, 0xff, RZ, 0xc0, !PT ;  /* 0x000000ff1d217812 */ /* 0x000fe200078ec0ff */
[--C-:B------:R-:W-:Y:S01]  /*9e20*/  FFMA.FTZ R179, R179, UR23, -R61.reuse ;  /* 0x00000017b3b37c23 */ /* 0x100fe2000801083d */
[----:B------:R-:W-:Y:S01]  /*9e30*/  PRMT R32, R29, 0x7632, R32 ;  /* 0x000076321d207816 */ /* 0x000fe20000000020 */
[----:B------:R1:W-:Y:S01]  /*9e40*/  MUFU.EX2 R173, R172 ;  /* 0x000000ac00ad7308 */ /* 0x0003e20000000800 */
[----:B------:R-:W-:Y:S01]  /*9e50*/  PRMT R30, R28, 0x5410, R30 ;  /* 0x000054101c1e7816 */ /* 0x000fe2000000001e */
[----:B------:R-:W-:Y:S01]  /*9e60*/  FFMA.FTZ R171, R171, UR23, -R61 ;  /* 0x00000017abab7c23 */ /* 0x000fe2000801083d */
[----:B------:R-:W-:Y:S01]  /*9e70*/  LOP3.LUT R28, R29, 0xffff, RZ, 0xc0, !PT ;  /* 0x0000ffff1d1c7812 */ /* 0x000fe200078ec0ff */
[----:B------:R-:W2:Y:S01]  /*9e80*/  MUFU.EX2 R164, R164 ;  /* 0x000000a400a47308 */ /* 0x000ea20000000800 */
[----:B------:R-:W-:Y:S01]  /*9e90*/  SHF.R.U32.HI R29, RZ, 0x18, R29 ;  /* 0x00000018ff1d7819 */ /* 0x000fe2000001161d */
[----:B------:R-:W-:Y:S01]  /*9ea0*/  IMAD.MOV.U32 R34, RZ, RZ, R184 ;  /* 0x000000ffff227224 */ /* 0x000fe200078e00b8 */
[----:B------:R-:W-:-:S02]  /*9eb0*/  LOP3.LUT R32, R32, 0xff, RZ, 0xc0, !PT ;  /* 0x000000ff20207812 */ /* 0x000fc400078ec0ff */
[----:B------:R-:W-:Y:S01]  /*9ec0*/  MOV R35, R185 ;  /* 0x000000b900237202 */ /* 0x000fe20000000f00 */
[----:B-1----:R-:W-:Y:S01]  /*9ed0*/  FFMA.FTZ R172, R174, UR23, -R61 ;  /* 0x00000017aeac7c23 */ /* 0x002fe2000801083d */
[----:B------:R-:W-:Y:S01]  /*9ee0*/  PRMT R29, R32, 0x5410, R29 ;  /* 0x00005410201d7816 */ /* 0x000fe2000000001d */
[----:B------:R-:W-:Y:S01]  /*9ef0*/  FFMA.FTZ R32, R170, UR23, -R62 ;  /* 0x00000017aa207c23 */ /* 0x000fe2000801083e */
[----:B------:R-:W-:Y:S01]  /*9f00*/  MUFU.EX2 R182, R182 ;  /* 0x000000b600b67308 */ /* 0x000fe20000000800 */
[----:B------:R-:W-:Y:S01]  /*9f10*/  LOP3.LUT R31, R31, 0xff00ff, RZ, 0xc0, !PT ;  /* 0x00ff00ff1f1f7812 */ /* 0x000fe200078ec0ff */
[----:B------:R1:W5:Y:S01]  /*9f20*/  LDL.LU.64 R184, [R1+0x20] ;  /* 0x0000200001b87983 */ /* 0x0003620000300a00 */
[----:B------:R-:W-:Y:S01]  /*9f30*/  FFMA.FTZ R174, R169, UR23, -R61 ;  /* 0x00000017a9ae7c23 */ /* 0x000fe2000801083d */
[----:B------:R-:W-:Y:S01]  /*9f40*/  MUFU.EX2 R172, R172 ;  /* 0x000000ac00ac7308 */ /* 0x000fe20000000800 */
[--C-:B------:R-:W-:Y:S02]  /*9f50*/  HSET2.LE.AND R30, R30, R60.reuse, PT ;  /* 0x0000003c1e1e7233 */ /* 0x100fe40003803000 */
[----:B------:R-:W-:Y:S01]  /*9f60*/  SHF.R.U32.HI R28, RZ, 0x8, R28 ;  /* 0x00000008ff1c7819 */ /* 0x000fe2000001161c */
[----:B------:R-:W3:Y:S01]  /*9f70*/  MUFU.EX2 R170, R179 ;  /* 0x000000b300aa7308 */ /* 0x000ee20000000800 */
[----:B------:R-:W-:-:S02]  /*9f80*/  HSET2.LE.AND R31, R31, R60, PT ;  /* 0x0000003c1f1f7233 */ /* 0x000fc40003803000 */
[----:B------:R-:W-:Y:S01]  /*9f90*/  PRMT R28, R33, 0x5410, R28 ;  /* 0x00005410211c7816 */ /* 0x000fe2000000001c */
[----:B------:R2:W4:Y:S01]  /*9fa0*/  MUFU.EX2 R169, R32 ;  /* 0x0000002000a97308 */ /* 0x0005220000000800 */
[--C-:B------:R-:W-:Y:S02]  /*9fb0*/  HSET2.LE.AND R29, R29, R60.reuse, PT ;  /* 0x0000003c1d1d7233 */ /* 0x100fe40003803000 */
[----:B------:R-:W-:Y:S01]  /*9fc0*/  MOV R33, R3 ;  /* 0x0000000300217202 */ /* 0x000fe20000000f00 */
[----:B------:R-:W-:Y:S01]  /*9fd0*/  MUFU.EX2 R174, R174 ;  /* 0x000000ae00ae7308 */ /* 0x000fe20000000800 */
[----:B------:R-:W-:-:S03]  /*9fe0*/  HSET2.LE.AND R28, R28, R60, PT ;  /* 0x0000003c1c1c7233 */ /* 0x000fc60003803000 */
[----:B------:R-:W1:Y:S01]  /*9ff0*/  MUFU.EX2 R171, R171 ;  /* 0x000000ab00ab7308 */ /* 0x000e620000000800 */
[----:B--2---:R-:W-:-:S04]  /*a000*/  F2FP.BF16.F32.PACK_AB R32, R164, R173 ;  /* 0x000000ada420723e */ /* 0x004fc800000010ff */
[----:B------:R-:W-:Y:S02]  /*a010*/  LOP3.LUT R30, R32, R30, RZ, 0xc0, !PT ;  /* 0x0000001e201e7212 */ /* 0x000fe400078ec0ff */
[----:B---3--:R-:W-:-:S04]  /*a020*/  F2FP.BF16.F32.PACK_AB R32, R170, R172 ;  /* 0x000000acaa20723e */ /* 0x008fc800000010ff */
[----:B------:R-:W-:Y:S02]  /*a030*/  LOP3.LUT R31, R32, R31, RZ, 0xc0, !PT ;  /* 0x0000001f201f7212 */ /* 0x000fe400078ec0ff */
[----:B----4-:R-:W-:-:S04]  /*a040*/  F2FP.BF16.F32.PACK_AB R32, R169, R182 ;  /* 0x000000b6a920723e */ /* 0x010fc800000010ff */
[----:B------:R-:W-:Y:S02]  /*a050*/  LOP3.LUT R28, R32, R28, RZ, 0xc0, !PT ;  /* 0x0000001c201c7212 */ /* 0x000fe400078ec0ff */
[----:B-1----:R-:W-:-:S04]  /*a060*/  F2FP.BF16.F32.PACK_AB R32, R171, R174 ;  /* 0x000000aeab20723e */ /* 0x002fc800000010ff */
[----:B------:R-:W-:Y:S01]  /*a070*/  LOP3.LUT R29, R32, R29, RZ, 0xc0, !PT ;  /* 0x0000001d201d7212 */ /* 0x000fe200078ec0ff */
[----:B------:R-:W-:Y:S02]  /*a080*/  IMAD.MOV.U32 R32, RZ, RZ, R2 ;  /* 0x000000ffff207224 */ /* 0x000fe400078e0002 */
[----:B------:R1:W5:Y:S01]  /*a090*/  LDL.LU.64 R2, [R1+0x18] ;  /* 0x0000180001027983 */ /* 0x0003620000300a00 */
[----:B------:R-:W-:Y:S01]  /*a0a0*/  LOP3.LUT R238, R238, UR9, R251, 0x96, !PT ;  /* 0x00000009eeee7c12 */ /* 0x000fe2000f8e96fb */
[--C-:B------:R-:W-:Y:S01]  /*a0b0*/  FFMA.FTZ R179, R67, UR23, -R167.reuse ;  /* 0x0000001743b37c23 */ /* 0x100fe200080108a7 */
[--C-:B------:R-:W-:Y:S01]  /*a0c0*/  FFMA.FTZ R175, R175, UR23, -R167.reuse ;  /* 0x00000017afaf7c23 */ /* 0x100fe200080108a7 */
[--C-:B------:R-:W-:Y:S01]  /*a0d0*/  FFMA.FTZ R67, R180, UR23, -R167.reuse ;  /* 0x00000017b4437c23 */ /* 0x100fe200080108a7 */
[----:B------:R-:W-:Y:S01]  /*a0e0*/  FFMA.FTZ R167, R181, UR23, -R167 ;  /* 0x00000017b5a77c23 */ /* 0x000fe200080108a7 */
[----:B------:R-:W-:Y:S01]  /*a0f0*/  IMAD.WIDE.U32 R238, R238, -0x2daee0ad, RZ ;  /* 0xd2511f53eeee7825 */ /* 0x000fe200078e00ff */
[C---:B------:R-:W-:Y:S03]  /*a100*/  HMMA.16816.F32.BF16 R144, R28.reuse, R10, R144 ;  /* 0x0000000a1c90723c */ /* 0x040fe60000041890 */
[--C-:B------:R-:W-:Y:S01]  /*a110*/  FFMA.FTZ R11, R66, UR23, -R166.reuse ;  /* 0x00000017420b7c23 */ /* 0x100fe200080108a6 */
[--C-:B------:R-:W-:Y:S01]  /*a120*/  FFMA.FTZ R10, R176, UR23, -R166.reuse ;  /* 0x00000017b00a7c23 */ /* 0x100fe200080108a6 */
[----:B------:R2:W-:Y:S01]  /*a130*/  MUFU.EX2 R66, R167 ;  /* 0x000000a700427308 */ /* 0x0005e20000000800 */
[----:B------:R-:W-:Y:S01]  /*a140*/  LOP3.LUT R218, R218, UR7, R239, 0x96, !PT ;  /* 0x00000007dada7c12 */ /* 0x000fe2000f8e96ef */
[----:B------:R-:W-:Y:S01]  /*a150*/  FFMA.FTZ R176, R177, UR23, -R166 ;  /* 0x00000017b1b07c23 */ /* 0x000fe200080108a6 */
[----:B------:R-:W-:Y:S01]  /*a160*/  MOV R251, R33 ;  /* 0x0000002100fb7202 */ /* 0x000fe20000000f00 */
[----:B------:R3:W-:Y:S01]  /*a170*/  MUFU.EX2 R177, R10 ;  /* 0x0000000a00b17308 */ /* 0x0007e20000000800 */
[C---:B------:R-:W-:Y:S01]  /*a180*/  HMMA.16816.F32.BF16 R140, R28.reuse, R4, R140 ;  /* 0x000000041c8c723c */ /* 0x040fe2000004188c */
[C---:B------:R-:W-:Y:S01]  /*a190*/  LOP3.LUT R5, R218.reuse, 0xffff, RZ, 0xc0, !PT ;  /* 0x0000ffffda057812 */ /* 0x040fe200078ec0ff */
[----:B------:R-:W-:Y:S01]  /*a1a0*/  IMAD.MOV.U32 R250, RZ, RZ, R32 ;  /* 0x000000fffffa7224 */ /* 0x000fe200078e0020 */
[----:B------:R-:W-:Y:S01]  /*a1b0*/  LOP3.LUT R4, R218, 0xff, RZ, 0xc0, !PT ;  /* 0x000000ffda047812 */ /* 0x000fe200078ec0ff */
[----:B------:R-:W-:Y:S01]  /*a1c0*/  MUFU.EX2 R175, R175 ;  /* 0x000000af00af7308 */ /* 0x000fe20000000800 */
[----:B------:R-:W-:Y:S01]  /*a1d0*/  FFMA.FTZ R48, R231, R56, R48 ;  /* 0x00000038e7307223 */ /* 0x000fe20000010030 */
[----:B------:R-:W-:Y:S01]  /*a1e0*/  FFMA.FTZ R55, R246, R168, R55 ;  /* 0x000000a8f6377223 */ /* 0x000fe20000010037 */
[----:B------:R-:W-:Y:S01]  /*a1f0*/  FFMA.FTZ R53, R241, R165, R53 ;  /* 0x000000a5f1357223 */ /* 0x000fe20000010035 */
[C---:B------:R-:W-:Y:S01]  /*a200*/  HMMA.16816.F32.BF16 R112, R28.reuse, R14, R112 ;  /* 0x0000000e1c70723c */ /* 0x040fe20000041870 */
[----:B--2---:R-:W-:Y:S01]  /*a210*/  FFMA.FTZ R167, R178, UR23, -R166 ;  /* 0x00000017b2a77c23 */ /* 0x004fe200080108a6 */
[----:B------:R-:W-:Y:S01]  /*a220*/  IMAD.MOV.U32 R14, RZ, RZ, R34 ;  /* 0x000000ffff0e7224 */ /* 0x000fe200078e0022 */
[----:B------:R2:W4:Y:S01]  /*a230*/  MUFU.EX2 R166, R11 ;  /* 0x0000000b00a67308 */ /* 0x0005220000000800 */
[----:B------:R-:W-:Y:S01]  /*a240*/  MOV R15, R35 ;  /* 0x00000023000f7202 */ /* 0x000fe20000000f00 */
[----:B------:R-:W-:Y:S01]  /*a250*/  FFMA.FTZ R51, R232, R57, R51 ;  /* 0x00000039e8337223 */ /* 0x000fe20000010033 */
[----:B---3--:R-:W-:Y:S01]  /*a260*/  SHF.R.U32.HI R10, RZ, 0x8, R5 ;  /* 0x00000008ff0a7819 */ /* 0x008fe20000011605 */
[----:B------:R-:W3:Y:S01]  /*a270*/  MUFU.EX2 R179, R179 ;  /* 0x000000b300b37308 */ /* 0x000ee20000000800 */
[C---:B------:R-:W-:Y:S01]  /*a280*/  HMMA.16816.F32.BF16 R100, R28.reuse, R12, R100 ;  /* 0x0000000c1c64723c */ /* 0x040fe20000041864 */
[----:B------:R-:W-:Y:S01]  /*a290*/  IMAD.MOV.U32 R12, RZ, RZ, R238 ;  /* 0x000000ffff0c7224 */ /* 0x000fe200078e00ee */
[----:B------:R-:W-:Y:S01]  /*a2a0*/  LOP3.LUT R183, R14, UR9, R183, 0x96, !PT ;  /* 0x000000090eb77c12 */ /* 0x000fe2000f8e96b7 */
[----:B------:R-:W1:Y:S01]  /*a2b0*/  MUFU.EX2 R67, R67 ;  /* 0x0000004300437308 */ /* 0x000e620000000800 */
[----:B------:R-:W-:Y:S01]  /*a2c0*/  PRMT R13, R238, 0x7773, RZ ;  /* 0x00007773ee0d7816 */ /* 0x000fe200000000ff */
[----:B------:R-:W-:Y:S01]  /*a2d0*/  FADD.FTZ R48, R47, R48 ;  /* 0x000000302f307221 */ /* 0x000fe20000010000 */
[----:B------:R-:W-:Y:S01]  /*a2e0*/  PRMT R4, R4, 0x5410, R10 ;  /* 0x0000541004047816 */ /* 0x000fe2000000000a */
[----:B------:R-:W-:Y:S01]  /*a2f0*/  MUFU.EX2 R176, R176 ;  /* 0x000000b000b07308 */ /* 0x000fe20000000800 */
[C---:B------:R-:W-:Y:S01]  /*a300*/  HMMA.16816.F32.BF16 R116, R28.reuse, R8, R116 ;  /* 0x000000081c74723c */ /* 0x040fe20000041874 */
[----:B--2---:R-:W-:Y:S01]  /*a310*/  PRMT R11, R218, 0x7632, R11 ;  /* 0x00007632da0b7816 */ /* 0x004fe2000000000b */
[----:B------:R-:W-:Y:S01]  /*a320*/  FADD.FTZ R55, R54, R55 ;  /* 0x0000003736377221 */ /* 0x000fe20000010000 */
[----:B------:R-:W-:Y:S01]  /*a330*/  SHF.R.U32.HI R218, RZ, 0x18, R218 ;  /* 0x00000018ffda7819 */ /* 0x000fe200000116da */
[----:B------:R-:W2:Y:S01]  /*a340*/  MUFU.EX2 R167, R167 ;  /* 0x000000a700a77308 */ /* 0x000ea20000000800 */
[----:B------:R-:W-:Y:S01]  /*a350*/  LOP3.LUT R5, R11, 0xff, RZ, 0xc0, !PT ;  /* 0x000000ff0b057812 */ /* 0x000fe200078ec0ff */
[----:B------:R-:W-:Y:S01]  /*a360*/  FADD.FTZ R53, R52, R53 ;  /* 0x0000003534357221 */ /* 0x000fe20000010000 */
[C---:B------:R-:W-:Y:S01]  /*a370*/  PRMT R8, R238.reuse, 0x7772, RZ ;  /* 0x00007772ee087816 */ /* 0x040fe200000000ff */
[----:B------:R-:W-:Y:S01]  /*a380*/  HMMA.16816.F32.BF16 R132, R28, R6, R132 ;  /* 0x000000061c84723c */ /* 0x000fe20000041884 */
[----:B------:R-:W-:Y:S01]  /*a390*/  PRMT R5, R5, 0x5410, R218 ;  /* 0x0000541005057816 */ /* 0x000fe200000000da */
[----:B------:R-:W-:Y:S01]  /*a3a0*/  IMAD.WIDE.U32 R6, R183, -0x2daee0ad, RZ ;  /* 0xd2511f53b7067825 */ /* 0x000fe200078e00ff */
[----:B------:R-:W-:-:S03]  /*a3b0*/  PRMT R9, R238, 0x7771, RZ ;  /* 0x00007771ee097816 */ /* 0x000fc600000000ff */
[----:B------:R-:W-:Y:S01]  /*a3c0*/  FADD.FTZ R51, R50, R51 ;  /* 0x0000003332337221 */ /* 0x000fe20000010000 */
[----:B------:R-:W-:Y:S01]  /*a3d0*/  PRMT R8, R8, 0x5410, R13 ;  /* 0x0000541008087816 */ /* 0x000fe2000000000d */
[----:B------:R-:W-:Y:S01]  /*a3e0*/  FADD.FTZ R48, R46, R48 ;  /* 0x000000302e307221 */ /* 0x000fe20000010000 */
[--C-:B------:R-:W-:Y:S01]  /*a3f0*/  HSET2.LE.AND R5, R5, R60.reuse, PT ;  /* 0x0000003c05057233 */ /* 0x100fe20003803000 */
[C---:B------:R-:W-:Y:S01]  /*a400*/  HMMA.16816.F32.BF16 R160, R28.reuse, R24, R160 ;  /* 0x000000181ca0723c */ /* 0x040fe200000418a0 */
[----:B------:R-:W-:Y:S01]  /*a410*/  LOP3.LUT R12, R12, 0xff, RZ, 0xc0, !PT ;  /* 0x000000ff0c0c7812 */ /* 0x000fe200078ec0ff */
[----:B------:R-:W-:Y:S01]  /*a420*/  FADD.FTZ R55, R44, R55 ;  /* 0x000000372c377221 */ /* 0x000fe20000010000 */
[----:B----4-:R-:W-:Y:S01]  /*a430*/  F2FP.BF16.F32.PACK_AB R33, R177, R166 ;  /* 0x000000a6b121723e */ /* 0x010fe200000010ff */
[----:B------:R-:W-:Y:S01]  /*a440*/  FADD.FTZ R53, R42, R53 ;  /* 0x000000352a357221 */ /* 0x000fe20000010000 */
[--C-:B------:R-:W-:Y:S01]  /*a450*/  HSET2.LE.AND R4, R4, R60.reuse, PT ;  /* 0x0000003c04047233 */ /* 0x100fe20003803000 */
[----:B------:R-:W-:Y:S01]  /*a460*/  FADD.FTZ R51, R40, R51 ;  /* 0x0000003328337221 */ /* 0x000fe20000010000 */
[----:B------:R-:W-:Y:S01]  /*a470*/  PRMT R9, R12, 0x5410, R9 ;  /* 0x000054100c097816 */ /* 0x000fe20000000009 */
[C---:B------:R-:W-:Y:S01]  /*a480*/  HMMA.16816.F32.BF16 R148, R28.reuse, R26, R148 ;  /* 0x0000001a1c94723c */ /* 0x040fe20000041894 */
[----:B------:R-:W-:Y:S01]  /*a490*/  LOP3.LUT R8, R8, 0xff00ff, RZ, 0xc0, !PT ;  /* 0x00ff00ff08087812 */ /* 0x000fe200078ec0ff */
[----:B------:R-:W4:Y:S01]  /*a4a0*/  LDSM.16.MT88.4 R24, [R212+0x9c00] ;  /* 0x009c0000d418783b */ /* 0x000f220000004200 */
[----:B---3--:R-:W-:Y:S01]  /*a4b0*/  F2FP.BF16.F32.PACK_AB R32, R179, R175 ;  /* 0x000000afb320723e */ /* 0x008fe200000010ff */
[----:B------:R-:W-:Y:S01]  /*a4c0*/  FADD.FTZ R48, R45, R48 ;  /* 0x000000302d307221 */ /* 0x000fe20000010000 */
[----:B------:R-:W-:Y:S01]  /*a4d0*/  LOP3.LUT R33, R33, R5, RZ, 0xc0, !PT ;  /* 0x0000000521217212 */ /* 0x000fe200078ec0ff */
[----:B------:R-:W-:Y:S01]  /*a4e0*/  LDSM.16.MT88.4 R12, [R63+0x1c00] ;  /* 0x001c00003f0c783b */ /* 0x000fe20000004200 */
[----:B------:R-:W-:Y:S01]  /*a4f0*/  MOV R5, R6 ;  /* 0x0000000600057202 */ /* 0x000fe20000000f00 */
[C---:B------:R-:W-:Y:S01]  /*a500*/  HMMA.16816.F32.BF16 R68, R28.reuse, R20, R68 ;  /* 0x000000141c44723c */ /* 0x040fe20000041844 */
[----:B------:R-:W-:Y:S01]  /*a510*/  LOP3.LUT R32, R32, R4, RZ, 0xc0, !PT ;  /* 0x0000000420207212 */ /* 0x000fe200078ec0ff */
[----:B------:R-:W-:Y:S01]  /*a520*/  FADD.FTZ R55, R43, R55 ;  /* 0x000000372b377221 */ /* 0x000fe20000010000 */
[--C-:B------:R-:W-:Y:S01]  /*a530*/  HSET2.LE.AND R9, R9, R60.reuse, PT ;  /* 0x0000003c09097233 */ /* 0x100fe20003803000 */
[----:B------:R-:W-:Y:S01]  /*a540*/  FADD.FTZ R53, R41, R53 ;  /* 0x0000003529357221 */ /* 0x000fe20000010000 */
[----:B------:R-:W-:Y:S01]  /*a550*/  HSET2.LE.AND R8, R8, R60, PT ;  /* 0x0000003c08087233 */ /* 0x000fe20003803000 */
[----:B------:R-:W-:Y:S01]  /*a560*/  FADD.FTZ R51, R49, R51 ;  /* 0x0000003331337221 */ /* 0x000fe20000010000 */
[----:B------:R-:W-:Y:S01]  /*a570*/  PRMT R4, R6, 0x7773, RZ ;  /* 0x0000777306047816 */ /* 0x000fe200000000ff */
[C---:B------:R-:W-:Y:S01]  /*a580*/  HMMA.16816.F32.BF16 R80, R28.reuse, R22, R80 ;  /* 0x000000161c50723c */ /* 0x040fe20000041850 */
[----:B------:R-:W-:Y:S01]  /*a590*/  LOP3.LUT R5, R5, 0xff, RZ, 0xc0, !PT ;  /* 0x000000ff05057812 */ /* 0x000fe200078ec0ff */
[----:B------:R-:W3:Y:S01]  /*a5a0*/  LDSM.16.MT88.4 R20, [R63+0xc00] ;  /* 0x000c00003f14783b */ /* 0x000ee20000004200 */
[----:B-1----:R-:W-:Y:S01]  /*a5b0*/  F2FP.BF16.F32.PACK_AB R34, R66, R67 ;  /* 0x000000434222723e */ /* 0x002fe200000010ff */
[----:B------:R-:W-:Y:S01]  /*a5c0*/  FFMA.FTZ R178, R37, UR23, -R62 ;  /* 0x0000001725b27c23 */ /* 0x000fe2000801083e */
[----:B--2---:R-:W-:Y:S01]  /*a5d0*/  F2FP.BF16.F32.PACK_AB R35, R167, R176 ;  /* 0x000000b0a723723e */ /* 0x004fe200000010ff */
[----:B------:R-:W-:Y:S01]  /*a5e0*/  FADD.FTZ R48, R208, R48 ;  /* 0x00000030d0307221 */ /* 0x000fe20000010000 */
[----:B------:R-:W-:Y:S01]  /*a5f0*/  LOP3.LUT R34, R34, R9, RZ, 0xc0, !PT ;  /* 0x0000000922227212 */ /* 0x000fe200078ec0ff */
[C---:B------:R-:W-:Y:S01]  /*a600*/  HMMA.16816.F32.BF16 R84, R28.reuse, R16, R84 ;  /* 0x000000101c54723c */ /* 0x040fe20000041854 */
[----:B------:R-:W-:Y:S01]  /*a610*/  LOP3.LUT R35, R35, R8, RZ, 0xc0, !PT ;  /* 0x0000000823237212 */ /* 0x000fe200078ec0ff */
[--C-:B------:R-:W-:Y:S01]  /*a620*/  FFMA.FTZ R38, R38, UR23, -R62.reuse ;  /* 0x0000001726267c23 */ /* 0x100fe2000801083e */
[----:B------:R-:W-:Y:S01]  /*a630*/  LDSM.16.MT88.4 R8, [R212+0xbc00] ;  /* 0x00bc0000d408783b */ /* 0x000fe20000004200 */
[--C-:B------:R-:W-:Y:S01]  /*a640*/  FFMA.FTZ R37, R65, UR23, -R62.reuse ;  /* 0x0000001741257c23 */ /* 0x100fe2000801083e */
[----:B------:R-:W-:Y:S01]  /*a650*/  FFMA.FTZ R64, R64, UR23, -R62 ;  /* 0x0000001740407c23 */ /* 0x000fe2000801083e */
[----:B------:R-:W-:Y:S01]  /*a660*/  FADD.FTZ R55, R225, R55 ;  /* 0x00000037e1377221 */ /* 0x000fe20000010000 */
[----:B------:R-:W-:Y:S01]  /*a670*/  FADD.FTZ R53, R198, R53 ;  /* 0x00000035c6357221 */ /* 0x000fe20000010000 */
[----:B------:R-:W-:Y:S01]  /*a680*/  HMMA.16816.F32.BF16 R96, R28, R18, R96 ;  /* 0x000000121c60723c */ /* 0x000fe20000041860 */
[C---:B------:R-:W-:Y:S01]  /*a690*/  PRMT R28, R6.reuse, 0x7771, RZ ;  /* 0x00007771061c7816 */ /* 0x040fe200000000ff */
[----:B------:R-:W1:Y:S01]  /*a6a0*/  LDSM.16.MT88.4 R16, [R212+0xac00] ;  /* 0x00ac0000d410783b */ /* 0x000e620000004200 */
[----:B------:R-:W-:Y:S01]  /*a6b0*/  PRMT R29, R6, 0x7772, RZ ;  /* 0x00007772061d7816 */ /* 0x000fe200000000ff */
[----:B------:R-:W-:Y:S01]  /*a6c0*/  FADD.FTZ R51, R207, R51 ;  /* 0x00000033cf337221 */ /* 0x000fe20000010000 */
[----:B------:R-:W-:Y:S01]  /*a6d0*/  LOP3.LUT R31, R250, UR7, R7, 0x96, !PT ;  /* 0x00000007fa1f7c12 */ /* 0x000fe2000f8e9607 */
[----:B------:R-:W-:Y:S01]  /*a6e0*/  FADD.FTZ R48, R211, R48 ;  /* 0x00000030d3307221 */ /* 0x000fe20000010000 */
[----:B------:R-:W-:Y:S01]  /*a6f0*/  PRMT R29, R29, 0x5410, R4 ;  /* 0x000054101d1d7816 */ /* 0x000fe20000000004 */
[----:B------:R-:W-:Y:S01]  /*a700*/  FADD.FTZ R55, R190, R55 ;  /* 0x00000037be377221 */ /* 0x000fe20000010000 */
[----:B------:R-:W-:Y:S01]  /*a710*/  PRMT R28, R5, 0x5410, R28 ;  /* 0x00005410051c7816 */ /* 0x000fe2000000001c */
[----:B------:R-:W-:Y:S01]  /*a720*/  FADD.FTZ R53, R195, R53 ;  /* 0x00000035c3357221 */ /* 0x000fe20000010000 */
[----:B------:R2:W1:Y:S01]  /*a730*/  LDSM.16.MT88.4 R4, [R63+0x2c00] ;  /* 0x002c00003f04783b */ /* 0x0004620000004200 */
[C---:B------:R-:W-:Y:S01]  /*a740*/  LOP3.LUT R30, R31.reuse, 0xffff, RZ, 0xc0, !PT ;  /* 0x0000ffff1f1e7812 */ /* 0x040fe200078ec0ff */
[----:B------:R-:W-:Y:S01]  /*a750*/  FADD.FTZ R51, R206, R51 ;  /* 0x00000033ce337221 */ /* 0x000fe20000010000 */
[----:B------:R-:W-:Y:S01]  /*a760*/  LOP3.LUT R62, R31, 0xff, RZ, 0xc0, !PT ;  /* 0x000000ff1f3e7812 */ /* 0x000fe200078ec0ff */
[----:B------:R-:W-:Y:S01]  /*a770*/  FADD.FTZ R48, R210, R48 ;  /* 0x00000030d2307221 */ /* 0x000fe20000010000 */
[----:B------:R-:W-:Y:S01]  /*a780*/  FFMA.FTZ R58, R58, UR23, -R61 ;  /* 0x000000173a3a7c23 */ /* 0x000fe2000801083d */
[----:B------:R-:W-:Y:S01]  /*a790*/  FADD.FTZ R55, R196, R55 ;  /* 0x00000037c4377221 */ /* 0x000fe20000010000 */
[----:B------:R-:W-:Y:S01]  /*a7a0*/  FADD.FTZ R53, R197, R53 ;  /* 0x00000035c5357221 */ /* 0x000fe20000010000 */
[----:B------:R-:W-:Y:S01]  /*a7b0*/  FADD.FTZ R51, R205, R51 ;  /* 0x00000033cd337221 */ /* 0x000fe20000010000 */
[----:B------:R-:W-:Y:S01]  /*a7c0*/  SHF.R.U32.HI R30, RZ, 0x8, R30 ;  /* 0x00000008ff1e7819 */ /* 0x000fe2000001161e */
[----:B------:R-:W-:Y:S01]  /*a7d0*/  FADD.FTZ R48, R209, R48 ;  /* 0x00000030d1307221 */ /* 0x000fe20000010000 */
[----:B------:R-:W-:Y:S01]  /*a7e0*/  FADD.FTZ R55, R192, R55 ;  /* 0x00000037c0377221 */ /* 0x000fe20000010000 */
[----:B------:R-:W-:Y:S01]  /*a7f0*/  FADD.FTZ R53, R189, R53 ;  /* 0x00000035bd357221 */ /* 0x000fe20000010000 */
[----:B------:R-:W-:Y:S01]  /*a800*/  FADD.FTZ R51, R203, R51 ;  /* 0x00000033cb337221 */ /* 0x000fe20000010000 */
[----:B------:R-:W-:Y:S01]  /*a810*/  PRMT R30, R62, 0x5410, R30 ;  /* 0x000054103e1e7816 */ /* 0x000fe2000000001e */
[----:B------:R-:W-:Y:S01]  /*a820*/  MUFU.EX2 R58, R58 ;  /* 0x0000003a003a7308 */ /* 0x000fe20000000800 */
[----:B------:R-:W-:Y:S01]  /*a830*/  FADD.FTZ R48, R194, R48 ;  /* 0x00000030c2307221 */ /* 0x000fe20000010000 */
[----:B------:R-:W-:Y:S01]  /*a840*/  FADD.FTZ R55, R182, R55 ;  /* 0x00000037b6377221 */ /* 0x000fe20000010000 */
[----:B------:R-:W-:Y:S01]  /*a850*/  FADD.FTZ R53, R174, R53 ;  /* 0x00000035ae357221 */ /* 0x000fe20000010000 */
[----:B------:R-:W3:Y:S01]  /*a860*/  MUFU.EX2 R38, R38 ;  /* 0x0000002600267308 */ /* 0x000ee20000000800 */
[----:B------:R-:W-:Y:S01]  /*a870*/  FADD.FTZ R51, R193, R51 ;  /* 0x00000033c1337221 */ /* 0x000fe20000010000 */
[----:B------:R-:W-:Y:S01]  /*a880*/  FADD.FTZ R48, R200, R48 ;  /* 0x00000030c8307221 */ /* 0x000fe20000010000 */
[----:B------:R-:W-:Y:S01]  /*a890*/  LOP3.LUT R29, R29, 0xff00ff, RZ, 0xc0, !PT ;  /* 0x00ff00ff1d1d7812 */ /* 0x000fe200078ec0ff */
[----:B------:R-:W1:Y:S01]  /*a8a0*/  MUFU.EX2 R62, R178 ;  /* 0x000000b2003e7308 */ /* 0x000e620000000800 */
[----:B--2---:R-:W-:Y:S01]  /*a8b0*/  PRMT R63, R31, 0x7632, R63 ;  /* 0x000076321f3f7816 */ /* 0x004fe2000000003f */
[----:B------:R-:W-:Y:S01]  /*a8c0*/  FADD.FTZ R55, R169, R55 ;  /* 0x00000037a9377221 */ /* 0x000fe20000010000 */
[----:B------:R-:W-:Y:S01]  /*a8d0*/  SHF.R.U32.HI R31, RZ, 0x18, R31 ;  /* 0x00000018ff1f7819 */ /* 0x000fe2000001161f */
[----:B------:R-:W2:Y:S01]  /*a8e0*/  MUFU.EX2 R37, R37 ;  /* 0x0000002500257308 */ /* 0x000ea20000000800 */
[----:B------:R-:W-:Y:S01]  /*a8f0*/  LOP3.LUT R63, R63, 0xff, RZ, 0xc0, !PT ;  /* 0x000000ff3f3f7812 */ /* 0x000fe200078ec0ff */
[----:B------:R-:W-:Y:S01]  /*a900*/  FADD.FTZ R53, R171, R53 ;  /* 0x00000035ab357221 */ /* 0x000fe20000010000 */
[----:B------:R-:W-:Y:S01]  /*a910*/  FADD.FTZ R51, R191, R51 ;  /* 0x00000033bf337221 */ /* 0x000fe20000010000 */
[----:B------:R-:W-:Y:S01]  /*a920*/  FADD.FTZ R48, R202, R48 ;  /* 0x00000030ca307221 */ /* 0x000fe20000010000 */
[----:B------:R-:W-:Y:S01]  /*a930*/  PRMT R31, R63, 0x5410, R31 ;  /* 0x000054103f1f7816 */ /* 0x000fe2000000001f */
[----:B------:R-:W-:Y:S01]  /*a940*/  FFMA.FTZ R63, R36, UR23, -R61 ;  /* 0x00000017243f7c23 */ /* 0x000fe2000801083d */
[----:B------:R-:W-:Y:S01]  /*a950*/  FADD.FTZ R55, R173, R55 ;  /* 0x00000037ad377221 */ /* 0x000fe20000010000 */
[----:B------:R1:W2:Y:S01]  /*a960*/  MUFU.EX2 R36, R64 ;  /* 0x0000004000247308 */ /* 0x0002a20000000800 */
[----:B------:R-:W-:Y:S01]  /*a970*/  FADD.FTZ R53, R172, R53 ;  /* 0x00000035ac357221 */ /* 0x000fe20000010000 */
[----:B------:R-:W-:Y:S01]  /*a980*/  FADD.FTZ R51, R201, R51 ;  /* 0x00000033c9337221 */ /* 0x000fe20000010000 */
[----:B------:R-:W-:Y:S01]  /*a990*/  FADD.FTZ R48, R199, R48 ;  /* 0x00000030c7307221 */ /* 0x000fe20000010000 */
[----:B----4-:R-:W-:Y:S01]  /*a9a0*/  HMMA.16816.F32.BF16 R156, R32, R24, R156 ;  /* 0x00000018209c723c */ /* 0x010fe2000004189c */
[----:B------:R-:W-:Y:S01]  /*a9b0*/  FADD.FTZ R55, R164, R55 ;  /* 0x00000037a4377221 */ /* 0x000fe20000010000 */
[----:B------:R-:W-:Y:S01]  /*a9c0*/  FADD.FTZ R53, R170, R53 ;  /* 0x00000035aa357221 */ /* 0x000fe20000010000 */
[----:B------:R-:W-:Y:S01]  /*a9d0*/  FADD.FTZ R51, R188, R51 ;  /* 0x00000033bc337221 */ /* 0x000fe20000010000 */
[----:B------:R-:W-:Y:S01]  /*a9e0*/  FADD.FTZ R48, R166, R48 ;  /* 0x00000030a6307221 */ /* 0x000fe20000010000 */
[----:B---3--:R-:W-:Y:S01]  /*a9f0*/  FADD.FTZ R55, R38, R55 ;  /* 0x0000003726377221 */ /* 0x008fe20000010000 */
[----:B------:R-:W-:-:S02]  /*aa00*/  IMAD.MOV.U32 R165, RZ, RZ, R213 ;  /* 0x000000ffffa57224 */ /* 0x000fc400078e00d5 */
[----:B------:R-:W-:Y:S01]  /*aa10*/  FADD.FTZ R51, R175, R51 ;  /* 0x00000033af337221 */ /* 0x000fe20000010000 */
[C---:B------:R-:W-:Y:S01]  /*aa20*/  HMMA.16816.F32.BF16 R152, R32.reuse, R26, R152 ;  /* 0x0000001a2098723c */ /* 0x040fe20000041898 */
[----:B------:R-:W-:Y:S01]  /*aa30*/  FADD.FTZ R48, R177, R48 ;  /* 0x00000030b1307221 */ /* 0x000fe20000010000 */
[--C-:B-1----:R-:W-:Y:S01]  /*aa40*/  FFMA.FTZ R64, R59, UR23, -R61.reuse ;  /* 0x000000173b407c23 */ /* 0x102fe2000801083d */
[----:B------:R-:W-:Y:S01]  /*aa50*/  FFMA.FTZ R61, R39, UR23, -R61 ;  /* 0x00000017273d7c23 */ /* 0x000fe2000801083d */
[----:B------:R1:W3:Y:S01]  /*aa60*/  MUFU.EX2 R59, R63 ;  /* 0x0000003f003b7308 */ /* 0x0002e20000000800 */
[----:B------:R-:W-:Y:S01]  /*aa70*/  FADD.FTZ R55, R62, R55 ;  /* 0x000000373e377221 */ /* 0x000fe20000010000 */
[----:B------:R-:W-:Y:S01]  /*aa80*/  FADD.FTZ R51, R179, R51 ;  /* 0x00000033b3337221 */ /* 0x000fe20000010000 */
[----:B------:R-:W-:Y:S01]  /*aa90*/  FADD.FTZ R48, R176, R48 ;  /* 0x00000030b0307221 */ /* 0x000fe20000010000 */
[----:B------:R-:W4:Y:S01]  /*aaa0*/  MUFU.EX2 R39, R64 ;  /* 0x0000004000277308 */ /* 0x000f220000000800 */
[C---:B------:R-:W-:Y:S01]  /*aab0*/  HMMA.16816.F32.BF16 R72, R32.reuse, R20, R72 ;  /* 0x000000142048723c */ /* 0x040fe20000041848 */
[----:B--2---:R-:W-:Y:S01]  /*aac0*/  FADD.FTZ R55, R37, R55 ;  /* 0x0000003725377221 */ /* 0x004fe20000010000 */
[----:B------:R-:W-:Y:S01]  /*aad0*/  FADD.FTZ R51, R67, R51 ;  /* 0x0000003343337221 */ /* 0x000fe20000010000 */
[----:B------:R-:W2:Y:S01]  /*aae0*/  MUFU.EX2 R61, R61 ;  /* 0x0000003d003d7308 */ /* 0x000ea20000000800 */
[----:B------:R-:W-:Y:S01]  /*aaf0*/  FADD.FTZ R231, R167, R48 ;  /* 0x00000030a7e77221 */ /* 0x000fe20000010000 */
[----:B------:R-:W-:Y:S01]  /*ab00*/  FADD.FTZ R246, R36, R55 ;  /* 0x0000003724f67221 */ /* 0x000fe20000010000 */
[----:B------:R-:W-:Y:S01]  /*ab10*/  FADD.FTZ R232, R66, R51 ;  /* 0x0000003342e87221 */ /* 0x000fe20000010000 */
[----:B------:R-:W-:Y:S01]  /*ab20*/  MOV R166, R214 ;  /* 0x000000d600a67202 */ /* 0x000fe20000000f00 */
[----:B------:R-:W-:Y:S01]  /*ab30*/  HMMA.16816.F32.BF16 R76, R32, R22, R76 ;  /* 0x00000016204c723c */ /* 0x000fe2000004184c */
[--C-:B-1----:R-:W-:Y:S01]  /*ab40*/  HSET2.LE.AND R63, R28, R60.reuse, PT ;  /* 0x0000003c1c3f7233 */ /* 0x102fe20003803000 */
[----:B---3--:R-:W-:Y:S01]  /*ab50*/  FADD.FTZ R53, R59, R53 ;  /* 0x000000353b357221 */ /* 0x008fe20000010000 */
[--C-:B------:R-:W-:Y:S01]  /*ab60*/  HSET2.LE.AND R28, R29, R60.reuse, PT ;  /* 0x0000003c1d1c7233 */ /* 0x100fe20003803000 */
[----:B------:R-:W-:Y:S01]  /*ab70*/  IMAD.MOV.U32 R167, RZ, RZ, R215 ;  /* 0x000000ffffa77224 */ /* 0x000fe200078e00d7 */
[----:B------:R-:W-:-:S02]  /*ab80*/  HSET2.LE.AND R29, R30, R60, PT ;  /* 0x0000003c1e1d7233 */ /* 0x000fc40003803000 */
[----:B------:R-:W-:Y:S01]  /*ab90*/  HSET2.LE.AND R60, R31, R60, PT ;  /* 0x0000003c1f3c7233 */ /* 0x000fe20003803000 */
[C---:B------:R-:W-:Y:S01]  /*aba0*/  HMMA.16816.F32.BF16 R88, R32.reuse, R16, R88 ;  /* 0x000000102058723c */ /* 0x040fe20000041858 */
[----:B----4-:R-:W-:Y:S01]  /*abb0*/  F2FP.BF16.F32.PACK_AB R31, R58, R39 ;  /* 0x000000273a1f723e */ /* 0x010fe200000010ff */
[----:B--2---:R-:W-:Y:S01]  /*abc0*/  FADD.FTZ R53, R61, R53 ;  /* 0x000000353d357221 */ /* 0x004fe20000010000 */
[----:B------:R-:W-:Y:S02]  /*abd0*/  F2FP.BF16.F32.PACK_AB R30, R36, R37 ;  /* 0x00000025241e723e */ /* 0x000fe400000010ff */
[----:B------:R-:W-:Y:S01]  /*abe0*/  LOP3.LUT R31, R31, R28, RZ, 0xc0, !PT ;  /* 0x0000001c1f1f7212 */ /* 0x000fe200078ec0ff */
[----:B------:R-:W-:Y:S01]  /*abf0*/  FADD.FTZ R53, R39, R53 ;  /* 0x0000003527357221 */ /* 0x000fe20000010000 */
[----:B------:R-:W-:Y:S01]  /*ac00*/  LOP3.LUT R30, R30, R63, RZ, 0xc0, !PT ;  /* 0x0000003f1e1e7212 */ /* 0x000fe200078ec0ff */
[----:B------:R-:W-:Y:S01]  /*ac10*/  HMMA.16816.F32.BF16 R92, R32, R18, R92 ;  /* 0x00000012205c723c */ /* 0x000fe2000004185c */
[----:B------:R-:W-:Y:S01]  /*ac20*/  MOV R168, R216 ;  /* 0x000000d800a87202 */ /* 0x000fe20000000f00 */
[----:B------:R-:W-:-:S06]  /*ac30*/  FADD.FTZ R241, R58, R53 ;  /* 0x000000353af17221 */ /* 0x000fcc0000010000 */
        /* <DEDUP_REMOVED lines=8> */
[----:B------:R-:W-:Y:S02]  /*acc0*/  LOP3.LUT R28, R33, R29, RZ, 0xc0, !PT ;  /* 0x0000001d211c7212 */ /* 0x000fe400078ec0ff */
[----:B------:R-:W-:-:S07]  /*acd0*/  LOP3.LUT R29, R32, R60, RZ, 0xc0, !PT ;  /* 0x0000003c201d7212 */ /* 0x000fce00078ec0ff */
        /* <DEDUP_REMOVED lines=18> */
[----:B-----5:R-:W-:Y:S01]  /*ae00*/  SHF.R.U32.HI R186, RZ, 0x1, R184 ;  /* 0x00000001ffba7819 */ /* 0x020fe200000116b8 */
[C---:B------:R-:W-:Y:S02]  /*ae10*/  IMAD.SHL.U32 R220, R184.reuse, 0x20, RZ ;  /* 0x00000020b8dc7824 */ /* 0x040fe400078e00ff */
[----:B------:R-:W-:Y:S01]  /*ae20*/  IMAD.SHL.U32 R185, R184, 0x4, RZ ;  /* 0x00000004b8b97824 */ /* 0x000fe200078e00ff */
[----:B------:R-:W-:Y:S01]  /*ae30*/  LOP3.LUT R218, R186, 0x8, RZ, 0xc0, !PT ;  /* 0x00000008bada7812 */ /* 0x000fe200078ec0ff */
[----:B------:R-:W-:Y:S01]  /*ae40*/  IMAD.MOV.U32 R217, RZ, RZ, 0x20 ;  /* 0x00000020ffd97424 */ /* 0x000fe200078e00ff */
[C---:B------:R-:W-:Y:S02]  /*ae50*/  LOP3.LUT R0, R220.reuse, 0x120, RZ, 0xc0, !PT ;  /* 0x00000120dc007812 */ /* 0x040fe400078ec0ff */
[----:B------:R-:W-:Y:S02]  /*ae60*/  LOP3.LUT R10, R220, 0xc0, RZ, 0xc0, !PT ;  /* 0x000000c0dc0a7812 */ /* 0x000fe400078ec0ff */
[----:B------:R-:W-:-:S02]  /*ae70*/  LOP3.LUT R6, R185, 0x18, RZ, 0xc0, !PT ;  /* 0x00000018b9067812 */ /* 0x000fc400078ec0ff */
[----:B------:R-:W-:Y:S02]  /*ae80*/  SEL R217, R217, 0xffffffe0, !P6 ;  /* 0xffffffe0d9d97807 */ /* 0x000fe40007000000 */
[----:B------:R-:W-:Y:S01]  /*ae90*/  LOP3.LUT R6, R10, R6, RZ, 0xfc, !PT ;  /* 0x000000060a067212 */ /* 0x000fe200078efcff */
[----:B-1----:R-:W-:-:S03]  /*aea0*/  IMAD.WIDE.U32 R12, R7, R4, RZ ;  /* 0x00000004070c7225 */ /* 0x002fc600078e00ff */
[----:B------:R-:W-:Y:S01]  /*aeb0*/  LOP3.LUT R219, R6, 0x8, R184, 0x78, !PT ;  /* 0x0000000806db7812 */ /* 0x000fe200078e78b8 */
[----:B------:R-:W-:Y:S01]  /*aec0*/  IMAD R7, R7, R5, R13 ;  /* 0x0000000507077224 */ /* 0x000fe200078e020d */
[----:B------:R-:W-:Y:S01]  /*aed0*/  BAR.SYNC.DEFER_BLOCKING 0x0 ;  /* 0x0000000000007b1d */ /* 0x000fe20000010000 */
[C---:B------:R-:W-:Y:S01]  /*aee0*/  IMAD.SHL.U32 R9, R12.reuse, 0x40, RZ ;  /* 0x000000400c097824 */ /* 0x040fe200078e00ff */
[C---:B------:R-:W-:Y:S02]  /*aef0*/  LEA R14, P1, R12.reuse, R227, 0x7 ;  /* 0x000000e30c0e7211 */ /* 0x040fe400078238ff */
[--C-:B------:R-:W-:Y:S02]  /*af00*/  SHF.L.U64.HI R8, R12, 0x6, R7.reuse ;  /* 0x000000060c087819 */ /* 0x100fe40000010207 */
[----:B------:R-:W-:Y:S02]  /*af10*/  LEA R9, P0, R4, R9, 0x5 ;  /* 0x0000000904097211 */ /* 0x000fe400078028ff */
[----:B------:R-:W-:-:S02]  /*af20*/  LEA.HI.X R15, R12, R226, R7, 0x7, P1 ;  /* 0x000000e20c0f7211 */ /* 0x000fc400008f3c07 */
[----:B------:R-:W-:Y:S02]  /*af30*/  LEA.HI.X R8, R4, R8, R5, 0x5, P0 ;  /* 0x0000000804087211 */ /* 0x000fe400000f2c05 */
[--C-:B------:R-:W-:Y:S02]  /*af40*/  LOP3.LUT R4, R0, 0x3e00, R187.reuse, 0xf8, !PT ;  /* 0x00003e0000047812 */ /* 0x100fe400078ef8bb */
[----:B------:R-:W-:Y:S02]  /*af50*/  LOP3.LUT R0, R220, 0x20, RZ, 0xc0, !PT ;  /* 0x00000020dc007812 */ /* 0x000fe400078ec0ff */
[----:B------:R-:W-:Y:S02]  /*af60*/  LEA R10, P0, R9, R227, 0x1 ;  /* 0x000000e3090a7211 */ /* 0x000fe400078008ff */
[----:B------:R-:W-:Y:S02]  /*af70*/  LOP3.LUT R0, R0, 0x100, R187, 0xf8, !PT ;  /* 0x0000010000007812 */ /* 0x000fe400078ef8bb */
[----:B------:R-:W-:-:S02]  /*af80*/  LOP3.LUT R218, R4, R6, R218, 0xf6, !PT ;  /* 0x0000000604da7212 */ /* 0x000fc400078ef6da */
[----:B------:R-:W-:Y:S02]  /*af90*/  LOP3.LUT R219, R0, R219, RZ, 0xfc, !PT ;  /* 0x000000db00db7212 */ /* 0x000fe400078efcff */
        /* <DEDUP_REMOVED lines=9> */
[----:B------:R-:W-:Y:S01]  /*b030*/  LDGSTS.E.BYPASS.LTC128B.128 [R233+0xb000], desc[UR14][R14.64+0x80] ;  /* 0x0b0000800ee97fae */ /* 0x000fe2000b981a0e */
[----:B------:R-:W-:-:S02]  /*b040*/  IMAD.IADD R44, R217, 0x1, R219 ;  /* 0x00000001d92c7824 */ /* 0x000fc400078e02db */
[C---:B------:R-:W-:Y:S01]  /*b050*/  IMAD.IADD R238, R217.reuse, 0x1, R218 ;  /* 0x00000001d9ee7824 */ /* 0x040fe200078e02da */
[----:B------:R-:W-:Y:S01]  /*b060*/  LDGSTS.E.BYPASS.LTC128B.128 [R233+0x9800], desc[UR14][R10.64] ;  /* 0x098000000ae97fae */ /* 0x000fe2000b981a0e */
[----:B------:R-:W-:-:S03]  /*b070*/  IMAD.IADD R225, R217, 0x1, R219 ;  /* 0x00000001d9e17824 */ /* 0x000fc600078e02db */
        /* <DEDUP_REMOVED lines=8> */
[----:B------:R-:W-:Y:S04]  /*b100*/  LDSM.16.M88.4 R52, [R44+0x6400] ;  /* 0x006400002c34783b */ /* 0x000fe80000000200 */
[----:B------:R-:W-:Y:S04]  /*b110*/  LDSM.16.M88.4 R48, [R44+0x6800] ;  /* 0x006800002c30783b */ /* 0x000fe80000000200 */
[----:B------:R-:W1:Y:S04]  /*b120*/  LDSM.16.M88.4 R64, [R36+0x1000] ;  /* 0x001000002440783b */ /* 0x000e680000000200 */
[----:B------:R-:W1:Y:S04]  /*b130*/  LDSM.16.M88.4 R44, [R44+0x6c00] ;  /* 0x006c00002c2c783b */ /* 0x000e680000000200 */
[----:B------:R-:W1:Y:S01]  /*b140*/  LDSM.16.M88.4 R60, [R218] ;  /* 0x00000000da3c783b */ /* 0x000e620000000200 */
[C---:B--2---:R-:W-:Y:S03]  /*b150*/  HMMA.16816.F32.BF16 R32, R4.reuse, R180, RZ ;  /* 0x000000b40420723c */ /* 0x044fe600000418ff */
[----:B------:R-:W2:Y:S04]  /*b160*/  LDSM.16.M88.4 R36, [R36] ;  /* 0x000000002424783b */ /* 0x000ea80000000200 */
[----:B------:R-:W-:Y:S01]  /*b170*/  LDSM.16.M88.4 R208, [R218+0x3000] ;  /* 0x00300000dad0783b */ /* 0x000fe20000000200 */
[C---:B---3--:R-:W-:Y:S03]  /*b180*/  HMMA.16816.F32.BF16 R24, R4.reuse, R172, RZ ;  /* 0x000000ac0418723c */ /* 0x048fe600000418ff */
[----:B------:R-:W3:Y:S04]  /*b190*/  LDSM.16.M88.4 R204, [R219+0x7000] ;  /* 0x00700000dbcc783b */ /* 0x000ee80000000200 */
[----:B------:R-:W3:Y:S01]  /*b1a0*/  LDSM.16.M88.4 R200, [R219+0x7400] ;  /* 0x00740000dbc8783b */ /* 0x000ee20000000200 */
[C---:B----4-:R-:W-:Y:S03]  /*b1b0*/  HMMA.16816.F32.BF16 R16, R4.reuse, R164, RZ ;  /* 0x000000a40410723c */ /* 0x050fe600000418ff */
[----:B------:R-:W-:Y:S04]  /*b1c0*/  LDSM.16.M88.4 R196, [R219+0x7800] ;  /* 0x00780000dbc4783b */ /* 0x000fe80000000200 */
[----:B------:R-:W-:Y:S01]  /*b1d0*/  LDSM.16.M88.4 R192, [R238+0x3000] ;  /* 0x00300000eec0783b */ /* 0x000fe20000000200 */
[C---:B-1----:R-:W-:Y:S03]  /*b1e0*/  HMMA.16816.F32.BF16 R8, R4.reuse, R56, RZ ;  /* 0x000000380408723c */ /* 0x042fe600000418ff */
[----:B------:R-:W0:Y:S05]  /*b1f0*/  LDGDEPBAR ;  /* 0x00000000000079af */ /* 0x000e2a0000000000 */
        /* <DEDUP_REMOVED lines=22> */
[C---:B------:R-:W-:Y:S08]  /*b360*/  HMMA.16816.F32.BF16 R176, R36.reuse, R52, R176 ;  /* 0x0000003424b0723c */ /* 0x040ff000000418b0 */
[C---:B------:R-:W-:Y:S08]  /*b370*/  HMMA.16816.F32.BF16 R168, R36.reuse, R48, R168 ;  /* 0x0000003024a8723c */ /* 0x040ff000000418a8 */
[C---:B------:R-:W-:Y:S08]  /*b380*/  HMMA.16816.F32.BF16 R64, R36.reuse, R44, R64 ;  /* 0x0000002c2440723c */ /* 0x040ff00000041840 */
[C---:B------:R-:W-:Y:S01]  /*b390*/  HMMA.16816.F32.BF16 R180, R36.reuse, R42, R180 ;  /* 0x0000002a24b4723c */ /* 0x040fe200000418b4 */
[----:B------:R-:W1:Y:S07]  /*b3a0*/  LDSM.16.M88.4 R40, [R219+0x7c00] ;  /* 0x007c0000db28783b */ /* 0x000e6e0000000200 */
[C---:B------:R-:W-:Y:S01]  /*b3b0*/  HMMA.16816.F32.BF16 R172, R36.reuse, R54, R172 ;  /* 0x0000003624ac723c */ /* 0x040fe200000418ac */
[----:B------:R-:W-:Y:S07]  /*b3c0*/  LDSM.16.M88.4 R52, [R225+0x7400] ;  /* 0x00740000e134783b */ /* 0x000fee0000000200 */
[C---:B------:R-:W-:Y:S01]  /*b3d0*/  HMMA.16816.F32.BF16 R164, R36.reuse, R50, R164 ;  /* 0x0000003224a4723c */ /* 0x040fe200000418a4 */
[----:B------:R-:W-:Y:S07]  /*b3e0*/  LDSM.16.M88.4 R48, [R225+0x7800] ;  /* 0x00780000e130783b */ /* 0x000fee0000000200 */
[----:B------:R-:W-:Y:S01]  /*b3f0*/  HMMA.16816.F32.BF16 R60, R36, R46, R60 ;  /* 0x0000002e243c723c */ /* 0x000fe2000004183c */
[----:B------:R-:W2:Y:S04]  /*b400*/  LDSM.16.M88.4 R36, [R218+0x2000] ;  /* 0x00200000da24783b */ /* 0x000ea80000000200 */
[----:B------:R-:W4:Y:S03]  /*b410*/  LDSM.16.M88.4 R44, [R225+0x7c00] ;  /* 0x007c0000e12c783b */ /* 0x000f260000000200 */
[C---:B---3--:R-:W-:Y:S08]  /*b420*/  HMMA.16816.F32.BF16 R32, R208.reuse, R204, R32 ;  /* 0x000000ccd020723c */ /* 0x048ff00000041820 */
[C---:B------:R-:W-:Y:S08]  /*b430*/  HMMA.16816.F32.BF16 R24, R208.reuse, R200, R24 ;  /* 0x000000c8d018723c */ /* 0x040ff00000041818 */
[C---:B-1----:R-:W-:Y:S08]  /*b440*/  HMMA.16816.F32.BF16 R8, R208.reuse, R40, R8 ;  /* 0x00000028d008723c */ /* 0x042ff00000041808 */
[C---:B------:R-:W-:Y:S08]  /*b450*/  HMMA.16816.F32.BF16 R4, R208.reuse, R42, R4 ;  /* 0x0000002ad004723c */ /* 0x040ff00000041804 */
[----:B------:R-:W-:Y:S08]  /*b460*/  HMMA.16816.F32.BF16 R16, R208, R196, R16 ;  /* 0x000000c4d010723c */ /* 0x000ff00000041810 */
[C---:B--2---:R-:W-:Y:S08]  /*b470*/  HMMA.16816.F32.BF16 R64, R36.reuse, R40, R64 ;  /* 0x000000282440723c */ /* 0x044ff00000041840 */
[----:B------:R-:W-:Y:S01]  /*b480*/  HMMA.16816.F32.BF16 R60, R36, R42, R60 ;  /* 0x0000002a243c723c */ /* 0x000fe2000004183c */
[----:B------:R-:W1:Y:S07]  /*b490*/  LDSM.16.M88.4 R40, [R238+0x2000] ;  /* 0x00200000ee28783b */ /* 0x000e6e0000000200 */
[C---:B------:R-:W-:Y:S08]  /*b4a0*/  HMMA.16816.F32.BF16 R28, R208.reuse, R206, R28 ;  /* 0x000000ced01c723c */ /* 0x040ff0000004181c */
[C---:B------:R-:W-:Y:S08]  /*b4b0*/  HMMA.16816.F32.BF16 R20, R208.reuse, R202, R20 ;  /* 0x000000cad014723c */ /* 0x040ff00000041814 */
[----:B------:R-:W-:Y:S01]  /*b4c0*/  HMMA.16816.F32.BF16 R12, R208, R198, R12 ;  /* 0x000000c6d00c723c */ /* 0x000fe2000004180c */
[----:B------:R-:W-:Y:S07]  /*b4d0*/  LDSM.16.M88.4 R208, [R218+0x4000] ;  /* 0x00400000dad0783b */ /* 0x000fee0000000200 */
[C---:B------:R-:W-:Y:S08]  /*b4e0*/  HMMA.16816.F32.BF16 R188, R36.reuse, R204, R188 ;  /* 0x000000cc24bc723c */ /* 0x040ff000000418bc */
[C---:B------:R-:W-:Y:S08]  /*b4f0*/  HMMA.16816.F32.BF16 R176, R36.reuse, R200, R176 ;  /* 0x000000c824b0723c */ /* 0x040ff000000418b0 */
[C---:B------:R-:W-:Y:S01]  /*b500*/  HMMA.16816.F32.BF16 R172, R36.reuse, R202, R172 ;  /* 0x000000ca24ac723c */ /* 0x040fe200000418ac */
[----:B------:R-:W-:Y:S07]  /*b510*/  LDSM.16.M88.4 R200, [R219+0x8400] ;  /* 0x00840000dbc8783b */ /* 0x000fee0000000200 */
[C---:B------:R-:W-:Y:S01]  /*b520*/  HMMA.16816.F32.BF16 R180, R36.reuse, R206, R180 ;  /* 0x000000ce24b4723c */ /* 0x040fe200000418b4 */
[----:B------:R-:W-:Y:S07]  /*b530*/  LDSM.16.M88.4 R204, [R219+0x8000] ;  /* 0x00800000dbcc783b */ /* 0x000fee0000000200 */
[C---:B------:R-:W-:Y:S08]  /*b540*/  HMMA.16816.F32.BF16 R168, R36.reuse, R196, R168 ;  /* 0x000000c424a8723c */ /* 0x040ff000000418a8 */
[----:B------:R-:W-:Y:S01]  /*b550*/  HMMA.16816.F32.BF16 R164, R36, R198, R164 ;  /* 0x000000c624a4723c */ /* 0x000fe200000418a4 */
[----:B------:R-:W2:Y:S04]  /*b560*/  LDSM.16.M88.4 R36, [R218+0x5000] ;  /* 0x00500000da24783b */ /* 0x000ea80000000200 */
[----:B------:R-:W3:Y:S03]  /*b570*/  LDSM.16.M88.4 R196, [R219+0x8800] ;  /* 0x00880000dbc4783b */ /* 0x000ee60000000200 */
[C---:B------:R-:W-:Y:S08]  /*b580*/  HMMA.16816.F32.BF16 R32, R192.reuse, R56, R32 ;  /* 0x00000038c020723c */ /* 0x040ff00000041820 */
[C---:B------:R-:W-:Y:S08]  /*b590*/  HMMA.16816.F32.BF16 R28, R192.reuse, R58, R28 ;  /* 0x0000003ac01c723c */ /* 0x040ff0000004181c */
[C---:B------:R-:W-:Y:S08]  /*b5a0*/  HMMA.16816.F32.BF16 R24, R192.reuse, R52, R24 ;  /* 0x00000034c018723c */ /* 0x040ff00000041818 */
[C---:B------:R-:W-:Y:S08]  /*b5b0*/  HMMA.16816.F32.BF16 R20, R192.reuse, R54, R20 ;  /* 0x00000036c014723c */ /* 0x040ff00000041814 */
[C---:B----4-:R-:W-:Y:S08]  /*b5c0*/  HMMA.16816.F32.BF16 R8, R192.reuse, R44, R8 ;  /* 0x0000002cc008723c */ /* 0x050ff00000041808 */
[C---:B------:R-:W-:Y:S08]  /*b5d0*/  HMMA.16816.F32.BF16 R16, R192.reuse, R48, R16 ;  /* 0x00000030c010723c */ /* 0x040ff00000041810 */
[C---:B------:R-:W-:Y:S08]  /*b5e0*/  HMMA.16816.F32.BF16 R12, R192.reuse, R50, R12 ;  /* 0x00000032c00c723c */ /* 0x040ff0000004180c */
[----:B------:R-:W-:Y:S01]  /*b5f0*/  HMMA.16816.F32.BF16 R4, R192, R46, R4 ;  /* 0x0000002ec004723c */ /* 0x000fe20000041804 */
[----:B------:R-:W4:Y:S07]  /*b600*/  LDSM.16.M88.4 R192, [R219+0x8c00] ;  /* 0x008c0000dbc0783b */ /* 0x000f2e0000000200 */
[----:B-1----:R-:W-:Y:S01]  /*b610*/  HMMA.16816.F32.BF16 R188, R40, R56, R188 ;  /* 0x0000003828bc723c */ /* 0x002fe200000418bc */
[----:B------:R-:W-:-:S07]  /*b620*/  IMAD.IADD R56, R217, 0x1, R218 ;  /* 0x00000001d9387824 */ /* 0x000fce00078e02da */
[C---:B------:R-:W-:Y:S08]  /*b630*/  HMMA.16816.F32.BF16 R176, R40.reuse, R52, R176 ;  /* 0x0000003428b0723c */ /* 0x040ff000000418b0 */
[C---:B------:R-:W-:Y:S01]  /*b640*/  HMMA.16816.F32.BF16 R172, R40.reuse, R54, R172 ;  /* 0x0000003628ac723c */ /* 0x040fe200000418ac */
[----:B------:R-:W-:Y:S07]  /*b650*/  LDSM.16.M88.4 R52, [R56+0x5000] ;  /* 0x005000003834783b */ /* 0x000fee0000000200 */
[C---:B------:R-:W-:Y:S01]  /*b660*/  HMMA.16816.F32.BF16 R180, R40.reuse, R58, R180 ;  /* 0x0000003a28b4723c */ /* 0x040fe200000418b4 */
[----:B------:R-:W-:Y:S07]  /*b670*/  LDSM.16.M88.4 R56, [R56+0x4000] ;  /* 0x004000003838783b */ /* 0x000fee0000000200 */
[C---:B------:R-:W-:Y:S08]  /*b680*/  HMMA.16816.F32.BF16 R64, R40.reuse, R44, R64 ;  /* 0x0000002c2840723c */ /* 0x040ff00000041840 */
[C---:B------:R-:W-:Y:S01]  /*b690*/  HMMA.16816.F32.BF16 R60, R40.reuse, R46, R60 ;  /* 0x0000002e283c723c */ /* 0x040fe2000004183c */
[----:B------:R-:W1:Y:S07]  /*b6a0*/  LDSM.16.M88.4 R44, [R225+0x8400] ;  /* 0x00840000e12c783b */ /* 0x000e6e0000000200 */
[C---:B------:R-:W-:Y:S08]  /*b6b0*/  HMMA.16816.F32.BF16 R168, R40.reuse, R48, R168 ;  /* 0x0000003028a8723c */ /* 0x040ff000000418a8 */
[----:B------:R-:W-:Y:S01]  /*b6c0*/  HMMA.16816.F32.BF16 R164, R40, R50, R164 ;  /* 0x0000003228a4723c */ /* 0x000fe200000418a4 */
[----:B------:R-:W1:Y:S04]  /*b6d0*/  LDSM.16.M88.4 R48, [R225+0x8000] ;  /* 0x00800000e130783b */ /* 0x000e680000000200 */
[----:B------:R-:W1:Y:S03]  /*b6e0*/  LDSM.16.M88.4 R40, [R225+0x8800] ;  /* 0x00880000e128783b */ /* 0x000e660000000200 */
[-C--:B--2---:R-:W-:Y:S08]  /*b6f0*/  HMMA.16816.F32.BF16 R24, R36, R200.reuse, R24 ;  /* 0x000000c82418723c */ /* 0x084ff00000041818 */
[----:B------:R-:W-:Y:S08]  /*b700*/  HMMA.16816.F32.BF16 R176, R208, R200, R176 ;  /* 0x000000c8d0b0723c */ /* 0x000ff000000418b0 */
[C---:B------:R-:W-:Y:S08]  /*b710*/  HMMA.16816.F32.BF16 R32, R36.reuse, R204, R32 ;  /* 0x000000cc2420723c */ /* 0x040ff00000041820 */
[C---:B------:R-:W-:Y:S08]  /*b720*/  HMMA.16816.F32.BF16 R28, R36.reuse, R206, R28 ;  /* 0x000000ce241c723c */ /* 0x040ff0000004181c */
[C---:B------:R-:W-:Y:S08]  /*b730*/  HMMA.16816.F32.BF16 R20, R36.reuse, R202, R20 ;  /* 0x000000ca2414723c */ /* 0x040ff00000041814 */
[C---:B---3--:R-:W-:Y:S08]  /*b740*/  HMMA.16816.F32.BF16 R16, R36.reuse, R196, R16 ;  /* 0x000000c42410723c */ /* 0x048ff00000041810 */
[C---:B------:R-:W-:Y:S08]  /*b750*/  HMMA.16816.F32.BF16 R12, R36.reuse, R198, R12 ;  /* 0x000000c6240c723c */ /* 0x040ff0000004180c */
[C---:B----4-:R-:W-:Y:S08]  /*b760*/  HMMA.16816.F32.BF16 R8, R36.reuse, R192, R8 ;  /* 0x000000c02408723c */ /* 0x050ff00000041808 */
[----:B------:R-:W-:Y:S01]  /*b770*/  HMMA.16816.F32.BF16 R4, R36, R194, R4 ;  /* 0x000000c22404723c */ /* 0x000fe20000041804 */
[----:B------:R-:W2:Y:S01]  /*b780*/  LDSM.16.M88.4 R36, [R225+0x8c00] ;  /* 0x008c0000e124783b */ /* 0x000ea20000000200 */
[----:B------:R-:W-:-:S06]  /*b790*/  DEPBAR.LE SB0, 0x0 ;  /* 0x000080000000791a */ /* 0x000fcc0000000000 */
[----:B------:R-:W-:Y:S08]  /*b7a0*/  HMMA.16816.F32.BF16 R188, R208, R204, R188 ;  /* 0x000000ccd0bc723c */ /* 0x000ff000000418bc */
[-C--:B-1----:R-:W-:Y:S08]  /*b7b0*/  HMMA.16816.F32.BF16 R24, R52, R44.reuse, R24 ;  /* 0x0000002c3418723c */ /* 0x082ff00000041818 */
[----:B------:R-:W-:Y:S01]  /*b7c0*/  HMMA.16816.F32.BF16 R176, R56, R44, R176 ;  /* 0x0000002c38b0723c */ /* 0x000fe200000418b0 */
[----:B------:R-:W-:-:S02]  /*b7d0*/  IMAD.SHL.U32 R44, R184, 0x2, RZ ;  /* 0x00000002b82c7824 */ /* 0x000fc400078e00ff */
[----:B------:R-:W-:-:S03]  /*b7e0*/  IMAD.U32 R45, RZ, RZ, UR18 ;  /* 0x00000012ff2d7e24 */ /* 0x000fc6000f8e00ff */
[----:B------:R-:W-:Y:S02]  /*b7f0*/  LOP3.LUT R44, R44, 0x6, RZ, 0xc0, !PT ;  /* 0x000000062c2c7812 */ /* 0x000fe400078ec0ff */
[----:B------:R-:W-:Y:S03]  /*b800*/  HMMA.16816.F32.BF16 R180, R208, R206, R180 ;  /* 0x000000ced0b4723c */ /* 0x000fe600000418b4 */
[----:B------:R-:W-:-:S04]  /*b810*/  IMAD R45, R45, 0x40, R44 ;  /* 0x000000402d2d7824 */ /* 0x000fc800078e022c */
[C---:B------:R-:W-:Y:S01]  /*b820*/  VIADD R44, R45.reuse, 0xffffff40 ;  /* 0xffffff402d2c7836 */ /* 0x040fe20000000000 */
[C---:B------:R-:W-:Y:S01]  /*b830*/  HMMA.16816.F32.BF16 R32, R52.reuse, R48, R32 ;  /* 0x000000303420723c */ /* 0x040fe20000041820 */
[C---:B------:R-:W-:Y:S02]  /*b840*/  VIADD R250, R45.reuse, 0xffffff48 ;  /* 0xffffff482dfa7836 */ /* 0x040fe40000000000 */
[----:B------:R-:W-:Y:S01]  /*b850*/  VIADD R251, R45, 0xffffff50 ;  /* 0xffffff502dfb7836 */ /* 0x000fe20000000000 */
[C---:B------:R-:W-:Y:S02]  /*b860*/  ISETP.GE.AND P4, PT, R44.reuse, R222, PT ;  /* 0x000000de2c00720c */ /* 0x040fe40003f86270 */
[----:B------:R-:W-:Y:S02]  /*b870*/  ISETP.GE.AND P2, PT, R44, R221, PT ;  /* 0x000000dd2c00720c */ /* 0x000fe40003f46270 */
[----:B------:R-:W-:Y:S08]  /*b880*/  HMMA.16816.F32.BF16 R28, R52, R50, R28 ;  /* 0x00000032341c723c */ /* 0x000ff0000004181c */
[----:B------:R-:W-:Y:S03]  /*b890*/  HMMA.16816.F32.BF16 R172, R208, R202, R172 ;  /* 0x000000cad0ac723c */ /* 0x000fe600000418ac */
[----:B------:R-:W-:-:S02]  /*b8a0*/  FSEL R32, R32, -INF , !P4 ;  /* 0xff80000020207808 */ /* 0x000fc40006000000 */
[----:B------:R-:W-:Y:S02]  /*b8b0*/  FSEL R34, R34, -INF , !P2 ;  /* 0xff80000022227808 */ /* 0x000fe40005000000 */
[CC--:B------:R-:W-:Y:S01]  /*b8c0*/  ISETP.GE.AND P4, PT, R250.reuse, R222.reuse, PT ;  /* 0x000000defa00720c */ /* 0x0c0fe20003f86270 */
[C---:B------:R-:W-:Y:S01]  /*b8d0*/  HMMA.16816.F32.BF16 R168, R208.reuse, R196, R168 ;  /* 0x000000c4d0a8723c */ /* 0x040fe200000418a8 */
[-C--:B------:R-:W-:Y:S02]  /*b8e0*/  ISETP.GE.AND P2, PT, R250, R221.reuse, PT ;  /* 0x000000ddfa00720c */ /* 0x080fe40003f46270 */
[----:B------:R-:W-:Y:S02]  /*b8f0*/  FSEL R28, R28, -INF , !P4 ;  /* 0xff8000001c1c7808 */ /* 0x000fe40006000000 */
[----:B------:R-:W-:Y:S02]  /*b900*/  FSEL R30, R30, -INF , !P2 ;  /* 0xff8000001e1e7808 */ /* 0x000fe40005000000 */
[C---:B------:R-:W-:Y:S01]  /*b910*/  ISETP.GE.AND P4, PT, R251.reuse, R222, PT ;  /* 0x000000defb00720c */ /* 0x040fe20003f86270 */
[----:B------:R-:W-:Y:S01]  /*b920*/  HMMA.16816.F32.BF16 R164, R208, R198, R164 ;  /* 0x000000c6d0a4723c */ /* 0x000fe200000418a4 */
[----:B------:R-:W-:-:S02]  /*b930*/  ISETP.GE.AND P2, PT, R251, R221, PT ;  /* 0x000000ddfb00720c */ /* 0x000fc40003f46270 */
[----:B------:R-:W-:Y:S01]  /*b940*/  FSEL R205, R24, -INF , !P4 ;  /* 0xff80000018cd7808 */ /* 0x000fe20006000000 */
[----:B------:R-:W-:Y:S01]  /*b950*/  VIADD R24, R45, 0xffffff71 ;  /* 0xffffff712d187836 */ /* 0x000fe20000000000 */
[----:B------:R-:W-:-:S03]  /*b960*/  FSEL R252, R26, -INF , !P2 ;  /* 0xff8000001afc7808 */ /* 0x000fc60005000000 */
[C---:B------:R-:W-:Y:S08]  /*b970*/  HMMA.16816.F32.BF16 R64, R208.reuse, R192, R64 ;  /* 0x000000c0d040723c */ /* 0x040ff00000041840 */
[----:B------:R-:W-:Y:S01]  /*b980*/  HMMA.16816.F32.BF16 R60, R208, R194, R60 ;  /* 0x000000c2d03c723c */ /* 0x000fe2000004183c */
[----:B------:R-:W-:-:S05]  /*b990*/  VIADD R211, R45, 0xffffff41 ;  /* 0xffffff412dd37836 */ /* 0x000fca0000000000 */
[-C--:B------:R-:W-:Y:S02]  /*b9a0*/  ISETP.GE.AND P3, PT, R211, R222.reuse, PT ;  /* 0x000000ded300720c */ /* 0x080fe40003f66270 */
[----:B------:R-:W-:Y:S01]  /*b9b0*/  HMMA.16816.F32.BF16 R188, R56, R48, R188 ;  /* 0x0000003038bc723c */ /* 0x000fe200000418bc */
[----:B------:R-:W-:Y:S01]  /*b9c0*/  VIADD R49, R45, 0xffffff49 ;  /* 0xffffff492d317836 */ /* 0x000fe20000000000 */
[----:B------:R-:W-:Y:S01]  /*b9d0*/  FSEL R33, R33, -INF , !P3 ;  /* 0xff80000021217808 */ /* 0x000fe20005800000 */
[----:B------:R-:W-:Y:S01]  /*b9e0*/  VIADD R48, R45, 0xffffff60 ;  /* 0xffffff602d307836 */ /* 0x000fe20000000000 */
[----:B------:R-:W-:Y:S02]  /*b9f0*/  ISETP.GE.AND P1, PT, R211, R221, PT ;  /* 0x000000ddd300720c */ /* 0x000fe40003f26270 */
[----:B------:R-:W-:Y:S02]  /*ba00*/  ISETP.GE.AND P3, PT, R49, R222, PT ;  /* 0x000000de3100720c */ /* 0x000fe40003f66270 */
[----:B------:R-:W-:Y:S01]  /*ba10*/  HMMA.16816.F32.BF16 R20, R52, R46, R20 ;  /* 0x0000002e3414723c */ /* 0x000fe20000041814 */
[----:B------:R-:W-:-:S02]  /*ba20*/  FSEL R35, R35, -INF , !P1 ;  /* 0xff80000023237808 */ /* 0x000fc40004800000 */
[----:B------:R-:W-:Y:S02]  /*ba30*/  FSEL R29, R29, -INF , !P3 ;  /* 0xff8000001d1d7808 */ /* 0x000fe40005800000 */
[----:B------:R-:W-:-:S03]  /*ba40*/  ISETP.GE.AND P1, PT, R49, R221, PT ;  /* 0x000000dd3100720c */ /* 0x000fc60003f26270 */
[----:B------:R-:W-:Y:S01]  /*ba50*/  HMMA.16816.F32.BF16 R180, R56, R50, R180 ;  /* 0x0000003238b4723c */ /* 0x000fe200000418b4 */
[----:B------:R-:W-:Y:S01]  /*ba60*/  VIADD R51, R45, 0xffffff51 ;  /* 0xffffff512d337836 */ /* 0x000fe20000000000 */
[----:B------:R-:W-:Y:S01]  /*ba70*/  FSEL R31, R31, -INF , !P1 ;  /* 0xff8000001f1f7808 */ /* 0x000fe20004800000 */
[----:B------:R-:W-:-:S03]  /*ba80*/  VIADD R50, R45, 0xffffff68 ;  /* 0xffffff682d327836 */ /* 0x000fc60000000000 */
[C---:B------:R-:W-:Y:S02]  /*ba90*/  ISETP.GE.AND P3, PT, R51.reuse, R222, PT ;  /* 0x000000de3300720c */ /* 0x040fe40003f66270 */
[C---:B------:R-:W-:Y:S01]  /*baa0*/  HMMA.16816.F32.BF16 R16, R52.reuse, R40, R16 ;  /* 0x000000283410723c */ /* 0x040fe20000041810 */
[-C--:B------:R-:W-:Y:S02]  /*bab0*/  ISETP.GE.AND P1, PT, R51, R221.reuse, PT ;  /* 0x000000dd3300720c */ /* 0x080fe40003f26270 */
[----:B------:R-:W-:Y:S01]  /*bac0*/  FSEL R239, R25, -INF , !P3 ;  /* 0xff80000019ef7808 */ /* 0x000fe20005800000 */
[----:B------:R-:W-:Y:S01]  /*bad0*/  VIADD R25, R45, 0xffffff70 ;  /* 0xffffff702d197836 */ /* 0x000fe20000000000 */
[----:B------:R-:W-:Y:S02]  /*bae0*/  FSEL R218, R27, -INF , !P1 ;  /* 0xff8000001bda7808 */ /* 0x000fe40004800000 */
[----:B------:R-:W-:Y:S01]  /*baf0*/  ISETP.GE.AND P5, PT, R50, R221, PT ;  /* 0x000000dd3200720c */ /* 0x000fe20003fa6270 */
[C---:B------:R-:W-:Y:S01]  /*bb00*/  HMMA.16816.F32.BF16 R12, R52.reuse, R42, R12 ;  /* 0x0000002a340c723c */ /* 0x040fe2000004180c */
[----:B------:R-:W-:Y:S01]  /*bb10*/  IMAD.MOV.U32 R27, RZ, RZ, R239 ;  /* 0x000000ffff1b7224 */ /* 0x000fe200078e00ef */
[----:B------:R1:W-:Y:S04]  /*bb20*/  STL [R1+0x10], R25 ;  /* 0x0000101901007387 */ /* 0x0003e80000100800 */
[----:B------:R1:W-:Y:S02]  /*bb30*/  STL [R1], R24 ;  /* 0x0000001801007387 */ /* 0x0003e40000100800 */
[C---:B--2---:R-:W-:Y:S08]  /*bb40*/  HMMA.16816.F32.BF16 R8, R52.reuse, R36, R8 ;  /* 0x000000243408723c */ /* 0x044ff00000041808 */
[----:B------:R-:W-:Y:S01]  /*bb50*/  HMMA.16816.F32.BF16 R4, R52, R38, R4 ;  /* 0x000000263404723c */ /* 0x000fe20000041804 */
[----:B------:R-:W-:-:S02]  /*bb60*/  VIADD R52, R45, 0xffffff59 ;  /* 0xffffff592d347836 */ /* 0x000fc40000000000 */
[C---:B------:R-:W-:Y:S01]  /*bb70*/  VIADD R55, R45.reuse, 0xffffff58 ;  /* 0xffffff582d377836 */ /* 0x040fe20000000000 */
[----:B------:R-:W-:Y:S01]  /*bb80*/  FSEL R217, R14, -INF , !P5 ;  /* 0xff8000000ed97808 */ /* 0x000fe20006800000 */
[C---:B------:R-:W-:Y:S01]  /*bb90*/  VIADD R54, R45.reuse, 0xffffff69 ;  /* 0xffffff692d367836 */ /* 0x040fe20000000000 */
[-C--:B------:R-:W-:Y:S02]  /*bba0*/  ISETP.GE.AND P3, PT, R52, R222.reuse, PT ;  /* 0x000000de3400720c */ /* 0x080fe40003f66270 */
[----:B------:R-:W-:Y:S01]  /*bbb0*/  HMMA.16816.F32.BF16 R172, R56, R46, R172 ;  /* 0x0000002e38ac723c */ /* 0x000fe200000418ac */
[----:B------:R-:W-:Y:S01]  /*bbc0*/  VIADD R46, R45, 0xffffff61 ;  /* 0xffffff612d2e7836 */ /* 0x000fe20000000000 */
[----:B------:R-:W-:Y:S01]  /*bbd0*/  ISETP.GE.AND P4, PT, R55, R222, PT ;  /* 0x000000de3700720c */ /* 0x000fe20003f86270 */
[----:B------:R-:W-:Y:S01]  /*bbe0*/  VIADD R47, R45, 0xffffff78 ;  /* 0xffffff782d2f7836 */ /* 0x000fe20000000000 */
[----:B------:R-:W-:Y:S02]  /*bbf0*/  ISETP.GE.AND P2, PT, R55, R221, PT ;  /* 0x000000dd3700720c */ /* 0x000fe40003f46270 */
[----:B------:R-:W-:-:S02]  /*bc00*/  FSEL R53, R21, -INF , !P3 ;  /* 0xff80000015357808 */ /* 0x000fc40005800000 */
[C---:B------:R-:W-:Y:S01]  /*bc10*/  HMMA.16816.F32.BF16 R168, R56.reuse, R40, R168 ;  /* 0x0000002838a8723c */ /* 0x040fe200000418a8 */
[----:B------:R-:W-:Y:S01]  /*bc20*/  IMAD.U32 R40, RZ, RZ, UR18 ;  /* 0x00000012ff287e24 */ /* 0x000fe2000f8e00ff */
[----:B------:R-:W-:Y:S02]  /*bc30*/  ISETP.GE.AND P1, PT, R52, R221, PT ;  /* 0x000000dd3400720c */ /* 0x000fe40003f26270 */
[-C--:B------:R-:W-:Y:S02]  /*bc40*/  ISETP.GE.AND P3, PT, R46, R222.reuse, PT ;  /* 0x000000de2e00720c */ /* 0x080fe40003f66270 */
[----:B------:R-:W-:Y:S02]  /*bc50*/  FSEL R26, R20, -INF , !P4 ;  /* 0xff800000141a7808 */ /* 0x000fe40006000000 */
        /* <DEDUP_REMOVED lines=8> */
[----:B------:R-:W-:Y:S02]  /*bce0*/  ISETP.NE.AND P0, PT, R40, 0x3, PT ;  /* 0x000000032800780c */ /* 0x000fe40003f05270 */
[----:B------:R-:W-:Y:S02]  /*bcf0*/  ISETP.GE.AND P1, PT, R46, R221, PT ;  /* 0x000000dd2e00720c */ /* 0x000fe40003f26270 */
[----:B------:R-:W-:-:S02]  /*bd00*/  ISETP.GE.AND P3, PT, R25, R222, PT ;  /* 0x000000de1900720c */ /* 0x000fc40003f66270 */
[----:B------:R-:W-:Y:S01]  /*bd10*/  FSEL R239, R16, -INF , !P4 ;  /* 0xff80000010ef7808 */ /* 0x000fe20006000000 */
[----:B------:R-:W-:Y:S01]  /*bd20*/  HMMA.16816.F32.BF16 R40, R56, R42, R164 ;  /* 0x0000002a3828723c */ /* 0x000fe200000418a4 */
[----:B------:R-:W-:Y:S01]  /*bd30*/  FSEL R219, R18, -INF , !P2 ;  /* 0xff80000012db7808 */ /* 0x000fe20005000000 */
[----:B------:R-:W-:Y:S01]  /*bd40*/  VIADD R167, R45, 0xffffff79 ;  /* 0xffffff792da77836 */ /* 0x000fe20000000000 */
[-C--:B------:R-:W-:Y:S01]  /*bd50*/  ISETP.GE.AND P2, PT, R50, R222.reuse, PT ;  /* 0x000000de3200720c */ /* 0x080fe20003f46270 */
[----:B------:R-:W-:Y:S01]  /*bd60*/  IMAD.MOV.U32 R57, RZ, RZ, R205 ;  /* 0x000000ffff397224 */ /* 0x000fe200078e00cd */
[-C--:B------:R-:W-:Y:S01]  /*bd70*/  ISETP.GE.AND P4, PT, R54, R222.reuse, PT ;  /* 0x000000de3600720c */ /* 0x080fe20003f86270 */
[----:B------:R-:W-:Y:S01]  /*bd80*/  IMAD.MOV.U32 R58, RZ, RZ, R252 ;  /* 0x000000ffff3a7224 */ /* 0x000fe200078e00fc */
[----:B------:R-:W-:Y:S01]  /*bd90*/  FSEL R225, R19, -INF , !P1 ;  /* 0xff80000013e17808 */ /* 0x000fe20004800000 */
[----:B------:R-:W-:Y:S01]  /*bda0*/  IMAD.MOV.U32 R59, RZ, RZ, R23 ;  /* 0x000000ffff3b7224 */ /* 0x000fe200078e0017 */
[----:B------:R-:W-:Y:S01]  /*bdb0*/  ISETP.GE.AND P5, PT, R47, R222, PT ;  /* 0x000000de2f00720c */ /* 0x000fe20003fa6270 */
[----:B------:R-:W-:Y:S01]  /*bdc0*/  IMAD.U32 R252, RZ, RZ, UR18 ;  /* 0x00000012fffc7e24 */ /* 0x000fe2000f8e00ff */
[----:B------:R-:W-:-:S02]  /*bdd0*/  FSEL R202, R8, -INF , !P3 ;  /* 0xff80000008ca7808 */ /* 0x000fc40005800000 */
[----:B------:R-:W-:Y:S02]  /*bde0*/  ISETP.GE.AND P1, PT, R54, R221, PT ;  /* 0x000000dd3600720c */ /* 0x000fe40003f26270 */
[----:B------:R-:W-:Y:S02]  /*bdf0*/  FMNMX3.FTZ R8, R214, R32, R33, !PT ;  /* 0x00000020d6087276 */ /* 0x000fe40007810021 */
[----:B------:R-:W-:Y:S02]  /*be00*/  FSEL R238, R12, -INF , !P2 ;  /* 0xff8000000cee7808 */ /* 0x000fe40005000000 */
[----:B------:R-:W-:Y:S02]  /*be10*/  FSEL R240, R13, -INF , !P4 ;  /* 0xff8000000df07808 */ /* 0x000fe40006000000 */
[-C--:B------:R-:W-:Y:S02]  /*be20*/  ISETP.GE.AND P2, PT, R24, R222.reuse, PT ;  /* 0x000000de1800720c */ /* 0x080fe40003f46270 */
[----:B------:R-:W-:Y:S01]  /*be30*/  ISETP.GE.AND P4, PT, R167, R222, PT ;  /* 0x000000dea700720c */ /* 0x000fe20003f86270 */
[----:B------:R-:W-:Y:S01]  /*be40*/  IMAD.MOV.U32 R222, RZ, RZ, R218 ;  /* 0x000000ffffde7224 */ /* 0x000fe200078e00da */
        /* <DEDUP_REMOVED lines=9> */
[-C--:B------:R-:W-:Y:S02]  /*bee0*/  ISETP.GE.AND P3, PT, R24, R221.reuse, PT ;  /* 0x000000dd1800720c */ /* 0x080fe40003f66270 */
[-C--:B------:R-:W-:Y:S02]  /*bef0*/  ISETP.GE.AND P2, PT, R47, R221.reuse, PT ;  /* 0x000000dd2f00720c */ /* 0x080fe40003f46270 */
[----:B------:R-:W-:Y:S01]  /*bf00*/  ISETP.GE.AND P1, PT, R167, R221, PT ;  /* 0x000000dda700720c */ /* 0x000fe20003f26270 */
[----:B------:R-:W-:Y:S01]  /*bf10*/  IMAD.MOV.U32 R221, RZ, RZ, R22 ;  /* 0x000000ffffdd7224 */ /* 0x000fe200078e0016 */
[----:B------:R-:W-:-:S02]  /*bf20*/  FSEL R209, R5, -INF , !P4 ;  /* 0xff80000005d17808 */ /* 0x000fc40006000000 */
[----:B------:R-:W-:Y:S02]  /*bf30*/  FMNMX3.FTZ R4, R4, R58, R222, !PT ;  /* 0x0000003a04047276 */ /* 0x000fe400078100de */
[----:B------:R-:W-:Y:S02]  /*bf40*/  FMNMX3.FTZ R5, R8, R26, R53, !PT ;  /* 0x0000001a08057276 */ /* 0x000fe40007810035 */
[----:B------:R-:W-:Y:S02]  /*bf50*/  FSEL R204, R11, -INF , !P3 ;  /* 0xff8000000bcc7808 */ /* 0x000fe40005800000 */
[----:B------:R-:W-:Y:S02]  /*bf60*/  FSEL R205, R6, -INF , !P2 ;  /* 0xff80000006cd7808 */ /* 0x000fe40005000000 */
[----:B------:R-:W-:Y:S02]  /*bf70*/  FSEL R206, R7, -INF , !P1 ;  /* 0xff80000007ce7808 */ /* 0x000fe40004800000 */
[----:B------:R-:W-:-:S02]  /*bf80*/  FMNMX3.FTZ R4, R4, R221, R59, !PT ;  /* 0x000000dd04047276 */ /* 0x000fc4000781003b */
        /* <DEDUP_REMOVED lines=24> */
.L_x_468:
[----:B------:R-:W-:Y:S01]  /*c110*/  IMAD.SHL.U32 R252, R252, 0x2, RZ ;  /* 0x00000002fcfc7824 */ /* 0x000fe200078e00ff */
[----:B------:R-:W-:Y:S01]  /*c120*/  FMNMX3.FTZ R4, R4, R219, R225, !PT ;  /* 0x000000db04047276 */ /* 0x000fe200078100e1 */
[----:B------:R-:W-:Y:S01]  /*c130*/  UIADD3 UR4, UPT, UPT, UR17, -0x4498517b, URZ ;  /* 0xbb67ae8511047890 */ /* 0x000fe2000fffe0ff */
[----:B------:R-:W-:Y:S01]  /*c140*/  FMNMX3.FTZ R5, R5, R238, R240, !PT ;  /* 0x000000ee05057276 */ /* 0x000fe200078100f0 */
[----:B-1----:R-:W-:Y:S01]  /*c150*/  VIADD R2, R252, 0xfffffffa ;  /* 0xfffffffafc027836 */ /* 0x002fe20000000000 */
[----:B------:R-:W-:Y:S01]  /*c160*/  FMNMX3.FTZ R6, R4, R217, R218, !PT ;  /* 0x000000d904067276 */ /* 0x000fe200078100da */
[----:B------:R-:W-:Y:S01]  /*c170*/  IMAD.MOV.U32 R56, RZ, RZ, R250 ;  /* 0x000000ffff387224 */ /* 0x000fe200078e00fa */
[----:B------:R-:W-:Y:S01]  /*c180*/  FMNMX3.FTZ R4, R5, R202, R203, !PT ;  /* 0x000000ca05047276 */ /* 0x000fe200078100cb */
[----:B------:R-:W-:Y:S01]  /*c190*/  IMAD.MOV.U32 R45, RZ, RZ, R251 ;  /* 0x000000ffff2d7224 */ /* 0x000fe200078e00fb */
[----:B------:R-:W-:Y:S01]  /*c1a0*/  LOP3.LUT R2, R2, UR17, R249, 0x96, !PT ;  /* 0x0000001102027c12 */ /* 0x000fe2000f8e96f9 */
[----:B------:R-:W-:Y:S01]  /*c1b0*/  UIADD3 UR7, UPT, UPT, UR16, 0x3c6ef372, URZ ;  /* 0x3c6ef37210077890 */ /* 0x000fe2000fffe0ff */
[----:B------:R-:W-:Y:S01]  /*c1c0*/  FMNMX3.FTZ R4, R4, R208, R209, !PT ;  /* 0x000000d004047276 */ /* 0x000fe200078100d1 */
[----:B------:R-:W-:Y:S01]  /*c1d0*/  UIADD3 UR6, UPT, UPT, UR16, -0x61c88647, URZ ;  /* 0x9e3779b910067890 */ /* 0x000fe2000fffe0ff */
[----:B------:R-:W-:Y:S01]  /*c1e0*/  FMNMX3.FTZ R6, R6, R201, R204, !PT ;  /* 0x000000c906067276 */ /* 0x000fe200078100cc */
[----:B------:R-:W-:Y:S01]  /*c1f0*/  IMAD.WIDE.U32 R36, R2, -0x326172a9, RZ ;  /* 0xcd9e8d5702247825 */ /* 0x000fe200078e00ff */
[----:B------:R-:W-:Y:S01]  /*c200*/  LOP3.LUT R250, R248, UR4, R243, 0x96, !PT ;  /* 0x00000004f8fa7c12 */ /* 0x000fe2000f8e96f3 */
[----:B------:R-:W1:Y:S01]  /*c210*/  SHFL.BFLY PT, R2, R4, 0x2, 0x1f ;  /* 0x0c401f0004027f89 */ /* 0x000e6200000e0000 */
[----:B------:R-:W-:Y:S01]  /*c220*/  FMNMX3.FTZ R6, R6, R205, R206, !PT ;  /* 0x000000cd06067276 */ /* 0x000fe200078100ce */
[----:B------:R-:W-:Y:S01]  /*c230*/  UIADD3 UR21, UPT, UPT, UR17, 0x76cf5d0a, URZ ;  /* 0x76cf5d0a11157890 */ /* 0x000fe2000fffe0ff */
[----:B------:R-:W-:Y:S01]  /*c240*/  LOP3.LUT R5, R234, UR6, R37, 0x96, !PT ;  /* 0x00000006ea057c12 */ /* 0x000fe2000f8e9625 */
[----:B------:R-:W-:Y:S01]  /*c250*/  IMAD.WIDE.U32 R250, R250, -0x326172a9, RZ ;  /* 0xcd9e8d57fafa7825 */ /* 0x000fe200078e00ff */
[----:B------:R-:W-:Y:S01]  /*c260*/  UIADD3 UR20, UPT, UPT, UR17, 0x32370b8f, URZ ;  /* 0x32370b8f11147890 */ /* 0x000fe2000fffe0ff */
[----:B------:R-:W2:Y:S01]  /*c270*/  SHFL.BFLY PT, R3, R6, 0x2, 0x1f ;  /* 0x0c401f0006037f89 */ /* 0x000ea200000e0000 */
[----:B------:R-:W3:Y:S01]  /*c280*/  LDCU UR22, c[0x0][0x45c] ;  /* 0x00008b80ff1677ac */ /* 0x000ee20008000800 */
[----:B------:R-:W-:Y:S01]  /*c290*/  IMAD.WIDE.U32 R10, R5, -0x2daee0ad, RZ ;  /* 0xd2511f53050a7825 */ /* 0x000fe200078e00ff */
[----:B------:R-:W-:Y:S01]  /*c2a0*/  LOP3.LUT R8, R36, UR7, R251, 0x96, !PT ;  /* 0x0000000724087c12 */ /* 0x000fe2000f8e96fb */
[----:B------:R4:W-:Y:S01]  /*c2b0*/  STL.64 [R1+0x18], R184 ;  /* 0x000018b801007387 */ /* 0x0009e20000100a00 */
[----:B------:R-:W-:Y:S01]  /*c2c0*/  UIADD3 UR13, UPT, UPT, UR17, -0x56f99767, URZ ;  /* 0xa9066899110d7890 */ /* 0x000fe2000fffe0ff */
[----:B------:R-:W-:Y:S01]  /*c2d0*/  IADD3 R200, PT, PT, R212, 0x9020, RZ ;  /* 0x00009020d4c87810 */ /* 0x000fe20007ffe0ff */
[----:B------:R-:W-:Y:S01]  /*c2e0*/  UIADD3 UR19, UPT, UPT, UR17, -0x126145ec, URZ ;  /* 0xed9eba1411137890 */ /* 0x000fe2000fffe0ff */
[----:B------:R-:W-:Y:S01]  /*c2f0*/  IMAD.WIDE.U32 R8, R8, -0x2daee0ad, RZ ;  /* 0xd2511f5308087825 */ /* 0x000fe200078e00ff */
[----:B------:R-:W-:-:S02]  /*c300*/  LOP3.LUT R7, R242, UR21, R11, 0x96, !PT ;  /* 0x00000015f2077c12 */ /* 0x000fc4000f8e960b */
[----:B------:R-:W-:Y:S02]  /*c310*/  ISETP.GE.AND P5, PT, R211, R224, PT ;  /* 0x000000e0d300720c */ /* 0x000fe40003fa6270 */
[----:B------:R-:W-:Y:S01]  /*c320*/  LOP3.LUT R5, R10, UR20, R9, 0x96, !PT ;  /* 0x000000140a057c12 */ /* 0x000fe2000f8e9609 */
[----:B------:R-:W-:Y:S01]  /*c330*/  IMAD.WIDE.U32 R10, R7, -0x326172a9, RZ ;  /* 0xcd9e8d57070a7825 */ /* 0x000fe200078e00ff */
[----:B------:R-:W-:Y:S02]  /*c340*/  ISETP.GE.AND P4, PT, R211, R223, PT ;  /* 0x000000dfd300720c */ /* 0x000fe40003f86270 */
[----:B-1----:R-:W-:-:S05]  /*c350*/  FMNMX.FTZ R2, R4, R2, !PT ;  /* 0x0000000204027209 */ /* 0x002fca0007810000 */
[----:B------:R-:W1:Y:S01]  /*c360*/  SHFL.BFLY PT, R166, R2, 0x1, 0x1f ;  /* 0x0c201f0002a67f89 */ /* 0x000e6200000e0000 */
[----:B--2---:R-:W-:-:S05]  /*c370*/  FMNMX.FTZ R3, R6, R3, !PT ;  /* 0x0000000306037209 */ /* 0x004fca0007810000 */
[----:B------:R-:W2:Y:S01]  /*c380*/  SHFL.BFLY PT, R165, R3, 0x1, 0x1f ;  /* 0x0c201f0003a57f89 */ /* 0x000ea200000e0000 */
[----:B----4-:R-:W-:Y:S01]  /*c390*/  IMAD.WIDE.U32 R184, R5, -0x326172a9, RZ ;  /* 0xcd9e8d5705b87825 */ /* 0x010fe200078e00ff */
[----:B------:R-:W-:-:S04]  /*c3a0*/  LOP3.LUT R5, R250, UR11, R11, 0x96, !PT ;  /* 0x0000000bfa057c12 */ /* 0x000fc8000f8e960b */
[----:B------:R-:W-:Y:S01]  /*c3b0*/  LOP3.LUT R4, R10, UR10, R185, 0x96, !PT ;  /* 0x0000000a0a047c12 */ /* 0x000fe2000f8e96b9 */
[----:B------:R-:W-:-:S04]  /*c3c0*/  IMAD.WIDE.U32 R6, R5, -0x2daee0ad, RZ ;  /* 0xd2511f5305067825 */ /* 0x000fc800078e00ff */
[----:B------:R-:W-:-:S04]  /*c3d0*/  IMAD.WIDE.U32 R38, R4, -0x2daee0ad, RZ ;  /* 0xd2511f5304267825 */ /* 0x000fc800078e00ff */
[----:B------:R-:W-:Y:S01]  /*c3e0*/  VIADD R4, R212, 0x9000 ;  /* 0x00009000d4047836 */ /* 0x000fe20000000000 */
[----:B------:R-:W-:Y:S02]  /*c3f0*/  LOP3.LUT R5, R6, UR13, R39, 0x96, !PT ;  /* 0x0000000d06057c12 */ /* 0x000fe4000f8e9627 */
[----:B-1----:R-:W-:Y:S01]  /*c400*/  FMNMX.FTZ R166, R2, R166, !PT ;  /* 0x000000a602a67209 */ /* 0x002fe20007810000 */
[----:B------:R-:W-:Y:S01]  /*c410*/  @P6 VIADD R200, R4, 0xffffffe0 ;  /* 0xffffffe004c86836 */ /* 0x000fe20000000000 */
[----:B------:R-:W-:Y:S01]  /*c420*/  LOP3.LUT R6, R8, UR19, R7, 0x96, !PT ;  /* 0x0000001308067c12 */ /* 0x000fe2000f8e9607 */
[----:B------:R-:W-:Y:S01]  /*c430*/  IMAD.WIDE.U32 R8, R5, -0x326172a9, RZ ;  /* 0xcd9e8d5705087825 */ /* 0x000fe200078e00ff */
[----:B------:R-:W-:Y:S01]  /*c440*/  FSETP.NEU.FTZ.AND P1, PT, R166, -INF , PT ;  /* 0xff800000a600780b */ /* 0x000fe20003f3d000 */
[----:B------:R-:W1:Y:S01]  /*c450*/  LDC R2, c[0x0][0x4f8] ;  /* 0x00013e00ff027b82 */ /* 0x000e620000000800 */
[----:B--2---:R-:W-:Y:S01]  /*c460*/  FMNMX.FTZ R165, R3, R165, !PT ;  /* 0x000000a503a57209 */ /* 0x004fe20007810000 */
[----:B------:R-:W-:Y:S01]  /*c470*/  IMAD.WIDE.U32 R24, R6, -0x326172a9, RZ ;  /* 0xcd9e8d5706187825 */ /* 0x000fe200078e00ff */
[----:B------:R-:W-:-:S03]  /*c480*/  FSEL R10, R166, RZ, P1 ;  /* 0x000000ffa60a7208 */ /* 0x000fc60000800000 */
[----:B---3--:R-:W-:Y:S01]  /*c490*/  FMUL.FTZ R210, R166, UR22 ;  /* 0x00000016a6d27c20 */ /* 0x008fe20008410000 */
[C---:B------:R-:W-:Y:S01]  /*c4a0*/  FSETP.NEU.FTZ.AND P0, PT, R165.reuse, -INF , PT ;  /* 0xff800000a500780b */ /* 0x040fe20003f1d000 */
[----:B------:R-:W-:Y:S01]  /*c4b0*/  IMAD.MOV.U32 R5, RZ, RZ, R8 ;  /* 0x000000ffff057224 */ /* 0x000fe200078e0008 */
[----:B------:R-:W-:Y:S01]  /*c4c0*/  PRMT R4, R8, 0x7771, RZ ;  /* 0x0000777108047816 */ /* 0x000fe200000000ff */
[----:B------:R-:W-:Y:S01]  /*c4d0*/  FADD.FTZ R10, R214, -R10 ;  /* 0x8000000ad60a7221 */ /* 0x000fe20000010000 */
[C---:B------:R-:W-:Y:S01]  /*c4e0*/  FSEL R11, R165.reuse, RZ, P0 ;  /* 0x000000ffa50b7208 */ /* 0x040fe20000000000 */
[----:B------:R-:W-:Y:S01]  /*c4f0*/  FMUL.FTZ R207, R165, UR22 ;  /* 0x00000016a5cf7c20 */ /* 0x000fe20008410000 */
[----:B------:R-:W-:Y:S01]  /*c500*/  PRMT R6, R8, 0x7773, RZ ;  /* 0x0000777308067816 */ /* 0x000fe200000000ff */
[----:B------:R-:W-:Y:S01]  /*c510*/  FMUL.FTZ R10, R10, UR22 ;  /* 0x000000160a0a7c20 */ /* 0x000fe20008410000 */
[----:B------:R-:W-:Y:S01]  /*c520*/  PRMT R15, R8, 0x7772, RZ ;  /* 0x00007772080f7816 */ /* 0x000fe200000000ff */
[----:B------:R-:W-:Y:S01]  /*c530*/  FADD.FTZ R11, R213, -R11 ;  /* 0x8000000bd50b7221 */ /* 0x000fe20000010000 */
[----:B------:R-:W-:Y:S01]  /*c540*/  LOP3.LUT R8, R24, UR8, R9, 0x96, !PT ;  /* 0x0000000818087c12 */ /* 0x000fe2000f8e9609 */
[----:B------:R-:W2:Y:S01]  /*c550*/  MUFU.EX2 R198, R10 ;  /* 0x0000000a00c67308 */ /* 0x000ea20000000800 */
[----:B------:R-:W-:Y:S01]  /*c560*/  FSEL R210, R210, RZ, P1 ;  /* 0x000000ffd2d27208 */ /* 0x000fe20000800000 */
[----:B------:R-:W-:Y:S01]  /*c570*/  FMUL.FTZ R11, R11, UR22 ;  /* 0x000000160b0b7c20 */ /* 0x000fe20008410000 */
[C---:B------:R-:W-:Y:S01]  /*c580*/  LOP3.LUT R9, R8.reuse, 0xffff, RZ, 0xc0, !PT ;  /* 0x0000ffff08097812 */ /* 0x040fe200078ec0ff */
[----:B------:R-:W-:Y:S01]  /*c590*/  IMAD.MOV.U32 R214, RZ, RZ, R53 ;  /* 0x000000ffffd67224 */ /* 0x000fe200078e0035 */
[----:B------:R-:W-:Y:S01]  /*c5a0*/  LOP3.LUT R3, R8, 0xff, RZ, 0xc0, !PT ;  /* 0x000000ff08037812 */ /* 0x000fe200078ec0ff */
[----:B------:R-:W3:Y:S01]  /*c5b0*/  MUFU.EX2 R197, R11 ;  /* 0x0000000b00c57308 */ /* 0x000ee20000000800 */
[----:B------:R-:W-:Y:S01]  /*c5c0*/  SHF.R.U32.HI R9, RZ, 0x8, R9 ;  /* 0x00000008ff097819 */ /* 0x000fe20000011609 */
[--C-:B------:R-:W-:Y:S01]  /*c5d0*/  FFMA.FTZ R29, R29, UR22, -R210.reuse ;  /* 0x000000161d1d7c23 */ /* 0x100fe200080108d2 */
[----:B------:R-:W-:Y:S01]  /*c5e0*/  FSEL R207, R207, RZ, P0 ;  /* 0x000000ffcfcf7208 */ /* 0x000fe20000000000 */
[--C-:B------:R-:W-:Y:S01]  /*c5f0*/  FFMA.FTZ R164, R28, UR22, -R210.reuse ;  /* 0x000000161ca47c23 */ /* 0x100fe200080108d2 */
[----:B------:R-:W-:Y:S01]  /*c600*/  PRMT R9, R3, 0x5410, R9 ;  /* 0x0000541003097816 */ /* 0x000fe20000000009 */
[----:B------:R-:W-:Y:S01]  /*c610*/  FFMA.FTZ R194, R32, UR22, -R210 ;  /* 0x0000001620c27c23 */ /* 0x000fe200080108d2 */
[----:B------:R4:W-:Y:S01]  /*c620*/  MUFU.EX2 R3, R29 ;  /* 0x0000001d00037308 */ /* 0x0009e20000000800 */
[----:B--2---:R-:W-:Y:S01]  /*c630*/  FMUL.FTZ R21, R153, R198 ;  /* 0x000000c699157220 */ /* 0x004fe20000410000 */
[C---:B------:R-:W-:Y:S01]  /*c640*/  ISETP.GE.AND P1, PT, R44.reuse, R224, PT ;  /* 0x000000e02c00720c */ /* 0x040fe20003f26270 */
[-C--:B------:R-:W-:Y:S01]  /*c650*/  FMUL.FTZ R17, R157, R198.reuse ;  /* 0x000000c69d117220 */ /* 0x080fe20000410000 */
[----:B------:R-:W-:Y:S01]  /*c660*/  ISETP.GE.AND P0, PT, R44, R223, PT ;  /* 0x000000df2c00720c */ /* 0x000fe20003f06270 */
[----:B------:R-:W-:Y:S01]  /*c670*/  FMUL.FTZ R44, R76, R198 ;  /* 0x000000c64c2c7220 */ /* 0x000fe20000410000 */
[----:B------:R-:W-:Y:S01]  /*c680*/  MOV R153, R52 ;  /* 0x0000003400997202 */ /* 0x000fe20000000f00 */
[----:B------:R-:W-:Y:S01]  /*c690*/  FFMA.FTZ R30, R30, UR22, -R207 ;  /* 0x000000161e1e7c23 */ /* 0x000fe200080108cf */
[----:B------:R-:W-:Y:S01]  /*c6a0*/  MOV R76, R55 ;  /* 0x00000037004c7202 */ /* 0x000fe20000000f00 */
[----:B------:R-:W-:-:S02]  /*c6b0*/  IMAD.MOV.U32 R157, RZ, RZ, R46 ;  /* 0x000000ffff9d7224 */ /* 0x000fc400078e002e */
[-C--:B---3--:R-:W-:Y:S01]  /*c6c0*/  FMUL.FTZ R55, R95, R197.reuse ;  /* 0x000000c55f377220 */ /* 0x088fe20000410000 */
[----:B-1----:R-:W-:Y:S01]  /*c6d0*/  LOP3.LUT R199, R2, 0xff, RZ, 0xc0, !PT ;  /* 0x000000ff02c77812 */ /* 0x002fe200078ec0ff */
[----:B------:R-:W-:Y:S01]  /*c6e0*/  FFMA.FTZ R192, R31, UR22, -R207 ;  /* 0x000000161fc07c23 */ /* 0x000fe200080108cf */
[----:B------:R1:W-:Y:S01]  /*c6f0*/  MUFU.EX2 R2, R30 ;  /* 0x0000001e00027308 */ /* 0x0003e20000000800 */
[-C--:B----4-:R-:W-:Y:S01]  /*c700*/  FMUL.FTZ R29, R73, R198.reuse ;  /* 0x000000c6491d7220 */ /* 0x090fe20000410000 */
[----:B------:R-:W-:Y:S02]  /*c710*/  IMAD.MOV.U32 R73, RZ, RZ, R56 ;  /* 0x000000ffff497224 */ /* 0x000fe400078e0038 */
[----:B------:R-:W-:Y:S01]  /*c720*/  FMUL.FTZ R28, R72, R198 ;  /* 0x000000c6481c7220 */ /* 0x000fe20000410000 */
[----:B------:R-:W-:Y:S02]  /*c730*/  IMAD.MOV.U32 R56, RZ, RZ, R47 ;  /* 0x000000ffff387224 */ /* 0x000fe400078e002f */
[----:B------:R-:W-:Y:S01]  /*c740*/  FMUL.FTZ R31, R75, R197 ;  /* 0x000000c54b1f7220 */ /* 0x000fe20000410000 */
[----:B------:R-:W-:Y:S01]  /*c750*/  MOV R72, R45 ;  /* 0x0000002d00487202 */ /* 0x000fe20000000f00 */
[----:B------:R-:W-:-:S02]  /*c760*/  IMAD.MOV.U32 R75, RZ, RZ, R37 ;  /* 0x000000ffff4b7224 */ /* 0x000fc400078e0025 */
[-C--:B------:R-:W-:Y:S01]  /*c770*/  FMUL.FTZ R18, R158, R197.reuse ;  /* 0x000000c59e127220 */ /* 0x080fe20000410000 */
[----:B------:R-:W-:Y:S02]  /*c780*/  IMAD.MOV.U32 R95, RZ, RZ, R56 ;  /* 0x000000ffff5f7224 */ /* 0x000fe400078e0038 */
[----:B------:R-:W-:Y:S01]  /*c790*/  FMUL.FTZ R56, R104, R198 ;  /* 0x000000c668387220 */ /* 0x000fe20000410000 */
[----:B------:R-:W-:Y:S02]  /*c7a0*/  IMAD.MOV.U32 R104, RZ, RZ, R153 ;  /* 0x000000ffff687224 */ /* 0x000fe400078e0099 */
[-C--:B------:R-:W-:Y:S01]  /*c7b0*/  FMUL.FTZ R19, R159, R197.reuse ;  /* 0x000000c59f137220 */ /* 0x080fe20000410000 */
[----:B------:R-:W-:Y:S02]  /*c7c0*/  IMAD.MOV.U32 R153, RZ, RZ, R157 ;  /* 0x000000ffff997224 */ /* 0x000fe400078e009d */
[----:B-1----:R-:W-:Y:S01]  /*c7d0*/  FMUL.FTZ R30, R74, R197 ;  /* 0x000000c54a1e7220 */ /* 0x002fe20000410000 */
[----:B------:R-:W-:-:S02]  /*c7e0*/  IMAD.MOV.U32 R157, RZ, RZ, R57 ;  /* 0x000000ffff9d7224 */ /* 0x000fc400078e0039 */
[----:B------:R-:W-:Y:S01]  /*c7f0*/  FMUL.FTZ R57, R105, R198 ;  /* 0x000000c669397220 */ /* 0x000fe20000410000 */
[----:B------:R-:W-:Y:S01]  /*c800*/  IMAD.MOV.U32 R74, RZ, RZ, R36 ;  /* 0x000000ffff4a7224 */ /* 0x000fe200078e0024 */
[----:B------:R-:W-:Y:S01]  /*c810*/  MOV R105, R58 ;  /* 0x0000003a00697202 */ /* 0x000fe20000000f00 */
[----:B------:R-:W-:Y:S02]  /*c820*/  IMAD.MOV.U32 R158, RZ, RZ, R38 ;  /* 0x000000ffff9e7224 */ /* 0x000fe400078e0026 */
[-C--:B------:R-:W-:Y:S01]  /*c830*/  FMUL.FTZ R58, R106, R197.reuse ;  /* 0x000000c56a3a7220 */ /* 0x080fe20000410000 */
[----:B------:R-:W-:Y:S02]  /*c840*/  IMAD.MOV.U32 R159, RZ, RZ, R39 ;  /* 0x000000ffff9f7224 */ /* 0x000fe400078e0027 */
[-C--:B------:R-:W-:Y:S01]  /*c850*/  FMUL.FTZ R38, R90, R197.reuse ;  /* 0x000000c55a267220 */ /* 0x080fe20000410000 */
[----:B------:R-:W-:Y:S02]  /*c860*/  IMAD.MOV.U32 R106, RZ, RZ, R59 ;  /* 0x000000ffff6a7224 */ /* 0x000fe400078e003b */
[----:B------:R-:W-:Y:S01]  /*c870*/  FMUL.FTZ R39, R91, R197 ;  /* 0x000000c55b277220 */ /* 0x000fe20000410000 */
[----:B------:R-:W-:-:S02]  /*c880*/  IMAD.MOV.U32 R90, RZ, RZ, R74 ;  /* 0x000000ffff5a7224 */ /* 0x000fc400078e004a */
[----:B------:R-:W-:Y:S01]  /*c890*/  FMUL.FTZ R59, R107, R197 ;  /* 0x000000c56b3b7220 */ /* 0x000fe20000410000 */
[----:B------:R-:W-:Y:S01]  /*c8a0*/  MOV R91, R75 ;  /* 0x0000004b005b7202 */ /* 0x000fe20000000f00 */
[----:B------:R-:W-:Y:S02]  /*c8b0*/  IMAD.MOV.U32 R74, RZ, RZ, R51 ;  /* 0x000000ffff4a7224 */ /* 0x000fe400078e0033 */
[-C--:B------:R-:W-:Y:S01]  /*c8c0*/  FMUL.FTZ R46, R78, R197.reuse ;  /* 0x000000c54e2e7220 */ /* 0x080fe20000410000 */
[----:B------:R-:W-:Y:S02]  /*c8d0*/  IMAD.MOV.U32 R107, RZ, RZ, R72 ;  /* 0x000000ffff6b7224 */ /* 0x000fe400078e0048 */
[----:B------:R-:W-:Y:S01]  /*c8e0*/  FMUL.FTZ R72, R108, R198 ;  /* 0x000000c66c487220 */ /* 0x000fe20000410000 */
[----:B------:R-:W-:Y:S02]  /*c8f0*/  IMAD.MOV.U32 R75, RZ, RZ, R54 ;  /* 0x000000ffff4b7224 */ /* 0x000fe400078e0036 */
[----:B------:R-:W-:Y:S01]  /*c900*/  FMUL.FTZ R54, R94, R197 ;  /* 0x000000c55e367220 */ /* 0x000fe20000410000 */
[----:B------:R-:W-:-:S02]  /*c910*/  IMAD.MOV.U32 R108, RZ, RZ, R73 ;  /* 0x000000ffff6c7224 */ /* 0x000fc400078e0049 */
[-C--:B------:R-:W-:Y:S01]  /*c920*/  FMUL.FTZ R73, R109, R198.reuse ;  /* 0x000000c66d497220 */ /* 0x080fe20000410000 */
[----:B------:R-:W-:Y:S02]  /*c930*/  IMAD.MOV.U32 R109, RZ, RZ, R74 ;  /* 0x000000ffff6d7224 */ /* 0x000fe400078e004a */
[----:B------:R-:W-:Y:S01]  /*c940*/  FMUL.FTZ R74, R110, R197 ;  /* 0x000000c56e4a7220 */ /* 0x000fe20000410000 */
[----:B------:R-:W-:Y:S01]  /*c950*/  MOV R110, R75 ;  /* 0x0000004b006e7202 */ /* 0x000fe20000000f00 */
[----:B------:R-:W-:Y:S02]  /*c960*/  IMAD.MOV.U32 R94, RZ, RZ, R49 ;  /* 0x000000ffff5e7224 */ /* 0x000fe400078e0031 */
[-C--:B------:R-:W-:Y:S01]  /*c970*/  FMUL.FTZ R53, R93, R198.reuse ;  /* 0x000000c65d357220 */ /* 0x080fe20000410000 */
[-C--:B------:R-:W-:Y:S01]  /*c980*/  FMUL.FTZ R45, R77, R198.reuse ;  /* 0x000000c64d2d7220 */ /* 0x080fe20000410000 */
[----:B------:R-:W-:Y:S01]  /*c990*/  FMUL.FTZ R78, R122, R197 ;  /* 0x000000c57a4e7220 */ /* 0x000fe20000410000 */
[-C--:B------:R-:W-:Y:S01]  /*c9a0*/  FMUL.FTZ R93, R125, R198.reuse ;  /* 0x000000c67d5d7220 */ /* 0x080fe20000410000 */
[----:B------:R-:W-:Y:S01]  /*c9b0*/  FMUL.FTZ R77, R121, R198 ;  /* 0x000000c6794d7220 */ /* 0x000fe20000410000 */
[----:B------:R-:W-:Y:S01]  /*c9c0*/  IMAD.MOV.U32 R122, RZ, RZ, R110 ;  /* 0x000000ffff7a7224 */ /* 0x000fe200078e006e */
[----:B------:R-:W-:Y:S01]  /*c9d0*/  MOV R125, R108 ;  /* 0x0000006c007d7202 */ /* 0x000fe20000000f00 */
[----:B------:R-:W-:-:S02]  /*c9e0*/  IMAD.MOV.U32 R110, RZ, RZ, R105 ;  /* 0x000000ffff6e7224 */ /* 0x000fc400078e0069 */
[----:B------:R-:W-:Y:S01]  /*c9f0*/  FFMA.FTZ R193, R33, UR22, -R210 ;  /* 0x0000001621c17c23 */ /* 0x000fe200080108d2 */
[----:B------:R-:W-:Y:S01]  /*ca00*/  IMAD.MOV.U32 R108, RZ, RZ, R104 ;  /* 0x000000ffff6c7224 */ /* 0x000fe200078e0068 */
[C---:B------:R-:W-:Y:S01]  /*ca10*/  ISETP.GE.AND P3, PT, R125.reuse, R224, PT ;  /* 0x000000e07d00720c */ /* 0x040fe20003f66270 */
[----:B------:R-:W-:Y:S02]  /*ca20*/  IMAD.MOV.U32 R121, RZ, RZ, R94 ;  /* 0x000000ffff797224 */ /* 0x000fe400078e005e */
[-C--:B------:R-:W-:Y:S01]  /*ca30*/  FMUL.FTZ R94, R126, R197.reuse ;  /* 0x000000c57e5e7220 */ /* 0x080fe20000410000 */
[----:B------:R-:W-:Y:S02]  /*ca40*/  IMAD.MOV.U32 R126, RZ, RZ, R90 ;  /* 0x000000ffff7e7224 */ /* 0x000fe400078e005a */
[----:B------:R-:W-:Y:S01]  /*ca50*/  FMUL.FTZ R90, R130, R197 ;  /* 0x000000c5825a7220 */ /* 0x000fe20000410000 */
[----:B------:R-:W-:Y:S01]  /*ca60*/  ISETP.GE.AND P2, PT, R125, R223, PT ;  /* 0x000000df7d00720c */ /* 0x000fe20003f46270 */
[----:B------:R-:W-:Y:S01]  /*ca70*/  IMAD.MOV.U32 R130, RZ, RZ, R108 ;  /* 0x000000ffff827224 */ /* 0x000fe200078e006c */
[----:B------:R-:W-:Y:S01]  /*ca80*/  MOV R125, R110 ;  /* 0x0000006e007d7202 */ /* 0x000fe20000000f00 */
[--C-:B------:R-:W-:Y:S01]  /*ca90*/  FFMA.FTZ R196, R34, UR22, -R207.reuse ;  /* 0x0000001622c47c23 */ /* 0x100fe200080108cf */
[----:B------:R-:W-:Y:S01]  /*caa0*/  FSEL R108, R190, -INF , !P0 ;  /* 0xff800000be6c7808 */ /* 0x000fe20004000000 */
[----:B------:R-:W-:Y:S01]  /*cab0*/  FFMA.FTZ R195, R35, UR22, -R207 ;  /* 0x0000001623c37c23 */ /* 0x000fe200080108cf */
[----:B------:R-:W-:Y:S01]  /*cac0*/  FSEL R110, R188, -INF , !P1 ;  /* 0xff800000bc6e7808 */ /* 0x000fe20004800000 */
[----:B------:R-:W2:Y:S01]  /*cad0*/  LDL.LU R190, [R1+0x10] ;  /* 0x0000100001be7983 */ /* 0x000ea20000300800 */
[----:B------:R-:W-:Y:S01]  /*cae0*/  LOP3.LUT R5, R5, 0xff, RZ, 0xc0, !PT ;  /* 0x000000ff05057812 */ /* 0x000fe200078ec0ff */
[----:B------:R-:W1:Y:S01]  /*caf0*/  MUFU.EX2 R192, R192 ;  /* 0x000000c000c07308 */ /* 0x000e620000000800 */
[----:B------:R-:W-:Y:S01]  /*cb00*/  PRMT R15, R15, 0x5410, R6 ;  /* 0x000054100f0f7816 */ /* 0x000fe20000000006 */
[----:B------:R-:W3:Y:S01]  /*cb10*/  LDL.LU R188, [R1] ;  /* 0x0000000001bc7983 */ /* 0x000ee20000300800 */
[----:B------:R-:W-:Y:S01]  /*cb20*/  PRMT R4, R5, 0x5410, R4 ;  /* 0x0000541005047816 */ /* 0x000fe20000000004 */
[----:B------:R-:W4:Y:S01]  /*cb30*/  MUFU.EX2 R164, R164 ;  /* 0x000000a400a47308 */ /* 0x000f220000000800 */
[----:B------:R-:W-:Y:S01]  /*cb40*/  PRMT R5, R8, 0x7632, R5 ;  /* 0x0000763208057816 */ /* 0x000fe20000000005 */
[----:B------:R-:W-:Y:S01]  /*cb50*/  IMAD R199, R199, 0x10000, R199 ;  /* 0x00010000c7c77824 */ /* 0x000fe200078e02c7 */
[----:B------:R-:W-:Y:S01]  /*cb60*/  LOP3.LUT R15, R15, 0xff00ff, RZ, 0xc0, !PT ;  /* 0x00ff00ff0f0f7812 */ /* 0x000fe200078ec0ff */
[----:B------:R-:W-:Y:S01]  /*cb70*/  MUFU.EX2 R194, R194 ;  /* 0x000000c200c27308 */ /* 0x000fe20000000800 */
[----:B------:R-:W-:Y:S01]  /*cb80*/  SHF.R.U32.HI R8, RZ, 0x18, R8 ;  /* 0x00000018ff087819 */ /* 0x000fe20000011608 */
[----:B------:R-:W-:Y:S01]  /*cb90*/  FMUL.FTZ R75, R111, R197 ;  /* 0x000000c56f4b7220 */ /* 0x000fe20000410000 */
[----:B------:R-:W-:Y:S01]  /*cba0*/  LOP3.LUT R5, R5, 0xff, RZ, 0xc0, !PT ;  /* 0x000000ff05057812 */ /* 0x000fe200078ec0ff */
[----:B------:R-:W4:Y:S01]  /*cbb0*/  MUFU.EX2 R193, R193 ;  /* 0x000000c100c17308 */ /* 0x000f220000000800 */
[--C-:B------:R-:W-:Y:S01]  /*cbc0*/  HSET2.LE.AND R15, R15, R199.reuse, PT ;  /* 0x000000c70f0f7233 */ /* 0x100fe20003803000 */
[----:B------:R-:W-:Y:S01]  /*cbd0*/  FMUL.FTZ R52, R92, R198 ;  /* 0x000000c65c347220 */ /* 0x000fe20000410000 */
[----:B------:R-:W-:Y:S01]  /*cbe0*/  PRMT R8, R5, 0x5410, R8 ;  /* 0x0000541005087816 */ /* 0x000fe20000000008 */
[----:B------:R-:W-:Y:S01]  /*cbf0*/  MUFU.EX2 R196, R196 ;  /* 0x000000c400c47308 */ /* 0x000fe20000000800 */
[----:B-1----:R-:W-:Y:S01]  /*cc00*/  F2FP.BF16.F32.PACK_AB R12, R192, R2 ;  /* 0x00000002c00c723e */ /* 0x002fe200000010ff */
[----:B------:R-:W-:Y:S01]  /*cc10*/  IMAD.MOV.U32 R111, RZ, RZ, R76 ;  /* 0x000000ffff6f7224 */ /* 0x000fe200078e004c */
[--C-:B------:R-:W-:Y:S01]  /*cc20*/  HSET2.LE.AND R4, R4, R199.reuse, PT ;  /* 0x000000c704047233 */ /* 0x100fe20003803000 */
[----:B------:R-:W1:Y:S01]  /*cc30*/  MUFU.EX2 R195, R195 ;  /* 0x000000c300c37308 */ /* 0x000e620000000800 */
[----:B------:R-:W-:Y:S01]  /*cc40*/  LOP3.LUT R15, R12, R15, RZ, 0xc0, !PT ;  /* 0x0000000f0c0f7212 */ /* 0x000fe200078ec0ff */
[-C--:B------:R-:W-:Y:S01]  /*cc50*/  FMUL.FTZ R16, R156, R198.reuse ;  /* 0x000000c69c107220 */ /* 0x080fe20000410000 */
[--C-:B------:R-:W-:Y:S01]  /*cc60*/  HSET2.LE.AND R9, R9, R199.reuse, PT ;  /* 0x000000c709097233 */ /* 0x100fe20003803000 */
[----:B------:R-:W-:Y:S01]  /*cc70*/  FMUL.FTZ R20, R152, R198 ;  /* 0x000000c698147220 */ /* 0x000fe20000410000 */
[----:B------:R-:W-:Y:S01]  /*cc80*/  HSET2.LE.AND R8, R8, R199, PT ;  /* 0x000000c708087233 */ /* 0x000fe20003803000 */
[-C--:B------:R-:W-:Y:S01]  /*cc90*/  FMUL.FTZ R22, R154, R197.reuse ;  /* 0x000000c59a167220 */ /* 0x080fe20000410000 */
[----:B----4-:R-:W-:Y:S01]  /*cca0*/  F2FP.BF16.F32.PACK_AB R14, R3, R164 ;  /* 0x000000a4030e723e */ /* 0x010fe200000010ff */
[----:B------:R-:W-:Y:S01]  /*ccb0*/  FMUL.FTZ R23, R155, R197 ;  /* 0x000000c59b177220 */ /* 0x000fe20000410000 */
[----:B------:R-:W-:Y:S01]  /*ccc0*/  F2FP.BF16.F32.PACK_AB R12, R193, R194 ;  /* 0x000000c2c10c723e */ /* 0x000fe200000010ff */
[-C--:B------:R-:W-:Y:S01]  /*ccd0*/  FMUL.FTZ R37, R89, R198.reuse ;  /* 0x000000c659257220 */ /* 0x080fe20000410000 */
[-C--:B------:R-:W-:Y:S01]  /*cce0*/  FMUL.FTZ R76, R120, R198.reuse ;  /* 0x000000c6784c7220 */ /* 0x080fe20000410000 */
[----:B------:R-:W-:Y:S01]  /*ccf0*/  FMUL.FTZ R92, R124, R198 ;  /* 0x000000c67c5c7220 */ /* 0x000fe20000410000 */
[----:B------:R-:W-:Y:S01]  /*cd00*/  LOP3.LUT R14, R14, R4, RZ, 0xc0, !PT ;  /* 0x000000040e0e7212 */ /* 0x000fe200078ec0ff */
[----:B------:R-:W-:Y:S01]  /*cd10*/  IMAD.MOV.U32 R156, RZ, RZ, R27 ;  /* 0x000000ffff9c7224 */ /* 0x000fe200078e001b */
[----:B-1----:R-:W-:Y:S01]  /*cd20*/  F2FP.BF16.F32.PACK_AB R13, R195, R196 ;  /* 0x000000c4c30d723e */ /* 0x002fe200000010ff */
[----:B------:R-:W-:Y:S01]  /*cd30*/  IMAD.MOV.U32 R213, RZ, RZ, R26 ;  /* 0x000000ffffd57224 */ /* 0x000fe200078e001a */
[----:B------:R-:W-:Y:S01]  /*cd40*/  LOP3.LUT R12, R12, R9, RZ, 0xc0, !PT ;  /* 0x000000090c0c7212 */ /* 0x000fe200078ec0ff */
[----:B------:R-:W-:Y:S01]  /*cd50*/  IMAD.MOV.U32 R155, RZ, RZ, R25 ;  /* 0x000000ffff9b7224 */ /* 0x000fe200078e0019 */
[----:B------:R-:W-:Y:S01]  /*cd60*/  LOP3.LUT R13, R13, R8, RZ, 0xc0, !PT ;  /* 0x000000080d0d7212 */ /* 0x000fe200078ec0ff */
[----:B------:R-:W-:Y:S01]  /*cd70*/  IMAD.MOV.U32 R152, RZ, RZ, R50 ;  /* 0x000000ffff987224 */ /* 0x000fe200078e0032 */
[----:B------:R-:W-:Y:S01]  /*cd80*/  MOV R154, R24 ;  /* 0x00000018009a7202 */ /* 0x000fe20000000f00 */
[----:B------:R-:W-:Y:S01]  /*cd90*/  IMAD.MOV.U32 R89, RZ, RZ, R48 ;  /* 0x000000ffff597224 */ /* 0x000fe200078e0030 */
[----:B------:R-:W1:Y:S01]  /*cda0*/  LDSM.16.MT88.4 R4, [R212+0x9000] ;  /* 0x00900000d404783b */ /* 0x000e620000004200 */
[----:B------:R-:W-:-:S02]  /*cdb0*/  IMAD.MOV.U32 R120, RZ, RZ, R107 ;  /* 0x000000ffff787224 */ /* 0x000fc400078e006b */
[-C--:B------:R-:W-:Y:S01]  /*cdc0*/  FMUL.FTZ R47, R79, R197.reuse ;  /* 0x000000c54f2f7220 */ /* 0x080fe20000410000 */
[----:B------:R-:W-:Y:S01]  /*cdd0*/  IMAD.MOV.U32 R124, RZ, RZ, R106 ;  /* 0x000000ffff7c7224 */ /* 0x000fe200078e006a */
[----:B------:R-:W4:Y:S01]  /*cde0*/  LDSM.16.MT88.4 R8, [R200] ;  /* 0x00000000c808783b */ /* 0x000f220000004200 */
[----:B------:R-:W-:Y:S01]  /*cdf0*/  FMUL.FTZ R79, R123, R197 ;  /* 0x000000c57b4f7220 */ /* 0x000fe20000410000 */
[-C--:B------:R-:W-:Y:S01]  /*ce00*/  FMUL.FTZ R36, R88, R198.reuse ;  /* 0x000000c658247220 */ /* 0x080fe20000410000 */
[----:B------:R-:W-:Y:S01]  /*ce10*/  IMAD.MOV.U32 R123, RZ, RZ, R109 ;  /* 0x000000ffff7b7224 */ /* 0x000fe200078e006d */
[----:B------:R-:W4:Y:S01]  /*ce20*/  LDSM.16.MT88.4 R24, [R212+0xa000] ;  /* 0x00a00000d418783b */ /* 0x000f220000004200 */
[----:B------:R-:W-:Y:S01]  /*ce30*/  FMUL.FTZ R88, R128, R198 ;  /* 0x000000c680587220 */ /* 0x000fe20000410000 */
[----:B------:R-:W-:Y:S01]  /*ce40*/  MOV R109, R95 ;  /* 0x0000005f006d7202 */ /* 0x000fe20000000f00 */
[----:B------:R-:W-:Y:S01]  /*ce50*/  IMAD.MOV.U32 R128, RZ, RZ, R111 ;  /* 0x000000ffff807224 */ /* 0x000fe200078e006f */
[----:B------:R-:W4:Y:S01]  /*ce60*/  LDSM.16.MT88.4 R32, [R200+0x1000] ;  /* 0x00100000c820783b */ /* 0x000f220000004200 */
[----:B------:R-:W-:Y:S01]  /*ce70*/  FMUL.FTZ R95, R127, R197 ;  /* 0x000000c57f5f7220 */ /* 0x000fe20000410000 */
[----:B------:R-:W-:-:S02]  /*ce80*/  IMAD.MOV.U32 R111, RZ, RZ, R89 ;  /* 0x000000ffff6f7224 */ /* 0x000fc400078e0059 */
[-C--:B------:R-:W-:Y:S01]  /*ce90*/  FMUL.FTZ R89, R129, R198.reuse ;  /* 0x000000c681597220 */ /* 0x080fe20000410000 */
[----:B------:R-:W4:Y:S01]  /*cea0*/  LDSM.16.MT88.4 R48, [R212+0xb000] ;  /* 0x00b00000d430783b */ /* 0x000f220000004200 */
[----:B------:R-:W-:Y:S02]  /*ceb0*/  IMAD.MOV.U32 R127, RZ, RZ, R91 ;  /* 0x000000ffff7f7224 */ /* 0x000fe400078e005b */
[-C--:B------:R-:W-:Y:S01]  /*cec0*/  FMUL.FTZ R91, R131, R197.reuse ;  /* 0x000000c5835b7220 */ /* 0x080fe20000410000 */
[-C--:B------:R-:W-:Y:S01]  /*ced0*/  FMUL.FTZ R136, R136, R198.reuse ;  /* 0x000000c688887220 */ /* 0x080fe20000410000 */
[----:B------:R-:W4:Y:S01]  /*cee0*/  LDSM.16.MT88.4 R104, [R200+0x2000] ;  /* 0x00200000c868783b */ /* 0x000f220000004200 */
[----:B------:R-:W-:Y:S01]  /*cef0*/  FMUL.FTZ R137, R137, R198 ;  /* 0x000000c689897220 */ /* 0x000fe20000410000 */
[-C--:B------:R-:W-:Y:S01]  /*cf00*/  FMUL.FTZ R138, R138, R197.reuse ;  /* 0x000000c58a8a7220 */ /* 0x080fe20000410000 */
[----:B------:R-:W-:Y:S01]  /*cf10*/  FMUL.FTZ R139, R139, R197 ;  /* 0x000000c58b8b7220 */ /* 0x000fe20000410000 */
[----:B------:R-:W-:Y:S01]  /*cf20*/  IMAD.MOV.U32 R129, RZ, RZ, R109 ;  /* 0x000000ffff817224 */ /* 0x000fe200078e006d */
[----:B------:R-:W-:-:S02]  /*cf30*/  FSEL R109, R191, -INF , !P4 ;  /* 0xff800000bf6d7808 */ /* 0x000fc40006000000 */
[CC--:B------:R-:W-:Y:S02]  /*cf40*/  ISETP.GE.AND P1, PT, R121.reuse, R224.reuse, PT ;  /* 0x000000e07900720c */ /* 0x0c0fe40003f26270 */
[-C--:B------:R-:W-:Y:S02]  /*cf50*/  ISETP.GE.AND P0, PT, R121, R223.reuse, PT ;  /* 0x000000df7900720c */ /* 0x080fe40003f06270 */
[----:B------:R-:W-:Y:S02]  /*cf60*/  ISETP.GE.AND P4, PT, R120, R223, PT ;  /* 0x000000df7800720c */ /* 0x000fe40003f86270 */
[----:B------:R-:W-:Y:S02]  /*cf70*/  FSEL R121, R180, -INF , !P3 ;  /* 0xff800000b4797808 */ /* 0x000fe40005800000 */
[-C--:B------:R-:W-:Y:S01]  /*cf80*/  ISETP.GE.AND P3, PT, R123, R224.reuse, PT ;  /* 0x000000e07b00720c */ /* 0x080fe20003f66270 */
[C---:B-1----:R-:W-:Y:S08]  /*cf90*/  HMMA.16816.F32.BF16 R16, R12.reuse, R4, R16 ;  /* 0x000000040c10723c */ /* 0x042ff00000041810 */
        /* <DEDUP_REMOVED lines=11> */
[----:B------:R-:W-:Y:S01]  /*d050*/  IMAD.MOV.U32 R139, RZ, RZ, R111 ;  /* 0x000000ffff8b7224 */ /* 0x000fe200078e006f */
[----:B------:R-:W-:Y:S01]  /*d060*/  FSEL R111, R189, -INF , !P5 ;  /* 0xff800000bd6f7808 */ /* 0x000fe20006800000 */
[----:B------:R-:W-:Y:S01]  /*d070*/  IMAD.MOV.U32 R189, RZ, RZ, R122 ;  /* 0x000000ffffbd7224 */ /* 0x000fe200078e007a */
[----:B------:R-:W-:-:S02]  /*d080*/  ISETP.GE.AND P5, PT, R120, R224, PT ;  /* 0x000000e07800720c */ /* 0x000fc40003fa6270 */
[----:B------:R-:W-:Y:S02]  /*d090*/  FSEL R120, R182, -INF , !P2 ;  /* 0xff800000b6787808 */ /* 0x000fe40005000000 */
[-C--:B------:R-:W-:Y:S02]  /*d0a0*/  ISETP.GE.AND P2, PT, R123, R223.reuse, PT ;  /* 0x000000df7b00720c */ /* 0x080fe40003f46270 */
[----:B------:R-:W-:Y:S02]  /*d0b0*/  FSEL R123, R181, -INF , !P1 ;  /* 0xff800000b57b7808 */ /* 0x000fe40004800000 */
[----:B------:R-:W-:Y:S02]  /*d0c0*/  FSEL R122, R183, -INF , !P0 ;  /* 0xff800000b77a7808 */ /* 0x000fe40004000000 */
[C---:B------:R-:W-:Y:S02]  /*d0d0*/  ISETP.GE.AND P1, PT, R128.reuse, R224, PT ;  /* 0x000000e08000720c */ /* 0x040fe40003f26270 */
[----:B------:R-:W-:-:S02]  /*d0e0*/  ISETP.GE.AND P0, PT, R128, R223, PT ;  /* 0x000000df8000720c */ /* 0x000fc40003f06270 */
[----:B------:R-:W-:Y:S02]  /*d0f0*/  MOV R211, R129 ;  /* 0x0000008100d37202 */ /* 0x000fe40000000f00 */
[----:B------:R-:W-:Y:S02]  /*d100*/  FSEL R129, R179, -INF , !P2 ;  /* 0xff800000b3817808 */ /* 0x000fe40005000000 */
[-C--:B------:R-:W-:Y:S02]  /*d110*/  ISETP.GE.AND P2, PT, R139, R223.reuse, PT ;  /* 0x000000df8b00720c */ /* 0x080fe40003f46270 */
[----:B------:R-:W-:Y:S02]  /*d120*/  FSEL R128, R178, -INF , !P4 ;  /* 0xff800000b2807808 */ /* 0x000fe40006000000 */
[----:B------:R-:W-:Y:S02]  /*d130*/  ISETP.GE.AND P4, PT, R130, R223, PT ;  /* 0x000000df8200720c */ /* 0x000fe40003f86270 */
[----:B------:R-:W-:-:S02]  /*d140*/  FSEL R138, R172, -INF , !P1 ;  /* 0xff800000ac8a7808 */ /* 0x000fc40004800000 */
[----:B------:R-:W-:Y:S02]  /*d150*/  FSEL R136, R174, -INF , !P0 ;  /* 0xff800000ae887808 */ /* 0x000fe40004000000 */
[CC--:B------:R-:W-:Y:S02]  /*d160*/  ISETP.GE.AND P1, PT, R153.reuse, R224.reuse, PT ;  /* 0x000000e09900720c */ /* 0x0c0fe40003f26270 */
[----:B------:R-:W-:Y:S02]  /*d170*/  ISETP.GE.AND P0, PT, R153, R223, PT ;  /* 0x000000df9900720c */ /* 0x000fe40003f06270 */
[----:B------:R-:W-:Y:S02]  /*d180*/  FSEL R131, R176, -INF , !P5 ;  /* 0xff800000b0837808 */ /* 0x000fe40006800000 */
[----:B------:R-:W-:Y:S02]  /*d190*/  FSEL R153, R170, -INF , !P2 ;  /* 0xff800000aa997808 */ /* 0x000fe40005000000 */
[----:B------:R-:W-:-:S02]  /*d1a0*/  ISETP.GE.AND P5, PT, R130, R224, PT ;  /* 0x000000e08200720c */ /* 0x000fc40003fa6270 */
[-C--:B------:R-:W-:Y:S01]  /*d1b0*/  ISETP.GE.AND P2, PT, R189, R223.reuse, PT ;  /* 0x000000dfbd00720c */ /* 0x080fe20003f46270 */
[----:B------:R-:W-:Y:S01]  /*d1c0*/  IMAD.MOV.U32 R176, RZ, RZ, R154 ;  /* 0x000000ffffb07224 */ /* 0x000fe200078e009a */
[----:B------:R-:W-:Y:S02]  /*d1d0*/  FSEL R130, R177, -INF , !P3 ;  /* 0xff800000b1827808 */ /* 0x000fe40005800000 */
[----:B------:R-:W-:Y:S02]  /*d1e0*/  FSEL R137, R175, -INF , !P4 ;  /* 0xff800000af897808 */ /* 0x000fe40006000000 */
[----:B------:R-:W-:Y:S02]  /*d1f0*/  ISETP.GE.AND P3, PT, R139, R224, PT ;  /* 0x000000e08b00720c */ /* 0x000fe40003f66270 */
[----:B------:R-:W-:Y:S02]  /*d200*/  ISETP.GE.AND P4, PT, R152, R223, PT ;  /* 0x000000df9800720c */ /* 0x000fe40003f86270 */
[----:B------:R-:W-:Y:S01]  /*d210*/  FSEL R154, R169, -INF , !P1 ;  /* 0xff800000a99a7808 */ /* 0x000fe20004800000 */
[----:B------:R-:W-:Y:S01]  /*d220*/  IMAD.MOV.U32 R181, RZ, RZ, R127 ;  /* 0x000000ffffb57224 */ /* 0x000fe200078e007f */
[----:B------:R-:W-:-:S02]  /*d230*/  FSEL R139, R173, -INF , !P5 ;  /* 0xff800000ad8b7808 */ /* 0x000fc40006800000 */
[----:B------:R-:W-:Y:S02]  /*d240*/  FSEL R169, R43, -INF , !P2 ;  /* 0xff8000002ba97808 */ /* 0x000fe40005000000 */
[----:B------:R-:W-:Y:S02]  /*d250*/  ISETP.GE.AND P5, PT, R152, R224, PT ;  /* 0x000000e09800720c */ /* 0x000fe40003fa6270 */
[----:B------:R-:W-:Y:S02]  /*d260*/  FMNMX3.FTZ R43, R216, R110, R111, !PT ;  /* 0x0000006ed82b7276 */ /* 0x000fe4000781006f */
[----:B------:R-:W-:Y:S02]  /*d270*/  FSEL R152, R168, -INF , !P3 ;  /* 0xff800000a8987808 */ /* 0x000fe40005800000 */
[----:B------:R-:W-:Y:S02]  /*d280*/  FSEL R127, R42, -INF , !P4 ;  /* 0xff8000002a7f7808 */ /* 0x000fe40006000000 */
[----:B------:R-:W-:-:S02]  /*d290*/  ISETP.GE.AND P3, PT, R189, R224, PT ;  /* 0x000000e0bd00720c */ /* 0x000fc40003f66270 */
[----:B------:R-:W-:Y:S02]  /*d2a0*/  MOV R177, R155 ;  /* 0x0000009b00b17202 */ /* 0x000fe40000000f00 */
[----:B------:R-:W-:Y:S01]  /*d2b0*/  FMNMX3.FTZ R42, R215, R108, R109, !PT ;  /* 0x0000006cd72a7276 */ /* 0x000fe2000781006d */
[----:B------:R-:W-:Y:S01]  /*d2c0*/  IMAD.MOV.U32 R180, RZ, RZ, R126 ;  /* 0x000000ffffb47224 */ /* 0x000fe200078e007e */
[----:B------:R-:W-:Y:S01]  /*d2d0*/  FSEL R155, R171, -INF , !P0 ;  /* 0xff800000ab9b7808 */ /* 0x000fe20004000000 */
[----:B------:R-:W-:Y:S01]  /*d2e0*/  IMAD.MOV.U32 R126, RZ, RZ, R125 ;  /* 0x000000ffff7e7224 */ /* 0x000fe200078e007d */
[----:B------:R-:W-:Y:S02]  /*d2f0*/  FMNMX3.FTZ R43, R43, R121, R123, !PT ;  /* 0x000000792b2b7276 */ /* 0x000fe4000781007b */
[----:B------:R-:W-:Y:S02]  /*d300*/  FSEL R40, R40, -INF , !P5 ;  /* 0xff80000028287808 */ /* 0x000fe40006800000 */
[----:B------:R-:W-:-:S02]  /*d310*/  FSEL R125, R41, -INF , !P3 ;  /* 0xff800000297d7808 */ /* 0x000fc40005800000 */
[----:B------:R-:W-:Y:S02]  /*d320*/  FMNMX3.FTZ R42, R42, R120, R122, !PT ;  /* 0x000000782a2a7276 */ /* 0x000fe4000781007a */
[----:B------:R-:W-:Y:S02]  /*d330*/  FMNMX3.FTZ R43, R43, R131, R130, !PT ;  /* 0x000000832b2b7276 */ /* 0x000fe40007810082 */
[----:B------:R-:W-:Y:S02]  /*d340*/  FMNMX3.FTZ R42, R42, R128, R129, !PT ;  /* 0x000000802a2a7276 */ /* 0x000fe40007810081 */
[----:B------:R-:W-:Y:S02]  /*d350*/  FMNMX3.FTZ R43, R43, R138, R139, !PT ;  /* 0x0000008a2b2b7276 */ /* 0x000fe4000781008b */
[----:B------:R-:W-:Y:S02]  /*d360*/  FMNMX3.FTZ R42, R42, R136, R137, !PT ;  /* 0x000000882a2a7276 */ /* 0x000fe40007810089 */
[----:B------:R-:W-:-:S02]  /*d370*/  FMNMX3.FTZ R43, R43, R152, R154, !PT ;  /* 0x000000982b2b7276 */ /* 0x000fc4000781009a */
[----:B------:R-:W-:Y:S02]  /*d380*/  FMNMX3.FTZ R42, R42, R153, R155, !PT ;  /* 0x000000992a2a7276 */ /* 0x000fe4000781009b */
[-C--:B------:R-:W-:Y:S02]  /*d390*/  ISETP.GE.AND P5, PT, R211, R224.reuse, PT ;  /* 0x000000e0d300720c */ /* 0x080fe40003fa6270 */
[-C--:B------:R-:W-:Y:S02]  /*d3a0*/  ISETP.GE.AND P4, PT, R167, R224.reuse, PT ;  /* 0x000000e0a700720c */ /* 0x080fe40003f86270 */
[----:B------:R-:W-:Y:S02]  /*d3b0*/  FMNMX3.FTZ R42, R42, R127, R169, !PT ;  /* 0x0000007f2a2a7276 */ /* 0x000fe400078100a9 */
[----:B------:R-:W-:Y:S02]  /*d3c0*/  FSEL R189, R61, -INF , !P4 ;  /* 0xff8000003dbd7808 */ /* 0x000fe40006000000 */
[----:B--2---:R-:W-:-:S02]  /*d3d0*/  ISETP.GE.AND P1, PT, R190, R224, PT ;  /* 0x000000e0be00720c */ /* 0x004fc40003f26270 */
[----:B---3--:R-:W-:Y:S02]  /*d3e0*/  ISETP.GE.AND P0, PT, R188, R224, PT ;  /* 0x000000e0bc00720c */ /* 0x008fe40003f06270 */
[-C--:B------:R-:W-:Y:S02]  /*d3f0*/  ISETP.GE.AND P3, PT, R190, R223.reuse, PT ;  /* 0x000000dfbe00720c */ /* 0x080fe40003f66270 */
[-C--:B------:R-:W-:Y:S02]  /*d400*/  ISETP.GE.AND P2, PT, R188, R223.reuse, PT ;  /* 0x000000dfbc00720c */ /* 0x080fe40003f46270 */
[----:B------:R-:W-:Y:S02]  /*d410*/  FSEL R190, R64, -INF , !P1 ;  /* 0xff80000040be7808 */ /* 0x000fe40004800000 */
[----:B------:R-:W-:Y:S02]  /*d420*/  FSEL R188, R65, -INF , !P0 ;  /* 0xff80000041bc7808 */ /* 0x000fe40004000000 */
[----:B------:R-:W-:-:S02]  /*d430*/  ISETP.GE.AND P1, PT, R211, R223, PT ;  /* 0x000000dfd300720c */ /* 0x000fc40003f26270 */
[----:B------:R-:W-:Y:S01]  /*d440*/  ISETP.GE.AND P0, PT, R167, R223, PT ;  /* 0x000000dfa700720c */ /* 0x000fe20003f06270 */
[----:B------:R-:W-:Y:S01]  /*d450*/  IMAD.MOV.U32 R223, RZ, RZ, R40 ;  /* 0x000000ffffdf7224 */ /* 0x000fe200078e0028 */
[----:B------:R-:W-:-:S05]  /*d460*/  LOP3.LUT R40, R248, UR4, R245, 0x96, !PT ;  /* 0x00000004f8287c12 */ /* 0x000fca000f8e96f5 */
[----:B------:R-:W-:Y:S01]  /*d470*/  IMAD.WIDE.U32 R172, R40, -0x326172a9, RZ ;  /* 0xcd9e8d5728ac7825 */ /* 0x000fe200078e00ff */
[----:B------:R-:W-:Y:S02]  /*d480*/  FMNMX3.FTZ R43, R43, R223, R125, !PT ;  /* 0x000000df2b2b7276 */ /* 0x000fe4000781007d */
[----:B------:R-:W-:Y:S02]  /*d490*/  FSEL R182, R67, -INF , !P2 ;  /* 0xff80000043b67808 */ /* 0x000fe40005000000 */
[----:B------:R-:W-:Y:S02]  /*d4a0*/  LOP3.LUT R41, R180, UR7, R173, 0x96, !PT ;  /* 0x00000007b4297c12 */ /* 0x000fe4000f8e96ad */
[----:B------:R-:W-:Y:S02]  /*d4b0*/  FSEL R180, R66, -INF , !P3 ;  /* 0xff80000042b47808 */ /* 0x000fe40005800000 */
[----:B------:R-:W-:Y:S02]  /*d4c0*/  FSEL R211, R60, -INF , !P5 ;  /* 0xff8000003cd37808 */ /* 0x000fe40006800000 */
[----:B------:R-:W-:-:S02]  /*d4d0*/  FMNMX3.FTZ R43, R43, R190, R188, !PT ;  /* 0x000000be2b2b7276 */ /* 0x000fc400078100bc */
[----:B------:R-:W-:Y:S01]  /*d4e0*/  LOP3.LUT R40, R236, UR6, R181, 0x96, !PT ;  /* 0x00000006ec287c12 */ /* 0x000fe2000f8e96b5 */
[----:B------:R-:W-:Y:S01]  /*d4f0*/  IMAD.MOV.U32 R66, RZ, RZ, R176 ;  /* 0x000000ffff427224 */ /* 0x000fe200078e00b0 */
[----:B------:R-:W-:Y:S01]  /*d500*/  FSEL R179, R62, -INF , !P1 ;  /* 0xff8000003eb37808 */ /* 0x000fe20004800000 */
[----:B------:R-:W-:Y:S01]  /*d510*/  IMAD.MOV.U32 R67, RZ, RZ, R177 ;  /* 0x000000ffff437224 */ /* 0x000fe200078e00b1 */
[----:B------:R-:W-:Y:S02]  /*d520*/  FSEL R181, R63, -INF , !P0 ;  /* 0xff8000003fb57808 */ /* 0x000fe40004000000 */
[----:B------:R-:W-:Y:S01]  /*d530*/  FMNMX3.FTZ R42, R42, R180, R182, !PT ;  /* 0x000000b42a2a7276 */ /* 0x000fe200078100b6 */
[----:B------:R-:W-:Y:S01]  /*d540*/  IMAD.MOV.U32 R177, RZ, RZ, R159 ;  /* 0x000000ffffb17224 */ /* 0x000fe200078e009f */
[----:B------:R-:W-:Y:S01]  /*d550*/  MOV R176, R158 ;  /* 0x0000009e00b07202 */ /* 0x000fe20000000f00 */
[----:B------:R-:W-:Y:S01]  /*d560*/  IMAD.WIDE.U32 R158, R41, -0x2daee0ad, RZ ;  /* 0xd2511f53299e7825 */ /* 0x000fe200078e00ff */
[----:B------:R-:W-:-:S02]  /*d570*/  FMNMX3.FTZ R63, R43, R211, R189, !PT ;  /* 0x000000d32b3f7276 */ /* 0x000fc400078100bd */
[----:B------:R-:W-:-:S03]  /*d580*/  FMNMX3.FTZ R41, R42, R179, R181, !PT ;  /* 0x000000b32a297276 */ /* 0x000fc600078100b5 */
[----:B------:R-:W1:Y:S04]  /*d590*/  SHFL.BFLY PT, R43, R63, 0x2, 0x1f ;  /* 0x0c401f003f2b7f89 */ /* 0x000e6800000e0000 */
[----:B------:R-:W2:Y:S01]  /*d5a0*/  SHFL.BFLY PT, R42, R41, 0x2, 0x1f ;  /* 0x0c401f00292a7f89 */ /* 0x000ea200000e0000 */
[----:B------:R-:W-:-:S05]  /*d5b0*/  IMAD.WIDE.U32 R64, R40, -0x2daee0ad, RZ ;  /* 0xd2511f5328407825 */ /* 0x000fca00078e00ff */
[----:B------:R-:W-:Y:S02]  /*d5c0*/  LOP3.LUT R60, R244, UR21, R65, 0x96, !PT ;  /* 0x00000015f43c7c12 */ /* 0x000fe4000f8e9641 */
[----:B------:R-:W-:Y:S01]  /*d5d0*/  LOP3.LUT R40, R64, UR20, R159, 0x96, !PT ;  /* 0x0000001440287c12 */ /* 0x000fe2000f8e969f */
[----:B------:R-:W-:Y:S02]  /*d5e0*/  IMAD.MOV.U32 R174, RZ, RZ, R184 ;  /* 0x000000ffffae7224 */ /* 0x000fe400078e00b8 */
[----:B------:R-:W-:Y:S02]  /*d5f0*/  IMAD.MOV.U32 R175, RZ, RZ, R185 ;  /* 0x000000ffffaf7224 */ /* 0x000fe400078e00b9 */
[----:B------:R-:W-:-:S04]  /*d600*/  IMAD.WIDE.U32 R60, R60, -0x326172a9, RZ ;  /* 0xcd9e8d573c3c7825 */ /* 0x000fc800078e00ff */
[----:B------:R-:W-:Y:S01]  /*d610*/  IMAD.WIDE.U32 R184, R40, -0x326172a9, RZ ;  /* 0xcd9e8d5728b87825 */ /* 0x000fe200078e00ff */
[----:B-1----:R-:W-:-:S03]  /*d620*/  FMNMX.FTZ R63, R63, R43, !PT ;  /* 0x0000002b3f3f7209 */ /* 0x002fc60007810000 */
[----:B------:R-:W-:Y:S01]  /*d630*/  IMAD.MOV.U32 R183, RZ, RZ, R156 ;  /* 0x000000ffffb77224 */ /* 0x000fe200078e009c */
[----:B--2---:R-:W-:Y:S01]  /*d640*/  FMNMX.FTZ R42, R41, R42, !PT ;  /* 0x0000002a292a7209 */ /* 0x004fe20007810000 */
[----:B------:R-:W1:Y:S01]  /*d650*/  SHFL.BFLY PT, R168, R63, 0x1, 0x1f ;  /* 0x0c201f003fa87f89 */ /* 0x000e6200000e0000 */
[----:B------:R-:W-:Y:S02]  /*d660*/  LOP3.LUT R40, R172, UR11, R61, 0x96, !PT ;  /* 0x0000000bac287c12 */ /* 0x000fe4000f8e963d */
[----:B------:R-:W-:Y:S01]  /*d670*/  LOP3.LUT R156, R60, UR10, R185, 0x96, !PT ;  /* 0x0000000a3c9c7c12 */ /* 0x000fe2000f8e96b9 */
[----:B------:R-:W2:Y:S01]  /*d680*/  SHFL.BFLY PT, R167, R42, 0x1, 0x1f ;  /* 0x0c201f002aa77f89 */ /* 0x000ea200000e0000 */
[----:B------:R-:W-:Y:S02]  /*d690*/  IMAD.MOV.U32 R191, RZ, RZ, R157 ;  /* 0x000000ffffbf7224 */ /* 0x000fe400078e009d */
[----:B------:R-:W-:-:S04]  /*d6a0*/  IMAD.WIDE.U32 R60, R40, -0x2daee0ad, RZ ;  /* 0xd2511f53283c7825 */ /* 0x000fc800078e00ff */
[----:B------:R-:W-:-:S05]  /*d6b0*/  IMAD.WIDE.U32 R156, R156, -0x2daee0ad, RZ ;  /* 0xd2511f539c9c7825 */ /* 0x000fca00078e00ff */
[----:B------:R-:W-:Y:S02]  /*d6c0*/  LOP3.LUT R40, R60, UR13, R157, 0x96, !PT ;  /* 0x0000000d3c287c12 */ /* 0x000fe4000f8e969d */
[----:B------:R-:W-:-:S03]  /*d6d0*/  LOP3.LUT R158, R158, UR19, R61, 0x96, !PT ;  /* 0x000000139e9e7c12 */ /* 0x000fc6000f8e963d */
[----:B------:R-:W-:-:S04]  /*d6e0*/  IMAD.WIDE.U32 R64, R40, -0x326172a9, RZ ;  /* 0xcd9e8d5728407825 */ /* 0x000fc800078e00ff */
[----:B------:R-:W-:Y:S01]  /*d6f0*/  IMAD.WIDE.U32 R158, R158, -0x326172a9, RZ ;  /* 0xcd9e8d579e9e7825 */ /* 0x000fe200078e00ff */
[----:B------:R-:W-:Y:S02]  /*d700*/  MOV R40, R64 ;  /* 0x0000004000287202 */ /* 0x000fe40000000f00 */
[----:B------:R-:W-:Y:S02]  /*d710*/  PRMT R43, R64, 0x7771, RZ ;  /* 0x00007771402b7816 */ /* 0x000fe400000000ff */
[----:B------:R-:W-:Y:S02]  /*d720*/  LOP3.LUT R41, R40, 0xff, RZ, 0xc0, !PT ;  /* 0x000000ff28297812 */ /* 0x000fe400078ec0ff */
[----:B-1----:R-:W-:Y:S02]  /*d730*/  FMNMX.FTZ R168, R63, R168, !PT ;  /* 0x000000a83fa87209 */ /* 0x002fe40007810000 */
[----:B------:R-:W-:Y:S02]  /*d740*/  LOP3.LUT R40, R158, UR8, R65, 0x96, !PT ;  /* 0x000000089e287c12 */ /* 0x000fe4000f8e9641 */
[----:B--2---:R-:W-:Y:S01]  /*d750*/  FMNMX.FTZ R167, R42, R167, !PT ;  /* 0x000000a72aa77209 */ /* 0x004fe20007810000 */
[----:B------:R-:W-:Y:S01]  /*d760*/  IMAD.MOV.U32 R63, RZ, RZ, R191 ;  /* 0x000000ffff3f7224 */ /* 0x000fe200078e00bf */
[----:B------:R-:W-:Y:S01]  /*d770*/  PRMT R43, R41, 0x5410, R43 ;  /* 0x00005410292b7816 */ /* 0x000fe2000000002b */
[----:B------:R-:W-:Y:S01]  /*d780*/  FMUL.FTZ R191, R168, UR22 ;  /* 0x00000016a8bf7c20 */ /* 0x000fe20008410000 */
[----:B------:R-:W-:Y:S01]  /*d790*/  LOP3.LUT R41, R40, 0xffff, RZ, 0xc0, !PT ;  /* 0x0000ffff28297812 */ /* 0x000fe200078ec0ff */
[----:B------:R-:W-:Y:S01]  /*d7a0*/  IMAD.MOV.U32 R224, RZ, RZ, R183 ;  /* 0x000000ffffe07224 */ /* 0x000fe200078e00b7 */
[----:B------:R-:W-:Y:S01]  /*d7b0*/  FSETP.NEU.FTZ.AND P1, PT, R168, -INF , PT ;  /* 0xff800000a800780b */ /* 0x000fe20003f3d000 */
[----:B------:R-:W-:Y:S01]  /*d7c0*/  FMUL.FTZ R183, R167, UR22 ;  /* 0x00000016a7b77c20 */ /* 0x000fe20008410000 */
[----:B------:R-:W-:-:S02]  /*d7d0*/  PRMT R61, R64, 0x7773, RZ ;  /* 0x00007773403d7816 */ /* 0x000fc400000000ff */
[----:B------:R-:W-:Y:S02]  /*d7e0*/  PRMT R60, R64, 0x7772, RZ ;  /* 0x00007772403c7816 */ /* 0x000fe400000000ff */
[----:B------:R-:W-:Y:S02]  /*d7f0*/  FSETP.NEU.FTZ.AND P0, PT, R167, -INF , PT ;  /* 0xff800000a700780b */ /* 0x000fe40003f1d000 */
[----:B------:R-:W-:Y:S02]  /*d800*/  LOP3.LUT R62, R40, 0xff, RZ, 0xc0, !PT ;  /* 0x000000ff283e7812 */ /* 0x000fe400078ec0ff */
[----:B------:R-:W-:Y:S02]  /*d810*/  SHF.R.U32.HI R41, RZ, 0x8, R41 ;  /* 0x00000008ff297819 */ /* 0x000fe40000011629 */
[----:B------:R-:W-:Y:S02]  /*d820*/  FSEL R191, R191, RZ, P1 ;  /* 0x000000ffbfbf7208 */ /* 0x000fe40000800000 */
[----:B------:R-:W-:-:S02]  /*d830*/  PRMT R60, R60, 0x5410, R61 ;  /* 0x000054103c3c7816 */ /* 0x000fc4000000003d */
[----:B------:R-:W-:Y:S02]  /*d840*/  PRMT R61, R40, 0x7632, R61 ;  /* 0x00007632283d7816 */ /* 0x000fe4000000003d */
[----:B------:R-:W-:Y:S02]  /*d850*/  FSEL R183, R183, RZ, P0 ;  /* 0x000000ffb7b77208 */ /* 0x000fe40000000000 */
[----:B------:R-:W-:Y:S01]  /*d860*/  PRMT R41, R62, 0x5410, R41 ;  /* 0x000054103e297816 */ /* 0x000fe20000000029 */
[--C-:B------:R-:W-:Y:S01]  /*d870*/  FFMA.FTZ R171, R123, UR22, -R191.reuse ;  /* 0x000000167bab7c23 */ /* 0x100fe200080108bf */
[----:B------:R-:W-:Y:S01]  /*d880*/  MOV R62, R169 ;  /* 0x000000a9003e7202 */ /* 0x000fe20000000f00 */
[----:B------:R-:W-:Y:S01]  /*d890*/  FFMA.FTZ R169, R121, UR22, -R191 ;  /* 0x0000001679a97c23 */ /* 0x000fe200080108bf */
[----:B------:R-:W-:Y:S01]  /*d8a0*/  SHF.R.U32.HI R40, RZ, 0x18, R40 ;  /* 0x00000018ff287819 */ /* 0x000fe20000011628 */
[--C-:B------:R-:W-:Y:S01]  /*d8b0*/  FFMA.FTZ R170, R120, UR22, -R183.reuse ;  /* 0x0000001678aa7c23 */ /* 0x100fe200080108b7 */
[----:B------:R-:W-:Y:S01]  /*d8c0*/  LOP3.LUT R61, R61, 0xff, RZ, 0xc0, !PT ;  /* 0x000000ff3d3d7812 */ /* 0x000fe200078ec0ff */
[----:B------:R-:W-:Y:S01]  /*d8d0*/  IMAD.MOV.U32 R120, RZ, RZ, R172 ;  /* 0x000000ffff787224 */ /* 0x000fe200078e00ac */
[----:B------:R-:W-:Y:S01]  /*d8e0*/  FSEL R42, R168, RZ, P1 ;  /* 0x000000ffa82a7208 */ /* 0x000fe20000800000 */
[----:B------:R-:W-:Y:S01]  /*d8f0*/  FFMA.FTZ R172, R122, UR22, -R183 ;  /* 0x000000167aac7c23 */ /* 0x000fe200080108b7 */
[----:B------:R-:W-:Y:S01]  /*d900*/  IMAD.MOV.U32 R64, RZ, RZ, R174 ;  /* 0x000000ffff407224 */ /* 0x000fe200078e00ae */
[----:B------:R-:W-:Y:S01]  /*d910*/  PRMT R40, R61, 0x5410, R40 ;  /* 0x000054103d287816 */ /* 0x000fe20000000028 */
[----:B------:R-:W-:Y:S01]  /*d920*/  IMAD.MOV.U32 R65, RZ, RZ, R175 ;  /* 0x000000ffff417224 */ /* 0x000fe200078e00af */
[----:B------:R-:W-:Y:S01]  /*d930*/  MUFU.EX2 R169, R169 ;  /* 0x000000a900a97308 */ /* 0x000fe20000000800 */
[----:B------:R-:W-:Y:S01]  /*d940*/  IMAD.MOV.U32 R121, RZ, RZ, R173 ;  /* 0x000000ffff797224 */ /* 0x000fe200078e00ad */
[----:B------:R-:W-:Y:S01]  /*d950*/  FSEL R61, R167, RZ, P0 ;  /* 0x000000ffa73d7208 */ /* 0x000fe20000000000 */
[----:B------:R-:W-:Y:S01]  /*d960*/  IMAD.MOV.U32 R122, RZ, RZ, R176 ;  /* 0x000000ffff7a7224 */ /* 0x000fe200078e00b0 */
[----:B------:R-:W1:Y:S01]  /*d970*/  MUFU.EX2 R171, R171 ;  /* 0x000000ab00ab7308 */ /* 0x000e620000000800 */
[--C-:B------:R-:W-:Y:S01]  /*d980*/  FFMA.FTZ R176, R110, UR22, -R191.reuse ;  /* 0x000000166eb07c23 */ /* 0x100fe200080108bf */
[----:B------:R-:W-:Y:S01]  /*d990*/  FFMA.FTZ R175, R111, UR22, -R191 ;  /* 0x000000166faf7c23 */ /* 0x000fe200080108bf */
[--C-:B------:R-:W-:Y:S01]  /*d9a0*/  FFMA.FTZ R174, R108, UR22, -R183.reuse ;  /* 0x000000166cae7c23 */ /* 0x100fe200080108b7 */
[----:B------:R-:W-:Y:S01]  /*d9b0*/  FFMA.FTZ R173, R109, UR22, -R183 ;  /* 0x000000166dad7c23 */ /* 0x000fe200080108b7 */
[----:B------:R-:W-:Y:S01]  /*d9c0*/  FADD.FTZ R42, R216, -R42 ;  /* 0x8000002ad82a7221 */ /* 0x000fe20000010000 */
[----:B------:R-:W-:Y:S01]  /*d9d0*/  FADD.FTZ R61, R215, -R61 ;  /* 0x8000003dd73d7221 */ /* 0x000fe20000010000 */
[----:B------:R-:W-:Y:S02]  /*d9e0*/  MUFU.EX2 R176, R176 ;  /* 0x000000b000b07308 */ /* 0x000fe40000000800 */
[----:B------:R-:W-:-:S02]  /*d9f0*/  FMUL.FTZ R42, R42, UR22 ;  /* 0x000000162a2a7c20 */ /* 0x000fc40008410000 */
[----:B------:R-:W-:Y:S01]  /*da00*/  MUFU.EX2 R175, R175 ;  /* 0x000000af00af7308 */ /* 0x000fe20000000800 */
[----:B------:R-:W-:-:S03]  /*da10*/  FMUL.FTZ R61, R61, UR22 ;  /* 0x000000163d3d7c20 */ /* 0x000fc60008410000 */
[----:B------:R-:W-:Y:S04]  /*da20*/  MUFU.EX2 R174, R174 ;  /* 0x000000ae00ae7308 */ /* 0x000fe80000000800 */
[----:B------:R-:W2:Y:S01]  /*da30*/  MUFU.EX2 R173, R173 ;  /* 0x000000ad00ad7308 */ /* 0x000ea20000000800 */
[----:B------:R-:W-:-:S03]  /*da40*/  IMAD.MOV.U32 R123, RZ, RZ, R177 ;  /* 0x000000ffff7b7224 */ /* 0x000fc600078e00b1 */
[----:B------:R-:W-:Y:S04]  /*da50*/  MUFU.EX2 R170, R170 ;  /* 0x000000aa00aa7308 */ /* 0x000fe80000000800 */
[----:B------:R-:W3:Y:S01]  /*da60*/  MUFU.EX2 R172, R172 ;  /* 0x000000ac00ac7308 */ /* 0x000ee20000000800 */
[----:B------:R-:W-:-:S03]  /*da70*/  HSET2.LE.AND R43, R43, R199, PT ;  /* 0x000000c72b2b7233 */ /* 0x000fc60003803000 */
[----:B------:R4:W3:Y:S01]  /*da80*/  MUFU.EX2 R178, R42 ;  /* 0x0000002a00b27308 */ /* 0x0008e20000000800 */
[----:B-1----:R-:W-:Y:S01]  /*da90*/  F2FP.BF16.F32.PACK_AB R110, R171, R169 ;  /* 0x000000a9ab6e723e */ /* 0x002fe200000010ff */
[----:B------:R-:W-:Y:S01]  /*daa0*/  IMAD.MOV.U32 R109, RZ, RZ, R185 ;  /* 0x000000ffff6d7224 */ /* 0x000fe200078e00b9 */
[----:B------:R-:W-:Y:S01]  /*dab0*/  MOV R108, R184 ;  /* 0x000000b8006c7202 */ /* 0x000fe20000000f00 */
[----:B------:R-:W1:Y:S01]  /*dac0*/  MUFU.EX2 R177, R61 ;  /* 0x0000003d00b17308 */ /* 0x000e620000000800 */
[----:B------:R-:W-:Y:S02]  /*dad0*/  LOP3.LUT R60, R60, 0xff00ff, RZ, 0xc0, !PT ;  /* 0x00ff00ff3c3c7812 */ /* 0x000fe400078ec0ff */
[--C-:B------:R-:W-:Y:S02]  /*dae0*/  HSET2.LE.AND R41, R41, R199.reuse, PT ;  /* 0x000000c729297233 */ /* 0x100fe40003803000 */
[----:B------:R-:W-:Y:S01]  /*daf0*/  HSET2.LE.AND R40, R40, R199, PT ;  /* 0x000000c728287233 */ /* 0x000fe20003803000 */
[----:B------:R-:W-:Y:S01]  /*db00*/  IMAD.MOV.U32 R216, RZ, RZ, R63 ;  /* 0x000000ffffd87224 */ /* 0x000fe200078e003f */
[----:B------:R-:W-:Y:S01]  /*db10*/  LOP3.LUT R110, R110, R43, RZ, 0xc0, !PT ;  /* 0x0000002b6e6e7212 */ /* 0x000fe200078ec0ff */
[----:B------:R-:W-:Y:S01]  /*db20*/  IMAD.MOV.U32 R43, RZ, RZ, R109 ;  /* 0x000000ffff2b7224 */ /* 0x000fe200078e006d */
[----:B--2---:R-:W-:Y:S01]  /*db30*/  F2FP.BF16.F32.PACK_AB R109, R173, R174 ;  /* 0x000000aead6d723e */ /* 0x004fe200000010ff */
[----:B----4-:R-:W-:Y:S01]  /*db40*/  IMAD.MOV.U32 R42, RZ, RZ, R108 ;  /* 0x000000ffff2a7224 */ /* 0x010fe200078e006c */
[----:B------:R-:W-:-:S02]  /*db50*/  F2FP.BF16.F32.PACK_AB R108, R175, R176 ;  /* 0x000000b0af6c723e */ /* 0x000fc400000010ff */
[----:B---3--:R-:W-:Y:S01]  /*db60*/  F2FP.BF16.F32.PACK_AB R111, R172, R170 ;  /* 0x000000aaac6f723e */ /* 0x008fe200000010ff */
[-C--:B------:R-:W-:Y:S01]  /*db70*/  FMUL.FTZ R148, R148, R178.reuse ;  /* 0x000000b294947220 */ /* 0x080fe20000410000 */
[----:B------:R-:W-:Y:S01]  /*db80*/  HSET2.LE.AND R60, R60, R199, PT ;  /* 0x000000c73c3c7233 */ /* 0x000fe20003803000 */
[-C--:B------:R-:W-:Y:S01]  /*db90*/  FMUL.FTZ R149, R149, R178.reuse ;  /* 0x000000b295957220 */ /* 0x080fe20000410000 */
[----:B------:R-:W-:Y:S01]  /*dba0*/  LOP3.LUT R108, R108, R41, RZ, 0xc0, !PT ;  /* 0x000000296c6c7212 */ /* 0x000fe200078ec0ff */
[----:B------:R-:W-:Y:S01]  /*dbb0*/  FMUL.FTZ R41, R161, R178 ;  /* 0x000000b2a1297220 */ /* 0x000fe20000410000 */
[----:B------:R-:W-:Y:S01]  /*dbc0*/  LOP3.LUT R109, R109, R40, RZ, 0xc0, !PT ;  /* 0x000000286d6d7212 */ /* 0x000fe200078ec0ff */
[----:B------:R-:W-:Y:S01]  /*dbd0*/  FMUL.FTZ R40, R160, R178 ;  /* 0x000000b2a0287220 */ /* 0x000fe20000410000 */
[----:B------:R-:W-:Y:S01]  /*dbe0*/  IMAD.MOV.U32 R160, RZ, RZ, R42 ;  /* 0x000000ffffa07224 */ /* 0x000fe200078e002a */
[----:B------:R-:W-:Y:S01]  /*dbf0*/  MOV R161, R43 ;  /* 0x0000002b00a17202 */ /* 0x000fe20000000f00 */
[-C--:B-1----:R-:W-:Y:S01]  /*dc00*/  FMUL.FTZ R42, R162, R177.reuse ;  /* 0x000000b1a22a7220 */ /* 0x082fe20000410000 */
[----:B------:R-:W-:Y:S01]  /*dc10*/  LOP3.LUT R111, R111, R60, RZ, 0xc0, !PT ;  /* 0x0000003c6f6f7212 */ /* 0x000fe200078ec0ff */
[-C--:B------:R-:W-:Y:S01]  /*dc20*/  FMUL.FTZ R43, R163, R177.reuse ;  /* 0x000000b1a32b7220 */ /* 0x080fe20000410000 */
[-C--:B------:R-:W-:Y:S01]  /*dc30*/  FMUL.FTZ R150, R150, R177.reuse ;  /* 0x000000b196967220 */ /* 0x080fe20000410000 */
[----:B------:R-:W-:Y:S01]  /*dc40*/  FMUL.FTZ R151, R151, R177 ;  /* 0x000000b197977220 */ /* 0x000fe20000410000 */
[--C-:B------:R-:W-:Y:S01]  /*dc50*/  FFMA.FTZ R213, R213, UR22, -R210.reuse ;  /* 0x00000016d5d57c23 */ /* 0x100fe200080108d2 */
[----:B------:R-:W-:Y:S01]  /*dc60*/  FFMA.FTZ R214, R214, UR22, -R210 ;  /* 0x00000016d6d67c23 */ /* 0x000fe200080108d2 */
[-C--:B------:R-:W-:Y:S01]  /*dc70*/  FMUL.FTZ R96, R96, R178.reuse ;  /* 0x000000b260607220 */ /* 0x080fe20000410000 */
[-C--:B------:R-:W-:Y:S01]  /*dc80*/  FMUL.FTZ R97, R97, R178.reuse ;  /* 0x000000b261617220 */ /* 0x080fe20000410000 */
[C---:B------:R-:W-:Y:S01]  /*dc90*/  HMMA.16816.F32.BF16 R40, R108.reuse, R4, R40 ;  /* 0x000000046c28723c */ /* 0x040fe20000041828 */
[----:B------:R-:W-:Y:S01]  /*dca0*/  IMAD.MOV.U32 R163, RZ, RZ, R123 ;  /* 0x000000ffffa37224 */ /* 0x000fe200078e007b */
[----:B------:R-:W-:Y:S01]  /*dcb0*/  UIADD3 UR4, UPT, UPT, UR17, 0x646e171e, URZ ;  /* 0x646e171e11047890 */ /* 0x000fe2000fffe0ff */
[-C--:B------:R-:W-:Y:S01]  /*dcc0*/  FMUL.FTZ R80, R80, R178.reuse ;  /* 0x000000b250507220 */ /* 0x080fe20000410000 */
[-C--:B------:R-:W-:Y:S01]  /*dcd0*/  FMUL.FTZ R81, R81, R178.reuse ;  /* 0x000000b251517220 */ /* 0x080fe20000410000 */
[-C--:B------:R-:W-:Y:S01]  /*dce0*/  FMUL.FTZ R112, R112, R178.reuse ;  /* 0x000000b270707220 */ /* 0x080fe20000410000 */
[-C--:B------:R-:W-:Y:S01]  /*dcf0*/  FMUL.FTZ R113, R113, R178.reuse ;  /* 0x000000b271717220 */ /* 0x080fe20000410000 */
[----:B------:R-:W-:Y:S01]  /*dd00*/  FMUL.FTZ R144, R144, R178 ;  /* 0x000000b290907220 */ /* 0x000fe20000410000 */
[----:B------:R-:W-:Y:S01]  /*dd10*/  HMMA.16816.F32.BF16 R4, R108, R6, R148 ;  /* 0x000000066c04723c */ /* 0x000fe20000041894 */
[----:B------:R-:W-:Y:S01]  /*dd20*/  IMAD.MOV.U32 R149, RZ, RZ, R67 ;  /* 0x000000ffff957224 */ /* 0x000fe200078e0043 */
[----:B------:R-:W-:Y:S01]  /*dd30*/  MOV R150, R64 ;  /* 0x0000004000967202 */ /* 0x000fe20000000f00 */
[----:B------:R-:W-:Y:S01]  /*dd40*/  FMUL.FTZ R64, R84, R178 ;  /* 0x000000b254407220 */ /* 0x000fe20000410000 */
[----:B------:R-:W-:-:S02]  /*dd50*/  IMAD.MOV.U32 R123, RZ, RZ, R62 ;  /* 0x000000ffff7b7224 */ /* 0x000fc400078e003e */
[-C--:B------:R-:W-:Y:S01]  /*dd60*/  FMUL.FTZ R145, R145, R178.reuse ;  /* 0x000000b291917220 */ /* 0x080fe20000410000 */
[----:B------:R-:W-:Y:S01]  /*dd70*/  LOP3.LUT R84, R150, UR9, R149, 0x96, !PT ;  /* 0x0000000996547c12 */ /* 0x000fe2000f8e9695 */
[-C--:B------:R-:W-:Y:S01]  /*dd80*/  FMUL.FTZ R62, R70, R177.reuse ;  /* 0x000000b1463e7220 */ /* 0x080fe20000410000 */
[-C--:B------:R-:W-:Y:S01]  /*dd90*/  FMUL.FTZ R63, R71, R177.reuse ;  /* 0x000000b1473f7220 */ /* 0x080fe20000410000 */
[----:B------:R-:W-:Y:S02]  /*dda0*/  IMAD.MOV.U32 R151, RZ, RZ, R65 ;  /* 0x000000ffff977224 */ /* 0x000fe400078e0041 */
[-C--:B------:R-:W-:Y:S01]  /*ddb0*/  FMUL.FTZ R70, R102, R177.reuse ;  /* 0x000000b166467220 */ /* 0x080fe20000410000 */
[----:B------:R-:W-:Y:S02]  /*ddc0*/  IMAD.MOV.U32 R148, RZ, RZ, R66 ;  /* 0x000000ffff947224 */ /* 0x000fe400078e0042 */
[-C--:B------:R-:W-:Y:S01]  /*ddd0*/  FMUL.FTZ R71, R103, R177.reuse ;  /* 0x000000b167477220 */ /* 0x080fe20000410000 */
[----:B------:R-:W-:Y:S01]  /*dde0*/  FMUL.FTZ R65, R85, R178 ;  /* 0x000000b255417220 */ /* 0x000fe20000410000 */
[-C--:B------:R-:W-:Y:S01]  /*ddf0*/  FMUL.FTZ R66, R86, R177.reuse ;  /* 0x000000b156427220 */ /* 0x080fe20000410000 */
[----:B------:R-:W-:Y:S01]  /*de00*/  FMUL.FTZ R67, R87, R177 ;  /* 0x000000b157437220 */ /* 0x000fe20000410000 */
[----:B------:R-:W-:-:S04]  /*de10*/  IMAD.WIDE.U32 R102, R84, -0x2daee0ad, RZ ;  /* 0xd2511f5354667825 */ /* 0x000fc800078e00ff */
[-C--:B------:R-:W-:Y:S01]  /*de20*/  FMUL.FTZ R98, R98, R177.reuse ;  /* 0x000000b162627220 */ /* 0x080fe20000410000 */
[-C--:B------:R-:W-:Y:S01]  /*de30*/  FMUL.FTZ R99, R99, R177.reuse ;  /* 0x000000b163637220 */ /* 0x080fe20000410000 */
[-C--:B------:R-:W-:Y:S01]  /*de40*/  FMUL.FTZ R60, R68, R178.reuse ;  /* 0x000000b2443c7220 */ /* 0x080fe20000410000 */
[-C--:B------:R-:W-:Y:S01]  /*de50*/  FMUL.FTZ R68, R100, R178.reuse ;  /* 0x000000b264447220 */ /* 0x080fe20000410000 */
[----:B------:R-:W-:Y:S01]  /*de60*/  IMAD.MOV.U32 R100, RZ, RZ, R102 ;  /* 0x000000ffff647224 */ /* 0x000fe200078e0066 */
[----:B------:R-:W-:Y:S01]  /*de70*/  MUFU.EX2 R213, R213 ;  /* 0x000000d500d57308 */ /* 0x000fe20000000800 */
[----:B------:R-:W-:Y:S02]  /*de80*/  IMAD.MOV.U32 R162, RZ, RZ, R122 ;  /* 0x000000ffffa27224 */ /* 0x000fe400078e007a */
[-C--:B------:R-:W-:Y:S01]  /*de90*/  FMUL.FTZ R61, R69, R178.reuse ;  /* 0x000000b2453d7220 */ /* 0x080fe20000410000 */
[-C--:B------:R-:W-:Y:S01]  /*dea0*/  FMUL.FTZ R132, R132, R178.reuse ;  /* 0x000000b284847220 */ /* 0x080fe20000410000 */
[----:B------:R-:W1:Y:S01]  /*deb0*/  MUFU.EX2 R214, R214 ;  /* 0x000000d600d67308 */ /* 0x000e620000000800 */
[-C--:B------:R-:W-:Y:S01]  /*dec0*/  FMUL.FTZ R82, R82, R177.reuse ;  /* 0x000000b152527220 */ /* 0x080fe20000410000 */
[----:B------:R-:W-:Y:S01]  /*ded0*/  FMUL.FTZ R83, R83, R177 ;  /* 0x000000b153537220 */ /* 0x000fe20000410000 */
[C---:B------:R-:W-:Y:S01]  /*dee0*/  HMMA.16816.F32.BF16 R64, R108.reuse, R24, R64 ;  /* 0x000000186c40723c */ /* 0x040fe20000041840 */
[----:B------:R-:W-:Y:S01]  /*def0*/  MOV R122, R123 ;  /* 0x0000007b007a7202 */ /* 0x000fe20000000f00 */
[----:B------:R-:W-:Y:S01]  /*df00*/  IMAD.MOV.U32 R123, RZ, RZ, R125 ;  /* 0x000000ffff7b7224 */ /* 0x000fe200078e007d */
[----:B------:R-:W-:Y:S01]  /*df10*/  LOP3.LUT R100, R100, 0xff, RZ, 0xc0, !PT ;  /* 0x000000ff64647812 */ /* 0x000fe200078ec0ff */
[----:B------:R-:W-:Y:S01]  /*df20*/  IMAD.MOV.U32 R215, RZ, RZ, R216 ;  /* 0x000000ffffd77224 */ /* 0x000fe200078e00d8 */
[----:B------:R-:W-:Y:S01]  /*df30*/  LOP3.LUT R125, R162, UR4, R103, 0x96, !PT ;  /* 0x00000004a27d7c12 */ /* 0x000fe2000f8e9667 */
[----:B------:R-:W-:Y:S01]  /*df40*/  FMUL.FTZ R133, R133, R178 ;  /* 0x000000b285857220 */ /* 0x000fe20000410000 */
[--C-:B------:R-:W-:Y:S01]  /*df50*/  FFMA.FTZ R221, R221, UR22, -R207.reuse ;  /* 0x00000016dddd7c23 */ /* 0x100fe200080108cf */
[C---:B------:R-:W-:Y:S01]  /*df60*/  HMMA.16816.F32.BF16 R24, R108.reuse, R26, R96 ;  /* 0x0000001a6c18723c */ /* 0x040fe20000041860 */
[----:B------:R-:W-:Y:S01]  /*df70*/  PRMT R98, R102, 0x7773, RZ ;  /* 0x0000777366627816 */ /* 0x000fe200000000ff */
[----:B------:R-:W-:Y:S01]  /*df80*/  FFMA.FTZ R224, R224, UR22, -R210 ;  /* 0x00000016e0e07c23 */ /* 0x000fe200080108d2 */
[----:B------:R-:W-:Y:S01]  /*df90*/  PRMT R96, R102, 0x7772, RZ ;  /* 0x0000777266607816 */ /* 0x000fe200000000ff */
[----:B------:R-:W-:Y:S01]  /*dfa0*/  FFMA.FTZ R222, R222, UR22, -R207 ;  /* 0x00000016dede7c23 */ /* 0x000fe200080108cf */
[----:B------:R-:W-:Y:S01]  /*dfb0*/  PRMT R97, R102, 0x7771, RZ ;  /* 0x0000777166617816 */ /* 0x000fe200000000ff */
[----:B------:R-:W-:Y:S01]  /*dfc0*/  IMAD.MOV.U32 R216, RZ, RZ, R223 ;  /* 0x000000ffffd87224 */ /* 0x000fe200078e00df */
[----:B------:R-:W-:Y:S01]  /*dfd0*/  MOV R223, R124 ;  /* 0x0000007c00df7202 */ /* 0x000fe20000000f00 */
[C---:B------:R-:W-:Y:S01]  /*dfe0*/  HMMA.16816.F32.BF16 R60, R108.reuse, R8, R60 ;  /* 0x000000086c3c723c */ /* 0x040fe2000004183c */
[--C-:B------:R-:W-:Y:S01]  /*dff0*/  PRMT R96, R96, 0x5410, R98.reuse ;  /* 0x0000541060607816 */ /* 0x100fe20000000062 */
[----:B------:R-:W-:Y:S01]  /*e000*/  FFMA.FTZ R138, R138, UR22, -R191 ;  /* 0x000000168a8a7c23 */ /* 0x000fe200080108bf */
[----:B------:R-:W-:Y:S01]  /*e010*/  PRMT R97, R100, 0x5410, R97 ;  /* 0x0000541064617816 */ /* 0x000fe20000000061 */
[-C--:B------:R-:W-:Y:S01]  /*e020*/  FMUL.FTZ R69, R101, R178.reuse ;  /* 0x000000b265457220 */ /* 0x080fe20000410000 */
[----:B------:R-:W-:Y:S01]  /*e030*/  PRMT R98, R125, 0x7632, R98 ;  /* 0x000076327d627816 */ /* 0x000fe20000000062 */
[-C--:B------:R-:W-:Y:S01]  /*e040*/  FMUL.FTZ R84, R140, R178.reuse ;  /* 0x000000b28c547220 */ /* 0x080fe20000410000 */
[-C--:B------:R-:W-:Y:S01]  /*e050*/  FMUL.FTZ R85, R141, R178.reuse ;  /* 0x000000b28d557220 */ /* 0x080fe20000410000 */
[----:B------:R-:W-:Y:S01]  /*e060*/  HMMA.16816.F32.BF16 R8, R108, R10, R80 ;  /* 0x0000000a6c08723c */ /* 0x000fe20000041850 */
[-C--:B------:R-:W-:Y:S01]  /*e070*/  FMUL.FTZ R80, R116, R178.reuse ;  /* 0x000000b274507220 */ /* 0x080fe20000410000 */
[----:B------:R-:W-:Y:S01]  /*e080*/  FMUL.FTZ R81, R117, R178 ;  /* 0x000000b275517220 */ /* 0x000fe20000410000 */
[-C--:B------:R-:W-:Y:S01]  /*e090*/  FMUL.FTZ R82, R118, R177.reuse ;  /* 0x000000b176527220 */ /* 0x080fe20000410000 */
[-C--:B------:R-:W-:Y:S01]  /*e0a0*/  FMUL.FTZ R83, R119, R177.reuse ;  /* 0x000000b177537220 */ /* 0x080fe20000410000 */
[-C--:B------:R-:W-:Y:S01]  /*e0b0*/  FMUL.FTZ R86, R142, R177.reuse ;  /* 0x000000b18e567220 */ /* 0x080fe20000410000 */
[-C--:B------:R-:W-:Y:S01]  /*e0c0*/  FMUL.FTZ R87, R143, R177.reuse ;  /* 0x000000b18f577220 */ /* 0x080fe20000410000 */
[----:B------:R-:W-:Y:S01]  /*e0d0*/  IMAD.MOV.U32 R149, RZ, RZ, R161 ;  /* 0x000000ffff957224 */ /* 0x000fe200078e00a1 */
[----:B------:R-:W-:Y:S01]  /*e0e0*/  LOP3.LUT R124, R125, 0xffff, RZ, 0xc0, !PT ;  /* 0x0000ffff7d7c7812 */ /* 0x000fe200078ec0ff */
[-C--:B------:R-:W-:Y:S01]  /*e0f0*/  FMUL.FTZ R114, R114, R177.reuse ;  /* 0x000000b172727220 */ /* 0x080fe20000410000 */
[-C--:B------:R-:W-:Y:S01]  /*e100*/  FMUL.FTZ R115, R115, R177.reuse ;  /* 0x000000b173737220 */ /* 0x080fe20000410000 */
[-C--:B------:R-:W-:Y:S01]  /*e110*/  FMUL.FTZ R146, R146, R177.reuse ;  /* 0x000000b192927220 */ /* 0x080fe20000410000 */
[----:B------:R-:W-:Y:S01]  /*e120*/  FMUL.FTZ R147, R147, R177 ;  /* 0x000000b193937220 */ /* 0x000fe20000410000 */
[----:B------:R-:W-:-:S02]  /*e130*/  IMAD.MOV.U32 R161, RZ, RZ, R216 ;  /* 0x000000ffffa17224 */ /* 0x000fc400078e00d8 */
[-C--:B------:R-:W-:Y:S01]  /*e140*/  FMUL.FTZ R134, R134, R177.reuse ;  /* 0x000000b186867220 */ /* 0x080fe20000410000 */
[----:B------:R-:W-:Y:S01]  /*e150*/  FMUL.FTZ R135, R135, R177 ;  /* 0x000000b187877220 */ /* 0x000fe20000410000 */
[--C-:B------:R-:W-:Y:S01]  /*e160*/  FFMA.FTZ R216, R223, UR22, -R207.reuse ;  /* 0x00000016dfd87c23 */ /* 0x100fe200080108cf */
[----:B------:R-:W-:Y:S01]  /*e170*/  LOP3.LUT R99, R125, 0xff, RZ, 0xc0, !PT ;  /* 0x000000ff7d637812 */ /* 0x000fe200078ec0ff */
[----:B------:R-:W-:Y:S01]  /*e180*/  FFMA.FTZ R223, R126, UR22, -R207 ;  /* 0x000000167edf7c23 */ /* 0x000fe200080108cf */
[----:B------:R-:W-:Y:S01]  /*e190*/  LOP3.LUT R98, R98, 0xff, RZ, 0xc0, !PT ;  /* 0x000000ff62627812 */ /* 0x000fe200078ec0ff */
[----:B------:R-:W-:Y:S01]  /*e1a0*/  FFMA.FTZ R139, R139, UR22, -R191 ;  /* 0x000000168b8b7c23 */ /* 0x000fe200080108bf */
[----:B------:R-:W-:Y:S01]  /*e1b0*/  LOP3.LUT R96, R96, 0xff00ff, RZ, 0xc0, !PT ;  /* 0x00ff00ff60607812 */ /* 0x000fe200078ec0ff */
[----:B------:R-:W-:Y:S01]  /*e1c0*/  FFMA.FTZ R136, R136, UR22, -R183 ;  /* 0x0000001688887c23 */ /* 0x000fe200080108b7 */
[----:B------:R-:W-:Y:S01]  /*e1d0*/  HSET2.LE.AND R97, R97, R199, PT ;  /* 0x000000c761617233 */ /* 0x000fe20003803000 */
[C---:B------:R-:W-:Y:S01]  /*e1e0*/  HMMA.16816.F32.BF16 R68, R108.reuse, R32, R68 ;  /* 0x000000206c44723c */ /* 0x040fe20000041844 */
[----:B------:R-:W-:Y:S01]  /*e1f0*/  SHF.R.U32.HI R125, RZ, 0x18, R125 ;  /* 0x00000018ff7d7819 */ /* 0x000fe2000001167d */
[----:B------:R-:W-:Y:S01]  /*e200*/  IMAD.MOV.U32 R148, RZ, RZ, R160 ;  /* 0x000000ffff947224 */ /* 0x000fe200078e00a0 */
[----:B------:R-:W-:Y:S01]  /*e210*/  SHF.R.U32.HI R124, RZ, 0x8, R124 ;  /* 0x00000008ff7c7819 */ /* 0x000fe2000001167c */
[----:B------:R-:W-:Y:S01]  /*e220*/  IMAD.MOV.U32 R163, RZ, RZ, R127 ;  /* 0x000000ffffa37224 */ /* 0x000fe200078e007f */
[----:B-1----:R-:W-:Y:S01]  /*e230*/  F2FP.BF16.F32.PACK_AB R126, R214, R213 ;  /* 0x000000d5d67e723e */ /* 0x002fe200000010ff */
[----:B------:R-:W-:Y:S01]  /*e240*/  IMAD.MOV.U32 R160, RZ, RZ, R122 ;  /* 0x000000ffffa07224 */ /* 0x000fe200078e007a */
[----:B------:R-:W-:Y:S01]  /*e250*/  MOV R150, R120 ;  /* 0x0000007800967202 */ /* 0x000fe20000000f00 */
[----:B------:R-:W-:Y:S01]  /*e260*/  HMMA.16816.F32.BF16 R80, R108, R48, R80 ;  /* 0x000000306c50723c */ /* 0x000fe20000041850 */
[----:B------:R-:W-:Y:S01]  /*e270*/  IMAD.MOV.U32 R162, RZ, RZ, R123 ;  /* 0x000000ffffa27224 */ /* 0x000fe200078e007b */
[----:B------:R-:W-:Y:S01]  /*e280*/  PRMT R124, R99, 0x5410, R124 ;  /* 0x00005410637c7816 */ /* 0x000fe2000000007c */
[----:B------:R-:W-:Y:S01]  /*e290*/  IMAD.MOV.U32 R151, RZ, RZ, R121 ;  /* 0x000000ffff977224 */ /* 0x000fe200078e0079 */
[----:B------:R-:W-:Y:S01]  /*e2a0*/  PRMT R125, R98, 0x5410, R125 ;  /* 0x00005410627d7816 */ /* 0x000fe2000000007d */
[----:B------:R-:W1:Y:S01]  /*e2b0*/  LDSM.16.MT88.4 R120, [R212+0x9400] ;  /* 0x00940000d478783b */ /* 0x000e620000004200 */
[----:B------:R-:W-:-:S02]  /*e2c0*/  LOP3.LUT R126, R126, R97, RZ, 0xc0, !PT ;  /* 0x000000617e7e7212 */ /* 0x000fc400078ec0ff */
[C---:B------:R-:W-:Y:S01]  /*e2d0*/  HMMA.16816.F32.BF16 R84, R108.reuse, R104, R84 ;  /* 0x000000686c54723c */ /* 0x040fe20000041854 */
[----:B------:R-:W-:Y:S01]  /*e2e0*/  HSET2.LE.AND R127, R96, R199, PT ;  /* 0x000000c7607f7233 */ /* 0x000fe20003803000 */
[----:B------:R-:W2:Y:S04]  /*e2f0*/  LDSM.16.MT88.4 R116, [R200+0x400] ;  /* 0x00040000c874783b */ /* 0x000ea80000004200 */
[----:B------:R-:W-:Y:S02]  /*e300*/  LDSM.16.MT88.4 R100, [R212+0xb400] ;  /* 0x00b40000d464783b */ /* 0x000fe40000004200 */
[C---:B------:R-:W-:Y:S02]  /*e310*/  HMMA.16816.F32.BF16 R32, R108.reuse, R34, R112 ;  /* 0x000000226c20723c */ /* 0x040fe40000041870 */
[----:B------:R-:W3:Y:S04]  /*e320*/  LDSM.16.MT88.4 R112, [R212+0xa400] ;  /* 0x00a40000d470783b */ /* 0x000ee80000004200 */
[----:B------:R-:W-:Y:S02]  /*e330*/  LDSM.16.MT88.4 R96, [R200+0x2400] ;  /* 0x00240000c860783b */ /* 0x000fe40000004200 */
[C---:B------:R-:W-:Y:S01]  /*e340*/  HMMA.16816.F32.BF16 R48, R108.reuse, R50, R144 ;  /* 0x000000326c30723c */ /* 0x040fe20000041890 */
[----:B------:R-:W-:Y:S01]  /*e350*/  FFMA.FTZ R215, R215, UR22, -R210 ;  /* 0x00000016d7d77c23 */ /* 0x000fe200080108d2 */
[----:B------:R-:W-:Y:S01]  /*e360*/  MUFU.EX2 R221, R221 ;  /* 0x000000dd00dd7308 */ /* 0x000fe20000000800 */
[----:B------:R-:W-:Y:S01]  /*e370*/  FFMA.FTZ R137, R137, UR22, -R183 ;  /* 0x0000001689897c23 */ /* 0x000fe200080108b7 */
[--C-:B------:R-:W-:Y:S01]  /*e380*/  FFMA.FTZ R131, R131, UR22, -R191.reuse ;  /* 0x0000001683837c23 */ /* 0x100fe200080108bf */
[----:B------:R-:W-:Y:S01]  /*e390*/  FFMA.FTZ R130, R130, UR22, -R191 ;  /* 0x0000001682827c23 */ /* 0x000fe200080108bf */
[--C-:B------:R-:W-:Y:S01]  /*e3a0*/  FFMA.FTZ R128, R128, UR22, -R183.reuse ;  /* 0x0000001680807c23 */ /* 0x100fe200080108b7 */
[----:B------:R-:W-:Y:S01]  /*e3b0*/  FFMA.FTZ R129, R129, UR22, -R183 ;  /* 0x0000001681817c23 */ /* 0x000fe200080108b7 */
[----:B------:R-:W-:Y:S01]  /*e3c0*/  HMMA.16816.F32.BF16 R104, R108, R106, R132 ;  /* 0x0000006a6c68723c */ /* 0x000fe20000041884 */
[----:B------:R-:W4:Y:S01]  /*e3d0*/  LDSM.16.MT88.4 R108, [R200+0x1400] ;  /* 0x00140000c86c783b */ /* 0x000f220000004200 */
[----:B------:R-:W1:Y:S03]  /*e3e0*/  MUFU.EX2 R216, R216 ;  /* 0x000000d800d87308 */ /* 0x000e660000000800 */
[----:B------:R2:W5:Y:S01]  /*e3f0*/  LDL.LU.64 R184, [R1+0x18] ;  /* 0x0000180001b87983 */ /* 0x0005620000300a00 */
[----:B------:R-:W-:Y:S04]  /*e400*/  MUFU.EX2 R215, R215 ;  /* 0x000000d700d77308 */ /* 0x000fe80000000800 */
[----:B------:R-:W3:Y:S04]  /*e410*/  MUFU.EX2 R224, R224 ;  /* 0x000000e000e07308 */ /* 0x000ee80000000800 */
[----:B------:R-:W-:Y:S04]  /*e420*/  MUFU.EX2 R223, R223 ;  /* 0x000000df00df7308 */ /* 0x000fe80000000800 */
[----:B------:R-:W2:Y:S01]  /*e430*/  MUFU.EX2 R222, R222 ;  /* 0x000000de00de7308 */ /* 0x000ea20000000800 */
[----:B-1----:R-:W-:-:S02]  /*e440*/  F2FP.BF16.F32.PACK_AB R132, R216, R221 ;  /* 0x000000ddd884723e */ /* 0x002fc400000010ff */
[--C-:B------:R-:W-:Y:S02]  /*e450*/  HSET2.LE.AND R124, R124, R199.reuse, PT ;  /* 0x000000c77c7c7233 */ /* 0x100fe40003803000 */
[----:B------:R-:W-:Y:S02]  /*e460*/  LOP3.LUT R127, R132, R127, RZ, 0xc0, !PT ;  /* 0x0000007f847f7212 */ /* 0x000fe400078ec0ff */
[----:B---3--:R-:W-:Y:S02]  /*e470*/  F2FP.BF16.F32.PACK_AB R132, R224, R215 ;  /* 0x000000d7e084723e */ /* 0x008fe400000010ff */
[----:B------:R-:W-:Y:S02]  /*e480*/  HSET2.LE.AND R125, R125, R199, PT ;  /* 0x000000c77d7d7233 */ /* 0x000fe40003803000 */
[----:B------:R-:W-:Y:S02]  /*e490*/  LOP3.LUT R124, R132, R124, RZ, 0xc0, !PT ;  /* 0x0000007c847c7212 */ /* 0x000fe400078ec0ff */
[----:B--2---:R-:W-:-:S02]  /*e4a0*/  F2FP.BF16.F32.PACK_AB R132, R222, R223 ;  /* 0x000000dfde84723e */ /* 0x004fc400000010ff */
[----:B------:R-:W-:Y:S02]  /*e4b0*/  LOP3.LUT R158, R148, UR9, R159, 0x96, !PT ;  /* 0x00000009949e7c12 */ /* 0x000fe4000f8e969f */
[----:B------:R-:W-:-:S03]  /*e4c0*/  LOP3.LUT R125, R132, R125, RZ, 0xc0, !PT ;  /* 0x0000007d847d7212 */ /* 0x000fc600078ec0ff */
[----:B------:R-:W-:Y:S01]  /*e4d0*/  IMAD.WIDE.U32 R158, R158, -0x2daee0ad, RZ ;  /* 0xd2511f539e9e7825 */ /* 0x000fe200078e00ff */
[----:B------:R-:W-:Y:S03]  /*e4e0*/  MUFU.EX2 R149, R138 ;  /* 0x0000008a00957308 */ /* 0x000fe60000000800 */
[----:B------:R-:W-:Y:S01]  /*e4f0*/  HMMA.16816.F32.BF16 R16, R124, R120, R16 ;  /* 0x000000787c10723c */ /* 0x000fe20000041810 */
[----:B------:R-:W-:-:S07]  /*e500*/  IMAD.MOV.U32 R134, RZ, RZ, R158 ;  /* 0x000000ffff867224 */ /* 0x000fce00078e009e */
[----:B------:R-:W-:Y:S01]  /*e510*/  HMMA.16816.F32.BF16 R20, R124, R122, R20 ;  /* 0x0000007a7c14723c */ /* 0x000fe20000041814 */
[----:B------:R-:W-:-:S07]  /*e520*/  IMAD.MOV.U32 R157, RZ, RZ, R151 ;  /* 0x000000ffff9d7224 */ /* 0x000fce00078e0097 */
[----:B------:R-:W-:Y:S01]  /*e530*/  HMMA.16816.F32.BF16 R28, R124, R116, R28 ;  /* 0x000000747c1c723c */ /* 0x000fe2000004181c */
[----:B------:R-:W-:-:S07]  /*e540*/  LOP3.LUT R134, R134, 0xff, RZ, 0xc0, !PT ;  /* 0x000000ff86867812 */ /* 0x000fce00078ec0ff */
[C---:B------:R-:W-:Y:S08]  /*e550*/  HMMA.16816.F32.BF16 R44, R124.reuse, R118, R44 ;  /* 0x000000767c2c723c */ /* 0x040ff0000004182c */
[C---:B------:R-:W-:Y:S08]  /*e560*/  HMMA.16816.F32.BF16 R36, R124.reuse, R112, R36 ;  /* 0x000000707c24723c */ /* 0x040ff00000041824 */
[C---:B------:R-:W-:Y:S08]  /*e570*/  HMMA.16816.F32.BF16 R52, R124.reuse, R114, R52 ;  /* 0x000000727c34723c */ /* 0x040ff00000041834 */
[C---:B----4-:R-:W-:Y:S08]  /*e580*/  HMMA.16816.F32.BF16 R56, R124.reuse, R108, R56 ;  /* 0x0000006c7c38723c */ /* 0x050ff00000041838 */
[C---:B------:R-:W-:Y:S08]  /*e590*/  HMMA.16816.F32.BF16 R72, R124.reuse, R110, R72 ;  /* 0x0000006e7c48723c */ /* 0x040ff00000041848 */
[C---:B------:R-:W-:Y:S08]  /*e5a0*/  HMMA.16816.F32.BF16 R76, R124.reuse, R100, R76 ;  /* 0x000000647c4c723c */ /* 0x040ff0000004184c */
[C---:B------:R-:W-:Y:S08]  /*e5b0*/  HMMA.16816.F32.BF16 R92, R124.reuse, R102, R92 ;  /* 0x000000667c5c723c */ /* 0x040ff0000004185c */
[C---:B------:R-:W-:Y:S08]  /*e5c0*/  HMMA.16816.F32.BF16 R88, R124.reuse, R96, R88 ;  /* 0x000000607c58723c */ /* 0x040ff00000041858 */
[----:B------:R-:W-:Y:S01]  /*e5d0*/  HMMA.16816.F32.BF16 R12, R124, R98, R12 ;  /* 0x000000627c0c723c */ /* 0x000fe2000004180c */
[----:B------:R-:W-:Y:S01]  /*e5e0*/  LOP3.LUT R125, R156, UR4, R159, 0x96, !PT ;  /* 0x000000049c7d7c12 */ /* 0x000fe2000f8e969f */
[----:B------:R-:W-:-:S02]  /*e5f0*/  IMAD.MOV.U32 R156, RZ, RZ, R150 ;  /* 0x000000ffff9c7224 */ /* 0x000fc400078e0096 */
[----:B------:R-:W1:Y:S01]  /*e600*/  MUFU.EX2 R150, R139 ;  /* 0x0000008b00967308 */ /* 0x000e620000000800 */
[C---:B------:R-:W-:Y:S02]  /*e610*/  PRMT R126, R158.reuse, 0x7771, RZ ;  /* 0x000077719e7e7816 */ /* 0x040fe400000000ff */
[C---:B------:R-:W-:Y:S01]  /*e620*/  PRMT R124, R158.reuse, 0x7773, RZ ;  /* 0x000077739e7c7816 */ /* 0x040fe200000000ff */
[----:B------:R-:W-:Y:S01]  /*e630*/  MUFU.EX2 R148, R136 ;  /* 0x0000008800947308 */ /* 0x000fe20000000800 */
[----:B------:R-:W-:-:S03]  /*e640*/  PRMT R127, R158, 0x7772, RZ ;  /* 0x000077729e7f7816 */ /* 0x000fc600000000ff */
[----:B------:R2:W3:Y:S01]  /*e650*/  MUFU.EX2 R151, R137 ;  /* 0x0000008900977308 */ /* 0x0004e20000000800 */
[----:B------:R-:W-:Y:S01]  /*e660*/  PRMT R126, R134, 0x5410, R126 ;  /* 0x00005410867e7816 */ /* 0x000fe2000000007e */
[----:B------:R-:W-:Y:S01]  /*e670*/  IMAD.MOV.U32 R135, RZ, RZ, R162 ;  /* 0x000000ffff877224 */ /* 0x000fe200078e00a2 */
[----:B------:R-:W-:Y:S01]  /*e680*/  PRMT R127, R127, 0x5410, R124 ;  /* 0x000054107f7f7816 */ /* 0x000fe2000000007c */
[----:B------:R-:W-:Y:S01]  /*e690*/  IMAD.MOV.U32 R158, RZ, RZ, R160 ;  /* 0x000000ffff9e7224 */ /* 0x000fe200078e00a0 */
[----:B------:R-:W-:Y:S01]  /*e6a0*/  LOP3.LUT R124, R125, 0xffff, RZ, 0xc0, !PT ;  /* 0x0000ffff7d7c7812 */ /* 0x000fe200078ec0ff */
[----:B------:R-:W-:Y:S01]  /*e6b0*/  MUFU.EX2 R160, R131 ;  /* 0x0000008300a07308 */ /* 0x000fe20000000800 */
[----:B------:R-:W-:-:S03]  /*e6c0*/  IMAD.MOV.U32 R159, RZ, RZ, R161 ;  /* 0x000000ffff9f7224 */ /* 0x000fc600078e00a1 */
[----:B------:R-:W4:Y:S01]  /*e6d0*/  MUFU.EX2 R162, R130 ;  /* 0x0000008200a27308 */ /* 0x000f220000000800 */
[----:B------:R-:W-:Y:S02]  /*e6e0*/  LOP3.LUT R127, R127, 0xff00ff, RZ, 0xc0, !PT ;  /* 0x00ff00ff7f7f7812 */ /* 0x000fe400078ec0ff */
[----:B------:R-:W-:Y:S01]  /*e6f0*/  HSET2.LE.AND R126, R126, R199, PT ;  /* 0x000000c77e7e7233 */ /* 0x000fe20003803000 */
[----:B------:R1:W-:Y:S01]  /*e700*/  MUFU.EX2 R161, R128 ;  /* 0x0000008000a17308 */ /* 0x0003e20000000800 */
[----:B------:R-:W-:Y:S01]  /*e710*/  MOV R145, R163 ;  /* 0x000000a300917202 */ /* 0x000fe20000000f00 */
[----:B--2---:R-:W2:Y:S01]  /*e720*/  LDSM.16.MT88.4 R136, [R212+0x9800] ;  /* 0x00980000d488783b */ /* 0x004ea20000004200 */
[C---:B------:R-:W-:Y:S01]  /*e730*/  LOP3.LUT R133, R125.reuse, 0xff, RZ, 0xc0, !PT ;  /* 0x000000ff7d857812 */ /* 0x040fe200078ec0ff */
[----:B------:R-:W4:Y:S01]  /*e740*/  MUFU.EX2 R163, R129 ;  /* 0x0000008100a37308 */ /* 0x000f220000000800 */
[----:B------:R-:W-:Y:S02]  /*e750*/  SHF.R.U32.HI R124, RZ, 0x8, R124 ;  /* 0x00000008ff7c7819 */ /* 0x000fe4000001167c */
[----:B------:R-:W-:-:S02]  /*e760*/  PRMT R132, R125, 0x7632, R132 ;  /* 0x000076327d847816 */ /* 0x000fc40000000084 */
[----:B------:R-:W-:Y:S02]  /*e770*/  PRMT R124, R133, 0x5410, R124 ;  /* 0x00005410857c7816 */ /* 0x000fe4000000007c */
[----:B-1----:R-:W-:Y:S02]  /*e780*/  F2FP.BF16.F32.PACK_AB R128, R150, R149 ;  /* 0x000000959680723e */ /* 0x002fe400000010ff */
[----:B------:R-:W-:Y:S02]  /*e790*/  HSET2.LE.AND R127, R127, R199, PT ;  /* 0x000000c77f7f7233 */ /* 0x000fe40003803000 */
[----:B------:R-:W-:Y:S02]  /*e7a0*/  LOP3.LUT R126, R128, R126, RZ, 0xc0, !PT ;  /* 0x0000007e807e7212 */ /* 0x000fe400078ec0ff */
[----:B------:R-:W-:Y:S02]  /*e7b0*/  SHF.R.U32.HI R125, RZ, 0x18, R125 ;  /* 0x00000018ff7d7819 */ /* 0x000fe4000001167d */
[----:B------:R-:W-:-:S02]  /*e7c0*/  LOP3.LUT R132, R132, 0xff, RZ, 0xc0, !PT ;  /* 0x000000ff84847812 */ /* 0x000fc400078ec0ff */
[----:B---3--:R-:W-:Y:S02]  /*e7d0*/  F2FP.BF16.F32.PACK_AB R128, R151, R148 ;  /* 0x000000949780723e */ /* 0x008fe400000010ff */
[----:B------:R-:W-:Y:S02]  /*e7e0*/  PRMT R125, R132, 0x5410, R125 ;  /* 0x00005410847d7816 */ /* 0x000fe4000000007d */
[----:B------:R-:W-:Y:S02]  /*e7f0*/  LOP3.LUT R127, R128, R127, RZ, 0xc0, !PT ;  /* 0x0000007f807f7212 */ /* 0x000fe400078ec0ff */
[----:B------:R-:W-:Y:S02]  /*e800*/  HSET2.LE.AND R124, R124, R199, PT ;  /* 0x000000c77c7c7233 */ /* 0x000fe40003803000 */
[----:B----4-:R-:W-:Y:S02]  /*e810*/  F2FP.BF16.F32.PACK_AB R128, R162, R160 ;  /* 0x000000a0a280723e */ /* 0x010fe400000010ff */
[----:B------:R-:W-:-:S02]  /*e820*/  IADD3 R146, PT, PT, R252, -0x5, RZ ;  /* 0xfffffffbfc927810 */ /* 0x000fc40007ffe0ff */
[----:B------:R-:W-:Y:S02]  /*e830*/  LOP3.LUT R124, R128, R124, RZ, 0xc0, !PT ;  /* 0x0000007c807c7212 */ /* 0x000fe400078ec0ff */
[----:B------:R-:W-:Y:S02]  /*e840*/  HSET2.LE.AND R125, R125, R199, PT ;  /* 0x000000c77d7d7233 */ /* 0x000fe40003803000 */
[----:B------:R-:W-:Y:S02]  /*e850*/  F2FP.BF16.F32.PACK_AB R128, R163, R161 ;  /* 0x000000a1a380723e */ /* 0x000fe400000010ff */
[----:B------:R-:W-:Y:S02]  /*e860*/  LOP3.LUT R146, R146, UR17, R249, 0x96, !PT ;  /* 0x0000001192927c12 */ /* 0x000fe4000f8e96f9 */
[----:B------:R-:W-:-:S03]  /*e870*/  LOP3.LUT R125, R128, R125, RZ, 0xc0, !PT ;  /* 0x0000007d807d7212 */ /* 0x000fc600078ec0ff */
[----:B------:R-:W-:-:S04]  /*e880*/  IMAD.WIDE.U32 R146, R146, -0x326172a9, RZ ;  /* 0xcd9e8d5792927825 */ /* 0x000fc800078e00ff */
[----:B------:R-:W-:Y:S01]  /*e890*/  HMMA.16816.F32.BF16 R60, R124, R116, R60 ;  /* 0x000000747c3c723c */ /* 0x000fe2000004183c */
[----:B------:R-:W-:Y:S02]  /*e8a0*/  LOP3.LUT R117, R234, UR6, R147, 0x96, !PT ;  /* 0x00000006ea757c12 */ /* 0x000fe4000f8e9693 */
[----:B------:R-:W-:-:S03]  /*e8b0*/  LOP3.LUT R116, R146, UR7, R251, 0x96, !PT ;  /* 0x0000000792747c12 */ /* 0x000fc6000f8e96fb */
[----:B------:R-:W-:-:S04]  /*e8c0*/  IMAD.WIDE.U32 R140, R117, -0x2daee0ad, RZ ;  /* 0xd2511f53758c7825 */ /* 0x000fc800078e00ff */
[----:B------:R-:W-:Y:S01]  /*e8d0*/  IMAD.WIDE.U32 R116, R116, -0x2daee0ad, RZ ;  /* 0xd2511f5374747825 */ /* 0x000fe200078e00ff */
[----:B------:R-:W-:Y:S01]  /*e8e0*/  HMMA.16816.F32.BF16 R64, R124, R112, R64 ;  /* 0x000000707c40723c */ /* 0x000fe20000041840 */
[----:B------:R-:W-:-:S03]  /*e8f0*/  LOP3.LUT R112, R242, UR21, R141, 0x96, !PT ;  /* 0x00000015f2707c12 */ /* 0x000fc6000f8e968d */
[----:B------:R-:W-:Y:S02]  /*e900*/  LOP3.LUT R140, R140, UR20, R117, 0x96, !PT ;  /* 0x000000148c8c7c12 */ /* 0x000fe4000f8e9675 */
[----:B------:R-:W-:-:S04]  /*e910*/  IMAD.WIDE.U32 R112, R112, -0x326172a9, RZ ;  /* 0xcd9e8d5770707825 */ /* 0x000fc800078e00ff */
[----:B------:R-:W-:Y:S01]  /*e920*/  IMAD.WIDE.U32 R140, R140, -0x326172a9, RZ ;  /* 0xcd9e8d578c8c7825 */ /* 0x000fe200078e00ff */
[----:B------:R-:W-:-:S04]  /*e930*/  LOP3.LUT R250, R250, UR11, R113, 0x96, !PT ;  /* 0x0000000bfafa7c12 */ /* 0x000fc8000f8e9671 */
[----:B------:R-:W-:Y:S01]  /*e940*/  LOP3.LUT R142, R112, UR10, R141, 0x96, !PT ;  /* 0x0000000a708e7c12 */ /* 0x000fe2000f8e968d */
[----:B------:R-:W-:-:S04]  /*e950*/  IMAD.WIDE.U32 R250, R250, -0x2daee0ad, RZ ;  /* 0xd2511f53fafa7825 */ /* 0x000fc800078e00ff */
[----:B------:R-:W-:Y:S01]  /*e960*/  IMAD.WIDE.U32 R142, R142, -0x2daee0ad, RZ ;  /* 0xd2511f538e8e7825 */ /* 0x000fe200078e00ff */
[----:B------:R-:W-:Y:S01]  /*e970*/  HMMA.16816.F32.BF16 R68, R124, R108, R68 ;  /* 0x0000006c7c44723c */ /* 0x000fe20000041844 */
[----:B------:R-:W-:-:S03]  /*e980*/  LOP3.LUT R144, R116, UR19, R251, 0x96, !PT ;  /* 0x0000001374907c12 */ /* 0x000fc6000f8e96fb */
[----:B------:R-:W-:Y:S01]  /*e990*/  LOP3.LUT R108, R250, UR13, R143, 0x96, !PT ;  /* 0x0000000dfa6c7c12 */ /* 0x000fe2000f8e968f */
[----:B------:R-:W-:Y:S02]  /*e9a0*/  IMAD.MOV.U32 R129, RZ, RZ, R145 ;  /* 0x000000ffff817224 */ /* 0x000fe400078e0091 */
[----:B------:R-:W-:Y:S01]  /*e9b0*/  IMAD.WIDE.U32 R144, R144, -0x326172a9, RZ ;  /* 0xcd9e8d5790907825 */ /* 0x000fe200078e00ff */
[----:B------:R-:W-:Y:S03]  /*e9c0*/  HMMA.16816.F32.BF16 R32, R124, R110, R32 ;  /* 0x0000006e7c20723c */ /* 0x000fe60000041820 */
[----:B------:R-:W-:-:S05]  /*e9d0*/  IMAD.WIDE.U32 R110, R108, -0x326172a9, RZ ;  /* 0xcd9e8d576c6e7825 */ /* 0x000fca00078e00ff */
[----:B------:R-:W-:Y:S01]  /*e9e0*/  HMMA.16816.F32.BF16 R80, R124, R100, R80 ;  /* 0x000000647c50723c */ /* 0x000fe20000041850 */
[----:B------:R-:W-:Y:S02]  /*e9f0*/  LOP3.LUT R100, R144, UR8, R111, 0x96, !PT ;  /* 0x0000000890647c12 */ /* 0x000fe4000f8e966f */
[----:B------:R-:W-:-:S05]  /*ea00*/  MOV R108, R110 ;  /* 0x0000006e006c7202 */ /* 0x000fca0000000f00 */
[----:B------:R-:W-:Y:S01]  /*ea10*/  HMMA.16816.F32.BF16 R84, R124, R96, R84 ;  /* 0x000000607c54723c */ /* 0x000fe20000041854 */
[----:B------:R-:W-:Y:S01]  /*ea20*/  PRMT R96, R100, 0x7632, R96 ;  /* 0x0000763264607816 */ /* 0x000fe20000000060 */
[----:B------:R-:W-:Y:S01]  /*ea30*/  FFMA.FTZ R240, R240, UR22, -R210 ;  /* 0x00000016f0f07c23 */ /* 0x000fe200080108d2 */
[----:B------:R-:W-:Y:S02]  /*ea40*/  SHF.R.U32.HI R133, RZ, 0x18, R100 ;  /* 0x00000018ff857819 */ /* 0x000fe40000011664 */
[----:B------:R-:W-:-:S03]  /*ea50*/  LOP3.LUT R96, R96, 0xff, RZ, 0xc0, !PT ;  /* 0x000000ff60607812 */ /* 0x000fc600078ec0ff */
[C---:B------:R-:W-:Y:S01]  /*ea60*/  HMMA.16816.F32.BF16 R24, R124.reuse, R114, R24 ;  /* 0x000000727c18723c */ /* 0x040fe20000041818 */
[----:B------:R-:W1:Y:S01]  /*ea70*/  LDSM.16.MT88.4 R112, [R200+0x1800] ;  /* 0x00180000c870783b */ /* 0x000e620000004200 */
[----:B------:R-:W-:Y:S01]  /*ea80*/  LOP3.LUT R108, R108, 0xff, RZ, 0xc0, !PT ;  /* 0x000000ff6c6c7812 */ /* 0x000fe200078ec0ff */
[----:B------:R-:W-:Y:S01]  /*ea90*/  FFMA.FTZ R97, R219, UR22, -R207 ;  /* 0x00000016db617c23 */ /* 0x000fe200080108cf */
[----:B------:R-:W-:Y:S01]  /*eaa0*/  PRMT R133, R96, 0x5410, R133 ;  /* 0x0000541060857816 */ /* 0x000fe20000000085 */
[----:B------:R3:W-:Y:S03]  /*eab0*/  MUFU.EX2 R219, R240 ;  /* 0x000000f000db7308 */ /* 0x0007e60000000800 */
[----:B------:R-:W-:Y:S01]  /*eac0*/  HMMA.16816.F32.BF16 R40, R124, R120, R40 ;  /* 0x000000787c28723c */ /* 0x000fe20000041828 */
[----:B------:R-:W-:Y:S01]  /*ead0*/  PRMT R120, R110, 0x7771, RZ ;  /* 0x000077716e787816 */ /* 0x000fe200000000ff */
[--C-:B------:R-:W-:Y:S01]  /*eae0*/  FFMA.FTZ R96, R217, UR22, -R207.reuse ;  /* 0x00000016d9607c23 */ /* 0x100fe200080108cf */
[----:B------:R-:W-:Y:S01]  /*eaf0*/  FFMA.FTZ R238, R238, UR22, -R210 ;  /* 0x00000016eeee7c23 */ /* 0x000fe200080108d2 */
[----:B------:R-:W-:Y:S01]  /*eb00*/  FFMA.FTZ R217, R218, UR22, -R207 ;  /* 0x00000016dad97c23 */ /* 0x000fe200080108cf */
[----:B------:R-:W-:-:S03]  /*eb10*/  PRMT R101, R110, 0x7773, RZ ;  /* 0x000077736e657816 */ /* 0x000fc600000000ff */
[----:B------:R-:W-:Y:S01]  /*eb20*/  HMMA.16816.F32.BF16 R48, R124, R102, R48 ;  /* 0x000000667c30723c */ /* 0x000fe20000041830 */
[--C-:B------:R-:W-:Y:S01]  /*eb30*/  FFMA.FTZ R103, R239, UR22, -R210.reuse ;  /* 0x00000016ef677c23 */ /* 0x100fe200080108d2 */
[----:B------:R-:W-:Y:S01]  /*eb40*/  FFMA.FTZ R239, R247, UR22, -R210 ;  /* 0x00000016f7ef7c23 */ /* 0x000fe200080108d2 */
[----:B---3--:R-:W-:Y:S01]  /*eb50*/  FFMA.FTZ R240, R225, UR22, -R207 ;  /* 0x00000016e1f07c23 */ /* 0x008fe200080108cf */
[----:B------:R-:W-:Y:S02]  /*eb60*/  PRMT R121, R110, 0x7772, RZ ;  /* 0x000077726e797816 */ /* 0x000fe400000000ff */
[----:B------:R-:W-:Y:S02]  /*eb70*/  PRMT R120, R108, 0x5410, R120 ;  /* 0x000054106c787816 */ /* 0x000fe40000000078 */
[----:B------:R-:W3:Y:S01]  /*eb80*/  LDSM.16.MT88.4 R108, [R212+0xb800] ;  /* 0x00b80000d46c783b */ /* 0x000ee20000004200 */
[C---:B------:R-:W-:Y:S01]  /*eb90*/  LOP3.LUT R102, R100.reuse, 0xffff, RZ, 0xc0, !PT ;  /* 0x0000ffff64667812 */ /* 0x040fe200078ec0ff */
[----:B------:R4:W-:Y:S04]  /*eba0*/  MUFU.EX2 R247, R103 ;  /* 0x0000006700f77308 */ /* 0x0009e80000000800 */
[----:B------:R-:W2:Y:S04]  /*ebb0*/  MUFU.EX2 R239, R239 ;  /* 0x000000ef00ef7308 */ /* 0x000ea80000000800 */
[----:B------:R-:W-:Y:S04]  /*ebc0*/  MUFU.EX2 R238, R238 ;  /* 0x000000ee00ee7308 */ /* 0x000fe80000000800 */
[----:B------:R-:W-:Y:S04]  /*ebd0*/  MUFU.EX2 R225, R97 ;  /* 0x0000006100e17308 */ /* 0x000fe80000000800 */
[----:B------:R-:W1:Y:S04]  /*ebe0*/  MUFU.EX2 R240, R240 ;  /* 0x000000f000f07308 */ /* 0x000e680000000800 */
[----:B------:R-:W-:Y:S04]  /*ebf0*/  MUFU.EX2 R218, R96 ;  /* 0x0000006000da7308 */ /* 0x000fe80000000800 */
[----:B------:R-:W3:Y:S01]  /*ec00*/  MUFU.EX2 R217, R217 ;  /* 0x000000d900d97308 */ /* 0x000ee20000000800 */
[----:B----4-:R-:W-:-:S02]  /*ec10*/  LOP3.LUT R103, R100, 0xff, RZ, 0xc0, !PT ;  /* 0x000000ff64677812 */ /* 0x010fc400078ec0ff */
[----:B------:R-:W-:Y:S02]  /*ec20*/  SHF.R.U32.HI R102, RZ, 0x8, R102 ;  /* 0x00000008ff667819 */ /* 0x000fe40000011666 */
[----:B------:R-:W-:Y:S02]  /*ec30*/  PRMT R121, R121, 0x5410, R101 ;  /* 0x0000541079797816 */ /* 0x000fe40000000065 */
[----:B------:R-:W-:Y:S02]  /*ec40*/  PRMT R101, R103, 0x5410, R102 ;  /* 0x0000541067657816 */ /* 0x000fe40000000066 */
[----:B------:R-:W-:Y:S01]  /*ec50*/  LOP3.LUT R121, R121, 0xff00ff, RZ, 0xc0, !PT ;  /* 0x00ff00ff79797812 */ /* 0x000fe200078ec0ff */
[----:B------:R-:W-:Y:S01]  /*ec60*/  HMMA.16816.F32.BF16 R4, R124, R122, R4 ;  /* 0x0000007a7c04723c */ /* 0x000fe20000041804 */
[----:B------:R-:W-:Y:S01]  /*ec70*/  IMAD.MOV.U32 R130, RZ, RZ, R135 ;  /* 0x000000ffff827224 */ /* 0x000fe200078e0087 */
[--C-:B------:R-:W-:Y:S02]  /*ec80*/  HSET2.LE.AND R101, R101, R199.reuse, PT ;  /* 0x000000c765657233 */ /* 0x100fe40003803000 */
[----:B------:R-:W-:-:S02]  /*ec90*/  HSET2.LE.AND R133, R133, R199, PT ;  /* 0x000000c785857233 */ /* 0x000fc40003803000 */
[--C-:B------:R-:W-:Y:S02]  /*eca0*/  HSET2.LE.AND R120, R120, R199.reuse, PT ;  /* 0x000000c778787233 */ /* 0x100fe40003803000 */
[----:B------:R-:W-:Y:S02]  /*ecb0*/  HSET2.LE.AND R121, R121, R199, PT ;  /* 0x000000c779797233 */ /* 0x000fe40003803000 */
[----:B--2---:R-:W-:Y:S02]  /*ecc0*/  F2FP.BF16.F32.PACK_AB R132, R239, R247 ;  /* 0x000000f7ef84723e */ /* 0x004fe400000010ff */
[----:B-1----:R-:W-:Y:S02]  /*ecd0*/  F2FP.BF16.F32.PACK_AB R122, R240, R225 ;  /* 0x000000e1f07a723e */ /* 0x002fe400000010ff */
[----:B------:R-:W-:Y:S02]  /*ece0*/  F2FP.BF16.F32.PACK_AB R134, R219, R238 ;  /* 0x000000eedb86723e */ /* 0x000fe400000010ff */
[----:B---3--:R-:W-:-:S02]  /*ecf0*/  F2FP.BF16.F32.PACK_AB R135, R217, R218 ;  /* 0x000000dad987723e */ /* 0x008fc400000010ff */
[----:B------:R-:W-:Y:S02]  /*ed00*/  LOP3.LUT R132, R132, R101, RZ, 0xc0, !PT ;  /* 0x0000006584847212 */ /* 0x000fe400078ec0ff */
[----:B------:R-:W-:Y:S01]  /*ed10*/  LOP3.LUT R133, R122, R133, RZ, 0xc0, !PT ;  /* 0x000000857a857212 */ /* 0x000fe200078ec0ff */
[C---:B------:R-:W-:Y:S01]  /*ed20*/  HMMA.16816.F32.BF16 R8, R124.reuse, R118, R8 ;  /* 0x000000767c08723c */ /* 0x040fe20000041808 */
[----:B------:R-:W-:Y:S01]  /*ed30*/  LOP3.LUT R134, R134, R120, RZ, 0xc0, !PT ;  /* 0x0000007886867212 */ /* 0x000fe200078ec0ff */
[----:B------:R-:W-:Y:S01]  /*ed40*/  IMAD.MOV.U32 R250, RZ, RZ, R158 ;  /* 0x000000fffffa7224 */ /* 0x000fe200078e009e */
[----:B------:R-:W-:Y:S01]  /*ed50*/  LOP3.LUT R135, R135, R121, RZ, 0xc0, !PT ;  /* 0x0000007987877212 */ /* 0x000fe200078ec0ff */
[----:B------:R-:W-:Y:S01]  /*ed60*/  IMAD.MOV.U32 R131, RZ, RZ, R159 ;  /* 0x000000ffff837224 */ /* 0x000fe200078e009f */
[----:B------:R-:W-:Y:S03]  /*ed70*/  LDSM.16.MT88.4 R116, [R200+0x800] ;  /* 0x00080000c874783b */ /* 0x000fe60000004200 */
[----:B------:R-:W-:Y:S01]  /*ed80*/  HMMA.16816.F32.BF16 R104, R124, R98, R104 ;  /* 0x000000627c68723c */ /* 0x000fe20000041868 */
[----:B------:R-:W-:Y:S01]  /*ed90*/  IMAD.MOV.U32 R127, RZ, RZ, R157 ;  /* 0x000000ffff7f7224 */ /* 0x000fe200078e009d */
[----:B------:R-:W1:Y:S01]  /*eda0*/  LDSM.16.MT88.4 R96, [R200+0x2800] ;  /* 0x00280000c860783b */ /* 0x000e620000004200 */
[----:B------:R-:W-:-:S03]  /*edb0*/  IMAD.MOV.U32 R126, RZ, RZ, R156 ;  /* 0x000000ffff7e7224 */ /* 0x000fc600078e009c */
[----:B------:R-:W2:Y:S02]  /*edc0*/  LDSM.16.MT88.4 R100, [R212+0xa800] ;  /* 0x00a80000d464783b */ /* 0x000ea40000004200 */
[C---:B------:R-:W-:Y:S08]  /*edd0*/  HMMA.16816.F32.BF16 R156, R132.reuse, R136, R16 ;  /* 0x00000088849c723c */ /* 0x040ff00000041810 */
[----:B------:R-:W-:Y:S01]  /*ede0*/  HMMA.16816.F32.BF16 R16, R132, R114, R72 ;  /* 0x000000728410723c */ /* 0x000fe20000041848 */
[----:B------:R-:W-:Y:S01]  /*edf0*/  IMAD.MOV.U32 R75, RZ, RZ, R127 ;  /* 0x000000ffff4b7224 */ /* 0x000fe200078e007f */
[----:B------:R-:W-:-:S04]  /*ee00*/  LOP3.LUT R72, R236, UR6, R147, 0x96, !PT ;  /* 0x00000006ec487c12 */ /* 0x000fc8000f8e9693 */
[----:B------:R-:W-:Y:S02]  /*ee10*/  LOP3.LUT R146, R146, UR7, R75, 0x96, !PT ;  /* 0x0000000792927c12 */ /* 0x000fe4000f8e964b */
[----:B------:R-:W-:Y:S01]  /*ee20*/  HMMA.16816.F32.BF16 R120, R132, R108, R76 ;  /* 0x0000006c8478723c */ /* 0x000fe2000004184c */
[----:B------:R-:W-:-:S04]  /*ee30*/  IMAD.WIDE.U32 R76, R72, -0x2daee0ad, RZ ;  /* 0xd2511f53484c7825 */ /* 0x000fc800078e00ff */
[----:B------:R-:W-:Y:S01]  /*ee40*/  IMAD.WIDE.U32 R146, R146, -0x2daee0ad, RZ ;  /* 0xd2511f5392927825 */ /* 0x000fe200078e00ff */
[----:B------:R-:W-:-:S04]  /*ee50*/  LOP3.LUT R72, R244, UR21, R77, 0x96, !PT ;  /* 0x00000015f4487c12 */ /* 0x000fc8000f8e964d */
[----:B------:R-:W-:Y:S01]  /*ee60*/  LOP3.LUT R76, R76, UR20, R147, 0x96, !PT ;  /* 0x000000144c4c7c12 */ /* 0x000fe2000f8e9693 */
[----:B------:R-:W-:Y:S02]  /*ee70*/  IMAD.MOV.U32 R74, RZ, RZ, R126 ;  /* 0x000000ffff4a7224 */ /* 0x000fe400078e007e */
[----:B------:R-:W-:Y:S01]  /*ee80*/  HMMA.16816.F32.BF16 R124, R132, R110, R92 ;  /* 0x0000006e847c723c */ /* 0x000fe2000004185c */
        /* <DEDUP_REMOVED lines=8> */
[----:B------:R-:W-:Y:S01]  /*ef10*/  IMAD.MOV.U32 R252, RZ, RZ, R130 ;  /* 0x000000fffffc7224 */ /* 0x000fe200078e0082 */
[----:B------:R-:W-:Y:S01]  /*ef20*/  MOV R95, R129 ;  /* 0x00000081005f7202 */ /* 0x000fe20000000f00 */
[----:B------:R-:W-:Y:S02]  /*ef30*/  IMAD.MOV.U32 R251, RZ, RZ, R131 ;  /* 0x000000fffffb7224 */ /* 0x000fe400078e0083 */
[----:B-1----:R-:W-:Y:S01]  /*ef40*/  HMMA.16816.F32.BF16 R128, R132, R96, R88 ;  /* 0x000000608480723c */ /* 0x002fe20000041858 */
[----:B------:R-:W-:-:S04]  /*ef50*/  IMAD.WIDE.U32 R90, R72, -0x326172a9, RZ ;  /* 0xcd9e8d57485a7825 */ /* 0x000fc800078e00ff */
[----:B------:R-:W-:Y:S01]  /*ef60*/  IMAD.WIDE.U32 R78, R78, -0x326172a9, RZ ;  /* 0xcd9e8d574e4e7825 */ /* 0x000fe200078e00ff */
[C---:B------:R-:W-:Y:S02]  /*ef70*/  PRMT R73, R90.reuse, 0x7773, RZ ;  /* 0x000077735a497816 */ /* 0x040fe400000000ff */
[----:B------:R-:W-:Y:S02]  /*ef80*/  PRMT R75, R90, 0x7772, RZ ;  /* 0x000077725a4b7816 */ /* 0x000fe400000000ff */
[----:B------:R-:W-:Y:S01]  /*ef90*/  LOP3.LUT R72, R78, UR8, R91, 0x96, !PT ;  /* 0x000000084e487c12 */ /* 0x000fe2000f8e965b */
[----:B------:R-:W-:Y:S01]  /*efa0*/  IMAD.MOV.U32 R88, RZ, RZ, R90 ;  /* 0x000000ffff587224 */ /* 0x000fe200078e005a */
[----:B------:R-:W-:Y:S02]  /*efb0*/  PRMT R75, R75, 0x5410, R73 ;  /* 0x000054104b4b7816 */ /* 0x000fe40000000049 */
[C---:B------:R-:W-:Y:S02]  /*efc0*/  PRMT R77, R72.reuse, 0x7632, R77 ;  /* 0x00007632484d7816 */ /* 0x040fe4000000004d */
[----:B------:R-:W-:-:S02]  /*efd0*/  LOP3.LUT R73, R72, 0xffff, RZ, 0xc0, !PT ;  /* 0x0000ffff48497812 */ /* 0x000fc400078ec0ff */
[----:B------:R-:W-:Y:S02]  /*efe0*/  LOP3.LUT R78, R72, 0xff, RZ, 0xc0, !PT ;  /* 0x000000ff484e7812 */ /* 0x000fe400078ec0ff */
[----:B------:R-:W-:Y:S02]  /*eff0*/  SHF.R.U32.HI R72, RZ, 0x18, R72 ;  /* 0x00000018ff487819 */ /* 0x000fe40000011648 */
[----:B------:R-:W-:Y:S01]  /*f000*/  LOP3.LUT R77, R77, 0xff, RZ, 0xc0, !PT ;  /* 0x000000ff4d4d7812 */ /* 0x000fe200078ec0ff */
[--C-:B------:R-:W-:Y:S01]  /*f010*/  FFMA.FTZ R251, R251, UR22, -R191.reuse ;  /* 0x00000016fbfb7c23 */ /* 0x100fe200080108bf */
[----:B------:R-:W-:Y:S01]  /*f020*/  LOP3.LUT R88, R88, 0xff, RZ, 0xc0, !PT ;  /* 0x000000ff58587812 */ /* 0x000fe200078ec0ff */
[----:B------:R-:W-:Y:S01]  /*f030*/  FFMA.FTZ R252, R252, UR22, -R191 ;  /* 0x00000016fcfc7c23 */ /* 0x000fe200080108bf */
[----:B------:R-:W-:Y:S01]  /*f040*/  FFMA.FTZ R250, R250, UR22, -R183 ;  /* 0x00000016fafa7c23 */ /* 0x000fe200080108b7 */
[----:B------:R-:W-:Y:S01]  /*f050*/  PRMT R74, R90, 0x7771, RZ ;  /* 0x000077715a4a7816 */ /* 0x000fe200000000ff */
[----:B------:R-:W-:Y:S01]  /*f060*/  FFMA.FTZ R152, R152, UR22, -R191 ;  /* 0x0000001698987c23 */ /* 0x000fe200080108bf */
[----:B------:R-:W-:Y:S01]  /*f070*/  SHF.R.U32.HI R73, RZ, 0x8, R73 ;  /* 0x00000008ff497819 */ /* 0x000fe20000011649 */
[----:B------:R-:W-:Y:S01]  /*f080*/  FFMA.FTZ R154, R154, UR22, -R191 ;  /* 0x000000169a9a7c23 */ /* 0x000fe200080108bf */
[----:B------:R-:W-:Y:S01]  /*f090*/  PRMT R72, R77, 0x5410, R72 ;  /* 0x000054104d487816 */ /* 0x000fe20000000048 */
[--C-:B------:R-:W-:Y:S01]  /*f0a0*/  FFMA.FTZ R77, R95, UR22, -R183.reuse ;  /* 0x000000165f4d7c23 */ /* 0x100fe200080108b7 */
[--C-:B------:R-:W-:Y:S01]  /*f0b0*/  FFMA.FTZ R153, R153, UR22, -R183.reuse ;  /* 0x0000001699997c23 */ /* 0x100fe200080108b7 */
[----:B------:R-:W-:Y:S01]  /*f0c0*/  FFMA.FTZ R155, R155, UR22, -R183 ;  /* 0x000000169b9b7c23 */ /* 0x000fe200080108b7 */
[----:B------:R-:W-:Y:S01]  /*f0d0*/  PRMT R74, R88, 0x5410, R74 ;  /* 0x00005410584a7816 */ /* 0x000fe2000000004a */
[----:B------:R-:W-:Y:S01]  /*f0e0*/  MUFU.EX2 R94, R152 ;  /* 0x00000098005e7308 */ /* 0x000fe20000000800 */
[----:B------:R-:W-:-:S03]  /*f0f0*/  PRMT R73, R78, 0x5410, R73 ;  /* 0x000054104e497816 */ /* 0x000fc60000000049 */
[----:B------:R-:W-:Y:S04]  /*f100*/  MUFU.EX2 R251, R251 ;  /* 0x000000fb00fb7308 */ /* 0x000fe80000000800 */
[----:B------:R-:W1:Y:S04]  /*f110*/  MUFU.EX2 R252, R252 ;  /* 0x000000fc00fc7308 */ /* 0x000e680000000800 */
[----:B------:R-:W-:Y:S04]  /*f120*/  MUFU.EX2 R90, R77 ;  /* 0x0000004d005a7308 */ /* 0x000fe80000000800 */
[----:B------:R-:W3:Y:S04]  /*f130*/  MUFU.EX2 R250, R250 ;  /* 0x000000fa00fa7308 */ /* 0x000ee80000000800 */
[----:B------:R-:W4:Y:S04]  /*f140*/  MUFU.EX2 R88, R154 ;  /* 0x0000009a00587308 */ /* 0x000f280000000800 */
[----:B------:R-:W-:Y:S04]  /*f150*/  MUFU.EX2 R95, R153 ;  /* 0x00000099005f7308 */ /* 0x000fe80000000800 */
[----:B------:R-:W4:Y:S01]  /*f160*/  MUFU.EX2 R78, R155 ;  /* 0x0000009b004e7308 */ /* 0x000f220000000800 */
[----:B------:R-:W-:Y:S01]  /*f170*/  LOP3.LUT R75, R75, 0xff00ff, RZ, 0xc0, !PT ;  /* 0x00ff00ff4b4b7812 */ /* 0x000fe200078ec0ff */
[----:B------:R-:W-:Y:S01]  /*f180*/  HMMA.16816.F32.BF16 R20, R132, R138, R20 ;  /* 0x0000008a8414723c */ /* 0x000fe20000041814 */
[----:B------:R-:W-:-:S02]  /*f190*/  HSET2.LE.AND R74, R74, R199, PT ;  /* 0x000000c74a4a7233 */ /* 0x000fc40003803000 */
[--C-:B------:R-:W-:Y:S02]  /*f1a0*/  HSET2.LE.AND R73, R73, R199.reuse, PT ;  /* 0x000000c749497233 */ /* 0x100fe40003803000 */
[--C-:B------:R-:W-:Y:S02]  /*f1b0*/  HSET2.LE.AND R75, R75, R199.reuse, PT ;  /* 0x000000c74b4b7233 */ /* 0x100fe40003803000 */
[----:B------:R-:W-:Y:S01]  /*f1c0*/  HSET2.LE.AND R72, R72, R199, PT ;  /* 0x000000c748487233 */ /* 0x000fe20003803000 */
[----:B------:R-:W-:Y:S01]  /*f1d0*/  HMMA.16816.F32.BF16 R28, R132, R116, R28 ;  /* 0x00000074841c723c */ /* 0x000fe2000004181c */
[----:B------:R-:W-:-:S07]  /*f1e0*/  LOP3.LUT R140, R140, UR9, R145, 0x96, !PT ;  /* 0x000000098c8c7c12 */ /* 0x000fce000f8e9691 */
[----:B------:R-:W-:Y:S01]  /*f1f0*/  HMMA.16816.F32.BF16 R44, R132, R118, R44 ;  /* 0x00000076842c723c */ /* 0x000fe2000004182c */
[----:B------:R-:W-:-:S07]  /*f200*/  IMAD.WIDE.U32 R140, R140, -0x2daee0ad, RZ ;  /* 0xd2511f538c8c7825 */ /* 0x000fce00078e00ff */
[C---:B--2---:R-:W-:Y:S08]  /*f210*/  HMMA.16816.F32.BF16 R36, R132.reuse, R100, R36 ;  /* 0x000000648424723c */ /* 0x044ff00000041824 */
[C---:B------:R-:W-:Y:S08]  /*f220*/  HMMA.16816.F32.BF16 R52, R132.reuse, R102, R52 ;  /* 0x000000668434723c */ /* 0x040ff00000041834 */
[C---:B------:R-:W-:Y:S08]  /*f230*/  HMMA.16816.F32.BF16 R56, R132.reuse, R112, R56 ;  /* 0x000000708438723c */ /* 0x040ff00000041838 */
[----:B------:R-:W-:Y:S01]  /*f240*/  HMMA.16816.F32.BF16 R12, R132, R98, R12 ;  /* 0x00000062840c723c */ /* 0x000fe2000004180c */
[----:B-1----:R-:W-:-:S02]  /*f250*/  F2FP.BF16.F32.PACK_AB R134, R252, R251 ;  /* 0x000000fbfc86723e */ /* 0x002fc400000010ff */
[----:B---3--:R-:W-:Y:S02]  /*f260*/  F2FP.BF16.F32.PACK_AB R135, R250, R90 ;  /* 0x0000005afa87723e */ /* 0x008fe400000010ff */
[----:B----4-:R-:W-:Y:S02]  /*f270*/  F2FP.BF16.F32.PACK_AB R132, R88, R94 ;  /* 0x0000005e5884723e */ /* 0x010fe400000010ff */
[----:B------:R-:W-:Y:S02]  /*f280*/  F2FP.BF16.F32.PACK_AB R133, R78, R95 ;  /* 0x0000005f4e85723e */ /* 0x000fe400000010ff */
[----:B------:R-:W-:Y:S02]  /*f290*/  LOP3.LUT R134, R134, R74, RZ, 0xc0, !PT ;  /* 0x0000004a86867212 */ /* 0x000fe400078ec0ff */
[----:B------:R-:W-:Y:S02]  /*f2a0*/  LOP3.LUT R135, R135, R75, RZ, 0xc0, !PT ;  /* 0x0000004b87877212 */ /* 0x000fe400078ec0ff */
[----:B------:R-:W-:-:S02]  /*f2b0*/  LOP3.LUT R132, R132, R73, RZ, 0xc0, !PT ;  /* 0x0000004984847212 */ /* 0x000fc400078ec0ff */
[----:B------:R-:W-:Y:S02]  /*f2c0*/  LOP3.LUT R133, R133, R72, RZ, 0xc0, !PT ;  /* 0x0000004885857212 */ /* 0x000fe400078ec0ff */
[----:B------:R-:W-:-:S05]  /*f2d0*/  LOP3.LUT R142, R142, UR4, R141, 0x96, !PT ;  /* 0x000000048e8e7c12 */ /* 0x000fca000f8e968d */
[C---:B------:R-:W-:Y:S08]  /*f2e0*/  HMMA.16816.F32.BF16 R64, R132.reuse, R100, R64 ;  /* 0x000000648440723c */ /* 0x040ff00000041840 */
[C---:B------:R-:W-:Y:S08]  /*f2f0*/  HMMA.16816.F32.BF16 R24, R132.reuse, R102, R24 ;  /* 0x000000668418723c */ /* 0x040ff00000041818 */
[----:B------:R-:W-:Y:S01]  /*f300*/  HMMA.16816.F32.BF16 R100, R132, R112, R68 ;  /* 0x000000708464723c */ /* 0x000fe20000041844 */
[----:B------:R-:W-:Y:S01]  /*f310*/  FFMA.FTZ R70, R202, UR22, -R210 ;  /* 0x00000016ca467c23 */ /* 0x000fe200080108d2 */
[----:B------:R-:W-:-:S03]  /*f320*/  LOP3.LUT R69, R142, 0xffff, RZ, 0xc0, !PT ;  /* 0x0000ffff8e457812 */ /* 0x000fc600078ec0ff */
[----:B------:R1:W2:Y:S01]  /*f330*/  MUFU.EX2 R91, R70 ;  /* 0x00000046005b7308 */ /* 0x0002a20000000800 */
[----:B------:R-:W-:Y:S02]  /*f340*/  SHF.R.U32.HI R69, RZ, 0x8, R69 ;  /* 0x00000008ff457819 */ /* 0x000fe40000011645 */
[----:B------:R-:W-:Y:S01]  /*f350*/  HMMA.16816.F32.BF16 R60, R132, R116, R60 ;  /* 0x00000074843c723c */ /* 0x000fe2000004183c */
[----:B------:R-:W-:Y:S01]  /*f360*/  FFMA.FTZ R71, R204, UR22, -R207 ;  /* 0x00000016cc477c23 */ /* 0x000fe200080108cf */
[----:B-1----:R-:W-:-:S06]  /*f370*/  LOP3.LUT R70, R142, 0xff, RZ, 0xc0, !PT ;  /* 0x000000ff8e467812 */ /* 0x002fcc00078ec0ff */
[----:B------:R-:W-:Y:S01]  /*f380*/  HMMA.16816.F32.BF16 R8, R132, R118, R8 ;  /* 0x000000768408723c */ /* 0x000fe20000041808 */
[----:B------:R-:W-:Y:S01]  /*f390*/  PRMT R69, R70, 0x5410, R69 ;  /* 0x0000541046457816 */ /* 0x000fe20000000045 */
[----:B------:R-:W-:-:S06]  /*f3a0*/  FFMA.FTZ R70, R201, UR22, -R207 ;  /* 0x00000016c9467c23 */ /* 0x000fcc00080108cf */
[C---:B------:R-:W-:Y:S01]  /*f3b0*/  HMMA.16816.F32.BF16 R116, R132.reuse, R108, R80 ;  /* 0x0000006c8474723c */ /* 0x040fe20000041850 */
[----:B------:R-:W1:Y:S01]  /*f3c0*/  LDSM.16.MT88.4 R80, [R200+0xc00] ;  /* 0x000c0000c850783b */ /* 0x000e620000004200 */
[----:B------:R3:W-:Y:S01]  /*f3d0*/  MUFU.EX2 R204, R70 ;  /* 0x0000004600cc7308 */ /* 0x0007e20000000800 */
[----:B------:R-:W-:Y:S01]  /*f3e0*/  IMAD.MOV.U32 R68, RZ, RZ, R140 ;  /* 0x000000ffff447224 */ /* 0x000fe200078e008c */
[----:B------:R-:W-:Y:S01]  /*f3f0*/  MOV R147, R150 ;  /* 0x0000009600937202 */ /* 0x000fe20000000f00 */
[----:B------:R-:W-:Y:S01]  /*f400*/  IMAD.MOV.U32 R89, RZ, RZ, R151 ;  /* 0x000000ffff597224 */ /* 0x000fe200078e0097 */
[----:B------:R-:W-:Y:S01]  /*f410*/  MOV R109, R149 ;  /* 0x00000095006d7202 */ /* 0x000fe20000000f00 */
[----:B------:R-:W-:Y:S01]  /*f420*/  IMAD.MOV.U32 R108, RZ, RZ, R148 ;  /* 0x000000ffff6c7224 */ /* 0x000fe200078e0094 */
[----:B------:R-:W-:Y:S01]  /*f430*/  HMMA.16816.F32.BF16 R40, R132, R136, R40 ;  /* 0x000000888428723c */ /* 0x000fe20000041828 */
[--C-:B------:R-:W-:Y:S01]  /*f440*/  FFMA.FTZ R202, R203, UR22, -R210.reuse ;  /* 0x00000016cbca7c23 */ /* 0x100fe200080108d2 */
[----:B------:R-:W4:Y:S01]  /*f450*/  LDSM.16.MT88.4 R148, [R212+0x9c00] ;  /* 0x009c0000d494783b */ /* 0x000f220000004200 */
[--C-:B------:R-:W-:Y:S01]  /*f460*/  FFMA.FTZ R203, R208, UR22, -R210.reuse ;  /* 0x00000016d0cb7c23 */ /* 0x100fe200080108d2 */
[--C-:B---3--:R-:W-:Y:S01]  /*f470*/  FFMA.FTZ R70, R205, UR22, -R207.reuse ;  /* 0x00000016cd467c23 */ /* 0x108fe200080108cf */
[----:B------:R-:W-:Y:S01]  /*f480*/  FFMA.FTZ R205, R206, UR22, -R207 ;  /* 0x00000016cecd7c23 */ /* 0x000fe200080108cf */
[----:B------:R-:W-:Y:S01]  /*f490*/  LOP3.LUT R75, R68, 0xff, RZ, 0xc0, !PT ;  /* 0x000000ff444b7812 */ /* 0x000fe200078ec0ff */
[----:B------:R-:W-:Y:S01]  /*f4a0*/  MUFU.EX2 R207, R71 ;  /* 0x0000004700cf7308 */ /* 0x000fe20000000800 */
[----:B------:R-:W-:Y:S01]  /*f4b0*/  HSET2.LE.AND R136, R69, R199, PT ;  /* 0x000000c745887233 */ /* 0x000fe20003803000 */
[----:B------:R-:W-:-:S02]  /*f4c0*/  FFMA.FTZ R209, R209, UR22, -R210 ;  /* 0x00000016d1d17c23 */ /* 0x000fc400080108d2 */
[----:B------:R3:W-:Y:S01]  /*f4d0*/  MUFU.EX2 R206, R70 ;  /* 0x0000004600ce7308 */ /* 0x0007e20000000800 */
[C---:B------:R-:W-:Y:S02]  /*f4e0*/  PRMT R74, R140.reuse, 0x7773, RZ ;  /* 0x000077738c4a7816 */ /* 0x040fe400000000ff */
[----:B------:R-:W-:Y:S01]  /*f4f0*/  PRMT R73, R140, 0x7772, RZ ;  /* 0x000077728c497816 */ /* 0x000fe200000000ff */
[----:B------:R-:W1:Y:S01]  /*f500*/  MUFU.EX2 R202, R202 ;  /* 0x000000ca00ca7308 */ /* 0x000e620000000800 */
[----:B------:R-:W-:-:S03]  /*f510*/  PRMT R77, R142, 0x7632, R77 ;  /* 0x000076328e4d7816 */ /* 0x000fc6000000004d */
[----:B------:R-:W-:Y:S01]  /*f520*/  MUFU.EX2 R203, R203 ;  /* 0x000000cb00cb7308 */ /* 0x000fe20000000800 */
[----:B---3--:R-:W3:Y:S03]  /*f530*/  LDSM.16.MT88.4 R68, [R212+0xac00] ;  /* 0x00ac0000d444783b */ /* 0x008ee60000004200 */
[----:B------:R1:W4:Y:S01]  /*f540*/  MUFU.EX2 R201, R209 ;  /* 0x000000d100c97308 */ /* 0x0003220000000800 */
[----:B------:R-:W-:Y:S03]  /*f550*/  HMMA.16816.F32.BF16 R32, R132, R114, R32 ;  /* 0x000000728420723c */ /* 0x000fe60000041820 */
[----:B------:R-:W4:Y:S01]  /*f560*/  MUFU.EX2 R205, R205 ;  /* 0x000000cd00cd7308 */ /* 0x000f220000000800 */
[----:B------:R-:W-:Y:S01]  /*f570*/  PRMT R72, R140, 0x7771, RZ ;  /* 0x000077718c487816 */ /* 0x000fe200000000ff */
[----:B------:R-:W3:Y:S01]  /*f580*/  LDSM.16.MT88.4 R112, [R200+0x1c00] ;  /* 0x001c0000c870783b */ /* 0x000ee20000004200 */
[----:B------:R-:W-:-:S02]  /*f590*/  SHF.R.U32.HI R142, RZ, 0x18, R142 ;  /* 0x00000018ff8e7819 */ /* 0x000fc4000001168e */
[----:B------:R-:W-:Y:S02]  /*f5a0*/  LOP3.LUT R77, R77, 0xff, RZ, 0xc0, !PT ;  /* 0x000000ff4d4d7812 */ /* 0x000fe400078ec0ff */
[----:B------:R-:W-:Y:S01]  /*f5b0*/  PRMT R73, R73, 0x5410, R74 ;  /* 0x0000541049497816 */ /* 0x000fe2000000004a */
[----:B------:R-:W-:Y:S01]  /*f5c0*/  HMMA.16816.F32.BF16 R4, R132, R138, R4 ;  /* 0x0000008a8404723c */ /* 0x000fe20000041804 */
[----:B------:R-:W-:Y:S01]  /*f5d0*/  PRMT R72, R75, 0x5410, R72 ;  /* 0x000054104b487816 */ /* 0x000fe20000000048 */
[----:B--2---:R-:W-:Y:S01]  /*f5e0*/  IMAD.MOV.U32 R208, RZ, RZ, R91 ;  /* 0x000000ffffd07224 */ /* 0x004fe200078e005b */
[----:B------:R-:W-:Y:S02]  /*f5f0*/  PRMT R77, R77, 0x5410, R142 ;  /* 0x000054104d4d7816 */ /* 0x000fe4000000008e */
[----:B------:R-:W-:Y:S01]  /*f600*/  LOP3.LUT R139, R73, 0xff00ff, RZ, 0xc0, !PT ;  /* 0x00ff00ff498b7812 */ /* 0x000fe200078ec0ff */
[----:B-1----:R-:W-:Y:S01]  /*f610*/  IMAD.MOV.U32 R209, RZ, RZ, R78 ;  /* 0x000000ffffd17224 */ /* 0x002fe200078e004e */
[----:B------:R-:W-:-:S02]  /*f620*/  HSET2.LE.AND R138, R72, R199, PT ;  /* 0x000000c7488a7233 */ /* 0x000fc40003803000 */
[--C-:B------:R-:W-:Y:S02]  /*f630*/  HSET2.LE.AND R77, R77, R199.reuse, PT ;  /* 0x000000c74d4d7233 */ /* 0x100fe40003803000 */
[----:B------:R-:W-:Y:S02]  /*f640*/  HSET2.LE.AND R139, R139, R199, PT ;  /* 0x000000c78b8b7233 */ /* 0x000fe40003803000 */
[----:B------:R-:W-:Y:S02]  /*f650*/  F2FP.BF16.F32.PACK_AB R78, R202, R208 ;  /* 0x000000d0ca4e723e */ /* 0x000fe400000010ff */
[----:B------:R-:W-:Y:S02]  /*f660*/  F2FP.BF16.F32.PACK_AB R137, R207, R204 ;  /* 0x000000cccf89723e */ /* 0x000fe400000010ff */
[----:B----4-:R-:W-:Y:S02]  /*f670*/  F2FP.BF16.F32.PACK_AB R73, R201, R203 ;  /* 0x000000cbc949723e */ /* 0x010fe400000010ff */
[----:B------:R-:W-:-:S02]  /*f680*/  F2FP.BF16.F32.PACK_AB R72, R205, R206 ;  /* 0x000000cecd48723e */ /* 0x000fc400000010ff */
[----:B------:R-:W-:Y:S02]  /*f690*/  LOP3.LUT R136, R78, R136, RZ, 0xc0, !PT ;  /* 0x000000884e887212 */ /* 0x000fe400078ec0ff */
[----:B------:R-:W-:Y:S02]  /*f6a0*/  LOP3.LUT R137, R137, R77, RZ, 0xc0, !PT ;  /* 0x0000004d89897212 */ /* 0x000fe400078ec0ff */
[----:B------:R-:W-:Y:S02]  /*f6b0*/  LOP3.LUT R138, R73, R138, RZ, 0xc0, !PT ;  /* 0x0000008a498a7212 */ /* 0x000fe400078ec0ff */
[----:B------:R-:W-:Y:S01]  /*f6c0*/  LOP3.LUT R139, R72, R139, RZ, 0xc0, !PT ;  /* 0x0000008b488b7212 */ /* 0x000fe200078ec0ff */
[----:B------:R-:W-:Y:S01]  /*f6d0*/  HMMA.16816.F32.BF16 R48, R132, R110, R48 ;  /* 0x0000006e8430723c */ /* 0x000fe20000041830 */
[----:B------:R-:W-:Y:S02]  /*f6e0*/  IMAD.MOV.U32 R111, RZ, RZ, R147 ;  /* 0x000000ffff6f7224 */ /* 0x000fe400078e0093 */
[----:B------:R-:W-:Y:S01]  /*f6f0*/  FFMA.FTZ R176, R246, R178, R176 ;  /* 0x000000b2f6b07223 */ /* 0x000fe200000100b0 */
[----:B------:R1:W2:Y:S04]  /*f700*/  LDSM.16.MT88.4 R144, [R212+0xbc00] ;  /* 0x00bc0000d490783b */ /* 0x0002a80000004200 */
[----:B------:R-:W-:Y:S01]  /*f710*/  HMMA.16816.F32.BF16 R72, R136, R80, R28 ;  /* 0x000000508848723c */ /* 0x000fe2000004181c */
[----:B------:R-:W-:Y:S01]  /*f720*/  LOP3.LUT R30, R76, UR9, R79, 0x96, !PT ;  /* 0x000000094c1e7c12 */ /* 0x000fe2000f8e964f */
[----:B------:R-:W-:Y:S01]  /*f730*/  FFMA.FTZ R174, R241, R177, R174 ;  /* 0x000000b1f1ae7223 */ /* 0x000fe200000100ae */
[----:B------:R-:W-:Y:S01]  /*f740*/  FFMA.FTZ R194, R232, R198, R194 ;  /* 0x000000c6e8c27223 */ /* 0x000fe200000100c2 */
[----:B------:R-:W-:-:S02]  /*f750*/  FFMA.FTZ R196, R231, R197, R196 ;  /* 0x000000c5e7c47223 */ /* 0x000fc400000100c4 */
[----:B------:R-:W-:Y:S02]  /*f760*/  IMAD.WIDE.U32 R30, R30, -0x2daee0ad, RZ ;  /* 0xd2511f531e1e7825 */ /* 0x000fe400078e00ff */
[----:B------:R-:W-:Y:S01]  /*f770*/  HMMA.16816.F32.BF16 R152, R136, R150, R20 ;  /* 0x000000968898723c */ /* 0x000fe20000041814 */
[----:B------:R4:W2:Y:S01]  /*f780*/  LDSM.16.MT88.4 R20, [R200+0x2c00] ;  /* 0x002c0000c814783b */ /* 0x0008a20000004200 */
[----:B------:R-:W-:Y:S02]  /*f790*/  IMAD.MOV.U32 R210, RZ, RZ, R90 ;  /* 0x000000ffffd27224 */ /* 0x000fe400078e005a */
[----:B------:R-:W-:Y:S02]  /*f7a0*/  IMAD.MOV.U32 R110, RZ, RZ, R89 ;  /* 0x000000ffff6e7224 */ /* 0x000fe400078e0059 */
[----:B------:R-:W-:Y:S01]  /*f7b0*/  FADD.FTZ R176, R175, R176 ;  /* 0x000000b0afb07221 */ /* 0x000fe20000010000 */
[----:B------:R-:W-:Y:S01]  /*f7c0*/  FADD.FTZ R174, R173, R174 ;  /* 0x000000aeadae7221 */ /* 0x000fe20000010000 */
[----:B------:R-:W-:Y:S01]  /*f7d0*/  FADD.FTZ R194, R193, R194 ;  /* 0x000000c2c1c27221 */ /* 0x000fe20000010000 */
[----:B-1----:R-:W-:-:S02]  /*f7e0*/  IMAD.MOV.U32 R212, RZ, RZ, R88 ;  /* 0x000000ffffd47224 */ /* 0x002fc400078e0058 */
[C---:B---3--:R-:W-:Y:S01]  /*f7f0*/  HMMA.16816.F32.BF16 R88, R136.reuse, R68, R36 ;  /* 0x000000448858723c */ /* 0x048fe20000041824 */
[----:B------:R-:W-:Y:S01]  /*f800*/  LOP3.LUT R37, R92, UR4, R31, 0x96, !PT ;  /* 0x000000045c257c12 */ /* 0x000fe2000f8e961f */
[----:B------:R-:W-:Y:S01]  /*f810*/  FADD.FTZ R196, R195, R196 ;  /* 0x000000c4c3c47221 */ /* 0x000fe20000010000 */
[C---:B------:R-:W-:Y:S01]  /*f820*/  PRMT R31, R30.reuse, 0x7773, RZ ;  /* 0x000077731e1f7816 */ /* 0x040fe200000000ff */
[--C-:B------:R-:W-:Y:S01]  /*f830*/  FFMA.FTZ R211, R211, UR22, -R191.reuse ;  /* 0x00000016d3d37c23 */ /* 0x100fe200080108bf */
[----:B------:R-:W-:Y:S01]  /*f840*/  PRMT R38, R30, 0x7772, RZ ;  /* 0x000077721e267816 */ /* 0x000fe200000000ff */
[--C-:B------:R-:W-:Y:S01]  /*f850*/  FFMA.FTZ R189, R189, UR22, -R191.reuse ;  /* 0x00000016bdbd7c23 */ /* 0x100fe200080108bf */
[----:B------:R-:W-:Y:S01]  /*f860*/  FFMA.FTZ R29, R190, UR22, -R191 ;  /* 0x00000016be1d7c23 */ /* 0x000fe200080108bf */
[----:B------:R-:W-:Y:S01]  /*f870*/  HMMA.16816.F32.BF16 R76, R136, R82, R44 ;  /* 0x00000052884c723c */ /* 0x000fe2000004182c */
[----:B------:R-:W-:Y:S01]  /*f880*/  FADD.FTZ R176, R169, R176 ;  /* 0x000000b0a9b07221 */ /* 0x000fe20000010000 */
[----:B------:R-:W-:Y:S01]  /*f890*/  FADD.FTZ R174, R170, R174 ;  /* 0x000000aeaaae7221 */ /* 0x000fe20000010000 */
[----:B------:R-:W-:Y:S01]  /*f8a0*/  FADD.FTZ R194, R164, R194 ;  /* 0x000000c2a4c27221 */ /* 0x000fe20000010000 */
[----:B------:R-:W-:Y:S01]  /*f8b0*/  FADD.FTZ R196, R2, R196 ;  /* 0x000000c402c47221 */ /* 0x000fe20000010000 */
[----:B----4-:R-:W-:Y:S01]  /*f8c0*/  MOV R200, R95 ;  /* 0x0000005f00c87202 */ /* 0x010fe20000000f00 */
[----:B------:R-:W-:-:S02]  /*f8d0*/  IMAD.MOV.U32 R190, RZ, RZ, R94 ;  /* 0x000000ffffbe7224 */ /* 0x000fc400078e005e */
[----:B------:R-:W-:Y:S01]  /*f8e0*/  FFMA.FTZ R28, R188, UR22, -R191 ;  /* 0x00000016bc1c7c23 */ /* 0x000fe200080108bf */
[C---:B------:R-:W-:Y:S01]  /*f8f0*/  HMMA.16816.F32.BF16 R140, R132.reuse, R96, R84 ;  /* 0x00000060848c723c */ /* 0x040fe20000041854 */
[----:B------:R-:W-:Y:S01]  /*f900*/  IMAD.MOV.U32 R36, RZ, RZ, R30 ;  /* 0x000000ffff247224 */ /* 0x000fe200078e001e */
[----:B------:R-:W-:Y:S01]  /*f910*/  PRMT R44, R30, 0x7771, RZ ;  /* 0x000077711e2c7816 */ /* 0x000fe200000000ff */
[----:B------:R-:W-:Y:S01]  /*f920*/  FFMA.FTZ R39, R180, UR22, -R183 ;  /* 0x00000016b4277c23 */ /* 0x000fe200080108b7 */
[----:B------:R-:W-:Y:S01]  /*f930*/  PRMT R38, R38, 0x5410, R31 ;  /* 0x0000541026267816 */ /* 0x000fe2000000001f */
[----:B------:R-:W-:Y:S01]  /*f940*/  MUFU.EX2 R30, R211 ;  /* 0x000000d3001e7308 */ /* 0x000fe20000000800 */
[--C-:B------:R-:W-:Y:S01]  /*f950*/  FFMA.FTZ R182, R182, UR22, -R183.reuse ;  /* 0x00000016b6b67c23 */ /* 0x100fe200080108b7 */
[--C-:B------:R-:W-:Y:S01]  /*f960*/  FFMA.FTZ R179, R179, UR22, -R183.reuse ;  /* 0x00000016b3b37c23 */ /* 0x100fe200080108b7 */
[----:B------:R-:W-:Y:S01]  /*f970*/  HMMA.16816.F32.BF16 R132, R132, R98, R104 ;  /* 0x000000628484723c */ /* 0x000fe20000041868 */
[----:B------:R-:W1:Y:S01]  /*f980*/  MUFU.EX2 R31, R189 ;  /* 0x000000bd001f7308 */ /* 0x000e620000000800 */
[----:B------:R-:W-:Y:S01]  /*f990*/  FFMA.FTZ R181, R181, UR22, -R183 ;  /* 0x00000016b5b57c23 */ /* 0x000fe200080108b7 */
[----:B------:R-:W-:Y:S01]  /*f9a0*/  FADD.FTZ R176, R171, R176 ;  /* 0x000000b0abb07221 */ /* 0x000fe20000010000 */
[----:B------:R-:W-:Y:S01]  /*f9b0*/  FADD.FTZ R174, R172, R174 ;  /* 0x000000aeacae7221 */ /* 0x000fe20000010000 */
[----:B------:R-:W-:Y:S01]  /*f9c0*/  FADD.FTZ R194, R3, R194 ;  /* 0x000000c203c27221 */ /* 0x000fe20000010000 */
[----:B------:R-:W-:-:S02]  /*f9d0*/  FADD.FTZ R196, R192, R196 ;  /* 0x000000c4c0c47221 */ /* 0x000fc40000010000 */
[----:B------:R-:W-:Y:S01]  /*f9e0*/  HMMA.16816.F32.BF16 R92, R136, R70, R52 ;  /* 0x00000046885c723c */ /* 0x000fe20000041834 */
[----:B------:R-:W-:Y:S01]  /*f9f0*/  IMAD.MOV.U32 R55, RZ, RZ, R110 ;  /* 0x000000ffff377224 */ /* 0x000fe200078e006e */
[----:B------:R-:W-:Y:S01]  /*fa00*/  MOV R53, R108 ;  /* 0x0000006c00357202 */ /* 0x000fe20000000f00 */
[----:B------:R-:W-:Y:S02]  /*fa10*/  IMAD.MOV.U32 R54, RZ, RZ, R111 ;  /* 0x000000ffff367224 */ /* 0x000fe400078e006f */
[----:B------:R-:W-:-:S03]  /*fa20*/  IMAD.MOV.U32 R52, RZ, RZ, R109 ;  /* 0x000000ffff347224 */ /* 0x000fc600078e006d */
[C---:B------:R-:W-:Y:S01]  /*fa30*/  HMMA.16816.F32.BF16 R104, R136.reuse, R112, R56 ;  /* 0x000000708868723c */ /* 0x040fe20000041838 */
[----:B------:R-:W-:Y:S02]  /*fa40*/  IMAD.MOV.U32 R58, RZ, RZ, R161 ;  /* 0x000000ffff3a7224 */ /* 0x000fe400078e00a1 */
[----:B------:R-:W-:Y:S01]  /*fa50*/  IMAD.MOV.U32 R57, RZ, RZ, R160 ;  /* 0x000000ffff397224 */ /* 0x000fe200078e00a0 */
[C---:B------:R-:W-:Y:S01]  /*fa60*/  PRMT R47, R37.reuse, 0x7632, R47 ;  /* 0x00007632252f7816 */ /* 0x040fe2000000002f */
[----:B------:R-:W-:Y:S01]  /*fa70*/  MUFU.EX2 R29, R29 ;  /* 0x0000001d001d7308 */ /* 0x000fe20000000800 */
[----:B------:R-:W-:Y:S02]  /*fa80*/  LOP3.LUT R45, R38, 0xff00ff, RZ, 0xc0, !PT ;  /* 0x00ff00ff262d7812 */ /* 0x000fe400078ec0ff */
[----:B------:R-:W-:Y:S01]  /*fa90*/  HMMA.16816.F32.BF16 R108, R136, R114, R16 ;  /* 0x00000072886c723c */ /* 0x000fe20000041810 */
[----:B------:R-:W-:Y:S01]  /*faa0*/  LOP3.LUT R18, R37, 0xffff, RZ, 0xc0, !PT ;  /* 0x0000ffff25127812 */ /* 0x000fe200078ec0ff */
[----:B------:R-:W-:Y:S01]  /*fab0*/  MUFU.EX2 R28, R28 ;  /* 0x0000001c001c7308 */ /* 0x000fe20000000800 */
[----:B------:R-:W-:-:S02]  /*fac0*/  LOP3.LUT R16, R36, 0xff, RZ, 0xc0, !PT ;  /* 0x000000ff24107812 */ /* 0x000fc400078ec0ff */
[----:B------:R-:W-:Y:S01]  /*fad0*/  LOP3.LUT R17, R37, 0xff, RZ, 0xc0, !PT ;  /* 0x000000ff25117812 */ /* 0x000fe200078ec0ff */
[----:B------:R-:W-:Y:S01]  /*fae0*/  MUFU.EX2 R39, R39 ;  /* 0x0000002700277308 */ /* 0x000fe20000000800 */
[----:B------:R-:W-:Y:S01]  /*faf0*/  SHF.R.U32.HI R19, RZ, 0x18, R37 ;  /* 0x00000018ff137819 */ /* 0x000fe20000011625 */
[----:B------:R-:W-:Y:S01]  /*fb00*/  IMAD.MOV.U32 R188, RZ, RZ, R163 ;  /* 0x000000ffffbc7224 */ /* 0x000fe200078e00a3 */
[----:B------:R-:W-:Y:S01]  /*fb10*/  MOV R59, R162 ;  /* 0x000000a2003b7202 */ /* 0x000fe20000000f00 */
[----:B------:R-:W-:Y:S01]  /*fb20*/  MUFU.EX2 R36, R179 ;  /* 0x000000b300247308 */ /* 0x000fe20000000800 */
[----:B------:R-:W-:Y:S01]  /*fb30*/  FADD.FTZ R176, R57, R176 ;  /* 0x000000b039b07221 */ /* 0x000fe20000010000 */
[----:B------:R-:W-:Y:S01]  /*fb40*/  FADD.FTZ R174, R58, R174 ;  /* 0x000000ae3aae7221 */ /* 0x000fe20000010000 */
[----:B------:R-:W-:Y:S01]  /*fb50*/  FADD.FTZ R194, R215, R194 ;  /* 0x000000c2d7c27221 */ /* 0x000fe20000010000 */
[----:B------:R-:W3:Y:S01]  /*fb60*/  MUFU.EX2 R37, R181 ;  /* 0x000000b500257308 */ /* 0x000ee20000000800 */
[----:B------:R-:W-:Y:S01]  /*fb70*/  FADD.FTZ R196, R223, R196 ;  /* 0x000000c4dfc47221 */ /* 0x000fe20000010000 */
[----:B------:R-:W-:-:S02]  /*fb80*/  SHF.R.U32.HI R46, RZ, 0x8, R18 ;  /* 0x00000008ff2e7819 */ /* 0x000fc40000011612 */
[----:B------:R-:W4:Y:S01]  /*fb90*/  MUFU.EX2 R38, R182 ;  /* 0x000000b600267308 */ /* 0x000f220000000800 */
[----:B------:R-:W-:Y:S02]  /*fba0*/  LOP3.LUT R18, R47, 0xff, RZ, 0xc0, !PT ;  /* 0x000000ff2f127812 */ /* 0x000fe400078ec0ff */
[----:B------:R-:W-:Y:S01]  /*fbb0*/  PRMT R16, R16, 0x5410, R44 ;  /* 0x0000541010107816 */ /* 0x000fe2000000002c */
[----:B------:R-:W-:Y:S01]  /*fbc0*/  FADD.FTZ R176, R59, R176 ;  /* 0x000000b03bb07221 */ /* 0x000fe20000010000 */
[----:B------:R-:W-:Y:S01]  /*fbd0*/  FADD.FTZ R174, R188, R174 ;  /* 0x000000aebcae7221 */ /* 0x000fe20000010000 */
[----:B------:R-:W-:Y:S01]  /*fbe0*/  FADD.FTZ R194, R224, R194 ;  /* 0x000000c2e0c27221 */ /* 0x000fe20000010000 */
[----:B------:R-:W-:Y:S01]  /*fbf0*/  FADD.FTZ R196, R222, R196 ;  /* 0x000000c4dec47221 */ /* 0x000fe20000010000 */
[----:B------:R-:W-:Y:S02]  /*fc00*/  PRMT R46, R17, 0x5410, R46 ;  /* 0x00005410112e7816 */ /* 0x000fe4000000002e */
[----:B------:R-:W-:Y:S01]  /*fc10*/  PRMT R17, R18, 0x5410, R19 ;  /* 0x0000541012117816 */ /* 0x000fe20000000013 */
[----:B------:R-:W-:Y:S01]  /*fc20*/  FADD.FTZ R176, R52, R176 ;  /* 0x000000b034b07221 */ /* 0x000fe20000010000 */
[--C-:B------:R-:W-:Y:S01]  /*fc30*/  HSET2.LE.AND R18, R16, R199.reuse, PT ;  /* 0x000000c710127233 */ /* 0x100fe20003803000 */
[----:B------:R-:W-:Y:S01]  /*fc40*/  FADD.FTZ R174, R53, R174 ;  /* 0x000000ae35ae7221 */ /* 0x000fe20000010000 */
[----:B-1----:R-:W-:Y:S01]  /*fc50*/  F2FP.BF16.F32.PACK_AB R44, R31, R30 ;  /* 0x0000001e1f2c723e */ /* 0x002fe200000010ff */
[----:B------:R-:W-:Y:S01]  /*fc60*/  FADD.FTZ R194, R213, R194 ;  /* 0x000000c2d5c27221 */ /* 0x000fe20000010000 */
[----:B------:R-:W-:Y:S01]  /*fc70*/  FADD.FTZ R196, R221, R196 ;  /* 0x000000c4ddc47221 */ /* 0x000fe20000010000 */
[--C-:B------:R-:W-:Y:S01]  /*fc80*/  HSET2.LE.AND R19, R45, R199.reuse, PT ;  /* 0x000000c72d137233 */ /* 0x100fe20003803000 */
[----:B------:R-:W-:Y:S01]  /*fc90*/  FADD.FTZ R176, R54, R176 ;  /* 0x000000b036b07221 */ /* 0x000fe20000010000 */
[--C-:B------:R-:W-:Y:S01]  /*fca0*/  HSET2.LE.AND R16, R46, R199.reuse, PT ;  /* 0x000000c72e107233 */ /* 0x100fe20003803000 */
[----:B------:R-:W-:Y:S01]  /*fcb0*/  FADD.FTZ R174, R55, R174 ;  /* 0x000000ae37ae7221 */ /* 0x000fe20000010000 */
[----:B------:R-:W-:Y:S01]  /*fcc0*/  HSET2.LE.AND R17, R17, R199, PT ;  /* 0x000000c711117233 */ /* 0x000fe20003803000 */
[----:B------:R-:W-:Y:S01]  /*fcd0*/  FADD.FTZ R194, R214, R194 ;  /* 0x000000c2d6c27221 */ /* 0x000fe20000010000 */
[----:B------:R-:W-:Y:S01]  /*fce0*/  LOP3.LUT R18, R44, R18, RZ, 0xc0, !PT ;  /* 0x000000122c127212 */ /* 0x000fe200078ec0ff */
[----:B------:R-:W-:Y:S01]  /*fcf0*/  FADD.FTZ R196, R216, R196 ;  /* 0x000000c4d8c47221 */ /* 0x000fe20000010000 */
[----:B---3--:R-:W-:-:S02]  /*fd00*/  F2FP.BF16.F32.PACK_AB R46, R37, R36 ;  /* 0x00000024252e723e */ /* 0x008fc400000010ff */
[----:B------:R-:W-:Y:S02]  /*fd10*/  F2FP.BF16.F32.PACK_AB R45, R28, R29 ;  /* 0x0000001d1c2d723e */ /* 0x000fe400000010ff */
[----:B----4-:R-:W-:Y:S01]  /*fd20*/  F2FP.BF16.F32.PACK_AB R44, R38, R39 ;  /* 0x00000027262c723e */ /* 0x010fe200000010ff */
[----:B------:R-:W-:Y:S01]  /*fd30*/  FADD.FTZ R176, R190, R176 ;  /* 0x000000b0beb07221 */ /* 0x000fe20000010000 */
[----:B------:R-:W-:Y:S01]  /*fd40*/  FADD.FTZ R174, R200, R174 ;  /* 0x000000aec8ae7221 */ /* 0x000fe20000010000 */
[----:B------:R-:W-:Y:S01]  /*fd50*/  FADD.FTZ R194, R247, R194 ;  /* 0x000000c2f7c27221 */ /* 0x000fe20000010000 */
[----:B------:R-:W-:Y:S01]  /*fd60*/  FADD.FTZ R196, R225, R196 ;  /* 0x000000c4e1c47221 */ /* 0x000fe20000010000 */
[----:B------:R-:W-:Y:S02]  /*fd70*/  LOP3.LUT R19, R46, R19, RZ, 0xc0, !PT ;  /* 0x000000132e137212 */ /* 0x000fe400078ec0ff */
[----:B------:R-:W-:Y:S02]  /*fd80*/  LOP3.LUT R16, R45, R16, RZ, 0xc0, !PT ;  /* 0x000000102d107212 */ /* 0x000fe400078ec0ff */
[----:B------:R-:W-:Y:S01]  /*fd90*/  LOP3.LUT R17, R44, R17, RZ, 0xc0, !PT ;  /* 0x000000112c117212 */ /* 0x000fe200078ec0ff */
[----:B------:R-:W-:Y:S01]  /*fda0*/  FADD.FTZ R176, R212, R176 ;  /* 0x000000b0d4b07221 */ /* 0x000fe20000010000 */
        /* <DEDUP_REMOVED lines=15> */
[----:B--2---:R-:W-:Y:S01]  /*fea0*/  HMMA.16816.F32.BF16 R120, R136, R144, R120 ;  /* 0x000000908878723c */ /* 0x004fe20000041878 */
[----:B------:R-:W-:-:S07]  /*feb0*/  FADD.FTZ R174, R39, R174 ;  /* 0x000000ae27ae7221 */ /* 0x000fce0000010000 */
[----:B------:R-:W-:Y:S01]  /*fec0*/  HMMA.16816.F32.BF16 R124, R136, R146, R124 ;  /* 0x00000092887c723c */ /* 0x000fe2000004187c */
[----:B------:R-:W-:-:S07]  /*fed0*/  FADD.FTZ R194, R208, R194 ;  /* 0x000000c2d0c27221 */ /* 0x000fce0000010000 */
[----:B------:R-:W-:Y:S01]  /*fee0*/  HMMA.16816.F32.BF16 R128, R136, R20, R128 ;  /* 0x000000148880723c */ /* 0x000fe20000041880 */
[----:B------:R-:W-:-:S07]  /*fef0*/  FADD.FTZ R196, R204, R196 ;  /* 0x000000c4ccc47221 */ /* 0x000fce0000010000 */
        /* <DEDUP_REMOVED lines=23> */
[----:B------:R-:W-:-:S12]  /*10070*/  UIADD3 UR13, UPT, UPT, UR18, -0x4, URZ ;  /* 0xfffffffc120d7890 */ /* 0x000fd8000fffe0ff */
.L_x_466:
[----:B------:R-:W-:-:S09]  /*10080*/  UISETP.GE.AND UP0, UPT, UR13, URZ, UPT ;  /* 0x000000ff0d00728c */ /* 0x000fd2000bf06270 */
[----:B------:R-:W-:Y:S05]  /*10090*/  BRA.U !UP0, `(.L_x_469) ;  /* 0x00000041086c7547 */ /* 0x000fea000b800000 */
[----:B------:R-:W1:Y:S01]  /*100a0*/  LDCU.64 UR6, c[0x0][0x3c0] ;  /* 0x00007800ff0677ac */ /* 0x000e620008000a00 */
[----:B-----5:R-:W-:Y:S01]  /*100b0*/  IMAD.SHL.U32 R2, R184, 0x4, RZ ;  /* 0x00000004b8027824 */ /* 0x020fe200078e00ff */
[C---:B------:R-:W-:Y:S01]  /*100c0*/  LOP3.LUT R3, R220.reuse, 0xc0, RZ, 0xc0, !PT ;  /* 0x000000c0dc037812 */ /* 0x040fe200078ec0ff */
[----:B------:R-:W2:Y:S01]  /*100d0*/  S2UR UR19, SR_CgaCtaId ;  /* 0x00000000001379c3 */ /* 0x000ea20000008800 */
[----:B------:R-:W-:Y:S01]  /*100e0*/  UIADD3 UR4, UPT, UPT, UR16, -0x61c88647, URZ ;  /* 0x9e3779b910047890 */ /* 0x000fe2000fffe0ff */
[----:B------:R-:W-:Y:S01]  /*100f0*/  LOP3.LUT R220, R220, 0x120, RZ, 0xc0, !PT ;  /* 0x00000120dcdc7812 */ /* 0x000fe200078ec0ff */
[----:B------:R-:W-:Y:S01]  /*10100*/  UIADD3 UR20, UPT, UPT, UR16, 0x3c6ef372, URZ ;  /* 0x3c6ef37210147890 */ /* 0x000fe2000fffe0ff */
[----:B------:R-:W-:Y:S01]  /*10110*/  LOP3.LUT R3, R3, 0x18, R2, 0xf8, !PT ;  /* 0x0000001803037812 */ /* 0x000fe200078ef802 */
[----:B------:R-:W-:Y:S01]  /*10120*/  IMAD.MOV.U32 R164, RZ, RZ, R167 ;  /* 0x000000ffffa47224 */ /* 0x000fe200078e00a7 */
[----:B------:R-:W-:Y:S01]  /*10130*/  SHF.R.U32.HI R2, RZ, 0x1, R184 ;  /* 0x00000001ff027819 */ /* 0x000fe200000116b8 */
[----:B------:R-:W-:Y:S01]  /*10140*/  UMOV UR21, 0x400 ;  /* 0x0000040000157882 */ /* 0x000fe20000000000 */
[----:B------:R-:W-:-:S02]  /*10150*/  LOP3.LUT R225, R236, UR4, RZ, 0x3c, !PT ;  /* 0x00000004ece17c12 */ /* 0x000fc4000f8e3cff */
[----:B------:R-:W3:Y:S01]  /*10160*/  S2R R236, SR_TID.X ;  /* 0x0000000000ec7919 */ /* 0x000ee20000002100 */
[----:B------:R-:W-:Y:S02]  /*10170*/  LOP3.LUT R220, R220, 0x3e00, R187, 0xf8, !PT ;  /* 0x00003e00dcdc7812 */ /* 0x000fe400078ef8bb */
[C---:B------:R-:W-:Y:S01]  /*10180*/  LOP3.LUT R2, R3.reuse, 0x8, R2, 0x78, !PT ;  /* 0x0000000803027812 */ /* 0x040fe200078e7802 */
[----:B-1----:R-:W-:Y:S01]  /*10190*/  USHF.L.U64.HI UR18, UR6, 0x5, UR7 ;  /* 0x0000000506127899 */ /* 0x002fe20008010207 */
[----:B------:R-:W-:Y:S01]  /*101a0*/  LOP3.LUT R223, R3, 0x8, R184, 0x78, !PT ;  /* 0x0000000803df7812 */ /* 0x000fe200078e78b8 */
[----:B------:R-:W-:Y:S01]  /*101b0*/  USHF.L.U32 UR25, UR6, 0x5, URZ ;  /* 0x0000000506197899 */ /* 0x000fe200080006ff */
[----:B------:R-:W-:Y:S01]  /*101c0*/  LOP3.LUT R221, R220, R2, RZ, 0xfc, !PT ;  /* 0x00000002dcdd7212 */ /* 0x000fe200078efcff */
[----:B------:R-:W-:Y:S01]  /*101d0*/  UIADD3 UR6, UPT, UPT, UR17, -0x4498517b, URZ ;  /* 0xbb67ae8511067890 */ /* 0x000fe2000fffe0ff */
[----:B------:R-:W-:Y:S01]  /*101e0*/  LOP3.LUT R224, R234, UR4, RZ, 0x3c, !PT ;  /* 0x00000004eae07c12 */ /* 0x000fe2000f8e3cff */
[----:B------:R-:W-:Y:S01]  /*101f0*/  IMAD.MOV.U32 R220, RZ, RZ, 0x20 ;  /* 0x00000020ffdc7424 */ /* 0x000fe200078e00ff */
[----:B------:R-:W-:Y:S01]  /*10200*/  LOP3.LUT R223, R0, R223, RZ, 0xfc, !PT ;  /* 0x000000df00df7212 */ /* 0x000fe200078efcff */
[----:B------:R-:W-:Y:S01]  /*10210*/  IMAD.MOV.U32 R2, RZ, RZ, R165 ;  /* 0x000000ffff027224 */ /* 0x000fe200078e00a5 */
[----:B------:R-:W-:Y:S01]  /*10220*/  LEA R221, R221, UR5, 0x1 ;  /* 0x00000005dddd7c11 */ /* 0x000fe2000f8e08ff */
[----:B------:R-:W-:Y:S01]  /*10230*/  IMAD.MOV.U32 R0, RZ, RZ, R166 ;  /* 0x000000ffff007224 */ /* 0x000fe200078e00a6 */
[C---:B------:R-:W-:Y:S01]  /*10240*/  LOP3.LUT R238, R248.reuse, UR6, R245, 0x96, !PT ;  /* 0x00000006f8ee7c12 */ /* 0x040fe2000f8e96f5 */
[----:B------:R-:W-:Y:S01]  /*10250*/  IMAD.MOV.U32 R3, RZ, RZ, R168 ;  /* 0x000000ffff037224 */ /* 0x000fe200078e00a8 */
[----:B------:R-:W-:Y:S01]  /*10260*/  LOP3.LUT R234, R248, UR6, R243, 0x96, !PT ;  /* 0x00000006f8ea7c12 */ /* 0x000fe2000f8e96f3 */
[----:B------:R-:W1:Y:S01]  /*10270*/  LDCU UR4, c[0x0][0x45c] ;  /* 0x00008b80ff0477ac */ /* 0x000e620008000800 */
[----:B------:R-:W-:Y:S01]  /*10280*/  SEL R220, R220, 0xffffffe0, !P6 ;  /* 0xffffffe0dcdc7807 */ /* 0x000fe20007000000 */
[----:B------:R-:W-:Y:S01]  /*10290*/  IMAD.WIDE.U32 R238, R238, -0x326172a9, RZ ;  /* 0xcd9e8d57eeee7825 */ /* 0x000fe200078e00ff */
[----:B------:R-:W-:Y:S01]  /*102a0*/  LEA R223, R223, UR5, 0x1 ;  /* 0x00000005dfdf7c11 */ /* 0x000fe2000f8e08ff */
[----:B------:R-:W4:Y:S02]  /*102b0*/  LDCU.64 UR6, c[0x0][0x3c0] ;  /* 0x00007800ff0677ac */ /* 0x000f240008000a00 */
[----:B------:R-:W-:Y:S01]  /*102c0*/  IMAD.WIDE.U32 R234, R234, -0x326172a9, RZ ;  /* 0xcd9e8d57eaea7825 */ /* 0x000fe200078e00ff */
[----:B------:R-:W-:Y:S01]  /*102d0*/  LOP3.LUT R240, R239, UR20, RZ, 0x3c, !PT ;  /* 0x00000014eff07c12 */ /* 0x000fe2000f8e3cff */
[----:B--2---:R-:W-:-:S02]  /*102e0*/  ULEA UR19, UR19, UR21, 0x18 ;  /* 0x0000001513137291 */ /* 0x004fc4000f8ec0ff */
[C---:B------:R-:W-:Y:S01]  /*102f0*/  IMAD.IADD R222, R220.reuse, 0x1, R223 ;  /* 0x00000001dcde7824 */ /* 0x040fe200078e02df */
[----:B------:R-:W-:Y:S01]  /*10300*/  LOP3.LUT R237, R235, UR20, RZ, 0x3c, !PT ;  /* 0x00000014ebed7c12 */ /* 0x000fe2000f8e3cff */
[----:B------:R-:W-:Y:S01]  /*10310*/  IMAD.IADD R220, R220, 0x1, R221 ;  /* 0x00000001dcdc7824 */ /* 0x000fe200078e02dd */
[----:B---3--:R-:W-:Y:S07]  /*10320*/  BRA `(.L_x_470) ;  /* 0x00000000005c7947 */ /* 0x008fee0003800000 */
.L_x_472:
        /* <DEDUP_REMOVED lines=23> */
.L_x_470:
[----:B------:R-:W-:Y:S04]  /*104a0*/  DEPBAR.LE SB0, 0x0 ;  /* 0x000080000000791a */ /* 0x000fe80000000000 */
[----:B------:R-:W-:Y:S01]  /*104b0*/  BAR.SYNC.DEFER_BLOCKING 0x0 ;  /* 0x0000000000007b1d */ /* 0x000fe20000010000 */
[----:B----4-:R-:W-:Y:S01]  /*104c0*/  UIMAD.WIDE.U32 UR26, UR13, UR6, URZ ;  /* 0x000000060d1a72a5 */ /* 0x010fe2000f8e00ff */
[----:B------:R-:W-:Y:S01]  /*104d0*/  IMAD.U32 R165, RZ, RZ, UR17 ;  /* 0x00000011ffa57e24 */ /* 0x000fe2000f8e00ff */
[----:B------:R-:W-:Y:S02]  /*104e0*/  UIADD3 UR24, UPT, UPT, UR17, 0x76cf5d0a, URZ ;  /* 0x76cf5d0a11187890 */ /* 0x000fe4000fffe0ff */
        /* <DEDUP_REMOVED lines=9> */
[----:B------:R-:W-:Y:S01]  /*10580*/  USHF.L.U32 UR26, UR13, 0x1, URZ ;  /* 0x000000010d1a7899 */ /* 0x000fe200080006ff */
[-C--:B------:R-:W-:Y:S01]  /*10590*/  LEA.HI.X R13, R8, R226.reuse, R6, 0x7, P1 ;  /* 0x000000e2080d7211 */ /* 0x080fe200008f3c06 */
[----:B------:R-:W-:Y:S02]  /*105a0*/  UIADD3 UR22, UPT, UPT, UR17, -0x126145ec, URZ ;  /* 0xed9eba1411167890 */ /* 0x000fe4000fffe0ff */
[----:B------:R-:W-:Y:S01]  /*105b0*/  IMAD.U32 R4, RZ, RZ, UR21 ;  /* 0x00000015ff047e24 */ /* 0x000fe2000f8e00ff */
[C---:B------:R-:W-:Y:S01]  /*105c0*/  LEA R10, P0, R5.reuse, R227, 0x1 ;  /* 0x000000e3050a7211 */ /* 0x040fe200078008ff */
[----:B------:R-:W-:Y:S02]  /*105d0*/  UISETP.NE.AND UP0, UPT, UR13, URZ, UPT ;  /* 0x000000ff0d00728c */ /* 0x000fe4000bf05270 */
        /* <DEDUP_REMOVED lines=13> */
[----:B------:R-:W3:Y:S08]  /*106b0*/  LDSM.16.M88.4 R16, [R223+0x6000] ;  /* 0x00600000df10783b */ /* 0x000ef00000000200 */
[----:B------:R-:W2:Y:S08]  /*106c0*/  LDSM.16.M88.4 R60, [R221+0x1000] ;  /* 0x00100000dd3c783b */ /* 0x000eb00000000200 */
[----:B------:R-:W4:Y:S08]  /*106d0*/  LDSM.16.M88.4 R32, [R223+0x6400] ;  /* 0x00640000df20783b */ /* 0x000f300000000200 */
[----:B------:R-:W0:Y:S08]  /*106e0*/  LDGDEPBAR ;  /* 0x00000000000079af */ /* 0x000e300000000000 */
[----:B------:R-:W5:Y:S08]  /*106f0*/  LDSM.16.M88.4 R48, [R223+0x6800] ;  /* 0x00680000df30783b */ /* 0x000f700000000200 */
[----:B------:R-:W1:Y:S01]  /*10700*/  LDSM.16.M88.4 R168, [R223+0x6c00] ;  /* 0x006c0000dfa8783b */ /* 0x000e620000000200 */
[-C--:B---3--:R-:W-:Y:S07]  /*10710*/  HMMA.16816.F32.BF16 R4, R64, R16.reuse, RZ ;  /* 0x000000104004723c */ /* 0x088fee00000418ff */
[----:B------:R-:W-:Y:S01]  /*10720*/  LDSM.16.M88.4 R172, [R220] ;  /* 0x00000000dcac783b */ /* 0x000fe20000000200 */
[C---:B--2---:R-:W-:Y:S07]  /*10730*/  HMMA.16816.F32.BF16 R8, R60.reuse, R16, RZ ;  /* 0x000000103c08723c */ /* 0x044fee00000418ff */
        /* <DEDUP_REMOVED lines=12> */
[----:B------:R-:W-:Y:S01]  /*10800*/  LDSM.16.M88.4 R200, [R223+0x7800] ;  /* 0x00780000dfc8783b */ /* 0x000fe20000000200 */
[-C--:B-----5:R-:W-:Y:S07]  /*10810*/  HMMA.16816.F32.BF16 R36, R64, R48.reuse, RZ ;  /* 0x000000304024723c */ /* 0x0a0fee00000418ff */
[----:B------:R-:W-:Y:S01]  /*10820*/  LDSM.16.M88.4 R204, [R220+0x2000] ;  /* 0x00200000dccc783b */ /* 0x000fe20000000200 */
[C---:B------:R-:W-:Y:S07]  /*10830*/  HMMA.16816.F32.BF16 R40, R60.reuse, R48, RZ ;  /* 0x000000303c28723c */ /* 0x040fee00000418ff */
[----:B------:R-:W-:Y:S01]  /*10840*/  LDSM.16.M88.4 R208, [R222+0x7000] ;  /* 0x00700000ded0783b */ /* 0x000fe20000000200 */
[-C--:B------:R-:W-:Y:S07]  /*10850*/  HMMA.16816.F32.BF16 R44, R60, R50.reuse, RZ ;  /* 0x000000323c2c723c */ /* 0x080fee00000418ff */
[----:B------:R-:W-:Y:S01]  /*10860*/  LDSM.16.M88.4 R212, [R220+0x3000] ;  /* 0x00300000dcd4783b */ /* 0x000fe20000000200 */
[C---:B------:R-:W-:Y:S07]  /*10870*/  HMMA.16816.F32.BF16 R48, R64.reuse, R50, RZ ;  /* 0x000000324030723c */ /* 0x040fee00000418ff */
[----:B------:R-:W-:Y:S01]  /*10880*/  LDSM.16.M88.4 R216, [R222+0x7400] ;  /* 0x00740000ded8783b */ /* 0x000fe20000000200 */
[-C--:B-1----:R-:W-:Y:S08]  /*10890*/  HMMA.16816.F32.BF16 R52, R64, R168.reuse, RZ ;  /* 0x000000a84034723c */ /* 0x082ff000000418ff */
[C---:B------:R-:W-:Y:S08]  /*108a0*/  HMMA.16816.F32.BF16 R56, R60.reuse, R168, RZ ;  /* 0x000000a83c38723c */ /* 0x040ff000000418ff */
[-C--:B------:R-:W-:Y:S08]  /*108b0*/  HMMA.16816.F32.BF16 R60, R60, R170.reuse, RZ ;  /* 0x000000aa3c3c723c */ /* 0x080ff000000418ff */
[----:B------:R-:W-:Y:S01]  /*108c0*/  HMMA.16816.F32.BF16 R64, R64, R170, RZ ;  /* 0x000000aa4040723c */ /* 0x000fe200000418ff */
[----:B------:R-:W-:Y:S07]  /*108d0*/  LDSM.16.M88.4 R168, [R221+0x2000] ;  /* 0x00200000dda8783b */ /* 0x000fee0000000200 */
[-C--:B--2---:R-:W-:Y:S08]  /*108e0*/  HMMA.16816.F32.BF16 R4, R172, R176.reuse, R4 ;  /* 0x000000b0ac04723c */ /* 0x084ff00000041804 */
[C---:B---3--:R-:W-:Y:S08]  /*108f0*/  HMMA.16816.F32.BF16 R8, R180.reuse, R176, R8 ;  /* 0x000000b0b408723c */ /* 0x048ff00000041808 */
[-C--:B------:R-:W-:Y:S08]  /*10900*/  HMMA.16816.F32.BF16 R12, R180, R178.reuse, R12 ;  /* 0x000000b2b40c723c */ /* 0x080ff0000004180c */
[C---:B------:R-:W-:Y:S01]  /*10910*/  HMMA.16816.F32.BF16 R16, R172.reuse, R178, R16 ;  /* 0x000000b2ac10723c */ /* 0x040fe20000041810 */
[----:B------:R-:W1:Y:S07]  /*10920*/  LDSM.16.M88.4 R176, [R223+0x7000] ;  /* 0x00700000dfb0783b */ /* 0x000e6e0000000200 */
[-C--:B------:R-:W-:Y:S08]  /*10930*/  HMMA.16816.F32.BF16 R20, R172, R184.reuse, R20 ;  /* 0x000000b8ac14723c */ /* 0x080ff00000041814 */
[C---:B------:R-:W-:Y:S08]  /*10940*/  HMMA.16816.F32.BF16 R24, R180.reuse, R184, R24 ;  /* 0x000000b8b418723c */ /* 0x040ff00000041818 */
[-C--:B------:R-:W-:Y:S08]  /*10950*/  HMMA.16816.F32.BF16 R28, R180, R186.reuse, R28 ;  /* 0x000000bab41c723c */ /* 0x080ff0000004181c */
[C---:B------:R-:W-:Y:S01]  /*10960*/  HMMA.16816.F32.BF16 R32, R172.reuse, R186, R32 ;  /* 0x000000baac20723c */ /* 0x040fe20000041820 */
[----:B------:R-:W2:Y:S07]  /*10970*/  LDSM.16.M88.4 R184, [R221+0x3000] ;  /* 0x00300000ddb8783b */ /* 0x000eae0000000200 */
[-C--:B----4-:R-:W-:Y:S08]  /*10980*/  HMMA.16816.F32.BF16 R36, R172, R188.reuse, R36 ;  /* 0x000000bcac24723c */ /* 0x090ff00000041824 */
[C---:B------:R-:W-:Y:S08]  /*10990*/  HMMA.16816.F32.BF16 R40, R180.reuse, R188, R40 ;  /* 0x000000bcb428723c */ /* 0x040ff00000041828 */
[-C--:B------:R-:W-:Y:S08]  /*109a0*/  HMMA.16816.F32.BF16 R44, R180, R190.reuse, R44 ;  /* 0x000000beb42c723c */ /* 0x080ff0000004182c */
[C---:B------:R-:W-:Y:S01]  /*109b0*/  HMMA.16816.F32.BF16 R48, R172.reuse, R190, R48 ;  /* 0x000000beac30723c */ /* 0x040fe20000041830 */
[----:B------:R-:W3:Y:S07]  /*109c0*/  LDSM.16.M88.4 R188, [R223+0x7c00] ;  /* 0x007c0000dfbc783b */ /* 0x000eee0000000200 */
        /* <DEDUP_REMOVED lines=8> */
[C---:B--2---:R-:W-:Y:S08]  /*10a50*/  HMMA.16816.F32.BF16 R8, R184.reuse, R176, R8 ;  /* 0x000000b0b808723c */ /* 0x044ff00000041808 */
        /* <DEDUP_REMOVED lines=19> */
[-C--:B------:R-:W-:Y:S01]  /*10b90*/  HMMA.16816.F32.BF16 R4, R204, R208.reuse, R4 ;  /* 0x000000d0cc04723c */ /* 0x080fe20000041804 */
        /* <DEDUP_REMOVED lines=9> */
[-C--:B----4-:R-:W-:Y:S08]  /*10c30*/  HMMA.16816.F32.BF16 R36, R204, R180.reuse, R36 ;  /* 0x000000b4cc24723c */ /* 0x090ff00000041824 */
[C---:B------:R-:W-:Y:S08]  /*10c40*/  HMMA.16816.F32.BF16 R40, R212.reuse, R180, R40 ;  /* 0x000000b4d428723c */ /* 0x040ff00000041828 */
[-C--:B------:R-:W-:Y:S08]  /*10c50*/  HMMA.16816.F32.BF16 R44, R212, R182.reuse, R44 ;  /* 0x000000b6d42c723c */ /* 0x080ff0000004182c */
[C---:B------:R-:W-:Y:S01]  /*10c60*/  HMMA.16816.F32.BF16 R48, R204.reuse, R182, R48 ;  /* 0x000000b6cc30723c */ /* 0x040fe20000041830 */
[----:B------:R-:W2:Y:S07]  /*10c70*/  LDSM.16.M88.4 R180, [R223+0x8400] ;  /* 0x00840000dfb4783b */ /* 0x000eae0000000200 */
[-C--:B-----5:R-:W-:Y:S08]  /*10c80*/  HMMA.16816.F32.BF16 R52, R204, R172.reuse, R52 ;  /* 0x000000accc34723c */ /* 0x0a0ff00000041834 */
        /* <DEDUP_REMOVED lines=20> */
[----:B------:R-:W-:Y:S04]  /*10dd0*/  IMAD.MOV.U32 R184, RZ, RZ, R236 ;  /* 0x000000ffffb87224 */ /* 0x000fe800078e00ec */
[----:B------:R-:W-:Y:S01]  /*10de0*/  IMAD.SHL.U32 R185, R184, 0x4, RZ ;  /* 0x00000004b8b97824 */ /* 0x000fe200078e00ff */
[----:B------:R-:W-:Y:S01]  /*10df0*/  HMMA.16816.F32.BF16 R64, R168, R194, R64 ;  /* 0x000000c2a840723c */ /* 0x000fe20000041840 */
[----:B------:R-:W1:Y:S01]  /*10e00*/  LDSM.16.M88.4 R168, [R222+0x8c00] ;  /* 0x008c0000dea8783b */ /* 0x000e620000000200 */
[----:B------:R-:W-:Y:S04]  /*10e10*/  DEPBAR.LE SB0, 0x0 ;  /* 0x000080000000791a */ /* 0x000fe80000000000 */
[----:B------:R-:W-:Y:S02]  /*10e20*/  SHF.R.U32.HI R186, RZ, 0x1, R184 ;  /* 0x00000001ffba7819 */ /* 0x000fe400000116b8 */
[-C--:B------:R-:W-:Y:S01]  /*10e30*/  HMMA.16816.F32.BF16 R4, R196, R200.reuse, R4 ;  /* 0x000000c8c404723c */ /* 0x080fe20000041804 */
[----:B------:R-:W-:Y:S04]  /*10e40*/  BAR.SYNC.DEFER_BLOCKING 0x0 ;  /* 0x0000000000007b1d */ /* 0x000fe80000010000 */
[----:B------:R-:W-:Y:S02]  /*10e50*/  LOP3.LUT R167, R185, 0x18, RZ, 0xc0, !PT ;  /* 0x00000018b9a77812 */ /* 0x000fe400078ec0ff */
[----:B------:R-:W-:Y:S01]  /*10e60*/  LOP3.LUT R166, R186, 0x8, RZ, 0xc0, !PT ;  /* 0x00000008baa67812 */ /* 0x000fe200078ec0ff */
[C---:B------:R-:W-:Y:S04]  /*10e70*/  HMMA.16816.F32.BF16 R8, R208.reuse, R200, R8 ;  /* 0x000000c8d008723c */ /* 0x040fe80000041808 */
[C---:B------:R-:W-:Y:S04]  /*10e80*/  LOP3.LUT P0, RZ, R184.reuse, 0x4, RZ, 0xc0, !PT ;  /* 0x00000004b8ff7812 */ /* 0x040fe8000780c0ff */
[-C--:B------:R-:W-:Y:S08]  /*10e90*/  HMMA.16816.F32.BF16 R12, R208, R202.reuse, R12 ;  /* 0x000000cad00c723c */ /* 0x080ff0000004180c */
[C---:B------:R-:W-:Y:S08]  /*10ea0*/  HMMA.16816.F32.BF16 R16, R196.reuse, R202, R16 ;  /* 0x000000cac410723c */ /* 0x040ff00000041810 */
[-C--:B---3--:R-:W-:Y:S08]  /*10eb0*/  HMMA.16816.F32.BF16 R20, R196, R212.reuse, R20 ;  /* 0x000000d4c414723c */ /* 0x088ff00000041814 */
[C---:B------:R-:W-:Y:S08]  /*10ec0*/  HMMA.16816.F32.BF16 R24, R208.reuse, R212, R24 ;  /* 0x000000d4d018723c */ /* 0x040ff00000041818 */
[-C--:B------:R-:W-:Y:S08]  /*10ed0*/  HMMA.16816.F32.BF16 R28, R208, R214.reuse, R28 ;  /* 0x000000d6d01c723c */ /* 0x080ff0000004181c */
[C---:B------:R-:W-:Y:S08]  /*10ee0*/  HMMA.16816.F32.BF16 R32, R196.reuse, R214, R32 ;  /* 0x000000d6c420723c */ /* 0x040ff00000041820 */
[-C--:B----4-:R-:W-:Y:S08]  /*10ef0*/  HMMA.16816.F32.BF16 R36, R196, R172.reuse, R36 ;  /* 0x000000acc424723c */ /* 0x090ff00000041824 */
[C---:B------:R-:W-:Y:S04]  /*10f00*/  HMMA.16816.F32.BF16 R40, R208.reuse, R172, R40 ;  /* 0x000000acd028723c */ /* 0x040fe80000041828 */
[----:B------:R-:W-:Y:S01]  /*10f10*/  LOP3.LUT R172, R249, UR26, R165, 0x96, !PT ;  /* 0x0000001af9ac7c12 */ /* 0x000fe2000f8e96a5 */
[----:B------:R-:W-:Y:S03]  /*10f20*/  IMAD.SHL.U32 R165, R184, 0x20, RZ ;  /* 0x00000020b8a57824 */ /* 0x000fe600078e00ff */
[-C--:B------:R-:W-:Y:S03]  /*10f30*/  HMMA.16816.F32.BF16 R44, R208, R174.reuse, R44 ;  /* 0x000000aed02c723c */ /* 0x080fe6000004182c */
[--C-:B------:R-:W-:Y:S01]  /*10f40*/  LOP3.LUT R167, R167, 0xc0, R165.reuse, 0xf8, !PT ;  /* 0x000000c0a7a77812 */ /* 0x100fe200078ef8a5 */
[----:B------:R-:W-:Y:S03]  /*10f50*/  IMAD.WIDE.U32 R172, R172, -0x326172a9, RZ ;  /* 0xcd9e8d57acac7825 */ /* 0x000fe600078e00ff */
[----:B------:R-:W-:Y:S01]  /*10f60*/  LOP3.LUT R166, R167, R166, RZ, 0x3c, !PT ;  /* 0x000000a6a7a67212 */ /* 0x000fe200078e3cff */
[C---:B------:R-:W-:Y:S04]  /*10f70*/  HMMA.16816.F32.BF16 R48, R196.reuse, R174, R48 ;  /* 0x000000aec430723c */ /* 0x040fe80000041830 */
[C---:B------:R-:W-:Y:S02]  /*10f80*/  LOP3.LUT R177, R173.reuse, R225, RZ, 0x3c, !PT ;  /* 0x000000e1adb17212 */ /* 0x040fe400078e3cff */
[C---:B------:R-:W-:Y:S02]  /*10f90*/  LOP3.LUT R176, R172.reuse, R240, RZ, 0x3c, !PT ;  /* 0x000000f0acb07212 */ /* 0x040fe400078e3cff */
[----:B------:R-:W-:Y:S01]  /*10fa0*/  LOP3.LUT R173, R173, R224, RZ, 0x3c, !PT ;  /* 0x000000e0adad7212 */ /* 0x000fe200078e3cff */
[----:B------:R-:W-:Y:S01]  /*10fb0*/  IMAD.WIDE.U32 R214, R177, -0x2daee0ad, RZ ;  /* 0xd2511f53b1d67825 */ /* 0x000fe200078e00ff */
[----:B------:R-:W-:Y:S01]  /*10fc0*/  LOP3.LUT R172, R172, R237, RZ, 0x3c, !PT ;  /* 0x000000edacac7212 */ /* 0x000fe200078e3cff */
[-C--:B-1----:R-:W-:Y:S03]  /*10fd0*/  HMMA.16816.F32.BF16 R52, R196, R168.reuse, R52 ;  /* 0x000000a8c434723c */ /* 0x082fe60000041834 */
[----:B------:R-:W-:Y:S01]  /*10fe0*/  LOP3.LUT R166, R166, 0x120, R165, 0xf8, !PT ;  /* 0x00000120a6a67812 */ /* 0x000fe200078ef8a5 */
[----:B------:R-:W-:Y:S01]  /*10ff0*/  IMAD.WIDE.U32 R174, R176, -0x2daee0ad, RZ ;  /* 0xd2511f53b0ae7825 */ /* 0x000fe200078e00ff */
[----:B------:R-:W-:Y:S02]  /*11000*/  LOP3.LUT R176, R244, UR24, R215, 0x96, !PT ;  /* 0x00000018f4b07c12 */ /* 0x000fe4000f8e96d7 */
[----:B------:R-:W-:Y:S01]  /*11010*/  LEA R187, R166, UR5, 0x1 ;  /* 0x00000005a6bb7c11 */ /* 0x000fe2000f8e08ff */
[----:B------:R-:W-:Y:S01]  /*11020*/  IMAD.WIDE.U32 R212, R173, -0x2daee0ad, RZ ;  /* 0xd2511f53add47825 */ /* 0x000fe200078e00ff */
[----:B------:R-:W-:Y:S01]  /*11030*/  LOP3.LUT R214, R214, UR23, R175, 0x96, !PT ;  /* 0x00000017d6d67c12 */ /* 0x000fe2000f8e96af */
[C---:B------:R-:W-:Y:S04]  /*11040*/  HMMA.16816.F32.BF16 R56, R208.reuse, R168, R56 ;  /* 0x000000a8d038723c */ /* 0x040fe80000041838 */
[----:B------:R-:W-:Y:S01]  /*11050*/  LOP3.LUT R167, R242, UR24, R213, 0x96, !PT ;  /* 0x00000018f2a77c12 */ /* 0x000fe2000f8e96d5 */
[----:B------:R-:W-:Y:S01]  /*11060*/  IMAD.WIDE.U32 R172, R172, -0x2daee0ad, RZ ;  /* 0xd2511f53acac7825 */ /* 0x000fe200078e00ff */
[----:B------:R-:W-:Y:S02]  /*11070*/  FMNMX3.FTZ R175, R164, R6, R7, !PT ;  /* 0x00000006a4af7276 */ /* 0x000fe40007810007 */
[-C--:B------:R-:W-:Y:S03]  /*11080*/  HMMA.16816.F32.BF16 R60, R208, R170.reuse, R60 ;  /* 0x000000aad03c723c */ /* 0x080fe6000004183c */
[----:B------:R-:W-:Y:S01]  /*11090*/  LOP3.LUT R212, R212, UR23, R173, 0x96, !PT ;  /* 0x00000017d4d47c12 */ /* 0x000fe2000f8e96ad */
[----:B------:R-:W-:Y:S04]  /*110a0*/  IMAD.WIDE.U32 R176, R176, -0x326172a9, RZ ;  /* 0xcd9e8d57b0b07825 */ /* 0x000fe800078e00ff */
[----:B------:R-:W-:Y:S01]  /*110b0*/  IMAD.WIDE.U32 R214, R214, -0x326172a9, RZ ;  /* 0xcd9e8d57d6d67825 */ /* 0x000fe200078e00ff */
[----:B------:R-:W-:Y:S01]  /*110c0*/  LOP3.LUT R169, R238, UR11, R177, 0x96, !PT ;  /* 0x0000000beea97c12 */ /* 0x000fe2000f8e96b1 */
[----:B------:R-:W-:Y:S04]  /*110d0*/  HMMA.16816.F32.BF16 R64, R196, R170, R64 ;  /* 0x000000aac440723c */ /* 0x000fe80000041840 */
[----:B------:R-:W-:Y:S01]  /*110e0*/  LOP3.LUT R168, R176, UR10, R215, 0x96, !PT ;  /* 0x0000000ab0a87c12 */ /* 0x000fe2000f8e96d7 */
[----:B------:R-:W-:Y:S01]  /*110f0*/  IMAD.WIDE.U32 R178, R167, -0x326172a9, RZ ;  /* 0xcd9e8d57a7b27825 */ /* 0x000fe200078e00ff */
[----:B------:R-:W-:Y:S02]  /*11100*/  FMNMX3.FTZ R176, R3, R4, R5, !PT ;  /* 0x0000000403b07276 */ /* 0x000fe40007810005 */
[----:B------:R-:W-:Y:S01]  /*11110*/  FMNMX3.FTZ R171, R2, R10, R11, !PT ;  /* 0x0000000a02ab7276 */ /* 0x000fe2000781000b */
[----:B------:R-:W-:Y:S01]  /*11120*/  IMAD.WIDE.U32 R212, R212, -0x326172a9, RZ ;  /* 0xcd9e8d57d4d47825 */ /* 0x000fe200078e00ff */
[----:B------:R-:W-:Y:S02]  /*11130*/  LOP3.LUT R167, R234, UR11, R179, 0x96, !PT ;  /* 0x0000000beaa77c12 */ /* 0x000fe4000f8e96b3 */
[----:B------:R-:W-:Y:S01]  /*11140*/  FMNMX3.FTZ R171, R171, R14, R15, !PT ;  /* 0x0000000eabab7276 */ /* 0x000fe2000781000f */
[----:B------:R-:W-:Y:S01]  /*11150*/  IMAD.WIDE.U32 R210, R168, -0x2daee0ad, RZ ;  /* 0xd2511f53a8d27825 */ /* 0x000fe200078e00ff */
[----:B------:R-:W-:Y:S02]  /*11160*/  LOP3.LUT R165, R178, UR10, R213, 0x96, !PT ;  /* 0x0000000ab2a57c12 */ /* 0x000fe4000f8e96d5 */
[----:B------:R-:W-:Y:S01]  /*11170*/  FMNMX3.FTZ R168, R176, R16, R17, !PT ;  /* 0x00000010b0a87276 */ /* 0x000fe20007810011 */
[----:B------:R-:W-:Y:S02]  /*11180*/  VIADD R166, R187, 0x9000 ;  /* 0x00009000bba67836 */ /* 0x000fe40000000000 */
[----:B------:R-:W-:Y:S01]  /*11190*/  IMAD.WIDE.U32 R178, R169, -0x2daee0ad, RZ ;  /* 0xd2511f53a9b27825 */ /* 0x000fe200078e00ff */
[----:B------:R-:W-:Y:S02]  /*111a0*/  FMNMX3.FTZ R169, R175, R18, R19, !PT ;  /* 0x00000012afa97276 */ /* 0x000fe40007810013 */
[----:B------:R-:W-:Y:S01]  /*111b0*/  FMNMX3.FTZ R168, R168, R20, R21, !PT ;  /* 0x00000014a8a87276 */ /* 0x000fe20007810015 */
[----:B------:R-:W-:Y:S01]  /*111c0*/  VIADD R188, R187, 0x9020 ;  /* 0x00009020bbbc7836 */ /* 0x000fe20000000000 */
[----:B------:R-:W-:Y:S01]  /*111d0*/  LOP3.LUT R216, R174, UR22, R179, 0x96, !PT ;  /* 0x00000016aed87c12 */ /* 0x000fe2000f8e96b3 */
[----:B------:R-:W-:Y:S01]  /*111e0*/  @P0 VIADD R188, R166, 0xffffffe0 ;  /* 0xffffffe0a6bc0836 */ /* 0x000fe20000000000 */
        /* <DEDUP_REMOVED lines=10> */
[----:B------:R-:W-:Y:S01]  /*11290*/  LOP3.LUT R169, R178, UR21, R211, 0x96, !PT ;  /* 0x00000015b2a97c12 */ /* 0x000fe2000f8e96d3 */
[----:B------:R-:W-:Y:S01]  /*112a0*/  IMAD.WIDE.U32 R178, R167, -0x2daee0ad, RZ ;  /* 0xd2511f53a7b27825 */ /* 0x000fe200078e00ff */
[----:B------:R-:W-:Y:S02]  /*112b0*/  FMNMX3.FTZ R174, R174, R12, R13, !PT ;  /* 0x0000000caeae7276 */ /* 0x000fe4000781000d */
[----:B------:R-:W-:Y:S02]  /*112c0*/  FMNMX3.FTZ R170, R170, R64, R65, !PT ;  /* 0x00000040aaaa7276 */ /* 0x000fe40007810041 */
[----:B------:R-:W-:Y:S01]  /*112d0*/  FMNMX3.FTZ R168, R168, R66, R67, !PT ;  /* 0x00000042a8a87276 */ /* 0x000fe20007810043 */
[----:B------:R-:W-:Y:S06]  /*112e0*/  BRA.U.ANY UP0, `(.L_x_472) ;  /* 0xfffffff100107547 */ /* 0x000fec000b93ffff */
.L_x_471:
[----:B------:R-:W-:Y:S01]  /*112f0*/  FMNMX3.FTZ R171, R171, R26, R27, !PT ;  /* 0x0000001aabab7276 */ /* 0x000fe2000781001b */
[----:B------:R-:W-:Y:S01]  /*11300*/  IMAD.WIDE.U32 R208, R165, -0x2daee0ad, RZ ;  /* 0xd2511f53a5d07825 */ /* 0x000fe200078e00ff */
[----:B------:R-:W-:Y:S01]  /*11310*/  FMNMX3.FTZ R174, R174, R24, R25, !PT ;  /* 0x00000018aeae7276 */ /* 0x000fe20007810019 */
[----:B-1----:R-:W1:Y:S01]  /*11320*/  SHFL.BFLY PT, R167, R170, 0x2, 0x1f ;  /* 0x0c401f00aaa77f89 */ /* 0x002e6200000e0000 */
[----:B------:R-:W-:Y:S01]  /*11330*/  FMNMX3.FTZ R165, R171, R30, R31, !PT ;  /* 0x0000001eaba57276 */ /* 0x000fe2000781001f */
[----:B------:R-:W-:Y:S01]  /*11340*/  IMAD.WIDE.U32 R182, R169, -0x326172a9, RZ ;  /* 0xcd9e8d57a9b67825 */ /* 0x000fe200078e00ff */
[----:B------:R-:W-:Y:S05]  /*11350*/  FMNMX3.FTZ R174, R174, R28, R29, !PT ;  /* 0x0000001caeae7276 */ /* 0x000fea000781001d */
[----:B------:R-:W2:Y:S01]  /*11360*/  SHFL.BFLY PT, R166, R168, 0x2, 0x1f ;  /* 0x0c401f00a8a67f89 */ /* 0x000ea200000e0000 */
[----:B------:R-:W-:Y:S01]  /*11370*/  FMNMX3.FTZ R165, R165, R42, R43, !PT ;  /* 0x0000002aa5a57276 */ /* 0x000fe2000781002b */
        /* <DEDUP_REMOVED lines=11> */
[----:B------:R-:W-:Y:S02]  /*11430*/  LOP3.LUT R169, R178, UR21, R209, 0x96, !PT ;  /* 0x00000015b2a97c12 */ /* 0x000fe4000f8e96d1 */
[----:B------:R-:W-:Y:S02]  /*11440*/  FMNMX3.FTZ R177, R177, R60, R61, !PT ;  /* 0x0000003cb1b17276 */ /* 0x000fe4000781003d */
[----:B------:R-:W-:Y:S01]  /*11450*/  FMNMX3.FTZ R165, R165, R62, R63, !PT ;  /* 0x0000003ea5a57276 */ /* 0x000fe2000781003f */
[----:B------:R-:W-:Y:S01]  /*11460*/  IMAD.WIDE.U32 R190, R169, -0x326172a9, RZ ;  /* 0xcd9e8d57a9be7825 */ /* 0x000fe200078e00ff */
[----:B------:R-:W-:Y:S01]  /*11470*/  LOP3.LUT R206, R172, UR22, R179, 0x96, !PT ;  /* 0x00000016acce7c12 */ /* 0x000fe2000f8e96b3 */
[----:B------:R-:W3:Y:S01]  /*11480*/  SHFL.BFLY PT, R171, R177, 0x2, 0x1f ;  /* 0x0c401f00b1ab7f89 */ /* 0x000ee200000e0000 */
[C---:B------:R-:W-:Y:S01]  /*11490*/  PRMT R172, R182.reuse, 0x7773, RZ ;  /* 0x00007773b6ac7816 */ /* 0x040fe200000000ff */
[----:B------:R-:W-:Y:S01]  /*114a0*/  IMAD.MOV.U32 R179, RZ, RZ, R190 ;  /* 0x000000ffffb37224 */ /* 0x000fe200078e00be */
[----:B------:R-:W-:Y:S05]  /*114b0*/  PRMT R175, R182, 0x7772, RZ ;  /* 0x00007772b6af7816 */ /* 0x000fea00000000ff */
[----:B------:R-:W4:Y:S01]  /*114c0*/  SHFL.BFLY PT, R169, R165, 0x2, 0x1f ;  /* 0x0c401f00a5a97f89 */ /* 0x000f2200000e0000 */
[----:B------:R-:W-:Y:S01]  /*114d0*/  LOP3.LUT R173, R216, UR8, R183, 0x96, !PT ;  /* 0x00000008d8ad7c12 */ /* 0x000fe2000f8e96b7 */
[----:B------:R-:W-:Y:S01]  /*114e0*/  IMAD.WIDE.U32 R206, R206, -0x326172a9, RZ ;  /* 0xcd9e8d57cece7825 */ /* 0x000fe200078e00ff */
[----:B------:R-:W-:Y:S02]  /*114f0*/  PRMT R175, R175, 0x5410, R172 ;  /* 0x00005410afaf7816 */ /* 0x000fe400000000ac */
[C---:B------:R-:W-:Y:S02]  /*11500*/  LOP3.LUT R172, R173.reuse, 0xffff, RZ, 0xc0, !PT ;  /* 0x0000ffffadac7812 */ /* 0x040fe400078ec0ff */
[C---:B------:R-:W-:Y:S02]  /*11510*/  PRMT R176, R173.reuse, 0x7632, R176 ;  /* 0x00007632adb07816 */ /* 0x040fe400000000b0 */
[----:B------:R-:W-:Y:S02]  /*11520*/  LOP3.LUT R178, R173, 0xff, RZ, 0xc0, !PT ;  /* 0x000000ffadb27812 */ /* 0x000fe400078ec0ff */
[----:B------:R-:W-:Y:S02]  /*11530*/  SHF.R.U32.HI R172, RZ, 0x8, R172 ;  /* 0x00000008ffac7819 */ /* 0x000fe400000116ac */
[----:B------:R-:W-:Y:S02]  /*11540*/  LOP3.LUT R176, R176, 0xff, RZ, 0xc0, !PT ;  /* 0x000000ffb0b07812 */ /* 0x000fe400078ec0ff */
[----:B------:R-:W-:Y:S02]  /*11550*/  SHF.R.U32.HI R173, RZ, 0x18, R173 ;  /* 0x00000018ffad7819 */ /* 0x000fe400000116ad */
[----:B------:R-:W-:Y:S02]  /*11560*/  PRMT R172, R178, 0x5410, R172 ;  /* 0x00005410b2ac7816 */ /* 0x000fe400000000ac */
[----:B------:R-:W-:Y:S02]  /*11570*/  PRMT R173, R176, 0x5410, R173 ;  /* 0x00005410b0ad7816 */ /* 0x000fe400000000ad */
[----:B------:R-:W5:Y:S01]  /*11580*/  LDC R176, c[0x0][0x4f8] ;  /* 0x00013e00ffb07b82 */ /* 0x000f620000000800 */
[----:B------:R-:W-:Y:S02]  /*11590*/  LOP3.LUT R181, R206, UR8, R191, 0x96, !PT ;  /* 0x00000008ceb57c12 */ /* 0x000fe4000f8e96bf */
[----:B------:R-:W-:Y:S02]  /*115a0*/  PRMT R174, R182, 0x7771, RZ ;  /* 0x00007771b6ae7816 */ /* 0x000fe400000000ff */
[----:B------:R-:W-:Y:S02]  /*115b0*/  LOP3.LUT R180, R180, 0xff, RZ, 0xc0, !PT ;  /* 0x000000ffb4b47812 */ /* 0x000fe400078ec0ff */
[----:B------:R-:W-:Y:S02]  /*115c0*/  LOP3.LUT R179, R179, 0xff, RZ, 0xc0, !PT ;  /* 0x000000ffb3b37812 */ /* 0x000fe400078ec0ff */
[----:B------:R-:W-:Y:S02]  /*115d0*/  PRMT R174, R180, 0x5410, R174 ;  /* 0x00005410b4ae7816 */ /* 0x000fe400000000ae */
[----:B------:R-:W-:Y:S02]  /*115e0*/  LOP3.LUT R180, R181, 0xff, RZ, 0xc0, !PT ;  /* 0x000000ffb5b47812 */ /* 0x000fe400078ec0ff */
[C---:B------:R-:W-:Y:S02]  /*115f0*/  PRMT R182, R190.reuse, 0x7771, RZ ;  /* 0x00007771beb67816 */ /* 0x040fe400000000ff */
[C---:B------:R-:W-:Y:S02]  /*11600*/  PRMT R189, R190.reuse, 0x7773, RZ ;  /* 0x00007773bebd7816 */ /* 0x040fe400000000ff */
[----:B------:R-:W-:Y:S02]  /*11610*/  PRMT R182, R179, 0x5410, R182 ;  /* 0x00005410b3b67816 */ /* 0x000fe400000000b6 */
[----:B------:R-:W-:Y:S02]  /*11620*/  PRMT R183, R190, 0x7772, RZ ;  /* 0x00007772beb77816 */ /* 0x000fe400000000ff */
[----:B------:R-:W-:Y:S02]  /*11630*/  LOP3.LUT R175, R175, 0xff00ff, RZ, 0xc0, !PT ;  /* 0x00ff00ffafaf7812 */ /* 0x000fe400078ec0ff */
[----:B------:R-:W-:Y:S02]  /*11640*/  PRMT R183, R183, 0x5410, R189 ;  /* 0x00005410b7b77816 */ /* 0x000fe400000000bd */
[----:B-1----:R-:W-:Y:S02]  /*11650*/  FMNMX.FTZ R170, R170, R167, !PT ;  /* 0x000000a7aaaa7209 */ /* 0x002fe40007810000 */
[----:B--2---:R-:W-:Y:S02]  /*11660*/  FMNMX.FTZ R166, R168, R166, !PT ;  /* 0x000000a6a8a67209 */ /* 0x004fe40007810000 */
[----:B---3--:R-:W-:Y:S01]  /*11670*/  FMNMX.FTZ R177, R177, R171, !PT ;  /* 0x000000abb1b17209 */ /* 0x008fe20007810000 */
[----:B------:R-:W1:Y:S01]  /*11680*/  SHFL.BFLY PT, R168, R170, 0x1, 0x1f ;  /* 0x0c201f00aaa87f89 */ /* 0x000e6200000e0000 */
[----:B----4-:R-:W-:Y:S02]  /*11690*/  FMNMX.FTZ R169, R165, R169, !PT ;  /* 0x000000a9a5a97209 */ /* 0x010fe40007810000 */
[----:B------:R-:W-:Y:S05]  /*116a0*/  LOP3.LUT R171, R181, 0xffff, RZ, 0xc0, !PT ;  /* 0x0000ffffb5ab7812 */ /* 0x000fea00078ec0ff */
[----:B------:R-:W2:Y:S01]  /*116b0*/  SHFL.BFLY PT, R167, R166, 0x1, 0x1f ;  /* 0x0c201f00a6a77f89 */ /* 0x000ea200000e0000 */
[----:B-----5:R-:W-:Y:S02]  /*116c0*/  LOP3.LUT R176, R176, 0xff, RZ, 0xc0, !PT ;  /* 0x000000ffb0b07812 */ /* 0x020fe400078ec0ff */
[----:B------:R-:W-:Y:S05]  /*116d0*/  LOP3.LUT R183, R183, 0xff00ff, RZ, 0xc0, !PT ;  /* 0x00ff00ffb7b77812 */ /* 0x000fea00078ec0ff */
[----:B------:R-:W3:Y:S01]  /*116e0*/  SHFL.BFLY PT, R178, R177, 0x1, 0x1f ;  /* 0x0c201f00b1b27f89 */ /* 0x000ee200000e0000 */
[----:B------:R-:W-:Y:S01]  /*116f0*/  LOP3.LUT R214, R214, UR9, R217, 0x96, !PT ;  /* 0x00000009d6d67c12 */ /* 0x000fe2000f8e96d9 */
[----:B------:R-:W-:Y:S06]  /*11700*/  IMAD R202, R176, 0x10000, R176 ;  /* 0x00010000b0ca7824 */ /* 0x000fec00078e02b0 */
[----:B------:R-:W4:Y:S01]  /*11710*/  SHFL.BFLY PT, R165, R169, 0x1, 0x1f ;  /* 0x0c201f00a9a57f89 */ /* 0x000f2200000e0000 */
[----:B------:R-:W-:Y:S01]  /*11720*/  IMAD.WIDE.U32 R214, R214, -0x2daee0ad, RZ ;  /* 0xd2511f53d6d67825 */ /* 0x000fe200078e00ff */
[--C-:B------:R-:W-:Y:S02]  /*11730*/  HSET2.LE.AND R174, R174, R202.reuse, PT ;  /* 0x000000caaeae7233 */ /* 0x100fe40003803000 */
[--C-:B------:R-:W-:Y:S02]  /*11740*/  HSET2.LE.AND R173, R173, R202.reuse, PT ;  /* 0x000000caadad7233 */ /* 0x100fe40003803000 */
[--C-:B------:R-:W-:Y:S02]  /*11750*/  HSET2.LE.AND R172, R172, R202.reuse, PT ;  /* 0x000000caacac7233 */ /* 0x100fe40003803000 */
[--C-:B------:R-:W-:Y:S02]  /*11760*/  HSET2.LE.AND R175, R175, R202.reuse, PT ;  /* 0x000000caafaf7233 */ /* 0x100fe40003803000 */
[--C-:B------:R-:W-:Y:S02]  /*11770*/  HSET2.LE.AND R182, R182, R202.reuse, PT ;  /* 0x000000cab6b67233 */ /* 0x100fe40003803000 */
[----:B-1----:R-:W-:Y:S02]  /*11780*/  FMNMX.FTZ R168, R170, R168, !PT ;  /* 0x000000a8aaa87209 */ /* 0x002fe40007810000 */
[----:B------:R-:W-:Y:S02]  /*11790*/  PRMT R170, R181, 0x7632, R170 ;  /* 0x00007632b5aa7816 */ /* 0x000fe400000000aa */
[----:B--2---:R-:W-:Y:S01]  /*117a0*/  FMNMX.FTZ R167, R166, R167, !PT ;  /* 0x000000a7a6a77209 */ /* 0x004fe20007810000 */
[C---:B------:R-:W-:Y:S01]  /*117b0*/  FMUL.FTZ R206, R168.reuse, UR4 ;  /* 0x00000004a8ce7c20 */ /* 0x040fe20008410000 */
[C---:B------:R-:W-:Y:S01]  /*117c0*/  FSETP.NEU.FTZ.AND P0, PT, R168.reuse, -INF , PT ;  /* 0xff800000a800780b */ /* 0x040fe20003f1d000 */
[----:B------:R-:W-:Y:S01]  /*117d0*/  FADD.FTZ R166, -R168, R3 ;  /* 0x00000003a8a67221 */ /* 0x000fe20000010100 */
[----:B------:R-:W-:Y:S01]  /*117e0*/  SHF.R.U32.HI R181, RZ, 0x18, R181 ;  /* 0x00000018ffb57819 */ /* 0x000fe200000116b5 */
[C---:B------:R-:W-:Y:S01]  /*117f0*/  FMUL.FTZ R204, R167.reuse, UR4 ;  /* 0x00000004a7cc7c20 */ /* 0x040fe20008410000 */
[----:B------:R-:W-:Y:S01]  /*11800*/  FSEL R206, R206, RZ, P0 ;  /* 0x000000ffcece7208 */ /* 0x000fe20000000000 */
[C---:B------:R-:W-:Y:S01]  /*11810*/  FADD.FTZ R3, -R167.reuse, R164 ;  /* 0x000000a4a7037221 */ /* 0x040fe20000010100 */
[----:B------:R-:W-:Y:S01]  /*11820*/  FSETP.NEU.FTZ.AND P0, PT, R167, -INF , PT ;  /* 0xff800000a700780b */ /* 0x000fe20003f1d000 */
[----:B------:R-:W-:Y:S01]  /*11830*/  FMUL.FTZ R164, R166, UR4 ;  /* 0x00000004a6a47c20 */ /* 0x000fe20008410000 */
[----:B------:R-:W-:Y:S01]  /*11840*/  SHF.R.U32.HI R166, RZ, 0x8, R171 ;  /* 0x00000008ffa67819 */ /* 0x000fe200000116ab */
[--C-:B------:R-:W-:Y:S01]  /*11850*/  FFMA.FTZ R171, R16, UR4, -R206.reuse ;  /* 0x0000000410ab7c23 */ /* 0x100fe200080108ce */
[----:B------:R-:W-:Y:S01]  /*11860*/  FSEL R204, R204, RZ, P0 ;  /* 0x000000ffcccc7208 */ /* 0x000fe20000000000 */
[--C-:B------:R-:W-:Y:S01]  /*11870*/  FFMA.FTZ R17, R17, UR4, -R206.reuse ;  /* 0x0000000411117c23 */ /* 0x100fe200080108ce */
[----:B------:R-:W-:Y:S01]  /*11880*/  LOP3.LUT R16, R170, 0xff, RZ, 0xc0, !PT ;  /* 0x000000ffaa107812 */ /* 0x000fe200078ec0ff */
[----:B------:R-:W-:Y:S01]  /*11890*/  FFMA.FTZ R191, R4, UR4, -R206 ;  /* 0x0000000404bf7c23 */ /* 0x000fe200080108ce */
[----:B------:R-:W-:Y:S01]  /*118a0*/  PRMT R180, R180, 0x5410, R166 ;  /* 0x00005410b4b47816 */ /* 0x000fe200000000a6 */
[--C-:B------:R-:W-:Y:S01]  /*118b0*/  FFMA.FTZ R194, R6, UR4, -R204.reuse ;  /* 0x0000000406c27c23 */ /* 0x100fe200080108cc */
[----:B---3--:R-:W-:Y:S01]  /*118c0*/  FMNMX.FTZ R166, R177, R178, !PT ;  /* 0x000000b2b1a67209 */ /* 0x008fe20007810000 */
[----:B------:R-:W-:Y:S01]  /*118d0*/  FFMA.FTZ R192, R7, UR4, -R204 ;  /* 0x0000000407c07c23 */ /* 0x000fe200080108cc */
[----:B----4-:R-:W-:Y:S01]  /*118e0*/  FMNMX.FTZ R165, R169, R165, !PT ;  /* 0x000000a5a9a57209 */ /* 0x010fe20007810000 */
[----:B------:R-:W-:Y:S01]  /*118f0*/  MUFU.EX2 R170, R171 ;  /* 0x000000ab00aa7308 */ /* 0x000fe20000000800 */
[C---:B------:R-:W-:Y:S01]  /*11900*/  FSETP.NEU.FTZ.AND P1, PT, R166.reuse, -INF , PT ;  /* 0xff800000a600780b */ /* 0x040fe20003f3d000 */
[----:B------:R-:W-:Y:S01]  /*11910*/  FMUL.FTZ R205, R166, UR4 ;  /* 0x00000004a6cd7c20 */ /* 0x000fe20008410000 */
[C---:B------:R-:W-:Y:S07]  /*11920*/  FSETP.NEU.FTZ.AND P0, PT, R165.reuse, -INF , PT ;  /* 0xff800000a500780b */ /* 0x040fee0003f1d000 */
[----:B------:R-:W1:Y:S01]  /*11930*/  MUFU.EX2 R171, R17 ;  /* 0x0000001100ab7308 */ /* 0x000e620000000800 */
[----:B------:R-:W-:Y:S01]  /*11940*/  FMUL.FTZ R203, R165, UR4 ;  /* 0x00000004a5cb7c20 */ /* 0x000fe20008410000 */
[----:B------:R-:W2:Y:S01]  /*11950*/  LDSM.16.MT88.4 R176, [R187+0x9000] ;  /* 0x00900000bbb0783b */ /* 0x000ea20000004200 */
[----:B------:R-:W-:Y:S07]  /*11960*/  FSEL R205, R205, RZ, P1 ;  /* 0x000000ffcdcd7208 */ /* 0x000fee0000800000 */
[----:B------:R-:W-:Y:S01]  /*11970*/  MUFU.EX2 R194, R194 ;  /* 0x000000c200c27308 */ /* 0x000fe20000000800 */
[----:B------:R-:W-:Y:S01]  /*11980*/  FFMA.FTZ R190, R5, UR4, -R206 ;  /* 0x0000000405be7c23 */ /* 0x000fe200080108ce */
[----:B------:R-:W-:Y:S01]  /*11990*/  FSEL R203, R203, RZ, P0 ;  /* 0x000000ffcbcb7208 */ /* 0x000fe20000000000 */
[--C-:B------:R-:W-:Y:S07]  /*119a0*/  FFMA.FTZ R189, R19, UR4, -R204.reuse ;  /* 0x0000000413bd7c23 */ /* 0x100fee00080108cc */
[----:B------:R-:W3:Y:S01]  /*119b0*/  MUFU.EX2 R192, R192 ;  /* 0x000000c000c07308 */ /* 0x000ee20000000800 */
[--C-:B------:R-:W-:Y:S01]  /*119c0*/  FFMA.FTZ R193, R8, UR4, -R205.reuse ;  /* 0x0000000408c17c23 */ /* 0x100fe200080108cd */
[----:B------:R-:W-:Y:S01]  /*119d0*/  FFMA.FTZ R195, R9, UR4, -R205 ;  /* 0x0000000409c37c23 */ /* 0x000fe200080108cd */
[--C-:B------:R-:W-:Y:S01]  /*119e0*/  FFMA.FTZ R197, R10, UR4, -R203.reuse ;  /* 0x000000040ac57c23 */ /* 0x100fe200080108cb */
[----:B------:R-:W-:Y:S06]  /*119f0*/  FFMA.FTZ R196, R11, UR4, -R203 ;  /* 0x000000040bc47c23 */ /* 0x000fec00080108cb */
[----:B------:R-:W-:Y:S01]  /*11a00*/  MUFU.EX2 R191, R191 ;  /* 0x000000bf00bf7308 */ /* 0x000fe20000000800 */
[----:B-1----:R-:W-:Y:S01]  /*11a10*/  F2FP.BF16.F32.PACK_AB R4, R171, R170 ;  /* 0x000000aaab04723e */ /* 0x002fe200000010ff */
[----:B------:R-:W-:Y:S01]  /*11a20*/  FFMA.FTZ R18, R18, UR4, -R204 ;  /* 0x0000000412127c23 */ /* 0x000fe200080108cc */
[----:B------:R-:W-:Y:S07]  /*11a30*/  FMUL.FTZ R3, R3, UR4 ;  /* 0x0000000403037c20 */ /* 0x000fee0008410000 */
[----:B------:R-:W1:Y:S01]  /*11a40*/  MUFU.EX2 R190, R190 ;  /* 0x000000be00be7308 */ /* 0x000e620000000800 */
[----:B------:R-:W-:Y:S01]  /*11a50*/  LOP3.LUT R174, R4, R174, RZ, 0xc0, !PT ;  /* 0x000000ae04ae7212 */ /* 0x000fe200078ec0ff */
[--C-:B------:R-:W-:Y:S01]  /*11a60*/  FFMA.FTZ R198, R12, UR4, -R205.reuse ;  /* 0x000000040cc67c23 */ /* 0x100fe200080108cd */
[----:B------:R-:W-:Y:S07]  /*11a70*/  FFMA.FTZ R199, R13, UR4, -R205 ;  /* 0x000000040dc77c23 */ /* 0x000fee00080108cd */
[----:B------:R-:W-:Y:S01]  /*11a80*/  MUFU.EX2 R169, R18 ;  /* 0x0000001200a97308 */ /* 0x000fe20000000800 */
[----:B---3--:R-:W-:Y:S01]  /*11a90*/  F2FP.BF16.F32.PACK_AB R4, R192, R194 ;  /* 0x000000c2c004723e */ /* 0x008fe200000010ff */
[--C-:B------:R-:W-:Y:S01]  /*11aa0*/  FFMA.FTZ R200, R14, UR4, -R203.reuse ;  /* 0x000000040ec87c23 */ /* 0x100fe200080108cb */
[----:B------:R-:W-:Y:S07]  /*11ab0*/  FFMA.FTZ R201, R15, UR4, -R203 ;  /* 0x000000040fc97c23 */ /* 0x000fee00080108cb */
[----:B------:R-:W3:Y:S01]  /*11ac0*/  MUFU.EX2 R189, R189 ;  /* 0x000000bd00bd7308 */ /* 0x000ee20000000800 */
[----:B------:R-:W-:Y:S01]  /*11ad0*/  LOP3.LUT R173, R4, R173, RZ, 0xc0, !PT ;  /* 0x000000ad04ad7212 */ /* 0x000fe200078ec0ff */
[----:B------:R-:W-:Y:S01]  /*11ae0*/  FADD.FTZ R4, -R166, R0 ;  /* 0x00000000a6047221 */ /* 0x000fe20000010100 */
[----:B------:R-:W-:Y:S07]  /*11af0*/  FADD.FTZ R0, -R165, R2 ;  /* 0x00000002a5007221 */ /* 0x000fee0000010100 */
[----:B------:R-:W-:Y:S01]  /*11b00*/  MUFU.EX2 R193, R193 ;  /* 0x000000c100c17308 */ /* 0x000fe20000000800 */
[----:B------:R-:W-:Y:S01]  /*11b10*/  PRMT R181, R16, 0x5410, R181 ;  /* 0x0000541010b57816 */ /* 0x000fe200000000b5 */
[----:B------:R-:W-:Y:S01]  /*11b20*/  FMUL.FTZ R2, R4, UR4 ;  /* 0x0000000404027c20 */ /* 0x000fe20008410000 */
[----:B-1----:R-:W-:Y:S07]  /*11b30*/  F2FP.BF16.F32.PACK_AB R5, R190, R191 ;  /* 0x000000bfbe05723e */ /* 0x002fee00000010ff */
[----:B------:R-:W1:Y:S01]  /*11b40*/  MUFU.EX2 R195, R195 ;  /* 0x000000c300c37308 */ /* 0x000e620000000800 */
[----:B------:R-:W-:Y:S01]  /*11b50*/  FMUL.FTZ R0, R0, UR4 ;  /* 0x0000000400007c20 */ /* 0x000fe20008410000 */
[--C-:B------:R-:W-:Y:S01]  /*11b60*/  HSET2.LE.AND R180, R180, R202.reuse, PT ;  /* 0x000000cab4b47233 */ /* 0x100fe20003803000 */
[--C-:B------:R-:W-:Y:S07]  /*11b70*/  FFMA.FTZ R250, R44, UR4, -R205.reuse ;  /* 0x000000042cfa7c23 */ /* 0x100fee00080108cd */
[----:B------:R-:W-:Y:S01]  /*11b80*/  MUFU.EX2 R197, R197 ;  /* 0x000000c500c57308 */ /* 0x000fe20000000800 */
[----:B------:R-:W-:Y:S01]  /*11b90*/  LOP3.LUT R172, R5, R172, RZ, 0xc0, !PT ;  /* 0x000000ac05ac7212 */ /* 0x000fe200078ec0ff */
[----:B------:R-:W-:Y:S01]  /*11ba0*/  FFMA.FTZ R219, R45, UR4, -R205 ;  /* 0x000000042ddb7c23 */ /* 0x000fe200080108cd */
[--C-:B------:R-:W-:Y:S07]  /*11bb0*/  HSET2.LE.AND R181, R181, R202.reuse, PT ;  /* 0x000000cab5b57233 */ /* 0x100fee0003803000 */
[----:B------:R-:W4:Y:S01]  /*11bc0*/  MUFU.EX2 R196, R196 ;  /* 0x000000c400c47308 */ /* 0x000f220000000800 */
[----:B---3--:R-:W-:Y:S01]  /*11bd0*/  F2FP.BF16.F32.PACK_AB R6, R189, R169 ;  /* 0x000000a9bd06723e */ /* 0x008fe200000010ff */
[--C-:B------:R-:W-:Y:S01]  /*11be0*/  FFMA.FTZ R251, R46, UR4, -R203.reuse ;  /* 0x000000042efb7c23 */ /* 0x100fe200080108cb */
[--C-:B------:R-:W-:Y:S07]  /*11bf0*/  HSET2.LE.AND R183, R183, R202.reuse, PT ;  /* 0x000000cab7b77233 */ /* 0x100fee0003803000 */
[----:B------:R-:W3:Y:S01]  /*11c00*/  MUFU.EX2 R164, R164 ;  /* 0x000000a400a47308 */ /* 0x000ee20000000800 */
[----:B------:R-:W-:Y:S01]  /*11c10*/  LOP3.LUT R175, R6, R175, RZ, 0xc0, !PT ;  /* 0x000000af06af7212 */ /* 0x000fe200078ec0ff */
[----:B------:R-:W-:Y:S01]  /*11c20*/  FFMA.FTZ R247, R47, UR4, -R203 ;  /* 0x000000042ff77c23 */ /* 0x000fe200080108cb */
[----:B-1----:R-:W-:Y:S07]  /*11c30*/  F2FP.BF16.F32.PACK_AB R5, R195, R193 ;  /* 0x000000c1c305723e */ /* 0x002fee00000010ff */
[----:B------:R-:W1:Y:S01]  /*11c40*/  MUFU.EX2 R3, R3 ;  /* 0x0000000300037308 */ /* 0x000e620000000800 */
[----:B------:R-:W-:Y:S01]  /*11c50*/  LDSM.16.MT88.4 R44, [R187+0x9800] ;  /* 0x00980000bb2c783b */ /* 0x000fe20000004200 */
[----:B------:R-:W-:Y:S01]  /*11c60*/  FFMA.FTZ R52, R52, UR4, -R206 ;  /* 0x0000000434347c23 */ /* 0x000fe200080108ce */
[----:B------:R-:W-:Y:S07]  /*11c70*/  LOP3.LUT R180, R5, R180, RZ, 0xc0, !PT ;  /* 0x000000b405b47212 */ /* 0x000fee00078ec0ff */
[----:B------:R-:W-:Y:S01]  /*11c80*/  MUFU.EX2 R198, R198 ;  /* 0x000000c600c67308 */ /* 0x000fe20000000800 */
[--C-:B------:R-:W-:Y:S01]  /*11c90*/  FFMA.FTZ R54, R54, UR4, -R204.reuse ;  /* 0x0000000436367c23 */ /* 0x100fe200080108cc */
[----:B----4-:R-:W-:Y:S01]  /*11ca0*/  F2FP.BF16.F32.PACK_AB R4, R196, R197 ;  /* 0x000000c5c404723e */ /* 0x010fe200000010ff */
[----:B------:R-:W-:Y:S07]  /*11cb0*/  FFMA.FTZ R57, R57, UR4, -R205 ;  /* 0x0000000439397c23 */ /* 0x000fee00080108cd */
[----:B------:R-:W4:Y:S01]  /*11cc0*/  MUFU.EX2 R199, R199 ;  /* 0x000000c700c77308 */ /* 0x000f220000000800 */
[--C-:B------:R-:W-:Y:S01]  /*11cd0*/  FFMA.FTZ R58, R58, UR4, -R203.reuse ;  /* 0x000000043a3a7c23 */ /* 0x100fe200080108cb */
[----:B------:R-:W-:Y:S01]  /*11ce0*/  LOP3.LUT R181, R4, R181, RZ, 0xc0, !PT ;  /* 0x000000b504b57212 */ /* 0x000fe200078ec0ff */
[C---:B---3--:R-:W-:Y:S07]  /*11cf0*/  FMUL.FTZ R4, R164.reuse, R160 ;  /* 0x000000a0a4047220 */ /* 0x048fee0000410000 */
[----:B------:R-:W-:Y:S01]  /*11d00*/  MUFU.EX2 R200, R200 ;  /* 0x000000c800c87308 */ /* 0x000fe20000000800 */
[C---:B------:R-:W-:Y:S01]  /*11d10*/  FMUL.FTZ R5, R164.reuse, R161 ;  /* 0x000000a1a4057220 */ /* 0x040fe20000410000 */
[C---:B-1----:R-:W-:Y:S01]  /*11d20*/  FMUL.FTZ R6, R3.reuse, R162 ;  /* 0x000000a203067220 */ /* 0x042fe20000410000 */
[C---:B------:R-:W-:Y:S07]  /*11d30*/  FMUL.FTZ R7, R3.reuse, R163 ;  /* 0x000000a303077220 */ /* 0x040fee0000410000 */
[----:B------:R-:W1:Y:S01]  /*11d40*/  MUFU.EX2 R201, R201 ;  /* 0x000000c900c97308 */ /* 0x000e620000000800 */
[----:B------:R-:W3:Y:S01]  /*11d50*/  LDSM.16.MT88.4 R160, [R188] ;  /* 0x00000000bca0783b */ /* 0x000ee20000004200 */
[C---:B------:R-:W-:Y:S01]  /*11d60*/  FMUL.FTZ R16, R164.reuse, R148 ;  /* 0x00000094a4107220 */ /* 0x040fe20000410000 */
[C---:B------:R-:W-:Y:S07]  /*11d70*/  FMUL.FTZ R17, R164.reuse, R149 ;  /* 0x00000095a4117220 */ /* 0x040fee0000410000 */
[----:B------:R-:W5:Y:S01]  /*11d80*/  MUFU.EX2 R2, R2 ;  /* 0x0000000200027308 */ /* 0x000f620000000800 */
[----:B------:R-:W-:Y:S01]  /*11d90*/  FMUL.FTZ R18, R3, R150 ;  /* 0x0000009603127220 */ /* 0x000fe20000410000 */
[-C--:B--2---:R-:W-:Y:S08]  /*11da0*/  HMMA.16816.F32.BF16 R4, R172, R176.reuse, R4 ;  /* 0x000000b0ac04723c */ /* 0x084ff00000041804 */
[----:B------:R-:W2:Y:S01]  /*11db0*/  MUFU.EX2 R0, R0 ;  /* 0x0000000000007308 */ /* 0x000ea20000000800 */
[----:B----4-:R-:W-:Y:S01]  /*11dc0*/  F2FP.BF16.F32.PACK_AB R9, R199, R198 ;  /* 0x000000c6c709723e */ /* 0x010fe200000010ff */
[----:B------:R-:W-:Y:S01]  /*11dd0*/  FMUL.FTZ R19, R3, R151 ;  /* 0x0000009703137220 */ /* 0x000fe20000410000 */
[C---:B------:R-:W-:Y:S01]  /*11de0*/  FMUL.FTZ R68, R164.reuse, R68 ;  /* 0x00000044a4447220 */ /* 0x040fe20000410000 */
[----:B-1----:R-:W-:Y:S01]  /*11df0*/  F2FP.BF16.F32.PACK_AB R8, R201, R200 ;  /* 0x000000c8c908723e */ /* 0x002fe200000010ff */
[----:B------:R-:W1:Y:S01]  /*11e00*/  LDSM.16.MT88.4 R148, [R187+0xa000] ;  /* 0x00a00000bb94783b */ /* 0x000e620000004200 */
[----:B------:R-:W-:Y:S01]  /*11e10*/  LOP3.LUT R182, R9, R182, RZ, 0xc0, !PT ;  /* 0x000000b609b67212 */ /* 0x000fe200078ec0ff */
[----:B------:R-:W-:Y:S01]  /*11e20*/  FMUL.FTZ R69, R164, R69 ;  /* 0x00000045a4457220 */ /* 0x000fe20000410000 */
[----:B------:R-:W-:Y:S01]  /*11e30*/  LOP3.LUT R183, R8, R183, RZ, 0xc0, !PT ;  /* 0x000000b708b77212 */ /* 0x000fe200078ec0ff */
[C---:B-----5:R-:W-:Y:S01]  /*11e40*/  FMUL.FTZ R8, R2.reuse, R156 ;  /* 0x0000009c02087220 */ /* 0x060fe20000410000 */
[C---:B------:R-:W-:Y:S01]  /*11e50*/  FMUL.FTZ R9, R2.reuse, R157 ;  /* 0x0000009d02097220 */ /* 0x040fe20000410000 */
[----:B------:R-:W-:Y:S01]  /*11e60*/  FMUL.FTZ R12, R2, R152 ;  /* 0x00000098020c7220 */ /* 0x000fe20000410000 */
[C---:B--2---:R-:W-:Y:S01]  /*11e70*/  FMUL.FTZ R10, R0.reuse, R158 ;  /* 0x0000009e000a7220 */ /* 0x044fe20000410000 */
[----:B------:R-:W-:Y:S01]  /*11e80*/  FMUL.FTZ R11, R0, R159 ;  /* 0x0000009f000b7220 */ /* 0x000fe20000410000 */
[----:B------:R-:W-:Y:S01]  /*11e90*/  FMUL.FTZ R13, R2, R153 ;  /* 0x00000099020d7220 */ /* 0x000fe20000410000 */
[C---:B------:R-:W-:Y:S01]  /*11ea0*/  FMUL.FTZ R14, R0.reuse, R154 ;  /* 0x0000009a000e7220 */ /* 0x040fe20000410000 */
[----:B------:R-:W-:Y:S01]  /*11eb0*/  FMUL.FTZ R15, R0, R155 ;  /* 0x0000009b000f7220 */ /* 0x000fe20000410000 */
[----:B------:R-:W-:Y:S01]  /*11ec0*/  FFMA.FTZ R59, R59, UR4, -R203 ;  /* 0x000000043b3b7c23 */ /* 0x000fe200080108cb */
[----:B------:R-:W2:Y:S01]  /*11ed0*/  LDSM.16.MT88.4 R152, [R188+0x1000] ;  /* 0x00100000bc98783b */ /* 0x000ea20000004200 */
[C---:B------:R-:W-:Y:S01]  /*11ee0*/  FMUL.FTZ R84, R164.reuse, R84 ;  /* 0x00000054a4547220 */ /* 0x040fe20000410000 */
[C---:B------:R-:W-:Y:S01]  /*11ef0*/  HMMA.16816.F32.BF16 R8, R180.reuse, R176, R8 ;  /* 0x000000b0b408723c */ /* 0x040fe20000041808 */
[----:B------:R-:W-:Y:S03]  /*11f00*/  MUFU.EX2 R251, R251 ;  /* 0x000000fb00fb7308 */ /* 0x000fe60000000800 */
[----:B------:R-:W-:Y:S01]  /*11f10*/  FMUL.FTZ R85, R164, R85 ;  /* 0x00000055a4557220 */ /* 0x000fe20000410000 */
[C---:B------:R-:W-:Y:S01]  /*11f20*/  FMUL.FTZ R86, R3.reuse, R86 ;  /* 0x0000005603567220 */ /* 0x040fe20000410000 */
[C---:B------:R-:W-:Y:S01]  /*11f30*/  FMUL.FTZ R87, R3.reuse, R87 ;  /* 0x0000005703577220 */ /* 0x040fe20000410000 */
[C---:B------:R-:W-:Y:S01]  /*11f40*/  FMUL.FTZ R88, R2.reuse, R88 ;  /* 0x0000005802587220 */ /* 0x040fe20000410000 */
[-C--:B------:R-:W-:Y:S03]  /*11f50*/  HMMA.16816.F32.BF16 R12, R180, R178.reuse, R12 ;  /* 0x000000b2b40c723c */ /* 0x080fe6000004180c */
[----:B------:R-:W-:Y:S01]  /*11f60*/  MUFU.EX2 R247, R247 ;  /* 0x000000f700f77308 */ /* 0x000fe20000000800 */
        /* <DEDUP_REMOVED lines=15> */
[-C--:B---3--:R-:W-:Y:S01]  /*12060*/  HMMA.16816.F32.BF16 R68, R172, R160.reuse, R68 ;  /* 0x000000a0ac44723c */ /* 0x088fe20000041844 */
[----:B------:R-:W-:Y:S02]  /*12070*/  MUFU.EX2 R219, R219 ;  /* 0x000000db00db7308 */ /* 0x000fe40000000800 */
        /* <DEDUP_REMOVED lines=17> */
[----:B------:R-:W-:Y:S01]  /*12190*/  PRMT R156, R214, 0x7773, RZ ;  /* 0x00007773d69c7816 */ /* 0x000fe200000000ff */
[C---:B------:R-:W-:Y:S01]  /*121a0*/  FMUL.FTZ R116, R164.reuse, R116 ;  /* 0x00000074a4747220 */ /* 0x040fe20000410000 */
[C---:B------:R-:W-:Y:S01]  /*121b0*/  FMUL.FTZ R117, R164.reuse, R117 ;  /* 0x00000075a4757220 */ /* 0x040fe20000410000 */
[C---:B------:R-:W-:Y:S01]  /*121c0*/  FMUL.FTZ R118, R3.reuse, R118 ;  /* 0x0000007603767220 */ /* 0x040fe20000410000 */
[-C--:B------:R-:W-:Y:S03]  /*121d0*/  HMMA.16816.F32.BF16 R76, R180, R162.reuse, R76 ;  /* 0x000000a2b44c723c */ /* 0x080fe6000004184c */
        /* <DEDUP_REMOVED lines=14> */
[--C-:B------:R-:W-:Y:S01]  /*122c0*/  FFMA.FTZ R209, R22, UR4, -R204.reuse ;  /* 0x0000000416d17c23 */ /* 0x100fe200080108cc */
[-C--:B-1----:R-:W-:Y:S03]  /*122d0*/  HMMA.16816.F32.BF16 R84, R172, R148.reuse, R84 ;  /* 0x00000094ac54723c */ /* 0x082fe60000041854 */
[----:B------:R-:W-:Y:S01]  /*122e0*/  FMUL.FTZ R22, R3, R142 ;  /* 0x0000008e03167220 */ /* 0x000fe20000410000 */
[--C-:B------:R-:W-:Y:S01]  /*122f0*/  FFMA.FTZ R213, R23, UR4, -R204.reuse ;  /* 0x0000000417d57c23 */ /* 0x100fe200080108cc */
[----:B------:R-:W-:Y:S01]  /*12300*/  FMUL.FTZ R23, R3, R143 ;  /* 0x0000008f03177220 */ /* 0x000fe20000410000 */
[--C-:B------:R-:W-:Y:S01]  /*12310*/  FFMA.FTZ R218, R38, UR4, -R204.reuse ;  /* 0x0000000426da7c23 */ /* 0x100fe200080108cc */
[----:B------:R-:W-:Y:S01]  /*12320*/  FFMA.FTZ R217, R39, UR4, -R204 ;  /* 0x0000000427d97c23 */ /* 0x000fe200080108cc */
[C---:B------:R-:W-:Y:S01]  /*12330*/  HMMA.16816.F32.BF16 R88, R180.reuse, R148, R88 ;  /* 0x00000094b458723c */ /* 0x040fe20000041858 */
[----:B------:R-:W-:Y:S03]  /*12340*/  MUFU.EX2 R209, R209 ;  /* 0x000000d100d17308 */ /* 0x000fe60000000800 */
[----:B------:R-:W-:Y:S01]  /*12350*/  FFMA.FTZ R56, R56, UR4, -R205 ;  /* 0x0000000438387c23 */ /* 0x000fe200080108cd */
[C---:B------:R-:W-:Y:S01]  /*12360*/  FMUL.FTZ R100, R164.reuse, R100 ;  /* 0x00000064a4647220 */ /* 0x040fe20000410000 */
[----:B------:R-:W-:Y:S01]  /*12370*/  FMUL.FTZ R101, R164, R101 ;  /* 0x00000065a4657220 */ /* 0x000fe20000410000 */
        /* <DEDUP_REMOVED lines=10> */
[----:B------:R-:W3:Y:S01]  /*12420*/  MUFU.EX2 R217, R217 ;  /* 0x000000d900d97308 */ /* 0x000ee20000000800 */
[----:B------:R-:W-:Y:S01]  /*12430*/  LOP3.LUT R158, R212, UR9, R207, 0x96, !PT ;  /* 0x00000009d49e7c12 */ /* 0x000fe2000f8e96cf */
[----:B------:R-:W-:Y:S01]  /*12440*/  FMUL.FTZ R128, R2, R128 ;  /* 0x0000008002807220 */ /* 0x000fe20000410000 */
[----:B------:R-:W-:Y:S01]  /*12450*/  PRMT R163, R214, 0x7772, RZ ;  /* 0x00007772d6a37816 */ /* 0x000fe200000000ff */
[----:B------:R-:W-:Y:S01]  /*12460*/  FMUL.FTZ R129, R2, R129 ;  /* 0x0000008102817220 */ /* 0x000fe20000410000 */
[-C--:B--2---:R-:W-:Y:S05]  /*12470*/  HMMA.16816.F32.BF16 R100, R172, R152.reuse, R100 ;  /* 0x00000098ac64723c */ /* 0x084fea0000041864 */
[----:B------:R-:W-:Y:S01]  /*12480*/  MUFU.EX2 R213, R213 ;  /* 0x000000d500d57308 */ /* 0x000fe20000000800 */
[----:B------:R-:W-:Y:S01]  /*12490*/  IMAD.WIDE.U32 R158, R158, -0x2daee0ad, RZ ;  /* 0xd2511f539e9e7825 */ /* 0x000fe200078e00ff */
[----:B------:R-:W-:Y:S02]  /*124a0*/  PRMT R163, R163, 0x5410, R156 ;  /* 0x00005410a3a37816 */ /* 0x000fe4000000009c */
[----:B------:R-:W-:Y:S01]  /*124b0*/  PRMT R162, R214, 0x7771, RZ ;  /* 0x00007771d6a27816 */ /* 0x000fe200000000ff */
[----:B------:R-:W-:Y:S01]  /*124c0*/  FMUL.FTZ R130, R0, R130 ;  /* 0x0000008200827220 */ /* 0x000fe20000410000 */
[C---:B------:R-:W-:Y:S04]  /*124d0*/  HMMA.16816.F32.BF16 R104, R180.reuse, R152, R104 ;  /* 0x00000098b468723c */ /* 0x040fe80000041868 */
[----:B------:R-:W-:Y:S01]  /*124e0*/  PRMT R153, R158, 0x7773, RZ ;  /* 0x000077739e997816 */ /* 0x000fe200000000ff */
[----:B------:R-:W-:Y:S01]  /*124f0*/  FMUL.FTZ R131, R0, R131 ;  /* 0x0000008300837220 */ /* 0x000fe20000410000 */
[----:B------:R-:W-:Y:S01]  /*12500*/  PRMT R152, R158, 0x7772, RZ ;  /* 0x000077729e987816 */ /* 0x000fe200000000ff */
[----:B------:R-:W-:Y:S01]  /*12510*/  FFMA.FTZ R211, R28, UR4, -R205 ;  /* 0x000000041cd37c23 */ /* 0x000fe200080108cd */
[-C--:B------:R-:W-:Y:S03]  /*12520*/  HMMA.16816.F32.BF16 R108, R180, R154.reuse, R108 ;  /* 0x0000009ab46c723c */ /* 0x080fe6000004186c */
[----:B------:R-:W-:Y:S01]  /*12530*/  PRMT R156, R152, 0x5410, R153 ;  /* 0x00005410989c7816 */ /* 0x000fe20000000099 */
[----:B------:R-:W-:Y:S01]  /*12540*/  FFMA.FTZ R212, R31, UR4, -R203 ;  /* 0x000000041fd47c23 */ /* 0x000fe200080108cb */
[----:B------:R-:W-:Y:S01]  /*12550*/  LOP3.LUT R208, R208, UR20, R159, 0x96, !PT ;  /* 0x00000014d0d07c12 */ /* 0x000fe2000f8e969f */
[----:B------:R-:W-:Y:S01]  /*12560*/  FMUL.FTZ R28, R2, R136 ;  /* 0x00000088021c7220 */ /* 0x000fe20000410000 */
[----:B------:R-:W-:Y:S01]  /*12570*/  FMUL.FTZ R31, R0, R139 ;  /* 0x0000008b001f7220 */ /* 0x000fe20000410000 */
[C---:B------:R-:W-:Y:S01]  /*12580*/  HMMA.16816.F32.BF16 R112, R172.reuse, R154, R112 ;  /* 0x0000009aac70723c */ /* 0x040fe20000041870 */
[----:B------:R-:W2:Y:S01]  /*12590*/  LDSM.16.MT88.4 R152, [R188+0x2000] ;  /* 0x00200000bc98783b */ /* 0x000ea20000004200 */
[----:B------:R-:W-:Y:S02]  /*125a0*/  MUFU.EX2 R211, R211 ;  /* 0x000000d300d37308 */ /* 0x000fe40000000800 */
[C---:B------:R-:W-:Y:S01]  /*125b0*/  LOP3.LUT R179, R208.reuse, 0xffff, RZ, 0xc0, !PT ;  /* 0x0000ffffd0b37812 */ /* 0x040fe200078ec0ff */
[----:B------:R-:W-:Y:S01]  /*125c0*/  FFMA.FTZ R25, R25, UR4, -R205 ;  /* 0x0000000419197c23 */ /* 0x000fe200080108cd */
[----:B------:R-:W-:Y:S01]  /*125d0*/  PRMT R177, R208, 0x7632, R177 ;  /* 0x00007632d0b17816 */ /* 0x000fe200000000b1 */
[----:B------:R-:W-:Y:S01]  /*125e0*/  FFMA.FTZ R26, R26, UR4, -R203 ;  /* 0x000000041a1a7c23 */ /* 0x000fe200080108cb */
[----:B------:R-:W-:Y:S01]  /*125f0*/  SHF.R.U32.HI R179, RZ, 0x8, R179 ;  /* 0x00000008ffb37819 */ /* 0x000fe200000116b3 */
[-C--:B-1----:R-:W-:Y:S03]  /*12600*/  HMMA.16816.F32.BF16 R116, R172, R148.reuse, R116 ;  /* 0x00000094ac74723c */ /* 0x082fe60000041874 */
[----:B------:R-:W-:Y:S01]  /*12610*/  MUFU.EX2 R212, R212 ;  /* 0x000000d400d47308 */ /* 0x000fe20000000800 */
[----:B------:R-:W-:Y:S01]  /*12620*/  IMAD.MOV.U32 R157, RZ, RZ, R214 ;  /* 0x000000ffff9d7224 */ /* 0x000fe200078e00d6 */
[----:B------:R-:W-:Y:S01]  /*12630*/  LOP3.LUT R210, R210, UR20, R215, 0x96, !PT ;  /* 0x00000014d2d27c12 */ /* 0x000fe2000f8e96d7 */
[----:B------:R-:W-:Y:S02]  /*12640*/  IMAD.MOV.U32 R176, RZ, RZ, R158 ;  /* 0x000000ffffb07224 */ /* 0x000fe400078e009e */
[----:B------:R-:W-:Y:S01]  /*12650*/  FFMA.FTZ R214, R30, UR4, -R203 ;  /* 0x000000041ed67c23 */ /* 0x000fe200080108cb */
[----:B------:R-:W-:Y:S01]  /*12660*/  FMUL.FTZ R30, R0, R138 ;  /* 0x0000008a001e7220 */ /* 0x000fe20000410000 */
[C---:B------:R-:W-:Y:S04]  /*12670*/  HMMA.16816.F32.BF16 R120, R180.reuse, R148, R120 ;  /* 0x00000094b478723c */ /* 0x040fe80000041878 */
[----:B------:R-:W-:Y:S01]  /*12680*/  LOP3.LUT R157, R157, 0xff, RZ, 0xc0, !PT ;  /* 0x000000ff9d9d7812 */ /* 0x000fe200078ec0ff */
[--C-:B------:R-:W-:Y:S01]  /*12690*/  FFMA.FTZ R215, R24, UR4, -R205.reuse ;  /* 0x0000000418d77c23 */ /* 0x100fe200080108cd */
[----:B------:R-:W-:Y:S01]  /*126a0*/  LOP3.LUT R178, R210, 0xffff, RZ, 0xc0, !PT ;  /* 0x0000ffffd2b27812 */ /* 0x000fe200078ec0ff */
[----:B------:R-:W-:Y:S01]  /*126b0*/  MUFU.EX2 R214, R214 ;  /* 0x000000d600d67308 */ /* 0x000fe20000000800 */
[-C--:B------:R-:W-:Y:S03]  /*126c0*/  HMMA.16816.F32.BF16 R124, R180, R150.reuse, R124 ;  /* 0x00000096b47c723c */ /* 0x080fe6000004187c */
[----:B------:R-:W-:Y:S06]  /*126d0*/  PRMT R162, R157, 0x5410, R162 ;  /* 0x000054109da27816 */ /* 0x000fec00000000a2 */
[----:B------:R-:W-:Y:S01]  /*126e0*/  MUFU.EX2 R215, R215 ;  /* 0x000000d700d77308 */ /* 0x000fe20000000800 */
[----:B------:R-:W-:Y:S01]  /*126f0*/  PRMT R161, R158, 0x7771, RZ ;  /* 0x000077719ea17816 */ /* 0x000fe200000000ff */
[----:B------:R-:W-:Y:S01]  /*12700*/  FMUL.FTZ R24, R164, R132 ;  /* 0x00000084a4187220 */ /* 0x000fe20000410000 */
[----:B------:R-:W-:Y:S01]  /*12710*/  LOP3.LUT R158, R208, 0xff, RZ, 0xc0, !PT ;  /* 0x000000ffd09e7812 */ /* 0x000fe200078ec0ff */
[----:B------:R-:W-:Y:S01]  /*12720*/  FFMA.FTZ R216, R37, UR4, -R206 ;  /* 0x0000000425d87c23 */ /* 0x000fe200080108ce */
[----:B------:R-:W-:Y:S01]  /*12730*/  SHF.R.U32.HI R157, RZ, 0x18, R208 ;  /* 0x00000018ff9d7819 */ /* 0x000fe200000116d0 */
[----:B------:R-:W-:Y:S01]  /*12740*/  FFMA.FTZ R208, R21, UR4, -R206 ;  /* 0x0000000415d07c23 */ /* 0x000fe200080108ce */
[----:B------:R-:W-:Y:S01]  /*12750*/  SHF.R.U32.HI R178, RZ, 0x8, R178 ;  /* 0x00000008ffb27819 */ /* 0x000fe200000116b2 */
[----:B------:R-:W-:Y:S01]  /*12760*/  FMUL.FTZ R21, R164, R141 ;  /* 0x0000008da4157220 */ /* 0x000fe20000410000 */
[----:B------:R-:W-:Y:S01]  /*12770*/  LOP3.LUT R176, R176, 0xff, RZ, 0xc0, !PT ;  /* 0x000000ffb0b07812 */ /* 0x000fe200078ec0ff */
[----:B------:R-:W-:Y:S01]  /*12780*/  MUFU.EX2 R216, R216 ;  /* 0x000000d800d87308 */ /* 0x000fe20000000800 */
[----:B------:R-:W-:Y:S01]  /*12790*/  LOP3.LUT R160, R210, 0xff, RZ, 0xc0, !PT ;  /* 0x000000ffd2a07812 */ /* 0x000fe200078ec0ff */
[----:B------:R-:W-:Y:S01]  /*127a0*/  FFMA.FTZ R252, R41, UR4, -R205 ;  /* 0x0000000429fc7c23 */ /* 0x000fe200080108cd */
[----:B------:R-:W-:Y:S07]  /*127b0*/  LOP3.LUT R177, R177, 0xff, RZ, 0xc0, !PT ;  /* 0x000000ffb1b17812 */ /* 0x000fee00078ec0ff */
[----:B------:R-:W-:Y:S01]  /*127c0*/  MUFU.EX2 R208, R208 ;  /* 0x000000d000d07308 */ /* 0x000fe20000000800 */
[----:B------:R-:W-:Y:S01]  /*127d0*/  PRMT R161, R176, 0x5410, R161 ;  /* 0x00005410b0a17816 */ /* 0x000fe200000000a1 */
[----:B------:R-:W-:Y:S01]  /*127e0*/  FFMA.FTZ R176, R32, UR4, -R206 ;  /* 0x0000000420b07c23 */ /* 0x000fe200080108ce */
[----:B------:R-:W-:Y:S01]  /*127f0*/  PRMT R160, R160, 0x5410, R178 ;  /* 0x00005410a0a07816 */ /* 0x000fe200000000b2 */
[--C-:B------:R-:W-:Y:S01]  /*12800*/  FFMA.FTZ R178, R34, UR4, -R204.reuse ;  /* 0x0000000422b27c23 */ /* 0x100fe200080108cc */
[----:B------:R-:W-:Y:S01]  /*12810*/  PRMT R158, R158, 0x5410, R179 ;  /* 0x000054109e9e7816 */ /* 0x000fe200000000b3 */
[----:B------:R-:W-:Y:S01]  /*12820*/  FFMA.FTZ R179, R35, UR4, -R204 ;  /* 0x0000000423b37c23 */ /* 0x000fe200080108cc */
[----:B------:R-:W-:Y:S01]  /*12830*/  PRMT R157, R177, 0x5410, R157 ;  /* 0x00005410b19d7816 */ /* 0x000fe2000000009d */
[----:B------:R-:W-:Y:S01]  /*12840*/  FFMA.FTZ R177, R33, UR4, -R206 ;  /* 0x0000000421b17c23 */ /* 0x000fe200080108ce */
[----:B------:R-:W-:Y:S01]  /*12850*/  PRMT R207, R210, 0x7632, R207 ;  /* 0x00007632d2cf7816 */ /* 0x000fe200000000cf */
[C---:B------:R-:W-:Y:S01]  /*12860*/  FMUL.FTZ R34, R3.reuse, R146 ;  /* 0x0000009203227220 */ /* 0x040fe20000410000 */
[----:B------:R-:W-:Y:S01]  /*12870*/  FMUL.FTZ R35, R3, R147 ;  /* 0x0000009303237220 */ /* 0x000fe20000410000 */
[C---:B------:R-:W-:Y:S01]  /*12880*/  FMUL.FTZ R32, R164.reuse, R144 ;  /* 0x00000090a4207220 */ /* 0x040fe20000410000 */
[----:B------:R-:W-:Y:S01]  /*12890*/  FMUL.FTZ R33, R164, R145 ;  /* 0x00000091a4217220 */ /* 0x000fe20000410000 */
[----:B------:R-:W-:Y:S01]  /*128a0*/  LOP3.LUT R207, R207, 0xff, RZ, 0xc0, !PT ;  /* 0x000000ffcfcf7812 */ /* 0x000fe200078ec0ff */
[----:B------:R-:W-:Y:S01]  /*128b0*/  MUFU.EX2 R176, R176 ;  /* 0x000000b000b07308 */ /* 0x000fe20000000800 */
[----:B------:R-:W-:Y:S01]  /*128c0*/  SHF.R.U32.HI R159, RZ, 0x18, R210 ;  /* 0x00000018ff9f7819 */ /* 0x000fe200000116d2 */
[----:B------:R-:W-:Y:S01]  /*128d0*/  FFMA.FTZ R210, R29, UR4, -R205 ;  /* 0x000000041dd27c23 */ /* 0x000fe200080108cd */
[--C-:B------:R-:W-:Y:S01]  /*128e0*/  HSET2.LE.AND R145, R162, R202.reuse, PT ;  /* 0x000000caa2917233 */ /* 0x100fe20003803000 */
[----:B------:R-:W-:Y:S01]  /*128f0*/  FMUL.FTZ R29, R2, R137 ;  /* 0x00000089021d7220 */ /* 0x000fe20000410000 */
[C---:B------:R-:W-:Y:S05]  /*12900*/  HMMA.16816.F32.BF16 R32, R172.reuse, R150, R32 ;  /* 0x00000096ac20723c */ /* 0x040fea0000041820 */
[----:B------:R-:W1:Y:S01]  /*12910*/  MUFU.EX2 R177, R177 ;  /* 0x000000b100b17308 */ /* 0x000e620000000800 */
[----:B------:R-:W-:Y:S01]  /*12920*/  LDSM.16.MT88.4 R148, [R187+0xa400] ;  /* 0x00a40000bb94783b */ /* 0x000fe20000004200 */
[----:B------:R-:W-:Y:S01]  /*12930*/  PRMT R159, R207, 0x5410, R159 ;  /* 0x00005410cf9f7816 */ /* 0x000fe2000000009f */
[--C-:B------:R-:W-:Y:S01]  /*12940*/  FFMA.FTZ R207, R20, UR4, -R206.reuse ;  /* 0x0000000414cf7c23 */ /* 0x100fe200080108ce */
[----:B------:R-:W-:Y:S01]  /*12950*/  FMUL.FTZ R20, R164, R140 ;  /* 0x0000008ca4147220 */ /* 0x000fe20000410000 */
[----:B------:R-:W-:Y:S05]  /*12960*/  LOP3.LUT R144, R163, 0xff00ff, RZ, 0xc0, !PT ;  /* 0x00ff00ffa3907812 */ /* 0x000fea00078ec0ff */
[----:B------:R-:W-:Y:S01]  /*12970*/  MUFU.EX2 R178, R178 ;  /* 0x000000b200b27308 */ /* 0x000fe20000000800 */
[----:B---3--:R-:W-:Y:S01]  /*12980*/  F2FP.BF16.F32.PACK_AB R41, R217, R218 ;  /* 0x000000dad929723e */ /* 0x008fe200000010ff */
[----:B------:R-:W3:Y:S01]  /*12990*/  LDSM.16.MT88.4 R140, [R187+0x9400] ;  /* 0x00940000bb8c783b */ /* 0x000ee20000004200 */
[--C-:B------:R-:W-:Y:S07]  /*129a0*/  HSET2.LE.AND R136, R160, R202.reuse, PT ;  /* 0x000000caa0887233 */ /* 0x100fee0003803000 */
[----:B------:R-:W4:Y:S01]  /*129b0*/  MUFU.EX2 R179, R179 ;  /* 0x000000b300b37308 */ /* 0x000f220000000800 */
[-C--:B--2---:R-:W-:Y:S03]  /*129c0*/  HMMA.16816.F32.BF16 R20, R172, R152.reuse, R20 ;  /* 0x00000098ac14723c */ /* 0x084fe60000041814 */
[--C-:B------:R-:W-:Y:S06]  /*129d0*/  HSET2.LE.AND R144, R144, R202.reuse, PT ;  /* 0x000000ca90907233 */ /* 0x100fec0003803000 */
[----:B------:R-:W2:Y:S01]  /*129e0*/  MUFU.EX2 R210, R210 ;  /* 0x000000d200d27308 */ /* 0x000ea20000000800 */
[----:B-1----:R-:W-:Y:S01]  /*129f0*/  F2FP.BF16.F32.PACK_AB R138, R177, R176 ;  /* 0x000000b0b18a723e */ /* 0x002fe200000010ff */
[--C-:B------:R-:W-:Y:S01]  /*12a00*/  FFMA.FTZ R64, R64, UR4, -R206.reuse ;  /* 0x0000000440407c23 */ /* 0x100fe200080108ce */
[--C-:B------:R-:W-:Y:S01]  /*12a10*/  HSET2.LE.AND R137, R159, R202.reuse, PT ;  /* 0x000000ca9f897233 */ /* 0x100fe20003803000 */
[C---:B------:R-:W-:Y:S06]  /*12a20*/  HMMA.16816.F32.BF16 R128, R180.reuse, R152, R128 ;  /* 0x00000098b480723c */ /* 0x040fec0000041880 */
[----:B------:R-:W-:Y:S01]  /*12a30*/  MUFU.EX2 R252, R252 ;  /* 0x000000fc00fc7308 */ /* 0x000fe20000000800 */
[----:B------:R-:W-:Y:S01]  /*12a40*/  LOP3.LUT R138, R138, R145, RZ, 0xc0, !PT ;  /* 0x000000918a8a7212 */ /* 0x000fe200078ec0ff */
[----:B------:R-:W-:Y:S01]  /*12a50*/  FFMA.FTZ R153, R27, UR4, -R203 ;  /* 0x000000041b997c23 */ /* 0x000fe200080108cb */
[----:B----4-:R-:W-:Y:S01]  /*12a60*/  F2FP.BF16.F32.PACK_AB R139, R179, R178 ;  /* 0x000000b2b38b723e */ /* 0x010fe200000010ff */
[----:B------:R-:W-:Y:S01]  /*12a70*/  FMUL.FTZ R27, R3, R135 ;  /* 0x00000087031b7220 */ /* 0x000fe20000410000 */
[-C--:B------:R-:W-:Y:S05]  /*12a80*/  HMMA.16816.F32.BF16 R28, R180, R154.reuse, R28 ;  /* 0x0000009ab41c723c */ /* 0x080fea000004181c */
[----:B------:R1:W-:Y:S01]  /*12a90*/  MUFU.EX2 R181, R25 ;  /* 0x0000001900b57308 */ /* 0x0003e20000000800 */
[----:B------:R-:W-:Y:S01]  /*12aa0*/  F2FP.BF16.F32.PACK_AB R132, R213, R209 ;  /* 0x000000d1d584723e */ /* 0x000fe200000010ff */
[----:B------:R-:W-:Y:S08]  /*12ab0*/  FFMA.FTZ R183, R36, UR4, -R206 ;  /* 0x0000000424b77c23 */ /* 0x000ff000080108ce */
[----:B------:R4:W-:Y:S01]  /*12ac0*/  MUFU.EX2 R182, R26 ;  /* 0x0000001a00b67308 */ /* 0x0009e20000000800 */
[----:B------:R-:W-:Y:S01]  /*12ad0*/  LOP3.LUT R139, R139, R144, RZ, 0xc0, !PT ;  /* 0x000000908b8b7212 */ /* 0x000fe200078ec0ff */
[----:B------:R-:W-:Y:S01]  /*12ae0*/  FFMA.FTZ R193, R2, R232, R193 ;  /* 0x000000e802c17223 */ /* 0x000fe200000100c1 */
[--C-:B------:R-:W-:Y:S07]  /*12af0*/  HSET2.LE.AND R152, R161, R202.reuse, PT ;  /* 0x000000caa1987233 */ /* 0x100fee0003803000 */
[----:B------:R-:W5:Y:S01]  /*12b00*/  MUFU.EX2 R207, R207 ;  /* 0x000000cf00cf7308 */ /* 0x000f620000000800 */
[----:B------:R-:W-:Y:S01]  /*12b10*/  LOP3.LUT R135, R156, 0xff00ff, RZ, 0xc0, !PT ;  /* 0x00ff00ff9c877812 */ /* 0x000fe200078ec0ff */
[----:B------:R-:W3:Y:S01]  /*12b20*/  LDSM.16.MT88.4 R144, [R188+0x400] ;  /* 0x00040000bc90783b */ /* 0x000ee20000004200 */
[----:B------:R-:W-:Y:S07]  /*12b30*/  LOP3.LUT R137, R132, R137, RZ, 0xc0, !PT ;  /* 0x0000008984897212 */ /* 0x000fee00078ec0ff */
[----:B------:R5:W3:Y:S01]  /*12b40*/  MUFU.EX2 R180, R153 ;  /* 0x0000009900b47308 */ /* 0x000ae20000000800 */
[--C-:B------:R-:W-:Y:S01]  /*12b50*/  HSET2.LE.AND R132, R158, R202.reuse, PT ;  /* 0x000000ca9e847233 */ /* 0x100fe20003803000 */
[----:B-1----:R-:W-:Y:S01]  /*12b60*/  FMUL.FTZ R25, R164, R133 ;  /* 0x00000085a4197220 */ /* 0x002fe20000410000 */
[--C-:B------:R-:W-:Y:S07]  /*12b70*/  HSET2.LE.AND R135, R135, R202.reuse, PT ;  /* 0x000000ca87877233 */ /* 0x100fee0003803000 */
[----:B------:R-:W-:Y:S01]  /*12b80*/  MUFU.EX2 R183, R183 ;  /* 0x000000b700b77308 */ /* 0x000fe20000000800 */
[----:B------:R-:W-:Y:S01]  /*12b90*/  FFMA.FTZ R197, R0, R231, R197 ;  /* 0x000000e700c57223 */ /* 0x000fe200000100c5 */
[----:B----4-:R-:W-:Y:S01]  /*12ba0*/  FMUL.FTZ R26, R3, R134 ;  /* 0x00000086031a7220 */ /* 0x010fe20000410000 */
[----:B--2---:R-:W-:Y:S01]  /*12bb0*/  F2FP.BF16.F32.PACK_AB R134, R210, R211 ;  /* 0x000000d3d286723e */ /* 0x004fe200000010ff */
[----:B------:R-:W-:Y:S01]  /*12bc0*/  FADD.FTZ R193, R195, R193 ;  /* 0x000000c1c3c17221 */ /* 0x000fe20000010000 */
[----:B------:R-:W-:Y:S01]  /*12bd0*/  IMAD.MOV.U32 R2, RZ, RZ, R165 ;  /* 0x000000ffff027224 */ /* 0x000fe200078e00a5 */
[----:B-----5:R-:W-:Y:S01]  /*12be0*/  F2FP.BF16.F32.PACK_AB R133, R208, R207 ;  /* 0x000000cfd085723e */ /* 0x020fe200000010ff */
[----:B------:R-:W-:Y:S01]  /*12bf0*/  FADD.FTZ R197, R196, R197 ;  /* 0x000000c5c4c57221 */ /* 0x000fe20000010000 */
[----:B------:R-:W-:Y:S01]  /*12c00*/  LOP3.LUT R134, R134, R152, RZ, 0xc0, !PT ;  /* 0x0000009886867212 */ /* 0x000fe200078ec0ff */
[----:B------:R-:W-:Y:S04]  /*12c10*/  HMMA.16816.F32.BF16 R24, R172, R154, R24 ;  /* 0x0000009aac18723c */ /* 0x000fe80000041818 */
[----:B------:R-:W-:Y:S01]  /*12c20*/  LOP3.LUT R136, R133, R136, RZ, 0xc0, !PT ;  /* 0x0000008885887212 */ /* 0x000fe200078ec0ff */
[--C-:B------:R-:W-:Y:S01]  /*12c30*/  FFMA.FTZ R175, R50, UR4, -R204.reuse ;  /* 0x0000000432af7c23 */ /* 0x100fe200080108cc */
[--C-:B------:R-:W-:Y:S01]  /*12c40*/  HSET2.LE.AND R133, R157, R202.reuse, PT ;  /* 0x000000ca9d857233 */ /* 0x100fe20003803000 */
[----:B------:R-:W-:Y:S01]  /*12c50*/  FFMA.FTZ R174, R51, UR4, -R204 ;  /* 0x0000000433ae7c23 */ /* 0x000fe200080108cc */
[----:B------:R-:W-:Y:S01]  /*12c60*/  F2FP.BF16.F32.PACK_AB R154, R212, R214 ;  /* 0x000000d6d49a723e */ /* 0x000fe200000010ff */
[----:B------:R-:W-:Y:S01]  /*12c70*/  FADD.FTZ R193, R198, R193 ;  /* 0x000000c1c6c17221 */ /* 0x000fe20000010000 */
[----:B------:R-:W-:Y:S01]  /*12c80*/  F2FP.BF16.F32.PACK_AB R153, R181, R215 ;  /* 0x000000d7b599723e */ /* 0x000fe200000010ff */
[-C--:B---3--:R-:W-:Y:S01]  /*12c90*/  HMMA.16816.F32.BF16 R4, R136, R140.reuse, R4 ;  /* 0x0000008c8804723c */ /* 0x088fe20000041804 */
[----:B------:R-:W-:Y:S04]  /*12ca0*/  MUFU.EX2 R175, R175 ;  /* 0x000000af00af7308 */ /* 0x000fe80000000800 */
[----:B------:R-:W-:Y:S06]  /*12cb0*/  F2FP.BF16.F32.PACK_AB R152, R180, R182 ;  /* 0x000000b6b498723e */ /* 0x000fec00000010ff */
[----:B------:R-:W1:Y:S01]  /*12cc0*/  MUFU.EX2 R174, R174 ;  /* 0x000000ae00ae7308 */ /* 0x000e620000000800 */
[----:B------:R-:W-:Y:S01]  /*12cd0*/  LOP3.LUT R135, R154, R135, RZ, 0xc0, !PT ;  /* 0x000000879a877212 */ /* 0x000fe200078ec0ff */
[----:B------:R-:W-:Y:S01]  /*12ce0*/  FADD.FTZ R197, R200, R197 ;  /* 0x000000c5c8c57221 */ /* 0x000fe20000010000 */
[----:B------:R-:W-:Y:S01]  /*12cf0*/  LOP3.LUT R132, R153, R132, RZ, 0xc0, !PT ;  /* 0x0000008499847212 */ /* 0x000fe200078ec0ff */
[----:B------:R-:W-:Y:S01]  /*12d00*/  FADD.FTZ R193, R199, R193 ;  /* 0x000000c1c7c17221 */ /* 0x000fe20000010000 */
[----:B------:R-:W-:Y:S01]  /*12d10*/  LOP3.LUT R133, R152, R133, RZ, 0xc0, !PT ;  /* 0x0000008598857212 */ /* 0x000fe200078ec0ff */
[----:B------:R-:W-:Y:S01]  /*12d20*/  FADD.FTZ R197, R201, R197 ;  /* 0x000000c5c9c57221 */ /* 0x000fe20000010000 */
[----:B------:R-:W-:Y:S01]  /*12d30*/  MOV R0, R166 ;  /* 0x000000a600007202 */ /* 0x000fe20000000f00 */
[----:B------:R-:W-:Y:S01]  /*12d40*/  FFMA.FTZ R191, R164, R246, R191 ;  /* 0x000000f6a4bf7223 */ /* 0x000fe200000100bf */
[----:B------:R-:W-:Y:S01]  /*12d50*/  FFMA.FTZ R194, R3, R241, R194 ;  /* 0x000000f103c27223 */ /* 0x000fe200000100c2 */
[----:B------:R-:W-:Y:S01]  /*12d60*/  FADD.FTZ R193, R215, R193 ;  /* 0x000000c1d7c17221 */ /* 0x000fe20000010000 */
[----:B------:R-:W-:Y:S01]  /*12d70*/  FADD.FTZ R197, R182, R197 ;  /* 0x000000c5b6c57221 */ /* 0x000fe20000010000 */
[C---:B------:R-:W-:Y:S04]  /*12d80*/  HMMA.16816.F32.BF16 R8, R132.reuse, R140, R8 ;  /* 0x0000008c8408723c */ /* 0x040fe80000041808 */
[----:B-1----:R-:W-:Y:S01]  /*12d90*/  F2FP.BF16.F32.PACK_AB R36, R174, R175 ;  /* 0x000000afae24723e */ /* 0x002fe200000010ff */
        /* <DEDUP_REMOVED lines=10> */
[----:B------:R-:W1:Y:S03]  /*12e40*/  LDSM.16.MT88.4 R140, [R188+0x1400] ;  /* 0x00140000bc8c783b */ /* 0x000e660000004200 */
[----:B------:R-:W-:Y:S01]  /*12e50*/  FADD.FTZ R191, R171, R191 ;  /* 0x000000bfabbf7221 */ /* 0x000fe20000010000 */
[----:B------:R-:W-:Y:S01]  /*12e60*/  FADD.FTZ R194, R189, R194 ;  /* 0x000000c2bdc27221 */ /* 0x000fe20000010000 */
[----:B------:R-:W-:Y:S01]  /*12e70*/  FADD.FTZ R193, R210, R193 ;  /* 0x000000c1d2c17221 */ /* 0x000fe20000010000 */
[----:B------:R-:W-:Y:S01]  /*12e80*/  FADD.FTZ R197, R212, R197 ;  /* 0x000000c5d4c57221 */ /* 0x000fe20000010000 */
[-C--:B------:R-:W-:Y:S03]  /*12e90*/  HMMA.16816.F32.BF16 R68, R136, R144.reuse, R68 ;  /* 0x000000908844723c */ /* 0x080fe60000041844 */
[----:B------:R-:W-:Y:S01]  /*12ea0*/  FADD.FTZ R191, R207, R191 ;  /* 0x000000bfcfbf7221 */ /* 0x000fe20000010000 */
[----:B------:R-:W-:Y:S01]  /*12eb0*/  FADD.FTZ R194, R209, R194 ;  /* 0x000000c2d1c27221 */ /* 0x000fe20000010000 */
[----:B------:R-:W-:Y:S02]  /*12ec0*/  IMAD.MOV.U32 R164, RZ, RZ, R167 ;  /* 0x000000ffffa47224 */ /* 0x000fe400078e00a7 */
[----:B------:R-:W-:Y:S01]  /*12ed0*/  FADD.FTZ R191, R208, R191 ;  /* 0x000000bfd0bf7221 */ /* 0x000fe20000010000 */
[C---:B------:R-:W-:Y:S01]  /*12ee0*/  HMMA.16816.F32.BF16 R72, R132.reuse, R144, R72 ;  /* 0x000000908448723c */ /* 0x040fe20000041848 */
[----:B------:R-:W-:Y:S03]  /*12ef0*/  MOV R144, UR26 ;  /* 0x0000001a00907c02 */ /* 0x000fe60008000f00 */
[----:B------:R-:W-:Y:S01]  /*12f00*/  FADD.FTZ R194, R213, R194 ;  /* 0x000000c2d5c27221 */ /* 0x000fe20000010000 */
[----:B------:R-:W-:Y:S01]  /*12f10*/  LOP3.LUT R144, R249, UR17, R144, 0x96, !PT ;  /* 0x00000011f9907c12 */ /* 0x000fe2000f8e9690 */
[----:B------:R-:W-:Y:S01]  /*12f20*/  FADD.FTZ R191, R176, R191 ;  /* 0x000000bfb0bf7221 */ /* 0x000fe20000010000 */
[----:B------:R-:W-:Y:S01]  /*12f30*/  IMAD.MOV.U32 R3, RZ, RZ, R168 ;  /* 0x000000ffff037224 */ /* 0x000fe200078e00a8 */
[-C--:B------:R-:W-:Y:S03]  /*12f40*/  HMMA.16816.F32.BF16 R76, R132, R146.reuse, R76 ;  /* 0x00000092844c723c */ /* 0x080fe6000004184c */
[----:B------:R-:W-:Y:S04]  /*12f50*/  IMAD.WIDE.U32 R158, R144, -0x326172a9, RZ ;  /* 0xcd9e8d57909e7825 */ /* 0x000fe800078e00ff */
[----:B------:R-:W-:Y:S01]  /*12f60*/  FADD.FTZ R194, R178, R194 ;  /* 0x000000c2b2c27221 */ /* 0x000fe20000010000 */
[----:B------:R-:W-:Y:S01]  /*12f70*/  FADD.FTZ R191, R177, R191 ;  /* 0x000000bfb1bf7221 */ /* 0x000fe20000010000 */
[C---:B------:R-:W-:Y:S04]  /*12f80*/  HMMA.16816.F32.BF16 R80, R136.reuse, R146, R80 ;  /* 0x000000928850723c */ /* 0x040fe80000041850 */
[----:B------:R-:W-:Y:S01]  /*12f90*/  LOP3.LUT R145, R159, R225, RZ, 0x3c, !PT ;  /* 0x000000e19f917212 */ /* 0x000fe200078e3cff */
[----:B------:R-:W-:Y:S01]  /*12fa0*/  FADD.FTZ R194, R179, R194 ;  /* 0x000000c2b3c27221 */ /* 0x000fe20000010000 */
[----:B------:R-:W-:Y:S01]  /*12fb0*/  LOP3.LUT R144, R159, R224, RZ, 0x3c, !PT ;  /* 0x000000e09f907212 */ /* 0x000fe200078e3cff */
[----:B------:R-:W-:Y:S01]  /*12fc0*/  FADD.FTZ R191, R183, R191 ;  /* 0x000000bfb7bf7221 */ /* 0x000fe20000010000 */
[-C--:B------:R-:W-:Y:S03]  /*12fd0*/  HMMA.16816.F32.BF16 R84, R136, R148.reuse, R84 ;  /* 0x000000948854723c */ /* 0x080fe60000041854 */
[----:B------:R-:W-:Y:S01]  /*12fe0*/  IMAD.WIDE.U32 R152, R145, -0x2daee0ad, RZ ;  /* 0xd2511f5391987825 */ /* 0x000fe200078e00ff */
[C---:B------:R-:W-:Y:S02]  /*12ff0*/  LOP3.LUT R156, R158.reuse, R240, RZ, 0x3c, !PT ;  /* 0x000000f09e9c7212 */ /* 0x040fe400078e3cff */
[----:B------:R-:W-:Y:S01]  /*13000*/  LOP3.LUT R158, R158, R237, RZ, 0x3c, !PT ;  /* 0x000000ed9e9e7212 */ /* 0x000fe200078e3cff */
[----:B------:R-:W-:Y:S01]  /*13010*/  FADD.FTZ R194, R218, R194 ;  /* 0x000000c2dac27221 */ /* 0x000fe20000010000 */
[C---:B------:R-:W-:Y:S04]  /*13020*/  HMMA.16816.F32.BF16 R88, R132.reuse, R148, R88 ;  /* 0x000000948458723c */ /* 0x040fe80000041858 */
[----:B------:R-:W-:Y:S01]  /*13030*/  IMAD.WIDE.U32 R158, R158, -0x2daee0ad, RZ ;  /* 0xd2511f539e9e7825 */ /* 0x000fe200078e00ff */
[----:B------:R-:W-:Y:S03]  /*13040*/  LOP3.LUT R154, R244, UR24, R153, 0x96, !PT ;  /* 0x00000018f49a7c12 */ /* 0x000fe6000f8e9699 */
[----:B------:R-:W-:Y:S01]  /*13050*/  FADD.FTZ R191, R216, R191 ;  /* 0x000000bfd8bf7221 */ /* 0x000fe20000010000 */
[-C--:B------:R-:W-:Y:S03]  /*13060*/  HMMA.16816.F32.BF16 R92, R132, R150.reuse, R92 ;  /* 0x00000096845c723c */ /* 0x080fe6000004185c */
[----:B------:R-:W-:Y:S04]  /*13070*/  IMAD.WIDE.U32 R154, R154, -0x326172a9, RZ ;  /* 0xcd9e8d579a9a7825 */ /* 0x000fe800078e00ff */
[----:B------:R-:W-:Y:S01]  /*13080*/  FADD.FTZ R194, R217, R194 ;  /* 0x000000c2d9c27221 */ /* 0x000fe20000010000 */
[----:B------:R-:W-:Y:S01]  /*13090*/  IMAD.WIDE.U32 R156, R156, -0x2daee0ad, RZ ;  /* 0xd2511f539c9c7825 */ /* 0x000fe200078e00ff */
[C---:B------:R-:W-:Y:S04]  /*130a0*/  HMMA.16816.F32.BF16 R96, R136.reuse, R150, R96 ;  /* 0x000000968860723c */ /* 0x040fe80000041860 */
[----:B------:R-:W-:Y:S01]  /*130b0*/  IMAD.WIDE.U32 R150, R144, -0x2daee0ad, RZ ;  /* 0xd2511f5390967825 */ /* 0x000fe200078e00ff */
[----:B------:R-:W-:Y:S01]  /*130c0*/  LOP3.LUT R152, R152, UR23, R157, 0x96, !PT ;  /* 0x0000001798987c12 */ /* 0x000fe2000f8e969d */
[----:B------:R-:W2:Y:S01]  /*130d0*/  LDSM.16.MT88.4 R144, [R187+0xb400] ;  /* 0x00b40000bb90783b */ /* 0x000ea20000004200 */
[----:B------:R-:W-:Y:S01]  /*130e0*/  LOP3.LUT R155, R238, UR11, R155, 0x96, !PT ;  /* 0x0000000bee9b7c12 */ /* 0x000fe2000f8e969b */
[-C--:B-1----:R-:W-:Y:S03]  /*130f0*/  HMMA.16816.F32.BF16 R100, R136, R140.reuse, R100 ;  /* 0x0000008c8864723c */ /* 0x082fe60000041864 */
[----:B------:R-:W-:Y:S01]  /*13100*/  LOP3.LUT R148, R242, UR24, R151, 0x96, !PT ;  /* 0x00000018f2947c12 */ /* 0x000fe2000f8e9697 */
[----:B------:R-:W-:Y:S01]  /*13110*/  IMAD.WIDE.U32 R152, R152, -0x326172a9, RZ ;  /* 0xcd9e8d5798987825 */ /* 0x000fe200078e00ff */
[----:B------:R-:W-:Y:S03]  /*13120*/  LOP3.LUT R150, R150, UR23, R159, 0x96, !PT ;  /* 0x0000001796967c12 */ /* 0x000fe6000f8e969f */
[----:B------:R-:W-:Y:S01]  /*13130*/  FADD.FTZ R194, R175, R194 ;  /* 0x000000c2afc27221 */ /* 0x000fe20000010000 */
[C---:B------:R-:W-:Y:S04]  /*13140*/  HMMA.16816.F32.BF16 R104, R132.reuse, R140, R104 ;  /* 0x0000008c8468723c */ /* 0x040fe80000041868 */
[----:B------:R-:W-:Y:S01]  /*13150*/  IMAD.WIDE.U32 R148, R148, -0x326172a9, RZ ;  /* 0xcd9e8d5794947825 */ /* 0x000fe200078e00ff */
[----:B------:R-:W-:Y:S03]  /*13160*/  LOP3.LUT R154, R154, UR10, R153, 0x96, !PT ;  /* 0x0000000a9a9a7c12 */ /* 0x000fe6000f8e9699 */
[----:B------:R-:W-:Y:S01]  /*13170*/  FADD.FTZ R194, R174, R194 ;  /* 0x000000c2aec27221 */ /* 0x000fe20000010000 */
[-C--:B------:R-:W-:Y:S03]  /*13180*/  HMMA.16816.F32.BF16 R108, R132, R142.reuse, R108 ;  /* 0x0000008e846c723c */ /* 0x080fe6000004186c */
[----:B------:R-:W-:Y:S01]  /*13190*/  IMAD.WIDE.U32 R150, R150, -0x326172a9, RZ ;  /* 0xcd9e8d5796967825 */ /* 0x000fe200078e00ff */
[----:B------:R-:W-:Y:S03]  /*131a0*/  LOP3.LUT R149, R234, UR11, R149, 0x96, !PT ;  /* 0x0000000bea957c12 */ /* 0x000fe6000f8e9695 */
[----:B------:R-:W-:Y:S01]  /*131b0*/  IMAD.WIDE.U32 R162, R155, -0x2daee0ad, RZ ;  /* 0xd2511f539ba27825 */ /* 0x000fe200078e00ff */
[C---:B------:R-:W-:Y:S04]  /*131c0*/  HMMA.16816.F32.BF16 R112, R136.reuse, R142, R112 ;  /* 0x0000008e8870723c */ /* 0x040fe80000041870 */
[----:B------:R-:W-:Y:S01]  /*131d0*/  LOP3.LUT R148, R148, UR10, R151, 0x96, !PT ;  /* 0x0000000a94947c12 */ /* 0x000fe2000f8e9697 */
[----:B------:R-:W-:Y:S01]  /*131e0*/  IMAD.WIDE.U32 R160, R149, -0x2daee0ad, RZ ;  /* 0xd2511f5395a07825 */ /* 0x000fe200078e00ff */
[----:B------:R-:W-:Y:S03]  /*131f0*/  LOP3.LUT R156, R156, UR22, R163, 0x96, !PT ;  /* 0x000000169c9c7c12 */ /* 0x000fe6000f8e96a3 */
[----:B------:R-:W-:Y:S01]  /*13200*/  IMAD.WIDE.U32 R154, R154, -0x2daee0ad, RZ ;  /* 0xd2511f539a9a7825 */ /* 0x000fe200078e00ff */
[----:B------:R-:W-:Y:S03]  /*13210*/  LOP3.LUT R158, R158, UR22, R161, 0x96, !PT ;  /* 0x000000169e9e7c12 */ /* 0x000fe6000f8e96a1 */
[----:B------:R-:W-:Y:S01]  /*13220*/  IMAD.WIDE.U32 R148, R148, -0x2daee0ad, RZ ;  /* 0xd2511f5394947825 */ /* 0x000fe200078e00ff */
[-C--:B--2---:R-:W-:Y:S03]  /*13230*/  HMMA.16816.F32.BF16 R116, R136, R144.reuse, R116 ;  /* 0x000000908874723c */ /* 0x084fe60000041874 */
[----:B------:R-:W-:Y:S01]  /*13240*/  LOP3.LUT R141, R162, UR21, R155, 0x96, !PT ;  /* 0x00000015a28d7c12 */ /* 0x000fe2000f8e969b */
[----:B------:R-:W-:Y:S01]  /*13250*/  IMAD.WIDE.U32 R156, R156, -0x326172a9, RZ ;  /* 0xcd9e8d579c9c7825 */ /* 0x000fe200078e00ff */
[----:B------:R-:W-:Y:S03]  /*13260*/  LOP3.LUT R140, R160, UR21, R149, 0x96, !PT ;  /* 0x00000015a08c7c12 */ /* 0x000fe6000f8e9695 */
[C---:B------:R-:W-:Y:S04]  /*13270*/  HMMA.16816.F32.BF16 R120, R132.reuse, R144, R120 ;  /* 0x000000908478723c */ /* 0x040fe80000041878 */
[----:B------:R-:W-:Y:S01]  /*13280*/  IMAD.WIDE.U32 R162, R141, -0x326172a9, RZ ;  /* 0xcd9e8d578da27825 */ /* 0x000fe200078e00ff */
[----:B------:R-:W-:Y:S03]  /*13290*/  LOP3.LUT R152, R152, UR9, R157, 0x96, !PT ;  /* 0x0000000998987c12 */ /* 0x000fe6000f8e969d */
[-C--:B------:R-:W-:Y:S03]  /*132a0*/  HMMA.16816.F32.BF16 R124, R132, R146.reuse, R124 ;  /* 0x00000092847c723c */ /* 0x080fe6000004187c */
[----:B------:R-:W-:Y:S01]  /*132b0*/  IMAD.WIDE.U32 R140, R140, -0x326172a9, RZ ;  /* 0xcd9e8d578c8c7825 */ /* 0x000fe200078e00ff */
[C---:B------:R-:W-:Y:S02]  /*132c0*/  PRMT R173, R162.reuse, 0x7773, RZ ;  /* 0x00007773a2ad7816 */ /* 0x040fe400000000ff */
[----:B------:R-:W-:Y:S01]  /*132d0*/  PRMT R172, R162, 0x7772, RZ ;  /* 0x00007772a2ac7816 */ /* 0x000fe200000000ff */
[----:B------:R-:W-:Y:S01]  /*132e0*/  IMAD.WIDE.U32 R158, R158, -0x326172a9, RZ ;  /* 0xcd9e8d579e9e7825 */ /* 0x000fe200078e00ff */
[C---:B------:R-:W-:Y:S04]  /*132f0*/  HMMA.16816.F32.BF16 R32, R136.reuse, R146, R32 ;  /* 0x000000928820723c */ /* 0x040fe80000041820 */
[----:B------:R-:W-:Y:S01]  /*13300*/  LOP3.LUT R149, R156, UR8, R163, 0x96, !PT ;  /* 0x000000089c957c12 */ /* 0x000fe2000f8e96a3 */
[----:B------:R-:W-:Y:S01]  /*13310*/  IMAD.MOV.U32 R160, RZ, RZ, R162 ;  /* 0x000000ffffa07224 */ /* 0x000fe200078e00a2 */
[----:B------:R-:W-:Y:S01]  /*13320*/  PRMT R155, R162, 0x7771, RZ ;  /* 0x00007771a29b7816 */ /* 0x000fe200000000ff */
[----:B------:R-:W-:Y:S01]  /*13330*/  IMAD.MOV.U32 R163, RZ, RZ, R140 ;  /* 0x000000ffffa37224 */ /* 0x000fe200078e008c */
[C---:B------:R-:W-:Y:S01]  /*13340*/  PRMT R162, R140.reuse, 0x7773, RZ ;  /* 0x000077738ca27816 */ /* 0x040fe200000000ff */
[----:B------:R-:W-:Y:S01]  /*13350*/  FFMA.FTZ R147, R43, UR4, -R203 ;  /* 0x000000042b937c23 */ /* 0x000fe200080108cb */
[C---:B------:R-:W-:Y:S02]  /*13360*/  PRMT R161, R140.reuse, 0x7772, RZ ;  /* 0x000077728ca17816 */ /* 0x040fe400000000ff */
[----:B------:R-:W-:Y:S02]  /*13370*/  PRMT R153, R140, 0x7771, RZ ;  /* 0x000077718c997816 */ /* 0x000fe400000000ff */
[----:B------:R-:W-:Y:S02]  /*13380*/  LOP3.LUT R151, R158, UR8, R141, 0x96, !PT ;  /* 0x000000089e977c12 */ /* 0x000fe4000f8e968d */
[----:B------:R-:W1:Y:S01]  /*13390*/  LDSM.16.MT88.4 R140, [R188+0x2400] ;  /* 0x00240000bc8c783b */ /* 0x000e620000004200 */
[----:B------:R-:W-:Y:S01]  /*133a0*/  PRMT R156, R172, 0x5410, R173 ;  /* 0x00005410ac9c7816 */ /* 0x000fe200000000ad */
[----:B------:R-:W-:Y:S01]  /*133b0*/  FFMA.FTZ R173, R49, UR4, -R206 ;  /* 0x0000000431ad7c23 */ /* 0x000fe200080108ce */
[----:B------:R-:W-:Y:S02]  /*133c0*/  LOP3.LUT R172, R160, 0xff, RZ, 0xc0, !PT ;  /* 0x000000ffa0ac7812 */ /* 0x000fe400078ec0ff */
[----:B------:R-:W-:Y:S02]  /*133d0*/  PRMT R144, R161, 0x5410, R162 ;  /* 0x00005410a1907816 */ /* 0x000fe400000000a2 */
[----:B------:R-:W-:Y:S01]  /*133e0*/  PRMT R155, R172, 0x5410, R155 ;  /* 0x00005410ac9b7816 */ /* 0x000fe2000000009b */
[----:B------:R-:W-:Y:S01]  /*133f0*/  FFMA.FTZ R172, R48, UR4, -R206 ;  /* 0x0000000430ac7c23 */ /* 0x000fe200080108ce */
[----:B------:R-:W-:Y:S01]  /*13400*/  LOP3.LUT R48, R151, 0xff, RZ, 0xc0, !PT ;  /* 0x000000ff97307812 */ /* 0x000fe200078ec0ff */
[----:B------:R-:W-:Y:S01]  /*13410*/  MUFU.EX2 R161, R54 ;  /* 0x0000003600a17308 */ /* 0x000fe20000000800 */
[C---:B------:R-:W-:Y:S02]  /*13420*/  PRMT R49, R149.reuse, 0x7632, R49 ;  /* 0x0000763295317816 */ /* 0x040fe40000000031 */
[----:B------:R-:W-:Y:S07]  /*13430*/  LOP3.LUT R158, R149, 0xff, RZ, 0xc0, !PT ;  /* 0x000000ff959e7812 */ /* 0x000fee00078ec0ff */
[----:B------:R-:W-:Y:S01]  /*13440*/  MUFU.EX2 R162, R52 ;  /* 0x0000003400a27308 */ /* 0x000fe20000000800 */
[----:B------:R-:W-:Y:S02]  /*13450*/  LOP3.LUT R49, R49, 0xff, RZ, 0xc0, !PT ;  /* 0x000000ff31317812 */ /* 0x000fe400078ec0ff */
[----:B------:R-:W-:Y:S07]  /*13460*/  SHF.R.U32.HI R146, RZ, 0x18, R149 ;  /* 0x00000018ff927819 */ /* 0x000fee0000011695 */
[----:B------:R-:W2:Y:S01]  /*13470*/  MUFU.EX2 R172, R172 ;  /* 0x000000ac00ac7308 */ /* 0x000ea20000000800 */
[----:B------:R-:W-:Y:S02]  /*13480*/  LOP3.LUT R160, R163, 0xff, RZ, 0xc0, !PT ;  /* 0x000000ffa3a07812 */ /* 0x000fe400078ec0ff */
[----:B------:R-:W-:Y:S07]  /*13490*/  PRMT R146, R49, 0x5410, R146 ;  /* 0x0000541031927816 */ /* 0x000fee0000000092 */
[----:B------:R-:W-:Y:S01]  /*134a0*/  MUFU.EX2 R163, R147 ;  /* 0x0000009300a37308 */ /* 0x000fe20000000800 */
[C---:B------:R-:W-:Y:S02]  /*134b0*/  LOP3.LUT R50, R151.reuse, 0xffff, RZ, 0xc0, !PT ;  /* 0x0000ffff97327812 */ /* 0x040fe400078ec0ff */
[----:B------:R-:W-:Y:S07]  /*134c0*/  PRMT R51, R151, 0x7632, R51 ;  /* 0x0000763297337816 */ /* 0x000fee0000000033 */
[----:B------:R-:W3:Y:S01]  /*134d0*/  MUFU.EX2 R173, R173 ;  /* 0x000000ad00ad7308 */ /* 0x000ee20000000800 */
[----:B------:R-:W-:Y:S02]  /*134e0*/  SHF.R.U32.HI R50, RZ, 0x8, R50 ;  /* 0x00000008ff327819 */ /* 0x000fe40000011632 */
[----:B------:R-:W-:Y:S02]  /*134f0*/  LOP3.LUT R51, R51, 0xff, RZ, 0xc0, !PT ;  /* 0x000000ff33337812 */ /* 0x000fe400078ec0ff */
[----:B------:R-:W-:Y:S01]  /*13500*/  PRMT R153, R160, 0x5410, R153 ;  /* 0x00005410a0997816 */ /* 0x000fe20000000099 */
[----:B--2---:R-:W-:Y:S01]  /*13510*/  FADD.FTZ R191, R172, R191 ;  /* 0x000000bfacbf7221 */ /* 0x004fe20000010000 */
[----:B------:R-:W-:Y:S02]  /*13520*/  F2FP.BF16.F32.PACK_AB R43, R216, R183 ;  /* 0x000000b7d82b723e */ /* 0x000fe400000010ff */
[----:B------:R-:W-:Y:S02]  /*13530*/  LOP3.LUT R150, R150, UR9, R159, 0x96, !PT ;  /* 0x0000000996967c12 */ /* 0x000fe4000f8e969f */
[----:B------:R-:W-:Y:S02]  /*13540*/  LOP3.LUT R145, R149, 0xffff, RZ, 0xc0, !PT ;  /* 0x0000ffff95917812 */ /* 0x000fe400078ec0ff */
[----:B------:R-:W-:Y:S01]  /*13550*/  SHF.R.U32.HI R149, RZ, 0x18, R151 ;  /* 0x00000018ff957819 */ /* 0x000fe20000011697 */
[-C--:B-1----:R-:W-:Y:S03]  /*13560*/  HMMA.16816.F32.BF16 R20, R136, R140.reuse, R20 ;  /* 0x0000008c8814723c */ /* 0x082fe60000041814 */
[----:B------:R-:W-:Y:S01]  /*13570*/  LOP3.LUT R39, R156, 0xff00ff, RZ, 0xc0, !PT ;  /* 0x00ff00ff9c277812 */ /* 0x000fe200078ec0ff */
[----:B---3--:R-:W-:Y:S01]  /*13580*/  FADD.FTZ R191, R173, R191 ;  /* 0x000000bfadbf7221 */ /* 0x008fe20000010000 */
[----:B------:R-:W-:Y:S02]  /*13590*/  PRMT R151, R48, 0x5410, R50 ;  /* 0x0000541030977816 */ /* 0x000fe40000000032 */
[----:B------:R-:W-:Y:S01]  /*135a0*/  PRMT R149, R51, 0x5410, R149 ;  /* 0x0000541033957816 */ /* 0x000fe20000000095 */
[C---:B------:R-:W-:Y:S01]  /*135b0*/  HMMA.16816.F32.BF16 R128, R132.reuse, R140, R128 ;  /* 0x0000008c8480723c */ /* 0x040fe20000041880 */
[----:B------:R-:W1:Y:S03]  /*135c0*/  LDSM.16.MT88.4 R48, [R188+0x800] ;  /* 0x00080000bc30783b */ /* 0x000e660000004200 */
[----:B------:R-:W-:Y:S01]  /*135d0*/  SHF.R.U32.HI R145, RZ, 0x8, R145 ;  /* 0x00000008ff917819 */ /* 0x000fe20000011691 */
[----:B------:R-:W-:Y:S01]  /*135e0*/  FFMA.FTZ R140, R40, UR4, -R205 ;  /* 0x00000004288c7c23 */ /* 0x000fe200080108cd */
[----:B------:R-:W-:Y:S01]  /*135f0*/  FFMA.FTZ R141, R42, UR4, -R203 ;  /* 0x000000042a8d7c23 */ /* 0x000fe200080108cb */
[--C-:B------:R-:W-:Y:S01]  /*13600*/  HSET2.LE.AND R39, R39, R202.reuse, PT ;  /* 0x000000ca27277233 */ /* 0x100fe20003803000 */
[-C--:B------:R-:W-:Y:S01]  /*13610*/  HMMA.16816.F32.BF16 R28, R132, R142.reuse, R28 ;  /* 0x0000008e841c723c */ /* 0x080fe2000004181c */
[----:B------:R-:W2:Y:S02]  /*13620*/  LDSM.16.MT88.4 R132, [R187+0xa800] ;  /* 0x00a80000bb84783b */ /* 0x000ea40000004200 */
[----:B------:R-:W-:Y:S01]  /*13630*/  PRMT R145, R158, 0x5410, R145 ;  /* 0x000054109e917816 */ /* 0x000fe20000000091 */
[----:B------:R-:W3:Y:S01]  /*13640*/  MUFU.EX2 R140, R140 ;  /* 0x0000008c008c7308 */ /* 0x000ee20000000800 */
[--C-:B------:R-:W-:Y:S02]  /*13650*/  HSET2.LE.AND R38, R155, R202.reuse, PT ;  /* 0x000000ca9b267233 */ /* 0x100fe40003803000 */
[----:B------:R-:W-:Y:S01]  /*13660*/  F2FP.BF16.F32.PACK_AB R37, R173, R172 ;  /* 0x000000acad25723e */ /* 0x000fe200000010ff */
[----:B------:R-:W-:Y:S06]  /*13670*/  HMMA.16816.F32.BF16 R24, R136, R142, R24 ;  /* 0x0000008e8818723c */ /* 0x000fec0000041818 */
[----:B------:R-:W4:Y:S01]  /*13680*/  MUFU.EX2 R141, R141 ;  /* 0x0000008d008d7308 */ /* 0x000f220000000800 */
[----:B------:R-:W-:Y:S02]  /*13690*/  LOP3.LUT R39, R36, R39, RZ, 0xc0, !PT ;  /* 0x0000002724277212 */ /* 0x000fe400078ec0ff */
[--C-:B------:R-:W-:Y:S02]  /*136a0*/  HSET2.LE.AND R36, R145, R202.reuse, PT ;  /* 0x000000ca91247233 */ /* 0x100fe40003803000 */
[----:B------:R-:W-:Y:S02]  /*136b0*/  LOP3.LUT R38, R37, R38, RZ, 0xc0, !PT ;  /* 0x0000002625267212 */ /* 0x000fe400078ec0ff */
[--C-:B------:R-:W-:Y:S01]  /*136c0*/  HSET2.LE.AND R37, R146, R202.reuse, PT ;  /* 0x000000ca92257233 */ /* 0x100fe20003803000 */
[----:B---3--:R-:W-:Y:S01]  /*136d0*/  FADD.FTZ R193, R140, R193 ;  /* 0x000000c18cc17221 */ /* 0x008fe20000010000 */
[----:B------:R-:W-:Y:S02]  /*136e0*/  LOP3.LUT R36, R43, R36, RZ, 0xc0, !PT ;  /* 0x000000242b247212 */ /* 0x000fe400078ec0ff */
[--C-:B------:R-:W-:Y:S01]  /*136f0*/  HSET2.LE.AND R42, R153, R202.reuse, PT ;  /* 0x000000ca992a7233 */ /* 0x100fe20003803000 */
[----:B------:R-:W-:Y:S01]  /*13700*/  IMAD.WIDE.U32 R152, R152, -0x2daee0ad, RZ ;  /* 0xd2511f5398987825 */ /* 0x000fe200078e00ff */
[----:B------:R-:W-:Y:S02]  /*13710*/  LOP3.LUT R43, R144, 0xff00ff, RZ, 0xc0, !PT ;  /* 0x00ff00ff902b7812 */ /* 0x000fe400078ec0ff */
[----:B------:R-:W-:Y:S01]  /*13720*/  F2FP.BF16.F32.PACK_AB R40, R219, R250 ;  /* 0x000000fadb28723e */ /* 0x000fe200000010ff */
[----:B------:R-:W3:Y:S01]  /*13730*/  LDSM.16.MT88.4 R144, [R188+0x1800] ;  /* 0x00180000bc90783b */ /* 0x000ee20000004200 */
[----:B------:R-:W-:Y:S01]  /*13740*/  LOP3.LUT R37, R41, R37, RZ, 0xc0, !PT ;  /* 0x0000002529257212 */ /* 0x000fe200078ec0ff */
[----:B----4-:R-:W-:Y:S01]  /*13750*/  FADD.FTZ R197, R141, R197 ;  /* 0x000000c58dc57221 */ /* 0x010fe20000010000 */
[----:B------:R-:W-:Y:S01]  /*13760*/  LOP3.LUT R42, R40, R42, RZ, 0xc0, !PT ;  /* 0x0000002a282a7212 */ /* 0x000fe200078ec0ff */
[----:B------:R-:W-:Y:S01]  /*13770*/  FADD.FTZ R193, R252, R193 ;  /* 0x000000c1fcc17221 */ /* 0x000fe20000010000 */
[--C-:B------:R-:W-:Y:S02]  /*13780*/  HSET2.LE.AND R41, R149, R202.reuse, PT ;  /* 0x000000ca95297233 */ /* 0x100fe40003803000 */
[--C-:B------:R-:W-:Y:S01]  /*13790*/  HSET2.LE.AND R40, R151, R202.reuse, PT ;  /* 0x000000ca97287233 */ /* 0x100fe20003803000 */
[-C--:B------:R-:W-:Y:S05]  /*137a0*/  HMMA.16816.F32.BF16 R4, R36, R44.reuse, R4 ;  /* 0x0000002c2404723c */ /* 0x080fea0000041804 */
[--C-:B------:R-:W-:Y:S01]  /*137b0*/  HSET2.LE.AND R43, R43, R202.reuse, PT ;  /* 0x000000ca2b2b7233 */ /* 0x100fe20003803000 */
[----:B------:R-:W-:Y:S01]  /*137c0*/  IMAD.WIDE.U32 R150, R150, -0x2daee0ad, RZ ;  /* 0xd2511f5396967825 */ /* 0x000fe200078e00ff */
[----:B------:R-:W-:Y:S02]  /*137d0*/  F2FP.BF16.F32.PACK_AB R138, R247, R251 ;  /* 0x000000fbf78a723e */ /* 0x000fe400000010ff */
[----:B------:R-:W-:Y:S01]  /*137e0*/  F2FP.BF16.F32.PACK_AB R137, R252, R140 ;  /* 0x0000008cfc89723e */ /* 0x000fe200000010ff */
[----:B------:R-:W-:Y:S01]  /*137f0*/  FADD.FTZ R193, R250, R193 ;  /* 0x000000c1fac17221 */ /* 0x000fe20000010000 */
[----:B------:R-:W-:Y:S02]  /*13800*/  F2FP.BF16.F32.PACK_AB R136, R163, R141 ;  /* 0x0000008da388723e */ /* 0x000fe400000010ff */
[----:B------:R-:W-:Y:S01]  /*13810*/  LOP3.LUT R43, R138, R43, RZ, 0xc0, !PT ;  /* 0x0000002b8a2b7212 */ /* 0x000fe200078ec0ff */
[----:B------:R-:W-:Y:S01]  /*13820*/  FADD.FTZ R193, R219, R193 ;  /* 0x000000c1dbc17221 */ /* 0x000fe20000010000 */
[----:B------:R-:W-:Y:S02]  /*13830*/  LOP3.LUT R40, R137, R40, RZ, 0xc0, !PT ;  /* 0x0000002889287212 */ /* 0x000fe400078ec0ff */
[----:B------:R-:W-:Y:S02]  /*13840*/  LOP3.LUT R41, R136, R41, RZ, 0xc0, !PT ;  /* 0x0000002988297212 */ /* 0x000fe400078ec0ff */
[----:B------:R-:W-:Y:S02]  /*13850*/  PRMT R138, R150, 0x7771, RZ ;  /* 0x00007771968a7816 */ /* 0x000fe400000000ff */
[----:B------:R-:W-:Y:S02]  /*13860*/  LOP3.LUT R148, R148, UR20, R151, 0x96, !PT ;  /* 0x0000001494947c12 */ /* 0x000fe4000f8e9697 */
[----:B------:R-:W-:Y:S01]  /*13870*/  LOP3.LUT R154, R154, UR20, R153, 0x96, !PT ;  /* 0x000000149a9a7c12 */ /* 0x000fe2000f8e9699 */
[C---:B------:R-:W-:Y:S04]  /*13880*/  HMMA.16816.F32.BF16 R8, R40.reuse, R44, R8 ;  /* 0x0000002c2808723c */ /* 0x040fe80000041808 */
[----:B------:R-:W-:Y:S02]  /*13890*/  SHF.R.U32.HI R137, RZ, 0x18, R148 ;  /* 0x00000018ff897819 */ /* 0x000fe40000011694 */
[----:B------:R-:W-:Y:S02]  /*138a0*/  LOP3.LUT R139, R148, 0xffff, RZ, 0xc0, !PT ;  /* 0x0000ffff948b7812 */ /* 0x000fe400078ec0ff */
[-C--:B------:R-:W-:Y:S03]  /*138b0*/  HMMA.16816.F32.BF16 R12, R40, R46.reuse, R12 ;  /* 0x0000002e280c723c */ /* 0x080fe6000004180c */
[----:B------:R-:W-:Y:S02]  /*138c0*/  SHF.R.U32.HI R142, RZ, 0x18, R154 ;  /* 0x00000018ff8e7819 */ /* 0x000fe4000001169a */
[----:B------:R-:W-:Y:S03]  /*138d0*/  LOP3.LUT R136, R154, 0xff, RZ, 0xc0, !PT ;  /* 0x000000ff9a887812 */ /* 0x000fe600078ec0ff */
[C---:B------:R-:W-:Y:S01]  /*138e0*/  HMMA.16816.F32.BF16 R16, R36.reuse, R46, R16 ;  /* 0x0000002e2410723c */ /* 0x040fe20000041810 */
[----:B------:R-:W4:Y:S07]  /*138f0*/  LDSM.16.MT88.4 R44, [R187+0xb800] ;  /* 0x00b80000bb2c783b */ /* 0x000f2e0000004200 */
[-C--:B-1----:R-:W-:Y:S08]  /*13900*/  HMMA.16816.F32.BF16 R68, R36, R48.reuse, R68 ;  /* 0x000000302444723c */ /* 0x082ff00000041844 */
[C---:B------:R-:W-:Y:S04]  /*13910*/  HMMA.16816.F32.BF16 R72, R40.reuse, R48, R72 ;  /* 0x000000302848723c */ /* 0x040fe80000041848 */
[----:B------:R-:W-:Y:S01]  /*13920*/  PRMT R49, R152, 0x7773, RZ ;  /* 0x0000777398317816 */ /* 0x000fe200000000ff */
[----:B------:R-:W-:Y:S03]  /*13930*/  IMAD.MOV.U32 R48, RZ, RZ, R152 ;  /* 0x000000ffff307224 */ /* 0x000fe600078e0098 */
[-C--:B------:R-:W-:Y:S03]  /*13940*/  HMMA.16816.F32.BF16 R76, R40, R50.reuse, R76 ;  /* 0x00000032284c723c */ /* 0x080fe6000004184c */
[----:B------:R-:W-:Y:S05]  /*13950*/  LOP3.LUT R48, R48, 0xff, RZ, 0xc0, !PT ;  /* 0x000000ff30307812 */ /* 0x000fea00078ec0ff */
[C---:B------:R-:W-:Y:S04]  /*13960*/  HMMA.16816.F32.BF16 R80, R36.reuse, R50, R80 ;  /* 0x000000322450723c */ /* 0x040fe80000041850 */
[----:B------:R-:W-:Y:S01]  /*13970*/  IMAD.MOV.U32 R51, RZ, RZ, R150 ;  /* 0x000000ffff337224 */ /* 0x000fe200078e0096 */
[----:B------:R-:W-:Y:S03]  /*13980*/  PRMT R50, R150, 0x7773, RZ ;  /* 0x0000777396327816 */ /* 0x000fe600000000ff */
[-C--:B--2---:R-:W-:Y:S03]  /*13990*/  HMMA.16816.F32.BF16 R84, R36, R132.reuse, R84 ;  /* 0x000000842454723c */ /* 0x084fe60000041854 */
[----:B------:R-:W-:Y:S04]  /*139a0*/  LOP3.LUT R51, R51, 0xff, RZ, 0xc0, !PT ;  /* 0x000000ff33337812 */ /* 0x000fe800078ec0ff */
[----:B------:R-:W-:Y:S01]  /*139b0*/  PRMT R138, R51, 0x5410, R138 ;  /* 0x00005410338a7816 */ /* 0x000fe2000000008a */
[C---:B------:R-:W-:Y:S04]  /*139c0*/  HMMA.16816.F32.BF16 R88, R40.reuse, R132, R88 ;  /* 0x000000842858723c */ /* 0x040fe80000041858 */
[----:B------:R-:W-:Y:S02]  /*139d0*/  PRMT R133, R152, 0x7772, RZ ;  /* 0x0000777298857816 */ /* 0x000fe400000000ff */
[--C-:B------:R-:W-:Y:S02]  /*139e0*/  HSET2.LE.AND R138, R138, R202.reuse, PT ;  /* 0x000000ca8a8a7233 */ /* 0x100fe40003803000 */
[-C--:B------:R-:W-:Y:S03]  /*139f0*/  HMMA.16816.F32.BF16 R92, R40, R134.reuse, R92 ;  /* 0x00000086285c723c */ /* 0x080fe6000004185c */
[----:B------:R-:W-:Y:S02]  /*13a00*/  PRMT R133, R133, 0x5410, R49 ;  /* 0x0000541085857816 */ /* 0x000fe40000000031 */
[----:B------:R-:W-:Y:S02]  /*13a10*/  LOP3.LUT R132, R154, 0xffff, RZ, 0xc0, !PT ;  /* 0x0000ffff9a847812 */ /* 0x000fe400078ec0ff */
[----:B------:R-:W-:Y:S01]  /*13a20*/  LOP3.LUT R133, R133, 0xff00ff, RZ, 0xc0, !PT ;  /* 0x00ff00ff85857812 */ /* 0x000fe200078ec0ff */
[C---:B------:R-:W-:Y:S04]  /*13a30*/  HMMA.16816.F32.BF16 R96, R36.reuse, R134, R96 ;  /* 0x000000862460723c */ /* 0x040fe80000041860 */
[----:B------:R-:W-:Y:S02]  /*13a40*/  PRMT R135, R150, 0x7772, RZ ;  /* 0x0000777296877816 */ /* 0x000fe400000000ff */
[----:B------:R-:W-:Y:S02]  /*13a50*/  PRMT R134, R152, 0x7771, RZ ;  /* 0x0000777198867816 */ /* 0x000fe400000000ff */
[-C--:B---3--:R-:W-:Y:S03]  /*13a60*/  HMMA.16816.F32.BF16 R100, R36, R144.reuse, R100 ;  /* 0x000000902464723c */ /* 0x088fe60000041864 */
[----:B------:R-:W-:Y:S02]  /*13a70*/  PRMT R135, R135, 0x5410, R50 ;  /* 0x0000541087877816 */ /* 0x000fe40000000032 */
[----:B------:R-:W-:Y:S02]  /*13a80*/  PRMT R134, R48, 0x5410, R134 ;  /* 0x0000541030867816 */ /* 0x000fe40000000086 */
[----:B------:R-:W1:Y:S01]  /*13a90*/  LDSM.16.MT88.4 R48, [R188+0x2800] ;  /* 0x00280000bc30783b */ /* 0x000e620000004200 */
[C---:B------:R-:W-:Y:S04]  /*13aa0*/  HMMA.16816.F32.BF16 R104, R40.reuse, R144, R104 ;  /* 0x000000902868723c */ /* 0x040fe80000041868 */
[--C-:B------:R-:W-:Y:S02]  /*13ab0*/  HSET2.LE.AND R134, R134, R202.reuse, PT ;  /* 0x000000ca86867233 */ /* 0x100fe40003803000 */
[----:B------:R-:W-:Y:S02]  /*13ac0*/  SHF.R.U32.HI R132, RZ, 0x8, R132 ;  /* 0x00000008ff847819 */ /* 0x000fe40000011684 */
[-C--:B------:R-:W-:Y:S03]  /*13ad0*/  HMMA.16816.F32.BF16 R108, R40, R146.reuse, R108 ;  /* 0x00000092286c723c */ /* 0x080fe6000004186c */
[----:B------:R-:W-:Y:S01]  /*13ae0*/  PRMT R132, R136, 0x5410, R132 ;  /* 0x0000541088847816 */ /* 0x000fe20000000084 */
[--C-:B------:R-:W-:Y:S01]  /*13af0*/  FFMA.FTZ R136, R65, UR4, -R206.reuse ;  /* 0x0000000441887c23 */ /* 0x100fe200080108ce */
[----:B------:R-:W-:Y:S01]  /*13b00*/  FFMA.FTZ R206, R53, UR4, -R206 ;  /* 0x0000000435ce7c23 */ /* 0x000fe200080108ce */
[--C-:B------:R-:W-:Y:S01]  /*13b10*/  FFMA.FTZ R53, R66, UR4, -R204.reuse ;  /* 0x0000000442357c23 */ /* 0x100fe200080108cc */
[--C-:B------:R-:W-:Y:S01]  /*13b20*/  FFMA.FTZ R66, R67, UR4, -R204.reuse ;  /* 0x0000000443427c23 */ /* 0x100fe200080108cc */
[C---:B------:R-:W-:Y:S01]  /*13b30*/  HMMA.16816.F32.BF16 R112, R36.reuse, R146, R112 ;  /* 0x000000922470723c */ /* 0x040fe20000041870 */
[----:B------:R-:W-:Y:S01]  /*13b40*/  LDSM.16.MT88.4 R144, [R187+0xbc00] ;  /* 0x00bc0000bb90783b */ /* 0x000fe20000004200 */
[----:B------:R-:W-:Y:S02]  /*13b50*/  MUFU.EX2 R67, R53 ;  /* 0x0000003500437308 */ /* 0x000fe40000000800 */
[----:B------:R-:W-:Y:S01]  /*13b60*/  FFMA.FTZ R204, R55, UR4, -R204 ;  /* 0x0000000437cc7c23 */ /* 0x000fe200080108cc */
[--C-:B------:R-:W-:Y:S07]  /*13b70*/  HSET2.LE.AND R132, R132, R202.reuse, PT ;  /* 0x000000ca84847233 */ /* 0x100fee0003803000 */
[----:B------:R-:W-:Y:S01]  /*13b80*/  MUFU.EX2 R65, R64 ;  /* 0x0000004000417308 */ /* 0x000fe20000000800 */
[-C--:B----4-:R-:W-:Y:S09]  /*13b90*/  HMMA.16816.F32.BF16 R116, R36, R44.reuse, R116 ;  /* 0x0000002c2474723c */ /* 0x090ff20000041874 */
[----:B------:R2:W-:Y:S10]  /*13ba0*/  MUFU.EX2 R64, R136 ;  /* 0x0000008800407308 */ /* 0x0005f40000000800 */
[----:B------:R-:W-:Y:S01]  /*13bb0*/  MUFU.EX2 R206, R206 ;  /* 0x000000ce00ce7308 */ /* 0x000fe20000000800 */
[C---:B------:R-:W-:Y:S09]  /*13bc0*/  HMMA.16816.F32.BF16 R120, R40.reuse, R44, R120 ;  /* 0x0000002c2878723c */ /* 0x040ff20000041878 */
[----:B------:R-:W-:Y:S01]  /*13bd0*/  MUFU.EX2 R66, R66 ;  /* 0x0000004200427308 */ /* 0x000fe20000000800 */
[----:B------:R-:W-:Y:S02]  /*13be0*/  PRMT R44, R148, 0x7632, R44 ;  /* 0x00007632942c7816 */ /* 0x000fe4000000002c */
[----:B------:R-:W-:Y:S07]  /*13bf0*/  PRMT R45, R154, 0x7632, R45 ;  /* 0x000076329a2d7816 */ /* 0x000fee000000002d */
[----:B------:R-:W-:Y:S01]  /*13c00*/  MUFU.EX2 R204, R204 ;  /* 0x000000cc00cc7308 */ /* 0x000fe20000000800 */
[-C--:B------:R-:W-:Y:S03]  /*13c10*/  HMMA.16816.F32.BF16 R124, R40, R46.reuse, R124 ;  /* 0x0000002e287c723c */ /* 0x080fe6000004187c */
[----:B------:R-:W-:Y:S02]  /*13c20*/  LOP3.LUT R44, R44, 0xff, RZ, 0xc0, !PT ;  /* 0x000000ff2c2c7812 */ /* 0x000fe400078ec0ff */
[----:B--2---:R-:W-:Y:S02]  /*13c30*/  LOP3.LUT R136, R148, 0xff, RZ, 0xc0, !PT ;  /* 0x000000ff94887812 */ /* 0x004fe400078ec0ff */
[----:B------:R-:W2:Y:S01]  /*13c40*/  LDSM.16.MT88.4 R148, [R187+0x9c00] ;  /* 0x009c0000bb94783b */ /* 0x000ea20000004200 */
[C---:B------:R-:W-:Y:S04]  /*13c50*/  HMMA.16816.F32.BF16 R32, R36.reuse, R46, R32 ;  /* 0x0000002e2420723c */ /* 0x040fe80000041820 */
[----:B------:R-:W-:Y:S01]  /*13c60*/  PRMT R137, R44, 0x5410, R137 ;  /* 0x000054102c897816 */ /* 0x000fe20000000089 */
[----:B------:R-:W-:Y:S01]  /*13c70*/  FFMA.FTZ R44, R60, UR4, -R205 ;  /* 0x000000043c2c7c23 */ /* 0x000fe200080108cd */
[----:B------:R-:W-:Y:S01]  /*13c80*/  LOP3.LUT R53, R45, 0xff, RZ, 0xc0, !PT ;  /* 0x000000ff2d357812 */ /* 0x000fe200078ec0ff */
[----:B------:R3:W4:Y:S01]  /*13c90*/  MUFU.EX2 R60, R56 ;  /* 0x00000038003c7308 */ /* 0x0007220000000800 */
[-C--:B-1----:R-:W-:Y:S03]  /*13ca0*/  HMMA.16816.F32.BF16 R20, R36, R48.reuse, R20 ;  /* 0x000000302414723c */ /* 0x082fe60000041814 */
[----:B------:R-:W-:Y:S01]  /*13cb0*/  SHF.R.U32.HI R45, RZ, 0x8, R139 ;  /* 0x00000008ff2d7819 */ /* 0x000fe2000001168b */
[----:B------:R-:W-:Y:S01]  /*13cc0*/  FFMA.FTZ R205, R61, UR4, -R205 ;  /* 0x000000043dcd7c23 */ /* 0x000fe200080108cd */
[----:B------:R-:W-:Y:S04]  /*13cd0*/  PRMT R142, R53, 0x5410, R142 ;  /* 0x00005410358e7816 */ /* 0x000fe8000000008e */
[----:B------:R-:W1:Y:S01]  /*13ce0*/  MUFU.EX2 R61, R57 ;  /* 0x00000039003d7308 */ /* 0x000e620000000800 */
[----:B------:R-:W-:Y:S01]  /*13cf0*/  LDSM.16.MT88.4 R52, [R187+0xac00] ;  /* 0x00ac0000bb34783b */ /* 0x000fe20000004200 */
[C---:B------:R-:W-:Y:S08]  /*13d00*/  HMMA.16816.F32.BF16 R128, R40.reuse, R48, R128 ;  /* 0x000000302880723c */ /* 0x040ff00000041880 */
[----:B------:R5:W2:Y:S01]  /*13d10*/  MUFU.EX2 R49, R44 ;  /* 0x0000002c00317308 */ /* 0x000aa20000000800 */
[----:B------:R-:W-:Y:S01]  /*13d20*/  PRMT R136, R136, 0x5410, R45 ;  /* 0x0000541088887816 */ /* 0x000fe2000000002d */
[--C-:B---3--:R-:W-:Y:S01]  /*13d30*/  FFMA.FTZ R56, R62, UR4, -R203.reuse ;  /* 0x000000043e387c23 */ /* 0x108fe200080108cb */
[----:B------:R-:W-:Y:S01]  /*13d40*/  FFMA.FTZ R203, R63, UR4, -R203 ;  /* 0x000000043fcb7c23 */ /* 0x000fe200080108cb */
[----:B------:R-:W-:Y:S01]  /*13d50*/  LOP3.LUT R139, R135, 0xff00ff, RZ, 0xc0, !PT ;  /* 0x00ff00ff878b7812 */ /* 0x000fe200078ec0ff */
[-C--:B------:R-:W-:Y:S05]  /*13d60*/  HMMA.16816.F32.BF16 R28, R40, R50.reuse, R28 ;  /* 0x00000032281c723c */ /* 0x080fea000004181c */
[----:B------:R-:W-:Y:S01]  /*13d70*/  MUFU.EX2 R62, R58 ;  /* 0x0000003a003e7308 */ /* 0x000fe20000000800 */
[--C-:B------:R-:W-:Y:S01]  /*13d80*/  HSET2.LE.AND R135, R133, R202.reuse, PT ;  /* 0x000000ca85877233 */ /* 0x100fe20003803000 */
[----:B----4-:R-:W-:Y:S08]  /*13d90*/  FADD.FTZ R193, R60, R193 ;  /* 0x000000c13cc17221 */ /* 0x010ff00000010000 */
[----:B------:R-:W-:Y:S01]  /*13da0*/  MUFU.EX2 R63, R59 ;  /* 0x0000003b003f7308 */ /* 0x000fe20000000800 */
[--C-:B------:R-:W-:Y:S01]  /*13db0*/  HSET2.LE.AND R139, R139, R202.reuse, PT ;  /* 0x000000ca8b8b7233 */ /* 0x100fe20003803000 */
[----:B------:R-:W-:Y:S08]  /*13dc0*/  HMMA.16816.F32.BF16 R24, R36, R50, R24 ;  /* 0x000000322418723c */ /* 0x000ff00000041818 */
[----:B------:R3:W-:Y:S01]  /*13dd0*/  MUFU.EX2 R48, R56 ;  /* 0x0000003800307308 */ /* 0x0007e20000000800 */
[----:B-----5:R-:W4:Y:S01]  /*13de0*/  LDSM.16.MT88.4 R44, [R188+0xc00] ;  /* 0x000c0000bc2c783b */ /* 0x020f220000004200 */
[--C-:B------:R-:W-:Y:S08]  /*13df0*/  HSET2.LE.AND R133, R142, R202.reuse, PT ;  /* 0x000000ca8e857233 */ /* 0x100ff00003803000 */
[----:B------:R-:W5:Y:S01]  /*13e00*/  MUFU.EX2 R205, R205 ;  /* 0x000000cd00cd7308 */ /* 0x000f620000000800 */
[--C-:B------:R-:W-:Y:S01]  /*13e10*/  HSET2.LE.AND R136, R136, R202.reuse, PT ;  /* 0x000000ca88887233 */ /* 0x100fe20003803000 */
[----:B-1----:R-:W-:Y:S01]  /*13e20*/  FADD.FTZ R193, R61, R193 ;  /* 0x000000c13dc17221 */ /* 0x002fe20000010000 */
[----:B------:R-:W-:Y:S07]  /*13e30*/  HSET2.LE.AND R137, R137, R202, PT ;  /* 0x000000ca89897233 */ /* 0x000fee0003803000 */
[----:B------:R-:W1:Y:S01]  /*13e40*/  MUFU.EX2 R203, R203 ;  /* 0x000000cb00cb7308 */ /* 0x000e620000000800 */
[----:B------:R-:W-:Y:S01]  /*13e50*/  MOV R202, R161 ;  /* 0x000000a100ca7202 */ /* 0x000fe20000000f00 */
[----:B--2---:R-:W-:Y:S01]  /*13e60*/  FADD.FTZ R193, R49, R193 ;  /* 0x000000c131c17221 */ /* 0x004fe20000010000 */
[----:B------:R-:W-:Y:S02]  /*13e70*/  F2FP.BF16.F32.PACK_AB R41, R206, R162 ;  /* 0x000000a2ce29723e */ /* 0x000fe400000010ff */
[----:B------:R-:W-:Y:S01]  /*13e80*/  F2FP.BF16.F32.PACK_AB R43, R64, R65 ;  /* 0x00000041402b723e */ /* 0x000fe200000010ff */
[----:B---3--:R-:W2:Y:S01]  /*13e90*/  LDSM.16.MT88.4 R56, [R188+0x1c00] ;  /* 0x001c0000bc38783b */ /* 0x008ea20000004200 */
[----:B------:R-:W-:Y:S01]  /*13ea0*/  F2FP.BF16.F32.PACK_AB R42, R66, R67 ;  /* 0x00000043422a723e */ /* 0x000fe200000010ff */
[----:B------:R-:W-:Y:S01]  /*13eb0*/  FADD.FTZ R194, R202, R194 ;  /* 0x000000c2cac27221 */ /* 0x000fe20000010000 */
[C---:B------:R-:W-:Y:S01]  /*13ec0*/  F2FP.BF16.F32.PACK_AB R40, R204.reuse, R202 ;  /* 0x000000cacc28723e */ /* 0x040fe200000010ff */
[----:B-----5:R-:W-:Y:S01]  /*13ed0*/  FADD.FTZ R232, R205, R193 ;  /* 0x000000c1cde87221 */ /* 0x020fe20000010000 */
[----:B------:R-:W-:Y:S01]  /*13ee0*/  F2FP.BF16.F32.PACK_AB R36, R61, R60 ;  /* 0x0000003c3d24723e */ /* 0x000fe200000010ff */
[----:B------:R-:W-:Y:S01]  /*13ef0*/  FADD.FTZ R194, R204, R194 ;  /* 0x000000c2ccc27221 */ /* 0x000fe20000010000 */
[----:B------:R-:W-:Y:S01]  /*13f00*/  LOP3.LUT R134, R43, R134, RZ, 0xc0, !PT ;  /* 0x000000862b867212 */ /* 0x000fe200078ec0ff */
[----:B------:R-:W-:Y:S01]  /*13f10*/  IMAD.MOV.U32 R43, RZ, RZ, R162 ;  /* 0x000000ffff2b7224 */ /* 0x000fe200078e00a2 */
[----:B------:R-:W-:Y:S01]  /*13f20*/  LOP3.LUT R135, R42, R135, RZ, 0xc0, !PT ;  /* 0x000000872a877212 */ /* 0x000fe200078ec0ff */
[----:B------:R-:W-:Y:S01]  /*13f30*/  IMAD.MOV.U32 R42, RZ, RZ, R163 ;  /* 0x000000ffff2a7224 */ /* 0x000fe200078e00a3 */
[----:B------:R-:W-:Y:S01]  /*13f40*/  LOP3.LUT R132, R41, R132, RZ, 0xc0, !PT ;  /* 0x0000008429847212 */ /* 0x000fe200078ec0ff */
[----:B------:R-:W-:Y:S01]  /*13f50*/  FADD.FTZ R191, R43, R191 ;  /* 0x000000bf2bbf7221 */ /* 0x000fe20000010000 */
[----:B------:R-:W-:Y:S01]  /*13f60*/  LOP3.LUT R133, R40, R133, RZ, 0xc0, !PT ;  /* 0x0000008528857212 */ /* 0x000fe200078ec0ff */
[----:B------:R-:W-:Y:S01]  /*13f70*/  FADD.FTZ R197, R42, R197 ;  /* 0x000000c52ac57221 */ /* 0x000fe20000010000 */
[----:B------:R-:W-:Y:S01]  /*13f80*/  LOP3.LUT R136, R36, R136, RZ, 0xc0, !PT ;  /* 0x0000008824887212 */ /* 0x000fe200078ec0ff */
[----:B------:R-:W-:Y:S01]  /*13f90*/  FADD.FTZ R191, R206, R191 ;  /* 0x000000bfcebf7221 */ /* 0x000fe20000010000 */
[----:B------:R-:W-:Y:S01]  /*13fa0*/  F2FP.BF16.F32.PACK_AB R38, R63, R62 ;  /* 0x0000003e3f26723e */ /* 0x000fe200000010ff */
[----:B------:R-:W-:Y:S01]  /*13fb0*/  FADD.FTZ R197, R251, R197 ;  /* 0x000000c5fbc57221 */ /* 0x000fe20000010000 */
[----:B------:R-:W-:Y:S01]  /*13fc0*/  F2FP.BF16.F32.PACK_AB R37, R205, R49 ;  /* 0x00000031cd25723e */ /* 0x000fe200000010ff */
[-C--:B------:R-:W-:Y:S01]  /*13fd0*/  HMMA.16816.F32.BF16 R160, R132, R148.reuse, R4 ;  /* 0x0000009484a0723c */ /* 0x080fe20000041804 */
[----:B------:R-:W3:Y:S04]  /*13fe0*/  LDSM.16.MT88.4 R4, [R188+0x2c00] ;  /* 0x002c0000bc04783b */ /* 0x000ee80000004200 */
[----:B-1----:R-:W-:Y:S01]  /*13ff0*/  F2FP.BF16.F32.PACK_AB R36, R203, R48 ;  /* 0x00000030cb24723e */ /* 0x002fe200000010ff */
        /* <DEDUP_REMOVED lines=8> */
[----:B------:R-:W-:Y:S02]  /*14080*/  FADD.FTZ R197, R63, R197 ;  /* 0x000000c53fc57221 */ /* 0x000fe40000010000 */
[----:B------:R-:W-:Y:S02]  /*14090*/  FADD.FTZ R241, R66, R194 ;  /* 0x000000c242f17221 */ /* 0x000fe40000010000 */
[C---:B------:R-:W-:Y:S04]  /*140a0*/  HMMA.16816.F32.BF16 R156, R136.reuse, R148, R8 ;  /* 0x00000094889c723c */ /* 0x040fe80000041808 */
[----:B------:R-:W-:Y:S04]  /*140b0*/  FADD.FTZ R197, R48, R197 ;  /* 0x000000c530c57221 */ /* 0x000fe80000010000 */
[-C--:B------:R-:W-:Y:S03]  /*140c0*/  HMMA.16816.F32.BF16 R152, R136, R150.reuse, R12 ;  /* 0x000000968898723c */ /* 0x080fe6000004180c */
[----:B------:R-:W-:Y:S05]  /*140d0*/  FADD.FTZ R231, R203, R197 ;  /* 0x000000c5cbe77221 */ /* 0x000fea0000010000 */
        /* <DEDUP_REMOVED lines=22> */
[----:B------:R-:W-:Y:S11]  /*14240*/  BRA.U UP0, `(.L_x_470) ;  /* 0xffffffc100947547 */ /* 0x000ff6000b83ffff */
.L_x_469:
[----:B------:R-:W1:Y:S01]  /*14250*/  SHFL.BFLY PT, R0, R246, 0x2, 0x1f ;  /* 0x0c401f00f6007f89 */ /* 0x000e6200000e0000 */
[----:B------:R-:W2:Y:S01]  /*14260*/  LDCU UR4, c[0x0][0x4fc] ;  /* 0x00009f80ff0477ac */ /* 0x000ea20008000800 */
[----:B------:R-:W3:Y:S01]  /*14270*/  LDC.U8 R13, c[0x0][0x549] ;  /* 0x00015240ff0d7b82 */ /* 0x000ee20000000000 */
[C---:B-----5:R-:W-:Y:S01]  /*14280*/  LOP3.LUT R11, R185.reuse, 0x20, RZ, 0xc0, !PT ;  /* 0x00000020b90b7812 */ /* 0x060fe200078ec0ff */
[----:B------:R-:W4:Y:S01]  /*14290*/  SHFL.BFLY PT, R3, R241, 0x2, 0x1f ;  /* 0x0c401f00f1037f89 */ /* 0x000f2200000e0000 */
[----:B------:R-:W-:Y:S02]  /*142a0*/  LOP3.LUT R185, R185, 0x40, RZ, 0xc0, !PT ;  /* 0x00000040b9b97812 */ /* 0x000fe400078ec0ff */
[----:B------:R-:W-:Y:S01]  /*142b0*/  ISETP.NE.AND P2, PT, R230, -0x1, PT ;  /* 0xffffffffe600780c */ /* 0x000fe20003f45270 */
[----:B------:R-:W2:Y:S02]  /*142c0*/  SHFL.BFLY PT, R2, R232, 0x2, 0x1f ;  /* 0x0c401f00e8027f89 */ /* 0x000ea400000e0000 */
[----:B------:R-:W2:Y:S01]  /*142d0*/  LDC R18, c[0x0][0x434] ;  /* 0x00010d00ff127b82 */ /* 0x000ea20000000800 */
[----:B------:R-:W2:Y:S01]  /*142e0*/  S2R R23, SR_CTAID.Y ;  /* 0x0000000000177919 */ /* 0x000ea20000002600 */
[----:B------:R-:W2:Y:S06]  /*142f0*/  S2R R16, SR_CTAID.Z ;  /* 0x0000000000107919 */ /* 0x000eac0000002700 */
[----:B------:R-:W2:Y:S01]  /*14300*/  LDC R20, c[0x0][0x434] ;  /* 0x00010d00ff147b82 */ /* 0x000ea20000000800 */
[----:B-1----:R-:W-:-:S02]  /*14310*/  FADD.FTZ R246, R0, R246 ;  /* 0x000000f600f67221 */ /* 0x002fc40000010000 */
[----:B------:R-:W1:Y:S01]  /*14320*/  SHFL.BFLY PT, R0, R231, 0x2, 0x1f ;  /* 0x0c401f00e7007f89 */ /* 0x000e6200000e0000 */
[----:B---3--:R-:W-:Y:S01]  /*14330*/  ISETP.NE.AND P1, PT, R13, RZ, PT ;  /* 0x000000ff0d00720c */ /* 0x008fe20003f25270 */
[----:B----4-:R-:W-:Y:S01]  /*14340*/  FADD.FTZ R241, R3, R241 ;  /* 0x000000f103f17221 */ /* 0x010fe20000010000 */
[----:B------:R-:W-:Y:S01]  /*14350*/  SHF.L.U32 R3, R184, 0x1, RZ ;  /* 0x00000001b8037819 */ /* 0x000fe200000006ff */
[----:B------:R-:W3:Y:S01]  /*14360*/  SHFL.BFLY PT, R5, R246, 0x1, 0x1f ;  /* 0x0c201f00f6057f89 */ /* 0x000ee200000e0000 */
[----:B--2---:R-:W-:Y:S02]  /*14370*/  FADD.FTZ R232, R2, R232 ;  /* 0x000000e802e87221 */ /* 0x004fe40000010000 */
[----:B------:R-:W-:Y:S01]  /*14380*/  LOP3.LUT R3, R3, 0x6, RZ, 0xc0, !PT ;  /* 0x0000000603037812 */ /* 0x000fe200078ec0ff */
[----:B------:R-:W2:Y:S01]  /*14390*/  SHFL.BFLY PT, R4, R241, 0x1, 0x1f ;  /* 0x0c201f00f1047f89 */ /* 0x000ea200000e0000 */
[----:B------:R-:W-:-:S03]  /*143a0*/  SHF.L.U32 R2, R184, 0x3, RZ ;  /* 0x00000003b8027819 */ /* 0x000fc600000006ff */
[----:B------:R-:W4:Y:S02]  /*143b0*/  SHFL.BFLY PT, R9, R232, 0x1, 0x1f ;  /* 0x0c201f00e8097f89 */ /* 0x000f2400000e0000 */
[----:B------:R-:W4:Y:S08]  /*143c0*/  @P1 LDC R13, c[0x0][0x430] ;  /* 0x00010c00ff0d1b82 */ /* 0x000f300000000800 */
[----:B------:R-:W4:Y:S01]  /*143d0*/  @P1 LDC R17, c[0x0][0x430] ;  /* 0x00010c00ff111b82 */ /* 0x000f220000000800 */
[----:B-1----:R-:W-:Y:S01]  /*143e0*/  FADD.FTZ R231, R0, R231 ;  /* 0x000000e700e77221 */ /* 0x002fe20000010000 */
[----:B------:R-:W-:Y:S01]  /*143f0*/  SHF.L.U32 R0, R184, 0x4, RZ ;  /* 0x00000004b8007819 */ /* 0x000fe200000006ff */
[----:B---3--:R-:W-:-:S03]  /*14400*/  FADD.FTZ R5, R246, R5 ;  /* 0x00000005f6057221 */ /* 0x008fc60000010000 */
[----:B------:R-:W1:Y:S01]  /*14410*/  SHFL.BFLY PT, R8, R231, 0x1, 0x1f ;  /* 0x0c201f00e7087f89 */ /* 0x000e6200000e0000 */
[----:B------:R-:W-:Y:S02]  /*14420*/  LOP3.LUT R0, R3, 0x3e00, R0, 0xf8, !PT ;  /* 0x00003e0003007812 */ /* 0x000fe400078ef800 */
[----:B------:R-:W-:Y:S01]  /*14430*/  LOP3.LUT R3, R2, 0xc0, RZ, 0xc0, !PT ;  /* 0x000000c002037812 */ /* 0x000fe200078ec0ff */
[----:B--2---:R-:W-:Y:S01]  /*14440*/  FADD.FTZ R4, R241, R4 ;  /* 0x00000004f1047221 */ /* 0x004fe20000010000 */
[----:B------:R-:W-:Y:S01]  /*14450*/  LOP3.LUT R0, R0, 0x20, R2, 0xf8, !PT ;  /* 0x0000002000007812 */ /* 0x000fe200078ef802 */
[----:B------:R-:W2:Y:S01]  /*14460*/  MUFU.RCP R7, R5 ;  /* 0x0000000500077308 */ /* 0x000ea20000001000 */
[----:B------:R-:W-:Y:S01]  /*14470*/  LOP3.LUT R3, R3, 0x18, R184, 0xf8, !PT ;  /* 0x0000001803037812 */ /* 0x000fe200078ef8b8 */
[----:B----4-:R-:W-:Y:S01]  /*14480*/  FADD.FTZ R9, R232, R9 ;  /* 0x00000009e8097221 */ /* 0x010fe20000010000 */
[----:B------:R-:W-:Y:S01]  /*14490*/  FSETP.NE.FTZ.AND P6, PT, R5, RZ, PT ;  /* 0x000000ff0500720b */ /* 0x000fe20003fd5000 */
[----:B------:R-:W-:Y:S01]  /*144a0*/  @P1 IMAD R20, R13, R18, RZ ;  /* 0x000000120d141224 */ /* 0x000fe200078e02ff */
[----:B------:R-:W-:-:S02]  /*144b0*/  LOP3.LUT R0, R0, R3, RZ, 0xfc, !PT ;  /* 0x0000000300007212 */ /* 0x000fc400078efcff */
[----:B------:R-:W-:Y:S01]  /*144c0*/  FSETP.NE.FTZ.AND P5, PT, R4, RZ, PT ;  /* 0x000000ff0400720b */ /* 0x000fe20003fb5000 */
[----:B------:R-:W3:Y:S01]  /*144d0*/  MUFU.RCP R6, R4 ;  /* 0x0000000400067308 */ /* 0x000ee20000001000 */
[----:B------:R-:W-:Y:S02]  /*144e0*/  FSETP.NE.FTZ.AND P4, PT, R9, RZ, PT ;  /* 0x000000ff0900720b */ /* 0x000fe40003f95000 */
[----:B------:R-:W-:-:S04]  /*144f0*/  LEA R0, R0, UR5, 0x1 ;  /* 0x0000000500007c11 */ /* 0x000fc8000f8e08ff */
[C---:B------:R-:W-:Y:S01]  /*14500*/  IADD3 R11, PT, PT, R0.reuse, -R11, RZ ;  /* 0x8000000b000b7210 */ /* 0x040fe20007ffe0ff */
[----:B------:R-:W4:Y:S01]  /*14510*/  MUFU.RCP R3, R9 ;  /* 0x0000000900037308 */ /* 0x000f220000001000 */
[-C--:B------:R-:W-:Y:S01]  /*14520*/  IADD3 R12, PT, PT, R0, -R185.reuse, RZ ;  /* 0x800000b9000c7210 */ /* 0x080fe20007ffe0ff */
[----:B-1----:R-:W-:Y:S01]  /*14530*/  FADD.FTZ R8, R231, R8 ;  /* 0x00000008e7087221 */ /* 0x002fe20000010000 */
[----:B--2---:R-:W-:Y:S01]  /*14540*/  FSEL R7, R7, 1, P6 ;  /* 0x3f80000007077808 */ /* 0x004fe20003000000 */
[----:B------:R-:W1:Y:S01]  /*14550*/  @P6 LDC R24, c[0x0][0x458] ;  /* 0x00011600ff186b82 */ /* 0x000e620000000800 */
[----:B------:R-:W-:Y:S02]  /*14560*/  IADD3 R185, PT, PT, R11, -R185, RZ ;  /* 0x800000b90bb97210 */ /* 0x000fe40007ffe0ff */
[----:B------:R-:W-:Y:S01]  /*14570*/  FSETP.NE.FTZ.AND P3, PT, R8, RZ, PT ;  /* 0x000000ff0800720b */ /* 0x000fe20003f75000 */
[----:B------:R-:W2:Y:S01]  /*14580*/  MUFU.RCP R10, R8 ;  /* 0x00000008000a7308 */ /* 0x000ea20000001000 */
[----:B------:R-:W-:Y:S01]  /*14590*/  FMUL.FTZ R7, R7, UR4 ;  /* 0x0000000407077c20 */ /* 0x000fe20008410000 */
[----:B---3--:R-:W-:-:S03]  /*145a0*/  FSEL R6, R6, 1, P5 ;  /* 0x3f80000006067808 */ /* 0x008fc60002800000 */
[C---:B------:R-:W-:Y:S01]  /*145b0*/  FMUL.FTZ R160, R7.reuse, R160 ;  /* 0x000000a007a07220 */ /* 0x040fe20000410000 */
[C---:B------:R-:W-:Y:S01]  /*145c0*/  FMUL.FTZ R161, R7.reuse, R161 ;  /* 0x000000a107a17220 */ /* 0x040fe20000410000 */
[----:B------:R-:W-:Y:S01]  /*145d0*/  FMUL.FTZ R6, R6, UR4 ;  /* 0x0000000406067c20 */ /* 0x000fe20008410000 */
[C---:B------:R-:W-:Y:S01]  /*145e0*/  FMUL.FTZ R148, R7.reuse, R148 ;  /* 0x0000009407947220 */ /* 0x040fe20000410000 */
[----:B------:R-:W-:Y:S01]  /*145f0*/  FMUL.FTZ R149, R7, R149 ;  /* 0x0000009507957220 */ /* 0x000fe20000410000 */
[----:B----4-:R-:W-:Y:S01]  /*14600*/  FSEL R3, R3, 1, P4 ;  /* 0x3f80000003037808 */ /* 0x010fe20002000000 */
[C---:B------:R-:W-:Y:S01]  /*14610*/  FMUL.FTZ R162, R6.reuse, R162 ;  /* 0x000000a206a27220 */ /* 0x040fe20000410000 */
        /* <DEDUP_REMOVED lines=13> */
[----:B------:R-:W-:Y:S01]  /*146f0*/  FMUL.FTZ R71, R6, R71 ;  /* 0x0000004706477220 */ /* 0x000fe20000410000 */
[C---:B------:R-:W-:Y:S01]  /*14700*/  FMUL.FTZ R80, R7.reuse, R80 ;  /* 0x0000005007507220 */ /* 0x040fe20000410000 */
[C---:B------:R-:W-:Y:S01]  /*14710*/  FMUL.FTZ R158, R10.reuse, R158 ;  /* 0x0000009e0a9e7220 */ /* 0x040fe20000410000 */
[C---:B------:R-:W-:Y:S01]  /*14720*/  FMUL.FTZ R159, R10.reuse, R159 ;  /* 0x0000009f0a9f7220 */ /* 0x040fe20000410000 */
[C---:B------:R-:W-:Y:S01]  /*14730*/  FMUL.FTZ R154, R10.reuse, R154 ;  /* 0x0000009a0a9a7220 */ /* 0x040fe20000410000 */
[----:B------:R-:W-:Y:S01]  /*14740*/  FMUL.FTZ R155, R10, R155 ;  /* 0x0000009b0a9b7220 */ /* 0x000fe20000410000 */
[----:B------:R-:W-:Y:S01]  /*14750*/  FMUL.FTZ R81, R7, R81 ;  /* 0x0000005107517220 */ /* 0x000fe20000410000 */
        /* <DEDUP_REMOVED lines=33> */
[----:B------:R-:W-:Y:S01]  /*14970*/  STS [R0], R160 ;  /* 0x000000a000007388 */ /* 0x000fe20000000800 */
        /* <DEDUP_REMOVED lines=92> */
[C---:B------:R-:W-:Y:S01]  /*14f40*/  FMUL.FTZ R131, R10.reuse, R131 ;  /* 0x000000830a837220 */ /* 0x040fe20000410000 */
[----:B------:R-:W-:Y:S01]  /*14f50*/  STS [R11+0x3210], R94 ;  /* 0x0032105e0b007388 */ /* 0x000fe20000000800 */
[C---:B------:R-:W-:Y:S01]  /*14f60*/  FMUL.FTZ R138, R10.reuse, R138 ;  /* 0x0000008a0a8a7220 */ /* 0x040fe20000410000 */
[----:B------:R-:W-:Y:S01]  /*14f70*/  F2FP.BF16.F32.PACK_AB R144, R145, R144 ;  /* 0x000000909190723e */ /* 0x000fe200000010ff */
[----:B------:R-:W-:Y:S01]  /*14f80*/  FMUL.FTZ R10, R10, R139 ;  /* 0x0000008b0a0a7220 */ /* 0x000fe20000410000 */
[----:B------:R-:W-:Y:S01]  /*14f90*/  F2FP.BF16.F32.PACK_AB R146, R147, R146 ;  /* 0x000000929392723e */ /* 0x000fe200000010ff */
[----:B------:R-:W-:Y:S01]  /*14fa0*/  STS [R12+0x2020], R100 ;  /* 0x002020640c007388 */ /* 0x000fe20000000800 */
[----:B------:R-:W-:Y:S01]  /*14fb0*/  F2FP.BF16.F32.PACK_AB R120, R121, R120 ;  /* 0x000000787978723e */ /* 0x000fe200000010ff */
[----:B------:R2:W3:Y:S01]  /*14fc0*/  @P6 MUFU.LG2 R22, R5 ;  /* 0x0000000500166308 */ /* 0x0004e20000000c00 */
        /* <DEDUP_REMOVED lines=14> */
[----:B------:R-:W-:-:S02]  /*150b0*/  F2FP.BF16.F32.PACK_AB R128, R129, R128 ;  /* 0x000000808180723e */ /* 0x000fc400000010ff */
[----:B------:R-:W-:Y:S01]  /*150c0*/  F2FP.BF16.F32.PACK_AB R130, R131, R130 ;  /* 0x000000828382723e */ /* 0x000fe200000010ff */
[----:B------:R-:W-:Y:S01]  /*150d0*/  STS [R12+0x3220], R106 ;  /* 0x0032206a0c007388 */ /* 0x000fe20000000800 */
[----:B------:R-:W-:Y:S01]  /*150e0*/  F2FP.BF16.F32.PACK_AB R10, R10, R138 ;  /* 0x0000008a0a0a723e */ /* 0x000fe200000010ff */
[----:B--2---:R-:W2:Y:S01]  /*150f0*/  @P5 LDC R5, c[0x0][0x458] ;  /* 0x00011600ff055b82 */ /* 0x004ea20000000800 */
[----:B------:R-:W-:Y:S01]  /*15100*/  F2FP.BF16.F32.PACK_AB R3, R3, R136 ;  /* 0x000000880303723e */ /* 0x000fe200000010ff */
[----:B------:R-:W-:Y:S04]  /*15110*/  STS [R185+0x3030], R108 ;  /* 0x0030306cb9007388 */ /* 0x000fe80000000800 */
[----:B------:R-:W-:Y:S04]  /*15120*/  STS [R185+0x3230], R110 ;  /* 0x0032306eb9007388 */ /* 0x000fe80000000800 */
[----:B------:R-:W-:Y:S01]  /*15130*/  STS [R0+0x4000], R116 ;  /* 0x0040007400007388 */ /* 0x000fe20000000800 */
[----:B----4-:R-:W-:-:S03]  /*15140*/  @P1 MOV R4, 0x1 ;  /* 0x0000000100041802 */ /* 0x010fc60000000f00 */
        /* <DEDUP_REMOVED lines=13> */
[----:B------:R2:W-:Y:S01]  /*15220*/  STS [R185+0x5230], R10 ;  /* 0x0052300ab9007388 */ /* 0x0005e20000000800 */
[----:B----4-:R-:W4:Y:S03]  /*15230*/  S2R R0, SR_CTAID.X ;  /* 0x0000000000007919 */ /* 0x010f260000002500 */
[----:B------:R2:W-:Y:S01]  /*15240*/  STS [R185+0x5030], R3 ;  /* 0x00503003b9007388 */ /* 0x0005e20000000800 */
[----:B---3--:R-:W3:Y:S08]  /*15250*/  @P2 LDC.64 R6, c[0x0][0x408] ;  /* 0x00010200ff062b82 */ /* 0x008ef00000000a00 */
[----:B-1----:R-:W1:Y:S08]  /*15260*/  LDC.U8 R12, c[0x0][0x548] ;  /* 0x00015200ff0c7b82 */ /* 0x002e700000000000 */
[----:B--2---:R-:W2:Y:S01]  /*15270*/  @!P2 LDC.64 R10, c[0x0][0x400] ;  /* 0x00010000ff0aab82 */ /* 0x004ea20000000a00 */
[----:B------:R-:W-:-:S04]  /*15280*/  LOP3.LUT R3, R184, 0x18, RZ, 0xc0, !PT ;  /* 0x00000018b8037812 */ /* 0x000fc800078ec0ff */
[----:B------:R-:W-:-:S04]  /*15290*/  LOP3.LUT R3, R3, 0xd8, R2, 0x78, !PT ;  /* 0x000000d803037812 */ /* 0x000fc800078e7802 */
[----:B------:R-:W-:Y:S01]  /*152a0*/  LOP3.LUT R3, R3, 0x1f20, R2, 0xf8, !PT ;  /* 0x00001f2003037812 */ /* 0x000fe200078ef802 */
[----:B----4-:R-:W-:Y:S06]  /*152b0*/  @P1 BRA `(.L_x_473) ;  /* 0x0000000000201947 */ /* 0x010fec0003800000 */
[----:B-1----:R-:W-:Y:S01]  /*152c0*/  ISETP.NE.AND P0, PT, R12, RZ, PT ;  /* 0x000000ff0c00720c */ /* 0x002fe20003f05270 */
[----:B------:R-:W1:-:S12]  /*152d0*/  LDC R13, c[0x0][0x3e0] ;  /* 0x0000f800ff0d7b82 */ /* 0x000e580000000800 */
[----:B------:R-:W1:Y:S01]  /*152e0*/  @P0 LDC R4, c[0x0][0x454] ;  /* 0x00011500ff040b82 */ /* 0x000e620000000800 */
[----:B------:R-:W-:Y:S02]  /*152f0*/  @P0 MOV R17, 0x1 ;  /* 0x0000000100110802 */ /* 0x000fe40000000f00 */
[----:B------:R-:W-:-:S05]  /*15300*/  @!P0 MOV R17, 0x1 ;  /* 0x0000000100118802 */ /* 0x000fca0000000f00 */
[----:B------:R-:W4:Y:S01]  /*15310*/  @P0 LDC R20, c[0x0][0x454] ;  /* 0x00011500ff140b82 */ /* 0x000f220000000800 */
[-C--:B-1----:R-:W-:Y:S02]  /*15320*/  @P0 IMAD R4, R4, R13.reuse, RZ ;  /* 0x0000000d04040224 */ /* 0x082fe400078e02ff */
[----:B------:R-:W-:-:S07]  /*15330*/  @!P0 IMAD R4, R18, R13, RZ ;  /* 0x0000000d12048224 */ /* 0x000fce00078e02ff */
.L_x_473:
[----:B------:R-:W-:Y:S01]  /*15340*/  BAR.SYNC.DEFER_BLOCKING 0x0 ;  /* 0x0000000000007b1d */ /* 0x000fe20000010000 */
[----:B------:R-:W-:Y:S01]  /*15350*/  LEA R3, R3, UR5, 0x1 ;  /* 0x0000000503037c11 */ /* 0x000fe2000f8e08ff */
[----:B--2---:R-:W-:Y:S01]  /*15360*/  @!P2 IMAD.WIDE.U32 R30, R23, R10, RZ ;  /* 0x0000000a171ea225 */ /* 0x004fe200078e00ff */
[----:B-1----:R-:W-:-:S03]  /*15370*/  ISETP.NE.AND P1, PT, R12, RZ, !P1 ;  /* 0x000000ff0c00720c */ /* 0x002fc60004f25270 */
[----:B------:R-:W-:Y:S01]  /*15380*/  @P5 FMUL.FTZ R25, R25, 0.69314718246459960938 ;  /* 0x3f31721819195820 */ /* 0x000fe20000410000 */
[C---:B------:R-:W-:Y:S01]  /*15390*/  ISETP.NE.AND P0, PT, R230.reuse, -0x1, PT ;  /* 0xffffffffe600780c */ /* 0x040fe20003f05270 */
[----:B------:R-:W-:Y:S01]  /*153a0*/  @!P2 IMAD R19, R23, R11, R31 ;  /* 0x0000000b1713a224 */ /* 0x000fe200078e021f */
[----:B------:R-:W1:Y:S01]  /*153b0*/  @P4 LDC R10, c[0x0][0x458] ;  /* 0x00011600ff0a4b82 */ /* 0x000e620000000800 */
[----:B------:R2:W5:Y:S01]  /*153c0*/  @P3 MUFU.LG2 R11, R8 ;  /* 0x00000008000b3308 */ /* 0x0005620000000c00 */
[----:B---3--:R-:W-:-:S04]  /*153d0*/  @P2 IMAD.WIDE.U32 R26, R230, R6, RZ ;  /* 0x00000006e61a2225 */ /* 0x008fc800078e00ff */
[----:B------:R-:W-:Y:S01]  /*153e0*/  @P6 FMUL.FTZ R28, R22, 0.69314718246459960938 ;  /* 0x3f317218161c6820 */ /* 0x000fe20000410000 */
[----:B------:R-:W-:Y:S01]  /*153f0*/  MOV R22, 0x7f800000 ;  /* 0x7f80000000167802 */ /* 0x000fe20000000f00 */
[----:B------:R-:W-:Y:S01]  /*15400*/  @P5 FFMA.FTZ R22, R167, R5, R25 ;  /* 0x00000005a7165223 */ /* 0x000fe20000010019 */
[----:B------:R-:W-:Y:S01]  /*15410*/  @P2 IMAD R19, R230, R7, R27 ;  /* 0x00000007e6132224 */ /* 0x000fe200078e021b */
[----:B------:R-:W-:Y:S01]  /*15420*/  MOV R21, 0x7f800000 ;  /* 0x7f80000000157802 */ /* 0x000fe20000000f00 */
[----:B----4-:R-:W-:Y:S01]  /*15430*/  IMAD R6, R16, R20, RZ ;  /* 0x0000001410067224 */ /* 0x010fe200078e02ff */
[----:B------:R-:W3:Y:S01]  /*15440*/  @P4 MUFU.LG2 R9, R9 ;  /* 0x0000000900094308 */ /* 0x000ee20000000c00 */
[----:B------:R-:W-:Y:S02]  /*15450*/  IMAD R5, R0, R17, RZ ;  /* 0x0000001100057224 */ /* 0x000fe400078e02ff */
[----:B------:R-:W-:Y:S01]  /*15460*/  @P6 FFMA.FTZ R21, R168, R24, R28 ;  /* 0x00000018a8156223 */ /* 0x000fe2000001001c */
[C---:B------:R-:W-:Y:S01]  /*15470*/  @!P0 IMAD R230, R23.reuse, R18, RZ ;  /* 0x0000001217e68224 */ /* 0x040fe200078e02ff */
[----:B------:R-:W-:Y:S01]  /*15480*/  LOP3.LUT P0, RZ, R184, 0x3, RZ, 0xc0, !PT ;  /* 0x00000003b8ff7812 */ /* 0x000fe2000780c0ff */
[----:B------:R-:W-:Y:S01]  /*15490*/  @!P1 IMAD R6, R23, R4, R6 ;  /* 0x0000000417069224 */ /* 0x000fe200078e0206 */
[----:B------:R-:W-:Y:S01]  /*154a0*/  SHF.L.U32 R5, R5, 0x7, RZ ;  /* 0x0000000705057819 */ /* 0x000fe200000006ff */
[----:B------:R-:W-:Y:S01]  /*154b0*/  BSSY.RECONVERGENT B0, `(.L_x_474) ;  /* 0x0000037000007945 */ /* 0x000fe20003800200 */
[----:B------:R4:W4:Y:S01]  /*154c0*/  LDS.128 R12, [R3+0x1800] ;  /* 0x00180000030c7984 */ /* 0x0009220000000c00 */
[----:B------:R-:W-:Y:S01]  /*154d0*/  SHF.R.S32.HI R4, RZ, 0x1f, R230 ;  /* 0x0000001fff047819 */ /* 0x000fe200000114e6 */
[----:B--2---:R-:W2:Y:S01]  /*154e0*/  @P3 LDC R8, c[0x0][0x458] ;  /* 0x00011600ff083b82 */ /* 0x004ea20000000800 */
[----:B------:R-:W-:Y:S01]  /*154f0*/  SEL R23, R230, RZ, P1 ;  /* 0x000000ffe6177207 */ /* 0x000fe20000800000 */
[----:B-----5:R-:W-:Y:S01]  /*15500*/  @P3 FMUL.FTZ R11, R11, 0.69314718246459960938 ;  /* 0x3f3172180b0b3820 */ /* 0x020fe20000410000 */
[----:B------:R-:W-:-:S02]  /*15510*/  SEL R4, R4, RZ, P1 ;  /* 0x000000ff04047207 */ /* 0x000fc40000800000 */
[--C-:B------:R-:W-:Y:S02]  /*15520*/  IADD3 R23, P5, P1, R5, R23, R6.reuse ;  /* 0x0000001705177210 */ /* 0x100fe400079be006 */
[----:B------:R-:W-:Y:S01]  /*15530*/  SHF.R.S32.HI R24, RZ, 0x1f, R6 ;  /* 0x0000001fff187819 */ /* 0x000fe20000011406 */
[----:B---3--:R-:W-:Y:S01]  /*15540*/  @P4 FMUL.FTZ R9, R9, 0.69314718246459960938 ;  /* 0x3f31721809094820 */ /* 0x008fe20000410000 */
[----:B------:R-:W-:Y:S02]  /*15550*/  SHF.R.S32.HI R5, RZ, 0x1f, R5 ;  /* 0x0000001fff057819 */ /* 0x000fe40000011405 */
[----:B------:R-:W-:Y:S01]  /*15560*/  MOV R20, 0x7f800000 ;  /* 0x7f80000000147802 */ /* 0x000fe20000000f00 */
[----:B-1----:R-:W-:Y:S01]  /*15570*/  @P4 FFMA.FTZ R20, R166, R10, R9 ;  /* 0x0000000aa6144223 */ /* 0x002fe20000010009 */
[----:B------:R-:W-:Y:S02]  /*15580*/  MOV R18, 0x7f800000 ;  /* 0x7f80000000127802 */ /* 0x000fe40000000f00 */
[----:B------:R-:W-:-:S02]  /*15590*/  IADD3.X R24, PT, PT, R5, R4, R24, P5, P1 ;  /* 0x0000000405187210 */ /* 0x000fc40002fe2418 */
[----:B------:R-:W-:Y:S01]  /*155a0*/  SHF.R.U32.HI R184, RZ, 0x2, R184 ;  /* 0x00000002ffb87819 */ /* 0x000fe200000116b8 */
[----:B--2---:R-:W-:Y:S01]  /*155b0*/  @P3 FFMA.FTZ R18, R165, R8, R11 ;  /* 0x00000008a5123223 */ /* 0x004fe2000001000b */
[----:B----4-:R-:W-:Y:S06]  /*155c0*/  @P0 BRA `(.L_x_475) ;  /* 0x0000000000940947 */ /* 0x010fec0003800000 */
        /* <DEDUP_REMOVED lines=10> */
[----:B------:R-:W-:-:S05]  /*15670*/  @!P6 IMAD R25, R25, R17, RZ ;  /* 0x000000111919e224 */ /* 0x000fca00078e02ff */
[----:B------:R-:W-:Y:S01]  /*15680*/  @!P6 IADD3 R28, P0, PT, R25, R23, RZ ;  /* 0x00000017191ce210 */ /* 0x000fe20007f1e0ff */
[-C--:B------:R-:W-:Y:S01]  /*15690*/  @!P5 IMAD R32, R32, R17.reuse, RZ ;  /* 0x000000112020d224 */ /* 0x080fe200078e02ff */
[----:B------:R-:W2:Y:S01]  /*156a0*/  @!P5 LDC.64 R8, c[0x0][0x420] ;  /* 0x00010800ff08db82 */ /* 0x000ea20000000a00 */
[-C--:B------:R-:W-:Y:S01]  /*156b0*/  @!P4 IMAD R31, R31, R17.reuse, RZ ;  /* 0x000000111f1fc224 */ /* 0x080fe200078e02ff */
        /* <DEDUP_REMOVED lines=8> */
[C---:B--2---:R-:W-:Y:S01]  /*15740*/  @!P5 LEA R28, P0, R10.reuse, R8, 0x2 ;  /* 0x000000080a1cd211 */ /* 0x044fe200078010ff */
[----:B------:R1:W-:Y:S01]  /*15750*/  @!P6 STG.E desc[UR14][R34.64], R21 ;  /* 0x000000152200e986 */ /* 0x0003e2000c10190e */
[----:B------:R-:W-:Y:S02]  /*15760*/  @!P4 IADD3 R8, P1, PT, R31, R23, RZ ;  /* 0x000000171f08c210 */ /* 0x000fe40007f3e0ff */
[----:B------:R-:W-:Y:S02]  /*15770*/  @!P5 LEA.HI.X R29, R10, R9, R32, 0x2, P0 ;  /* 0x000000090a1dd211 */ /* 0x000fe400000f1420 */
[----:B------:R-:W-:-:S02]  /*15780*/  @!P3 IADD3 R23, P0, PT, R17, R23, RZ ;  /* 0x000000171117b210 */ /* 0x000fc40007f1e0ff */
[----:B------:R-:W-:Y:S01]  /*15790*/  @!P4 LEA.HI.X.SX32 R31, R31, R24, 0x1, P1 ;  /* 0x000000181f1fc211 */ /* 0x000fe200008f0eff */
        /* <DEDUP_REMOVED lines=8> */
.L_x_475:
[----:B------:R-:W-:Y:S05]  /*15820*/  BSYNC.RECONVERGENT B0 ;  /* 0x0000000000007941 */ /* 0x000fea0003800200 */
.L_x_474:
[----:B------:R-:W2:Y:S01]  /*15830*/  LDCU.64 UR4, c[0x0][0x410] ;  /* 0x00008200ff0477ac */ /* 0x000ea20008000a00 */
[----:B------:R-:W-:Y:S01]  /*15840*/  @P2 IMAD.MOV.U32 R30, RZ, RZ, R26 ;  /* 0x000000ffff1e2224 */ /* 0x000fe200078e001a */
[----:B------:R-:W-:Y:S01]  /*15850*/  LOP3.LUT R2, R2, 0x18, RZ, 0xc0, !PT ;  /* 0x0000001802027812 */ /* 0x000fe200078ec0ff */
[C---:B-1----:R-:W-:Y:S01]  /*15860*/  VIADD R5, R184.reuse, 0x20 ;  /* 0x00000020b8057836 */ /* 0x042fe20000000000 */
[----:B------:R-:W-:Y:S01]  /*15870*/  IADD3 R4, PT, PT, R184, 0x40, RZ ;  /* 0x00000040b8047810 */ /* 0x000fe20007ffe0ff */
[----:B------:R1:W3:Y:S01]  /*15880*/  LDS.128 R8, [R3+0x2000] ;  /* 0x0020000003087984 */ /* 0x0002e20000000c00 */
[----:B------:R-:W-:Y:S01]  /*15890*/  IADD3 R20, P0, PT, R2, R30, RZ ;  /* 0x0000001e02147210 */ /* 0x000fe20007f1e0ff */
[----:B------:R-:W-:Y:S01]  /*158a0*/  VIADD R2, R184, 0x60 ;  /* 0x00000060b8027836 */ /* 0x000fe20000000000 */
[----:B------:R-:W-:Y:S01]  /*158b0*/  ISETP.GE.AND P2, PT, R5, UR12, PT ;  /* 0x0000000c05007c0c */ /* 0x000fe2000bf46270 */
[----:B------:R-:W-:Y:S01]  /*158c0*/  IMAD.MOV.U32 R185, RZ, RZ, RZ ;  /* 0x000000ffffb97224 */ /* 0x000fe200078e00ff */
[----:B------:R-:W-:Y:S01]  /*158d0*/  IADD3.X R21, PT, PT, RZ, R19, RZ, P0, !PT ;  /* 0x00000013ff157210 */ /* 0x000fe200007fe4ff */
[----:B------:R-:W-:Y:S01]  /*158e0*/  BSSY.RECONVERGENT B0, `(.L_x_476) ;  /* 0x0000016000007945 */ /* 0x000fe20003800200 */
[----:B------:R-:W-:Y:S01]  /*158f0*/  ISETP.GE.AND P1, PT, R4, UR12, PT ;  /* 0x0000000c04007c0c */ /* 0x000fe2000bf26270 */
[----:B------:R-:W-:Y:S01]  /*15900*/  IMAD.WIDE.U32 R22, R0, 0x80, R184 ;  /* 0x0000008000167825 */ /* 0x000fe200078e00b8 */
[----:B------:R1:W4:Y:S01]  /*15910*/  LDS.128 R4, [R3+0x4000] ;  /* 0x0040000003047984 */ /* 0x0003220000000c00 */
[----:B------:R-:W-:-:S02]  /*15920*/  ISETP.GE.AND P3, PT, R184, UR12, PT ;  /* 0x0000000cb8007c0c */ /* 0x000fc4000bf66270 */
[----:B------:R-:W-:Y:S01]  /*15930*/  ISETP.GE.AND P0, PT, R2, UR12, PT ;  /* 0x0000000c02007c0c */ /* 0x000fe2000bf06270 */
[----:B--2---:R-:W-:-:S04]  /*15940*/  IMAD.WIDE.U32 R20, R16, UR4, R20 ;  /* 0x0000000410147c25 */ /* 0x004fc8000f8e0014 */
[----:B------:R-:W-:Y:S02]  /*15950*/  IMAD R25, R16, UR5, R21 ;  /* 0x0000000510197c24 */ /* 0x000fe4000f8e0215 */
[----:B------:R1:W2:Y:S04]  /*15960*/  LDS.128 R16, [R3] ;  /* 0x0000000003107984 */ /* 0x0002a80000000c00 */
        /* <DEDUP_REMOVED lines=11> */
[----:B------:R2:W-:Y:S04]  /*15a20*/  STG.E.128 desc[UR14][R28.64+0x40], R8 ;  /* 0x000040081c007986 */ /* 0x0005e8000c101d0e */
[----:B----4-:R2:W-:Y:S02]  /*15a30*/  STG.E.128 desc[UR14][R28.64+0x80], R4 ;  /* 0x000080041c007986 */ /* 0x0105e4000c101d0e */
.L_x_477:
[----:B------:R-:W-:Y:S05]  /*15a40*/  BSYNC.RECONVERGENT B0 ;  /* 0x0000000000007941 */ /* 0x000fea0003800200 */
.L_x_476:
[----:B--2---:R2:W1:Y:S01]  /*15a50*/  LDS.128 R16, [R3+0x800] ;  /* 0x0008000003107984 */ /* 0x0044620000000c00 */
        /* <DEDUP_REMOVED lines=17> */
[----:B---3--:R1:W-:Y:S04]  /*15b70*/  STG.E.128 desc[UR14][R28.64+0x40], R8 ;  /* 0x000040081c007986 */ /* 0x0083e8000c101d0e */
[----:B----4-:R1:W-:Y:S02]  /*15b80*/  STG.E.128 desc[UR14][R28.64+0x80], R4 ;  /* 0x000080041c007986 */ /* 0x0103e4000c101d0e */
.L_x_479:
[----:B------:R-:W-:Y:S05]  /*15b90*/  BSYNC.RECONVERGENT B0 ;  /* 0x0000000000007941 */ /* 0x000fea0003800200 */
.L_x_478:
[----:B-1----:R1:W1:Y:S01]  /*15ba0*/  LDS.128 R16, [R3+0x1000] ;  /* 0x0010000003107984 */ /* 0x0022620000000c00 */
[----:B------:R-:W-:Y:S03]  /*15bb0*/  BSSY.RECONVERGENT B0, `(.L_x_480) ;  /* 0x0000013000007945 */ /* 0x000fe60003800200 */
[----:B---3--:R3:W1:Y:S04]  /*15bc0*/  LDS.128 R8, [R3+0x3000] ;  /* 0x0030000003087984 */ /* 0x0086680000000c00 */
        /* <DEDUP_REMOVED lines=16> */
[----:B----4-:R1:W-:Y:S02]  /*15cd0*/  STG.E.128 desc[UR14][R28.64+0x80], R4 ;  /* 0x000080041c007986 */ /* 0x0103e4000c101d0e */
.L_x_481:
[----:B------:R-:W-:Y:S05]  /*15ce0*/  BSYNC.RECONVERGENT B0 ;  /* 0x0000000000007941 */ /* 0x000fea0003800200 */
.L_x_480:
[----:B-1--4-:R1:W4:Y:S04]  /*15cf0*/  LDS.128 R4, [R3+0x3800] ;  /* 0x0038000003047984 */ /* 0x0123280000000c00 */
[----:B------:R1:W1:Y:S01]  /*15d00*/  LDS.128 R8, [R3+0x5800] ;  /* 0x0058000003087984 */ /* 0x0002620000000c00 */
[----:B------:R-:W-:Y:S05]  /*15d10*/  @P0 EXIT ;  /* 0x000000000000094d */ /* 0x000fea0003800000 */
        /* <DEDUP_REMOVED lines=12> */
[----:B------:R-:W-:Y:S04]  /*15de0*/  STG.E.128 desc[UR14][R18.64], R12 ;  /* 0x0000000c12007986 */ /* 0x000fe8000c101d0e */
[----:B----4-:R-:W-:Y:S04]  /*15df0*/  STG.E.128 desc[UR14][R18.64+0x40], R4 ;  /* 0x0000400412007986 */ /* 0x010fe8000c101d0e */
[----:B-1----:R-:W-:Y:S01]  /*15e00*/  STG.E.128 desc[UR14][R18.64+0x80], R8 ;  /* 0x0000800812007986 */ /* 0x002fe2000c101d0e */
[----:B------:R-:W-:Y:S05]  /*15e10*/  EXIT ;  /* 0x000000000000794d */ /* 0x000fea0003800000 */
.L_x_482:
        /* <DEDUP_REMOVED lines=14> */
.L_x_1270:


//--------------------- .text._ZN5flash16flash_fwd_kernelI23Flash_fwd_kernel_traitsILi96ELi128ELi64ELi4ELb0ELb0EN7cutlass10bfloat16_tE19Flash_kernel_traitsILi96ELi128ELi64ELi4ES3_EELb0ELb1ELb0ELb0ELb0ELb1ELb1ELb0EEEvNS_16Flash_fwd_paramsE --------------------------
	.section	.text._ZN5flash16flash_fwd_kernelI23Flash_fwd_kernel_traitsILi96ELi128ELi64ELi4ELb0ELb0EN7cutlass10bfloat16_tE19Flash_kernel_traitsILi96ELi128ELi64ELi4ES3_EELb0ELb1ELb0ELb0ELb0ELb1ELb1ELb0EEEvNS_16Flash_fwd_paramsE,"ax",@progbits
	.align	128
        .global         _ZN5flash16flash_fwd_kernelI23Flash_fwd_kernel_traitsILi96ELi128ELi64ELi4ELb0ELb0EN7cutlass10bfloat16_tE19Flash_kernel_traitsILi96ELi128ELi64ELi4ES3_EELb0ELb1ELb0ELb0ELb0ELb1ELb1ELb0EEEvNS_16Flash_fwd_paramsE
        .type           _ZN5flash16flash_fwd_kernelI23Flash_fwd_kernel_traitsILi96ELi128ELi64ELi4ELb0ELb0EN7cutlass10bfloat16_tE19Flash_kernel_traitsILi96ELi128ELi64ELi4ES3_EELb0ELb1ELb0ELb0ELb0ELb1ELb1ELb0EEEvNS_16Flash_fwd_paramsE,@function
        .size           _ZN5flash16flash_fwd_kernelI23Flash_fwd_kernel_traitsILi96ELi128ELi64ELi4ELb0ELb0EN7cutlass10bfloat16_tE19Flash_kernel_traitsILi96ELi128ELi64ELi4ES3_EELb0ELb1ELb0ELb0ELb0ELb1ELb1ELb0EEEvNS_16Flash_fwd_paramsE,(.L_x_1271 - _ZN5flash16flash_fwd_kernelI23Flash_fwd_kernel_traitsILi96ELi128ELi64ELi4ELb0ELb0EN7cutlass10bfloat16_tE19Flash_kernel_traitsILi96ELi128ELi64ELi4ES3_EELb0ELb1ELb0ELb0ELb0ELb1ELb1ELb0EEEvNS_16Flash_fwd_paramsE)
        .other          _ZN5flash16flash_fwd_kernelI23Flash_fwd_kernel_traitsILi96ELi128ELi64ELi4ELb0ELb0EN7cutlass10bfloat16_tE19Flash_kernel_traitsILi96ELi128ELi64ELi4ES3_EELb0ELb1ELb0ELb0ELb0ELb1ELb1ELb0EEEvNS_16Flash_fwd_paramsE,@"STO_CUDA_ENTRY STV_DEFAULT"
_ZN5flash16flash_fwd_kernelI23Flash_fwd_kernel_traitsILi96ELi128ELi64ELi4ELb0ELb0EN7cutlass10bfloat16_tE19Flash_kernel_traitsILi96ELi128ELi64ELi4ES3_EELb0ELb1ELb0ELb0ELb0ELb1ELb1ELb0EEEvNS_16Flash_fwd_paramsE:
.text._ZN5flash16flash_fwd_kernelI23Flash_fwd_kernel_traitsILi96ELi128ELi64ELi4ELb0ELb0EN7cutlass10bfloat16_tE19Flash_kernel_traitsILi96ELi128ELi64ELi4ES3_EELb0ELb1ELb0ELb0ELb0ELb1ELb1ELb0EEEvNS_16Flash_fwd_paramsE:
        /* <DEDUP_REMOVED lines=16> */
[----:B------:R-:W-:Y:S02]  /*0100*/  SHF.R.U32.HI R2, RZ, 0x1e, R229 ;  /* 0x0000001eff027819 */ /* 0x000fe400000116e5 */
[----:B----4-:R-:W-:Y:S01]  /*0110*/  ISETP.NE.U32.AND P3, PT, RZ, UR6, PT ;  /* 0x00000006ff007c0c */ /* 0x010fe2000bf65070 */
[----:B------:R-:W2:Y:S03]  /*0120*/  @P0 LDG.E R228, desc[UR12][R4.64] ;  /* 0x0000000c04e40981 */ /* 0x000ea6000c1e1900 */
[----:B------:R-:W-:Y:S01]  /*0130*/  ISETP.NE.AND.EX P3, PT, RZ, UR7, PT, P3 ;  /* 0x00000007ff007c0c */ /* 0x000fe2000bf65330 */
[----:B------:R1:W2:Y:S01]  /*0140*/  @P4 LDG.E R0, desc[UR12][R4.64+0x4] ;  /* 0x0000040c04004981 */ /* 0x0002a2000c1e1900 */
[----:B------:R-:W-:Y:S01]  /*0150*/  @P2 IADD3 R140, P0, PT, R10, UR4, RZ ;  /* 0x000000040a8c2c10 */ /* 0x000fe2000ff1e0ff */
[----:B------:R-:W-:Y:S01]  /*0160*/  IMAD.MOV.U32 R8, RZ, RZ, RZ ;  /* 0x000000ffff087224 */ /* 0x000fe200078e00ff */
[----:B------:R-:W3:Y:S02]  /*0170*/  S2R R20, SR_CTAID.X ;  /* 0x0000000000147919 */ /* 0x000ee40000002500 */
[----:B------:R-:W-:Y:S01]  /*0180*/  @P2 IADD3.X R141, PT, PT, R2, UR5, RZ, P0, !PT ;  /* 0x00000005028d2c10 */ /* 0x000fe200087fe4ff */
[----:B------:R-:W4:Y:S04]  /*0190*/  @!P4 LDC R145, c[0x0][0x434] ;  /* 0x00010d00ff91cb82 */ /* 0x000f280000000800 */
[----:B------:R-:W5:Y:S04]  /*01a0*/  @P2 LDG.E R140, desc[UR12][R140.64] ;  /* 0x0000000c8c8c2981 */ /* 0x000f68000c1e1900 */
[----:B------:R-:W2:Y:S01]  /*01b0*/  @!P2 LDC R6, c[0x0][0x43c] ;  /* 0x00010f00ff06ab82 */ /* 0x000ea20000000800 */
[----:B-1----:R-:W-:-:S04]  /*01c0*/  @P3 IADD3 R4, P1, PT, R10, UR6, RZ ;  /* 0x000000060a043c10 */ /* 0x002fc8000ff3e0ff */
[----:B------:R-:W-:-:S05]  /*01d0*/  @P3 IADD3.X R5, PT, PT, R2, UR7, RZ, P1, !PT ;  /* 0x0000000702053c10 */ /* 0x000fca0008ffe4ff */
[----:B------:R1:W5:Y:S02]  /*01e0*/  @P3 LDG.E R8, desc[UR12][R4.64] ;  /* 0x0000000c04083981 */ /* 0x000364000c1e1900 */
[----:B-1----:R-:W1:Y:S01]  /*01f0*/  LDC.64 R4, c[0x0][0x468] ;  /* 0x00011a00ff047b82 */ /* 0x002e620000000a00 */
[----:B------:R-:W3:Y:S01]  /*0200*/  LDCU.U8 UR4, c[0x0][0x532] ;  /* 0x0000a640ff0477ac */ /* 0x000ee20008000000 */
[----:B-1----:R-:W-:-:S05]  /*0210*/  IADD3 R10, P0, PT, R10, R4, RZ ;  /* 0x000000040a0a7210 */ /* 0x002fca0007f1e0ff */
[----:B------:R-:W-:Y:S01]  /*0220*/  IMAD.X R11, R2, 0x1, R5, P0 ;  /* 0x00000001020b7824 */ /* 0x000fe200000e0605 */
[C---:B------:R-:W-:Y:S01]  /*0230*/  ISETP.NE.U32.AND P0, PT, R4.reuse, RZ, PT ;  /* 0x000000ff0400720c */ /* 0x040fe20003f05070 */
[----:B------:R-:W1:Y:S03]  /*0240*/  @!P2 LDC.64 R2, c[0x0][0x488] ;  /* 0x00012200ff02ab82 */ /* 0x000e660000000a00 */
[----:B------:R-:W-:Y:S02]  /*0250*/  ISETP.NE.AND.EX P0, PT, R5, RZ, PT, P0 ;  /* 0x000000ff0500720c */ /* 0x000fe40003f05300 */
[----:B------:R-:W-:Y:S02]  /*0260*/  ISETP.EQ.U32.AND P3, PT, R4, RZ, PT ;  /* 0x000000ff0400720c */ /* 0x000fe40003f62070 */
[----:B---3--:R-:W-:-:S09]  /*0270*/  ISETP.NE.AND P1, PT, RZ, UR4, PT ;  /* 0x00000004ff007c0c */ /* 0x008fd2000bf25270 */
[----:B------:R-:W3:Y:S01]  /*0280*/  @!P0 LDC R4, c[0x0][0x438] ;  /* 0x00010e00ff048b82 */ /* 0x000ee20000000800 */
[----:B------:R-:W-:Y:S01]  /*0290*/  ISETP.EQ.OR.EX P3, PT, R5, RZ, !P1, P3 ;  /* 0x000000ff0500720c */ /* 0x000fe20004f62730 */
[----:B------:R-:W-:Y:S02]  /*02a0*/  IMAD.MOV.U32 R9, RZ, RZ, -0x1 ;  /* 0xffffffffff097424 */ /* 0x000fe400078e00ff */
[----:B------:R-:W-:-:S10]  /*02b0*/  IMAD.SHL.U32 R144, R20, 0x80, RZ ;  /* 0x0000008014907824 */ /* 0x000fd400078e00ff */
[----:B------:R1:W5:Y:S01]  /*02c0*/  @!P3 LDG.E R9, desc[UR12][R10.64] ;  /* 0x0000000c0a09b981 */ /* 0x000362000c1e1900 */
[----:B--2---:R-:W-:-:S05]  /*02d0*/  @P4 IMAD.IADD R145, R0, 0x1, -R228 ;  /* 0x0000000100914824 */ /* 0x004fca00078e0ae4 */
[----:B----4-:R-:W-:Y:S01]  /*02e0*/  ISETP.GT.AND P3, PT, R145, R144, PT ;  /* 0x000000909100720c */ /* 0x010fe20003f64270 */
[----:B-1-3--:R-:W-:-:S12]  /*02f0*/  @!P0 BRA `(.L_x_483) ;  /* 0x00000000000c8947 */ /* 0x00afd80003800000 */
[----:B------:R-:W2:Y:S02]  /*0300*/  @P1 LDG.E R4, desc[UR12][R10.64+0x4] ;  /* 0x0000040c0a041981 */ /* 0x000ea4000c1e1900 */
[----:B--2--5:R-:W-:-:S06]  /*0310*/  @P1 IADD3 R4, PT, PT, R4, -R9, RZ ;  /* 0x8000000904041210 */ /* 0x024fcc0007ffe0ff */
[----:B------:R1:W5:Y:S02]  /*0320*/  @!P1 LDG.E R4, desc[UR12][R10.64] ;  /* 0x0000000c0a049981 */ /* 0x000364000c1e1900 */
.L_x_483:
[----:B------:R-:W-:Y:S05]  /*0330*/  @!P3 EXIT ;  /* 0x000000000000b94d */ /* 0x000fea0003800000 */
[----:B------:R-:W2:Y:S01]  /*0340*/  LDC R0, c[0x0][0x508] ;  /* 0x00014200ff007b82 */ /* 0x000ea20000000800 */
[----:B------:R-:W-:Y:S01]  /*0350*/  @!P2 ISETP.NE.U32.AND P0, PT, R2, RZ, PT ;  /* 0x000000ff0200a20c */ /* 0x000fe20003f05070 */
[----:B-----5:R-:W-:Y:S01]  /*0360*/  @P2 IMAD.IADD R140, R140, 0x1, -R8 ;  /* 0x000000018c8c2824 */ /* 0x020fe200078e0a08 */
[----:B------:R-:W3:Y:S02]  /*0370*/  S2R R216, SR_TID.X ;  /* 0x0000000000d87919 */ /* 0x000ee40000002100 */
[----:B------:R-:W-:Y:S01]  /*0380*/  @!P2 ISETP.NE.AND.EX P0, PT, R3, RZ, PT, P0 ;  /* 0x000000ff0300a20c */ /* 0x000fe20003f05300 */
[----:B------:R-:W-:-:S03]  /*0390*/  VIADD R3, R20, 0x1 ;  /* 0x0000000114037836 */ /* 0x000fc60000000000 */
[----:B------:R-:W-:Y:S01]  /*03a0*/  @!P2 SEL R6, R6, RZ, P0 ;  /* 0x000000ff0606a207 */ /* 0x000fe20000000000 */
[----:B------:R-:W-:-:S03]  /*03b0*/  IMAD R3, R3, 0x80, -R145 ;  /* 0x0000008003037824 */ /* 0x000fc600078e0a91 */
        /* <DEDUP_REMOVED lines=14> */
[----:B------:R-:W2:Y:S08]  /*04a0*/  LDC.U8 R0, c[0x0][0x549] ;  /* 0x00015240ff007b82 */ /* 0x000eb00000000000 */
[----:B------:R-:W3:Y:S08]  /*04b0*/  LDC.U8 R5, c[0x0][0x548] ;  /* 0x00015200ff057b82 */ /* 0x000ef00000000000 */
[----:B------:R-:W1:Y:S08]  /*04c0*/  @!P1 LDC.64 R8, c[0x0][0x400] ;  /* 0x00010000ff089b82 */ /* 0x000e700000000a00 */
[----:B------:R-:W4:Y:S01]  /*04d0*/  @P1 LDC.64 R6, c[0x0][0x408] ;  /* 0x00010200ff061b82 */ /* 0x000f220000000a00 */
[----:B--2---:R-:W-:-:S07]  /*04e0*/  ISETP.NE.AND P0, PT, R0, RZ, PT ;  /* 0x000000ff0000720c */ /* 0x004fce0003f05270 */
[----:B------:R-:W2:Y:S01]  /*04f0*/  LDC R0, c[0x0][0x434] ;  /* 0x00010d00ff007b82 */ /* 0x000ea20000000800 */
[----:B---3--:R-:W-:Y:S01]  /*0500*/  ISETP.NE.AND P5, PT, R5, RZ, !P0 ;  /* 0x000000ff0500720c */ /* 0x008fe200047a5270 */
[----:B-1----:R-:W-:-:S06]  /*0510*/  @!P1 IMAD.WIDE.U32 R10, R229, R8, RZ ;  /* 0x00000008e50a9225 */ /* 0x002fcc00078e00ff */
[----:B------:R-:W1:Y:S01]  /*0520*/  @P0 LDC.64 R2, c[0x0][0x430] ;  /* 0x00010c00ff020b82 */ /* 0x000e620000000a00 */
[----:B------:R-:W-:Y:S01]  /*0530*/  @!P1 IMAD R9, R229, R9, R11 ;  /* 0x00000009e5099224 */ /* 0x000fe200078e020b */
[----:B------:R-:W-:Y:S01]  /*0540*/  @!P1 MOV R8, R10 ;  /* 0x0000000a00089202 */ /* 0x000fe20000000f00 */
[----:B----4-:R-:W-:-:S05]  /*0550*/  @P1 IMAD.WIDE.U32 R10, R228, R6, RZ ;  /* 0x00000006e40a1225 */ /* 0x010fca00078e00ff */
[----:B------:R-:W3:Y:S01]  /*0560*/  @P0 LDC R6, c[0x0][0x430] ;  /* 0x00010c00ff060b82 */ /* 0x000ee20000000800 */
[----:B------:R-:W-:Y:S01]  /*0570*/  @P1 IMAD R9, R228, R7, R11 ;  /* 0x00000007e4091224 */ /* 0x000fe200078e020b */
[----:B------:R-:W-:Y:S01]  /*0580*/  @P1 MOV R8, R10 ;  /* 0x0000000a00081202 */ /* 0x000fe20000000f00 */
[----:B-1----:R-:W-:Y:S01]  /*0590*/  @P0 IMAD R3, R2, R3, RZ ;  /* 0x0000000302030224 */ /* 0x002fe200078e02ff */
[----:B------:R-:W-:Y:S01]  /*05a0*/  @P0 MOV R2, 0x1 ;  /* 0x0000000100020802 */ /* 0x000fe20000000f00 */
        /* <DEDUP_REMOVED lines=11> */
.L_x_485:
[----:B------:R-:W-:Y:S01]  /*0660*/  IMAD.SHL.U32 R11, R216, 0x8, RZ ;  /* 0x00000008d80b7824 */ /* 0x000fe200078e00ff */
[----:B------:R-:W1:Y:S01]  /*0670*/  LDCU.64 UR4, c[0x0][0x410] ;  /* 0x00008200ff0477ac */ /* 0x000e620008000a00 */
        /* <DEDUP_REMOVED lines=10> */
[----:B------:R-:W-:Y:S01]  /*0720*/  IMAD.MOV.U32 R11, RZ, RZ, RZ ;  /* 0x000000ffff0b7224 */ /* 0x000fe200078e00ff */
[----:B------:R-:W-:Y:S01]  /*0730*/  LOP3.LUT P6, R216, R216, 0x3, RZ, 0xc0, !PT ;  /* 0x00000003d8d87812 */ /* 0x000fe200078cc0ff */
[----:B------:R-:W-:Y:S01]  /*0740*/  IMAD.X R13, RZ, RZ, R9, P4 ;  /* 0x000000ffff0d7224 */ /* 0x000fe200020e0609 */
[----:B------:R-:W-:Y:S01]  /*0750*/  SEL R228, R0, R228, !P0 ;  /* 0x000000e400e47207 */ /* 0x000fe20004000000 */
[----:B------:R-:W-:Y:S01]  /*0760*/  VIADD R0, R10, 0x60 ;  /* 0x000000600a007836 */ /* 0x000fe20000000000 */
[----:B------:R-:W-:Y:S01]  /*0770*/  ISETP.GE.AND P1, PT, R7, R145, PT ;  /* 0x000000910700720c */ /* 0x000fe20003f26270 */
[----:B------:R-:W-:Y:S01]  /*0780*/  BSSY.RECONVERGENT B0, `(.L_x_486) ;  /* 0x000001a000007945 */ /* 0x000fe20003800200 */
[----:B-1----:R-:W-:Y:S01]  /*0790*/  IMAD.WIDE.U32 R12, R4, UR4, R12 ;  /* 0x00000004040c7c25 */ /* 0x002fe2000f8e000c */
        /* <DEDUP_REMOVED lines=24> */
.L_x_487:
[----:B------:R-:W-:Y:S05]  /*0920*/  BSYNC.RECONVERGENT B0 ;  /* 0x0000000000007941 */ /* 0x000fea0003800200 */
.L_x_486:
[----:B------:R-:W-:Y:S01]  /*0930*/  BSSY.RECONVERGENT B0, `(.L_x_488) ;  /* 0x0000013000007945 */ /* 0x000fe20003800200 */
[----:B------:R-:W-:Y:S01]  /*0940*/  ISETP.NE.OR P3, PT, R216, RZ, P0 ;  /* 0x000000ffd800720c */ /* 0x000fe20000765670 */
[----:B---3--:R-:W-:Y:S02]  /*0950*/  IMAD R144, R144, R6, RZ ;  /* 0x0000000690907224 */ /* 0x008fe400078e02ff */
[----:B------:R-:W-:Y:S10]  /*0960*/  @P1 BRA `(.L_x_489) ;  /* 0x00000000003c1947 */ /* 0x000ff40003800000 */
[----:B------:R-:W2:Y:S01]  /*0970*/  LDCU.64 UR6, c[0x0][0x408] ;  /* 0x00008100ff0677ac */ /* 0x000ea20008000a00 */
[----:B------:R-:W-:Y:S01]  /*0980*/  IADD3 R4, P1, PT, R20, 0x20, RZ ;  /* 0x0000002014047810 */ /* 0x000fe20007f3e0ff */
[----:B------:R-:W-:Y:S01]  /*0990*/  IMAD.MOV.U32 R16, RZ, RZ, R12 ;  /* 0x000000ffff107224 */ /* 0x000fe200078e000c */
        /* <DEDUP_REMOVED lines=12> */
.L_x_489:
[----:B------:R-:W-:Y:S05]  /*0a60*/  BSYNC.RECONVERGENT B0 ;  /* 0x0000000000007941 */ /* 0x000fea0003800200 */
.L_x_488:
        /* <DEDUP_REMOVED lines=17> */
.L_x_491:
[----:B------:R-:W-:Y:S05]  /*0b80*/  BSYNC.RECONVERGENT B0 ;  /* 0x0000000000007941 */ /* 0x000fea0003800200 */
.L_x_490:
[----:B------:R-:W-:Y:S01]  /*0b90*/  BSSY.RECONVERGENT B0, `(.L_x_492) ;  /* 0x0000013000007945 */ /* 0x000fe20003800200 */
[--C-:B------:R-:W-:Y:S02]  /*0ba0*/  IADD3 R228, P2, P1, R144, R228, R3.reuse ;  /* 0x000000e490e47210 */ /* 0x100fe4000795e003 */
        /* <DEDUP_REMOVED lines=17> */
.L_x_493:
[----:B------:R-:W-:Y:S05]  /*0cc0*/  BSYNC.RECONVERGENT B0 ;  /* 0x0000000000007941 */ /* 0x000fea0003800200 */
.L_x_492:
        /* <DEDUP_REMOVED lines=11> */
.L_x_495:
[----:B------:R-:W-:Y:S05]  /*0d80*/  BSYNC.RECONVERGENT B0 ;  /* 0x0000000000007941 */ /* 0x000fea0003800200 */
.L_x_494:
[----:B------:R-:W-:Y:S04]  /*0d90*/  BSSY.RECONVERGENT B0, `(.L_x_496) ;  /* 0x000000a000007945 */ /* 0x000fe80003800200 */
[----:B------:R-:W-:Y:S05]  /*0da0*/  @P5 BRA `(.L_x_497) ;  /* 0x0000000000205947 */ /* 0x000fea0003800000 */
[----:B------:R-:W5:Y:S01]  /*0db0*/  LDCU.64 UR4, c[0x0][0x420] ;  /* 0x00008400ff0477ac */ /* 0x000f620008000a00 */
[----:B-1----:R-:W-:-:S05]  /*0dc0*/  IMAD R2, R7, R6, RZ ;  /* 0x0000000607027224 */ /* 0x002fca00078e02ff */
[----:B------:R-:W-:-:S04]  /*0dd0*/  IADD3 R4, P0, PT, R2, R228, RZ ;  /* 0x000000e402047210 */ /* 0x000fc80007f1e0ff */
[----:B------:R-:W-:Y:S02]  /*0de0*/  LEA.HI.X.SX32 R2, R2, R3, 0x1, P0 ;  /* 0x0000000302027211 */ /* 0x000fe400000f0eff */
[----:B-----5:R-:W-:-:S04]  /*0df0*/  LEA R8, P0, R4, UR4, 0x2 ;  /* 0x0000000404087c11 */ /* 0x020fc8000f8010ff */
[----:B------:R-:W-:Y:S01]  /*0e00*/  LEA.HI.X R9, R4, UR5, R2, 0x2, P0 ;  /* 0x0000000504097c11 */ /* 0x000fe200080f1402 */
[----:B------:R-:W-:-:S05]  /*0e10*/  IMAD.MOV.U32 R2, RZ, RZ, 0x7f800000 ;  /* 0x7f800000ff027424 */ /* 0x000fca00078e00ff */
[----:B------:R1:W-:Y:S03]  /*0e20*/  STG.E desc[UR12][R8.64], R2 ;  /* 0x0000000208007986 */ /* 0x0003e6000c10190c */
.L_x_497:
[----:B------:R-:W-:Y:S05]  /*0e30*/  BSYNC.RECONVERGENT B0 ;  /* 0x0000000000007941 */ /* 0x000fea0003800200 */
.L_x_496:
        /* <DEDUP_REMOVED lines=10> */
.L_x_499:
[----:B------:R-:W-:Y:S05]  /*0ee0*/  BSYNC.RECONVERGENT B0 ;  /* 0x0000000000007941 */ /* 0x000fea0003800200 */
.L_x_498:
[----:B------:R-:W-:Y:S05]  /*0ef0*/  @P3 EXIT ;  /* 0x000000000000394d */ /* 0x000fea0003800000 */
[----:B------:R-:W1:Y:S01]  /*0f00*/  LDCU.64 UR4, c[0x0][0x420] ;  /* 0x00008400ff0477ac */ /* 0x000e620008000a00 */
[----:B------:R-:W-:-:S05]  /*0f10*/  IMAD R0, R0, R6, RZ ;  /* 0x0000000600007224 */ /* 0x000fca00078e02ff */
[----:B------:R-:W-:-:S04]  /*0f20*/  IADD3 R228, P0, PT, R0, R228, RZ ;  /* 0x000000e400e47210 */ /* 0x000fc80007f1e0ff */
[----:B------:R-:W-:Y:S02]  /*0f30*/  LEA.HI.X.SX32 R0, R0, R3, 0x1, P0 ;  /* 0x0000000300007211 */ /* 0x000fe400000f0eff */
[----:B-1----:R-:W-:-:S04]  /*0f40*/  LEA R2, P0, R228, UR4, 0x2 ;  /* 0x00000004e4027c11 */ /* 0x002fc8000f8010ff */
[----:B------:R-:W-:Y:S01]  /*0f50*/  LEA.HI.X R3, R228, UR5, R0, 0x2, P0 ;  /* 0x00000005e4037c11 */ /* 0x000fe200080f1400 */
[----:B------:R-:W-:-:S05]  /*0f60*/  IMAD.MOV.U32 R0, RZ, RZ, 0x7f800000 ;  /* 0x7f800000ff007424 */ /* 0x000fca00078e00ff */
[----:B------:R-:W-:Y:S01]  /*0f70*/  STG.E desc[UR12][R2.64], R0 ;  /* 0x0000000002007986 */ /* 0x000fe2000c10190c */
[----:B------:R-:W-:Y:S05]  /*0f80*/  EXIT ;  /* 0x000000000000794d */ /* 0x000fea0003800000 */
.L_x_484:
        /* <DEDUP_REMOVED lines=24> */
.L_x_500:
[----:B------:R-:W1:Y:S01]  /*1110*/  LDC.64 R2, c[0x0][0x3b8] ;  /* 0x0000ee00ff027b82 */ /* 0x000e620000000a00 */
[----:B------:R-:W-:-:S05]  /*1120*/  IADD3 R16, PT, PT, R8, R9, RZ ;  /* 0x0000000908107210 */ /* 0x000fca0007ffe0ff */
[C---:B-1----:R-:W-:Y:S02]  /*1130*/  IMAD R7, R16.reuse, R3, RZ ;  /* 0x0000000310077224 */ /* 0x042fe400078e02ff */
[----:B------:R-:W-:-:S05]  /*1140*/  IMAD.WIDE.U32 R16, R16, R2, RZ ;  /* 0x0000000210107225 */ /* 0x000fca00078e00ff */
[----:B------:R-:W-:Y:S02]  /*1150*/  IADD3 R7, PT, PT, R17, R7, RZ ;  /* 0x0000000711077210 */ /* 0x000fe40007ffe0ff */
.L_x_501:
        /* <DEDUP_REMOVED lines=38> */
.L_x_502:
[----:B------:R-:W1:Y:S01]  /*13c0*/  LDC.64 R32, c[0x0][0x3c0] ;  /* 0x0000f000ff207b82 */ /* 0x000e620000000a00 */
[----:B------:R-:W-:-:S05]  /*13d0*/  IADD3 R9, PT, PT, R8, R9, RZ ;  /* 0x0000000908097210 */ /* 0x000fca0007ffe0ff */
[C---:B-1----:R-:W-:Y:S02]  /*13e0*/  IMAD R8, R9.reuse, R33, RZ ;  /* 0x0000002109087224 */ /* 0x042fe400078e02ff */
[----:B------:R-:W-:-:S05]  /*13f0*/  IMAD.WIDE.U32 R14, R9, R32, RZ ;  /* 0x00000020090e7225 */ /* 0x000fca00078e00ff */
[----:B------:R-:W-:-:S07]  /*1400*/  IADD3 R8, PT, PT, R15, R8, RZ ;  /* 0x000000080f087210 */ /* 0x000fce0007ffe0ff */
.L_x_503:
[----:B------:R-:W-:Y:S01]  /*1410*/  IMAD.IADD R221, R145, 0x1, -R144 ;  /* 0x0000000191dd7824 */ /* 0x000fe200078e0a90 */
[----:B------:R-:W-:Y:S01]  /*1420*/  SHF.R.U32.HI R146, RZ, 0x2, R216 ;  /* 0x00000002ff927819 */ /* 0x000fe200000116d8 */
[----:B------:R-:W-:Y:S01]  /*1430*/  IMAD.SHL.U32 R34, R216, 0x8, RZ ;  /* 0x00000008d8227824 */ /* 0x000fe200078e00ff */
[----:B------:R-:W1:Y:S01]  /*1440*/  LDCU.64 UR8, c[0x0][0x3c8] ;  /* 0x00007900ff0877ac */ /* 0x000e620008000a00 */
[----:B------:R-:W-:Y:S01]  /*1450*/  IMAD.MOV.U32 R147, RZ, RZ, RZ ;  /* 0x000000ffff937224 */ /* 0x000fe200078e00ff */
[----:B------:R-:W-:Y:S01]  /*1460*/  ISETP.GE.AND P4, PT, R146, R221, PT ;  /* 0x000000dd9200720c */ /* 0x000fe20003f86270 */
[----:B------:R-:W2:Y:S01]  /*1470*/  S2UR UR14, SR_CgaCtaId ;  /* 0x00000000000e79c3 */ /* 0x000ea20000008800 */
[----:B------:R-:W-:Y:S01]  /*1480*/  LOP3.LUT R22, R34, 0x18, RZ, 0xc0, !PT ;  /* 0x0000001822167812 */ /* 0x000fe200078ec0ff */
[----:B------:R-:W3:Y:S01]  /*1490*/  LDCU.128 UR4, c[0x0][0x3d0] ;  /* 0x00007a00ff0477ac */ /* 0x000ee20008000c00 */
[----:B------:R-:W-:Y:S01]  /*14a0*/  IADD3 R12, PT, PT, R146, 0x20, RZ ;  /* 0x00000020920c7810 */ /* 0x000fe20007ffe0ff */
[----:B------:R-:W-:Y:S01]  /*14b0*/  IMAD.WIDE.U32 R20, R20, 0x80, R146 ;  /* 0x0000008014147825 */ /* 0x000fe200078e0092 */
[C---:B------:R-:W-:Y:S01]  /*14c0*/  IADD3 R16, P2, PT, R22.reuse, R16, RZ ;  /* 0x0000001016107210 */ /* 0x040fe20007f5e0ff */
[----:B------:R-:W4:Y:S01]  /*14d0*/  LDCU.64 UR10, c[0x0][0x390] ;  /* 0x00007200ff0a77ac */ /* 0x000f220008000a00 */
[----:B------:R-:W-:Y:S01]  /*14e0*/  IADD3 R14, P1, PT, R22, R14, RZ ;  /* 0x0000000e160e7210 */ /* 0x000fe20007f3e0ff */
[----:B------:R-:W-:Y:S01]  /*14f0*/  IMAD.SHL.U32 R137, R2, 0x40, RZ ;  /* 0x0000004002897824 */ /* 0x000fe200078e00ff */
[----:B------:R-:W-:Y:S01]  /*1500*/  IADD3 R22, P0, PT, R22, R23, RZ ;  /* 0x0000001716167210 */ /* 0x000fe20007f1e0ff */
[----:B------:R-:W-:Y:S01]  /*1510*/  IMAD.MOV.U32 R35, RZ, RZ, 0x20 ;  /* 0x00000020ff237424 */ /* 0x000fe200078e00ff */
[----:B------:R-:W-:Y:S01]  /*1520*/  ISETP.GE.AND P3, PT, R12, R221, PT ;  /* 0x000000dd0c00720c */ /* 0x000fe20003f66270 */
[----:B------:R-:W5:Y:S01]  /*1530*/  @!P4 LDC.64 R10, c[0x0][0x3b0] ;  /* 0x0000ec00ff0acb82 */ /* 0x000f620000000a00 */
[----:B------:R-:W-:Y:S01]  /*1540*/  IADD3 R6, PT, PT, R146, 0x40, RZ ;  /* 0x0000004092067810 */ /* 0x000fe20007ffe0ff */
[----:B------:R-:W-:Y:S01]  /*1550*/  IMAD.X R15, RZ, RZ, R8, P1 ;  /* 0x000000ffff0f7224 */ /* 0x000fe200008e0608 */
[----:B------:R-:W-:-:S02]  /*1560*/  IADD3.X R17, PT, PT, RZ, R7, RZ, P2, !PT ;  /* 0x00000007ff117210 */ /* 0x000fc400017fe4ff */
[----:B------:R-:W-:Y:S01]  /*1570*/  LOP3.LUT R7, R34, 0xd8, RZ, 0xc0, !PT ;  /* 0x000000d822077812 */ /* 0x000fe200078ec0ff */
[----:B------:R-:W-:Y:S01]  /*1580*/  IMAD.WIDE.U32 R14, R146, R32, R14 ;  /* 0x00000020920e7225 */ /* 0x000fe200078e000e */
[----:B------:R-:W-:Y:S01]  /*1590*/  IADD3.X R23, PT, PT, RZ, R5, RZ, P0, !PT ;  /* 0x00000005ff177210 */ /* 0x000fe200007fe4ff */
[----:B------:R-:W4:Y:S01]  /*15a0*/  @!P4 LDC.64 R8, c[0x0][0x380] ;  /* 0x0000e000ff08cb82 */ /* 0x000f220000000a00 */
[-C--:B------:R-:W-:Y:S01]  /*15b0*/  ISETP.GE.AND P6, PT, R6, R221.reuse, PT ;  /* 0x000000dd0600720c */ /* 0x080fe20003fc6270 */
[----:B------:R-:W-:Y:S01]  /*15c0*/  VIADD R6, R146, 0x60 ;  /* 0x0000006092067836 */ /* 0x000fe20000000000 */
[----:B------:R-:W-:Y:S01]  /*15d0*/  LOP3.LUT R7, R7, 0x18, R216, 0x78, !PT ;  /* 0x0000001807077812 */ /* 0x000fe200078e78d8 */
[----:B-1----:R-:W-:Y:S01]  /*15e0*/  IMAD.WIDE.U32 R22, R4, UR8, R22 ;  /* 0x0000000804167c25 */ /* 0x002fe2000f8e0016 */
[----:B------:R-:W-:Y:S02]  /*15f0*/  SHF.R.S32.HI R224, RZ, 0x1f, R24 ;  /* 0x0000001fffe07819 */ /* 0x000fe40000011418 */
[----:B------:R-:W-:Y:S01]  /*1600*/  ISETP.GE.AND P5, PT, R6, R221, PT ;  /* 0x000000dd0600720c */ /* 0x000fe20003fa6270 */
[----:B------:R-:W-:Y:S01]  /*1610*/  IMAD R23, R4, UR9, R23 ;  /* 0x0000000904177c24 */ /* 0x000fe2000f8e0217 */
[----:B------:R-:W-:Y:S01]  /*1620*/  LOP3.LUT R34, R7, 0x1f20, R34, 0xf8, !PT ;  /* 0x00001f2007227812 */ /* 0x000fe200078ef822 */
[----:B------:R-:W1:Y:S01]  /*1630*/  LDCU.64 UR8, c[0x0][0x388] ;  /* 0x00007100ff0877ac */ /* 0x000e620008000a00 */
[----:B------:R-:W4:Y:S01]  /*1640*/  @!P3 LDC.64 R6, c[0x0][0x3b0] ;  /* 0x0000ec00ff06bb82 */ /* 0x000f220000000a00 */
[----:B------:R-:W-:Y:S01]  /*1650*/  IMAD.WIDE.U32 R16, R146, R2, R16 ;  /* 0x0000000292107225 */ /* 0x000fe200078e0010 */
[----:B------:R-:W-:-:S02]  /*1660*/  MOV R28, R14 ;  /* 0x0000000e001c7202 */ /* 0x000fc40000000f00 */
[----:B------:R-:W-:Y:S01]  /*1670*/  SHF.L.U64.HI R136, R2, 0x6, R3 ;  /* 0x0000000602887819 */ /* 0x000fe20000010203 */
[----:B------:R-:W-:Y:S01]  /*1680*/  IMAD R27, R146, R3, R17 ;  /* 0x00000003921b7224 */ /* 0x000fe200078e0211 */
[----:B------:R-:W-:Y:S01]  /*1690*/  @!P3 IADD3 R17, P2, PT, R20, 0x20, RZ ;  /* 0x000000201411b810 */ /* 0x000fe20007f5e0ff */
[----:B------:R-:W-:Y:S01]  /*16a0*/  IMAD.MOV.U32 R26, RZ, RZ, R16 ;  /* 0x000000ffff1a7224 */ /* 0x000fe200078e0010 */
[----:B------:R-:W4:Y:S01]  /*16b0*/  @!P3 LDC.64 R4, c[0x0][0x380] ;  /* 0x0000e000ff04bb82 */ /* 0x000f220000000a00 */
[----:B---3--:R-:W-:Y:S01]  /*16c0*/  IMAD R226, R224, UR4, RZ ;  /* 0x00000004e0e27c24 */ /* 0x008fe2000f8e02ff */
[----:B------:R-:W-:Y:S01]  /*16d0*/  @!P5 IADD3 R14, P0, PT, R20, 0x60, RZ ;  /* 0x00000060140ed810 */ /* 0x000fe20007f1e0ff */
[----:B------:R-:W-:Y:S01]  /*16e0*/  IMAD R29, R146, R33, R15 ;  /* 0x00000021921d7224 */ /* 0x000fe200078e020f */
[----:B------:R-:W-:Y:S01]  /*16f0*/  @!P6 IADD3 R15, P1, PT, R20, 0x40, RZ ;  /* 0x00000040140fe810 */ /* 0x000fe20007f3e0ff */
[----:B-----5:R-:W-:Y:S01]  /*1700*/  @!P4 IMAD R19, R21, R10, RZ ;  /* 0x0000000a1513c224 */ /* 0x020fe200078e02ff */
[----:B------:R-:W-:Y:S01]  /*1710*/  SHF.L.U32 R139, R2, 0x5, RZ ;  /* 0x00000005028b7819 */ /* 0x000fe200000006ff */
[C---:B------:R-:W-:Y:S01]  /*1720*/  IMAD R226, R24.reuse, UR5, R226 ;  /* 0x0000000518e27c24 */ /* 0x040fe2000f8e02e2 */
[----:B------:R-:W-:Y:S01]  /*1730*/  @!P6 IADD3.X R16, PT, PT, RZ, R21, RZ, P1, !PT ;  /* 0x00000015ff10e210 */ /* 0x000fe20000ffe4ff */
[----:B------:R-:W-:Y:S01]  /*1740*/  IMAD.WIDE.U32 R26, R24, UR4, R26 ;  /* 0x00000004181a7c25 */ /* 0x000fe2000f8e001a */
[----:B------:R-:W-:Y:S01]  /*1750*/  UMOV UR5, 0x400 ;  /* 0x0000040000057882 */ /* 0x000fe20000000000 */
[----:B------:R-:W-:Y:S01]  /*1760*/  SHF.L.U64.HI R138, R2, 0x5, R3 ;  /* 0x00000005028a7819 */ /* 0x000fe20000010203 */
[----:B--2---:R-:W-:Y:S01]  /*1770*/  ULEA UR4, UR14, UR5, 0x18 ;  /* 0x000000050e047291 */ /* 0x004fe2000f8ec0ff */
[----:B------:R-:W-:Y:S01]  /*1780*/  @!P4 IMAD R19, R20, R11, R19 ;  /* 0x0000000b1413c224 */ /* 0x000fe200078e0213 */
[----:B------:R-:W-:Y:S01]  /*1790*/  IADD3 R226, PT, PT, R27, R226, RZ ;  /* 0x000000e21be27210 */ /* 0x000fe20007ffe0ff */
[--C-:B------:R-:W-:Y:S01]  /*17a0*/  @!P3 IMAD.X R11, RZ, RZ, R21.reuse, P2 ;  /* 0x000000ffff0bb224 */ /* 0x100fe200010e0615 */
[----:B-1----:R-:W-:Y:S01]  /*17b0*/  LEA R227, P1, R26, UR8, 0x1 ;  /* 0x000000081ae37c11 */ /* 0x002fe2000f8208ff */
[----:B------:R-:W-:Y:S01]  /*17c0*/  @!P5 IMAD.X R13, RZ, RZ, R21, P0 ;  /* 0x000000ffff0dd224 */ /* 0x000fe200000e0615 */
[----:B------:R-:W-:Y:S01]  /*17d0*/  LEA R230, R34, UR4, 0x1 ;  /* 0x0000000422e67c11 */ /* 0x000fe2000f8e08ff */
[----:B------:R-:W-:Y:S01]  /*17e0*/  @!P4 IMAD.WIDE.U32 R20, R20, R10, R22 ;  /* 0x0000000a1414c225 */ /* 0x000fe200078e0016 */
[----:B------:R-:W-:-:S02]  /*17f0*/  LEA.HI.X R226, R26, UR9, R226, 0x1, P1 ;  /* 0x000000091ae27c11 */ /* 0x000fc400088f0ce2 */
[----:B------:R-:W-:Y:S01]  /*1800*/  @!P3 MOV R26, R22 ;  /* 0x00000016001ab202 */ /* 0x000fe20000000f00 */
[----:B------:R-:W-:Y:S01]  /*1810*/  @!P3 IMAD.MOV.U32 R27, RZ, RZ, R23 ;  /* 0x000000ffff1bb224 */ /* 0x000fe200078e0017 */
[----:B----4-:R-:W-:Y:S01]  /*1820*/  @!P4 LEA R18, P0, R20, R8, 0x1 ;  /* 0x000000081412c211 */ /* 0x010fe200078008ff */
[-C--:B------:R-:W-:Y:S01]  /*1830*/  @!P3 IMAD R8, R11, R6.reuse, RZ ;  /* 0x000000060b08b224 */ /* 0x080fe200078e02ff */
[----:B------:R-:W-:Y:S01]  /*1840*/  SHF.L.U32 R143, R216, 0x5, RZ ;  /* 0x00000005d88f7819 */ /* 0x000fe200000006ff */
[----:B------:R-:W-:Y:S01]  /*1850*/  @!P4 IMAD.IADD R19, R21, 0x1, R19 ;  /* 0x000000011513c824 */ /* 0x000fe200078e0213 */
[----:B------:R-:W1:Y:S01]  /*1860*/  @!P6 LDC.64 R10, c[0x0][0x3b0] ;  /* 0x0000ec00ff0aeb82 */ /* 0x000e620000000a00 */
[C---:B------:R-:W-:Y:S01]  /*1870*/  @!P3 IMAD R7, R17.reuse, R7, R8 ;  /* 0x000000071107b224 */ /* 0x040fe200078e0208 */
[----:B------:R-:W-:Y:S01]  /*1880*/  SHF.R.U32.HI R142, RZ, 0x1, R216 ;  /* 0x00000001ff8e7819 */ /* 0x000fe200000116d8 */
[----:B------:R-:W-:Y:S01]  /*1890*/  @!P3 IMAD.WIDE.U32 R26, R17, R6, R26 ;  /* 0x00000006111ab225 */ /* 0x000fe200078e001a */
[----:B------:R-:W-:-:S02]  /*18a0*/  @!P4 LEA.HI.X R19, R20, R9, R19, 0x1, P0 ;  /* 0x000000091413c211 */ /* 0x000fc400000f0c13 */
[----:B------:R-:W-:Y:S01]  /*18b0*/  IADD3 R17, PT, PT, R217, -0x1, RZ ;  /* 0xffffffffd9117810 */ /* 0x000fe20007ffe0ff */
[----:B------:R-:W-:Y:S01]  /*18c0*/  @!P3 IMAD.IADD R6, R27, 0x1, R7 ;  /* 0x000000011b06b824 */ /* 0x000fe200078e0207 */
[----:B------:R-:W-:Y:S01]  /*18d0*/  @!P3 LEA R4, P0, R26, R4, 0x1 ;  /* 0x000000041a04b211 */ /* 0x000fe200078008ff */
[----:B------:R-:W2:Y:S01]  /*18e0*/  @!P5 LDC.64 R8, c[0x0][0x3b0] ;  /* 0x0000ec00ff08db82 */ /* 0x000ea20000000a00 */
[----:B------:R-:W-:Y:S01]  /*18f0*/  @!PT LDS RZ, [RZ] ;  /* 0x00000000fffff984 */ /* 0x000fe20000000800 */
[----:B------:R-:W-:Y:S01]  /*1900*/  @!PT LDS RZ, [RZ] ;  /* 0x00000000fffff984 */ /* 0x000fe20000000800 */
[----:B------:R-:W-:Y:S01]  /*1910*/  @!PT LDS RZ, [RZ] ;  /* 0x00000000fffff984 */ /* 0x000fe20000000800 */
[----:B------:R-:W-:Y:S01]  /*1920*/  @!P4 LDGSTS.E.BYPASS.LTC128B.128 [R230], desc[UR12][R18.64] ;  /* 0x0000000012e6cfae */ /* 0x000fe2000b981a0c */
[----:B------:R-:W-:Y:S01]  /*1930*/  IMAD R224, R224, UR6, RZ ;  /* 0x00000006e0e07c24 */ /* 0x000fe2000f8e02ff */
[----:B------:R-:W-:Y:S01]  /*1940*/  @!P3 LEA.HI.X R5, R26, R5, R6, 0x1, P0 ;  /* 0x000000051a05b211 */ /* 0x000fe200000f0c06 */
[----:B------:R-:W-:Y:S01]  /*1950*/  @!P6 IMAD.MOV.U32 R21, RZ, RZ, R23 ;  /* 0x000000ffff15e224 */ /* 0x000fe200078e0017 */
[----:B------:R-:W-:Y:S01]  /*1960*/  @!P4 LDGSTS.E.BYPASS.LTC128B.128 [R230+0x2000], desc[UR12][R18.64+0x40] ;  /* 0x0200004012e6cfae */ /* 0x000fe2000b981a0c */
[C---:B------:R-:W-:Y:S01]  /*1970*/  IMAD R224, R24.reuse, UR7, R224 ;  /* 0x0000000718e07c24 */ /* 0x040fe2000f8e02e0 */
[----:B------:R-:W-:Y:S01]  /*1980*/  @!P6 MOV R20, R22 ;  /* 0x000000160014e202 */ /* 0x000fe20000000f00 */
[----:B------:R-:W3:Y:S01]  /*1990*/  @!P6 LDC.64 R6, c[0x0][0x380] ;  /* 0x0000e000ff06eb82 */ /* 0x000ee20000000a00 */
[----:B------:R4:W-:Y:S01]  /*19a0*/  @!P4 LDGSTS.E.BYPASS.LTC128B.128 [R230+0x4000], desc[UR12][R18.64+0x80] ;  /* 0x0400008012e6cfae */ /* 0x0009e2000b981a0c */
[----:B------:R-:W-:Y:S01]  /*19b0*/  IMAD.WIDE.U32 R24, R24, UR6, R28 ;  /* 0x0000000618187c25 */ /* 0x000fe2000f8e001c */
[----:B------:R-:W-:Y:S01]  /*19c0*/  LOP3.LUT R220, R143, 0x120, RZ, 0xc0, !PT ;  /* 0x000001208fdc7812 */ /* 0x000fe200078ec0ff */
[----:B------:R-:W5:Y:S01]  /*19d0*/  LDCU UR6, c[0x0][0x50c] ;  /* 0x0000a180ff0677ac */ /* 0x000f620008000800 */
[----:B------:R-:W-:Y:S01]  /*19e0*/  @!P3 LDGSTS.E.BYPASS.LTC128B.128 [R230+0x800], desc[UR12][R4.64] ;  /* 0x0080000004e6bfae */ /* 0x000fe2000b981a0c */
[----:B------:R-:W-:Y:S01]  /*19f0*/  LOP3.LUT R222, R146, 0x7, RZ, 0xc0, !PT ;  /* 0x0000000792de7812 */ /* 0x000fe200078ec0ff */
[----:B-1----:R-:W-:Y:S01]  /*1a00*/  @!P6 IMAD R16, R16, R10, RZ ;  /* 0x0000000a1010e224 */ /* 0x002fe200078e02ff */
[----:B------:R-:W-:Y:S01]  /*1a10*/  IADD3 R224, PT, PT, R25, R224, RZ ;  /* 0x000000e019e07210 */ /* 0x000fe20007ffe0ff */
[----:B------:R-:W-:Y:S01]  /*1a20*/  @!P3 LDGSTS.E.BYPASS.LTC128B.128 [R230+0x2800], desc[UR12][R4.64+0x40] ;  /* 0x0280004004e6bfae */ /* 0x000fe2000b981a0c */
[----:B------:R-:W-:Y:S01]  /*1a30*/  LEA R225, P1, R24, UR10, 0x1 ;  /* 0x0000000a18e17c11 */ /* 0x000fe2000f8208ff */
[----:B------:R-:W-:-:S02]  /*1a40*/  @!P6 IMAD R11, R15, R11, R16 ;  /* 0x0000000b0f0be224 */ /* 0x000fc400078e0210 */
[----:B------:R1:W-:Y:S01]  /*1a50*/  @!P3 LDGSTS.E.BYPASS.LTC128B.128 [R230+0x4800], desc[UR12][R4.64+0x80] ;  /* 0x0480008004e6bfae */ /* 0x0003e2000b981a0c */
[----:B------:R-:W-:Y:S01]  /*1a60*/  LEA.HI.X R224, R24, UR11, R224, 0x1, P1 ;  /* 0x0000000b18e07c11 */ /* 0x000fe200088f0ce0 */
[----:B------:R-:W-:-:S04]  /*1a70*/  @!P6 IMAD.WIDE.U32 R24, R15, R10, R20 ;  /* 0x0000000a0f18e225 */ /* 0x000fc800078e0014 */
[----:B--2---:R-:W-:Y:S01]  /*1a80*/  @!P5 IMAD R13, R13, R8, RZ ;  /* 0x000000080d0dd224 */ /* 0x004fe200078e02ff */
[----:B------:R-:W-:Y:S01]  /*1a90*/  @!P6 IADD3 R11, PT, PT, R25, R11, RZ ;  /* 0x0000000b190be210 */ /* 0x000fe20007ffe0ff */
[-C--:B------:R-:W-:Y:S02]  /*1aa0*/  IMAD R10, R136, R17.reuse, RZ ;  /* 0x00000011880a7224 */ /* 0x080fe400078e02ff */
[----:B------:R-:W-:Y:S01]  /*1ab0*/  IMAD.WIDE.U32 R20, R137, R17, RZ ;  /* 0x0000001189147225 */ /* 0x000fe200078e00ff */
[----:B---3--:R-:W-:-:S03]  /*1ac0*/  @!P6 LEA R26, P2, R24, R6, 0x1 ;  /* 0x00000006181ae211 */ /* 0x008fc600078408ff */
[----:B------:R-:W-:Y:S01]  /*1ad0*/  @!P5 IMAD R9, R14, R9, R13 ;  /* 0x000000090e09d224 */ /* 0x000fe200078e020d */
[----:B------:R-:W-:Y:S01]  /*1ae0*/  @!P6 LEA.HI.X R27, R24, R7, R11, 0x1, P2 ;  /* 0x00000007181be211 */ /* 0x000fe200010f0c0b */
[----:B----4-:R-:W-:Y:S02]  /*1af0*/  IMAD R18, R17, -0x40, R140 ;  /* 0xffffffc011127824 */ /* 0x010fe400078e028c */
[----:B------:R-:W-:Y:S02]  /*1b00*/  @!P5 IMAD.WIDE.U32 R22, R14, R8, R22 ;  /* 0x000000080e16d225 */ /* 0x000fe400078e0016 */
[----:B------:R-:W-:Y:S01]  /*1b10*/  @!P6 LDGSTS.E.BYPASS.LTC128B.128 [R230+0x1000], desc[UR12][R26.64] ;  /* 0x010000001ae6efae */ /* 0x000fe2000b981a0c */
[-C--:B------:R-:W-:Y:S01]  /*1b20*/  ISETP.GE.AND P4, PT, R146, R18.reuse, PT ;  /* 0x000000129200720c */ /* 0x080fe20003f86270 */
[----:B------:R-:W-:Y:S01]  /*1b30*/  IMAD.IADD R10, R21, 0x1, R10 ;  /* 0x00000001150a7824 */ /* 0x000fe200078e020a */
[-C--:B------:R-:W-:Y:S01]  /*1b40*/  ISETP.GE.AND P3, PT, R12, R18.reuse, PT ;  /* 0x000000120c00720c */ /* 0x080fe20003f66270 */
[----:B------:R-:W-:Y:S01]  /*1b50*/  @!P6 LDGSTS.E.BYPASS.LTC128B.128 [R230+0x3000], desc[UR12][R26.64+0x40] ;  /* 0x030000401ae6efae */ /* 0x000fe2000b981a0c */
[----:B------:R-:W-:Y:S01]  /*1b60*/  @!P5 IADD3 R9, PT, PT, R23, R9, RZ ;  /* 0x000000091709d210 */ /* 0x000fe20007ffe0ff */
[----:B------:R-:W-:Y:S01]  /*1b70*/  IMAD.SHL.U32 R8, R216, 0x10, RZ ;  /* 0x00000010d8087824 */ /* 0x000fe200078e00ff */
[----:B-1----:R-:W1:Y:S01]  /*1b80*/  @!P5 LDC.64 R4, c[0x0][0x380] ;  /* 0x0000e000ff04db82 */ /* 0x002e620000000a00 */
[----:B------:R-:W-:Y:S01]  /*1b90*/  @!P6 LDGSTS.E.BYPASS.LTC128B.128 [R230+0x5000], desc[UR12][R26.64+0x80] ;  /* 0x050000801ae6efae */ /* 0x000fe2000b981a0c */
[----:B------:R-:W-:-:S02]  /*1ba0*/  ISETP.GE.AND P2, PT, R12, R18, PT ;  /* 0x000000120c00720c */ /* 0x000fc40003f46270 */
[C---:B------:R-:W-:Y:S02]  /*1bb0*/  LOP3.LUT R219, R8.reuse, 0x100, RZ, 0xc0, !PT ;  /* 0x0000010008db7812 */ /* 0x040fe400078ec0ff */
[----:B------:R-:W-:Y:S02]  /*1bc0*/  LOP3.LUT R8, R8, 0x3e00, RZ, 0xc0, !PT ;  /* 0x00003e0008087812 */ /* 0x000fe400078ec0ff */
[CC--:B------:R-:W-:Y:S02]  /*1bd0*/  @!P4 LEA R14, P1, R20.reuse, R227.reuse, 0x1 ;  /* 0x000000e3140ec211 */ /* 0x0c0fe400078208ff */
[----:B------:R-:W-:Y:S02]  /*1be0*/  @!P3 IADD3 R6, P0, PT, R139, R20, RZ ;  /* 0x000000148b06b210 */ /* 0x000fe40007f1e0ff */
[--C-:B------:R-:W-:Y:S02]  /*1bf0*/  @!P4 LEA.HI.X R15, R20, R226, R10.reuse, 0x1, P1 ;  /* 0x000000e2140fc211 */ /* 0x100fe400008f0c0a */
[----:B------:R-:W-:Y:S01]  /*1c00*/  LOP3.LUT R219, R219, 0x20, R143, 0xf8, !PT ;  /* 0x00000020dbdb7812 */ /* 0x000fe200078ef88f */
[----:B------:R-:W-:Y:S01]  /*1c10*/  @!P3 IMAD.X R10, R138, 0x1, R10, P0 ;  /* 0x000000018a0ab824 */ /* 0x000fe200000e060a */
[----:B------:R-:W-:-:S02]  /*1c20*/  @!P3 LEA R20, P0, R6, R227, 0x1 ;  /* 0x000000e30614b211 */ /* 0x000fc400078008ff */
[----:B------:R-:W-:Y:S02]  /*1c30*/  LOP3.LUT P6, RZ, R216, 0x4, RZ, 0xc0, !PT ;  /* 0x00000004d8ff7812 */ /* 0x000fe400078cc0ff */
[----:B------:R-:W-:Y:S01]  /*1c40*/  @!P3 LEA.HI.X R21, R6, R226, R10, 0x1, P0 ;  /* 0x000000e20615b211 */ /* 0x000fe200000f0c0a */
[----:B------:R-:W-:Y:S01]  /*1c50*/  IMAD.SHL.U32 R6, R32, 0x40, RZ ;  /* 0x0000004020067824 */ /* 0x000fe200078e00ff */
[----:B------:R-:W-:Y:S02]  /*1c60*/  SEL R35, R35, 0xffffffe0, !P6 ;  /* 0xffffffe023237807 */ /* 0x000fe40007000000 */
[----:B-1----:R-:W-:Y:S01]  /*1c70*/  @!P5 LEA R4, P1, R22, R4, 0x1 ;  /* 0x000000041604d211 */ /* 0x002fe200078208ff */
[----:B------:R-:W-:-:S03]  /*1c80*/  IMAD.WIDE.U32 R6, R6, R17, RZ ;  /* 0x0000001106067225 */ /* 0x000fc600078e00ff */
[----:B------:R-:W-:Y:S02]  /*1c90*/  @!P5 LEA.HI.X R5, R22, R5, R9, 0x1, P1 ;  /* 0x000000051605d211 */ /* 0x000fe400008f0c09 */
[----:B------:R-:W-:Y:S02]  /*1ca0*/  LOP3.LUT R9, R143, 0xc0, RZ, 0xc0, !PT ;  /* 0x000000c08f097812 */ /* 0x000fe400078ec0ff */
[----:B------:R-:W-:Y:S01]  /*1cb0*/  @!P4 LEA R10, P1, R6, R225, 0x1 ;  /* 0x000000e1060ac211 */ /* 0x000fe200078208ff */
[----:B------:R-:W-:Y:S04]  /*1cc0*/  @!P5 LDGSTS.E.BYPASS.LTC128B.128 [R230+0x1800], desc[UR12][R4.64] ;  /* 0x0180000004e6dfae */ /* 0x000fe8000b981a0c */
[----:B------:R-:W-:Y:S04]  /*1cd0*/  @!P5 LDGSTS.E.BYPASS.LTC128B.128 [R230+0x3800], desc[UR12][R4.64+0x40] ;  /* 0x0380004004e6dfae */ /* 0x000fe8000b981a0c */
[----:B------:R1:W-:Y:S01]  /*1ce0*/  @!P5 LDGSTS.E.BYPASS.LTC128B.128 [R230+0x5800], desc[UR12][R4.64+0x80] ;  /* 0x0580008004e6dfae */ /* 0x0003e2000b981a0c */
[----:B------:R-:W-:-:S03]  /*1cf0*/  ISETP.NE.AND P5, PT, R217, 0x1, PT ;  /* 0x00000001d900780c */ /* 0x000fc60003fa5270 */
[----:B------:R-:W-:Y:S04]  /*1d00*/  @!P4 LDGSTS.E.BYPASS.LTC128B.128 [R230+0x6000], desc[UR12][R14.64] ;  /* 0x060000000ee6cfae */ /* 0x000fe8000b981a0c */
[----:B------:R-:W-:Y:S04]  /*1d10*/  @!P4 LDGSTS.E.BYPASS.LTC128B.128 [R230+0x7000], desc[UR12][R14.64+0x40] ;  /* 0x070000400ee6cfae */ /* 0x000fe8000b981a0c */
[----:B------:R-:W-:Y:S04]  /*1d20*/  @!P4 LDGSTS.E.BYPASS.LTC128B.128 [R230+0x8000], desc[UR12][R14.64+0x80] ;  /* 0x080000800ee6cfae */ /* 0x000fe8000b981a0c */
[----:B------:R-:W-:Y:S04]  /*1d30*/  @!P3 LDGSTS.E.BYPASS.LTC128B.128 [R230+0x6800], desc[UR12][R20.64] ;  /* 0x0680000014e6bfae */ /* 0x000fe8000b981a0c */
[----:B------:R-:W-:Y:S04]  /*1d40*/  @!P3 LDGSTS.E.BYPASS.LTC128B.128 [R230+0x7800], desc[UR12][R20.64+0x40] ;  /* 0x0780004014e6bfae */ /* 0x000fe8000b981a0c */
[----:B------:R-:W-:Y:S01]  /*1d50*/  @!P3 LDGSTS.E.BYPASS.LTC128B.128 [R230+0x8800], desc[UR12][R20.64+0x80] ;  /* 0x0880008014e6bfae */ /* 0x000fe2000b981a0c */
[----:B-1----:R-:W-:-:S03]  /*1d60*/  SHF.L.U64.HI R4, R32, 0x6, R33 ;  /* 0x0000000620047819 */ /* 0x002fc60000010221 */
[----:B------:R-:W0:Y:S01]  /*1d70*/  LDGDEPBAR ;  /* 0x00000000000079af */ /* 0x000e220000000000 */
[----:B------:R-:W-:Y:S02]  /*1d80*/  IMAD.SHL.U32 R5, R216, 0x4, RZ ;  /* 0x00000004d8057824 */ /* 0x000fe400078e00ff */
[----:B------:R-:W-:-:S05]  /*1d90*/  IMAD R4, R4, R17, RZ ;  /* 0x0000001104047224 */ /* 0x000fca00078e02ff */
[----:B------:R-:W-:Y:S02]  /*1da0*/  IADD3 R4, PT, PT, R7, R4, RZ ;  /* 0x0000000407047210 */ /* 0x000fe40007ffe0ff */
[----:B------:R-:W-:Y:S02]  /*1db0*/  LOP3.LUT R7, R9, 0x18, R5, 0xf8, !PT ;  /* 0x0000001809077812 */ /* 0x000fe400078ef805 */
[----:B------:R-:W-:Y:S02]  /*1dc0*/  @!P2 LEA R5, P0, R32, R6, 0x5 ;  /* 0x000000062005a211 */ /* 0x000fe400078028ff */
[----:B------:R-:W-:Y:S02]  /*1dd0*/  @!P4 LEA.HI.X R11, R6, R224, R4, 0x1, P1 ;  /* 0x000000e0060bc211 */ /* 0x000fe400008f0c04 */
[C---:B------:R-:W-:Y:S02]  /*1de0*/  LOP3.LUT R141, R7.reuse, 0x8, R142, 0x78, !PT ;  /* 0x00000008078d7812 */ /* 0x040fe400078e788e */
[----:B------:R-:W-:-:S02]  /*1df0*/  LOP3.LUT R7, R7, 0x8, R216, 0x78, !PT ;  /* 0x0000000807077812 */ /* 0x000fc400078e78d8 */
[----:B------:R-:W-:Y:S02]  /*1e00*/  @!P2 LEA.HI.X R4, R32, R4, R33, 0x5, P0 ;  /* 0x000000042004a211 */ /* 0x000fe400000f2c21 */
[----:B------:R-:W-:Y:S01]  /*1e10*/  @!P2 LEA R6, P0, R5, R225, 0x1 ;  /* 0x000000e10506a211 */ /* 0x000fe200078008ff */
[----:B------:R-:W-:-:S04]  /*1e20*/  DEPBAR.LE SB0, 0x0 ;  /* 0x000080000000791a */ /* 0x000fc80000000000 */
[----:B------:R-:W-:Y:S01]  /*1e30*/  BAR.SYNC.DEFER_BLOCKING 0x0 ;  /* 0x0000000000007b1d */ /* 0x000fe20000010000 */
[----:B------:R-:W-:Y:S02]  /*1e40*/  IADD3 R220, PT, PT, R141, R220, R8 ;  /* 0x000000dc8ddc7210 */ /* 0x000fe40007ffe008 */
[----:B------:R-:W-:Y:S02]  /*1e50*/  IADD3 R219, PT, PT, R7, R219, RZ ;  /* 0x000000db07db7210 */ /* 0x000fe40007ffe0ff */
[----:B------:R-:W-:Y:S02]  /*1e60*/  @!P2 LEA.HI.X R7, R5, R224, R4, 0x1, P0 ;  /* 0x000000e00507a211 */ /* 0x000fe400000f0c04 */
[----:B------:R-:W-:Y:S02]  /*1e70*/  LEA R220, R220, UR4, 0x1 ;  /* 0x00000004dcdc7c11 */ /* 0x000fe4000f8e08ff */
[----:B------:R-:W-:Y:S02]  /*1e80*/  LEA R219, R219, UR4, 0x1 ;  /* 0x00000004dbdb7c11 */ /* 0x000fe4000f8e08ff */
[----:B------:R-:W-:-:S02]  /*1e90*/  IADD3 R248, PT, PT, R220, R35, RZ ;  /* 0x00000023dcf87210 */ /* 0x000fc40007ffe0ff */
[----:B------:R-:W-:Y:S01]  /*1ea0*/  LOP3.LUT R142, R142, 0x1f0, RZ, 0xc0, !PT ;  /* 0x000001f08e8e7812 */ /* 0x000fe200078ec0ff */
[----:B------:R-:W-:-:S03]  /*1eb0*/  IMAD.IADD R239, R219, 0x1, R35 ;  /* 0x00000001dbef7824 */ /* 0x000fc600078e0223 */
[----:B------:R-:W-:-:S04]  /*1ec0*/  IADD3 R142, PT, PT, R142, 0x1, R144 ;  /* 0x000000018e8e7810 */ /* 0x000fc80007ffe090 */
[----:B------:R-:W-:Y:S01]  /*1ed0*/  IADD3 R222, PT, PT, -R145, R142, R222 ;  /* 0x0000008e91de7210 */ /* 0x000fe20007ffe1de */
[----:B------:R-:W-:Y:S01]  /*1ee0*/  @!PT LDS RZ, [RZ] ;  /* 0x00000000fffff984 */ /* 0x000fe20000000800 */
[----:B------:R-:W-:Y:S01]  /*1ef0*/  @!PT LDS RZ, [RZ] ;  /* 0x00000000fffff984 */ /* 0x000fe20000000800 */
[----:B------:R-:W-:Y:S01]  /*1f00*/  @!PT LDS RZ, [RZ] ;  /* 0x00000000fffff984 */ /* 0x000fe20000000800 */
[----:B------:R-:W-:Y:S03]  /*1f10*/  @!P4 LDGSTS.E.BYPASS.LTC128B.128 [R230+0x9000], desc[UR12][R10.64] ;  /* 0x090000000ae6cfae */ /* 0x000fe6000b981a0c */
[--C-:B------:R-:W-:Y:S02]  /*1f20*/  IADD3 R222, PT, PT, R222, R0, R140.reuse ;  /* 0x00000000dede7210 */ /* 0x100fe40007ffe08c */
[----:B------:R-:W-:Y:S01]  /*1f30*/  LOP3.LUT R0, R141, 0x120, R143, 0xf8, !PT ;  /* 0x000001208d007812 */ /* 0x000fe200078ef88f */
[----:B------:R-:W-:Y:S01]  /*1f40*/  @!P4 LDGSTS.E.BYPASS.LTC128B.128 [R230+0xa000], desc[UR12][R10.64+0x40] ;  /* 0x0a0000400ae6cfae */ /* 0x000fe2000b981a0c */
[C---:B------:R-:W-:Y:S02]  /*1f50*/  VIMNMX R238, PT, PT, R222.reuse, R140, PT ;  /* 0x0000008cdeee7248 */ /* 0x040fe40003fe0100 */
[C-C-:B------:R-:W-:Y:S01]  /*1f60*/  VIADDMNMX R231, R222.reuse, 0x8, R140.reuse, PT ;  /* 0x00000008dee77846 */ /* 0x140fe2000380018c */
[----:B------:R-:W-:Y:S01]  /*1f70*/  @!P4 LDGSTS.E.BYPASS.LTC128B.128 [R230+0xb000], desc[UR12][R10.64+0x80] ;  /* 0x0b0000800ae6cfae */ /* 0x000fe2000b981a0c */
[----:B------:R-:W-:-:S02]  /*1f80*/  VIADDMNMX R223, R222, 0x40, R140, PT ;  /* 0x00000040dedf7846 */ /* 0x000fc4000380018c */
[----:B------:R-:W-:Y:S01]  /*1f90*/  VIADDMNMX R222, R222, 0x48, R140, PT ;  /* 0x00000048dede7846 */ /* 0x000fe2000380018c */
        /* <DEDUP_REMOVED lines=12> */
[----:B------:R-:W-:Y:S04]  /*2060*/  LDSM.16.M88.4 R88, [R219+0x6000] ;  /* 0x00600000db58783b */ /* 0x000fe80000000200 */
[----:B------:R-:W2:Y:S04]  /*2070*/  LDSM.16.M88.4 R44, [R220+0x1000] ;  /* 0x00100000dc2c783b */ /* 0x000ea80000000200 */
[----:B------:R-:W3:Y:S04]  /*2080*/  LDSM.16.M88.4 R72, [R219+0x6400] ;  /* 0x00640000db48783b */ /* 0x000ee80000000200 */
[----:B------:R-:W4:Y:S04]  /*2090*/  LDSM.16.M88.4 R56, [R219+0x6800] ;  /* 0x00680000db38783b */ /* 0x000f280000000200 */
[----:B------:R-:W5:Y:S04]  /*20a0*/  LDSM.16.M88.4 R128, [R219+0x6c00] ;  /* 0x006c0000db80783b */ /* 0x000f680000000200 */
[----:B------:R-:W5:Y:S04]  /*20b0*/  LDSM.16.M88.4 R124, [R220] ;  /* 0x00000000dc7c783b */ /* 0x000f680000000200 */
[----:B------:R-:W-:Y:S04]  /*20c0*/  LDSM.16.M88.4 R112, [R239+0x6000] ;  /* 0x00600000ef70783b */ /* 0x000fe80000000200 */
[----:B------:R-:W5:Y:S04]  /*20d0*/  LDSM.16.M88.4 R116, [R248+0x1000] ;  /* 0x00100000f874783b */ /* 0x000f680000000200 */
[----:B------:R-:W5:Y:S04]  /*20e0*/  LDSM.16.M88.4 R108, [R239+0x6400] ;  /* 0x00640000ef6c783b */ /* 0x000f680000000200 */
[----:B------:R-:W5:Y:S04]  /*20f0*/  LDSM.16.M88.4 R104, [R239+0x6800] ;  /* 0x00680000ef68783b */ /* 0x000f680000000200 */
[----:B------:R-:W5:Y:S04]  /*2100*/  LDSM.16.M88.4 R100, [R239+0x6c00] ;  /* 0x006c0000ef64783b */ /* 0x000f680000000200 */
[----:B------:R-:W5:Y:S01]  /*2110*/  LDSM.16.M88.4 R120, [R248] ;  /* 0x00000000f878783b */ /* 0x000f620000000200 */
[C---:B--2---:R-:W-:Y:S03]  /*2120*/  HMMA.16816.F32.BF16 R96, R44.reuse, R88, RZ ;  /* 0x000000582c60723c */ /* 0x044fe600000418ff */
[----:B------:R-:W-:Y:S04]  /*2130*/  LDSM.16.M88.4 R28, [R219+0x7000] ;  /* 0x00700000db1c783b */ /* 0x000fe80000000200 */
[----:B------:R-:W2:Y:S01]  /*2140*/  LDSM.16.M88.4 R40, [R220+0x2000] ;  /* 0x00200000dc28783b */ /* 0x000ea20000000200 */
[C---:B------:R-:W-:Y:S03]  /*2150*/  HMMA.16816.F32.BF16 R92, R44.reuse, R90, RZ ;  /* 0x0000005a2c5c723c */ /* 0x040fe600000418ff */
[----:B------:R-:W2:Y:S04]  /*2160*/  LDSM.16.M88.4 R36, [R220+0x3000] ;  /* 0x00300000dc24783b */ /* 0x000ea80000000200 */
[----:B-1----:R-:W-:Y:S01]  /*2170*/  LDSM.16.M88.4 R4, [R239+0x7000] ;  /* 0x00700000ef04783b */ /* 0x002fe20000000200 */
[C---:B---3--:R-:W-:Y:S03]  /*2180*/  HMMA.16816.F32.BF16 R80, R44.reuse, R72, RZ ;  /* 0x000000482c50723c */ /* 0x048fe600000418ff */
[----:B------:R-:W1:Y:S04]  /*2190*/  LDSM.16.M88.4 R8, [R248+0x2000] ;  /* 0x00200000f808783b */ /* 0x000e680000000200 */
[----:B------:R-:W-:Y:S01]  /*21a0*/  LDSM.16.M88.4 R24, [R219+0x7400] ;  /* 0x00740000db18783b */ /* 0x000fe20000000200 */
[C---:B----4-:R-:W-:Y:S03]  /*21b0*/  HMMA.16816.F32.BF16 R64, R44.reuse, R56, RZ ;  /* 0x000000382c40723c */ /* 0x050fe600000418ff */
[----:B------:R-:W-:Y:S04]  /*21c0*/  LDSM.16.M88.4 R20, [R219+0x7800] ;  /* 0x00780000db14783b */ /* 0x000fe80000000200 */
[----:B------:R-:W-:Y:S01]  /*21d0*/  LDSM.16.M88.4 R16, [R219+0x7c00] ;  /* 0x007c0000db10783b */ /* 0x000fe20000000200 */
[C---:B-----5:R-:W-:Y:S03]  /*21e0*/  HMMA.16816.F32.BF16 R48, R44.reuse, R128, RZ ;  /* 0x000000802c30723c */ /* 0x060fe600000418ff */
[----:B------:R-:W0:Y:S05]  /*21f0*/  LDGDEPBAR ;  /* 0x00000000000079af */ /* 0x000e2a0000000000 */
[C---:B------:R-:W-:Y:S08]  /*2200*/  HMMA.16816.F32.BF16 R76, R44.reuse, R74, RZ ;  /* 0x0000004a2c4c723c */ /* 0x040ff000000418ff */
[----:B------:R-:W-:Y:S08]  /*2210*/  HMMA.16816.F32.BF16 R60, R44, R58, RZ ;  /* 0x0000003a2c3c723c */ /* 0x000ff000000418ff */
[----:B------:R-:W-:Y:S08]  /*2220*/  HMMA.16816.F32.BF16 R12, R124, R88, RZ ;  /* 0x000000587c0c723c */ /* 0x000ff000000418ff */
[----:B------:R-:W-:Y:S08]  /*2230*/  HMMA.16816.F32.BF16 R44, R44, R130, RZ ;  /* 0x000000822c2c723c */ /* 0x000ff000000418ff */
        /* <DEDUP_REMOVED lines=9> */
[----:B------:R-:W3:Y:S07]  /*22d0*/  LDSM.16.M88.4 R116, [R248+0x3000] ;  /* 0x00300000f874783b */ /* 0x000eee0000000200 */
[----:B------:R-:W-:Y:S08]  /*22e0*/  HMMA.16816.F32.BF16 R84, R124, R72, RZ ;  /* 0x000000487c54723c */ /* 0x000ff000000418ff */
[C---:B------:R-:W-:Y:S08]  /*22f0*/  HMMA.16816.F32.BF16 R12, R120.reuse, R112, R12 ;  /* 0x00000070780c723c */ /* 0x040ff0000004180c */
[----:B------:R-:W-:Y:S08]  /*2300*/  HMMA.16816.F32.BF16 R88, R120, R114, R88 ;  /* 0x000000727858723c */ /* 0x000ff00000041858 */
[C---:B------:R-:W-:Y:S08]  /*2310*/  HMMA.16816.F32.BF16 R72, R124.reuse, R74, RZ ;  /* 0x0000004a7c48723c */ /* 0x040ff000000418ff */
[C---:B------:R-:W-:Y:S08]  /*2320*/  HMMA.16816.F32.BF16 R68, R124.reuse, R56, RZ ;  /* 0x000000387c44723c */ /* 0x040ff000000418ff */
[----:B------:R-:W-:Y:S08]  /*2330*/  HMMA.16816.F32.BF16 R56, R124, R58, RZ ;  /* 0x0000003a7c38723c */ /* 0x000ff000000418ff */
[-C--:B--2---:R-:W-:Y:S08]  /*2340*/  HMMA.16816.F32.BF16 R12, R40, R28.reuse, R12 ;  /* 0x0000001c280c723c */ /* 0x084ff0000004180c */
[C---:B------:R-:W-:Y:S08]  /*2350*/  HMMA.16816.F32.BF16 R96, R36.reuse, R28, R96 ;  /* 0x0000001c2460723c */ /* 0x040ff00000041860 */
[-C--:B------:R-:W-:Y:S08]  /*2360*/  HMMA.16816.F32.BF16 R92, R36, R30.reuse, R92 ;  /* 0x0000001e245c723c */ /* 0x080ff0000004185c */
[----:B------:R-:W-:Y:S01]  /*2370*/  HMMA.16816.F32.BF16 R88, R40, R30, R88 ;  /* 0x0000001e2858723c */ /* 0x000fe20000041858 */
[----:B------:R-:W2:Y:S07]  /*2380*/  LDSM.16.M88.4 R28, [R239+0x7400] ;  /* 0x00740000ef1c783b */ /* 0x000eae0000000200 */
[C---:B------:R-:W-:Y:S08]  /*2390*/  HMMA.16816.F32.BF16 R84, R120.reuse, R108, R84 ;  /* 0x0000006c7854723c */ /* 0x040ff00000041854 */
[----:B------:R-:W-:Y:S01]  /*23a0*/  HMMA.16816.F32.BF16 R72, R120, R110, R72 ;  /* 0x0000006e7848723c */ /* 0x000fe20000041848 */
[----:B------:R-:W-:Y:S07]  /*23b0*/  LDSM.16.M88.4 R108, [R220+0x5000] ;  /* 0x00500000dc6c783b */ /* 0x000fee0000000200 */
[C---:B------:R-:W-:Y:S08]  /*23c0*/  HMMA.16816.F32.BF16 R52, R124.reuse, R128, RZ ;  /* 0x000000807c34723c */ /* 0x040ff000000418ff */
[----:B------:R-:W-:Y:S01]  /*23d0*/  HMMA.16816.F32.BF16 R124, R124, R130, RZ ;  /* 0x000000827c7c723c */ /* 0x000fe200000418ff */
[----:B------:R-:W-:Y:S07]  /*23e0*/  LDSM.16.M88.4 R128, [R220+0x4000] ;  /* 0x00400000dc80783b */ /* 0x000fee0000000200 */
[C---:B------:R-:W-:Y:S08]  /*23f0*/  HMMA.16816.F32.BF16 R68, R120.reuse, R104, R68 ;  /* 0x000000687844723c */ /* 0x040ff00000041844 */
[----:B------:R-:W-:Y:S08]  /*2400*/  HMMA.16816.F32.BF16 R56, R120, R106, R56 ;  /* 0x0000006a7838723c */ /* 0x000ff00000041838 */
[-C--:B-1----:R-:W-:Y:S01]  /*2410*/  HMMA.16816.F32.BF16 R104, R8, R4.reuse, R12 ;  /* 0x000000040868723c */ /* 0x082fe2000004180c */
[----:B------:R-:W-:Y:S07]  /*2420*/  LDSM.16.M88.4 R12, [R248+0x4000] ;  /* 0x00400000f80c783b */ /* 0x000fee0000000200 */
[C---:B---3--:R-:W-:Y:S08]  /*2430*/  HMMA.16816.F32.BF16 R96, R116.reuse, R4, R96 ;  /* 0x000000047460723c */ /* 0x048ff00000041860 */
[-C--:B------:R-:W-:Y:S08]  /*2440*/  HMMA.16816.F32.BF16 R92, R116, R6.reuse, R92 ;  /* 0x00000006745c723c */ /* 0x080ff0000004185c */
[----:B------:R-:W-:Y:S01]  /*2450*/  HMMA.16816.F32.BF16 R88, R8, R6, R88 ;  /* 0x000000060858723c */ /* 0x000fe20000041858 */
[----:B------:R-:W1:Y:S07]  /*2460*/  LDSM.16.M88.4 R4, [R219+0x8400] ;  /* 0x00840000db04783b */ /* 0x000e6e0000000200 */
        /* <DEDUP_REMOVED lines=8> */
[----:B------:R-:W-:Y:S01]  /*24f0*/  HMMA.16816.F32.BF16 R72, R40, R26, R72 ;  /* 0x0000001a2848723c */ /* 0x000fe20000041848 */
[----:B------:R-:W-:Y:S07]  /*2500*/  LDSM.16.M88.4 R24, [R248+0x5000] ;  /* 0x00500000f818783b */ /* 0x000fee0000000200 */
[C---:B------:R-:W-:Y:S01]  /*2510*/  HMMA.16816.F32.BF16 R132, R120.reuse, R100, R52 ;  /* 0x000000647884723c */ /* 0x040fe20000041834 */
[----:B------:R-:W-:Y:S07]  /*2520*/  LDSM.16.M88.4 R52, [R219+0x8000] ;  /* 0x00800000db34783b */ /* 0x000fee0000000200 */
[----:B------:R-:W-:Y:S01]  /*2530*/  HMMA.16816.F32.BF16 R124, R120, R102, R124 ;  /* 0x00000066787c723c */ /* 0x000fe2000004187c */
[----:B------:R-:W-:Y:S07]  /*2540*/  LDSM.16.M88.4 R100, [R239+0x8000] ;  /* 0x00800000ef64783b */ /* 0x000fee0000000200 */
[C---:B------:R-:W-:Y:S08]  /*2550*/  HMMA.16816.F32.BF16 R68, R40.reuse, R20, R68 ;  /* 0x000000142844723c */ /* 0x040ff00000041844 */
[----:B------:R-:W-:Y:S01]  /*2560*/  HMMA.16816.F32.BF16 R56, R40, R22, R56 ;  /* 0x000000162838723c */ /* 0x000fe20000041838 */
[----:B------:R-:W4:Y:S07]  /*2570*/  LDSM.16.M88.4 R20, [R239+0x7c00] ;  /* 0x007c0000ef14783b */ /* 0x000f2e0000000200 */
[C---:B--2---:R-:W-:Y:S08]  /*2580*/  HMMA.16816.F32.BF16 R80, R116.reuse, R28, R80 ;  /* 0x0000001c7450723c */ /* 0x044ff00000041850 */
[----:B------:R-:W-:Y:S08]  /*2590*/  HMMA.16816.F32.BF16 R76, R116, R30, R76 ;  /* 0x0000001e744c723c */ /* 0x000ff0000004184c */
[C---:B------:R-:W-:Y:S08]  /*25a0*/  HMMA.16816.F32.BF16 R84, R8.reuse, R28, R84 ;  /* 0x0000001c0854723c */ /* 0x040ff00000041854 */
[----:B------:R-:W-:Y:S01]  /*25b0*/  HMMA.16816.F32.BF16 R72, R8, R30, R72 ;  /* 0x0000001e0848723c */ /* 0x000fe20000041848 */
[----:B------:R-:W2:Y:S07]  /*25c0*/  LDSM.16.M88.4 R28, [R219+0x8800] ;  /* 0x00880000db1c783b */ /* 0x000eae0000000200 */
[C---:B------:R-:W-:Y:S08]  /*25d0*/  HMMA.16816.F32.BF16 R132, R40.reuse, R16, R132 ;  /* 0x000000102884723c */ /* 0x040ff00000041884 */
[----:B------:R-:W-:Y:S01]  /*25e0*/  HMMA.16816.F32.BF16 R124, R40, R18, R124 ;  /* 0x00000012287c723c */ /* 0x000fe2000004187c */
[----:B------:R-:W5:Y:S07]  /*25f0*/  LDSM.16.M88.4 R16, [R239+0x8400] ;  /* 0x00840000ef10783b */ /* 0x000f6e0000000200 */
[-C--:B-1----:R-:W-:Y:S08]  /*2600*/  HMMA.16816.F32.BF16 R84, R128, R4.reuse, R84 ;  /* 0x000000048054723c */ /* 0x082ff00000041854 */
[----:B------:R-:W-:Y:S08]  /*2610*/  HMMA.16816.F32.BF16 R80, R108, R4, R80 ;  /* 0x000000046c50723c */ /* 0x000ff00000041850 */
[-C--:B------:R-:W-:Y:S08]  /*2620*/  HMMA.16816.F32.BF16 R72, R128, R6.reuse, R72 ;  /* 0x000000068048723c */ /* 0x080ff00000041848 */
[----:B------:R-:W-:Y:S01]  /*2630*/  HMMA.16816.F32.BF16 R76, R108, R6, R76 ;  /* 0x000000066c4c723c */ /* 0x000fe2000004184c */
[----:B------:R-:W1:Y:S07]  /*2640*/  LDSM.16.M88.4 R4, [R239+0x8800] ;  /* 0x00880000ef04783b */ /* 0x000e6e0000000200 */
[-C--:B---3--:R-:W-:Y:S08]  /*2650*/  HMMA.16816.F32.BF16 R64, R116, R36.reuse, R64 ;  /* 0x000000247440723c */ /* 0x088ff00000041840 */
[C---:B------:R-:W-:Y:S08]  /*2660*/  HMMA.16816.F32.BF16 R68, R8.reuse, R36, R68 ;  /* 0x000000240844723c */ /* 0x040ff00000041844 */
[C---:B------:R-:W-:Y:S08]  /*2670*/  HMMA.16816.F32.BF16 R56, R8.reuse, R38, R56 ;  /* 0x000000260838723c */ /* 0x040ff00000041838 */
[C---:B----4-:R-:W-:Y:S08]  /*2680*/  HMMA.16816.F32.BF16 R132, R8.reuse, R20, R132 ;  /* 0x000000140884723c */ /* 0x050ff00000041884 */
[----:B------:R-:W-:Y:S01]  /*2690*/  HMMA.16816.F32.BF16 R124, R8, R22, R124 ;  /* 0x00000016087c723c */ /* 0x000fe2000004187c */
[----:B------:R-:W3:Y:S07]  /*26a0*/  LDSM.16.M88.4 R8, [R219+0x8c00] ;  /* 0x008c0000db08783b */ /* 0x000eee0000000200 */
[----:B------:R-:W-:Y:S08]  /*26b0*/  HMMA.16816.F32.BF16 R60, R116, R38, R60 ;  /* 0x00000026743c723c */ /* 0x000ff0000004183c */
[----:B------:R-:W-:Y:S08]  /*26c0*/  HMMA.16816.F32.BF16 R96, R108, R52, R96 ;  /* 0x000000346c60723c */ /* 0x000ff00000041860 */
[C---:B------:R-:W-:Y:S08]  /*26d0*/  HMMA.16816.F32.BF16 R88, R128.reuse, R54, R88 ;  /* 0x000000368058723c */ /* 0x040ff00000041858 */
[----:B------:R-:W-:Y:S08]  /*26e0*/  HMMA.16816.F32.BF16 R104, R128, R52, R104 ;  /* 0x000000348068723c */ /* 0x000ff00000041868 */
[C---:B------:R-:W-:Y:S08]  /*26f0*/  HMMA.16816.F32.BF16 R92, R108.reuse, R54, R92 ;  /* 0x000000366c5c723c */ /* 0x040ff0000004185c */
[-C--:B--2---:R-:W-:Y:S08]  /*2700*/  HMMA.16816.F32.BF16 R64, R108, R28.reuse, R64 ;  /* 0x0000001c6c40723c */ /* 0x084ff00000041840 */
[----:B------:R-:W-:Y:S08]  /*2710*/  HMMA.16816.F32.BF16 R68, R128, R28, R68 ;  /* 0x0000001c8044723c */ /* 0x000ff00000041844 */
[-C--:B-----5:R-:W-:Y:S08]  /*2720*/  HMMA.16816.F32.BF16 R84, R12, R16.reuse, R84 ;  /* 0x000000100c54723c */ /* 0x0a0ff00000041854 */
[----:B------:R-:W-:Y:S08]  /*2730*/  HMMA.16816.F32.BF16 R80, R24, R16, R80 ;  /* 0x000000101850723c */ /* 0x000ff00000041850 */
[-C--:B------:R-:W-:Y:S08]  /*2740*/  HMMA.16816.F32.BF16 R72, R12, R18.reuse, R72 ;  /* 0x000000120c48723c */ /* 0x080ff00000041848 */
[----:B------:R-:W-:Y:S01]  /*2750*/  HMMA.16816.F32.BF16 R76, R24, R18, R76 ;  /* 0x00000012184c723c */ /* 0x000fe2000004184c */
[----:B------:R-:W2:Y:S01]  /*2760*/  LDSM.16.M88.4 R16, [R239+0x8c00] ;  /* 0x008c0000ef10783b */ /* 0x000ea20000000200 */
[----:B------:R-:W-:-:S04]  /*2770*/  DEPBAR.LE SB0, 0x0 ;  /* 0x000080000000791a */ /* 0x000fc80000000000 */
[----:B------:R-:W-:Y:S01]  /*2780*/  FMUL.FTZ R80, R80, UR6 ;  /* 0x0000000650507c20 */ /* 0x000fe20008410000 */
[----:B------:R-:W-:Y:S01]  /*2790*/  FMUL.FTZ R81, R81, UR6 ;  /* 0x0000000651517c20 */ /* 0x000fe20008410000 */
[C---:B------:R-:W-:Y:S01]  /*27a0*/  HMMA.16816.F32.BF16 R48, R116.reuse, R20, R48 ;  /* 0x000000147430723c */ /* 0x040fe20000041830 */
[----:B------:R-:W-:Y:S01]  /*27b0*/  FMUL.FTZ R21, R84, UR6 ;  /* 0x0000000654157c20 */ /* 0x000fe20008410000 */
[----:B------:R-:W-:Y:S01]  /*27c0*/  FMUL.FTZ R20, R85, UR6 ;  /* 0x0000000655147c20 */ /* 0x000fe20008410000 */
[----:B------:R-:W-:Y:S01]  /*27d0*/  FMUL.FTZ R72, R72, UR6 ;  /* 0x0000000648487c20 */ /* 0x000fe20008410000 */
[----:B------:R-:W-:Y:S01]  /*27e0*/  FMUL.FTZ R73, R73, UR6 ;  /* 0x0000000649497c20 */ /* 0x000fe20008410000 */
[----:B------:R-:W-:Y:S01]  /*27f0*/  FMUL.FTZ R82, R82, UR6 ;  /* 0x0000000652527c20 */ /* 0x000fe20008410000 */
[----:B------:R-:W-:Y:S01]  /*2800*/  FMUL.FTZ R83, R83, UR6 ;  /* 0x0000000653537c20 */ /* 0x000fe20008410000 */
[----:B------:R4:W1:Y:S01]  /*2810*/  MUFU.TANH R84, R72 ;  /* 0x0000004800547308 */ /* 0x0008620000002400 */
[----:B------:R-:W-:Y:S01]  /*2820*/  HMMA.16816.F32.BF16 R44, R116, R22, R44 ;  /* 0x00000016742c723c */ /* 0x000fe2000004182c */
[----:B------:R-:W-:Y:S01]  /*2830*/  FMUL.FTZ R22, R86, UR6 ;  /* 0x0000000656167c20 */ /* 0x000fe20008410000 */
[----:B------:R-:W-:-:S05]  /*2840*/  FMUL.FTZ R23, R87, UR6 ;  /* 0x0000000657177c20 */ /* 0x000fca0008410000 */
[----:B------:R5:W1:Y:S01]  /*2850*/  MUFU.TANH R85, R73 ;  /* 0x0000004900557308 */ /* 0x000a620000002400 */
[----:B------:R-:W-:Y:S07]  /*2860*/  HMMA.16816.F32.BF16 R60, R108, R30, R60 ;  /* 0x0000001e6c3c723c */ /* 0x000fee000004183c */
[----:B------:R-:W1:Y:S01]  /*2870*/  MUFU.TANH R21, R21 ;  /* 0x0000001500157308 */ /* 0x000e620000002400 */
[----:B------:R-:W-:Y:S01]  /*2880*/  HMMA.16816.F32.BF16 R96, R24, R100, R96 ;  /* 0x000000641860723c */ /* 0x000fe20000041860 */
[----:B----4-:R-:W-:-:S06]  /*2890*/  FMUL.FTZ R72, R74, UR6 ;  /* 0x000000064a487c20 */ /* 0x010fcc0008410000 */
[----:B------:R-:W4:Y:S01]  /*28a0*/  MUFU.TANH R20, R20 ;  /* 0x0000001400147308 */ /* 0x000f220000002400 */
[----:B------:R-:W-:Y:S01]  /*28b0*/  HMMA.16816.F32.BF16 R88, R12, R102, R88 ;  /* 0x000000660c58723c */ /* 0x000fe20000041858 */
[----:B-----5:R-:W-:-:S06]  /*28c0*/  FMUL.FTZ R73, R75, UR6 ;  /* 0x000000064b497c20 */ /* 0x020fcc0008410000 */
[----:B------:R-:W2:Y:S01]  /*28d0*/  MUFU.TANH R22, R22 ;  /* 0x0000001600167308 */ /* 0x000ea20000002400 */
[----:B------:R-:W-:Y:S03]  /*28e0*/  HMMA.16816.F32.BF16 R104, R12, R100, R104 ;  /* 0x000000640c68723c */ /* 0x000fe60000041868 */
[----:B------:R-:W-:Y:S01]  /*28f0*/  FMUL.FTZ R52, R96, UR6 ;  /* 0x0000000660347c20 */ /* 0x000fe20008410000 */
[----:B------:R-:W-:Y:S01]  /*2900*/  FMUL.FTZ R53, R97, UR6 ;  /* 0x0000000661357c20 */ /* 0x000fe20008410000 */
[----:B------:R-:W-:Y:S01]  /*2910*/  FMUL.FTZ R55, R98, UR6 ;  /* 0x0000000662377c20 */ /* 0x000fe20008410000 */
[----:B------:R-:W-:Y:S01]  /*2920*/  FMUL.FTZ R96, R99, UR6 ;  /* 0x0000000663607c20 */ /* 0x000fe20008410000 */
[----:B------:R-:W2:Y:S01]  /*2930*/  MUFU.TANH R23, R23 ;  /* 0x0000001700177308 */ /* 0x000ea20000002400 */
[C---:B------:R-:W-:Y:S03]  /*2940*/  HMMA.16816.F32.BF16 R92, R24.reuse, R102, R92 ;  /* 0x00000066185c723c */ /* 0x040fe6000004185c */
[----:B------:R-:W-:Y:S01]  /*2950*/  FMUL.FTZ R54, R90, UR6 ;  /* 0x000000065a367c20 */ /* 0x000fe20008410000 */
[----:B------:R-:W-:Y:S01]  /*2960*/  FMUL.FTZ R88, R88, UR6 ;  /* 0x0000000658587c20 */ /* 0x000fe20008410000 */
[----:B------:R-:W-:Y:S01]  /*2970*/  FMUL.FTZ R89, R89, UR6 ;  /* 0x0000000659597c20 */ /* 0x000fe20008410000 */
[----:B------:R-:W-:Y:S01]  /*2980*/  FMUL.FTZ R36, R91, UR6 ;  /* 0x000000065b247c20 */ /* 0x000fe20008410000 */
[----:B------:R-:W2:Y:S01]  /*2990*/  MUFU.TANH R52, R52 ;  /* 0x0000003400347308 */ /* 0x000ea20000002400 */
[-C--:B-1----:R-:W-:Y:S03]  /*29a0*/  HMMA.16816.F32.BF16 R64, R24, R4.reuse, R64 ;  /* 0x000000041840723c */ /* 0x082fe60000041840 */
[----:B------:R-:W-:Y:S01]  /*29b0*/  FMUL.FTZ R42, R104, UR6 ;  /* 0x00000006682a7c20 */ /* 0x000fe20008410000 */
[----:B------:R-:W-:Y:S01]  /*29c0*/  FMUL.FTZ R43, R105, UR6 ;  /* 0x00000006692b7c20 */ /* 0x000fe20008410000 */
[----:B------:R-:W-:Y:S01]  /*29d0*/  FMUL.FTZ R40, R106, UR6 ;  /* 0x000000066a287c20 */ /* 0x000fe20008410000 */
[----:B------:R-:W-:Y:S01]  /*29e0*/  FMUL.FTZ R41, R107, UR6 ;  /* 0x000000066b297c20 */ /* 0x000fe20008410000 */
[----:B------:R-:W1:Y:S01]  /*29f0*/  MUFU.TANH R53, R53 ;  /* 0x0000003500357308 */ /* 0x000e620000002400 */
[----:B------:R-:W-:Y:S01]  /*2a00*/  HMMA.16816.F32.BF16 R68, R12, R4, R68 ;  /* 0x000000040c44723c */ /* 0x000fe20000041844 */
[----:B------:R-:W-:-:S02]  /*2a10*/  FMUL.FTZ R4, R79, UR6 ;  /* 0x000000064f047c20 */ /* 0x000fc40008410000 */
[----:B------:R-:W-:Y:S01]  /*2a20*/  FMUL.FTZ R37, R92, UR6 ;  /* 0x000000065c257c20 */ /* 0x000fe20008410000 */
[----:B------:R-:W-:Y:S01]  /*2a30*/  FMUL.FTZ R38, R93, UR6 ;  /* 0x000000065d267c20 */ /* 0x000fe20008410000 */
[----:B------:R-:W-:Y:S01]  /*2a40*/  FMUL.FTZ R39, R94, UR6 ;  /* 0x000000065e277c20 */ /* 0x000fe20008410000 */
[----:B------:R-:W-:Y:S01]  /*2a50*/  FMUL.FTZ R90, R95, UR6 ;  /* 0x000000065f5a7c20 */ /* 0x000fe20008410000 */
[----:B------:R-:W1:Y:S01]  /*2a60*/  MUFU.TANH R42, R42 ;  /* 0x0000002a002a7308 */ /* 0x000e620000002400 */
[----:B------:R-:W-:Y:S01]  /*2a70*/  HMMA.16816.F32.BF16 R56, R128, R30, R56 ;  /* 0x0000001e8038723c */ /* 0x000fe20000041838 */
[----:B------:R-:W-:Y:S01]  /*2a80*/  FMUL.FTZ R31, R76, UR6 ;  /* 0x000000064c1f7c20 */ /* 0x000fe20008410000 */
[----:B------:R-:W-:Y:S01]  /*2a90*/  FMUL.FTZ R30, R77, UR6 ;  /* 0x000000064d1e7c20 */ /* 0x000fe20008410000 */
[----:B------:R-:W-:Y:S01]  /*2aa0*/  FMUL.FTZ R5, R64, UR6 ;  /* 0x0000000640057c20 */ /* 0x000fe20008410000 */
[----:B------:R-:W-:Y:S01]  /*2ab0*/  FMUL.FTZ R65, R65, UR6 ;  /* 0x0000000641417c20 */ /* 0x000fe20008410000 */
[----:B------:R-:W-:Y:S01]  /*2ac0*/  FMUL.FTZ R66, R66, UR6 ;  /* 0x0000000642427c20 */ /* 0x000fe20008410000 */
[----:B------:R-:W-:Y:S01]  /*2ad0*/  FMUL.FTZ R67, R67, UR6 ;  /* 0x0000000643437c20 */ /* 0x000fe20008410000 */
[----:B------:R-:W1:Y:S01]  /*2ae0*/  MUFU.TANH R43, R43 ;  /* 0x0000002b002b7308 */ /* 0x000e620000002400 */
[----:B---3--:R-:W-:Y:S03]  /*2af0*/  HMMA.16816.F32.BF16 R48, R108, R8, R48 ;  /* 0x000000086c30723c */ /* 0x008fe60000041830 */
[----:B------:R-:W-:Y:S01]  /*2b00*/  FMUL.FTZ R68, R68, UR6 ;  /* 0x0000000644447c20 */ /* 0x000fe20008410000 */
[----:B------:R-:W-:-:S03]  /*2b10*/  FMUL.FTZ R69, R69, UR6 ;  /* 0x0000000645457c20 */ /* 0x000fc60008410000 */
[----:B------:R-:W3:Y:S01]  /*2b20*/  MUFU.TANH R40, R40 ;  /* 0x0000002800287308 */ /* 0x000ee20000002400 */
[----:B------:R-:W-:Y:S07]  /*2b30*/  HMMA.16816.F32.BF16 R44, R108, R10, R44 ;  /* 0x0000000a6c2c723c */ /* 0x000fee000004182c */
[----:B------:R-:W1:Y:S01]  /*2b40*/  MUFU.TANH R41, R41 ;  /* 0x0000002900297308 */ /* 0x000e620000002400 */
[----:B------:R-:W-:Y:S01]  /*2b50*/  HMMA.16816.F32.BF16 R132, R128, R8, R132 ;  /* 0x000000088084723c */ /* 0x000fe20000041884 */
[----:B------:R-:W-:-:S04]  /*2b60*/  SHF.L.U32 R8, R216, 0x1, RZ ;  /* 0x00000001d8087819 */ /* 0x000fc800000006ff */
[----:B------:R-:W-:Y:S02]  /*2b70*/  LOP3.LUT R8, R8, 0x6, RZ, 0xc0, !PT ;  /* 0x0000000608087812 */ /* 0x000fe400078ec0ff */
[----:B------:R-:W1:Y:S01]  /*2b80*/  MUFU.TANH R55, R55 ;  /* 0x0000003700377308 */ /* 0x000e620000002400 */
[----:B------:R-:W-:Y:S01]  /*2b90*/  HMMA.16816.F32.BF16 R124, R128, R10, R124 ;  /* 0x0000000a807c723c */ /* 0x000fe2000004187c */
[----:B------:R-:W-:Y:S01]  /*2ba0*/  FMUL.FTZ R10, R78, UR6 ;  /* 0x000000064e0a7c20 */ /* 0x000fe20008410000 */
[----:B------:R-:W-:-:S05]  /*2bb0*/  IMAD R164, R217, 0x40, R8 ;  /* 0x00000040d9a47824 */ /* 0x000fca00078e0208 */
[----:B------:R-:W1:Y:S01]  /*2bc0*/  MUFU.TANH R96, R96 ;  /* 0x0000006000607308 */ /* 0x000e620000002400 */
[-C--:B------:R-:W-:Y:S07]  /*2bd0*/  HMMA.16816.F32.BF16 R60, R24, R6.reuse, R60 ;  /* 0x00000006183c723c */ /* 0x080fee000004183c */
[----:B------:R-:W1:Y:S01]  /*2be0*/  MUFU.TANH R88, R88 ;  /* 0x0000005800587308 */ /* 0x000e620000002400 */
[----:B------:R-:W-:Y:S01]  /*2bf0*/  HMMA.16816.F32.BF16 R56, R12, R6, R56 ;  /* 0x000000060c38723c */ /* 0x000fe20000041838 */
[----:B------:R-:W-:-:S04]  /*2c00*/  IADD3 R7, PT, PT, R164, -0x40, RZ ;  /* 0xffffffc0a4077810 */ /* 0x000fc80007ffe0ff */
[C---:B------:R-:W-:Y:S02]  /*2c10*/  ISETP.GE.AND P4, PT, R7.reuse, R238, PT ;  /* 0x000000ee0700720c */ /* 0x040fe40003f86270 */
[----:B------:R-:W1:Y:S01]  /*2c20*/  MUFU.TANH R89, R89 ;  /* 0x0000005900597308 */ /* 0x000e620000002400 */
[C---:B--2---:R-:W-:Y:S01]  /*2c30*/  HMMA.16816.F32.BF16 R48, R24.reuse, R16, R48 ;  /* 0x000000101830723c */ /* 0x044fe20000041830 */
[----:B------:R-:W-:Y:S02]  /*2c40*/  ISETP.GE.AND P3, PT, R7, R231, PT ;  /* 0x000000e70700720c */ /* 0x000fe40003f66270 */
[----:B------:R-:W-:Y:S01]  /*2c50*/  FMUL.FTZ R60, R60, UR6 ;  /* 0x000000063c3c7c20 */ /* 0x000fe20008410000 */
[----:B------:R-:W-:Y:S01]  /*2c60*/  FMUL.FTZ R61, R61, UR6 ;  /* 0x000000063d3d7c20 */ /* 0x000fe20008410000 */
[----:B------:R-:W-:Y:S01]  /*2c70*/  FMUL.FTZ R62, R62, UR6 ;  /* 0x000000063e3e7c20 */ /* 0x000fe20008410000 */
[----:B------:R-:W-:Y:S01]  /*2c80*/  FMUL.FTZ R63, R63, UR6 ;  /* 0x000000063f3f7c20 */ /* 0x000fe20008410000 */
[----:B------:R-:W2:Y:S01]  /*2c90*/  MUFU.TANH R54, R54 ;  /* 0x0000003600367308 */ /* 0x000ea20000002400 */
[----:B------:R-:W-:Y:S01]  /*2ca0*/  HMMA.16816.F32.BF16 R44, R24, R18, R44 ;  /* 0x00000012182c723c */ /* 0x000fe2000004182c */
[----:B------:R-:W-:-:S02]  /*2cb0*/  ISETP.GE.AND P2, PT, R7, R223, PT ;  /* 0x000000df0700720c */ /* 0x000fc40003f46270 */
[----:B------:R-:W-:-:S04]  /*2cc0*/  ISETP.GE.AND P1, PT, R7, R222, PT ;  /* 0x000000de0700720c */ /* 0x000fc80003f26270 */
[----:B------:R-:W1:Y:S01]  /*2cd0*/  MUFU.TANH R36, R36 ;  /* 0x0000002400247308 */ /* 0x000e620000002400 */
[C---:B------:R-:W-:Y:S07]  /*2ce0*/  HMMA.16816.F32.BF16 R132, R12.reuse, R16, R132 ;  /* 0x000000100c84723c */ /* 0x040fee0000041884 */
[----:B------:R-:W1:Y:S01]  /*2cf0*/  MUFU.TANH R37, R37 ;  /* 0x0000002500257308 */ /* 0x000e620000002400 */
[----:B------:R-:W-:Y:S07]  /*2d00*/  HMMA.16816.F32.BF16 R124, R12, R18, R124 ;  /* 0x000000120c7c723c */ /* 0x000fee000004187c */
[----:B------:R-:W1:Y:S08]  /*2d10*/  MUFU.TANH R38, R38 ;  /* 0x0000002600267308 */ /* 0x000e700000002400 */
        /* <DEDUP_REMOVED lines=12> */
[----:B------:R1:W1:Y:S08]  /*2de0*/  MUFU.TANH R211, R68 ;  /* 0x0000004400d37308 */ /* 0x0002700000002400 */
[----:B------:R1:W1:Y:S08]  /*2df0*/  MUFU.TANH R210, R69 ;  /* 0x0000004500d27308 */ /* 0x0002700000002400 */
[----:B------:R-:W1:Y:S08]  /*2e00*/  MUFU.TANH R5, R5 ;  /* 0x0000000500057308 */ /* 0x000e700000002400 */
[----:B------:R1:W1:Y:S08]  /*2e10*/  MUFU.TANH R6, R65 ;  /* 0x0000004100067308 */ /* 0x0002700000002400 */
[----:B------:R1:W1:Y:S08]  /*2e20*/  MUFU.TANH R215, R66 ;  /* 0x0000004200d77308 */ /* 0x0002700000002400 */
[----:B------:R1:W1:Y:S01]  /*2e30*/  MUFU.TANH R214, R67 ;  /* 0x0000004300d67308 */ /* 0x0002620000002400 */
[----:B------:R-:W-:Y:S06]  /*2e40*/  BAR.SYNC.DEFER_BLOCKING 0x0 ;  /* 0x0000000000007b1d */ /* 0x000fec0000010000 */
[----:B--234-:R-:W-:Y:S05]  /*2e50*/  @!P5 BRA `(.L_x_504) ;  /* 0x000000000050d947 */ /* 0x01cfea0003800000 */
        /* <DEDUP_REMOVED lines=20> */
.L_x_504:
[C---:B------:R-:W-:Y:S02]  /*2fa0*/  VIADD R8, R164.reuse, 0xffffffc1 ;  /* 0xffffffc1a4087836 */ /* 0x040fe40000000000 */
[----:B------:R-:W-:Y:S01]  /*2fb0*/  FMUL.FTZ R57, R57, UR6 ;  /* 0x0000000639397c20 */ /* 0x000fe20008410000 */
[----:B------:R-:W-:Y:S01]  /*2fc0*/  VIADD R25, R164, 0xffffffc9 ;  /* 0xffffffc9a4197836 */ /* 0x000fe20000000000 */
[----:B-1----:R-:W-:Y:S01]  /*2fd0*/  FSEL R42, R42, -INF , !P4 ;  /* 0xff8000002a2a7808 */ /* 0x002fe20006000000 */
[----:B--2---:R-:W-:Y:S01]  /*2fe0*/  VIADD R15, R164, 0xffffffd1 ;  /* 0xffffffd1a40f7836 */ /* 0x004fe20000000000 */
[-C--:B------:R-:W-:Y:S01]  /*2ff0*/  ISETP.GE.AND P0, PT, R8, R238.reuse, PT ;  /* 0x000000ee0800720c */ /* 0x080fe20003f06270 */
[C---:B------:R-:W-:Y:S01]  /*3000*/  VIADD R12, R164.reuse, 0xffffffd9 ;  /* 0xffffffd9a40c7836 */ /* 0x040fe20000000000 */
[----:B------:R1:W2:Y:S01]  /*3010*/  MUFU.TANH R208, R57 ;  /* 0x0000003900d07308 */ /* 0x0002a20000002400 */
[C---:B------:R-:W-:Y:S01]  /*3020*/  VIADD R13, R164.reuse, 0xffffffe1 ;  /* 0xffffffe1a40d7836 */ /* 0x040fe20000000000 */
[----:B------:R-:W-:Y:S01]  /*3030*/  FSEL R43, R43, -INF , !P0 ;  /* 0xff8000002b2b7808 */ /* 0x000fe20004000000 */
[C---:B------:R-:W-:Y:S01]  /*3040*/  VIADD R7, R164.reuse, 0xffffffc8 ;  /* 0xffffffc8a4077836 */ /* 0x040fe20000000000 */
[----:B------:R-:W-:Y:S01]  /*3050*/  ISETP.GE.AND P0, PT, R25, R238, PT ;  /* 0x000000ee1900720c */ /* 0x000fe20003f06270 */
[----:B------:R-:W-:-:S02]  /*3060*/  VIADD R24, R164, 0xffffffd0 ;  /* 0xffffffd0a4187836 */ /* 0x000fc40000000000 */
[----:B------:R-:W-:Y:S01]  /*3070*/  FMUL.FTZ R56, R56, UR6 ;  /* 0x0000000638387c20 */ /* 0x000fe20008410000 */
[C---:B------:R-:W-:Y:S01]  /*3080*/  VIADD R14, R164.reuse, 0xffffffd8 ;  /* 0xffffffd8a40e7836 */ /* 0x040fe20000000000 */
[----:B------:R-:W-:Y:S01]  /*3090*/  FSEL R9, R89, -INF , !P0 ;  /* 0xff80000059097808 */ /* 0x000fe20004000000 */
[----:B------:R-:W-:Y:S01]  /*30a0*/  VIADD R11, R164, 0xffffffe0 ;  /* 0xffffffe0a40b7836 */ /* 0x000fe20000000000 */
[-C--:B------:R-:W-:Y:S01]  /*30b0*/  ISETP.GE.AND P0, PT, R15, R238.reuse, PT ;  /* 0x000000ee0f00720c */ /* 0x080fe20003f06270 */
[----:B------:R3:W4:Y:S01]  /*30c0*/  MUFU.TANH R209, R56 ;  /* 0x0000003800d17308 */ /* 0x0007220000002400 */
[-C--:B------:R-:W-:Y:S01]  /*30d0*/  ISETP.GE.AND P4, PT, R7, R238.reuse, PT ;  /* 0x000000ee0700720c */ /* 0x080fe20003f86270 */
[----:B------:R-:W-:Y:S01]  /*30e0*/  FMUL.FTZ R50, R50, UR6 ;  /* 0x0000000632327c20 */ /* 0x000fe20008410000 */
[----:B------:R-:W-:Y:S01]  /*30f0*/  FSEL R20, R20, -INF , !P0 ;  /* 0xff80000014147808 */ /* 0x000fe20004000000 */
[----:B------:R-:W-:Y:S01]  /*3100*/  FMUL.FTZ R48, R48, UR6 ;  /* 0x0000000630307c20 */ /* 0x000fe20008410000 */
[-C--:B------:R-:W-:Y:S01]  /*3110*/  ISETP.GE.AND P0, PT, R12, R238.reuse, PT ;  /* 0x000000ee0c00720c */ /* 0x080fe20003f06270 */
[----:B------:R-:W-:Y:S01]  /*3120*/  FMUL.FTZ R51, R51, UR6 ;  /* 0x0000000633337c20 */ /* 0x000fe20008410000 */
[----:B-1----:R-:W-:Y:S01]  /*3130*/  VIADD R57, R164, 0xffffffe9 ;  /* 0xffffffe9a4397836 */ /* 0x002fe20000000000 */
[----:B------:R-:W-:Y:S01]  /*3140*/  FSEL R88, R88, -INF , !P4 ;  /* 0xff80000058587808 */ /* 0x000fe20006000000 */
[----:B------:R-:W1:Y:S01]  /*3150*/  MUFU.TANH R213, R62 ;  /* 0x0000003e00d57308 */ /* 0x000e620000002400 */
[----:B------:R-:W-:Y:S01]  /*3160*/  FSEL R18, R85, -INF , !P0 ;  /* 0xff80000055127808 */ /* 0x000fe20004000000 */
[----:B------:R-:W-:Y:S01]  /*3170*/  FMUL.FTZ R49, R49, UR6 ;  /* 0x0000000631317c20 */ /* 0x000fe20008410000 */
[-C--:B------:R-:W-:Y:S01]  /*3180*/  ISETP.GE.AND P0, PT, R13, R238.reuse, PT ;  /* 0x000000ee0d00720c */ /* 0x080fe20003f06270 */
[----:B------:R-:W-:Y:S01]  /*3190*/  FMUL.FTZ R46, R46, UR6 ;  /* 0x000000062e2e7c20 */ /* 0x000fe20008410000 */
[-C--:B------:R-:W-:Y:S01]  /*31a0*/  ISETP.GE.AND P4, PT, R24, R238.reuse, PT ;  /* 0x000000ee1800720c */ /* 0x080fe20003f86270 */
[----:B------:R-:W-:Y:S01]  /*31b0*/  FMUL.FTZ R44, R44, UR6 ;  /* 0x000000062c2c7c20 */ /* 0x000fe20008410000 */
[----:B------:R-:W-:Y:S01]  /*31c0*/  FSEL R210, R210, -INF , !P0 ;  /* 0xff800000d2d27808 */ /* 0x000fe20004000000 */
[----:B------:R-:W5:Y:S01]  /*31d0*/  MUFU.TANH R233, R60 ;  /* 0x0000003c00e97308 */ /* 0x000f620000002400 */
[----:B------:R-:W-:Y:S01]  /*31e0*/  ISETP.GE.AND P0, PT, R57, R238, PT ;  /* 0x000000ee3900720c */ /* 0x000fe20003f06270 */
[----:B---3--:R-:W-:Y:S01]  /*31f0*/  VIADD R56, R164, 0xffffffe8 ;  /* 0xffffffe8a4387836 */ /* 0x008fe20000000000 */
[----:B------:R-:W-:Y:S01]  /*3200*/  FSEL R52, R52, -INF , !P2 ;  /* 0xff80000034347808 */ /* 0x000fe20005000000 */
[----:B------:R-:W-:Y:S01]  /*3210*/  FMUL.FTZ R47, R47, UR6 ;  /* 0x000000062f2f7c20 */ /* 0x000fe20008410000 */
[----:B--2---:R-:W-:Y:S01]  /*3220*/  FSEL R208, R208, -INF , !P0 ;  /* 0xff800000d0d07808 */ /* 0x004fe20004000000 */
[----:B------:R-:W-:Y:S01]  /*3230*/  FMUL.FTZ R45, R45, UR6 ;  /* 0x000000062d2d7c20 */ /* 0x000fe20008410000 */
[C---:B------:R-:W-:Y:S01]  /*3240*/  ISETP.GE.AND P2, PT, R8.reuse, R222, PT ;  /* 0x000000de0800720c */ /* 0x040fe20003f46270 */
[----:B------:R-:W2:Y:S01]  /*3250*/  MUFU.TANH R212, R63 ;  /* 0x0000003f00d47308 */ /* 0x000ea20000002400 */
[-C--:B------:R-:W-:Y:S01]  /*3260*/  ISETP.GE.AND P0, PT, R8, R223.reuse, PT ;  /* 0x000000df0800720c */ /* 0x080fe20003f06270 */
[----:B------:R-:W-:Y:S01]  /*3270*/  FMUL.FTZ R132, R132, UR6 ;  /* 0x0000000684847c20 */ /* 0x000fe20008410000 */
[----:B------:R-:W-:Y:S01]  /*3280*/  FSEL R21, R21, -INF , !P4 ;  /* 0xff80000015157808 */ /* 0x000fe20006000000 */
[----:B------:R-:W-:Y:S01]  /*3290*/  FMUL.FTZ R133, R133, UR6 ;  /* 0x0000000685857c20 */ /* 0x000fe20008410000 */
[----:B------:R-:W-:Y:S01]  /*32a0*/  ISETP.GE.AND P4, PT, R14, R238, PT ;  /* 0x000000ee0e00720c */ /* 0x000fe20003f86270 */
[----:B------:R-:W-:Y:S01]  /*32b0*/  FMUL.FTZ R124, R124, UR6 ;  /* 0x000000067c7c7c20 */ /* 0x000fe20008410000 */
[----:B------:R-:W-:Y:S01]  /*32c0*/  FSEL R96, R96, -INF , !P2 ;  /* 0xff80000060607808 */ /* 0x000fe20005000000 */
[----:B------:R-:W3:Y:S01]  /*32d0*/  MUFU.TANH R232, R61 ;  /* 0x0000003d00e87308 */ /* 0x000ee20000002400 */
[----:B------:R-:W-:Y:S01]  /*32e0*/  FSEL R53, R53, -INF , !P0 ;  /* 0xff80000035357808 */ /* 0x000fe20004000000 */
[----:B------:R-:W-:Y:S01]  /*32f0*/  FMUL.FTZ R125, R125, UR6 ;  /* 0x000000067d7d7c20 */ /* 0x000fe20008410000 */
[C---:B------:R-:W-:Y:S01]  /*3300*/  ISETP.GE.AND P2, PT, R7.reuse, R222, PT ;  /* 0x000000de0700720c */ /* 0x040fe20003f46270 */
[----:B------:R-:W-:Y:S01]  /*3310*/  FMUL.FTZ R70, R70, UR6 ;  /* 0x0000000646467c20 */ /* 0x000fe20008410000 */
[----:B------:R-:W-:Y:S01]  /*3320*/  ISETP.GE.AND P0, PT, R7, R223, PT ;  /* 0x000000df0700720c */ /* 0x000fe20003f06270 */
[----:B------:R-:W-:Y:S01]  /*3330*/  FMUL.FTZ R58, R58, UR6 ;  /* 0x000000063a3a7c20 */ /* 0x000fe20008410000 */
[----:B------:R-:W-:Y:S01]  /*3340*/  FSEL R19, R84, -INF , !P4 ;  /* 0xff80000054137808 */ /* 0x000fe20006000000 */
[----:B------:R-:W3:Y:S01]  /*3350*/  MUFU.TANH R198, R50 ;  /* 0x0000003200c67308 */ /* 0x000ee20000002400 */
[----:B------:R-:W-:Y:S01]  /*3360*/  FSEL R55, R55, -INF , !P1 ;  /* 0xff80000037377808 */ /* 0x000fe20004800000 */
[----:B------:R-:W-:Y:S01]  /*3370*/  FMUL.FTZ R71, R71, UR6 ;  /* 0x0000000647477c20 */ /* 0x000fe20008410000 */
[----:B------:R-:W-:Y:S01]  /*3380*/  ISETP.GE.AND P4, PT, R11, R238, PT ;  /* 0x000000ee0b00720c */ /* 0x000fe20003f86270 */
        /* <DEDUP_REMOVED lines=13> */
[----:B------:R-:W-:Y:S01]  /*3460*/  ISETP.GE.AND P4, PT, R56, R238, PT ;  /* 0x000000ee3800720c */ /* 0x000fe20003f86270 */
[----:B------:R-:W3:Y:S01]  /*3470*/  LDCU UR6, c[0x0][0x45c] ;  /* 0x00008b80ff0677ac */ /* 0x000ee20008000800 */
[----:B------:R-:W-:-:S02]  /*3480*/  FSEL R90, R90, -INF , !P2 ;  /* 0xff8000005a5a7808 */ /* 0x000fc40005000000 */
[----:B------:R-:W-:Y:S02]  /*3490*/  FSEL R38, R38, -INF , !P0 ;  /* 0xff80000026267808 */ /* 0x000fe40004000000 */
[C---:B------:R-:W-:Y:S01]  /*34a0*/  ISETP.GE.AND P2, PT, R24.reuse, R222, PT ;  /* 0x000000de1800720c */ /* 0x040fe20003f46270 */
[----:B------:R-:W3:Y:S01]  /*34b0*/  MUFU.TANH R202, R49 ;  /* 0x0000003100ca7308 */ /* 0x000ee20000002400 */
[----:B------:R-:W-:Y:S02]  /*34c0*/  ISETP.GE.AND P0, PT, R24, R223, PT ;  /* 0x000000df1800720c */ /* 0x000fe40003f06270 */
[----:B----4-:R-:W-:Y:S02]  /*34d0*/  FSEL R209, R209, -INF , !P4 ;  /* 0xff800000d1d17808 */ /* 0x010fe40006000000 */
[----:B------:R-:W-:Y:S02]  /*34e0*/  ISETP.GE.AND P4, PT, R8, R231, PT ;  /* 0x000000e70800720c */ /* 0x000fe40003f86270 */
[----:B------:R-:W-:Y:S01]  /*34f0*/  FSEL R29, R82, -INF , !P2 ;  /* 0xff800000521d7808 */ /* 0x000fe20005000000 */
[----:B------:R-:W4:Y:S01]  /*3500*/  MUFU.TANH R46, R46 ;  /* 0x0000002e002e7308 */ /* 0x000f220000002400 */
[----:B------:R-:W-:-:S02]  /*3510*/  FSEL R8, R80, -INF , !P0 ;  /* 0xff80000050087808 */ /* 0x000fc40004000000 */
[CC--:B------:R-:W-:Y:S02]  /*3520*/  ISETP.GE.AND P2, PT, R15.reuse, R222.reuse, PT ;  /* 0x000000de0f00720c */ /* 0x0c0fe40003f46270 */
[-C--:B------:R-:W-:Y:S02]  /*3530*/  ISETP.GE.AND P0, PT, R15, R223.reuse, PT ;  /* 0x000000df0f00720c */ /* 0x080fe40003f06270 */
[----:B------:R-:W-:Y:S01]  /*3540*/  FSEL R28, R83, -INF , !P2 ;  /* 0xff800000531c7808 */ /* 0x000fe20005000000 */
[----:B------:R-:W4:Y:S01]  /*3550*/  MUFU.TANH R201, R44 ;  /* 0x0000002c00c97308 */ /* 0x000f220000002400 */
[----:B------:R-:W-:Y:S02]  /*3560*/  FSEL R37, R81, -INF , !P0 ;  /* 0xff80000051257808 */ /* 0x000fe40004000000 */
[C---:B------:R-:W-:Y:S02]  /*3570*/  ISETP.GE.AND P2, PT, R14.reuse, R222, PT ;  /* 0x000000de0e00720c */ /* 0x040fe40003f46270 */
[----:B------:R-:W-:-:S02]  /*3580*/  ISETP.GE.AND P0, PT, R14, R223, PT ;  /* 0x000000df0e00720c */ /* 0x000fc40003f06270 */
[----:B------:R-:W-:Y:S01]  /*3590*/  FSEL R26, R10, -INF , !P2 ;  /* 0xff8000000a1a7808 */ /* 0x000fe20005000000 */
[----:B------:R-:W4:Y:S01]  /*35a0*/  MUFU.TANH R47, R47 ;  /* 0x0000002f002f7308 */ /* 0x000f220000002400 */
[----:B------:R-:W-:Y:S01]  /*35b0*/  FSEL R31, R31, -INF , !P0 ;  /* 0xff8000001f1f7808 */ /* 0x000fe20004000000 */
[----:B------:R-:W-:Y:S01]  /*35c0*/  VIADD R10, R164, 0xfffffff8 ;  /* 0xfffffff8a40a7836 */ /* 0x000fe20000000000 */
[CC--:B------:R-:W-:Y:S02]  /*35d0*/  ISETP.GE.AND P2, PT, R12.reuse, R222.reuse, PT ;  /* 0x000000de0c00720c */ /* 0x0c0fe40003f46270 */
[----:B------:R-:W-:Y:S02]  /*35e0*/  ISETP.GE.AND P0, PT, R12, R223, PT ;  /* 0x000000df0c00720c */ /* 0x000fe40003f06270 */
[----:B------:R-:W-:Y:S01]  /*35f0*/  FSEL R27, R4, -INF , !P2 ;  /* 0xff800000041b7808 */ /* 0x000fe20005000000 */
[----:B------:R-:W-:Y:S01]  /*3600*/  VIADD R4, R164, 0xfffffff0 ;  /* 0xfffffff0a4047836 */ /* 0x000fe20000000000 */
[----:B------:R-:W-:Y:S01]  /*3610*/  FSEL R30, R30, -INF , !P0 ;  /* 0xff8000001e1e7808 */ /* 0x000fe20004000000 */
[----:B------:R-:W4:Y:S01]  /*3620*/  MUFU.TANH R199, R45 ;  /* 0x0000002d00c77308 */ /* 0x000f220000002400 */
[----:B------:R-:W-:-:S02]  /*3630*/  ISETP.GE.AND P2, PT, R11, R222, PT ;  /* 0x000000de0b00720c */ /* 0x000fc40003f46270 */
[-C--:B------:R-:W-:Y:S02]  /*3640*/  ISETP.GE.AND P0, PT, R11, R223.reuse, PT ;  /* 0x000000df0b00720c */ /* 0x080fe40003f06270 */
[----:B------:R-:W-:Y:S02]  /*3650*/  FSEL R215, R215, -INF , !P2 ;  /* 0xff800000d7d77808 */ /* 0x000fe40005000000 */
[----:B------:R-:W-:Y:S01]  /*3660*/  FSEL R17, R5, -INF , !P0 ;  /* 0xff80000005117808 */ /* 0x000fe20004000000 */
[----:B------:R-:W-:Y:S01]  /*3670*/  VIADD R5, R164, 0xfffffff1 ;  /* 0xfffffff1a4057836 */ /* 0x000fe20000000000 */
[C---:B------:R-:W-:Y:S01]  /*3680*/  ISETP.GE.AND P2, PT, R13.reuse, R222, PT ;  /* 0x000000de0d00720c */ /* 0x040fe20003f46270 */
[----:B------:R-:W4:Y:S01]  /*3690*/  MUFU.TANH R192, R132 ;  /* 0x0000008400c07308 */ /* 0x000f220000002400 */
[----:B------:R-:W-:Y:S02]  /*36a0*/  ISETP.GE.AND P0, PT, R13, R223, PT ;  /* 0x000000df0d00720c */ /* 0x000fe40003f06270 */
[----:B------:R-:W-:-:S02]  /*36b0*/  FSEL R214, R214, -INF , !P2 ;  /* 0xff800000d6d67808 */ /* 0x000fc40005000000 */
[----:B------:R-:W-:Y:S01]  /*36c0*/  FSEL R16, R6, -INF , !P0 ;  /* 0xff80000006107808 */ /* 0x000fe20004000000 */
[----:B------:R-:W-:Y:S01]  /*36d0*/  VIADD R6, R164, 0xfffffff9 ;  /* 0xfffffff9a4067836 */ /* 0x000fe20000000000 */
[CC--:B------:R-:W-:Y:S01]  /*36e0*/  ISETP.GE.AND P2, PT, R56.reuse, R222.reuse, PT ;  /* 0x000000de3800720c */ /* 0x0c0fe20003f46270 */
[----:B------:R-:W4:Y:S01]  /*36f0*/  MUFU.TANH R191, R133 ;  /* 0x0000008500bf7308 */ /* 0x000f220000002400 */
[-C--:B------:R-:W-:Y:S02]  /*3700*/  ISETP.GE.AND P0, PT, R56, R223.reuse, PT ;  /* 0x000000df3800720c */ /* 0x080fe40003f06270 */
[----:B-1----:R-:W-:Y:S02]  /*3710*/  FSEL R213, R213, -INF , !P2 ;  /* 0xff800000d5d57808 */ /* 0x002fe40005000000 */
[----:B-----5:R-:W-:Y:S02]  /*3720*/  FSEL R233, R233, -INF , !P0 ;  /* 0xff800000e9e97808 */ /* 0x020fe40004000000 */
[C---:B------:R-:W-:Y:S01]  /*3730*/  ISETP.GE.AND P2, PT, R57.reuse, R222, PT ;  /* 0x000000de3900720c */ /* 0x040fe20003f46270 */
[----:B------:R-:W1:Y:S01]  /*3740*/  MUFU.TANH R190, R124 ;  /* 0x0000007c00be7308 */ /* 0x000e620000002400 */
[----:B------:R-:W-:-:S02]  /*3750*/  ISETP.GE.AND P0, PT, R57, R223, PT ;  /* 0x000000df3900720c */ /* 0x000fc40003f06270 */
[----:B--2---:R-:W-:Y:S02]  /*3760*/  FSEL R212, R212, -INF , !P2 ;  /* 0xff800000d4d47808 */ /* 0x004fe40005000000 */
[----:B---3--:R-:W-:Y:S02]  /*3770*/  FSEL R232, R232, -INF , !P0 ;  /* 0xff800000e8e87808 */ /* 0x008fe40004000000 */
[C---:B------:R-:W-:Y:S01]  /*3780*/  ISETP.GE.AND P2, PT, R4.reuse, R222, PT ;  /* 0x000000de0400720c */ /* 0x040fe20003f46270 */
[----:B------:R-:W2:Y:S01]  /*3790*/  MUFU.TANH R186, R125 ;  /* 0x0000007d00ba7308 */ /* 0x000ea20000002400 */
[----:B------:R-:W-:Y:S02]  /*37a0*/  ISETP.GE.AND P0, PT, R4, R223, PT ;  /* 0x000000df0400720c */ /* 0x000fe40003f06270 */
[----:B------:R-:W-:Y:S02]  /*37b0*/  FSEL R198, R198, -INF , !P2 ;  /* 0xff800000c6c67808 */ /* 0x000fe40005000000 */
[----:B------:R-:W-:-:S02]  /*37c0*/  FSEL R203, R203, -INF , !P0 ;  /* 0xff800000cbcb7808 */ /* 0x000fc40004000000 */
[CC--:B------:R-:W-:Y:S01]  /*37d0*/  ISETP.GE.AND P2, PT, R5.reuse, R222.reuse, PT ;  /* 0x000000de0500720c */ /* 0x0c0fe20003f46270 */
[----:B------:R-:W3:Y:S01]  /*37e0*/  MUFU.TANH R70, R70 ;  /* 0x0000004600467308 */ /* 0x000ee20000002400 */
[-C--:B------:R-:W-:Y:S02]  /*37f0*/  ISETP.GE.AND P0, PT, R5, R223.reuse, PT ;  /* 0x000000df0500720c */ /* 0x080fe40003f06270 */
[----:B------:R-:W-:Y:S02]  /*3800*/  FSEL R197, R197, -INF , !P2 ;  /* 0xff800000c5c57808 */ /* 0x000fe40005000000 */
[----:B------:R-:W-:Y:S02]  /*3810*/  FSEL R202, R202, -INF , !P0 ;  /* 0xff800000caca7808 */ /* 0x000fe40004000000 */
[C---:B------:R-:W-:Y:S01]  /*3820*/  ISETP.GE.AND P2, PT, R10.reuse, R222, PT ;  /* 0x000000de0a00720c */ /* 0x040fe20003f46270 */
[----:B------:R-:W5:Y:S01]  /*3830*/  MUFU.TANH R205, R58 ;  /* 0x0000003a00cd7308 */ /* 0x000f620000002400 */
[----:B------:R-:W-:-:S02]  /*3840*/  ISETP.GE.AND P0, PT, R10, R223, PT ;  /* 0x000000df0a00720c */ /* 0x000fc40003f06270 */
[----:B----4-:R-:W-:Y:S02]  /*3850*/  FSEL R195, R46, -INF , !P2 ;  /* 0xff8000002ec37808 */ /* 0x010fe40005000000 */
[----:B------:R-:W-:Y:S02]  /*3860*/  FSEL R201, R201, -INF , !P0 ;  /* 0xff800000c9c97808 */ /* 0x000fe40004000000 */
[C---:B------:R-:W-:Y:S01]  /*3870*/  ISETP.GE.AND P2, PT, R6.reuse, R222, PT ;  /* 0x000000de0600720c */ /* 0x040fe20003f46270 */
[----:B------:R-:W4:Y:S01]  /*3880*/  MUFU.TANH R71, R71 ;  /* 0x0000004700477308 */ /* 0x000f220000002400 */
[----:B------:R-:W-:Y:S02]  /*3890*/  ISETP.GE.AND P0, PT, R6, R223, PT ;  /* 0x000000df0600720c */ /* 0x000fe40003f06270 */
[----:B------:R-:W-:Y:S02]  /*38a0*/  FSEL R194, R47, -INF , !P2 ;  /* 0xff8000002fc27808 */ /* 0x000fe40005000000 */
[----:B------:R-:W-:-:S02]  /*38b0*/  FSEL R199, R199, -INF , !P0 ;  /* 0xff800000c7c77808 */ /* 0x000fc40004000000 */
[-C--:B------:R-:W-:Y:S01]  /*38c0*/  ISETP.GE.AND P2, PT, R4, R238.reuse, PT ;  /* 0x000000ee0400720c */ /* 0x080fe20003f46270 */
[----:B------:R-:W4:Y:S01]  /*38d0*/  MUFU.TANH R204, R59 ;  /* 0x0000003b00cc7308 */ /* 0x000f220000002400 */
[-C--:B------:R-:W-:Y:S02]  /*38e0*/  ISETP.GE.AND P0, PT, R5, R238.reuse, PT ;  /* 0x000000ee0500720c */ /* 0x080fe40003f06270 */
[----:B------:R-:W-:Y:S02]  /*38f0*/  FMNMX3.FTZ R45, R52, R53, R7, !PT ;  /* 0x00000035342d7276 */ /* 0x000fe40007810007 */
[----:B------:R-:W-:Y:S02]  /*3900*/  FSEL R192, R192, -INF , !P2 ;  /* 0xff800000c0c07808 */ /* 0x000fe40005000000 */
[----:B------:R-:W-:Y:S01]  /*3910*/  ISETP.GE.AND P2, PT, R10, R238, PT ;  /* 0x000000ee0a00720c */ /* 0x000fe20003f46270 */
[----:B------:R-:W4:Y:S01]  /*3920*/  MUFU.TANH R189, R134 ;  /* 0x0000008600bd7308 */ /* 0x000f220000002400 */
[----:B------:R-:W-:-:S02]  /*3930*/  FSEL R191, R191, -INF , !P0 ;  /* 0xff800000bfbf7808 */ /* 0x000fc40004000000 */
[----:B------:R-:W-:Y:S02]  /*3940*/  FMNMX3.FTZ R45, R45, R38, R8, !PT ;  /* 0x000000262d2d7276 */ /* 0x000fe40007810008 */
[----:B------:R-:W-:Y:S02]  /*3950*/  ISETP.GE.AND P0, PT, R6, R238, PT ;  /* 0x000000ee0600720c */ /* 0x000fe40003f06270 */
[----:B-1----:R-:W-:Y:S01]  /*3960*/  FSEL R190, R190, -INF , !P2 ;  /* 0xff800000bebe7808 */ /* 0x002fe20005000000 */
[----:B------:R1:W1:Y:S01]  /*3970*/  MUFU.TANH R188, R135 ;  /* 0x0000008700bc7308 */ /* 0x0002620000002400 */
[----:B------:R-:W-:Y:S02]  /*3980*/  FMNMX3.FTZ R45, R45, R37, R31, !PT ;  /* 0x000000252d2d7276 */ /* 0x000fe4000781001f */
[----:B------:R-:W-:Y:S02]  /*3990*/  ISETP.GE.AND P2, PT, R25, R231, PT ;  /* 0x000000e71900720c */ /* 0x000fe40003f46270 */
[----:B--2---:R-:W-:-:S02]  /*39a0*/  FSEL R186, R186, -INF , !P0 ;  /* 0xff800000baba7808 */ /* 0x004fc40004000000 */
[----:B------:R-:W-:Y:S01]  /*39b0*/  FSEL R40, R40, -INF , !P3 ;  /* 0xff80000028287808 */ /* 0x000fe20005800000 */
[----:B------:R-:W2:Y:S01]  /*39c0*/  MUFU.TANH R185, R126 ;  /* 0x0000007e00b97308 */ /* 0x000ea20000002400 */
[-C--:B------:R-:W-:Y:S02]  /*39d0*/  ISETP.GE.AND P0, PT, R24, R231.reuse, PT ;  /* 0x000000e71800720c */ /* 0x080fe40003f06270 */
[-C--:B------:R-:W-:Y:S02]  /*39e0*/  ISETP.GE.AND P3, PT, R15, R231.reuse, PT ;  /* 0x000000e70f00720c */ /* 0x080fe40003f66270 */
[----:B------:R-:W-:Y:S02]  /*39f0*/  FSEL R54, R54, -INF , !P1 ;  /* 0xff80000036367808 */ /* 0x000fe40004800000 */
[----:B------:R-:W-:Y:S01]  /*3a00*/  ISETP.GE.AND P1, PT, R12, R231, PT ;  /* 0x000000e70c00720c */ /* 0x000fe20003f26270 */
[----:B------:R-:W2:Y:S01]  /*3a10*/  MUFU.TANH R184, R127 ;  /* 0x0000007f00b87308 */ /* 0x000ea20000002400 */
[----:B------:R-:W-:-:S02]  /*3a20*/  FMNMX3.FTZ R44, R55, R96, R39, !PT ;  /* 0x00000060372c7276 */ /* 0x000fc40007810027 */
[----:B------:R-:W-:Y:S02]  /*3a30*/  FMNMX3.FTZ R45, R45, R30, R17, !PT ;  /* 0x0000001e2d2d7276 */ /* 0x000fe40007810011 */
[----:B------:R-:W-:Y:S02]  /*3a40*/  FSEL R36, R36, -INF , !P2 ;  /* 0xff80000024247808 */ /* 0x000fe40005000000 */
[-C--:B------:R-:W-:Y:S02]  /*3a50*/  ISETP.GE.AND P2, PT, R11, R231.reuse, PT ;  /* 0x000000e70b00720c */ /* 0x080fe40003f46270 */
[----:B------:R-:W-:Y:S02]  /*3a60*/  FSEL R25, R22, -INF , !P0 ;  /* 0xff80000016197808 */ /* 0x000fe40004000000 */
[----:B------:R-:W-:Y:S02]  /*3a70*/  FSEL R24, R23, -INF , !P3 ;  /* 0xff80000017187808 */ /* 0x000fe40005800000 */
[----:B------:R-:W-:-:S02]  /*3a80*/  ISETP.GE.AND P3, PT, R56, R231, PT ;  /* 0x000000e73800720c */ /* 0x000fc40003f66270 */
[----:B------:R-:W-:Y:S02]  /*3a90*/  FSEL R22, R73, -INF , !P1 ;  /* 0xff80000049167808 */ /* 0x000fe40004800000 */
[----:B------:R-:W-:Y:S02]  /*3aa0*/  FMNMX3.FTZ R44, R44, R90, R29, !PT ;  /* 0x0000005a2c2c7276 */ /* 0x000fe4000781001d */
[----:B------:R-:W-:Y:S02]  /*3ab0*/  FSEL R41, R41, -INF , !P4 ;  /* 0xff80000029297808 */ /* 0x000fe40006000000 */
[----:B------:R-:W-:Y:S02]  /*3ac0*/  ISETP.GE.AND P1, PT, R4, R231, PT ;  /* 0x000000e70400720c */ /* 0x000fe40003f26270 */
[----:B------:R-:W-:Y:S02]  /*3ad0*/  FMNMX3.FTZ R45, R45, R16, R233, !PT ;  /* 0x000000102d2d7276 */ /* 0x000fe400078100e9 */
[----:B------:R-:W-:-:S02]  /*3ae0*/  FMNMX3.FTZ R4, R42, R43, R88, !PT ;  /* 0x0000002b2a047276 */ /* 0x000fc40007810058 */
[----:B---3--:R-:W-:Y:S02]  /*3af0*/  FSEL R207, R70, -INF , !P2 ;  /* 0xff80000046cf7808 */ /* 0x008fe40005000000 */
[-C--:B------:R-:W-:Y:S02]  /*3b00*/  ISETP.GE.AND P2, PT, R5, R231.reuse, PT ;  /* 0x000000e70500720c */ /* 0x080fe40003f46270 */
[----:B-----5:R-:W-:Y:S02]  /*3b10*/  FSEL R205, R205, -INF , !P3 ;  /* 0xff800000cdcd7808 */ /* 0x020fe40005800000 */
[----:B------:R-:W-:Y:S02]  /*3b20*/  FMNMX3.FTZ R44, R44, R28, R26, !PT ;  /* 0x0000001c2c2c7276 */ /* 0x000fe4000781001a */
[-C--:B------:R-:W-:Y:S02]  /*3b30*/  ISETP.GE.AND P4, PT, R14, R231.reuse, PT ;  /* 0x000000e70e00720c */ /* 0x080fe40003f86270 */
[----:B------:R-:W-:-:S02]  /*3b40*/  ISETP.GE.AND P3, PT, R6, R231, PT ;  /* 0x000000e70600720c */ /* 0x000fc40003f66270 */
[----:B------:R-:W-:Y:S02]  /*3b50*/  FMNMX3.FTZ R5, R40, R41, R54, !PT ;  /* 0x0000002928057276 */ /* 0x000fe40007810036 */
[----:B------:R-:W-:Y:S02]  /*3b60*/  FMNMX3.FTZ R45, R45, R232, R203, !PT ;  /* 0x000000e82d2d7276 */ /* 0x000fe400078100cb */
[----:B------:R-:W-:Y:S02]  /*3b70*/  FMNMX3.FTZ R6, R4, R9, R21, !PT ;  /* 0x0000000904067276 */ /* 0x000fe40007810015 */
[----:B------:R-:W-:Y:S02]  /*3b80*/  FMNMX3.FTZ R44, R44, R27, R215, !PT ;  /* 0x0000001b2c2c7276 */ /* 0x000fe400078100d7 */
[----:B------:R-:W-:Y:S02]  /*3b90*/  FSEL R23, R72, -INF , !P4 ;  /* 0xff80000048177808 */ /* 0x000fe40006000000 */
[----:B------:R-:W-:-:S02]  /*3ba0*/  FMNMX3.FTZ R4, R5, R36, R25, !PT ;  /* 0x0000002405047276 */ /* 0x000fc40007810019 */
[----:B------:R-:W-:Y:S02]  /*3bb0*/  FMNMX3.FTZ R45, R45, R202, R201, !PT ;  /* 0x000000ca2d2d7276 */ /* 0x000fe400078100c9 */
[----:B------:R-:W-:Y:S02]  /*3bc0*/  FMNMX3.FTZ R5, R6, R20, R19, !PT ;  /* 0x0000001406057276 */ /* 0x000fe40007810013 */
[----:B------:R-:W-:Y:S02]  /*3bd0*/  FMNMX3.FTZ R44, R44, R214, R213, !PT ;  /* 0x000000d62c2c7276 */ /* 0x000fe400078100d5 */
[----:B------:R-:W-:Y:S02]  /*3be0*/  FMNMX3.FTZ R4, R4, R24, R23, !PT ;  /* 0x0000001804047276 */ /* 0x000fe40007810017 */
[----:B------:R-:W-:Y:S02]  /*3bf0*/  FMNMX.FTZ R45, R199, R45, !PT ;  /* 0x0000002dc72d7209 */ /* 0x000fe40007810000 */
[----:B------:R-:W-:-:S02]  /*3c00*/  FMNMX3.FTZ R5, R5, R18, R211, !PT ;  /* 0x0000001205057276 */ /* 0x000fc400078100d3 */
[-C--:B------:R-:W-:Y:S01]  /*3c10*/  ISETP.GE.AND P0, PT, R13, R231.reuse, PT ;  /* 0x000000e70d00720c */ /* 0x080fe20003f06270 */
[----:B------:R-:W3:Y:S01]  /*3c20*/  SHFL.BFLY PT, R47, R45, 0x2, 0x1f ;  /* 0x0c401f002d2f7f89 */ /* 0x000ee200000e0000 */
[----:B------:R-:W-:Y:S02]  /*3c30*/  LEA R218, R0, UR4, 0x1 ;  /* 0x0000000400da7c11 */ /* 0x000fe4000f8e08ff */
[----:B------:R-:W-:Y:S02]  /*3c40*/  FMNMX3.FTZ R44, R44, R212, R198, !PT ;  /* 0x000000d42c2c7276 */ /* 0x000fe400078100c6 */
[----:B------:R-:W-:Y:S01]  /*3c50*/  FMNMX3.FTZ R0, R4, R22, R207, !PT ;  /* 0x0000001604007276 */ /* 0x000fe200078100cf */
[----:B------:R-:W-:Y:S01]  /*3c60*/  IMAD.IADD R193, R35, 0x1, R218 ;  /* 0x0000000123c17824 */ /* 0x000fe200078e02da */
[----:B------:R-:W-:Y:S01]  /*3c70*/  FMNMX3.FTZ R4, R5, R210, R209, !PT ;  /* 0x000000d205047276 */ /* 0x000fe200078100d1 */
[----:B------:R-:W-:Y:S01]  /*3c80*/  LDSM.16.MT88.4 R148, [R218+0x9000] ;  /* 0x00900000da94783b */ /* 0x000fe20000004200 */
[----:B------:R-:W-:Y:S01]  /*3c90*/  ISETP.GE.AND P4, PT, R57, R231, PT ;  /* 0x000000e73900720c */ /* 0x000fe20003f86270 */
[----:B------:R-:W-:Y:S01]  /*3ca0*/  VIADD R235, R218, 0x9000 ;  /* 0x00009000daeb7836 */ /* 0x000fe20000000000 */
[----:B----4-:R-:W-:Y:S01]  /*3cb0*/  FSEL R206, R71, -INF , !P0 ;  /* 0xff80000047ce7808 */ /* 0x010fe20004000000 */
[----:B-1----:R-:W-:Y:S01]  /*3cc0*/  LDSM.16.MT88.4 R132, [R193+0x9000] ;  /* 0x00900000c184783b */ /* 0x002fe20000004200 */
[----:B------:R-:W-:-:S02]  /*3cd0*/  FMNMX3.FTZ R44, R44, R197, R195, !PT ;  /* 0x000000c52c2c7276 */ /* 0x000fc400078100c3 */
[----:B------:R-:W-:Y:S01]  /*3ce0*/  FMNMX3.FTZ R4, R4, R208, R192, !PT ;  /* 0x000000d004047276 */ /* 0x000fe200078100c0 */
[----:B------:R-:W-:Y:S01]  /*3cf0*/  LDSM.16.MT88.4 R116, [R218+0xa000] ;  /* 0x00a00000da74783b */ /* 0x000fe20000004200 */
[----:B------:R-:W-:Y:S02]  /*3d00*/  ISETP.GE.AND P0, PT, R10, R231, PT ;  /* 0x000000e70a00720c */ /* 0x000fe40003f06270 */
[----:B------:R-:W-:Y:S01]  /*3d10*/  FSEL R204, R204, -INF , !P4 ;  /* 0xff800000cccc7808 */ /* 0x000fe20006000000 */
[----:B------:R-:W-:Y:S01]  /*3d20*/  LDSM.16.MT88.4 R100, [R193+0xa000] ;  /* 0x00a00000c164783b */ /* 0x000fe20000004200 */
[----:B------:R-:W-:Y:S02]  /*3d30*/  FSEL R189, R189, -INF , !P1 ;  /* 0xff800000bdbd7808 */ /* 0x000fe40004800000 */
[----:B------:R-:W-:Y:S01]  /*3d40*/  FMNMX3.FTZ R0, R0, R206, R205, !PT ;  /* 0x000000ce00007276 */ /* 0x000fe200078100cd */
[----:B------:R-:W-:Y:S01]  /*3d50*/  LDSM.16.MT88.4 R80, [R218+0xb000] ;  /* 0x00b00000da50783b */ /* 0x000fe20000004200 */
[----:B------:R-:W-:-:S02]  /*3d60*/  FMNMX.FTZ R44, R194, R44, !PT ;  /* 0x0000002cc22c7209 */ /* 0x000fc40007810000 */
[----:B------:R-:W-:Y:S01]  /*3d70*/  FMNMX3.FTZ R4, R4, R191, R190, !PT ;  /* 0x000000bf04047276 */ /* 0x000fe200078100be */
[----:B------:R-:W-:Y:S01]  /*3d80*/  LDSM.16.MT88.4 R12, [R218+0x9400] ;  /* 0x00940000da0c783b */ /* 0x000fe20000004200 */
[----:B------:R-:W-:Y:S02]  /*3d90*/  FSEL R188, R188, -INF , !P2 ;  /* 0xff800000bcbc7808 */ /* 0x000fe40005000000 */
[----:B--2---:R-:W-:Y:S01]  /*3da0*/  FSEL R185, R185, -INF , !P0 ;  /* 0xff800000b9b97808 */ /* 0x004fe20004000000 */
[----:B------:R-:W1:Y:S01]  /*3db0*/  SHFL.BFLY PT, R46, R44, 0x2, 0x1f ;  /* 0x0c401f002c2e7f89 */ /* 0x000e6200000e0000 */
[----:B------:R-:W-:Y:S02]  /*3dc0*/  FMNMX3.FTZ R0, R0, R204, R189, !PT ;  /* 0x000000cc00007276 */ /* 0x000fe400078100bd */
[----:B------:R-:W-:Y:S01]  /*3dd0*/  FMNMX.FTZ R168, R186, R4, !PT ;  /* 0x00000004baa87209 */ /* 0x000fe20007810000 */
[----:B------:R-:W-:Y:S01]  /*3de0*/  LDSM.16.MT88.4 R48, [R218+0xa400] ;  /* 0x00a40000da30783b */ /* 0x000fe20000004200 */
[----:B------:R-:W-:-:S02]  /*3df0*/  FSEL R184, R184, -INF , !P3 ;  /* 0xff800000b8b87808 */ /* 0x000fc40005800000 */
[----:B------:R-:W-:Y:S01]  /*3e00*/  FMNMX3.FTZ R0, R0, R188, R185, !PT ;  /* 0x000000bc00007276 */ /* 0x000fe200078100b9 */
[----:B------:R-:W2:Y:S01]  /*3e10*/  SHFL.BFLY PT, R5, R168, 0x2, 0x1f ;  /* 0x0c401f00a8057f89 */ /* 0x000ea200000e0000 */
[----:B---3--:R-:W-:Y:S02]  /*3e20*/  FMNMX.FTZ R47, R45, R47, !PT ;  /* 0x0000002f2d2f7209 */ /* 0x008fe40007810000 */
[----:B------:R-:W-:-:S03]  /*3e30*/  FMNMX.FTZ R0, R184, R0, !PT ;  /* 0x00000000b8007209 */ /* 0x000fc60007810000 */
[----:B------:R-:W3:Y:S04]  /*3e40*/  SHFL.BFLY PT, R166, R47, 0x1, 0x1f ;  /* 0x0c201f002fa67f89 */ /* 0x000ee800000e0000 */
[----:B------:R-:W4:Y:S01]  /*3e50*/  SHFL.BFLY PT, R4, R0, 0x2, 0x1f ;  /* 0x0c401f0000047f89 */ /* 0x000f2200000e0000 */
[----:B-1----:R-:W-:-:S05]  /*3e60*/  FMNMX.FTZ R46, R44, R46, !PT ;  /* 0x0000002e2c2e7209 */ /* 0x002fca0007810000 */
[----:B------:R-:W1:Y:S01]  /*3e70*/  SHFL.BFLY PT, R165, R46, 0x1, 0x1f ;  /* 0x0c201f002ea57f89 */ /* 0x000e6200000e0000 */
[----:B--2---:R-:W-:-:S05]  /*3e80*/  FMNMX.FTZ R168, R168, R5, !PT ;  /* 0x00000005a8a87209 */ /* 0x004fca0007810000 */
[----:B------:R-:W2:Y:S01]  /*3e90*/  SHFL.BFLY PT, R10, R168, 0x1, 0x1f ;  /* 0x0c201f00a80a7f89 */ /* 0x000ea200000e0000 */
[----:B---3--:R-:W-:Y:S02]  /*3ea0*/  FMNMX.FTZ R166, R47, R166, !PT ;  /* 0x000000a62fa67209 */ /* 0x008fe40007810000 */
[----:B----4-:R-:W-:-:S03]  /*3eb0*/  FMNMX.FTZ R0, R0, R4, !PT ;  /* 0x0000000400007209 */ /* 0x010fc60007810000 */
[C---:B------:R-:W-:Y:S01]  /*3ec0*/  FMUL.FTZ R200, R166.reuse, UR6 ;  /* 0x00000006a6c87c20 */ /* 0x040fe20008410000 */
[----:B------:R-:W-:Y:S01]  /*3ed0*/  FSETP.NEU.FTZ.AND P0, PT, R166, -INF , PT ;  /* 0xff800000a600780b */ /* 0x000fe20003f1d000 */
[----:B------:R-:W3:Y:S03]  /*3ee0*/  SHFL.BFLY PT, R167, R0, 0x1, 0x1f ;  /* 0x0c201f0000a77f89 */ /* 0x000ee600000e0000 */
[----:B------:R-:W-:Y:S02]  /*3ef0*/  FSEL R200, R200, RZ, P0 ;  /* 0x000000ffc8c87208 */ /* 0x000fe40000000000 */
[----:B-1----:R-:W-:-:S03]  /*3f00*/  FMNMX.FTZ R165, R46, R165, !PT ;  /* 0x000000a52ea57209 */ /* 0x002fc60007810000 */
[--C-:B------:R-:W-:Y:S01]  /*3f10*/  FFMA.FTZ R64, R7, UR6, -R200.reuse ;  /* 0x0000000607407c23 */ /* 0x100fe200080108c8 */
[--C-:B------:R-:W-:Y:S01]  /*3f20*/  FFMA.FTZ R66, R52, UR6, -R200.reuse ;  /* 0x0000000634427c23 */ /* 0x100fe200080108c8 */
[----:B------:R-:W1:Y:S01]  /*3f30*/  LDSM.16.MT88.4 R4, [R193+0xb000] ;  /* 0x00b00000c104783b */ /* 0x000e620000004200 */
[C---:B------:R-:W-:Y:S01]  /*3f40*/  FSETP.NEU.FTZ.AND P0, PT, R165.reuse, -INF , PT ;  /* 0xff800000a500780b */ /* 0x040fe20003f1d000 */
[----:B------:R-:W-:Y:S01]  /*3f50*/  FMUL.FTZ R196, R165, UR6 ;  /* 0x00000006a5c47c20 */ /* 0x000fe20008410000 */
[--C-:B------:R-:W-:Y:S01]  /*3f60*/  FFMA.FTZ R65, R53, UR6, -R200.reuse ;  /* 0x0000000635417c23 */ /* 0x100fe200080108c8 */
[--C-:B------:R-:W-:Y:S01]  /*3f70*/  FFMA.FTZ R56, R38, UR6, -R200.reuse ;  /* 0x0000000626387c23 */ /* 0x100fe200080108c8 */
[----:B--2---:R-:W-:Y:S01]  /*3f80*/  FMNMX.FTZ R168, R168, R10, !PT ;  /* 0x0000000aa8a87209 */ /* 0x004fe20007810000 */
[----:B------:R-:W-:Y:S01]  /*3f90*/  MUFU.EX2 R66, R66 ;  /* 0x0000004200427308 */ /* 0x000fe20000000800 */
[----:B------:R-:W-:Y:S01]  /*3fa0*/  FSEL R196, R196, RZ, P0 ;  /* 0x000000ffc4c47208 */ /* 0x000fe20000000000 */
[----:B------:R-:W-:Y:S01]  /*3fb0*/  FFMA.FTZ R58, R8, UR6, -R200 ;  /* 0x00000006083a7c23 */ /* 0x000fe200080108c8 */
[C---:B------:R-:W-:Y:S01]  /*3fc0*/  FSETP.NEU.FTZ.AND P0, PT, R168.reuse, -INF , PT ;  /* 0xff800000a800780b */ /* 0x040fe20003f1d000 */
[----:B------:R-:W-:Y:S01]  /*3fd0*/  FMUL.FTZ R187, R168, UR6 ;  /* 0x00000006a8bb7c20 */ /* 0x000fe20008410000 */
[----:B------:R-:W2:Y:S01]  /*3fe0*/  MUFU.EX2 R65, R65 ;  /* 0x0000004100417308 */ /* 0x000ea20000000800 */
[--C-:B------:R-:W-:Y:S01]  /*3ff0*/  FFMA.FTZ R63, R55, UR6, -R196.reuse ;  /* 0x00000006373f7c23 */ /* 0x100fe200080108c4 */
[--C-:B------:R-:W-:Y:S01]  /*4000*/  FFMA.FTZ R62, R96, UR6, -R196.reuse ;  /* 0x00000006603e7c23 */ /* 0x100fe200080108c4 */
[--C-:B------:R-:W-:Y:S01]  /*4010*/  FFMA.FTZ R61, R39, UR6, -R196.reuse ;  /* 0x00000006273d7c23 */ /* 0x100fe200080108c4 */
[----:B---3--:R-:W-:Y:S01]  /*4020*/  FMNMX.FTZ R167, R0, R167, !PT ;  /* 0x000000a700a77209 */ /* 0x008fe20007810000 */
[----:B------:R-:W-:Y:S01]  /*4030*/  FFMA.FTZ R55, R90, UR6, -R196 ;  /* 0x000000065a377c23 */ /* 0x000fe200080108c4 */
[----:B------:R-:W-:Y:S01]  /*4040*/  FSEL R187, R187, RZ, P0 ;  /* 0x000000ffbbbb7208 */ /* 0x000fe20000000000 */
[----:B------:R-:W-:Y:S01]  /*4050*/  MUFU.EX2 R64, R64 ;  /* 0x0000004000407308 */ /* 0x000fe20000000800 */
[C---:B------:R-:W-:Y:S01]  /*4060*/  FSETP.NEU.FTZ.AND P0, PT, R167.reuse, -INF , PT ;  /* 0xff800000a700780b */ /* 0x040fe20003f1d000 */
[----:B------:R-:W-:Y:S01]  /*4070*/  FMUL.FTZ R183, R167, UR6 ;  /* 0x00000006a7b77c20 */ /* 0x000fe20008410000 */
[--C-:B------:R-:W-:Y:S01]  /*4080*/  FFMA.FTZ R52, R37, UR6, -R200.reuse ;  /* 0x0000000625347c23 */ /* 0x100fe200080108c8 */
[----:B------:R-:W3:Y:S01]  /*4090*/  MUFU.EX2 R56, R56 ;  /* 0x0000003800387308 */ /* 0x000ee20000000800 */
[--C-:B------:R-:W-:Y:S01]  /*40a0*/  FFMA.FTZ R174, R42, UR6, -R187.reuse ;  /* 0x000000062aae7c23 */ /* 0x100fe200080108bb */
[--C-:B------:R-:W-:Y:S01]  /*40b0*/  FFMA.FTZ R173, R43, UR6, -R187.reuse ;  /* 0x000000062bad7c23 */ /* 0x100fe200080108bb */
[----:B------:R-:W-:Y:S01]  /*40c0*/  FSEL R183, R183, RZ, P0 ;  /* 0x000000ffb7b77208 */ /* 0x000fe20000000000 */
[----:B------:R-:W-:Y:S01]  /*40d0*/  MUFU.EX2 R63, R63 ;  /* 0x0000003f003f7308 */ /* 0x000fe20000000800 */
[--C-:B------:R-:W-:Y:S01]  /*40e0*/  FFMA.FTZ R169, R9, UR6, -R187.reuse ;  /* 0x0000000609a97c23 */ /* 0x100fe200080108bb */
[----:B------:R-:W-:Y:S01]  /*40f0*/  LDSM.16.MT88.4 R44, [R193+0xa400] ;  /* 0x00a40000c12c783b */ /* 0x000fe20000004200 */
[----:B------:R-:W-:Y:S01]  /*4100*/  FFMA.FTZ R170, R88, UR6, -R187 ;  /* 0x0000000658aa7c23 */ /* 0x000fe200080108bb */
[----:B------:R-:W4:Y:S01]  /*4110*/  MUFU.EX2 R62, R62 ;  /* 0x0000003e003e7308 */ /* 0x000f220000000800 */
[--C-:B------:R-:W-:Y:S01]  /*4120*/  FFMA.FTZ R172, R40, UR6, -R183.reuse ;  /* 0x0000000628ac7c23 */ /* 0x100fe200080108b7 */
[--C-:B------:R-:W-:Y:S01]  /*4130*/  FFMA.FTZ R171, R41, UR6, -R183.reuse ;  /* 0x0000000629ab7c23 */ /* 0x100fe200080108b7 */
[--C-:B------:R-:W-:Y:S01]  /*4140*/  FFMA.FTZ R57, R36, UR6, -R183.reuse ;  /* 0x0000000624397c23 */ /* 0x100fe200080108b7 */
[----:B------:R-:W-:Y:S01]  /*4150*/  MUFU.EX2 R61, R61 ;  /* 0x0000003d003d7308 */ /* 0x000fe20000000800 */
[----:B------:R-:W5:Y:S01]  /*4160*/  LDSM.16.MT88.4 R8, [R193+0x9400] ;  /* 0x00940000c108783b */ /* 0x000f620000004200 */
[----:B------:R-:W-:Y:S01]  /*4170*/  FFMA.FTZ R67, R54, UR6, -R183 ;  /* 0x0000000636437c23 */ /* 0x000fe200080108b7 */
[----:B--2---:R-:W-:Y:S01]  /*4180*/  F2FP.BF16.F32.PACK_AB R92, R65, R66 ;  /* 0x00000042415c723e */ /* 0x004fe200000010ff */
[----:B------:R-:W2:Y:S01]  /*4190*/  MUFU.EX2 R55, R55 ;  /* 0x0000003700377308 */ /* 0x000ea20000000800 */
[----:B------:R-:W5:Y:S01]  /*41a0*/  LDSM.16.MT88.4 R40, [R218+0xb400] ;  /* 0x00b40000da28783b */ /* 0x000f620000004200 */
[----:B---3--:R-:W-:Y:S01]  /*41b0*/  F2FP.BF16.F32.PACK_AB R94, R56, R64 ;  /* 0x00000040385e723e */ /* 0x008fe200000010ff */
[--C-:B------:R-:W-:Y:S01]  /*41c0*/  FFMA.FTZ R35, R31, UR6, -R200.reuse ;  /* 0x000000061f237c23 */ /* 0x100fe200080108c8 */
[----:B------:R-:W-:Y:S01]  /*41d0*/  MUFU.EX2 R174, R174 ;  /* 0x000000ae00ae7308 */ /* 0x000fe20000000800 */
[----:B------:R-:W3:Y:S01]  /*41e0*/  LDSM.16.MT88.4 R36, [R193+0xb400] ;  /* 0x00b40000c124783b */ /* 0x000ee20000004200 */
[----:B----4-:R-:W-:Y:S01]  /*41f0*/  F2FP.BF16.F32.PACK_AB R93, R62, R63 ;  /* 0x0000003f3e5d723e */ /* 0x010fe200000010ff */
[----:B------:R-:W-:Y:S01]  /*4200*/  FFMA.FTZ R0, R30, UR6, -R200 ;  /* 0x000000061e007c23 */ /* 0x000fe200080108c8 */
[----:B------:R-:W4:Y:S01]  /*4210*/  MUFU.EX2 R173, R173 ;  /* 0x000000ad00ad7308 */ /* 0x000f220000000800 */
[--C-:B------:R-:W-:Y:S01]  /*4220*/  FFMA.FTZ R60, R29, UR6, -R196.reuse ;  /* 0x000000061d3c7c23 */ /* 0x100fe200080108c4 */
[--C-:B------:R-:W-:Y:S01]  /*4230*/  FFMA.FTZ R54, R28, UR6, -R196.reuse ;  /* 0x000000061c367c23 */ /* 0x100fe200080108c4 */
[--C-:B------:R-:W-:Y:S01]  /*4240*/  FFMA.FTZ R53, R26, UR6, -R196.reuse ;  /* 0x000000061a357c23 */ /* 0x100fe200080108c4 */
[----:B------:R-:W-:Y:S01]  /*4250*/  MUFU.EX2 R170, R170 ;  /* 0x000000aa00aa7308 */ /* 0x000fe20000000800 */
[----:B------:R-:W-:Y:S01]  /*4260*/  FFMA.FTZ R59, R27, UR6, -R196 ;  /* 0x000000061b3b7c23 */ /* 0x000fe200080108c4 */
[----:B--2---:R-:W-:Y:S01]  /*4270*/  F2FP.BF16.F32.PACK_AB R95, R55, R61 ;  /* 0x0000003d375f723e */ /* 0x004fe200000010ff */
[--C-:B------:R-:W-:Y:S01]  /*4280*/  FFMA.FTZ R178, R21, UR6, -R187.reuse ;  /* 0x0000000615b27c23 */ /* 0x100fe200080108bb */
[----:B------:R-:W2:Y:S01]  /*4290*/  MUFU.EX2 R169, R169 ;  /* 0x000000a900a97308 */ /* 0x000ea20000000800 */
[--C-:B------:R-:W-:Y:S01]  /*42a0*/  FFMA.FTZ R175, R20, UR6, -R187.reuse ;  /* 0x0000000614af7c23 */ /* 0x100fe200080108bb */
[--C-:B------:R-:W-:Y:S01]  /*42b0*/  FFMA.FTZ R177, R19, UR6, -R187.reuse ;  /* 0x0000000613b17c23 */ /* 0x100fe200080108bb */
[----:B------:R-:W-:Y:S01]  /*42c0*/  FFMA.FTZ R176, R18, UR6, -R187 ;  /* 0x0000000612b07c23 */ /* 0x000fe200080108bb */
[----:B------:R-:W-:Y:S01]  /*42d0*/  MUFU.EX2 R172, R172 ;  /* 0x000000ac00ac7308 */ /* 0x000fe20000000800 */
[C---:B------:R-:W-:Y:S01]  /*42e0*/  HMMA.16816.F32.BF16 R156, R92.reuse, R148, RZ ;  /* 0x000000945c9c723c */ /* 0x040fe200000418ff */
[----:B----4-:R-:W-:Y:S01]  /*42f0*/  F2FP.BF16.F32.PACK_AB R96, R173, R174 ;  /* 0x000000aead60723e */ /* 0x010fe200000010ff */
[--C-:B------:R-:W-:Y:S01]  /*4300*/  FFMA.FTZ R181, R25, UR6, -R183.reuse ;  /* 0x0000000619b57c23 */ /* 0x100fe200080108b7 */
[----:B------:R-:W4:Y:S01]  /*4310*/  MUFU.EX2 R171, R171 ;  /* 0x000000ab00ab7308 */ /* 0x000f220000000800 */
[--C-:B------:R-:W-:Y:S01]  /*4320*/  FFMA.FTZ R180, R24, UR6, -R183.reuse ;  /* 0x0000000618b47c23 */ /* 0x100fe200080108b7 */
[--C-:B------:R-:W-:Y:S01]  /*4330*/  FFMA.FTZ R179, R23, UR6, -R183.reuse ;  /* 0x0000000617b37c23 */ /* 0x100fe200080108b7 */
[----:B------:R-:W-:Y:S01]  /*4340*/  FFMA.FTZ R182, R22, UR6, -R183 ;  /* 0x0000000616b67c23 */ /* 0x000fe200080108b7 */
[----:B------:R-:W-:Y:S01]  /*4350*/  MUFU.EX2 R67, R67 ;  /* 0x0000004300437308 */ /* 0x000fe20000000800 */
[C---:B------:R-:W-:Y:S01]  /*4360*/  HMMA.16816.F32.BF16 R140, R92.reuse, R132, RZ ;  /* 0x000000845c8c723c */ /* 0x040fe200000418ff */
[----:B--2---:R-:W-:Y:S01]  /*4370*/  F2FP.BF16.F32.PACK_AB R98, R169, R170 ;  /* 0x000000aaa962723e */ /* 0x004fe200000010ff */
[----:B------:R-:W2:Y:S01]  /*4380*/  LDSM.16.MT88.4 R28, [R218+0x9800] ;  /* 0x00980000da1c783b */ /* 0x000ea20000004200 */
[----:B------:R-:W1:Y:S01]  /*4390*/  MUFU.EX2 R57, R57 ;  /* 0x0000003900397308 */ /* 0x000e620000000800 */
[----:B------:R-:W-:Y:S01]  /*43a0*/  FADD.FTZ R173, R174, R173 ;  /* 0x000000adaead7221 */ /* 0x000fe20000010000 */
[----:B------:R-:W-:Y:S01]  /*43b0*/  FADD.FTZ R65, R66, R65 ;  /* 0x0000004142417221 */ /* 0x000fe20000010000 */
[----:B------:R-:W2:Y:S01]  /*43c0*/  LDSM.16.MT88.4 R24, [R193+0x9800] ;  /* 0x00980000c118783b */ /* 0x000ea20000004200 */
[----:B------:R-:W5:Y:S01]  /*43d0*/  MUFU.EX2 R58, R58 ;  /* 0x0000003a003a7308 */ /* 0x000f620000000800 */
[C---:B------:R-:W-:Y:S01]  /*43e0*/  HMMA.16816.F32.BF16 R124, R92.reuse, R116, RZ ;  /* 0x000000745c7c723c */ /* 0x040fe200000418ff */
[----:B----4-:R-:W-:Y:S01]  /*43f0*/  F2FP.BF16.F32.PACK_AB R97, R171, R172 ;  /* 0x000000acab61723e */ /* 0x010fe200000010ff */
[----:B------:R-:W4:Y:S01]  /*4400*/  LDSM.16.MT88.4 R20, [R218+0xa800] ;  /* 0x00a80000da14783b */ /* 0x000f220000004200 */
[----:B------:R-:W-:Y:S01]  /*4410*/  MUFU.EX2 R52, R52 ;  /* 0x0000003400347308 */ /* 0x000fe20000000800 */
[----:B------:R-:W-:Y:S01]  /*4420*/  FADD.FTZ R171, R172, R171 ;  /* 0x000000abacab7221 */ /* 0x000fe20000010000 */
[----:B------:R-:W-:Y:S01]  /*4430*/  FADD.FTZ R62, R63, R62 ;  /* 0x0000003e3f3e7221 */ /* 0x000fe20000010000 */
[----:B------:R-:W-:Y:S01]  /*4440*/  FFMA.FTZ R234, R199, UR6, -R200 ;  /* 0x00000006c7ea7c23 */ /* 0x000fe200080108c8 */
[----:B------:R-:W-:Y:S01]  /*4450*/  MUFU.EX2 R35, R35 ;  /* 0x0000002300237308 */ /* 0x000fe20000000800 */
[C---:B------:R-:W-:Y:S01]  /*4460*/  HMMA.16816.F32.BF16 R108, R92.reuse, R100, RZ ;  /* 0x000000645c6c723c */ /* 0x040fe200000418ff */
[----:B-1----:R-:W-:Y:S01]  /*4470*/  F2FP.BF16.F32.PACK_AB R99, R57, R67 ;  /* 0x000000433963723e */ /* 0x002fe200000010ff */
[----:B------:R-:W-:Y:S01]  /*4480*/  FADD.FTZ R173, R170, R173 ;  /* 0x000000adaaad7221 */ /* 0x000fe20000010000 */
[----:B------:R-:W-:Y:S01]  /*4490*/  MUFU.EX2 R0, R0 ;  /* 0x0000000000007308 */ /* 0x000fe20000000800 */
[----:B------:R-:W-:Y:S01]  /*44a0*/  FADD.FTZ R171, R67, R171 ;  /* 0x000000ab43ab7221 */ /* 0x000fe20000010000 */
[----:B------:R-:W-:Y:S01]  /*44b0*/  FADD.FTZ R65, R64, R65 ;  /* 0x0000004140417221 */ /* 0x000fe20000010000 */
[----:B------:R-:W-:Y:S01]  /*44c0*/  FADD.FTZ R62, R61, R62 ;  /* 0x0000003e3d3e7221 */ /* 0x000fe20000010000 */
[----:B------:R-:W1:Y:S01]  /*44d0*/  MUFU.EX2 R60, R60 ;  /* 0x0000003c003c7308 */ /* 0x000e620000000800 */
[C---:B------:R-:W-:Y:S01]  /*44e0*/  HMMA.16816.F32.BF16 R72, R92.reuse, R80, RZ ;  /* 0x000000505c48723c */ /* 0x040fe200000418ff */
[----:B------:R-:W-:Y:S01]  /*44f0*/  FADD.FTZ R173, R169, R173 ;  /* 0x000000ada9ad7221 */ /* 0x000fe20000010000 */
[----:B------:R-:W-:Y:S01]  /*4500*/  FADD.FTZ R171, R57, R171 ;  /* 0x000000ab39ab7221 */ /* 0x000fe20000010000 */
[----:B------:R-:W3:Y:S01]  /*4510*/  MUFU.EX2 R54, R54 ;  /* 0x0000003600367308 */ /* 0x000ee20000000800 */
[----:B------:R-:W-:Y:S01]  /*4520*/  FADD.FTZ R65, R56, R65 ;  /* 0x0000004138417221 */ /* 0x000fe20000010000 */
[----:B------:R-:W-:Y:S01]  /*4530*/  FADD.FTZ R62, R55, R62 ;  /* 0x0000003e373e7221 */ /* 0x000fe20000010000 */
[----:B------:R-:W-:Y:S01]  /*4540*/  FFMA.FTZ R192, R192, UR6, -R187 ;  /* 0x00000006c0c07c23 */ /* 0x000fe200080108bb */
[----:B------:R-:W2:Y:S01]  /*4550*/  MUFU.EX2 R53, R53 ;  /* 0x0000003500357308 */ /* 0x000ea20000000800 */
[C---:B------:R-:W-:Y:S01]  /*4560*/  HMMA.16816.F32.BF16 R88, R92.reuse, R4, RZ ;  /* 0x000000045c58723c */ /* 0x040fe200000418ff */
[----:B-----5:R-:W-:Y:S01]  /*4570*/  FADD.FTZ R65, R58, R65 ;  /* 0x000000413a417221 */ /* 0x020fe20000010000 */
[----:B------:R-:W-:Y:S01]  /*4580*/  FFMA.FTZ R203, R203, UR6, -R200 ;  /* 0x00000006cbcb7c23 */ /* 0x000fe200080108c8 */
[----:B------:R-:W5:Y:S01]  /*4590*/  MUFU.EX2 R59, R59 ;  /* 0x0000003b003b7308 */ /* 0x000f620000000800 */
[----:B------:R-:W-:Y:S01]  /*45a0*/  FFMA.FTZ R198, R198, UR6, -R196 ;  /* 0x00000006c6c67c23 */ /* 0x000fe200080108c4 */
[----:B-1----:R-:W-:Y:S01]  /*45b0*/  FADD.FTZ R62, R60, R62 ;  /* 0x0000003e3c3e7221 */ /* 0x002fe20000010000 */
[----:B------:R-:W-:Y:S01]  /*45c0*/  FADD.FTZ R65, R52, R65 ;  /* 0x0000004134417221 */ /* 0x000fe20000010000 */
[----:B------:R-:W1:Y:S01]  /*45d0*/  MUFU.EX2 R178, R178 ;  /* 0x000000b200b27308 */ /* 0x000e620000000800 */
[C---:B------:R-:W-:Y:S01]  /*45e0*/  HMMA.16816.F32.BF16 R152, R92.reuse, R150, RZ ;  /* 0x000000965c98723c */ /* 0x040fe200000418ff */
[----:B---3--:R-:W-:Y:S01]  /*45f0*/  FADD.FTZ R62, R54, R62 ;  /* 0x0000003e363e7221 */ /* 0x008fe20000010000 */
[----:B------:R-:W-:Y:S01]  /*4600*/  FADD.FTZ R65, R35, R65 ;  /* 0x0000004123417221 */ /* 0x000fe20000010000 */
[----:B------:R-:W3:Y:S01]  /*4610*/  MUFU.EX2 R175, R175 ;  /* 0x000000af00af7308 */ /* 0x000ee20000000800 */
[----:B------:R-:W-:Y:S01]  /*4620*/  FFMA.FTZ R237, R186, UR6, -R187 ;  /* 0x00000006baed7c23 */ /* 0x000fe200080108bb */
[----:B--2---:R-:W-:Y:S01]  /*4630*/  FADD.FTZ R62, R53, R62 ;  /* 0x0000003e353e7221 */ /* 0x004fe20000010000 */
[----:B------:R-:W-:Y:S01]  /*4640*/  FADD.FTZ R65, R0, R65 ;  /* 0x0000004100417221 */ /* 0x000fe20000010000 */
[----:B------:R-:W2:Y:S01]  /*4650*/  MUFU.EX2 R177, R177 ;  /* 0x000000b100b17308 */ /* 0x000ea20000000800 */
[----:B------:R-:W-:Y:S01]  /*4660*/  HMMA.16816.F32.BF16 R136, R92, R134, RZ ;  /* 0x000000865c88723c */ /* 0x000fe200000418ff */
[----:B-----5:R-:W-:Y:S01]  /*4670*/  FADD.FTZ R62, R59, R62 ;  /* 0x0000003e3b3e7221 */ /* 0x020fe20000010000 */
[--C-:B------:R-:W-:Y:S01]  /*4680*/  FFMA.FTZ R236, R184, UR6, -R183.reuse ;  /* 0x00000006b8ec7c23 */ /* 0x100fe200080108b7 */
[----:B------:R-:W5:Y:S01]  /*4690*/  MUFU.EX2 R176, R176 ;  /* 0x000000b000b07308 */ /* 0x000f620000000800 */
[----:B------:R-:W-:Y:S01]  /*46a0*/  FFMA.FTZ R188, R188, UR6, -R183 ;  /* 0x00000006bcbc7c23 */ /* 0x000fe200080108b7 */
[----:B-1----:R-:W-:-:S02]  /*46b0*/  FADD.FTZ R173, R178, R173 ;  /* 0x000000adb2ad7221 */ /* 0x002fc40000010000 */
[----:B------:R-:W1:Y:S01]  /*46c0*/  MUFU.EX2 R181, R181 ;  /* 0x000000b500b57308 */ /* 0x000e620000000800 */
[C---:B------:R-:W-:Y:S01]  /*46d0*/  HMMA.16816.F32.BF16 R120, R92.reuse, R118, RZ ;  /* 0x000000765c78723c */ /* 0x040fe200000418ff */
[----:B---3--:R-:W-:Y:S02]  /*46e0*/  FADD.FTZ R173, R175, R173 ;  /* 0x000000adafad7221 */ /* 0x008fe40000010000 */
[----:B------:R-:W3:Y:S02]  /*46f0*/  MUFU.EX2 R180, R180 ;  /* 0x000000b400b47308 */ /* 0x000ee40000000800 */
[----:B--2---:R-:W-:Y:S02]  /*4700*/  FADD.FTZ R173, R177, R173 ;  /* 0x000000adb1ad7221 */ /* 0x004fe40000010000 */
[----:B------:R-:W2:Y:S01]  /*4710*/  MUFU.EX2 R179, R179 ;  /* 0x000000b300b37308 */ /* 0x000ea20000000800 */
[----:B------:R-:W-:Y:S01]  /*4720*/  HMMA.16816.F32.BF16 R104, R92, R102, RZ ;  /* 0x000000665c68723c */ /* 0x000fe200000418ff */
[----:B-----5:R-:W-:-:S02]  /*4730*/  FADD.FTZ R173, R176, R173 ;  /* 0x000000adb0ad7221 */ /* 0x020fc40000010000 */
[----:B------:R-:W5:Y:S01]  /*4740*/  MUFU.EX2 R182, R182 ;  /* 0x000000b600b67308 */ /* 0x000f620000000800 */
[----:B-1----:R-:W-:-:S03]  /*4750*/  FADD.FTZ R171, R181, R171 ;  /* 0x000000abb5ab7221 */ /* 0x002fc60000010000 */
[----:B------:R-:W-:Y:S01]  /*4760*/  MUFU.EX2 R234, R234 ;  /* 0x000000ea00ea7308 */ /* 0x000fe20000000800 */
[C---:B------:R-:W-:Y:S01]  /*4770*/  HMMA.16816.F32.BF16 R76, R92.reuse, R82, RZ ;  /* 0x000000525c4c723c */ /* 0x040fe200000418ff */
[----:B---3--:R-:W-:Y:S02]  /*4780*/  FADD.FTZ R171, R180, R171 ;  /* 0x000000abb4ab7221 */ /* 0x008fe40000010000 */
[----:B------:R-:W-:Y:S02]  /*4790*/  MUFU.EX2 R237, R237 ;  /* 0x000000ed00ed7308 */ /* 0x000fe40000000800 */
[----:B--2---:R-:W-:Y:S02]  /*47a0*/  FADD.FTZ R171, R179, R171 ;  /* 0x000000abb3ab7221 */ /* 0x004fe40000010000 */
[----:B------:R-:W-:Y:S01]  /*47b0*/  MUFU.EX2 R236, R236 ;  /* 0x000000ec00ec7308 */ /* 0x000fe20000000800 */
[----:B------:R-:W-:Y:S01]  /*47c0*/  HMMA.16816.F32.BF16 R92, R92, R6, RZ ;  /* 0x000000065c5c723c */ /* 0x000fe200000418ff */
[----:B-----5:R-:W-:-:S07]  /*47d0*/  FADD.FTZ R171, R182, R171 ;  /* 0x000000abb6ab7221 */ /* 0x020fce0000010000 */
        /* <DEDUP_REMOVED lines=38> */
[----:B------:R-:W3:Y:S05]  /*4a40*/  MUFU.EX2 R40, R40 ;  /* 0x0000002800287308 */ /* 0x000eea0000000800 */
[----:B------:R-:W-:Y:S01]  /*4a50*/  HMMA.16816.F32.BF16 R144, R4, R8, R144 ;  /* 0x000000080490723c */ /* 0x000fe20000041890 */
[----:B--2---:R-:W-:-:S07]  /*4a60*/  FADD.FTZ R65, R41, R65 ;  /* 0x0000004129417221 */ /* 0x004fce0000010000 */
[----:B------:R-:W-:Y:S01]  /*4a70*/  HMMA.16816.F32.BF16 R148, R4, R14, R148 ;  /* 0x0000000e0494723c */ /* 0x000fe20000041894 */
[----:B------:R-:W2:Y:S01]  /*4a80*/  LDSM.16.MT88.4 R12, [R218+0xb800] ;  /* 0x00b80000da0c783b */ /* 0x000ea20000004200 */
[----:B---3--:R-:W-:-:S06]  /*4a90*/  FADD.FTZ R65, R40, R65 ;  /* 0x0000004128417221 */ /* 0x008fcc0000010000 */
[C---:B------:R-:W-:Y:S01]  /*4aa0*/  HMMA.16816.F32.BF16 R132, R4.reuse, R10, R132 ;  /* 0x0000000a0484723c */ /* 0x040fe20000041884 */
[----:B------:R-:W3:Y:S07]  /*4ab0*/  LDSM.16.MT88.4 R8, [R193+0xb800] ;  /* 0x00b80000c108783b */ /* 0x000eee0000004200 */
        /* <DEDUP_REMOVED lines=8> */
[----:B------:R-:W4:Y:S01]  /*4b40*/  MUFU.EX2 R45, R45 ;  /* 0x0000002d002d7308 */ /* 0x000f220000000800 */
[C---:B------:R-:W-:Y:S01]  /*4b50*/  HMMA.16816.F32.BF16 R84, R4.reuse, R36, R84 ;  /* 0x000000240454723c */ /* 0x040fe20000041854 */
[--C-:B------:R-:W-:Y:S01]  /*4b60*/  FFMA.FTZ R37, R233, UR6, -R200.reuse ;  /* 0x00000006e9257c23 */ /* 0x100fe200080108c8 */
[----:B------:R-:W-:Y:S01]  /*4b70*/  FFMA.FTZ R36, R232, UR6, -R200 ;  /* 0x00000006e8247c23 */ /* 0x000fe200080108c8 */
[----:B------:R-:W1:Y:S01]  /*4b80*/  MUFU.EX2 R44, R44 ;  /* 0x0000002c002c7308 */ /* 0x000e620000000800 */
[----:B------:R-:W-:Y:S01]  /*4b90*/  FFMA.FTZ R233, R194, UR6, -R196 ;  /* 0x00000006c2e97c23 */ /* 0x000fe200080108c4 */
[----:B-----5:R-:W-:Y:S01]  /*4ba0*/  FADD.FTZ R62, R48, R62 ;  /* 0x0000003e303e7221 */ /* 0x020fe20000010000 */
[----:B------:R-:W-:Y:S01]  /*4bb0*/  IMAD.MOV.U32 R232, RZ, RZ, -0x1 ;  /* 0xffffffffffe87424 */ /* 0x000fe200078e00ff */
[----:B------:R-:W5:Y:S01]  /*4bc0*/  MUFU.EX2 R37, R37 ;  /* 0x0000002500257308 */ /* 0x000f620000000800 */
[----:B------:R-:W-:Y:S01]  /*4bd0*/  HMMA.16816.F32.BF16 R116, R4, R50, R116 ;  /* 0x000000320474723c */ /* 0x000fe20000041874 */
[--C-:B------:R-:W-:Y:S01]  /*4be0*/  FFMA.FTZ R50, R206, UR6, -R183.reuse ;  /* 0x00000006ce327c23 */ /* 0x100fe200080108b7 */
[----:B------:R-:W-:Y:S01]  /*4bf0*/  FFMA.FTZ R51, R204, UR6, -R183 ;  /* 0x00000006cc337c23 */ /* 0x000fe200080108b7 */
[----:B------:R-:W2:Y:S01]  /*4c00*/  MUFU.EX2 R36, R36 ;  /* 0x0000002400247308 */ /* 0x000ea20000000800 */
[----:B----4-:R-:W-:-:S03]  /*4c10*/  FADD.FTZ R62, R45, R62 ;  /* 0x0000003e2d3e7221 */ /* 0x010fc60000010000 */
        /* <DEDUP_REMOVED lines=24> */
[----:B------:R-:W4:Y:S04]  /*4da0*/  MUFU.EX2 R38, R38 ;  /* 0x0000002600267308 */ /* 0x000f280000000800 */
[----:B------:R-:W-:Y:S02]  /*4db0*/  MUFU.EX2 R233, R233 ;  /* 0x000000e900e97308 */ /* 0x000fe40000000800 */
[----:B------:R-:W-:Y:S01]  /*4dc0*/  HMMA.16816.F32.BF16 R156, R4, R28, R156 ;  /* 0x0000001c049c723c */ /* 0x000fe2000004189c */
[----:B-1----:R-:W-:Y:S01]  /*4dd0*/  FADD.FTZ R171, R42, R171 ;  /* 0x000000ab2aab7221 */ /* 0x002fe20000010000 */
[----:B--2---:R-:W-:-:S03]  /*4de0*/  FADD.FTZ R173, R39, R173 ;  /* 0x000000ad27ad7221 */ /* 0x004fc60000010000 */
[----:B------:R-:W-:-:S03]  /*4df0*/  FADD.FTZ R171, R50, R171 ;  /* 0x000000ab32ab7221 */ /* 0x000fc60000010000 */
[----:B------:R-:W-:Y:S01]  /*4e00*/  HMMA.16816.F32.BF16 R140, R4, R24, R140 ;  /* 0x00000018048c723c */ /* 0x000fe2000004188c */
[----:B----4-:R-:W-:Y:S01]  /*4e10*/  FADD.FTZ R173, R38, R173 ;  /* 0x000000ad26ad7221 */ /* 0x010fe20000010000 */
[----:B------:R-:W-:-:S03]  /*4e20*/  FADD.FTZ R171, R47, R171 ;  /* 0x000000ab2fab7221 */ /* 0x000fc60000010000 */
[----:B------:R-:W-:Y:S01]  /*4e30*/  FADD.FTZ R173, R46, R173 ;  /* 0x000000ad2ead7221 */ /* 0x000fe20000010000 */
[----:B------:R-:W-:Y:S02]  /*4e40*/  FADD.FTZ R171, R51, R171 ;  /* 0x000000ab33ab7221 */ /* 0x000fe40000010000 */
[----:B------:R-:W-:Y:S01]  /*4e50*/  HMMA.16816.F32.BF16 R124, R4, R20, R124 ;  /* 0x00000014047c723c */ /* 0x000fe2000004187c */
[----:B------:R-:W-:-:S07]  /*4e60*/  FADD.FTZ R173, R43, R173 ;  /* 0x000000ad2bad7221 */ /* 0x000fce0000010000 */
[C---:B------:R-:W-:Y:S08]  /*4e70*/  HMMA.16816.F32.BF16 R108, R4.reuse, R16, R108 ;  /* 0x00000010046c723c */ /* 0x040ff0000004186c */
[C---:B------:R-:W-:Y:S08]  /*4e80*/  HMMA.16816.F32.BF16 R72, R4.reuse, R12, R72 ;  /* 0x0000000c0448723c */ /* 0x040ff00000041848 */
[C---:B---3--:R-:W-:Y:S08]  /*4e90*/  HMMA.16816.F32.BF16 R88, R4.reuse, R8, R88 ;  /* 0x000000080458723c */ /* 0x048ff00000041858 */
        /* <DEDUP_REMOVED lines=18> */
[----:B------:R-:W3:Y:S04]  /*4fc0*/  MUFU.EX2 R199, R17 ;  /* 0x0000001100c77308 */ /* 0x000ee80000000800 */
[----:B------:R-:W-:Y:S01]  /*4fd0*/  MUFU.EX2 R195, R13 ;  /* 0x0000000d00c37308 */ /* 0x000fe20000000800 */
[----:B------:R-:W-:Y:S01]  /*4fe0*/  HMMA.16816.F32.BF16 R160, R4, R28, R160 ;  /* 0x0000001c04a0723c */ /* 0x000fe200000418a0 */
[----:B-1----:R-:W-:-:S02]  /*4ff0*/  FADD.FTZ R65, R202, R65 ;  /* 0x00000041ca417221 */ /* 0x002fc40000010000 */
[----:B------:R-:W-:Y:S02]  /*5000*/  MUFU.EX2 R194, R12 ;  /* 0x0000000c00c27308 */ /* 0x000fe40000000800 */
[----:B--2---:R-:W-:Y:S02]  /*5010*/  FADD.FTZ R65, R201, R65 ;  /* 0x00000041c9417221 */ /* 0x004fe40000010000 */
[----:B------:R-:W1:Y:S01]  /*5020*/  MUFU.EX2 R197, R198 ;  /* 0x000000c600c57308 */ /* 0x000e620000000800 */
[----:B------:R-:W-:Y:S01]  /*5030*/  HMMA.16816.F32.BF16 R148, R4, R30, R148 ;  /* 0x0000001e0494723c */ /* 0x000fe20000041894 */
[----:B------:R-:W2:Y:S01]  /*5040*/  LDSM.16.MT88.4 R28, [R218+0x9c00] ;  /* 0x009c0000da1c783b */ /* 0x000ea20000004200 */
[----:B---3--:R-:W-:-:S06]  /*5050*/  FADD.FTZ R65, R199, R65 ;  /* 0x00000041c7417221 */ /* 0x008fcc0000010000 */
[----:B------:R-:W-:Y:S01]  /*5060*/  HMMA.16816.F32.BF16 R144, R4, R24, R144 ;  /* 0x000000180490723c */ /* 0x000fe20000041890 */
[----:B-1----:R-:W-:-:S07]  /*5070*/  FADD.FTZ R62, R197, R62 ;  /* 0x0000003ec53e7221 */ /* 0x002fce0000010000 */
[----:B------:R-:W-:Y:S01]  /*5080*/  HMMA.16816.F32.BF16 R132, R4, R26, R132 ;  /* 0x0000001a0484723c */ /* 0x000fe20000041884 */
[----:B------:R-:W1:Y:S01]  /*5090*/  LDSM.16.MT88.4 R24, [R193+0x9c00] ;  /* 0x009c0000c118783b */ /* 0x000e620000004200 */
[----:B------:R-:W-:-:S04]  /*50a0*/  FADD.FTZ R62, R195, R62 ;  /* 0x0000003ec33e7221 */ /* 0x000fc80000010000 */
[----:B------:R-:W-:Y:S02]  /*50b0*/  FADD.FTZ R62, R194, R62 ;  /* 0x0000003ec23e7221 */ /* 0x000fe40000010000 */
[C---:B------:R-:W-:Y:S08]  /*50c0*/  HMMA.16816.F32.BF16 R128, R4.reuse, R20, R128 ;  /* 0x000000140480723c */ /* 0x040ff00000041880 */
[C---:B------:R-:W-:Y:S01]  /*50d0*/  HMMA.16816.F32.BF16 R116, R4.reuse, R22, R116 ;  /* 0x000000160474723c */ /* 0x040fe20000041874 */
[----:B------:R-:W3:Y:S07]  /*50e0*/  LDSM.16.MT88.4 R20, [R218+0xac00] ;  /* 0x00ac0000da14783b */ /* 0x000eee0000004200 */
[C---:B------:R-:W-:Y:S01]  /*50f0*/  HMMA.16816.F32.BF16 R100, R4.reuse, R18, R100 ;  /* 0x000000120464723c */ /* 0x040fe20000041864 */
[----:B------:R-:W4:Y:S07]  /*5100*/  LDSM.16.MT88.4 R16, [R193+0xac00] ;  /* 0x00ac0000c110783b */ /* 0x000f2e0000004200 */
[C---:B------:R-:W-:Y:S01]  /*5110*/  HMMA.16816.F32.BF16 R80, R4.reuse, R14, R80 ;  /* 0x0000000e0450723c */ /* 0x040fe20000041850 */
[----:B------:R-:W5:Y:S07]  /*5120*/  LDSM.16.MT88.4 R12, [R218+0xbc00] ;  /* 0x00bc0000da0c783b */ /* 0x000f6e0000004200 */
[C---:B------:R-:W-:Y:S08]  /*5130*/  HMMA.16816.F32.BF16 R84, R4.reuse, R8, R84 ;  /* 0x000000080454723c */ /* 0x040ff00000041854 */
[----:B------:R-:W-:Y:S01]  /*5140*/  HMMA.16816.F32.BF16 R96, R4, R10, R96 ;  /* 0x0000000a0460723c */ /* 0x000fe20000041860 */
[----:B------:R1:W5:Y:S01]  /*5150*/  LDSM.16.MT88.4 R8, [R193+0xbc00] ;  /* 0x00bc0000c108783b */ /* 0x0003620000004200 */
[----:B------:R-:W-:-:S02]  /*5160*/  F2FP.BF16.F32.PACK_AB R4, R201, R202 ;  /* 0x000000cac904723e */ /* 0x000fc400000010ff */
[C---:B------:R-:W-:Y:S01]  /*5170*/  F2FP.BF16.F32.PACK_AB R6, R234.reuse, R199 ;  /* 0x000000c7ea06723e */ /* 0x040fe200000010ff */
[----:B------:R-:W-:Y:S01]  /*5180*/  FADD.FTZ R234, R234, R65 ;  /* 0x00000041eaea7221 */ /* 0x000fe20000010000 */
[----:B------:R-:W-:Y:S02]  /*5190*/  F2FP.BF16.F32.PACK_AB R5, R195, R197 ;  /* 0x000000c5c305723e */ /* 0x000fe400000010ff */
[C---:B------:R-:W-:Y:S01]  /*51a0*/  F2FP.BF16.F32.PACK_AB R7, R233.reuse, R194 ;  /* 0x000000c2e907723e */ /* 0x040fe200000010ff */
[----:B------:R-:W-:-:S06]  /*51b0*/  FADD.FTZ R233, R233, R62 ;  /* 0x0000003ee9e97221 */ /* 0x000fcc0000010000 */
[C---:B--2---:R-:W-:Y:S08]  /*51c0*/  HMMA.16816.F32.BF16 R156, R4.reuse, R28, R156 ;  /* 0x0000001c049c723c */ /* 0x044ff0000004189c */
[C---:B------:R-:W-:Y:S01]  /*51d0*/  HMMA.16816.F32.BF16 R152, R4.reuse, R30, R152 ;  /* 0x0000001e0498723c */ /* 0x040fe20000041898 */
[--C-:B-1----:R-:W-:Y:S02]  /*51e0*/  FFMA.FTZ R193, R191, UR6, -R187.reuse ;  /* 0x00000006bfc17c23 */ /* 0x102fe400080108bb */
[----:B------:R1:W2:Y:S05]  /*51f0*/  MUFU.EX2 R191, R192 ;  /* 0x000000c000bf7308 */ /* 0x0002aa0000000800 */
[C---:B------:R-:W-:Y:S08]  /*5200*/  HMMA.16816.F32.BF16 R140, R4.reuse, R24, R140 ;  /* 0x00000018048c723c */ /* 0x040ff0000004188c */
[----:B------:R-:W-:Y:S01]  /*5210*/  HMMA.16816.F32.BF16 R136, R4, R26, R136 ;  /* 0x0000001a0488723c */ /* 0x000fe20000041888 */
[----:B-1----:R-:W-:Y:S01]  /*5220*/  FFMA.FTZ R192, R190, UR6, -R187 ;  /* 0x00000006bec07c23 */ /* 0x002fe200080108bb */
[--C-:B------:R-:W-:Y:S01]  /*5230*/  FFMA.FTZ R187, R189, UR6, -R183.reuse ;  /* 0x00000006bdbb7c23 */ /* 0x100fe200080108b7 */
[----:B------:R-:W-:Y:S01]  /*5240*/  FFMA.FTZ R189, R185, UR6, -R183 ;  /* 0x00000006b9bd7c23 */ /* 0x000fe200080108b7 */
[----:B------:R-:W1:Y:S01]  /*5250*/  MUFU.EX2 R190, R193 ;  /* 0x000000c100be7308 */ /* 0x000e620000000800 */
[----:B--2---:R-:W-:-:S03]  /*5260*/  FADD.FTZ R173, R191, R173 ;  /* 0x000000adbfad7221 */ /* 0x004fc60000010000 */
[----:B------:R-:W2:Y:S01]  /*5270*/  MUFU.EX2 R187, R187 ;  /* 0x000000bb00bb7308 */ /* 0x000ea20000000800 */
[C---:B---3--:R-:W-:Y:S03]  /*5280*/  HMMA.16816.F32.BF16 R124, R4.reuse, R20, R124 ;  /* 0x00000014047c723c */ /* 0x048fe6000004187c */
[----:B------:R-:W3:Y:S04]  /*5290*/  MUFU.EX2 R186, R192 ;  /* 0x000000c000ba7308 */ /* 0x000ee80000000800 */
[----:B------:R-:W5:Y:S01]  /*52a0*/  MUFU.EX2 R185, R188 ;  /* 0x000000bc00b97308 */ /* 0x000f620000000800 */
[----:B------:R-:W-:Y:S01]  /*52b0*/  HMMA.16816.F32.BF16 R120, R4, R22, R120 ;  /* 0x000000160478723c */ /* 0x000fe20000041878 */
[----:B-1----:R-:W-:-:S02]  /*52c0*/  FADD.FTZ R173, R190, R173 ;  /* 0x000000adbead7221 */ /* 0x002fc40000010000 */
[----:B------:R-:W1:Y:S01]  /*52d0*/  MUFU.EX2 R183, R189 ;  /* 0x000000bd00b77308 */ /* 0x000e620000000800 */
[----:B--2---:R-:W-:-:S04]  /*52e0*/  FADD.FTZ R171, R187, R171 ;  /* 0x000000abbbab7221 */ /* 0x004fc80000010000 */
[----:B----4-:R-:W-:Y:S01]  /*52f0*/  HMMA.16816.F32.BF16 R108, R4, R16, R108 ;  /* 0x00000010046c723c */ /* 0x010fe2000004186c */
[----:B---3--:R-:W-:Y:S01]  /*5300*/  FADD.FTZ R173, R186, R173 ;  /* 0x000000adbaad7221 */ /* 0x008fe20000010000 */
[----:B-----5:R-:W-:-:S06]  /*5310*/  FADD.FTZ R171, R185, R171 ;  /* 0x000000abb9ab7221 */ /* 0x020fcc0000010000 */
[----:B------:R-:W-:Y:S01]  /*5320*/  HMMA.16816.F32.BF16 R104, R4, R18, R104 ;  /* 0x000000120468723c */ /* 0x000fe20000041868 */
[----:B-1----:R-:W-:-:S07]  /*5330*/  FADD.FTZ R171, R183, R171 ;  /* 0x000000abb7ab7221 */ /* 0x002fce0000010000 */
[C---:B------:R-:W-:Y:S08]  /*5340*/  HMMA.16816.F32.BF16 R72, R4.reuse, R12, R72 ;  /* 0x0000000c0448723c */ /* 0x040ff00000041848 */
        /* <DEDUP_REMOVED lines=23> */
[----:B------:R-:W-:-:S04]  /*54c0*/  DEPBAR.LE SB0, 0x0 ;  /* 0x000080000000791a */ /* 0x000fc80000000000 */
[----:B------:R-:W-:Y:S01]  /*54d0*/  VIADD R4, R217, 0xfffffffe ;  /* 0xfffffffed9047836 */ /* 0x000fe20000000000 */
[----:B------:R-:W-:Y:S01]  /*54e0*/  ULEA UR5, UR14, UR5, 0x18 ;  /* 0x000000050e057291 */ /* 0x000fe2000f8ec0ff */
[----:B------:R-:W1:Y:S02]  /*54f0*/  LDCU UR4, c[0x0][0x50c] ;  /* 0x0000a180ff0477ac */ /* 0x000e640008000800 */
[----:B------:R-:W-:-:S03]  /*5500*/  IMAD.WIDE.U32 R8, R4, R32, RZ ;  /* 0x0000002004087225 */ /* 0x000fc600078e00ff */
[----:B------:R-:W-:Y:S01]  /*5510*/  LEA R230, R34, UR5, 0x1 ;  /* 0x0000000522e67c11 */ /* 0x000fe2000f8e08ff */
        /* <DEDUP_REMOVED lines=23> */
[----:B------:R-:W5:Y:S04]  /*5690*/  LDSM.16.M88.4 R20, [R219+0x6c00] ;  /* 0x006c0000db14783b */ /* 0x000f680000000200 */
[----:B------:R-:W1:Y:S04]  /*56a0*/  LDSM.16.M88.4 R184, [R220] ;  /* 0x00000000dcb8783b */ /* 0x000e680000000200 */
[----:B------:R-:W-:Y:S04]  /*56b0*/  LDSM.16.M88.4 R176, [R239+0x6000] ;  /* 0x00600000efb0783b */ /* 0x000fe80000000200 */
[----:B------:R-:W1:Y:S04]  /*56c0*/  LDSM.16.M88.4 R12, [R248+0x1000] ;  /* 0x00100000f80c783b */ /* 0x000e680000000200 */
[----:B------:R-:W1:Y:S04]  /*56d0*/  LDSM.16.M88.4 R172, [R239+0x6400] ;  /* 0x00640000efac783b */ /* 0x000e680000000200 */
[----:B------:R-:W1:Y:S04]  /*56e0*/  LDSM.16.M88.4 R16, [R239+0x6800] ;  /* 0x00680000ef10783b */ /* 0x000e680000000200 */
[----:B------:R-:W1:Y:S01]  /*56f0*/  LDSM.16.M88.4 R36, [R239+0x6c00] ;  /* 0x006c0000ef24783b */ /* 0x000e620000000200 */
[C---:B--2---:R-:W-:Y:S03]  /*5700*/  HMMA.16816.F32.BF16 R8, R40.reuse, R24, RZ ;  /* 0x000000182808723c */ /* 0x044fe600000418ff */
[----:B------:R-:W2:Y:S04]  /*5710*/  LDSM.16.M88.4 R32, [R248] ;  /* 0x00000000f820783b */ /* 0x000ea80000000200 */
[----:B------:R-:W-:Y:S01]  /*5720*/  LDSM.16.M88.4 R212, [R220+0x2000] ;  /* 0x00200000dcd4783b */ /* 0x000fe20000000200 */
[C---:B------:R-:W-:Y:S03]  /*5730*/  HMMA.16816.F32.BF16 R28, R40.reuse, R26, RZ ;  /* 0x0000001a281c723c */ /* 0x040fe600000418ff */
[----:B------:R-:W-:Y:S04]  /*5740*/  LDSM.16.M88.4 R244, [R219+0x7400] ;  /* 0x00740000dbf4783b */ /* 0x000fe80000000200 */
[----:B------:R-:W-:Y:S01]  /*5750*/  LDSM.16.M88.4 R208, [R219+0x7800] ;  /* 0x00780000dbd0783b */ /* 0x000fe20000000200 */
[C---:B---3--:R-:W-:Y:S03]  /*5760*/  HMMA.16816.F32.BF16 R60, R40.reuse, R200, RZ ;  /* 0x000000c8283c723c */ /* 0x048fe600000418ff */
[----:B------:R-:W-:Y:S04]  /*5770*/  LDSM.16.M88.4 R204, [R219+0x7c00] ;  /* 0x007c0000dbcc783b */ /* 0x000fe80000000200 */
[----:B------:R-:W-:Y:S01]  /*5780*/  LDSM.16.M88.4 R180, [R248+0x2000] ;  /* 0x00200000f8b4783b */ /* 0x000fe20000000200 */
[C---:B----4-:R-:W-:Y:S03]  /*5790*/  HMMA.16816.F32.BF16 R52, R40.reuse, R192, RZ ;  /* 0x000000c02834723c */ /* 0x050fe600000418ff */
[----:B------:R-:W-:Y:S04]  /*57a0*/  LDSM.16.M88.4 R240, [R219+0x8000] ;  /* 0x00800000dbf0783b */ /* 0x000fe80000000200 */
[----:B------:R-:W0:Y:S01]  /*57b0*/  LDGDEPBAR ;  /* 0x00000000000079af */ /* 0x000e220000000000 */
[C---:B-----5:R-:W-:Y:S08]  /*57c0*/  HMMA.16816.F32.BF16 R44, R40.reuse, R20, RZ ;  /* 0x00000014282c723c */ /* 0x060ff000000418ff */
[C---:B------:R-:W-:Y:S08]  /*57d0*/  HMMA.16816.F32.BF16 R56, R40.reuse, R202, RZ ;  /* 0x000000ca2838723c */ /* 0x040ff000000418ff */
[C---:B------:R-:W-:Y:S08]  /*57e0*/  HMMA.16816.F32.BF16 R48, R40.reuse, R194, RZ ;  /* 0x000000c22830723c */ /* 0x040ff000000418ff */
[----:B------:R-:W-:Y:S08]  /*57f0*/  HMMA.16816.F32.BF16 R40, R40, R22, RZ ;  /* 0x000000162828723c */ /* 0x000ff000000418ff */
[C---:B-1----:R-:W-:Y:S08]  /*5800*/  HMMA.16816.F32.BF16 R4, R184.reuse, R24, RZ ;  /* 0x00000018b804723c */ /* 0x042ff000000418ff */
        /* <DEDUP_REMOVED lines=19> */
[C---:B------:R-:W-:Y:S01]  /*5940*/  HMMA.16816.F32.BF16 R24, R32.reuse, R178, R24 ;  /* 0x000000b22018723c */ /* 0x040fe20000041818 */
[----:B------:R-:W-:Y:S07]  /*5950*/  LDSM.16.M88.4 R176, [R248+0x3000] ;  /* 0x00300000f8b0783b */ /* 0x000fee0000000200 */
[C---:B------:R-:W-:Y:S01]  /*5960*/  HMMA.16816.F32.BF16 R192, R32.reuse, R18, R192 ;  /* 0x0000001220c0723c */ /* 0x040fe200000418c0 */
[----:B------:R-:W2:Y:S07]  /*5970*/  LDSM.16.M88.4 R16, [R239+0x7000] ;  /* 0x00700000ef10783b */ /* 0x000eae0000000200 */
[C---:B------:R-:W-:Y:S08]  /*5980*/  HMMA.16816.F32.BF16 R64, R32.reuse, R172, R64 ;  /* 0x000000ac2040723c */ /* 0x040ff00000041840 */
[C---:B------:R-:W-:Y:S08]  /*5990*/  HMMA.16816.F32.BF16 R188, R32.reuse, R36, R188 ;  /* 0x0000002420bc723c */ /* 0x040ff000000418bc */
[C---:B------:R-:W-:Y:S01]  /*59a0*/  HMMA.16816.F32.BF16 R200, R32.reuse, R174, R200 ;  /* 0x000000ae20c8723c */ /* 0x040fe200000418c8 */
[----:B------:R-:W-:Y:S07]  /*59b0*/  LDSM.16.M88.4 R172, [R239+0x7400] ;  /* 0x00740000efac783b */ /* 0x000fee0000000200 */
[----:B------:R-:W-:Y:S01]  /*59c0*/  HMMA.16816.F32.BF16 R184, R32, R38, R184 ;  /* 0x0000002620b8723c */ /* 0x000fe200000418b8 */
[----:B------:R-:W3:Y:S04]  /*59d0*/  LDSM.16.M88.4 R32, [R220+0x5000] ;  /* 0x00500000dc20783b */ /* 0x000ee80000000200 */
[----:B------:R-:W4:Y:S03]  /*59e0*/  LDSM.16.M88.4 R36, [R220+0x4000] ;  /* 0x00400000dc24783b */ /* 0x000f260000000200 */
        /* <DEDUP_REMOVED lines=9> */
[C---:B------:R-:W-:Y:S08]  /*5a80*/  HMMA.16816.F32.BF16 R48, R12.reuse, R210, R48 ;  /* 0x000000d20c30723c */ /* 0x040ff00000041830 */
[----:B------:R-:W-:Y:S01]  /*5a90*/  HMMA.16816.F32.BF16 R40, R12, R206, R40 ;  /* 0x000000ce0c28723c */ /* 0x000fe20000041828 */
[----:B------:R-:W1:Y:S07]  /*5aa0*/  LDSM.16.M88.4 R12, [R239+0x8000] ;  /* 0x00800000ef0c783b */ /* 0x000e6e0000000200 */
[-C--:B--2---:R-:W-:Y:S08]  /*5ab0*/  HMMA.16816.F32.BF16 R8, R176, R16.reuse, R8 ;  /* 0x00000010b008723c */ /* 0x084ff00000041808 */
[----:B------:R-:W-:Y:S08]  /*5ac0*/  HMMA.16816.F32.BF16 R4, R180, R16, R4 ;  /* 0x00000010b404723c */ /* 0x000ff00000041804 */
[-C--:B------:R-:W-:Y:S08]  /*5ad0*/  HMMA.16816.F32.BF16 R28, R176, R18.reuse, R28 ;  /* 0x00000012b01c723c */ /* 0x080ff0000004181c */
[----:B------:R-:W-:Y:S01]  /*5ae0*/  HMMA.16816.F32.BF16 R24, R180, R18, R24 ;  /* 0x00000012b418723c */ /* 0x000fe20000041818 */
[----:B------:R-:W2:Y:S07]  /*5af0*/  LDSM.16.M88.4 R16, [R248+0x5000] ;  /* 0x00500000f810783b */ /* 0x000eae0000000200 */
[-C--:B---3--:R-:W-:Y:S08]  /*5b00*/  HMMA.16816.F32.BF16 R8, R32, R240.reuse, R8 ;  /* 0x000000f02008723c */ /* 0x088ff00000041808 */
[----:B----4-:R-:W-:Y:S08]  /*5b10*/  HMMA.16816.F32.BF16 R4, R36, R240, R4 ;  /* 0x000000f02404723c */ /* 0x010ff00000041804 */
[C---:B------:R-:W-:Y:S08]  /*5b20*/  HMMA.16816.F32.BF16 R64, R212.reuse, R244, R64 ;  /* 0x000000f4d440723c */ /* 0x040ff00000041840 */
[----:B------:R-:W-:Y:S08]  /*5b30*/  HMMA.16816.F32.BF16 R196, R212, R208, R196 ;  /* 0x000000d0d4c4723c */ /* 0x000ff000000418c4 */
[-C--:B-1----:R-:W-:Y:S08]  /*5b40*/  HMMA.16816.F32.BF16 R4, R20, R12.reuse, R4 ;  /* 0x0000000c1404723c */ /* 0x082ff00000041804 */
[----:B--2---:R-:W-:Y:S08]  /*5b50*/  HMMA.16816.F32.BF16 R8, R16, R12, R8 ;  /* 0x0000000c1008723c */ /* 0x004ff00000041808 */
[C---:B------:R-:W-:Y:S01]  /*5b60*/  HMMA.16816.F32.BF16 R192, R212.reuse, R210, R192 ;  /* 0x000000d2d4c0723c */ /* 0x040fe200000418c0 */
[----:B------:R-:W1:Y:S02]  /*5b70*/  LDSM.16.M88.4 R208, [R219+0x8400] ;  /* 0x00840000dbd0783b */ /* 0x000e640000000200 */
        /* <DEDUP_REMOVED lines=16> */
[----:B------:R-:W-:Y:S01]  /*5c80*/  MUFU.TANH R240, R6 ;  /* 0x0000000600f07308 */ /* 0x000fe20000002400 */
[----:B------:R-:W-:Y:S07]  /*5c90*/  HMMA.16816.F32.BF16 R60, R176, R172, R60 ;  /* 0x000000acb03c723c */ /* 0x000fee000004183c */
[----:B------:R3:W-:Y:S01]  /*5ca0*/  MUFU.TANH R173, R9 ;  /* 0x0000000900ad7308 */ /* 0x0007e20000002400 */
[-C--:B------:R-:W-:Y:S07]  /*5cb0*/  HMMA.16816.F32.BF16 R200, R180, R174.reuse, R200 ;  /* 0x000000aeb4c8723c */ /* 0x080fee00000418c8 */
[----:B------:R4:W5:Y:S01]  /*5cc0*/  MUFU.TANH R171, R7 ;  /* 0x0000000700ab7308 */ /* 0x0009620000002400 */
[----:B------:R-:W-:Y:S07]  /*5cd0*/  HMMA.16816.F32.BF16 R56, R176, R174, R56 ;  /* 0x000000aeb038723c */ /* 0x000fee0000041838 */
[----:B------:R-:W-:Y:S01]  /*5ce0*/  MUFU.TANH R0, R0 ;  /* 0x0000000000007308 */ /* 0x000fe20000002400 */
[-C--:B------:R-:W-:Y:S01]  /*5cf0*/  HMMA.16816.F32.BF16 R24, R20, R14.reuse, R24 ;  /* 0x0000000e1418723c */ /* 0x080fe20000041818 */
[----:B---3--:R-:W3:Y:S07]  /*5d00*/  LDSM.16.M88.4 R8, [R239+0x7800] ;  /* 0x00780000ef08783b */ /* 0x008eee0000000200 */
[----:B------:R-:W-:Y:S01]  /*5d10*/  HMMA.16816.F32.BF16 R28, R16, R14, R28 ;  /* 0x0000000e101c723c */ /* 0x000fe2000004181c */
[----:B----4-:R-:W4:Y:S04]  /*5d20*/  LDSM.16.M88.4 R4, [R239+0x8400] ;  /* 0x00840000ef04783b */ /* 0x010f280000000200 */
[----:B------:R-:W2:Y:S03]  /*5d30*/  LDSM.16.M88.4 R12, [R219+0x8800] ;  /* 0x00880000db0c783b */ /* 0x000ea60000000200 */
[-C--:B-1----:R-:W-:Y:S03]  /*5d40*/  HMMA.16816.F32.BF16 R64, R36, R208.reuse, R64 ;  /* 0x000000d02440723c */ /* 0x082fe60000041840 */
[----:B------:R-:W-:Y:S01]  /*5d50*/  FMUL.FTZ R24, R24, UR4 ;  /* 0x0000000418187c20 */ /* 0x000fe20008410000 */
[----:B------:R-:W-:Y:S01]  /*5d60*/  FMUL.FTZ R25, R25, UR4 ;  /* 0x0000000419197c20 */ /* 0x000fe20008410000 */
[----:B------:R-:W-:Y:S01]  /*5d70*/  FMUL.FTZ R26, R26, UR4 ;  /* 0x000000041a1a7c20 */ /* 0x000fe20008410000 */
[----:B------:R-:W-:Y:S01]  /*5d80*/  FMUL.FTZ R27, R27, UR4 ;  /* 0x000000041b1b7c20 */ /* 0x000fe20008410000 */
[----:B------:R-:W-:Y:S01]  /*5d90*/  MUFU.TANH R243, R24 ;  /* 0x0000001800f37308 */ /* 0x000fe20000002400 */
[----:B------:R-:W-:Y:S03]  /*5da0*/  HMMA.16816.F32.BF16 R60, R32, R208, R60 ;  /* 0x000000d0203c723c */ /* 0x000fe6000004183c */
[----:B------:R-:W-:Y:S01]  /*5db0*/  FMUL.FTZ R28, R28, UR4 ;  /* 0x000000041c1c7c20 */ /* 0x000fe20008410000 */
[----:B------:R-:W-:Y:S01]  /*5dc0*/  FMUL.FTZ R30, R30, UR4 ;  /* 0x000000041e1e7c20 */ /* 0x000fe20008410000 */
[----:B------:R-:W-:Y:S01]  /*5dd0*/  FMUL.FTZ R31, R31, UR4 ;  /* 0x000000041f1f7c20 */ /* 0x000fe20008410000 */
[----:B------:R-:W-:Y:S01]  /*5de0*/  FMUL.FTZ R29, R29, UR4 ;  /* 0x000000041d1d7c20 */ /* 0x000fe20008410000 */
[----:B------:R-:W-:Y:S01]  /*5df0*/  MUFU.TANH R172, R25 ;  /* 0x0000001900ac7308 */ /* 0x000fe20000002400 */
[-C--:B------:R-:W-:Y:S07]  /*5e00*/  HMMA.16816.F32.BF16 R200, R36, R210.reuse, R200 ;  /* 0x000000d224c8723c */ /* 0x080fee00000418c8 */
[----:B------:R-:W1:Y:S01]  /*5e10*/  MUFU.TANH R244, R26 ;  /* 0x0000001a00f47308 */ /* 0x000e620000002400 */
[----:B------:R-:W-:Y:S07]  /*5e20*/  HMMA.16816.F32.BF16 R56, R32, R210, R56 ;  /* 0x000000d22038723c */ /* 0x000fee0000041838 */
[----:B------:R5:W-:Y:S01]  /*5e30*/  MUFU.TANH R208, R27 ;  /* 0x0000001b00d07308 */ /* 0x000be20000002400 */
[-C--:B---3--:R-:W-:Y:S07]  /*5e40*/  HMMA.16816.F32.BF16 R52, R176, R8.reuse, R52 ;  /* 0x00000008b034723c */ /* 0x088fee0000041834 */
[----:B------:R-:W3:Y:S01]  /*5e50*/  MUFU.TANH R28, R28 ;  /* 0x0000001c001c7308 */ /* 0x000ee20000002400 */
[----:B------:R-:W-:Y:S07]  /*5e60*/  HMMA.16816.F32.BF16 R196, R180, R8, R196 ;  /* 0x00000008b4c4723c */ /* 0x000fee00000418c4 */
[----:B------:R-:W3:Y:S01]  /*5e70*/  MUFU.TANH R30, R30 ;  /* 0x0000001e001e7308 */ /* 0x000ee20000002400 */
[-C--:B----4-:R-:W-:Y:S01]  /*5e80*/  HMMA.16816.F32.BF16 R64, R20, R4.reuse, R64 ;  /* 0x000000041440723c */ /* 0x090fe20000041840 */
[----:B-----5:R-:W4:Y:S06]  /*5e90*/  LDSM.16.M88.4 R24, [R239+0x8800] ;  /* 0x00880000ef18783b */ /* 0x020f2c0000000200 */
[----:B------:R-:W-:Y:S01]  /*5ea0*/  MUFU.TANH R29, R29 ;  /* 0x0000001d001d7308 */ /* 0x000fe20000002400 */
[----:B------:R-:W-:Y:S08]  /*5eb0*/  HMMA.16816.F32.BF16 R60, R16, R4, R60 ;  /* 0x00000004103c723c */ /* 0x000ff0000004183c */
[----:B------:R-:W-:Y:S03]  /*5ec0*/  HMMA.16816.F32.BF16 R200, R20, R6, R200 ;  /* 0x0000000614c8723c */ /* 0x000fe600000418c8 */
[----:B------:R-:W-:Y:S01]  /*5ed0*/  FMUL.FTZ R66, R66, UR4 ;  /* 0x0000000442427c20 */ /* 0x000fe20008410000 */
[----:B------:R-:W-:-:S04]  /*5ee0*/  FMUL.FTZ R64, R64, UR4 ;  /* 0x0000000440407c20 */ /* 0x000fc80008410000 */
[----:B------:R-:W-:Y:S01]  /*5ef0*/  HMMA.16816.F32.BF16 R56, R16, R6, R56 ;  /* 0x000000061038723c */ /* 0x000fe20000041838 */
[----:B------:R-:W5:Y:S01]  /*5f00*/  LDSM.16.M88.4 R4, [R239+0x7c00] ;  /* 0x007c0000ef04783b */ /* 0x000f620000000200 */
[----:B------:R-:W3:Y:S01]  /*5f10*/  MUFU.TANH R66, R66 ;  /* 0x0000004200427308 */ /* 0x000ee20000002400 */
[----:B------:R-:W-:Y:S01]  /*5f20*/  FMUL.FTZ R61, R61, UR4 ;  /* 0x000000043d3d7c20 */ /* 0x000fe20008410000 */
[----:B------:R-:W-:Y:S01]  /*5f30*/  FMUL.FTZ R60, R60, UR4 ;  /* 0x000000043c3c7c20 */ /* 0x000fe20008410000 */
[----:B------:R-:W-:-:S03]  /*5f40*/  FMUL.FTZ R62, R62, UR4 ;  /* 0x000000043e3e7c20 */ /* 0x000fc60008410000 */
[-C--:B--2---:R-:W-:Y:S02]  /*5f50*/  HMMA.16816.F32.BF16 R52, R32, R12.reuse, R52 ;  /* 0x0000000c2034723c */ /* 0x084fe40000041834 */
[----:B------:R-:W2:Y:S06]  /*5f60*/  MUFU.TANH R64, R64 ;  /* 0x0000004000407308 */ /* 0x000eac0000002400 */
[----:B------:R-:W-:Y:S02]  /*5f70*/  HMMA.16816.F32.BF16 R196, R36, R12, R196 ;  /* 0x0000000c24c4723c */ /* 0x000fe400000418c4 */
[----:B------:R-:W-:Y:S01]  /*5f80*/  MUFU.TANH R60, R60 ;  /* 0x0000003c003c7308 */ /* 0x000fe20000002400 */
[----:B------:R-:W-:Y:S01]  /*5f90*/  FMUL.FTZ R57, R57, UR4 ;  /* 0x0000000439397c20 */ /* 0x000fe20008410000 */
[----:B------:R-:W-:Y:S01]  /*5fa0*/  FMUL.FTZ R13, R58, UR4 ;  /* 0x000000043a0d7c20 */ /* 0x000fe20008410000 */
[----:B------:R-:W-:Y:S01]  /*5fb0*/  FMUL.FTZ R12, R59, UR4 ;  /* 0x000000043b0c7c20 */ /* 0x000fe20008410000 */
[----:B------:R-:W-:-:S02]  /*5fc0*/  FMUL.FTZ R56, R56, UR4 ;  /* 0x0000000438387c20 */ /* 0x000fc40008410000 */
[----:B------:R-:W-:Y:S02]  /*5fd0*/  HMMA.16816.F32.BF16 R188, R212, R204, R188 ;  /* 0x000000ccd4bc723c */ /* 0x000fe400000418bc */
[----:B------:R1:W-:Y:S06]  /*5fe0*/  MUFU.TANH R204, R31 ;  /* 0x0000001f00cc7308 */ /* 0x0003ec0000002400 */
[-C--:B----4-:R-:W-:Y:S02]  /*5ff0*/  HMMA.16816.F32.BF16 R52, R16, R24.reuse, R52 ;  /* 0x000000181034723c */ /* 0x090fe40000041834 */
[----:B------:R4:W-:Y:S06]  /*6000*/  MUFU.TANH R205, R61 ;  /* 0x0000003d00cd7308 */ /* 0x0009ec0000002400 */
[----:B------:R-:W-:Y:S02]  /*6010*/  HMMA.16816.F32.BF16 R196, R20, R24, R196 ;  /* 0x0000001814c4723c */ /* 0x000fe400000418c4 */
[----:B------:R-:W2:Y:S01]  /*6020*/  MUFU.TANH R62, R62 ;  /* 0x0000003e003e7308 */ /* 0x000ea20000002400 */
[----:B-1----:R-:W-:Y:S01]  /*6030*/  FMUL.FTZ R31, R65, UR4 ;  /* 0x00000004411f7c20 */ /* 0x002fe20008410000 */
[----:B------:R-:W-:Y:S01]  /*6040*/  FMUL.FTZ R65, R67, UR4 ;  /* 0x0000000443417c20 */ /* 0x000fe20008410000 */
[----:B------:R-:W-:Y:S01]  /*6050*/  FMUL.FTZ R67, R200, UR4 ;  /* 0x00000004c8437c20 */ /* 0x000fe20008410000 */
[----:B------:R-:W-:-:S02]  /*6060*/  FMUL.FTZ R200, R202, UR4 ;  /* 0x00000004cac87c20 */ /* 0x000fc40008410000 */
[-C--:B------:R-:W-:Y:S02]  /*6070*/  HMMA.16816.F32.BF16 R48, R176, R10.reuse, R48 ;  /* 0x0000000ab030723c */ /* 0x080fe40000041830 */
[----:B------:R-:W-:Y:S01]  /*6080*/  MUFU.TANH R31, R31 ;  /* 0x0000001f001f7308 */ /* 0x000fe20000002400 */
[----:B------:R-:W-:Y:S01]  /*6090*/  FMUL.FTZ R53, R53, UR4 ;  /* 0x0000000435357c20 */ /* 0x000fe20008410000 */
[----:B------:R-:W-:Y:S01]  /*60a0*/  FMUL.FTZ R54, R54, UR4 ;  /* 0x0000000436367c20 */ /* 0x000fe20008410000 */
[----:B----4-:R-:W-:Y:S01]  /*60b0*/  FMUL.FTZ R61, R63, UR4 ;  /* 0x000000043f3d7c20 */ /* 0x010fe20008410000 */
[----:B------:R-:W-:Y:S01]  /*60c0*/  FMUL.FTZ R63, R201, UR4 ;  /* 0x00000004c93f7c20 */ /* 0x000fe20008410000 */
[----:B------:R-:W-:Y:S01]  /*60d0*/  FMUL.FTZ R201, R203, UR4 ;  /* 0x00000004cbc97c20 */ /* 0x000fe20008410000 */
[----:B------:R-:W-:Y:S01]  /*60e0*/  HMMA.16816.F32.BF16 R192, R180, R10, R192 ;  /* 0x0000000ab4c0723c */ /* 0x000fe200000418c0 */
[----:B------:R-:W1:Y:S01]  /*60f0*/  LDSM.16.M88.4 R8, [R219+0x8c00] ;  /* 0x008c0000db08783b */ /* 0x000e620000000200 */
[----:B------:R-:W4:Y:S01]  /*6100*/  MUFU.TANH R65, R65 ;  /* 0x0000004100417308 */ /* 0x000f220000002400 */
[----:B------:R-:W-:Y:S01]  /*6110*/  FMUL.FTZ R175, R197, UR4 ;  /* 0x00000004c5af7c20 */ /* 0x000fe20008410000 */
[----:B------:R-:W-:Y:S01]  /*6120*/  FMUL.FTZ R174, R196, UR4 ;  /* 0x00000004c4ae7c20 */ /* 0x000fe20008410000 */
[----:B------:R-:W-:Y:S01]  /*6130*/  FMUL.FTZ R24, R199, UR4 ;  /* 0x00000004c7187c20 */ /* 0x000fe20008410000 */
[----:B------:R-:W-:Y:S01]  /*6140*/  FMUL.FTZ R52, R52, UR4 ;  /* 0x0000000434347c20 */ /* 0x000fe20008410000 */
[----:B------:R-:W-:Y:S01]  /*6150*/  FMUL.FTZ R25, R198, UR4 ;  /* 0x00000004c6197c20 */ /* 0x000fe20008410000 */
[----:B------:R-:W-:Y:S01]  /*6160*/  HMMA.16816.F32.BF16 R184, R212, R206, R184 ;  /* 0x000000ced4b8723c */ /* 0x000fe200000418b8 */
[----:B------:R-:W-:Y:S01]  /*6170*/  FMUL.FTZ R55, R55, UR4 ;  /* 0x0000000437377c20 */ /* 0x000fe20008410000 */
[----:B------:R-:W-:Y:S06]  /*6180*/  MUFU.TANH R207, R57 ;  /* 0x0000003900cf7308 */ /* 0x000fec0000002400 */
[-C--:B-----5:R-:W-:Y:S02]  /*6190*/  HMMA.16816.F32.BF16 R44, R176, R4.reuse, R44 ;  /* 0x00000004b02c723c */ /* 0x0a0fe4000004182c */
[----:B------:R5:W-:Y:S06]  /*61a0*/  MUFU.TANH R197, R53 ;  /* 0x0000003500c57308 */ /* 0x000bec0000002400 */
[----:B------:R-:W-:Y:S01]  /*61b0*/  HMMA.16816.F32.BF16 R188, R180, R4, R188 ;  /* 0x00000004b4bc723c */ /* 0x000fe200000418bc */
[C---:B------:R-:W-:Y:S01]  /*61c0*/  VIADD R5, R164.reuse, 0xffffff81 ;  /* 0xffffff81a4057836 */ /* 0x040fe20000000000 */
[----:B------:R-:W4:Y:S01]  /*61d0*/  MUFU.TANH R61, R61 ;  /* 0x0000003d003d7308 */ /* 0x000f220000002400 */
[----:B------:R-:W-:-:S03]  /*61e0*/  VIADD R4, R164, 0xffffff88 ;  /* 0xffffff88a4047836 */ /* 0x000fc60000000000 */
[CC--:B------:R-:W-:Y:S02]  /*61f0*/  ISETP.GE.AND P1, PT, R5.reuse, R238.reuse, PT ;  /* 0x000000ee0500720c */ /* 0x0c0fe40003f26270 */
[-C--:B------:R-:W-:Y:S01]  /*6200*/  ISETP.GE.AND P5, PT, R5, R231.reuse, PT ;  /* 0x000000e70500720c */ /* 0x080fe20003fa6270 */
[-C--:B------:R-:W-:Y:S01]  /*6210*/  HMMA.16816.F32.BF16 R192, R36, R14.reuse, R192 ;  /* 0x0000000e24c0723c */ /* 0x080fe200000418c0 */
[----:B------:R-:W-:Y:S01]  /*6220*/  ISETP.GE.AND P0, PT, R4, R238, PT ;  /* 0x000000ee0400720c */ /* 0x000fe20003f06270 */
[----:B------:R-:W4:Y:S01]  /*6230*/  MUFU.TANH R67, R67 ;  /* 0x0000004300437308 */ /* 0x000f220000002400 */
[----:B-----5:R-:W-:Y:S02]  /*6240*/  FSEL R53, R170, -INF , !P1 ;  /* 0xff800000aa357808 */ /* 0x020fe40004800000 */
[----:B------:R-:W-:Y:S02]  /*6250*/  FSEL R57, R171, -INF , !P5 ;  /* 0xff800000ab397808 */ /* 0x000fe40006800000 */
[C---:B------:R-:W-:Y:S01]  /*6260*/  ISETP.GE.AND P3, PT, R4.reuse, R231, PT ;  /* 0x000000e70400720c */ /* 0x040fe20003f66270 */
[----:B------:R-:W-:Y:S01]  /*6270*/  HMMA.16816.F32.BF16 R48, R32, R14, R48 ;  /* 0x0000000e2030723c */ /* 0x000fe20000041830 */
[CC--:B------:R-:W-:Y:S01]  /*6280*/  ISETP.GE.AND P1, PT, R4.reuse, R223.reuse, PT ;  /* 0x000000df0400720c */ /* 0x0c0fe20003f26270 */
[----:B------:R5:W-:Y:S01]  /*6290*/  MUFU.TANH R170, R54 ;  /* 0x0000003600aa7308 */ /* 0x000be20000002400 */
[-C--:B------:R-:W-:Y:S01]  /*62a0*/  ISETP.GE.AND P5, PT, R4, R222.reuse, PT ;  /* 0x000000de0400720c */ /* 0x080fe20003fa6270 */
[C---:B------:R-:W-:Y:S01]  /*62b0*/  VIADD R4, R164.reuse, 0xffffff89 ;  /* 0xffffff89a4047836 */ /* 0x040fe20000000000 */
[C---:B------:R-:W-:Y:S01]  /*62c0*/  ISETP.GE.AND P4, PT, R5.reuse, R223, PT ;  /* 0x000000df0500720c */ /* 0x040fe20003f86270 */
[----:B------:R-:W-:Y:S01]  /*62d0*/  VIADD R15, R164, 0xffffff90 ;  /* 0xffffff90a40f7836 */ /* 0x000fe20000000000 */
[----:B------:R-:W-:Y:S01]  /*62e0*/  ISETP.GE.AND P2, PT, R5, R222, PT ;  /* 0x000000de0500720c */ /* 0x000fe20003f46270 */
[----:B------:R-:W-:Y:S01]  /*62f0*/  HMMA.16816.F32.BF16 R40, R176, R6, R40 ;  /* 0x00000006b028723c */ /* 0x000fe20000041828 */
[----:B------:R-:W-:Y:S01]  /*6300*/  FSEL R14, R173, -INF , !P4 ;  /* 0xff800000ad0e7808 */ /* 0x000fe20006000000 */
[----:B------:R-:W4:Y:S01]  /*6310*/  MUFU.TANH R200, R200 ;  /* 0x000000c800c87308 */ /* 0x000f220000002400 */
[----:B------:R-:W-:-:S02]  /*6320*/  FSEL R242, R242, -INF , !P2 ;  /* 0xff800000f2f27808 */ /* 0x000fc40005000000 */
[----:B------:R-:W-:Y:S02]  /*6330*/  FSEL R58, R244, -INF , !P3 ;  /* 0xff800000f43a7808 */ /* 0x000fe40005800000 */
[C---:B------:R-:W-:Y:S01]  /*6340*/  ISETP.GE.AND P4, PT, R4.reuse, R238, PT ;  /* 0x000000ee0400720c */ /* 0x040fe20003f86270 */
[----:B------:R-:W-:Y:S01]  /*6350*/  HMMA.16816.F32.BF16 R184, R180, R6, R184 ;  /* 0x00000006b4b8723c */ /* 0x000fe200000418b8 */
[C---:B------:R-:W-:Y:S01]  /*6360*/  ISETP.GE.AND P2, PT, R4.reuse, R231, PT ;  /* 0x000000e70400720c */ /* 0x040fe20003f46270 */
[----:B------:R-:W4:Y:S01]  /*6370*/  MUFU.TANH R13, R13 ;  /* 0x0000000d000d7308 */ /* 0x000f220000002400 */
[C---:B------:R-:W-:Y:S02]  /*6380*/  ISETP.GE.AND P3, PT, R4.reuse, R222, PT ;  /* 0x000000de0400720c */ /* 0x040fe40003f66270 */
[----:B-----5:R-:W-:Y:S02]  /*6390*/  FSEL R54, R243, -INF , !P0 ;  /* 0xff800000f3367808 */ /* 0x020fe40004000000 */
[----:B------:R-:W-:Y:S01]  /*63a0*/  ISETP.GE.AND P0, PT, R4, R223, PT ;  /* 0x000000df0400720c */ /* 0x000fe20003f06270 */
[----:B-1----:R-:W-:Y:S01]  /*63b0*/  HMMA.16816.F32.BF16 R44, R32, R8, R44 ;  /* 0x00000008202c723c */ /* 0x002fe2000004182c */
[----:B------:R-:W1:Y:S01]  /*63c0*/  LDSM.16.M88.4 R4, [R239+0x8c00] ;  /* 0x008c0000ef04783b */ /* 0x000e620000000200 */
[----:B------:R-:W5:Y:S01]  /*63d0*/  MUFU.TANH R201, R201 ;  /* 0x000000c900c97308 */ /* 0x000f620000002400 */
[----:B---3--:R-:W-:Y:S01]  /*63e0*/  FSEL R28, R28, -INF , !P1 ;  /* 0xff8000001c1c7808 */ /* 0x008fe20004800000 */
[----:B------:R-:W-:-:S04]  /*63f0*/  DEPBAR.LE SB0, 0x0 ;  /* 0x000080000000791a */ /* 0x000fc80000000000 */
[----:B------:R-:W-:Y:S01]  /*6400*/  HMMA.16816.F32.BF16 R188, R36, R8, R188 ;  /* 0x0000000824bc723c */ /* 0x000fe200000418bc */
[----:B------:R-:W-:Y:S01]  /*6410*/  FSEL R30, R30, -INF , !P5 ;  /* 0xff8000001e1e7808 */ /* 0x000fe20006800000 */
[----:B------:R3:W5:Y:S01]  /*6420*/  MUFU.TANH R206, R56 ;  /* 0x0000003800ce7308 */ /* 0x0007620000002400 */
[----:B------:R-:W-:Y:S01]  /*6430*/  FSEL R59, R208, -INF , !P2 ;  /* 0xff800000d03b7808 */ /* 0x000fe20005000000 */
[C---:B------:R-:W-:Y:S01]  /*6440*/  VIADD R9, R164.reuse, 0xffffff98 ;  /* 0xffffff98a4097836 */ /* 0x040fe20000000000 */
[C---:B------:R-:W-:Y:S01]  /*6450*/  ISETP.GE.AND P1, PT, R15.reuse, R238, PT ;  /* 0x000000ee0f00720c */ /* 0x040fe20003f26270 */
[----:B------:R-:W-:Y:S01]  /*6460*/  VIADD R8, R164, 0xffffff99 ;  /* 0xffffff99a4087836 */ /* 0x000fe20000000000 */
[C---:B------:R-:W-:Y:S01]  /*6470*/  ISETP.GE.AND P5, PT, R15.reuse, R231, PT ;  /* 0x000000e70f00720c */ /* 0x040fe20003fa6270 */
[----:B------:R-:W-:Y:S01]  /*6480*/  HMMA.16816.F32.BF16 R192, R20, R26, R192 ;  /* 0x0000001a14c0723c */ /* 0x000fe200000418c0 */
[----:B------:R-:W-:Y:S01]  /*6490*/  ISETP.GE.AND P2, PT, R15, R222, PT ;  /* 0x000000de0f00720c */ /* 0x000fe20003f46270 */
[----:B------:R-:W5:Y:S01]  /*64a0*/  MUFU.TANH R63, R63 ;  /* 0x0000003f003f7308 */ /* 0x000f620000002400 */
[----:B------:R-:W-:-:S02]  /*64b0*/  FSEL R198, R66, -INF , !P5 ;  /* 0xff80000042c67808 */ /* 0x000fc40006800000 */
[----:B------:R-:W-:Y:S02]  /*64c0*/  FSEL R29, R29, -INF , !P0 ;  /* 0xff8000001d1d7808 */ /* 0x000fe40004000000 */
[----:B--2---:R-:W-:Y:S01]  /*64d0*/  FSEL R196, R64, -INF , !P1 ;  /* 0xff80000040c47808 */ /* 0x004fe20004800000 */
[----:B------:R-:W-:Y:S01]  /*64e0*/  HMMA.16816.F32.BF16 R48, R16, R26, R48 ;  /* 0x0000001a1030723c */ /* 0x000fe20000041830 */
[----:B------:R-:W-:Y:S01]  /*64f0*/  VIADD R26, R164, 0xffffff91 ;  /* 0xffffff91a41a7836 */ /* 0x000fe20000000000 */
[----:B------:R-:W2:Y:S01]  /*6500*/  MUFU.TANH R12, R12 ;  /* 0x0000000c000c7308 */ /* 0x000ea20000002400 */
[----:B------:R-:W-:Y:S02]  /*6510*/  FSEL R183, R62, -INF , !P2 ;  /* 0xff8000003eb77808 */ /* 0x000fe40005000000 */
[----:B---3--:R-:W-:Y:S02]  /*6520*/  FSEL R56, R172, -INF , !P4 ;  /* 0xff800000ac387808 */ /* 0x008fe40006000000 */
[----:B------:R-:W-:Y:S01]  /*6530*/  ISETP.GE.AND P4, PT, R15, R223, PT ;  /* 0x000000df0f00720c */ /* 0x000fe20003f86270 */
[----:B------:R-:W-:Y:S01]  /*6540*/  HMMA.16816.F32.BF16 R40, R32, R10, R40 ;  /* 0x0000000a2028723c */ /* 0x000fe20000041828 */
[----:B------:R-:W-:Y:S01]  /*6550*/  FSEL R15, R204, -INF , !P3 ;  /* 0xff800000cc0f7808 */ /* 0x000fe20005800000 */
[----:B------:R-:W3:Y:S01]  /*6560*/  MUFU.TANH R174, R174 ;  /* 0x000000ae00ae7308 */ /* 0x000ee20000002400 */
[----:B------:R-:W-:Y:S01]  /*6570*/  ISETP.GE.AND P3, PT, R26, R231, PT ;  /* 0x000000e71a00720c */ /* 0x000fe20003f66270 */
[----:B------:R-:W-:Y:S01]  /*6580*/  FMUL.FTZ R178, R192, UR4 ;  /* 0x00000004c0b27c20 */ /* 0x000fe20008410000 */
[----:B------:R-:W-:Y:S01]  /*6590*/  FMUL.FTZ R176, R194, UR4 ;  /* 0x00000004c2b07c20 */ /* 0x000fe20008410000 */
[C---:B------:R-:W-:Y:S01]  /*65a0*/  ISETP.GE.AND P5, PT, R26.reuse, R222, PT ;  /* 0x000000de1a00720c */ /* 0x040fe20003fa6270 */
[----:B------:R-:W-:Y:S01]  /*65b0*/  FMUL.FTZ R177, R193, UR4 ;  /* 0x00000004c1b17c20 */ /* 0x000fe20008410000 */
[-C--:B------:R-:W-:Y:S01]  /*65c0*/  ISETP.GE.AND P0, PT, R26, R238.reuse, PT ;  /* 0x000000ee1a00720c */ /* 0x080fe20003f06270 */
[-C--:B-1----:R-:W-:Y:S01]  /*65d0*/  HMMA.16816.F32.BF16 R44, R16, R4.reuse, R44 ;  /* 0x00000004102c723c */ /* 0x082fe2000004182c */
[----:B------:R-:W-:Y:S01]  /*65e0*/  MUFU.TANH R175, R175 ;  /* 0x000000af00af7308 */ /* 0x000fe20000002400 */
[----:B------:R-:W-:Y:S01]  /*65f0*/  FSEL R180, R60, -INF , !P4 ;  /* 0xff8000003cb47808 */ /* 0x000fe20006000000 */
[----:B------:R-:W-:Y:S01]  /*6600*/  FMUL.FTZ R179, R195, UR4 ;  /* 0x00000004c3b37c20 */ /* 0x000fe20008410000 */
[----:B----4-:R-:W-:Y:S01]  /*6610*/  FSEL R199, R65, -INF , !P3 ;  /* 0xff80000041c77808 */ /* 0x010fe20005800000 */
[----:B------:R-:W-:Y:S01]  /*6620*/  FMUL.FTZ R49, R49, UR4 ;  /* 0x0000000431317c20 */ /* 0x000fe20008410000 */
[----:B------:R-:W-:Y:S01]  /*6630*/  ISETP.GE.AND P1, PT, R26, R223, PT ;  /* 0x000000df1a00720c */ /* 0x000fe20003f26270 */
[C---:B------:R-:W-:Y:S01]  /*6640*/  VIADD R26, R164.reuse, 0xffffffa0 ;  /* 0xffffffa0a41a7836 */ /* 0x040fe20000000000 */
[----:B------:R-:W-:Y:S01]  /*6650*/  HMMA.16816.F32.BF16 R188, R20, R4, R188 ;  /* 0x0000000414bc723c */ /* 0x000fe200000418bc */
[----:B------:R-:W-:Y:S01]  /*6660*/  MUFU.TANH R24, R24 ;  /* 0x0000001800187308 */ /* 0x000fe20000002400 */
[C---:B------:R-:W-:Y:S01]  /*6670*/  ISETP.GE.AND P4, PT, R9.reuse, R238, PT ;  /* 0x000000ee0900720c */ /* 0x040fe20003f86270 */
[----:B------:R-:W-:Y:S01]  /*6680*/  VIADD R4, R164, 0xffffffa8 ;  /* 0xffffffa8a4047836 */ /* 0x000fe20000000000 */
[C---:B------:R-:W-:Y:S01]  /*6690*/  ISETP.GE.AND P2, PT, R9.reuse, R231, PT ;  /* 0x000000e70900720c */ /* 0x040fe20003f46270 */
[----:B------:R-:W-:Y:S01]  /*66a0*/  FMUL.FTZ R48, R48, UR4 ;  /* 0x0000000430307c20 */ /* 0x000fe20008410000 */
[----:B------:R-:W-:-:S02]  /*66b0*/  ISETP.GE.AND P3, PT, R9, R222, PT ;  /* 0x000000de0900720c */ /* 0x000fc40003f66270 */
[----:B------:R-:W-:Y:S01]  /*66c0*/  FSEL R181, R61, -INF , !P5 ;  /* 0xff8000003db57808 */ /* 0x000fe20006800000 */
[----:B------:R-:W1:Y:S01]  /*66d0*/  MUFU.TANH R52, R52 ;  /* 0x0000003400347308 */ /* 0x000e620000002400 */
[----:B------:R-:W-:Y:S01]  /*66e0*/  FSEL R195, R31, -INF , !P0 ;  /* 0xff8000001fc37808 */ /* 0x000fe20004000000 */
[----:B------:R-:W-:Y:S01]  /*66f0*/  FMUL.FTZ R44, R44, UR4 ;  /* 0x000000042c2c7c20 */ /* 0x000fe20008410000 */
[----:B------:R-:W-:Y:S01]  /*6700*/  ISETP.GE.AND P5, PT, R8, R231, PT ;  /* 0x000000e70800720c */ /* 0x000fe20003fa6270 */
[----:B------:R-:W-:Y:S01]  /*6710*/  HMMA.16816.F32.BF16 R184, R36, R10, R184 ;  /* 0x0000000a24b8723c */ /* 0x000fe200000418b8 */
[-C--:B------:R-:W-:Y:S01]  /*6720*/  ISETP.GE.AND P0, PT, R9, R223.reuse, PT ;  /* 0x000000df0900720c */ /* 0x080fe20003f06270 */
[----:B------:R-:W-:Y:S01]  /*6730*/  FMUL.FTZ R9, R50, UR4 ;  /* 0x0000000432097c20 */ /* 0x000fe20008410000 */
[----:B------:R-:W-:Y:S01]  /*6740*/  FSEL R205, R205, -INF , !P1 ;  /* 0xff800000cdcd7808 */ /* 0x000fe20004800000 */
[----:B------:R-:W4:Y:S01]  /*6750*/  MUFU.TANH R25, R25 ;  /* 0x0000001900197308 */ /* 0x000f220000002400 */
[----:B------:R-:W-:Y:S01]  /*6760*/  FSEL R202, R67, -INF , !P4 ;  /* 0xff80000043ca7808 */ /* 0x000fe20006000000 */
[----:B------:R-:W-:Y:S01]  /*6770*/  FMUL.FTZ R5, R190, UR4 ;  /* 0x00000004be057c20 */ /* 0x000fe20008410000 */
[----:B------:R-:W-:Y:S01]  /*6780*/  FSEL R200, R200, -INF , !P2 ;  /* 0xff800000c8c87808 */ /* 0x000fe20005000000 */
[-C--:B------:R-:W-:Y:S01]  /*6790*/  HMMA.16816.F32.BF16 R40, R16, R6.reuse, R40 ;  /* 0x000000061028723c */ /* 0x080fe20000041828 */
[----:B------:R-:W-:Y:S01]  /*67a0*/  FSEL R182, R13, -INF , !P3 ;  /* 0xff8000000db67808 */ /* 0x000fe20005800000 */
[----:B------:R-:W-:Y:S01]  /*67b0*/  VIADD R13, R164, 0xffffffa1 ;  /* 0xffffffa1a40d7836 */ /* 0x000fe20000000000 */
[C---:B------:R-:W-:Y:S01]  /*67c0*/  ISETP.GE.AND P1, PT, R8.reuse, R238, PT ;  /* 0x000000ee0800720c */ /* 0x040fe20003f26270 */
[----:B------:R-:W4:Y:S01]  /*67d0*/  MUFU.TANH R55, R55 ;  /* 0x0000003700377308 */ /* 0x000f220000002400 */
[-C--:B------:R-:W-:Y:S01]  /*67e0*/  ISETP.GE.AND P4, PT, R8, R223.reuse, PT ;  /* 0x000000df0800720c */ /* 0x080fe20003f86270 */
[----:B------:R-:W-:Y:S01]  /*67f0*/  FMUL.FTZ R46, R46, UR4 ;  /* 0x000000042e2e7c20 */ /* 0x000fe20008410000 */
[-C--:B------:R-:W-:Y:S01]  /*6800*/  ISETP.GE.AND P2, PT, R8, R222.reuse, PT ;  /* 0x000000de0800720c */ /* 0x080fe20003f46270 */
[----:B------:R-:W-:Y:S01]  /*6810*/  FMUL.FTZ R8, R51, UR4 ;  /* 0x0000000433087c20 */ /* 0x000fe20008410000 */
[----:B-----5:R-:W-:Y:S01]  /*6820*/  FSEL R201, R201, -INF , !P5 ;  /* 0xff800000c9c97808 */ /* 0x020fe20006800000 */
[----:B------:R-:W-:Y:S01]  /*6830*/  FMUL.FTZ R45, R45, UR4 ;  /* 0x000000042d2d7c20 */ /* 0x000fe20008410000 */
[----:B------:R-:W-:Y:S01]  /*6840*/  FSEL R206, R206, -INF , !P0 ;  /* 0xff800000cece7808 */ /* 0x000fe20004000000 */
[----:B------:R-:W5:Y:S01]  /*6850*/  MUFU.TANH R178, R178 ;  /* 0x000000b200b27308 */ /* 0x000f620000002400 */
[----:B------:R-:W-:Y:S01]  /*6860*/  ISETP.GE.AND P5, PT, R26, R222, PT ;  /* 0x000000de1a00720c */ /* 0x000fe20003fa6270 */
[----:B------:R-:W-:Y:S01]  /*6870*/  VIADD R10, R164, 0xffffff80 ;  /* 0xffffff80a40a7836 */ /* 0x000fe20000000000 */
[-C--:B------:R-:W-:Y:S01]  /*6880*/  ISETP.GE.AND P0, PT, R26, R238.reuse, PT ;  /* 0x000000ee1a00720c */ /* 0x080fe20003f06270 */
[----:B------:R-:W-:Y:S01]  /*6890*/  FMUL.FTZ R47, R47, UR4 ;  /* 0x000000042f2f7c20 */ /* 0x000fe20008410000 */
[----:B------:R-:W-:Y:S01]  /*68a0*/  FSEL R203, R63, -INF , !P1 ;  /* 0xff8000003fcb7808 */ /* 0x000fe20004800000 */
[----:B------:R-:W-:Y:S01]  /*68b0*/  HMMA.16816.F32.BF16 R184, R20, R6, R184 ;  /* 0x0000000614b8723c */ /* 0x000fe200000418b8 */
[----:B------:R-:W-:Y:S01]  /*68c0*/  FSEL R207, R207, -INF , !P4 ;  /* 0xff800000cfcf7808 */ /* 0x000fe20006000000 */
[----:B------:R-:W5:Y:S01]  /*68d0*/  MUFU.TANH R176, R176 ;  /* 0x000000b000b07308 */ /* 0x000f620000002400 */
[----:B--2---:R-:W-:Y:S01]  /*68e0*/  FSEL R204, R12, -INF , !P2 ;  /* 0xff8000000ccc7808 */ /* 0x004fe20005000000 */
[----:B------:R-:W-:Y:S01]  /*68f0*/  FMUL.FTZ R12, R40, UR4 ;  /* 0x00000004280c7c20 */ /* 0x000fe20008410000 */
[----:B------:R-:W-:Y:S01]  /*6900*/  ISETP.GE.AND P1, PT, R26, R223, PT ;  /* 0x000000df1a00720c */ /* 0x000fe20003f26270 */
[----:B------:R-:W-:Y:S01]  /*6910*/  VIADD R11, R164, 0xffffffb1 ;  /* 0xffffffb1a40b7836 */ /* 0x000fe20000000000 */
[----:B------:R-:W-:Y:S01]  /*6920*/  ISETP.GE.AND P4, PT, R13, R238, PT ;  /* 0x000000ee0d00720c */ /* 0x000fe20003f86270 */
[----:B------:R-:W-:Y:S01]  /*6930*/  FMUL.FTZ R41, R41, UR4 ;  /* 0x0000000429297c20 */ /* 0x000fe20008410000 */
[-C--:B------:R-:W-:Y:S01]  /*6940*/  ISETP.GE.AND P2, PT, R13, R231.reuse, PT ;  /* 0x000000e70d00720c */ /* 0x080fe20003f46270 */
[----:B------:R-:W2:Y:S01]  /*6950*/  MUFU.TANH R177, R177 ;  /* 0x000000b100b17308 */ /* 0x000ea20000002400 */
[----:B------:R-:W-:Y:S01]  /*6960*/  ISETP.GE.AND P3, PT, R26, R231, PT ;  /* 0x000000e71a00720c */ /* 0x000fe20003f66270 */
[----:B------:R-:W-:Y:S01]  /*6970*/  VIADD R7, R164, 0xffffffb9 ;  /* 0xffffffb9a4077836 */ /* 0x000fe20000000000 */
[----:B---3--:R-:W-:Y:S01]  /*6980*/  FSEL R173, R174, -INF , !P0 ;  /* 0xff800000aead7808 */ /* 0x008fe20004000000 */
[----:B------:R-:W-:Y:S01]  /*6990*/  FMUL.FTZ R42, R42, UR4 ;  /* 0x000000042a2a7c20 */ /* 0x000fe20008410000 */
[----:B-1----:R-:W-:Y:S01]  /*69a0*/  FSEL R193, R52, -INF , !P1 ;  /* 0xff80000034c17808 */ /* 0x002fe20004800000 */
[----:B------:R-:W-:Y:S01]  /*69b0*/  FMUL.FTZ R43, R43, UR4 ;  /* 0x000000042b2b7c20 */ /* 0x000fe20008410000 */
[----:B------:R-:W-:Y:S01]  /*69c0*/  FSEL R175, R175, -INF , !P4 ;  /* 0xff800000afaf7808 */ /* 0x000fe20006000000 */
[----:B------:R1:W3:Y:S01]  /*69d0*/  MUFU.TANH R192, R49 ;  /* 0x0000003100c07308 */ /* 0x0002e20000002400 */
[----:B------:R-:W-:-:S02]  /*69e0*/  FSEL R174, R24, -INF , !P2 ;  /* 0xff80000018ae7808 */ /* 0x000fc40005000000 */
[----:B----4-:R-:W-:Y:S02]  /*69f0*/  FSEL R172, R25, -INF , !P3 ;  /* 0xff80000019ac7808 */ /* 0x010fe40005800000 */
[C---:B------:R-:W-:Y:S02]  /*6a00*/  ISETP.GE.AND P1, PT, R4.reuse, R238, PT ;  /* 0x000000ee0400720c */ /* 0x040fe40003f26270 */
[CC--:B------:R-:W-:Y:S01]  /*6a10*/  ISETP.GE.AND P4, PT, R4.reuse, R223.reuse, PT ;  /* 0x000000df0400720c */ /* 0x0c0fe20003f86270 */
[----:B------:R-:W-:Y:S01]  /*6a20*/  MUFU.TANH R67, R46 ;  /* 0x0000002e00437308 */ /* 0x000fe20000002400 */
[-C--:B------:R-:W-:Y:S02]  /*6a30*/  ISETP.GE.AND P2, PT, R4, R222.reuse, PT ;  /* 0x000000de0400720c */ /* 0x080fe40003f46270 */
[C---:B------:R-:W-:Y:S02]  /*6a40*/  ISETP.GE.AND P0, PT, R13.reuse, R223, PT ;  /* 0x000000df0d00720c */ /* 0x040fe40003f06270 */
[----:B------:R-:W-:-:S02]  /*6a50*/  ISETP.GE.AND P3, PT, R13, R222, PT ;  /* 0x000000de0d00720c */ /* 0x000fc40003f66270 */
[----:B------:R-:W-:Y:S01]  /*6a60*/  FSEL R197, R197, -INF , !P0 ;  /* 0xff800000c5c57808 */ /* 0x000fe20004000000 */
[----:B------:R4:W-:Y:S01]  /*6a70*/  MUFU.TANH R194, R48 ;  /* 0x0000003000c27308 */ /* 0x0009e20000002400 */
[----:B------:R-:W-:Y:S01]  /*6a80*/  FSEL R190, R55, -INF , !P3 ;  /* 0xff80000037be7808 */ /* 0x000fe20005800000 */
[----:B-1----:R-:W-:Y:S01]  /*6a90*/  FMUL.FTZ R49, R188, UR4 ;  /* 0x00000004bc317c20 */ /* 0x002fe20008410000 */
[----:B------:R-:W-:Y:S02]  /*6aa0*/  FSEL R188, R170, -INF , !P5 ;  /* 0xff800000aabc7808 */ /* 0x000fe40006800000 */
[----:B------:R-:W-:Y:S01]  /*6ab0*/  ISETP.GE.AND P5, PT, R4, R231, PT ;  /* 0x000000e70400720c */ /* 0x000fe20003fa6270 */
[----:B------:R-:W-:Y:S01]  /*6ac0*/  VIADD R4, R164, 0xffffffa9 ;  /* 0xffffffa9a4047836 */ /* 0x000fe20000000000 */
[----:B-----5:R-:W-:Y:S01]  /*6ad0*/  FSEL R178, R178, -INF , !P1 ;  /* 0xff800000b2b27808 */ /* 0x020fe20004800000 */
[----:B------:R-:W1:Y:S01]  /*6ae0*/  MUFU.TANH R170, R44 ;  /* 0x0000002c00aa7308 */ /* 0x000e620000002400 */
[----:B------:R-:W-:-:S02]  /*6af0*/  FSEL R176, R176, -INF , !P5 ;  /* 0xff800000b0b07808 */ /* 0x000fc40006800000 */
[C---:B------:R-:W-:Y:S02]  /*6b00*/  ISETP.GE.AND P0, PT, R4.reuse, R238, PT ;  /* 0x000000ee0400720c */ /* 0x040fe40003f06270 */
[C---:B------:R-:W-:Y:S02]  /*6b10*/  ISETP.GE.AND P3, PT, R4.reuse, R231, PT ;  /* 0x000000e70400720c */ /* 0x040fe40003f66270 */
[C---:B------:R-:W-:Y:S01]  /*6b20*/  ISETP.GE.AND P1, PT, R4.reuse, R223, PT ;  /* 0x000000df0400720c */ /* 0x040fe20003f26270 */
[----:B------:R-:W5:Y:S01]  /*6b30*/  MUFU.TANH R9, R9 ;  /* 0x0000000900097308 */ /* 0x000f620000002400 */
[----:B------:R-:W-:Y:S01]  /*6b40*/  ISETP.GE.AND P5, PT, R4, R222, PT ;  /* 0x000000de0400720c */ /* 0x000fe20003fa6270 */
[----:B------:R-:W-:Y:S01]  /*6b50*/  VIADD R4, R164, 0xffffffb0 ;  /* 0xffffffb0a4047836 */ /* 0x000fe20000000000 */
[----:B--2---:R-:W-:Y:S01]  /*6b60*/  FSEL R177, R177, -INF , !P0 ;  /* 0xff800000b1b17808 */ /* 0x004fe20004000000 */
[----:B----4-:R-:W-:Y:S01]  /*6b70*/  FMUL.FTZ R48, R189, UR4 ;  /* 0x00000004bd307c20 */ /* 0x010fe20008410000 */
[----:B---3--:R-:W-:-:S02]  /*6b80*/  FSEL R192, R192, -INF , !P1 ;  /* 0xff800000c0c07808 */ /* 0x008fc40004800000 */
[CC--:B------:R-:W-:Y:S01]  /*6b90*/  ISETP.GE.AND P0, PT, R4.reuse, R223.reuse, PT ;  /* 0x000000df0400720c */ /* 0x0c0fe20003f06270 */
[----:B------:R-:W2:Y:S01]  /*6ba0*/  MUFU.TANH R8, R8 ;  /* 0x0000000800087308 */ /* 0x000ea20000002400 */
[----:B------:R-:W-:Y:S02]  /*6bb0*/  ISETP.GE.AND P1, PT, R4, R222, PT ;  /* 0x000000de0400720c */ /* 0x000fe40003f26270 */
[----:B-1----:R-:W-:Y:S02]  /*6bc0*/  FSEL R170, R170, -INF , !P0 ;  /* 0xff800000aaaa7808 */ /* 0x002fe40004000000 */
[----:B------:R-:W-:Y:S02]  /*6bd0*/  ISETP.GE.AND P0, PT, R10, R223, PT ;  /* 0x000000df0a00720c */ /* 0x000fe40003f06270 */
[----:B------:R-:W-:Y:S01]  /*6be0*/  FSEL R67, R67, -INF , !P1 ;  /* 0xff80000043437808 */ /* 0x000fe20004800000 */
[----:B------:R-:W1:Y:S01]  /*6bf0*/  MUFU.TANH R171, R45 ;  /* 0x0000002d00ab7308 */ /* 0x000e620000002400 */
[----:B------:R-:W-:-:S02]  /*6c00*/  FSEL R6, R169, -INF , !P0 ;  /* 0xff800000a9067808 */ /* 0x000fc40004000000 */
[----:B------:R-:W-:Y:S02]  /*6c10*/  FSEL R194, R194, -INF , !P4 ;  /* 0xff800000c2c27808 */ /* 0x000fe40006000000 */
[----:B------:R-:W-:Y:S02]  /*6c20*/  FMNMX3.FTZ R18, R166, R6, R14, !PT ;  /* 0x00000006a6127276 */ /* 0x000fe4000781000e */
[----:B-----5:R-:W-:Y:S01]  /*6c30*/  FSEL R189, R9, -INF , !P2 ;  /* 0xff80000009bd7808 */ /* 0x020fe20005000000 */
[----:B------:R-:W3:Y:S01]  /*6c40*/  MUFU.TANH R47, R47 ;  /* 0x0000002f002f7308 */ /* 0x000ee20000002400 */
[----:B------:R-:W-:Y:S01]  /*6c50*/  ISETP.GE.AND P1, PT, R10, R222, PT ;  /* 0x000000de0a00720c */ /* 0x000fe20003f26270 */
[----:B------:R-:W-:Y:S01]  /*6c60*/  VIADD R9, R164, 0xffffffb8 ;  /* 0xffffffb8a4097836 */ /* 0x000fe20000000000 */
[----:B------:R-:W-:Y:S02]  /*6c70*/  FMNMX3.FTZ R18, R18, R28, R29, !PT ;  /* 0x0000001c12127276 */ /* 0x000fe4000781001d */
[----:B------:R-:W-:-:S02]  /*6c80*/  ISETP.GE.AND P4, PT, R4, R238, PT ;  /* 0x000000ee0400720c */ /* 0x000fc40003f86270 */
[----:B------:R-:W-:Y:S01]  /*6c90*/  ISETP.GE.AND P2, PT, R4, R231, PT ;  /* 0x000000e70400720c */ /* 0x000fe20003f46270 */
[----:B------:R-:W4:Y:S01]  /*6ca0*/  MUFU.TANH R12, R12 ;  /* 0x0000000c000c7308 */ /* 0x000f220000002400 */
[----:B------:R-:W-:Y:S01]  /*6cb0*/  ISETP.GE.AND P0, PT, R11, R223, PT ;  /* 0x000000df0b00720c */ /* 0x000fe20003f06270 */
[----:B------:R-:W-:Y:S01]  /*6cc0*/  FMUL.FTZ R4, R191, UR4 ;  /* 0x00000004bf047c20 */ /* 0x000fe20008410000 */
[----:B--2---:R-:W-:Y:S02]  /*6cd0*/  FSEL R191, R8, -INF , !P5 ;  /* 0xff80000008bf7808 */ /* 0x004fe40006800000 */
[----:B------:R-:W-:Y:S02]  /*6ce0*/  FSEL R8, R241, -INF , !P1 ;  /* 0xff800000f1087808 */ /* 0x000fe40004800000 */
[----:B------:R-:W-:Y:S01]  /*6cf0*/  FMNMX3.FTZ R18, R18, R180, R205, !PT ;  /* 0x000000b412127276 */ /* 0x000fe200078100cd */
[----:B------:R-:W2:Y:S01]  /*6d00*/  MUFU.TANH R164, R41 ;  /* 0x0000002900a47308 */ /* 0x000ea20000002400 */
[----:B------:R-:W-:-:S02]  /*6d10*/  ISETP.GE.U32.AND P5, PT, R217, 0x3, PT ;  /* 0x00000003d900780c */ /* 0x000fc40003fa6070 */
[----:B-1----:R-:W-:Y:S02]  /*6d20*/  FSEL R171, R171, -INF , !P0 ;  /* 0xff800000abab7808 */ /* 0x002fe40004000000 */
[----:B------:R-:W-:Y:S02]  /*6d30*/  ISETP.GE.AND P0, PT, R11, R222, PT ;  /* 0x000000de0b00720c */ /* 0x000fe40003f06270 */
[----:B------:R-:W-:Y:S01]  /*6d40*/  FMNMX3.FTZ R17, R165, R8, R242, !PT ;  /* 0x00000008a5117276 */ /* 0x000fe200078100f2 */
[----:B------:R-:W1:Y:S01]  /*6d50*/  MUFU.TANH R179, R179 ;  /* 0x000000b300b37308 */ /* 0x000e620000002400 */
[----:B------:R-:W-:Y:S02]  /*6d60*/  FMNMX3.FTZ R18, R18, R206, R207, !PT ;  /* 0x000000ce12127276 */ /* 0x000fe400078100cf */
[----:B---3--:R-:W-:Y:S02]  /*6d70*/  FSEL R64, R47, -INF , !P0 ;  /* 0xff8000002f407808 */ /* 0x008fe40004000000 */
[----:B------:R-:W-:-:S02]  /*6d80*/  ISETP.GE.AND P0, PT, R9, R223, PT ;  /* 0x000000df0900720c */ /* 0x000fc40003f06270 */
[----:B------:R-:W-:Y:S01]  /*6d90*/  FMNMX3.FTZ R17, R17, R30, R15, !PT ;  /* 0x0000001e11117276 */ /* 0x000fe2000781000f */
[----:B------:R-:W3:Y:S01]  /*6da0*/  MUFU.TANH R49, R49 ;  /* 0x0000003100317308 */ /* 0x000ee20000002400 */
[----:B------:R-:W-:Y:S02]  /*6db0*/  FMNMX3.FTZ R18, R18, R193, R197, !PT ;  /* 0x000000c112127276 */ /* 0x000fe400078100c5 */
[----:B----4-:R-:W-:Y:S02]  /*6dc0*/  FSEL R169, R12, -INF , !P0 ;  /* 0xff8000000ca97808 */ /* 0x010fe40004000000 */
[----:B------:R-:W-:Y:S02]  /*6dd0*/  ISETP.GE.AND P0, PT, R7, R223, PT ;  /* 0x000000df0700720c */ /* 0x000fe40003f06270 */
[----:B------:R-:W-:Y:S01]  /*6de0*/  FMNMX3.FTZ R17, R17, R183, R181, !PT ;  /* 0x000000b711117276 */ /* 0x000fe200078100b5 */
[----:B------:R-:W4:Y:S01]  /*6df0*/  MUFU.TANH R48, R48 ;  /* 0x0000003000307308 */ /* 0x000f220000002400 */
[----:B------:R-:W-:Y:S01]  /*6e00*/  FMNMX3.FTZ R18, R18, R194, R192, !PT ;  /* 0x000000c212127276 */ /* 0x000fe200078100c0 */
[----:B------:R-:W-:Y:S01]  /*6e10*/  BAR.SYNC.DEFER_BLOCKING 0x0 ;  /* 0x0000000000007b1d */ /* 0x000fe20000010000 */
[----:B------:R-:W-:-:S02]  /*6e20*/  ISETP.GE.AND P1, PT, R9, R222, PT ;  /* 0x000000de0900720c */ /* 0x000fc40003f26270 */
[----:B--2---:R-:W-:Y:S02]  /*6e30*/  FSEL R164, R164, -INF , !P0 ;  /* 0xff800000a4a47808 */ /* 0x004fe40004000000 */
[----:B------:R-:W-:Y:S01]  /*6e40*/  FMNMX3.FTZ R17, R17, R182, R204, !PT ;  /* 0x000000b611117276 */ /* 0x000fe200078100cc */
[----:B------:R-:W2:Y:S01]  /*6e50*/  MUFU.TANH R5, R5 ;  /* 0x0000000500057308 */ /* 0x000ea20000002400 */
[----:B------:R-:W-:-:S07]  /*6e60*/  FMNMX3.FTZ R18, R18, R170, R171, !PT ;  /* 0x000000aa12127276 */ /* 0x000fce00078100ab */
[----:B------:R1:W1:Y:S08]  /*6e70*/  MUFU.TANH R62, R42 ;  /* 0x0000002a003e7308 */ /* 0x0002700000002400 */
[----:B------:R1:W1:Y:S01]  /*6e80*/  MUFU.TANH R61, R43 ;  /* 0x0000002b003d7308 */ /* 0x0002620000002400 */
[----:B---34-:R-:W-:Y:S05]  /*6e90*/  @!P5 BRA `(.L_x_506) ;  /* 0x000000000054d947 */ /* 0x018fea0003800000 */
        /* <DEDUP_REMOVED lines=21> */
.L_x_506:
[----:B------:R-:W-:Y:S01]  /*6ff0*/  FMNMX3.FTZ R17, R17, R188, R190, !PT ;  /* 0x000000bc11117276 */ /* 0x000fe200078100be */
[----:B------:R4:W-:Y:S01]  /*7000*/  MUFU.TANH R44, R4 ;  /* 0x00000004002c7308 */ /* 0x0009e20000002400 */
[----:B---3--:R-:W-:Y:S01]  /*7010*/  FMNMX3.FTZ R12, R18, R169, R164, !PT ;  /* 0x000000a9120c7276 */ /* 0x008fe200078100a4 */
[----:B------:R-:W-:Y:S01]  /*7020*/  FMUL.FTZ R47, R184, UR4 ;  /* 0x00000004b82f7c20 */ /* 0x000fe20008410000 */
[----:B------:R-:W-:Y:S01]  /*7030*/  ISETP.GE.AND P0, PT, R7, R222, PT ;  /* 0x000000de0700720c */ /* 0x000fe20003f06270 */
[----:B------:R-:W-:Y:S01]  /*7040*/  FMUL.FTZ R46, R185, UR4 ;  /* 0x00000004b92e7c20 */ /* 0x000fe20008410000 */
[----:B-1----:R-:W-:Y:S01]  /*7050*/  FSEL R62, R62, -INF , !P1 ;  /* 0xff8000003e3e7808 */ /* 0x002fe20004800000 */
[----:B------:R-:W1:Y:S01]  /*7060*/  SHFL.BFLY PT, R13, R12, 0x2, 0x1f ;  /* 0x0c401f000c0d7f89 */ /* 0x000e6200000e0000 */
[----:B------:R-:W-:Y:S01]  /*7070*/  FSEL R61, R61, -INF , !P0 ;  /* 0xff8000003d3d7808 */ /* 0x000fe20004000000 */
[----:B------:R-:W3:Y:S01]  /*7080*/  MUFU.TANH R47, R47 ;  /* 0x0000002f002f7308 */ /* 0x000ee20000002400 */
[----:B------:R-:W-:Y:S01]  /*7090*/  FSEL R179, R179, -INF , !P3 ;  /* 0xff800000b3b37808 */ /* 0x000fe20005800000 */
[----:B------:R-:W-:Y:S01]  /*70a0*/  FMUL.FTZ R43, R186, UR4 ;  /* 0x00000004ba2b7c20 */ /* 0x000fe20008410000 */
[-C--:B------:R-:W-:Y:S01]  /*70b0*/  ISETP.GE.AND P3, PT, R10, R238.reuse, PT ;  /* 0x000000ee0a00720c */ /* 0x080fe20003f66270 */
[----:B------:R-:W-:Y:S01]  /*70c0*/  FMUL.FTZ R42, R187, UR4 ;  /* 0x00000004bb2a7c20 */ /* 0x000fe20008410000 */
[C---:B------:R-:W-:Y:S01]  /*70d0*/  ISETP.GE.AND P1, PT, R11.reuse, R238, PT ;  /* 0x000000ee0b00720c */ /* 0x040fe20003f26270 */
[----:B------:R-:W-:Y:S01]  /*70e0*/  LDSM.16.MT88.4 R24, [R218+0x9000] ;  /* 0x00900000da18783b */ /* 0x000fe20000004200 */
[----:B------:R-:W-:Y:S01]  /*70f0*/  ISETP.GE.AND P0, PT, R11, R231, PT ;  /* 0x000000e70b00720c */ /* 0x000fe20003f06270 */
[----:B------:R-:W5:Y:S01]  /*7100*/  MUFU.TANH R46, R46 ;  /* 0x0000002e002e7308 */ /* 0x000f620000002400 */
[----:B------:R-:W-:-:S02]  /*7110*/  FSEL R49, R49, -INF , !P4 ;  /* 0xff80000031317808 */ /* 0x000fc40006000000 */
[----:B----4-:R-:W-:Y:S02]  /*7120*/  FMNMX3.FTZ R4, R17, R189, R191, !PT ;  /* 0x000000bd11047276 */ /* 0x010fe400078100bf */
[----:B------:R-:W-:Y:S01]  /*7130*/  ISETP.GE.AND P4, PT, R10, R231, PT ;  /* 0x000000e70a00720c */ /* 0x000fe20003f86270 */
[----:B------:R-:W-:Y:S01]  /*7140*/  LDSM.16.MT88.4 R16, [R218+0xa000] ;  /* 0x00a00000da10783b */ /* 0x000fe20000004200 */
[----:B------:R-:W-:Y:S01]  /*7150*/  FMNMX3.FTZ R4, R4, R67, R64, !PT ;  /* 0x0000004304047276 */ /* 0x000fe20007810040 */
[----:B------:R-:W4:Y:S01]  /*7160*/  MUFU.TANH R43, R43 ;  /* 0x0000002b002b7308 */ /* 0x000f220000002400 */
[----:B------:R-:W-:Y:S02]  /*7170*/  FSEL R63, R240, -INF , !P4 ;  /* 0xff800000f03f7808 */ /* 0x000fe40006000000 */
[----:B------:R-:W-:Y:S02]  /*7180*/  FMNMX3.FTZ R11, R4, R62, R61, !PT ;  /* 0x0000003e040b7276 */ /* 0x000fe4000781003d */
[----:B------:R-:W-:-:S02]  /*7190*/  FSEL R4, R0, -INF , !P3 ;  /* 0xff80000000047808 */ /* 0x000fc40005800000 */
[C---:B------:R-:W-:Y:S01]  /*71a0*/  ISETP.GE.AND P3, PT, R9.reuse, R238, PT ;  /* 0x000000ee0900720c */ /* 0x040fe20003f66270 */
[----:B------:R-:W4:Y:S01]  /*71b0*/  MUFU.TANH R42, R42 ;  /* 0x0000002a002a7308 */ /* 0x000f220000002400 */
[----:B------:R-:W-:Y:S01]  /*71c0*/  FMNMX3.FTZ R0, R168, R4, R53, !PT ;  /* 0x00000004a8007276 */ /* 0x000fe20007810035 */
[----:B------:R-:W4:Y:S01]  /*71d0*/  SHFL.BFLY PT, R10, R11, 0x2, 0x1f ;  /* 0x0c401f000b0a7f89 */ /* 0x000f2200000e0000 */
[----:B------:R-:W-:Y:S02]  /*71e0*/  ISETP.GE.AND P4, PT, R9, R231, PT ;  /* 0x000000e70900720c */ /* 0x000fe40003f86270 */
[----:B------:R-:W-:Y:S02]  /*71f0*/  FMNMX3.FTZ R0, R0, R54, R56, !PT ;  /* 0x0000003600007276 */ /* 0x000fe40007810038 */
[----:B--2---:R-:W-:Y:S02]  /*7200*/  FSEL R45, R5, -INF , !P2 ;  /* 0xff800000052d7808 */ /* 0x004fe40005000000 */
[----:B------:R-:W-:-:S02]  /*7210*/  FMNMX3.FTZ R9, R167, R63, R57, !PT ;  /* 0x0000003fa7097276 */ /* 0x000fc40007810039 */
[----:B------:R-:W-:Y:S02]  /*7220*/  FMNMX3.FTZ R5, R0, R196, R195, !PT ;  /* 0x000000c400057276 */ /* 0x000fe400078100c3 */
[----:B-1----:R-:W-:Y:S02]  /*7230*/  FMNMX.FTZ R13, R12, R13, !PT ;  /* 0x0000000d0c0d7209 */ /* 0x002fe40007810000 */
[----:B------:R-:W-:Y:S02]  /*7240*/  FMNMX3.FTZ R0, R9, R58, R59, !PT ;  /* 0x0000003a09007276 */ /* 0x000fe4000781003b */
[----:B------:R-:W-:Y:S01]  /*7250*/  FMNMX3.FTZ R5, R5, R202, R203, !PT ;  /* 0x000000ca05057276 */ /* 0x000fe200078100cb */
[----:B------:R-:W1:Y:S01]  /*7260*/  SHFL.BFLY PT, R240, R13, 0x1, 0x1f ;  /* 0x0c201f000df07f89 */ /* 0x000e6200000e0000 */
[----:B------:R-:W-:Y:S02]  /*7270*/  FMNMX3.FTZ R0, R0, R198, R199, !PT ;  /* 0x000000c600007276 */ /* 0x000fe400078100c7 */
[----:B------:R-:W-:-:S02]  /*7280*/  FMNMX3.FTZ R5, R5, R173, R175, !PT ;  /* 0x000000ad05057276 */ /* 0x000fc400078100af */
[----:B------:R-:W-:Y:S02]  /*7290*/  FSEL R48, R48, -INF , !P1 ;  /* 0xff80000030307808 */ /* 0x000fe40004800000 */
[C---:B------:R-:W-:Y:S02]  /*72a0*/  ISETP.GE.AND P2, PT, R7.reuse, R238, PT ;  /* 0x000000ee0700720c */ /* 0x040fe40003f46270 */
[----:B------:R-:W-:Y:S02]  /*72b0*/  ISETP.GE.AND P1, PT, R7, R231, PT ;  /* 0x000000e70700720c */ /* 0x000fe40003f26270 */
[----:B------:R-:W-:Y:S02]  /*72c0*/  FMNMX3.FTZ R0, R0, R200, R201, !PT ;  /* 0x000000c800007276 */ /* 0x000fe400078100c9 */
[----:B------:R-:W-:Y:S02]  /*72d0*/  FMNMX3.FTZ R7, R5, R178, R177, !PT ;  /* 0x000000b205077276 */ /* 0x000fe400078100b1 */
[----:B---3--:R-:W-:-:S02]  /*72e0*/  FSEL R47, R47, -INF , !P3 ;  /* 0xff8000002f2f7808 */ /* 0x008fc40005800000 */
[----:B-----5:R-:W-:Y:S02]  /*72f0*/  FSEL R46, R46, -INF , !P2 ;  /* 0xff8000002e2e7808 */ /* 0x020fe40005000000 */
[----:B------:R-:W-:Y:S02]  /*7300*/  FMNMX3.FTZ R5, R0, R172, R174, !PT ;  /* 0x000000ac00057276 */ /* 0x000fe400078100ae */
[----:B------:R-:W-:Y:S02]  /*7310*/  FMNMX3.FTZ R7, R7, R49, R48, !PT ;  /* 0x0000003107077276 */ /* 0x000fe40007810030 */
[----:B------:R-:W-:Y:S02]  /*7320*/  FSEL R44, R44, -INF , !P0 ;  /* 0xff8000002c2c7808 */ /* 0x000fe40004000000 */
[----:B------:R-:W-:Y:S02]  /*7330*/  FMNMX3.FTZ R5, R5, R176, R179, !PT ;  /* 0x000000b005057276 */ /* 0x000fe400078100b3 */
[----:B------:R-:W-:-:S02]  /*7340*/  FMNMX3.FTZ R7, R7, R47, R46, !PT ;  /* 0x0000002f07077276 */ /* 0x000fc4000781002e */
[----:B----4-:R-:W-:Y:S02]  /*7350*/  FSEL R43, R43, -INF , !P4 ;  /* 0xff8000002b2b7808 */ /* 0x010fe40006000000 */
[----:B------:R-:W-:Y:S01]  /*7360*/  FSEL R42, R42, -INF , !P1 ;  /* 0xff8000002a2a7808 */ /* 0x000fe20004800000 */
[----:B------:R-:W2:Y:S01]  /*7370*/  SHFL.BFLY PT, R9, R7, 0x2, 0x1f ;  /* 0x0c401f0007097f89 */ /* 0x000ea200000e0000 */
[----:B------:R-:W-:Y:S02]  /*7380*/  FMNMX3.FTZ R5, R5, R45, R44, !PT ;  /* 0x0000002d05057276 */ /* 0x000fe4000781002c */
[----:B------:R-:W-:Y:S02]  /*7390*/  FMNMX.FTZ R10, R11, R10, !PT ;  /* 0x0000000a0b0a7209 */ /* 0x000fe40007810000 */
[----:B------:R-:W-:Y:S02]  /*73a0*/  FMNMX3.FTZ R241, R5, R43, R42, !PT ;  /* 0x0000002b05f17276 */ /* 0x000fe4000781002a */
[----:B-1----:R-:W-:Y:S01]  /*73b0*/  FMNMX.FTZ R240, R13, R240, !PT ;  /* 0x000000f00df07209 */ /* 0x002fe20007810000 */
[----:B------:R-:W1:Y:S01]  /*73c0*/  SHFL.BFLY PT, R0, R10, 0x1, 0x1f ;  /* 0x0c201f000a007f89 */ /* 0x000e6200000e0000 */
[----:B------:R-:W-:-:S02]  /*73d0*/  IADD3 R243, PT, PT, R218, 0x9020, RZ ;  /* 0x00009020daf37810 */ /* 0x000fc40007ffe0ff */
[C---:B------:R-:W-:Y:S01]  /*73e0*/  FSETP.NEU.FTZ.AND P1, PT, R240.reuse, -INF , PT ;  /* 0xff800000f000780b */ /* 0x040fe20003f3d000 */
[----:B------:R-:W3:Y:S01]  /*73f0*/  SHFL.BFLY PT, R5, R241, 0x2, 0x1f ;  /* 0x0c401f00f1057f89 */ /* 0x000ee200000e0000 */
[----:B------:R-:W-:Y:S01]  /*7400*/  FMUL.FTZ R65, R240, UR6 ;  /* 0x00000006f0417c20 */ /* 0x000fe20008410000 */
[----:B------:R-:W-:Y:S02]  /*7410*/  MOV R52, R243 ;  /* 0x000000f300347202 */ /* 0x000fe40000000f00 */
[----:B------:R-:W-:Y:S02]  /*7420*/  @P6 IADD3 R52, PT, PT, R235, -0x20, RZ ;  /* 0xffffffe0eb346810 */ /* 0x000fe40007ffe0ff */
[----:B------:R-:W-:-:S03]  /*7430*/  FSEL R65, R65, RZ, P1 ;  /* 0x000000ff41417208 */ /* 0x000fc60000800000 */
[----:B------:R-:W-:Y:S02]  /*7440*/  LDSM.16.MT88.4 R20, [R52] ;  /* 0x000000003414783b */ /* 0x000fe40000004200 */
[--C-:B------:R-:W-:Y:S01]  /*7450*/  FFMA.FTZ R37, R6, UR6, -R65.reuse ;  /* 0x0000000606257c23 */ /* 0x100fe20008010841 */
[----:B--2---:R-:W-:Y:S01]  /*7460*/  FMNMX.FTZ R6, R7, R9, !PT ;  /* 0x0000000907067209 */ /* 0x004fe20007810000 */
[--C-:B------:R-:W-:Y:S01]  /*7470*/  FFMA.FTZ R36, R14, UR6, -R65.reuse ;  /* 0x000000060e247c23 */ /* 0x100fe20008010841 */
[----:B------:R-:W-:Y:S01]  /*7480*/  FSEL R9, R240, RZ, P1 ;  /* 0x000000fff0097208 */ /* 0x000fe20000800000 */
[--C-:B------:R-:W-:Y:S01]  /*7490*/  FFMA.FTZ R35, R28, UR6, -R65.reuse ;  /* 0x000000061c237c23 */ /* 0x100fe20008010841 */
[----:B------:R-:W-:Y:S01]  /*74a0*/  FFMA.FTZ R34, R29, UR6, -R65 ;  /* 0x000000061d227c23 */ /* 0x000fe20008010841 */
[----:B------:R-:W2:Y:S01]  /*74b0*/  SHFL.BFLY PT, R7, R6, 0x1, 0x1f ;  /* 0x0c201f0006077f89 */ /* 0x000ea200000e0000 */
[----:B------:R-:W-:Y:S01]  /*74c0*/  MUFU.EX2 R37, R37 ;  /* 0x0000002500257308 */ /* 0x000fe20000000800 */
[----:B------:R-:W-:Y:S01]  /*74d0*/  FADD.FTZ R9, R166, -R9 ;  /* 0x80000009a6097221 */ /* 0x000fe20000010000 */
[----:B-1----:R-:W-:Y:S01]  /*74e0*/  FMNMX.FTZ R0, R10, R0, !PT ;  /* 0x000000000a007209 */ /* 0x002fe20007810000 */
[--C-:B------:R-:W-:Y:S01]  /*74f0*/  FFMA.FTZ R197, R197, UR6, -R65.reuse ;  /* 0x00000006c5c57c23 */ /* 0x100fe20008010841 */
[----:B------:R-:W1:Y:S01]  /*7500*/  MUFU.EX2 R36, R36 ;  /* 0x0000002400247308 */ /* 0x000e620000000800 */
[----:B------:R-:W-:Y:S01]  /*7510*/  FMUL.FTZ R9, R9, UR6 ;  /* 0x0000000609097c20 */ /* 0x000fe20008410000 */
[----:B---3--:R-:W-:Y:S01]  /*7520*/  FMNMX.FTZ R241, R241, R5, !PT ;  /* 0x00000005f1f17209 */ /* 0x008fe20007810000 */
[C---:B------:R-:W-:Y:S01]  /*7530*/  FMUL.FTZ R60, R0.reuse, UR6 ;  /* 0x00000006003c7c20 */ /* 0x040fe20008410000 */
[----:B------:R-:W-:Y:S01]  /*7540*/  FSETP.NEU.FTZ.AND P0, PT, R0, -INF , PT ;  /* 0xff8000000000780b */ /* 0x000fe20003f1d000 */
[----:B------:R-:W3:Y:S01]  /*7550*/  MUFU.EX2 R41, R9 ;  /* 0x0000000900297308 */ /* 0x000ee20000000800 */
[--C-:B------:R-:W-:Y:S01]  /*7560*/  FFMA.FTZ R193, R193, UR6, -R65.reuse ;  /* 0x00000006c1c17c23 */ /* 0x100fe20008010841 */
[----:B------:R-:W4:Y:S01]  /*7570*/  SHFL.BFLY PT, R5, R241, 0x1, 0x1f ;  /* 0x0c201f00f1057f89 */ /* 0x000f2200000e0000 */
[----:B------:R-:W-:Y:S01]  /*7580*/  FSEL R60, R60, RZ, P0 ;  /* 0x000000ff3c3c7208 */ /* 0x000fe20000000000 */
[----:B------:R-:W-:Y:S01]  /*7590*/  MUFU.EX2 R35, R35 ;  /* 0x0000002300237308 */ /* 0x000fe20000000800 */
[--C-:B------:R-:W-:Y:S01]  /*75a0*/  FFMA.FTZ R170, R170, UR6, -R65.reuse ;  /* 0x00000006aaaa7c23 */ /* 0x100fe20008010841 */
[--C-:B------:R-:W-:Y:S01]  /*75b0*/  FFMA.FTZ R171, R171, UR6, -R65.reuse ;  /* 0x00000006abab7c23 */ /* 0x100fe20008010841 */
[----:B------:R-:W-:Y:S01]  /*75c0*/  FFMA.FTZ R164, R164, UR6, -R65 ;  /* 0x00000006a4a47c23 */ /* 0x000fe20008010841 */
[--C-:B------:R-:W-:Y:S01]  /*75d0*/  FFMA.FTZ R32, R242, UR6, -R60.reuse ;  /* 0x00000006f2207c23 */ /* 0x100fe2000801083c */
[--C-:B------:R-:W-:Y:S01]  /*75e0*/  FFMA.FTZ R33, R8, UR6, -R60.reuse ;  /* 0x0000000608217c23 */ /* 0x100fe2000801083c */
[----:B------:R-:W-:Y:S01]  /*75f0*/  FSEL R8, R0, RZ, P0 ;  /* 0x000000ff00087208 */ /* 0x000fe20000000000 */
[--C-:B------:R-:W-:Y:S01]  /*7600*/  FFMA.FTZ R39, R15, UR6, -R60.reuse ;  /* 0x000000060f277c23 */ /* 0x100fe2000801083c */
[----:B------:R-:W-:Y:S01]  /*7610*/  FFMA.FTZ R38, R30, UR6, -R60 ;  /* 0x000000061e267c23 */ /* 0x000fe2000801083c */
[----:B------:R-:W5:Y:S01]  /*7620*/  LDSM.16.MT88.4 R12, [R52+0x1000] ;  /* 0x00100000340c783b */ /* 0x000f620000004200 */
[----:B--2---:R-:W-:Y:S01]  /*7630*/  FMNMX.FTZ R242, R6, R7, !PT ;  /* 0x0000000706f27209 */ /* 0x004fe20007810000 */
[----:B------:R-:W-:Y:S01]  /*7640*/  FADD.FTZ R8, R165, -R8 ;  /* 0x80000008a5087221 */ /* 0x000fe20000010000 */
[----:B------:R-:W2:Y:S01]  /*7650*/  MUFU.EX2 R34, R34 ;  /* 0x0000002200227308 */ /* 0x000ea20000000800 */
[----:B-1----:R-:W-:Y:S01]  /*7660*/  F2FP.BF16.F32.PACK_AB R28, R36, R37 ;  /* 0x00000025241c723e */ /* 0x002fe200000010ff */
[-C--:B---3--:R-:W-:Y:S01]  /*7670*/  FMUL.FTZ R156, R156, R41.reuse ;  /* 0x000000299c9c7220 */ /* 0x088fe20000410000 */
[C---:B------:R-:W-:Y:S01]  /*7680*/  FMUL.FTZ R51, R242.reuse, UR6 ;  /* 0x00000006f2337c20 */ /* 0x040fe20008410000 */
[----:B------:R-:W-:Y:S01]  /*7690*/  FSETP.NEU.FTZ.AND P1, PT, R242, -INF , PT ;  /* 0xff800000f200780b */ /* 0x000fe20003f3d000 */
[----:B------:R-:W-:Y:S01]  /*76a0*/  FMUL.FTZ R40, R8, UR6 ;  /* 0x0000000608287c20 */ /* 0x000fe20008410000 */
[----:B------:R-:W-:Y:S01]  /*76b0*/  MUFU.EX2 R33, R33 ;  /* 0x0000002100217308 */ /* 0x000fe20000000800 */
[----:B------:R-:W1:Y:S01]  /*76c0*/  LDSM.16.MT88.4 R8, [R218+0xb000] ;  /* 0x00b00000da08783b */ /* 0x000e620000004200 */
[----:B------:R-:W-:Y:S01]  /*76d0*/  FSEL R51, R51, RZ, P1 ;  /* 0x000000ff33337208 */ /* 0x000fe20000800000 */
[----:B------:R-:W-:Y:S01]  /*76e0*/  FMUL.FTZ R157, R157, R41 ;  /* 0x000000299d9d7220 */ /* 0x000fe20000410000 */
[----:B----4-:R-:W-:Y:S01]  /*76f0*/  FMNMX.FTZ R241, R241, R5, !PT ;  /* 0x00000005f1f17209 */ /* 0x010fe20007810000 */
[----:B------:R-:W3:Y:S01]  /*7700*/  MUFU.EX2 R32, R32 ;  /* 0x0000002000207308 */ /* 0x000ee20000000800 */
[----:B------:R-:W-:Y:S01]  /*7710*/  FMUL.FTZ R152, R152, R41 ;  /* 0x0000002998987220 */ /* 0x000fe20000410000 */
[--C-:B------:R-:W-:Y:S01]  /*7720*/  FFMA.FTZ R50, R4, UR6, -R51.reuse ;  /* 0x0000000604327c23 */ /* 0x100fe20008010833 */
[C---:B------:R-:W-:Y:S01]  /*7730*/  FSETP.NEU.FTZ.AND P0, PT, R241.reuse, -INF , PT ;  /* 0xff800000f100780b */ /* 0x040fe20003f1d000 */
[----:B------:R-:W-:Y:S01]  /*7740*/  FMUL.FTZ R55, R241, UR6 ;  /* 0x00000006f1377c20 */ /* 0x000fe20008410000 */
[----:B------:R-:W4:Y:S01]  /*7750*/  LDSM.16.MT88.4 R4, [R52+0x2000] ;  /* 0x002000003404783b */ /* 0x000f220000004200 */
[----:B------:R-:W-:Y:S01]  /*7760*/  MUFU.EX2 R38, R38 ;  /* 0x0000002600267308 */ /* 0x000fe20000000800 */
[--C-:B------:R-:W-:Y:S01]  /*7770*/  FFMA.FTZ R53, R53, UR6, -R51.reuse ;  /* 0x0000000635357c23 */ /* 0x100fe20008010833 */
[--C-:B------:R-:W-:Y:S01]  /*7780*/  FFMA.FTZ R54, R54, UR6, -R51.reuse ;  /* 0x0000000636367c23 */ /* 0x100fe20008010833 */
[----:B------:R-:W-:Y:S01]  /*7790*/  FSEL R55, R55, RZ, P0 ;  /* 0x000000ff37377208 */ /* 0x000fe20000000000 */
[----:B------:R-:W5:Y:S01]  /*77a0*/  MUFU.EX2 R39, R39 ;  /* 0x0000002700277308 */ /* 0x000f620000000800 */
[----:B------:R-:W-:Y:S01]  /*77b0*/  FFMA.FTZ R56, R56, UR6, -R51 ;  /* 0x0000000638387c23 */ /* 0x000fe20008010833 */
[----:B--2---:R-:W-:Y:S01]  /*77c0*/  F2FP.BF16.F32.PACK_AB R30, R34, R35 ;  /* 0x00000023221e723e */ /* 0x004fe200000010ff */
[----:B------:R-:W-:Y:S01]  /*77d0*/  FMUL.FTZ R153, R153, R41 ;  /* 0x0000002999997220 */ /* 0x000fe20000410000 */
[--C-:B------:R-:W-:Y:S01]  /*77e0*/  FFMA.FTZ R66, R57, UR6, -R55.reuse ;  /* 0x0000000639427c23 */ /* 0x100fe20008010837 */
[--C-:B------:R-:W-:Y:S01]  /*77f0*/  FFMA.FTZ R165, R63, UR6, -R55.reuse ;  /* 0x000000063fa57c23 */ /* 0x100fe20008010837 */
[----:B------:R-:W-:Y:S01]  /*7800*/  FSEL R63, R242, RZ, P1 ;  /* 0x000000fff23f7208 */ /* 0x000fe20000800000 */
[----:B------:R-:W-:Y:S01]  /*7810*/  FFMA.FTZ R166, R58, UR6, -R55 ;  /* 0x000000063aa67c23 */ /* 0x000fe20008010837 */
[----:B------:R-:W2:Y:S01]  /*7820*/  MUFU.EX2 R40, R40 ;  /* 0x0000002800287308 */ /* 0x000ea20000000800 */
[----:B---3--:R-:W-:Y:S01]  /*7830*/  F2FP.BF16.F32.PACK_AB R29, R32, R33 ;  /* 0x00000021201d723e */ /* 0x008fe200000010ff */
[-C--:B------:R-:W-:Y:S01]  /*7840*/  FMUL.FTZ R140, R140, R41.reuse ;  /* 0x000000298c8c7220 */ /* 0x080fe20000410000 */
[----:B------:R-:W-:Y:S01]  /*7850*/  FADD.FTZ R63, R168, -R63 ;  /* 0x8000003fa83f7221 */ /* 0x000fe20000010000 */
[----:B------:R3:W-:Y:S01]  /*7860*/  MUFU.EX2 R58, R66 ;  /* 0x00000042003a7308 */ /* 0x0007e20000000800 */
        /* <DEDUP_REMOVED lines=8> */
[-C--:B------:R-:W-:Y:S01]  /*78f0*/  FMUL.FTZ R120, R120, R41.reuse ;  /* 0x0000002978787220 */ /* 0x080fe20000410000 */
[-C--:B--2---:R-:W-:Y:S01]  /*7900*/  FMUL.FTZ R158, R158, R40.reuse ;  /* 0x000000289e9e7220 */ /* 0x084fe20000410000 */
[-C--:B------:R-:W-:Y:S01]  /*7910*/  FMUL.FTZ R159, R159, R40.reuse ;  /* 0x000000289f9f7220 */ /* 0x080fe20000410000 */
[----:B------:R-:W-:Y:S01]  /*7920*/  MUFU.EX2 R53, R53 ;  /* 0x0000003500357308 */ /* 0x000fe20000000800 */
[-C--:B------:R-:W-:Y:S01]  /*7930*/  FMUL.FTZ R154, R154, R40.reuse ;  /* 0x000000289a9a7220 */ /* 0x080fe20000410000 */
[----:B---3--:R-:W-:Y:S01]  /*7940*/  FSEL R66, R241, RZ, P0 ;  /* 0x000000fff1427208 */ /* 0x008fe20000000000 */
[-C--:B------:R-:W-:Y:S01]  /*7950*/  FMUL.FTZ R155, R155, R40.reuse ;  /* 0x000000289b9b7220 */ /* 0x080fe20000410000 */
[----:B------:R-:W-:Y:S01]  /*7960*/  MUFU.EX2 R54, R54 ;  /* 0x0000003600367308 */ /* 0x000fe20000000800 */
[-C--:B------:R-:W-:Y:S01]  /*7970*/  FMUL.FTZ R142, R142, R40.reuse ;  /* 0x000000288e8e7220 */ /* 0x080fe20000410000 */
[----:B-----5:R-:W-:Y:S01]  /*7980*/  FFMA.FTZ R165, R59, UR6, -R55 ;  /* 0x000000063ba57c23 */ /* 0x020fe20008010837 */
[----:B------:R-:W-:Y:S01]  /*7990*/  FADD.FTZ R66, R167, -R66 ;  /* 0x80000042a7427221 */ /* 0x000fe20000010000 */
        /* <DEDUP_REMOVED lines=14> */
[----:B--2---:R-:W-:Y:S01]  /*7a80*/  FMUL.FTZ R166, R63, UR6 ;  /* 0x000000063fa67c20 */ /* 0x004fe20008410000 */
        /* <DEDUP_REMOVED lines=17> */
[----:B------:R-:W2:Y:S01]  /*7ba0*/  MUFU.EX2 R66, R166 ;  /* 0x000000a600427308 */ /* 0x000ea20000000800 */
[-C--:B------:R-:W-:Y:S01]  /*7bb0*/  FMUL.FTZ R91, R91, R40.reuse ;  /* 0x000000285b5b7220 */ /* 0x080fe20000410000 */
[-C--:B------:R-:W-:Y:S01]  /*7bc0*/  FMUL.FTZ R92, R92, R41.reuse ;  /* 0x000000295c5c7220 */ /* 0x080fe20000410000 */
[----:B------:R-:W-:Y:S01]  /*7bd0*/  FMUL.FTZ R93, R93, R41 ;  /* 0x000000295d5d7220 */ /* 0x000fe20000410000 */
[----:B------:R-:W3:Y:S01]  /*7be0*/  MUFU.EX2 R165, R165 ;  /* 0x000000a500a57308 */ /* 0x000ee20000000800 */
[-C--:B------:R-:W-:Y:S01]  /*7bf0*/  FMUL.FTZ R94, R94, R40.reuse ;  /* 0x000000285e5e7220 */ /* 0x080fe20000410000 */
[----:B------:R-:W-:Y:S01]  /*7c00*/  FMUL.FTZ R95, R95, R40 ;  /* 0x000000285f5f7220 */ /* 0x000fe20000410000 */
[C---:B------:R-:W-:Y:S01]  /*7c10*/  HMMA.16816.F32.BF16 R156, R28.reuse, R24, R156 ;  /* 0x000000181c9c723c */ /* 0x040fe2000004189c */
[--C-:B------:R-:W-:Y:S01]  /*7c20*/  FFMA.FTZ R181, R181, UR6, -R60.reuse ;  /* 0x00000006b5b57c23 */ /* 0x100fe2000801083c */
[--C-:B------:R-:W-:Y:S01]  /*7c30*/  FFMA.FTZ R168, R206, UR6, -R65.reuse ;  /* 0x00000006cea87c23 */ /* 0x100fe20008010841 */
[----:B------:R-:W-:Y:S01]  /*7c40*/  FFMA.FTZ R167, R207, UR6, -R65 ;  /* 0x00000006cfa77c23 */ /* 0x000fe20008010841 */
[--C-:B------:R-:W-:Y:S01]  /*7c50*/  FFMA.FTZ R183, R183, UR6, -R60.reuse ;  /* 0x00000006b7b77c23 */ /* 0x100fe2000801083c */
[----:B------:R-:W-:Y:S01]  /*7c60*/  FFMA.FTZ R184, R204, UR6, -R60 ;  /* 0x00000006ccb87c23 */ /* 0x000fe2000801083c */
[----:B------:R-:W-:Y:S01]  /*7c70*/  FFMA.FTZ R187, R198, UR6, -R55 ;  /* 0x00000006c6bb7c23 */ /* 0x000fe20008010837 */
[-C--:B--2---:R-:W-:Y:S01]  /*7c80*/  FMUL.FTZ R68, R68, R66.reuse ;  /* 0x0000004244447220 */ /* 0x084fe20000410000 */
[C---:B------:R-:W-:Y:S01]  /*7c90*/  HMMA.16816.F32.BF16 R152, R28.reuse, R26, R152 ;  /* 0x0000001a1c98723c */ /* 0x040fe20000041898 */
[-C--:B------:R-:W-:Y:S01]  /*7ca0*/  FMUL.FTZ R69, R69, R66.reuse ;  /* 0x0000004245457220 */ /* 0x080fe20000410000 */
        /* <DEDUP_REMOVED lines=49> */
[----:B------:R-:W-:Y:S01]  /*7fc0*/  FMUL.FTZ R97, R97, R66 ;  /* 0x0000004261617220 */ /* 0x000fe20000410000 */
[-C--:B------:R-:W-:Y:S01]  /*7fd0*/  FMUL.FTZ R98, R98, R165.reuse ;  /* 0x000000a562627220 */ /* 0x080fe20000410000 */
[----:B------:R-:W-:Y:S01]  /*7fe0*/  FMUL.FTZ R99, R99, R165 ;  /* 0x000000a563637220 */ /* 0x000fe20000410000 */
[--C-:B------:R-:W-:Y:S01]  /*7ff0*/  FFMA.FTZ R166, R180, UR6, -R65.reuse ;  /* 0x00000006b4a67c23 */ /* 0x100fe20008010841 */
[----:B------:R-:W-:Y:S01]  /*8000*/  FFMA.FTZ R180, R205, UR6, -R65 ;  /* 0x00000006cdb47c23 */ /* 0x000fe20008010841 */
[C---:B-1----:R-:W-:Y:S01]  /*8010*/  HMMA.16816.F32.BF16 R72, R28.reuse, R8, R72 ;  /* 0x000000081c48723c */ /* 0x042fe20000041848 */
[----:B------:R-:W-:Y:S01]  /*8020*/  MUFU.EX2 R168, R168 ;  /* 0x000000a800a87308 */ /* 0x000fe20000000800 */
[--C-:B------:R-:W-:Y:S01]  /*8030*/  FFMA.FTZ R186, R196, UR6, -R51.reuse ;  /* 0x00000006c4ba7c23 */ /* 0x100fe20008010833 */
[----:B------:R-:W-:Y:S01]  /*8040*/  FFMA.FTZ R185, R195, UR6, -R51 ;  /* 0x00000006c3b97c23 */ /* 0x000fe20008010833 */
[----:B------:R-:W-:Y:S01]  /*8050*/  FFMA.FTZ R198, R200, UR6, -R55 ;  /* 0x00000006c8c67c23 */ /* 0x000fe20008010837 */
[----:B------:R-:W-:Y:S01]  /*8060*/  MUFU.EX2 R166, R166 ;  /* 0x000000a600a67308 */ /* 0x000fe20000000800 */
[--C-:B------:R-:W-:Y:S01]  /*8070*/  FFMA.FTZ R196, R202, UR6, -R51.reuse ;  /* 0x00000006cac47c23 */ /* 0x100fe20008010833 */
[----:B------:R-:W-:Y:S01]  /*8080*/  FFMA.FTZ R195, R203, UR6, -R51 ;  /* 0x00000006cbc37c23 */ /* 0x000fe20008010833 */
[C---:B------:R-:W-:Y:S01]  /*8090*/  HMMA.16816.F32.BF16 R76, R28.reuse, R10, R76 ;  /* 0x0000000a1c4c723c */ /* 0x040fe2000004184c */
[----:B------:R-:W-:Y:S01]  /*80a0*/  MUFU.EX2 R180, R180 ;  /* 0x000000b400b47308 */ /* 0x000fe20000000800 */
[--C-:B------:R-:W-:Y:S01]  /*80b0*/  FFMA.FTZ R199, R199, UR6, -R55.reuse ;  /* 0x00000006c7c77c23 */ /* 0x100fe20008010837 */
[----:B------:R-:W-:Y:S01]  /*80c0*/  FFMA.FTZ R200, R201, UR6, -R55 ;  /* 0x00000006c9c87c23 */ /* 0x000fe20008010837 */
[----:B------:R-:W-:Y:S01]  /*80d0*/  FFMA.FTZ R178, R178, UR6, -R51 ;  /* 0x00000006b2b27c23 */ /* 0x000fe20008010833 */
[----:B------:R-:W-:Y:S01]  /*80e0*/  MUFU.EX2 R167, R167 ;  /* 0x000000a700a77308 */ /* 0x000fe20000000800 */
[----:B------:R-:W-:Y:S01]  /*80f0*/  FFMA.FTZ R201, R172, UR6, -R55 ;  /* 0x00000006acc97c23 */ /* 0x000fe20008010837 */
[--C-:B------:R-:W-:Y:S01]  /*8100*/  FFMA.FTZ R202, R177, UR6, -R51.reuse ;  /* 0x00000006b1ca7c23 */ /* 0x100fe20008010833 */
[C---:B----4-:R-:W-:Y:S01]  /*8110*/  HMMA.16816.F32.BF16 R88, R28.reuse, R4, R88 ;  /* 0x000000041c58723c */ /* 0x050fe20000041858 */
[----:B------:R-:W-:Y:S01]  /*8120*/  MUFU.EX2 R183, R183 ;  /* 0x000000b700b77308 */ /* 0x000fe20000000800 */
[--C-:B------:R-:W-:Y:S01]  /*8130*/  FFMA.FTZ R173, R173, UR6, -R51.reuse ;  /* 0x00000006adad7c23 */ /* 0x100fe20008010833 */
[----:B------:R-:W-:Y:S01]  /*8140*/  FFMA.FTZ R175, R175, UR6, -R51 ;  /* 0x00000006afaf7c23 */ /* 0x000fe20008010833 */
[----:B------:R-:W-:Y:S01]  /*8150*/  FFMA.FTZ R179, R179, UR6, -R55 ;  /* 0x00000006b3b37c23 */ /* 0x000fe20008010837 */
[----:B------:R-:W-:Y:S01]  /*8160*/  MUFU.EX2 R184, R184 ;  /* 0x000000b800b87308 */ /* 0x000fe20000000800 */
[----:B------:R-:W-:Y:S01]  /*8170*/  FFMA.FTZ R37, R234, R41, R37 ;  /* 0x00000029ea257223 */ /* 0x000fe20000010025 */
[----:B------:R-:W-:Y:S01]  /*8180*/  FFMA.FTZ R33, R233, R40, R33 ;  /* 0x00000028e9217223 */ /* 0x000fe20000010021 */
[----:B------:R-:W-:Y:S01]  /*8190*/  HMMA.16816.F32.BF16 R92, R28, R6, R92 ;  /* 0x000000061c5c723c */ /* 0x000fe2000004185c */
[----:B------:R-:W-:Y:S01]  /*81a0*/  F2FP.BF16.F32.PACK_AB R28, R53, R50 ;  /* 0x00000032351c723e */ /* 0x000fe200000010ff */
[----:B------:R-:W1:Y:S01]  /*81b0*/  MUFU.EX2 R186, R186 ;  /* 0x000000ba00ba7308 */ /* 0x000e620000000800 */
[----:B------:R-:W-:Y:S01]  /*81c0*/  F2FP.BF16.F32.PACK_AB R29, R58, R57 ;  /* 0x000000393a1d723e */ /* 0x000fe200000010ff */
[----:B------:R-:W-:Y:S01]  /*81d0*/  FFMA.FTZ R50, R237, R66, R50 ;  /* 0x00000042ed327223 */ /* 0x000fe20000010032 */
[----:B------:R-:W-:Y:S01]  /*81e0*/  F2FP.BF16.F32.PACK_AB R30, R56, R54 ;  /* 0x00000036381e723e */ /* 0x000fe200000010ff */
[----:B------:R-:W2:Y:S01]  /*81f0*/  MUFU.EX2 R185, R185 ;  /* 0x000000b900b97308 */ /* 0x000ea20000000800 */
[----:B------:R-:W-:Y:S01]  /*8200*/  F2FP.BF16.F32.PACK_AB R31, R63, R59 ;  /* 0x0000003b3f1f723e */ /* 0x000fe200000010ff */
[----:B------:R-:W-:Y:S01]  /*8210*/  FFMA.FTZ R57, R236, R165, R57 ;  /* 0x000000a5ec397223 */ /* 0x000fe20000010039 */
[----:B------:R-:W-:Y:S01]  /*8220*/  FADD.FTZ R50, R53, R50 ;  /* 0x0000003235327221 */ /* 0x000fe20000010000 */
[----:B------:R-:W-:Y:S01]  /*8230*/  MUFU.EX2 R196, R196 ;  /* 0x000000c400c47308 */ /* 0x000fe20000000800 */
[----:B------:R-:W-:Y:S01]  /*8240*/  FADD.FTZ R37, R36, R37 ;  /* 0x0000002524257221 */ /* 0x000fe20000010000 */
[----:B------:R-:W-:Y:S01]  /*8250*/  FADD.FTZ R57, R58, R57 ;  /* 0x000000393a397221 */ /* 0x000fe20000010000 */
[----:B------:R-:W-:Y:S01]  /*8260*/  FADD.FTZ R33, R32, R33 ;  /* 0x0000002120217221 */ /* 0x000fe20000010000 */
[C---:B------:R-:W-:Y:S01]  /*8270*/  HMMA.16816.F32.BF16 R68, R28.reuse, R8, R68 ;  /* 0x000000081c44723c */ /* 0x040fe20000041844 */
[--C-:B------:R-:W-:Y:S01]  /*8280*/  FFMA.FTZ R8, R182, UR6, -R60.reuse ;  /* 0x00000006b6087c23 */ /* 0x100fe2000801083c */
[----:B------:R-:W-:Y:S01]  /*8290*/  MUFU.EX2 R195, R195 ;  /* 0x000000c300c37308 */ /* 0x000fe20000000800 */
[----:B------:R-:W-:Y:S01]  /*82a0*/  FFMA.FTZ R61, R61, UR6, -R60 ;  /* 0x000000063d3d7c23 */ /* 0x000fe2000801083c */
[----:B------:R-:W-:Y:S01]  /*82b0*/  FADD.FTZ R50, R54, R50 ;  /* 0x0000003236327221 */ /* 0x000fe20000010000 */
[----:B------:R-:W-:Y:S01]  /*82c0*/  FADD.FTZ R57, R59, R57 ;  /* 0x000000393b397221 */ /* 0x000fe20000010000 */
[----:B------:R-:W-:Y:S01]  /*82d0*/  MUFU.EX2 R182, R181 ;  /* 0x000000b500b67308 */ /* 0x000fe20000000800 */
[----:B------:R-:W-:Y:S01]  /*82e0*/  FADD.FTZ R37, R35, R37 ;  /* 0x0000002523257221 */ /* 0x000fe20000010000 */
[C---:B------:R-:W-:Y:S01]  /*82f0*/  HMMA.16816.F32.BF16 R160, R28.reuse, R24, R160 ;  /* 0x000000181ca0723c */ /* 0x040fe200000418a0 */
[----:B------:R-:W-:Y:S01]  /*8300*/  FADD.FTZ R33, R38, R33 ;  /* 0x0000002126217221 */ /* 0x000fe20000010000 */
[----:B------:R-:W-:Y:S01]  /*8310*/  MUFU.EX2 R181, R8 ;  /* 0x0000000800b57308 */ /* 0x000fe20000000800 */
[----:B------:R-:W-:Y:S01]  /*8320*/  FADD.FTZ R50, R56, R50 ;  /* 0x0000003238327221 */ /* 0x000fe20000010000 */
[----:B------:R-:W-:Y:S01]  /*8330*/  FADD.FTZ R57, R63, R57 ;  /* 0x000000393f397221 */ /* 0x000fe20000010000 */
[----:B------:R-:W-:Y:S01]  /*8340*/  FADD.FTZ R37, R34, R37 ;  /* 0x0000002522257221 */ /* 0x000fe20000010000 */
[----:B------:R-:W3:Y:S01]  /*8350*/  MUFU.EX2 R187, R187 ;  /* 0x000000bb00bb7308 */ /* 0x000ee20000000800 */
[----:B------:R-:W-:Y:S01]  /*8360*/  FADD.FTZ R33, R39, R33 ;  /* 0x0000002127217221 */ /* 0x000fe20000010000 */
[C---:B------:R-:W-:Y:S01]  /*8370*/  HMMA.16816.F32.BF16 R148, R28.reuse, R26, R148 ;  /* 0x0000001a1c94723c */ /* 0x040fe20000041894 */
[----:B------:R-:W4:Y:S01]  /*8380*/  LDSM.16.MT88.4 R24, [R218+0x9400] ;  /* 0x00940000da18783b */ /* 0x000f220000004200 */
[----:B------:R-:W5:Y:S01]  /*8390*/  MUFU.EX2 R199, R199 ;  /* 0x000000c700c77308 */ /* 0x000f620000000800 */
[----:B------:R-:W-:Y:S01]  /*83a0*/  FFMA.FTZ R49, R49, UR6, -R51 ;  /* 0x0000000631317c23 */ /* 0x000fe20008010833 */
[----:B-1----:R-:W-:Y:S01]  /*83b0*/  FADD.FTZ R50, R186, R50 ;  /* 0x00000032ba327221 */ /* 0x002fe20000010000 */
[----:B------:R-:W-:Y:S01]  /*83c0*/  FADD.FTZ R37, R166, R37 ;  /* 0x00000025a6257221 */ /* 0x000fe20000010000 */
[----:B------:R-:W1:Y:S01]  /*83d0*/  MUFU.EX2 R198, R198 ;  /* 0x000000c600c67308 */ /* 0x000e620000000800 */
[----:B------:R-:W-:Y:S01]  /*83e0*/  FADD.FTZ R33, R183, R33 ;  /* 0x00000021b7217221 */ /* 0x000fe20000010000 */
[C---:B------:R-:W-:Y:S01]  /*83f0*/  HMMA.16816.F32.BF16 R144, R28.reuse, R20, R144 ;  /* 0x000000141c90723c */ /* 0x040fe20000041890 */
[----:B--2---:R-:W-:Y:S01]  /*8400*/  FADD.FTZ R50, R185, R50 ;  /* 0x00000032b9327221 */ /* 0x004fe20000010000 */
[----:B------:R-:W2:Y:S01]  /*8410*/  MUFU.EX2 R200, R200 ;  /* 0x000000c800c87308 */ /* 0x000ea20000000800 */
[----:B------:R-:W-:Y:S01]  /*8420*/  FADD.FTZ R37, R180, R37 ;  /* 0x00000025b4257221 */ /* 0x000fe20000010000 */
[----:B---3--:R-:W-:Y:S01]  /*8430*/  FADD.FTZ R57, R187, R57 ;  /* 0x00000039bb397221 */ /* 0x008fe20000010000 */
[----:B------:R-:W-:Y:S01]  /*8440*/  FADD.FTZ R33, R182, R33 ;  /* 0x00000021b6217221 */ /* 0x000fe20000010000 */
[----:B------:R-:W-:Y:S01]  /*8450*/  MUFU.EX2 R193, R193 ;  /* 0x000000c100c17308 */ /* 0x000fe20000000800 */
[----:B------:R-:W-:Y:S01]  /*8460*/  FADD.FTZ R50, R196, R50 ;  /* 0x00000032c4327221 */ /* 0x000fe20000010000 */
[C---:B------:R-:W-:Y:S01]  /*8470*/  HMMA.16816.F32.BF16 R132, R28.reuse, R22, R132 ;  /* 0x000000161c84723c */ /* 0x040fe20000041884 */
[----:B------:R-:W3:Y:S01]  /*8480*/  LDSM.16.MT88.4 R20, [R52+0x400] ;  /* 0x000400003414783b */ /* 0x000ee20000004200 */
[----:B------:R2:W-:Y:S01]  /*8490*/  MUFU.EX2 R177, R178 ;  /* 0x000000b200b17308 */ /* 0x0005e20000000800 */
[----:B-----5:R-:W-:Y:S01]  /*84a0*/  FADD.FTZ R57, R199, R57 ;  /* 0x00000039c7397221 */ /* 0x020fe20000010000 */
[----:B------:R-:W-:Y:S01]  /*84b0*/  FADD.FTZ R37, R168, R37 ;  /* 0x00000025a8257221 */ /* 0x000fe20000010000 */
[----:B------:R-:W-:Y:S01]  /*84c0*/  FADD.FTZ R33, R181, R33 ;  /* 0x00000021b5217221 */ /* 0x000fe20000010000 */
[----:B------:R-:W5:Y:S01]  /*84d0*/  MUFU.EX2 R173, R173 ;  /* 0x000000ad00ad7308 */ /* 0x000f620000000800 */
[----:B-1----:R-:W-:Y:S01]  /*84e0*/  FADD.FTZ R57, R198, R57 ;  /* 0x00000039c6397221 */ /* 0x002fe20000010000 */
[C---:B------:R-:W-:Y:S01]  /*84f0*/  HMMA.16816.F32.BF16 R128, R28.reuse, R16, R128 ;  /* 0x000000101c80723c */ /* 0x040fe20000041880 */
[----:B------:R-:W-:Y:S01]  /*8500*/  FADD.FTZ R50, R195, R50 ;  /* 0x00000032c3327221 */ /* 0x000fe20000010000 */
[----:B------:R-:W1:Y:S01]  /*8510*/  MUFU.EX2 R175, R175 ;  /* 0x000000af00af7308 */ /* 0x000e620000000800 */
[----:B--2---:R-:W-:Y:S01]  /*8520*/  FADD.FTZ R57, R200, R57 ;  /* 0x00000039c8397221 */ /* 0x004fe20000010000 */
[----:B------:R-:W-:Y:S01]  /*8530*/  FADD.FTZ R37, R167, R37 ;  /* 0x00000025a7257221 */ /* 0x000fe20000010000 */
[----:B------:R-:W-:Y:S01]  /*8540*/  FADD.FTZ R33, R184, R33 ;  /* 0x00000021b8217221 */ /* 0x000fe20000010000 */
[----:B------:R-:W2:Y:S01]  /*8550*/  MUFU.EX2 R172, R202 ;  /* 0x000000ca00ac7308 */ /* 0x000ea20000000800 */
[----:B------:R-:W-:Y:S01]  /*8560*/  MOV R165, R0 ;  /* 0x0000000000a57202 */ /* 0x000fe20000000f00 */
[----:B------:R-:W-:Y:S01]  /*8570*/  HMMA.16816.F32.BF16 R116, R28, R18, R116 ;  /* 0x000000121c74723c */ /* 0x000fe20000041874 */
[----:B------:R-:W3:Y:S01]  /*8580*/  LDSM.16.MT88.4 R16, [R218+0xa400] ;  /* 0x00a40000da10783b */ /* 0x000ee20000004200 */
[----:B------:R-:W-:Y:S01]  /*8590*/  FFMA.FTZ R178, R174, UR6, -R55 ;  /* 0x00000006aeb27c23 */ /* 0x000fe20008010837 */
[----:B------:R-:W-:Y:S01]  /*85a0*/  MUFU.EX2 R179, R179 ;  /* 0x000000b300b37308 */ /* 0x000fe20000000800 */
[----:B-----5:R-:W-:Y:S01]  /*85b0*/  FADD.FTZ R50, R173, R50 ;  /* 0x00000032ad327221 */ /* 0x020fe20000010000 */
[----:B------:R-:W-:-:S02]  /*85c0*/  FADD.FTZ R37, R193, R37 ;  /* 0x00000025c1257221 */ /* 0x000fc40000010000 */
[----:B------:R5:W4:Y:S01]  /*85d0*/  MUFU.EX2 R174, R201 ;  /* 0x000000c900ae7308 */ /* 0x000b220000000800 */
[C---:B------:R-:W-:Y:S01]  /*85e0*/  HMMA.16816.F32.BF16 R112, R28.reuse, R12, R112 ;  /* 0x0000000c1c70723c */ /* 0x040fe20000041870 */
[----:B-1----:R-:W-:Y:S02]  /*85f0*/  FADD.FTZ R50, R175, R50 ;  /* 0x00000032af327221 */ /* 0x002fe40000010000 */
[----:B------:R-:W-:Y:S02]  /*8600*/  MUFU.EX2 R170, R170 ;  /* 0x000000aa00aa7308 */ /* 0x000fe40000000800 */
[----:B------:R-:W-:Y:S02]  /*8610*/  FADD.FTZ R50, R177, R50 ;  /* 0x00000032b1327221 */ /* 0x000fe40000010000 */
[----:B------:R-:W-:Y:S01]  /*8620*/  MUFU.EX2 R61, R61 ;  /* 0x0000003d003d7308 */ /* 0x000fe20000000800 */
[C---:B------:R-:W-:Y:S01]  /*8630*/  HMMA.16816.F32.BF16 R100, R28.reuse, R14, R100 ;  /* 0x0000000e1c64723c */ /* 0x040fe20000041864 */
[----:B------:R-:W1:Y:S01]  /*8640*/  LDSM.16.MT88.4 R12, [R52+0x1400] ;  /* 0x00140000340c783b */ /* 0x000e620000004200 */
[----:B--2---:R-:W-:Y:S01]  /*8650*/  FADD.FTZ R50, R172, R50 ;  /* 0x00000032ac327221 */ /* 0x004fe20000010000 */
[----:B-----5:R-:W-:Y:S01]  /*8660*/  FFMA.FTZ R201, R176, UR6, -R55 ;  /* 0x00000006b0c97c23 */ /* 0x020fe20008010837 */
[----:B----4-:R-:W-:Y:S01]  /*8670*/  FADD.FTZ R57, R174, R57 ;  /* 0x00000039ae397221 */ /* 0x010fe20000010000 */
[----:B------:R-:W2:Y:S03]  /*8680*/  MUFU.EX2 R176, R178 ;  /* 0x000000b200b07308 */ /* 0x000ea60000000800 */
[C---:B------:R-:W-:Y:S01]  /*8690*/  HMMA.16816.F32.BF16 R80, R28.reuse, R10, R80 ;  /* 0x0000000a1c50723c */ /* 0x040fe20000041850 */
[----:B------:R-:W4:Y:S01]  /*86a0*/  LDSM.16.MT88.4 R8, [R218+0xb400] ;  /* 0x00b40000da08783b */ /* 0x000f220000004200 */
[----:B------:R-:W5:Y:S06]  /*86b0*/  MUFU.EX2 R178, R201 ;  /* 0x000000c900b27308 */ /* 0x000f6c0000000800 */
[----:B------:R-:W-:Y:S01]  /*86c0*/  HMMA.16816.F32.BF16 R84, R28, R4, R84 ;  /* 0x000000041c54723c */ /* 0x000fe20000041854 */
[----:B--2---:R-:W-:-:S07]  /*86d0*/  FADD.FTZ R57, R176, R57 ;  /* 0x00000039b0397221 */ /* 0x004fce0000010000 */
[----:B------:R-:W-:Y:S01]  /*86e0*/  HMMA.16816.F32.BF16 R96, R28, R6, R96 ;  /* 0x000000061c60723c */ /* 0x000fe20000041860 */
[----:B------:R-:W2:Y:S01]  /*86f0*/  LDSM.16.MT88.4 R4, [R52+0x2400] ;  /* 0x002400003404783b */ /* 0x000ea20000004200 */
[----:B------:R-:W-:Y:S01]  /*8700*/  F2FP.BF16.F32.PACK_AB R28, R180, R166 ;  /* 0x000000a6b41c723e */ /* 0x000fe200000010ff */
[----:B-----5:R-:W-:Y:S01]  /*8710*/  FADD.FTZ R57, R178, R57 ;  /* 0x00000039b2397221 */ /* 0x020fe20000010000 */
[----:B------:R-:W-:Y:S02]  /*8720*/  F2FP.BF16.F32.PACK_AB R30, R167, R168 ;  /* 0x000000a8a71e723e */ /* 0x000fe400000010ff */
[----:B------:R-:W-:Y:S01]  /*8730*/  F2FP.BF16.F32.PACK_AB R29, R182, R183 ;  /* 0x000000b7b61d723e */ /* 0x000fe200000010ff */
[----:B------:R-:W-:Y:S01]  /*8740*/  FADD.FTZ R57, R179, R57 ;  /* 0x00000039b3397221 */ /* 0x000fe20000010000 */
[----:B------:R-:W-:Y:S02]  /*8750*/  F2FP.BF16.F32.PACK_AB R31, R184, R181 ;  /* 0x000000b5b81f723e */ /* 0x000fe400000010ff */
[----:B------:R-:W-:-:S02]  /*8760*/  MOV R166, R240 ;  /* 0x000000f000a67202 */ /* 0x000fc40000000f00 */
[----:B------:R-:W-:Y:S02]  /*8770*/  MOV R167, R241 ;  /* 0x000000f100a77202 */ /* 0x000fe40000000f00 */
[----:B------:R-:W-:Y:S01]  /*8780*/  MOV R168, R242 ;  /* 0x000000f200a87202 */ /* 0x000fe20000000f00 */
[C---:B------:R-:W-:Y:S08]  /*8790*/  HMMA.16816.F32.BF16 R156, R28.reuse, R24, R156 ;  /* 0x000000181c9c723c */ /* 0x040ff0000004189c */
[C---:B------:R-:W-:Y:S08]  /*87a0*/  HMMA.16816.F32.BF16 R152, R28.reuse, R26, R152 ;  /* 0x0000001a1c98723c */ /* 0x040ff00000041898 */
[C---:B---3--:R-:W-:Y:S08]  /*87b0*/  HMMA.16816.F32.BF16 R140, R28.reuse, R20, R140 ;  /* 0x000000141c8c723c */ /* 0x048ff0000004188c */
[C---:B------:R-:W-:Y:S08]  /*87c0*/  HMMA.16816.F32.BF16 R136, R28.reuse, R22, R136 ;  /* 0x000000161c88723c */ /* 0x040ff00000041888 */
[C---:B------:R-:W-:Y:S08]  /*87d0*/  HMMA.16816.F32.BF16 R124, R28.reuse, R16, R124 ;  /* 0x000000101c7c723c */ /* 0x040ff0000004187c */
[C---:B------:R-:W-:Y:S08]  /*87e0*/  HMMA.16816.F32.BF16 R120, R28.reuse, R18, R120 ;  /* 0x000000121c78723c */ /* 0x040ff00000041878 */
[C---:B-1----:R-:W-:Y:S08]  /*87f0*/  HMMA.16816.F32.BF16 R108, R28.reuse, R12, R108 ;  /* 0x0000000c1c6c723c */ /* 0x042ff0000004186c */
[C---:B------:R-:W-:Y:S08]  /*8800*/  HMMA.16816.F32.BF16 R104, R28.reuse, R14, R104 ;  /* 0x0000000e1c68723c */ /* 0x040ff00000041868 */
[C---:B----4-:R-:W-:Y:S08]  /*8810*/  HMMA.16816.F32.BF16 R72, R28.reuse, R8, R72 ;  /* 0x000000081c48723c */ /* 0x050ff00000041848 */
[C---:B------:R-:W-:Y:S08]  /*8820*/  HMMA.16816.F32.BF16 R76, R28.reuse, R10, R76 ;  /* 0x0000000a1c4c723c */ /* 0x040ff0000004184c */
[C---:B--2---:R-:W-:Y:S08]  /*8830*/  HMMA.16816.F32.BF16 R88, R28.reuse, R4, R88 ;  /* 0x000000041c58723c */ /* 0x044ff00000041858 */
        /* <DEDUP_REMOVED lines=8> */
[----:B------:R1:W2:Y:S04]  /*88c0*/  MUFU.EX2 R194, R197 ;  /* 0x000000c500c27308 */ /* 0x0002a80000000800 */
[----:B------:R3:W4:Y:S01]  /*88d0*/  MUFU.EX2 R192, R12 ;  /* 0x0000000c00c07308 */ /* 0x0007220000000800 */
[----:B------:R-:W-:Y:S01]  /*88e0*/  HMMA.16816.F32.BF16 R68, R28, R8, R68 ;  /* 0x000000081c44723c */ /* 0x000fe20000041844 */
[--C-:B------:R-:W-:Y:S01]  /*88f0*/  FFMA.FTZ R9, R190, UR6, -R60.reuse ;  /* 0x00000006be097c23 */ /* 0x100fe2000801083c */
[----:B------:R-:W-:-:S03]  /*8900*/  FFMA.FTZ R8, R189, UR6, -R60 ;  /* 0x00000006bd087c23 */ /* 0x000fc6000801083c */
[----:B------:R-:W-:Y:S03]  /*8910*/  MUFU.EX2 R189, R9 ;  /* 0x0000000900bd7308 */ /* 0x000fe60000000800 */
[C---:B------:R-:W-:Y:S01]  /*8920*/  HMMA.16816.F32.BF16 R160, R28.reuse, R24, R160 ;  /* 0x000000181ca0723c */ /* 0x040fe200000418a0 */
[--C-:B-1----:R-:W-:Y:S01]  /*8930*/  FFMA.FTZ R197, R191, UR6, -R60.reuse ;  /* 0x00000006bfc57c23 */ /* 0x102fe2000801083c */
[----:B--2---:R-:W-:Y:S01]  /*8940*/  FADD.FTZ R37, R194, R37 ;  /* 0x00000025c2257221 */ /* 0x004fe20000010000 */
[----:B------:R-:W-:Y:S01]  /*8950*/  MUFU.EX2 R191, R8 ;  /* 0x0000000800bf7308 */ /* 0x000fe20000000800 */
[----:B---3--:R-:W-:Y:S02]  /*8960*/  FFMA.FTZ R12, R188, UR6, -R60 ;  /* 0x00000006bc0c7c23 */ /* 0x008fe4000801083c */
[----:B----4-:R-:W-:Y:S01]  /*8970*/  FADD.FTZ R37, R192, R37 ;  /* 0x00000025c0257221 */ /* 0x010fe20000010000 */
[----:B------:R-:W1:Y:S01]  /*8980*/  MUFU.EX2 R188, R13 ;  /* 0x0000000d00bc7308 */ /* 0x000e620000000800 */
[C---:B------:R-:W-:Y:S01]  /*8990*/  HMMA.16816.F32.BF16 R148, R28.reuse, R26, R148 ;  /* 0x0000001a1c94723c */ /* 0x040fe20000041894 */
[----:B------:R-:W2:Y:S02]  /*89a0*/  LDSM.16.MT88.4 R24, [R218+0x9800] ;  /* 0x00980000da18783b */ /* 0x000ea40000004200 */
[----:B------:R-:W3:Y:S04]  /*89b0*/  MUFU.EX2 R190, R12 ;  /* 0x0000000c00be7308 */ /* 0x000ee80000000800 */
[----:B------:R-:W4:Y:S01]  /*89c0*/  MUFU.EX2 R197, R197 ;  /* 0x000000c500c57308 */ /* 0x000f220000000800 */
[----:B------:R-:W-:Y:S01]  /*89d0*/  HMMA.16816.F32.BF16 R144, R28, R20, R144 ;  /* 0x000000141c90723c */ /* 0x000fe20000041890 */
[----:B-1----:R-:W-:-:S07]  /*89e0*/  FADD.FTZ R37, R188, R37 ;  /* 0x00000025bc257221 */ /* 0x002fce0000010000 */
[----:B------:R-:W-:Y:S01]  /*89f0*/  HMMA.16816.F32.BF16 R132, R28, R22, R132 ;  /* 0x000000161c84723c */ /* 0x000fe20000041884 */
[----:B------:R-:W1:Y:S01]  /*8a00*/  LDSM.16.MT88.4 R20, [R52+0x800] ;  /* 0x000800003414783b */ /* 0x000e620000004200 */
[----:B---3--:R-:W-:Y:S01]  /*8a10*/  FADD.FTZ R33, R190, R33 ;  /* 0x00000021be217221 */ /* 0x008fe20000010000 */
[----:B------:R-:W-:-:S03]  /*8a20*/  FADD.FTZ R37, R170, R37 ;  /* 0x00000025aa257221 */ /* 0x000fc60000010000 */
[----:B------:R-:W-:Y:S02]  /*8a30*/  FADD.FTZ R33, R189, R33 ;  /* 0x00000021bd217221 */ /* 0x000fe40000010000 */
[----:B------:R-:W-:Y:S02]  /*8a40*/  HMMA.16816.F32.BF16 R128, R28, R16, R128 ;  /* 0x000000101c80723c */ /* 0x000fe40000041880 */
[----:B------:R-:W-:-:S04]  /*8a50*/  FADD.FTZ R33, R191, R33 ;  /* 0x00000021bf217221 */ /* 0x000fc80000010000 */
[----:B----4-:R-:W-:Y:S02]  /*8a60*/  FADD.FTZ R33, R197, R33 ;  /* 0x00000021c5217221 */ /* 0x010fe40000010000 */
        /* <DEDUP_REMOVED lines=13> */
[C---:B--2---:R-:W-:Y:S08]  /*8b40*/  HMMA.16816.F32.BF16 R156, R28.reuse, R24, R156 ;  /* 0x000000181c9c723c */ /* 0x044ff0000004189c */
[C---:B------:R-:W-:Y:S08]  /*8b50*/  HMMA.16816.F32.BF16 R152, R28.reuse, R26, R152 ;  /* 0x0000001a1c98723c */ /* 0x040ff00000041898 */
[C---:B-1----:R-:W-:Y:S08]  /*8b60*/  HMMA.16816.F32.BF16 R140, R28.reuse, R20, R140 ;  /* 0x000000141c8c723c */ /* 0x042ff0000004188c */
        /* <DEDUP_REMOVED lines=14> */
[----:B------:R-:W-:Y:S02]  /*8c50*/  FFMA.FTZ R12, R169, UR6, -R65 ;  /* 0x00000006a90c7c23 */ /* 0x000fe40008010841 */
[----:B------:R-:W1:Y:S04]  /*8c60*/  MUFU.EX2 R169, R171 ;  /* 0x000000ab00a97308 */ /* 0x000e680000000800 */
[----:B------:R2:W3:Y:S01]  /*8c70*/  MUFU.EX2 R65, R12 ;  /* 0x0000000c00417308 */ /* 0x0004e20000000800 */
[----:B------:R-:W-:Y:S01]  /*8c80*/  HMMA.16816.F32.BF16 R68, R28, R8, R68 ;  /* 0x000000081c44723c */ /* 0x000fe20000041844 */
[--C-:B------:R-:W-:Y:S01]  /*8c90*/  FFMA.FTZ R9, R64, UR6, -R60.reuse ;  /* 0x0000000640097c23 */ /* 0x100fe2000801083c */
[----:B------:R-:W-:-:S03]  /*8ca0*/  FFMA.FTZ R8, R62, UR6, -R60 ;  /* 0x000000063e087c23 */ /* 0x000fc6000801083c */
[----:B------:R-:W-:Y:S03]  /*8cb0*/  MUFU.EX2 R62, R9 ;  /* 0x00000009003e7308 */ /* 0x000fe60000000800 */
[----:B------:R-:W-:Y:S01]  /*8cc0*/  HMMA.16816.F32.BF16 R160, R28, R24, R160 ;  /* 0x000000181ca0723c */ /* 0x000fe200000418a0 */
[----:B-1----:R-:W-:Y:S01]  /*8cd0*/  FADD.FTZ R37, R169, R37 ;  /* 0x00000025a9257221 */ /* 0x002fe20000010000 */
[----:B--2---:R-:W-:-:S03]  /*8ce0*/  FFMA.FTZ R12, R67, UR6, -R60 ;  /* 0x00000006430c7c23 */ /* 0x004fc6000801083c */
[----:B---3--:R-:W-:Y:S01]  /*8cf0*/  FADD.FTZ R37, R65, R37 ;  /* 0x0000002541257221 */ /* 0x008fe20000010000 */
[----:B------:R-:W-:Y:S02]  /*8d00*/  MUFU.EX2 R60, R8 ;  /* 0x00000008003c7308 */ /* 0x000fe40000000800 */
[C---:B------:R-:W-:Y:S01]  /*8d10*/  HMMA.16816.F32.BF16 R148, R28.reuse, R26, R148 ;  /* 0x0000001a1c94723c */ /* 0x040fe20000041894 */
[----:B------:R-:W1:Y:S01]  /*8d20*/  LDSM.16.MT88.4 R24, [R218+0x9c00] ;  /* 0x009c0000da18783b */ /* 0x000e620000004200 */
[----:B------:R-:W2:Y:S04]  /*8d30*/  MUFU.EX2 R64, R12 ;  /* 0x0000000c00407308 */ /* 0x000ea80000000800 */
[----:B------:R-:W3:Y:S02]  /*8d40*/  MUFU.EX2 R67, R164 ;  /* 0x000000a400437308 */ /* 0x000ee40000000800 */
[C---:B------:R-:W-:Y:S08]  /*8d50*/  HMMA.16816.F32.BF16 R144, R28.reuse, R20, R144 ;  /* 0x000000141c90723c */ /* 0x040ff00000041890 */
[----:B------:R-:W-:Y:S01]  /*8d60*/  HMMA.16816.F32.BF16 R132, R28, R22, R132 ;  /* 0x000000161c84723c */ /* 0x000fe20000041884 */
[----:B------:R-:W4:Y:S01]  /*8d70*/  LDSM.16.MT88.4 R20, [R52+0xc00] ;  /* 0x000c00003414783b */ /* 0x000f220000004200 */
[----:B--2---:R-:W-:Y:S01]  /*8d80*/  FADD.FTZ R33, R64, R33 ;  /* 0x0000002140217221 */ /* 0x004fe20000010000 */
[----:B---3--:R-:W-:-:S03]  /*8d90*/  FADD.FTZ R234, R67, R37 ;  /* 0x0000002543ea7221 */ /* 0x008fc60000010000 */
[----:B------:R-:W-:Y:S02]  /*8da0*/  FADD.FTZ R33, R62, R33 ;  /* 0x000000213e217221 */ /* 0x000fe40000010000 */
[----:B------:R-:W-:Y:S02]  /*8db0*/  HMMA.16816.F32.BF16 R128, R28, R16, R128 ;  /* 0x000000101c80723c */ /* 0x000fe40000041880 */
[----:B------:R-:W-:-:S04]  /*8dc0*/  FADD.FTZ R33, R60, R33 ;  /* 0x000000213c217221 */ /* 0x000fc80000010000 */
[----:B------:R-:W-:Y:S02]  /*8dd0*/  FADD.FTZ R233, R61, R33 ;  /* 0x000000213de97221 */ /* 0x000fe40000010000 */
[C---:B------:R-:W-:Y:S01]  /*8de0*/  HMMA.16816.F32.BF16 R116, R28.reuse, R18, R116 ;  /* 0x000000121c74723c */ /* 0x040fe20000041874 */
[----:B------:R-:W2:Y:S07]  /*8df0*/  LDSM.16.MT88.4 R16, [R218+0xac00] ;  /* 0x00ac0000da10783b */ /* 0x000eae0000004200 */
[C---:B------:R-:W-:Y:S01]  /*8e00*/  HMMA.16816.F32.BF16 R100, R28.reuse, R14, R100 ;  /* 0x0000000e1c64723c */ /* 0x040fe20000041864 */
[----:B------:R-:W3:Y:S07]  /*8e10*/  LDSM.16.MT88.4 R12, [R52+0x1c00] ;  /* 0x001c0000340c783b */ /* 0x000eee0000004200 */
[C---:B------:R-:W-:Y:S01]  /*8e20*/  HMMA.16816.F32.BF16 R80, R28.reuse, R10, R80 ;  /* 0x0000000a1c50723c */ /* 0x040fe20000041850 */
[----:B------:R-:W5:Y:S07]  /*8e30*/  LDSM.16.MT88.4 R8, [R218+0xbc00] ;  /* 0x00bc0000da08783b */ /* 0x000f6e0000004200 */
[C---:B------:R-:W-:Y:S08]  /*8e40*/  HMMA.16816.F32.BF16 R84, R28.reuse, R4, R84 ;  /* 0x000000041c54723c */ /* 0x040ff00000041854 */
[----:B------:R-:W-:Y:S01]  /*8e50*/  HMMA.16816.F32.BF16 R96, R28, R6, R96 ;  /* 0x000000061c60723c */ /* 0x000fe20000041860 */
[----:B------:R4:W5:Y:S01]  /*8e60*/  LDSM.16.MT88.4 R4, [R52+0x2c00] ;  /* 0x002c00003404783b */ /* 0x0009620000004200 */
[----:B------:R-:W-:-:S02]  /*8e70*/  F2FP.BF16.F32.PACK_AB R28, R169, R170 ;  /* 0x000000aaa91c723e */ /* 0x000fc400000010ff */
[----:B------:R-:W-:Y:S02]  /*8e80*/  F2FP.BF16.F32.PACK_AB R30, R67, R65 ;  /* 0x00000041431e723e */ /* 0x000fe400000010ff */
[----:B------:R-:W-:Y:S02]  /*8e90*/  F2FP.BF16.F32.PACK_AB R29, R62, R64 ;  /* 0x000000403e1d723e */ /* 0x000fe400000010ff */
[----:B------:R-:W-:-:S07]  /*8ea0*/  F2FP.BF16.F32.PACK_AB R31, R61, R60 ;  /* 0x0000003c3d1f723e */ /* 0x000fce00000010ff */
[C---:B-1----:R-:W-:Y:S08]  /*8eb0*/  HMMA.16816.F32.BF16 R156, R28.reuse, R24, R156 ;  /* 0x000000181c9c723c */ /* 0x042ff0000004189c */
[C---:B------:R-:W-:Y:S01]  /*8ec0*/  HMMA.16816.F32.BF16 R152, R28.reuse, R26, R152 ;  /* 0x0000001a1c98723c */ /* 0x040fe20000041898 */
[--C-:B----4-:R-:W-:Y:S02]  /*8ed0*/  FFMA.FTZ R52, R48, UR6, -R51.reuse ;  /* 0x0000000630347c23 */ /* 0x110fe40008010833 */
[----:B------:R1:W4:Y:S05]  /*8ee0*/  MUFU.EX2 R48, R49 ;  /* 0x0000003100307308 */ /* 0x00032a0000000800 */
[C---:B------:R-:W-:Y:S08]  /*8ef0*/  HMMA.16816.F32.BF16 R140, R28.reuse, R20, R140 ;  /* 0x000000141c8c723c */ /* 0x040ff0000004188c */
[C---:B------:R-:W-:Y:S01]  /*8f00*/  HMMA.16816.F32.BF16 R136, R28.reuse, R22, R136 ;  /* 0x000000161c88723c */ /* 0x040fe20000041888 */
[--C-:B-1----:R-:W-:Y:S01]  /*8f10*/  FFMA.FTZ R49, R47, UR6, -R51.reuse ;  /* 0x000000062f317c23 */ /* 0x102fe20008010833 */
[----:B----4-:R-:W-:Y:S01]  /*8f20*/  FADD.FTZ R50, R48, R50 ;  /* 0x0000003230327221 */ /* 0x010fe20000010000 */
[----:B------:R1:W4:Y:S05]  /*8f30*/  MUFU.EX2 R47, R52 ;  /* 0x00000034002f7308 */ /* 0x00032a0000000800 */
[C---:B--2---:R-:W-:Y:S08]  /*8f40*/  HMMA.16816.F32.BF16 R124, R28.reuse, R16, R124 ;  /* 0x000000101c7c723c */ /* 0x044ff0000004187c */
[----:B------:R-:W-:Y:S01]  /*8f50*/  HMMA.16816.F32.BF16 R120, R28, R18, R120 ;  /* 0x000000121c78723c */ /* 0x000fe20000041878 */
[----:B-1----:R-:W-:Y:S01]  /*8f60*/  FFMA.FTZ R52, R46, UR6, -R51 ;  /* 0x000000062e347c23 */ /* 0x002fe20008010833 */
[----:B------:R-:W-:Y:S01]  /*8f70*/  FFMA.FTZ R51, R45, UR6, -R55 ;  /* 0x000000062d337c23 */ /* 0x000fe20008010837 */
[----:B------:R1:W2:Y:S01]  /*8f80*/  MUFU.EX2 R46, R49 ;  /* 0x00000031002e7308 */ /* 0x0002a20000000800 */
[----:B----4-:R-:W-:-:S03]  /*8f90*/  FADD.FTZ R50, R47, R50 ;  /* 0x000000322f327221 */ /* 0x010fc60000010000 */
[----:B------:R-:W4:Y:S01]  /*8fa0*/  MUFU.EX2 R45, R52 ;  /* 0x00000034002d7308 */ /* 0x000f220000000800 */
[C---:B---3--:R-:W-:Y:S08]  /*8fb0*/  HMMA.16816.F32.BF16 R108, R28.reuse, R12, R108 ;  /* 0x0000000c1c6c723c */ /* 0x048ff0000004186c */
[----:B------:R-:W-:Y:S01]  /*8fc0*/  HMMA.16816.F32.BF16 R104, R28, R14, R104 ;  /* 0x0000000e1c68723c */ /* 0x000fe20000041868 */
[----:B-1----:R-:W-:Y:S01]  /*8fd0*/  FFMA.FTZ R49, R44, UR6, -R55 ;  /* 0x000000062c317c23 */ /* 0x002fe20008010837 */
[----:B--2---:R-:W-:Y:S01]  /*8fe0*/  FADD.FTZ R50, R46, R50 ;  /* 0x000000322e327221 */ /* 0x004fe20000010000 */
[----:B------:R1:W2:Y:S03]  /*8ff0*/  MUFU.EX2 R44, R51 ;  /* 0x00000033002c7308 */ /* 0x0002a60000000800 */
[----:B----4-:R-:W-:-:S02]  /*9000*/  FADD.FTZ R237, R45, R50 ;  /* 0x000000322ded7221 */ /* 0x010fc40000010000 */
[C---:B-----5:R-:W-:Y:S08]  /*9010*/  HMMA.16816.F32.BF16 R72, R28.reuse, R8, R72 ;  /* 0x000000081c48723c */ /* 0x060ff00000041848 */
[C---:B------:R-:W-:Y:S01]  /*9020*/  HMMA.16816.F32.BF16 R76, R28.reuse, R10, R76 ;  /* 0x0000000a1c4c723c */ /* 0x040fe2000004184c */
[----:B-1----:R-:W-:Y:S01]  /*9030*/  FFMA.FTZ R51, R43, UR6, -R55 ;  /* 0x000000062b337c23 */ /* 0x002fe20008010837 */
[----:B--2---:R-:W-:Y:S01]  /*9040*/  FADD.FTZ R57, R44, R57 ;  /* 0x000000392c397221 */ /* 0x004fe20000010000 */
[----:B------:R1:W2:Y:S05]  /*9050*/  MUFU.EX2 R43, R49 ;  /* 0x00000031002b7308 */ /* 0x0002aa0000000800 */
[C---:B------:R-:W-:Y:S08]  /*9060*/  HMMA.16816.F32.BF16 R88, R28.reuse, R4, R88 ;  /* 0x000000041c58723c */ /* 0x040ff00000041858 */
[----:B------:R-:W-:Y:S01]  /*9070*/  HMMA.16816.F32.BF16 R92, R28, R6, R92 ;  /* 0x000000061c5c723c */ /* 0x000fe2000004185c */
[----:B-1----:R-:W-:Y:S01]  /*9080*/  FFMA.FTZ R49, R42, UR6, -R55 ;  /* 0x000000062a317c23 */ /* 0x002fe20008010837 */
[----:B------:R-:W-:Y:S01]  /*9090*/  F2FP.BF16.F32.PACK_AB R28, R47, R48 ;  /* 0x000000302f1c723e */ /* 0x000fe200000010ff */
[----:B------:R-:W1:Y:S01]  /*90a0*/  MUFU.EX2 R42, R51 ;  /* 0x00000033002a7308 */ /* 0x000e620000000800 */
[C---:B--2---:R-:W-:Y:S01]  /*90b0*/  F2FP.BF16.F32.PACK_AB R29, R43.reuse, R44 ;  /* 0x0000002c2b1d723e */ /* 0x044fe200000010ff */
[----:B------:R-:W-:Y:S01]  /*90c0*/  FADD.FTZ R57, R43, R57 ;  /* 0x000000392b397221 */ /* 0x000fe20000010000 */
[----:B------:R-:W-:Y:S01]  /*90d0*/  F2FP.BF16.F32.PACK_AB R30, R45, R46 ;  /* 0x0000002e2d1e723e */ /* 0x000fe200000010ff */
[----:B------:R-:W2:Y:S02]  /*90e0*/  MUFU.EX2 R49, R49 ;  /* 0x0000003100317308 */ /* 0x000ea40000000800 */
[----:B-1----:R-:W-:Y:S01]  /*90f0*/  FADD.FTZ R57, R42, R57 ;  /* 0x000000392a397221 */ /* 0x002fe20000010000 */
[----:B--2---:R-:W-:-:S03]  /*9100*/  F2FP.BF16.F32.PACK_AB R31, R49, R42 ;  /* 0x0000002a311f723e */ /* 0x004fc600000010ff */
[----:B------:R-:W-:-:S04]  /*9110*/  FADD.FTZ R236, R49, R57 ;  /* 0x0000003931ec7221 */ /* 0x000fc80000010000 */
        /* <DEDUP_REMOVED lines=16> */
[----:B------:R-:W-:Y:S01]  /*9220*/  VIADD R6, R217, 0xfffffffd ;  /* 0xfffffffdd9067836 */ /* 0x000fe20000000000 */
[----:B------:R-:W2:Y:S03]  /*9230*/  LDCU UR4, c[0x0][0x50c] ;  /* 0x0000a180ff0477ac */ /* 0x000ea60008000800 */
        /* <DEDUP_REMOVED lines=20> */
[----:B------:R-:W-:Y:S04]  /*9380*/  LDSM.16.M88.4 R168, [R219+0x6000] ;  /* 0x00600000dba8783b */ /* 0x000fe80000000200 */
[----:B------:R-:W4:Y:S04]  /*9390*/  LDSM.16.M88.4 R36, [R220+0x1000] ;  /* 0x00100000dc24783b */ /* 0x000f280000000200 */
[----:B------:R-:W5:Y:S04]  /*93a0*/  LDSM.16.M88.4 R56, [R219+0x6400] ;  /* 0x00640000db38783b */ /* 0x000f680000000200 */
[----:B------:R-:W2:Y:S04]  /*93b0*/  LDSM.16.M88.4 R192, [R219+0x6800] ;  /* 0x00680000dbc0783b */ /* 0x000ea80000000200 */
[----:B-1----:R-:W1:Y:S04]  /*93c0*/  LDSM.16.M88.4 R12, [R219+0x6c00] ;  /* 0x006c0000db0c783b */ /* 0x002e680000000200 */
[----:B------:R-:W3:Y:S04]  /*93d0*/  LDSM.16.M88.4 R184, [R220] ;  /* 0x00000000dcb8783b */ /* 0x000ee80000000200 */
[----:B------:R-:W-:Y:S04]  /*93e0*/  LDSM.16.M88.4 R212, [R239+0x6000] ;  /* 0x00600000efd4783b */ /* 0x000fe80000000200 */
[----:B------:R-:W3:Y:S04]  /*93f0*/  LDSM.16.M88.4 R8, [R248+0x1000] ;  /* 0x00100000f808783b */ /* 0x000ee80000000200 */
[----:B------:R-:W3:Y:S04]  /*9400*/  LDSM.16.M88.4 R176, [R239+0x6400] ;  /* 0x00640000efb0783b */ /* 0x000ee80000000200 */
[----:B------:R-:W3:Y:S04]  /*9410*/  LDSM.16.M88.4 R32, [R239+0x6800] ;  /* 0x00680000ef20783b */ /* 0x000ee80000000200 */
[----:B------:R-:W3:Y:S04]  /*9420*/  LDSM.16.M88.4 R28, [R239+0x6c00] ;  /* 0x006c0000ef1c783b */ /* 0x000ee80000000200 */
[----:B------:R-:W3:Y:S01]  /*9430*/  LDSM.16.M88.4 R24, [R248] ;  /* 0x00000000f818783b */ /* 0x000ee20000000200 */
[C---:B----4-:R-:W-:Y:S03]  /*9440*/  HMMA.16816.F32.BF16 R20, R36.reuse, R168, RZ ;  /* 0x000000a82414723c */ /* 0x050fe600000418ff */
[----:B------:R-:W-:Y:S04]  /*9450*/  LDSM.16.M88.4 R16, [R219+0x7000] ;  /* 0x00700000db10783b */ /* 0x000fe80000000200 */
[----:B------:R-:W4:Y:S01]  /*9460*/  LDSM.16.M88.4 R200, [R220+0x2000] ;  /* 0x00200000dcc8783b */ /* 0x000f220000000200 */
[C---:B------:R-:W-:Y:S03]  /*9470*/  HMMA.16816.F32.BF16 R172, R36.reuse, R170, RZ ;  /* 0x000000aa24ac723c */ /* 0x040fe600000418ff */
[----:B------:R-:W-:Y:S04]  /*9480*/  LDSM.16.M88.4 R208, [R219+0x7800] ;  /* 0x00780000dbd0783b */ /* 0x000fe80000000200 */
[----:B------:R-:W-:Y:S01]  /*9490*/  LDSM.16.M88.4 R196, [R219+0x7c00] ;  /* 0x007c0000dbc4783b */ /* 0x000fe20000000200 */
[C---:B-----5:R-:W-:Y:S03]  /*94a0*/  HMMA.16816.F32.BF16 R64, R36.reuse, R56, RZ ;  /* 0x000000382440723c */ /* 0x060fe600000418ff */
[----:B------:R-:W-:Y:S04]  /*94b0*/  LDSM.16.M88.4 R204, [R239+0x7000] ;  /* 0x00700000efcc783b */ /* 0x000fe80000000200 */
[----:B------:R-:W-:Y:S01]  /*94c0*/  LDSM.16.M88.4 R180, [R248+0x2000] ;  /* 0x00200000f8b4783b */ /* 0x000fe20000000200 */
[C---:B--2---:R-:W-:Y:S03]  /*94d0*/  HMMA.16816.F32.BF16 R48, R36.reuse, R192, RZ ;  /* 0x000000c02430723c */ /* 0x044fe600000418ff */
[----:B------:R-:W0:Y:S05]  /*94e0*/  LDGDEPBAR ;  /* 0x00000000000079af */ /* 0x000e2a0000000000 */
[C---:B-1----:R-:W-:Y:S08]  /*94f0*/  HMMA.16816.F32.BF16 R40, R36.reuse, R12, RZ ;  /* 0x0000000c2428723c */ /* 0x042ff000000418ff */
[C---:B------:R-:W-:Y:S08]  /*9500*/  HMMA.16816.F32.BF16 R60, R36.reuse, R58, RZ ;  /* 0x0000003a243c723c */ /* 0x040ff000000418ff */
[C---:B------:R-:W-:Y:S08]  /*9510*/  HMMA.16816.F32.BF16 R44, R36.reuse, R194, RZ ;  /* 0x000000c2242c723c */ /* 0x040ff000000418ff */
[----:B------:R-:W-:Y:S08]  /*9520*/  HMMA.16816.F32.BF16 R36, R36, R14, RZ ;  /* 0x0000000e2424723c */ /* 0x000ff000000418ff */
[C---:B---3--:R-:W-:Y:S08]  /*9530*/  HMMA.16816.F32.BF16 R4, R184.reuse, R168, RZ ;  /* 0x000000a8b804723c */ /* 0x048ff000000418ff */
        /* <DEDUP_REMOVED lines=27> */
[----:B------:R-:W2:Y:S04]  /*96f0*/  LDSM.16.M88.4 R24, [R219+0x8000] ;  /* 0x00800000db18783b */ /* 0x000ea80000000200 */
[----:B------:R-:W-:Y:S03]  /*9700*/  LDSM.16.M88.4 R28, [R220+0x5000] ;  /* 0x00500000dc1c783b */ /* 0x000fe60000000200 */
[-C--:B----4-:R-:W-:Y:S08]  /*9710*/  HMMA.16816.F32.BF16 R4, R200, R16.reuse, R4 ;  /* 0x00000010c804723c */ /* 0x090ff00000041804 */
        /* <DEDUP_REMOVED lines=9> */
[----:B------:R-:W-:Y:S01]  /*97b0*/  HMMA.16816.F32.BF16 R168, R200, R18, R168 ;  /* 0x00000012c8a8723c */ /* 0x000fe200000418a8 */
[----:B------:R-:W1:Y:S07]  /*97c0*/  LDSM.16.M88.4 R16, [R248+0x4000] ;  /* 0x00400000f810783b */ /* 0x000e6e0000000200 */
[----:B------:R-:W-:Y:S08]  /*97d0*/  HMMA.16816.F32.BF16 R4, R180, R204, R4 ;  /* 0x000000ccb404723c */ /* 0x000ff00000041804 */
[C---:B------:R-:W-:Y:S08]  /*97e0*/  HMMA.16816.F32.BF16 R164, R200.reuse, R12, R164 ;  /* 0x0000000cc8a4723c */ /* 0x040ff000000418a4 */
[----:B------:R-:W-:Y:S01]  /*97f0*/  HMMA.16816.F32.BF16 R56, R200, R14, R56 ;  /* 0x0000000ec838723c */ /* 0x000fe20000041838 */
[----:B------:R-:W3:Y:S07]  /*9800*/  LDSM.16.M88.4 R12, [R248+0x5000] ;  /* 0x00500000f80c783b */ /* 0x000eee0000000200 */
[----:B--2---:R-:W-:Y:S08]  /*9810*/  HMMA.16816.F32.BF16 R4, R32, R24, R4 ;  /* 0x000000182004723c */ /* 0x004ff00000041804 */
[C---:B------:R-:W-:Y:S08]  /*9820*/  HMMA.16816.F32.BF16 R188, R200.reuse, R196, R188 ;  /* 0x000000c4c8bc723c */ /* 0x040ff000000418bc */
[----:B------:R-:W-:Y:S01]  /*9830*/  HMMA.16816.F32.BF16 R184, R200, R198, R184 ;  /* 0x000000c6c8b8723c */ /* 0x000fe200000418b8 */
[----:B------:R-:W2:Y:S07]  /*9840*/  LDSM.16.M88.4 R196, [R239+0x7400] ;  /* 0x00740000efc4783b */ /* 0x000eae0000000200 */
[----:B------:R-:W-:Y:S08]  /*9850*/  HMMA.16816.F32.BF16 R20, R176, R204, R20 ;  /* 0x000000ccb014723c */ /* 0x000ff00000041814 */
[----:B-1----:R-:W-:Y:S08]  /*9860*/  HMMA.16816.F32.BF16 R4, R16, R8, R4 ;  /* 0x000000081004723c */ /* 0x002ff00000041804 */
[C---:B------:R-:W-:Y:S08]  /*9870*/  HMMA.16816.F32.BF16 R52, R200.reuse, R208, R52 ;  /* 0x000000d0c834723c */ /* 0x040ff00000041834 */
[----:B------:R-:W-:Y:S01]  /*9880*/  HMMA.16816.F32.BF16 R192, R200, R210, R192 ;  /* 0x000000d2c8c0723c */ /* 0x000fe200000418c0 */
[----:B------:R-:W1:Y:S02]  /*9890*/  LDSM.16.M88.4 R200, [R219+0x8400] ;  /* 0x00840000dbc8783b */ /* 0x000e640000000200 */
[----:B------:R-:W-:Y:S01]  /*98a0*/  FMUL.FTZ R4, R4, UR4 ;  /* 0x0000000404047c20 */ /* 0x000fe20008410000 */
[----:B------:R-:W-:Y:S01]  /*98b0*/  FMUL.FTZ R5, R5, UR4 ;  /* 0x0000000405057c20 */ /* 0x000fe20008410000 */
[----:B------:R-:W-:Y:S01]  /*98c0*/  FMUL.FTZ R6, R6, UR4 ;  /* 0x0000000406067c20 */ /* 0x000fe20008410000 */
[----:B------:R-:W-:-:S02]  /*98d0*/  FMUL.FTZ R7, R7, UR4 ;  /* 0x0000000407077c20 */ /* 0x000fc40008410000 */
[----:B------:R-:W-:Y:S01]  /*98e0*/  HMMA.16816.F32.BF16 R20, R28, R24, R20 ;  /* 0x000000181c14723c */ /* 0x000fe20000041814 */
[----:B------:R-:W-:Y:S07]  /*98f0*/  MUFU.TANH R204, R6 ;  /* 0x0000000600cc7308 */ /* 0x000fee0000002400 */
[-C--:B------:R-:W-:Y:S01]  /*9900*/  HMMA.16816.F32.BF16 R168, R180, R206.reuse, R168 ;  /* 0x000000ceb4a8723c */ /* 0x080fe200000418a8 */
[----:B------:R-:W-:Y:S07]  /*9910*/  MUFU.TANH R205, R7 ;  /* 0x0000000700cd7308 */ /* 0x000fee0000002400 */
[----:B------:R-:W-:Y:S01]  /*9920*/  HMMA.16816.F32.BF16 R172, R176, R206, R172 ;  /* 0x000000ceb0ac723c */ /* 0x000fe200000418ac */
[----:B------:R-:W4:Y:S07]  /*9930*/  MUFU.TANH R206, R4 ;  /* 0x0000000400ce7308 */ /* 0x000f2e0000002400 */
[----:B---3--:R-:W-:Y:S01]  /*9940*/  HMMA.16816.F32.BF16 R20, R12, R8, R20 ;  /* 0x000000080c14723c */ /* 0x008fe20000041814 */
[----:B------:R3:W-:Y:S07]  /*9950*/  MUFU.TANH R207, R5 ;  /* 0x0000000500cf7308 */ /* 0x0007ee0000002400 */
[----:B--2---:R-:W-:Y:S08]  /*9960*/  HMMA.16816.F32.BF16 R164, R180, R196, R164 ;  /* 0x000000c4b4a4723c */ /* 0x004ff000000418a4 */
[----:B------:R-:W-:Y:S01]  /*9970*/  HMMA.16816.F32.BF16 R168, R32, R26, R168 ;  /* 0x0000001a20a8723c */ /* 0x000fe200000418a8 */
[----:B---3--:R-:W2:Y:S02]  /*9980*/  LDSM.16.M88.4 R4, [R239+0x8400] ;  /* 0x00840000ef04783b */ /* 0x008ea40000000200 */
[----:B------:R-:W-:Y:S01]  /*9990*/  FMUL.FTZ R20, R20, UR4 ;  /* 0x0000000414147c20 */ /* 0x000fe20008410000 */
[----:B------:R-:W-:Y:S01]  /*99a0*/  FMUL.FTZ R21, R21, UR4 ;  /* 0x0000000415157c20 */ /* 0x000fe20008410000 */
[----:B------:R-:W-:Y:S01]  /*99b0*/  FMUL.FTZ R22, R22, UR4 ;  /* 0x0000000416167c20 */ /* 0x000fe20008410000 */
[----:B------:R-:W-:-:S02]  /*99c0*/  FMUL.FTZ R209, R23, UR4 ;  /* 0x0000000417d17c20 */ /* 0x000fc40008410000 */
[----:B------:R-:W-:Y:S01]  /*99d0*/  HMMA.16816.F32.BF16 R64, R176, R196, R64 ;  /* 0x000000c4b040723c */ /* 0x000fe20000041840 */
[----:B------:R-:W-:Y:S07]  /*99e0*/  MUFU.TANH R196, R20 ;  /* 0x0000001400c47308 */ /* 0x000fee0000002400 */
[----:B------:R-:W-:Y:S01]  /*99f0*/  HMMA.16816.F32.BF16 R172, R28, R26, R172 ;  /* 0x0000001a1cac723c */ /* 0x000fe200000418ac */
[----:B------:R-:W-:Y:S01]  /*9a00*/  MUFU.TANH R197, R21 ;  /* 0x0000001500c57308 */ /* 0x000fe20000002400 */
[----:B------:R-:W-:Y:S06]  /*9a10*/  LDSM.16.M88.4 R24, [R219+0x8800] ;  /* 0x00880000db18783b */ /* 0x000fec0000000200 */
[-C--:B------:R-:W-:Y:S01]  /*9a20*/  HMMA.16816.F32.BF16 R60, R176, R198.reuse, R60 ;  /* 0x000000c6b03c723c */ /* 0x080fe2000004183c */
[----:B------:R3:W-:Y:S07]  /*9a30*/  MUFU.TANH R208, R22 ;  /* 0x0000001600d07308 */ /* 0x0007ee0000002400 */
[----:B------:R-:W-:Y:S01]  /*9a40*/  HMMA.16816.F32.BF16 R56, R180, R198, R56 ;  /* 0x000000c6b438723c */ /* 0x000fe20000041838 */
[----:B------:R-:W-:Y:S07]  /*9a50*/  MUFU.TANH R209, R209 ;  /* 0x000000d100d17308 */ /* 0x000fee0000002400 */
[----:B-1----:R-:W-:Y:S01]  /*9a60*/  HMMA.16816.F32.BF16 R164, R32, R200, R164 ;  /* 0x000000c820a4723c */ /* 0x002fe200000418a4 */
[----:B---3--:R-:W1:Y:S07]  /*9a70*/  LDSM.16.M88.4 R20, [R239+0x7800] ;  /* 0x00780000ef14783b */ /* 0x008e6e0000000200 */
[----:B------:R-:W-:Y:S08]  /*9a80*/  HMMA.16816.F32.BF16 R168, R16, R10, R168 ;  /* 0x0000000a10a8723c */ /* 0x000ff000000418a8 */
[----:B------:R-:W-:Y:S08]  /*9a90*/  HMMA.16816.F32.BF16 R64, R28, R200, R64 ;  /* 0x000000c81c40723c */ /* 0x000ff00000041840 */
[----:B------:R-:W-:Y:S01]  /*9aa0*/  HMMA.16816.F32.BF16 R172, R12, R10, R172 ;  /* 0x0000000a0cac723c */ /* 0x000fe200000418ac */
[----:B------:R-:W3:Y:S02]  /*9ab0*/  LDSM.16.M88.4 R8, [R239+0x7c00] ;  /* 0x007c0000ef08783b */ /* 0x000ee40000000200 */
[----:B------:R-:W-:Y:S01]  /*9ac0*/  FMUL.FTZ R168, R168, UR4 ;  /* 0x00000004a8a87c20 */ /* 0x000fe20008410000 */
[----:B------:R-:W-:-:S03]  /*9ad0*/  FMUL.FTZ R169, R169, UR4 ;  /* 0x00000004a9a97c20 */ /* 0x000fc60008410000 */
[----:B------:R5:W-:Y:S01]  /*9ae0*/  MUFU.TANH R201, R168 ;  /* 0x000000a800c97308 */ /* 0x000be20000002400 */
[-C--:B------:R-:W-:Y:S07]  /*9af0*/  HMMA.16816.F32.BF16 R56, R32, R202.reuse, R56 ;  /* 0x000000ca2038723c */ /* 0x080fee0000041838 */
[----:B------:R4:W3:Y:S01]  /*9b00*/  MUFU.TANH R211, R169 ;  /* 0x000000a900d37308 */ /* 0x0008e20000002400 */
[----:B------:R-:W-:Y:S03]  /*9b10*/  HMMA.16816.F32.BF16 R60, R28, R202, R60 ;  /* 0x000000ca1c3c723c */ /* 0x000fe6000004183c */
[----:B------:R-:W-:Y:S01]  /*9b20*/  FMUL.FTZ R174, R174, UR4 ;  /* 0x00000004aeae7c20 */ /* 0x000fe20008410000 */
[----:B------:R-:W-:Y:S01]  /*9b30*/  FMUL.FTZ R175, R175, UR4 ;  /* 0x00000004afaf7c20 */ /* 0x000fe20008410000 */
[----:B------:R-:W-:Y:S01]  /*9b40*/  FMUL.FTZ R172, R172, UR4 ;  /* 0x00000004acac7c20 */ /* 0x000fe20008410000 */
[----:B------:R-:W-:Y:S01]  /*9b50*/  FMUL.FTZ R173, R173, UR4 ;  /* 0x00000004adad7c20 */ /* 0x000fe20008410000 */
[----:B------:R-:W-:Y:S01]  /*9b60*/  MUFU.TANH R212, R174 ;  /* 0x000000ae00d47308 */ /* 0x000fe20000002400 */
[----:B--2---:R-:W-:Y:S01]  /*9b70*/  HMMA.16816.F32.BF16 R164, R16, R4, R164 ;  /* 0x0000000410a4723c */ /* 0x004fe200000418a4 */
[----:B-----5:R-:W-:-:S06]  /*9b80*/  FMUL.FTZ R168, R170, UR4 ;  /* 0x00000004aaa87c20 */ /* 0x020fcc0008410000 */
[----:B------:R-:W-:Y:S01]  /*9b90*/  MUFU.TANH R213, R175 ;  /* 0x000000af00d57308 */ /* 0x000fe20000002400 */
[----:B------:R-:W-:Y:S01]  /*9ba0*/  HMMA.16816.F32.BF16 R64, R12, R4, R64 ;  /* 0x000000040c40723c */ /* 0x000fe20000041840 */
[----:B----4-:R-:W-:-:S06]  /*9bb0*/  FMUL.FTZ R169, R171, UR4 ;  /* 0x00000004aba97c20 */ /* 0x010fcc0008410000 */
[----:B------:R-:W-:Y:S01]  /*9bc0*/  MUFU.TANH R200, R172 ;  /* 0x000000ac00c87308 */ /* 0x000fe20000002400 */
[-C--:B------:R-:W-:Y:S03]  /*9bd0*/  HMMA.16816.F32.BF16 R56, R16, R6.reuse, R56 ;  /* 0x000000061038723c */ /* 0x080fe60000041838 */
[----:B------:R-:W-:Y:S01]  /*9be0*/  FMUL.FTZ R164, R164, UR4 ;  /* 0x00000004a4a47c20 */ /* 0x000fe20008410000 */
[----:B------:R-:W-:Y:S01]  /*9bf0*/  FMUL.FTZ R165, R165, UR4 ;  /* 0x00000004a5a57c20 */ /* 0x000fe20008410000 */
[----:B------:R-:W-:Y:S01]  /*9c00*/  FMUL.FTZ R166, R166, UR4 ;  /* 0x00000004a6a67c20 */ /* 0x000fe20008410000 */
[----:B------:R-:W-:Y:S01]  /*9c10*/  FMUL.FTZ R167, R167, UR4 ;  /* 0x00000004a7a77c20 */ /* 0x000fe20008410000 */
[----:B------:R-:W-:Y:S01]  /*9c20*/  MUFU.TANH R170, R164 ;  /* 0x000000a400aa7308 */ /* 0x000fe20000002400 */
[----:B------:R-:W-:Y:S01]  /*9c30*/  HMMA.16816.F32.BF16 R60, R12, R6, R60 ;  /* 0x000000060c3c723c */ /* 0x000fe2000004183c */
[----:B------:R-:W2:Y:S02]  /*9c40*/  LDSM.16.M88.4 R4, [R219+0x8c00] ;  /* 0x008c0000db04783b */ /* 0x000ea40000000200 */
[----:B------:R-:W-:Y:S01]  /*9c50*/  FMUL.FTZ R67, R67, UR4 ;  /* 0x0000000443437c20 */ /* 0x000fe20008410000 */
[----:B------:R-:W-:Y:S01]  /*9c60*/  FMUL.FTZ R65, R65, UR4 ;  /* 0x0000000441417c20 */ /* 0x000fe20008410000 */
[----:B------:R-:W-:Y:S01]  /*9c70*/  FMUL.FTZ R66, R66, UR4 ;  /* 0x0000000442427c20 */ /* 0x000fe20008410000 */
[----:B------:R-:W-:Y:S01]  /*9c80*/  FMUL.FTZ R64, R64, UR4 ;  /* 0x0000000440407c20 */ /* 0x000fe20008410000 */
[----:B------:R-:W-:Y:S01]  /*9c90*/  MUFU.TANH R171, R165 ;  /* 0x000000a500ab7308 */ /* 0x000fe20000002400 */
[----:B-1----:R-:W-:Y:S03]  /*9ca0*/  HMMA.16816.F32.BF16 R52, R180, R20, R52 ;  /* 0x00000014b434723c */ /* 0x002fe60000041834 */
[----:B------:R-:W-:Y:S01]  /*9cb0*/  FMUL.FTZ R56, R56, UR4 ;  /* 0x0000000438387c20 */ /* 0x000fe20008410000 */
[----:B------:R-:W-:Y:S01]  /*9cc0*/  FMUL.FTZ R57, R57, UR4 ;  /* 0x0000000439397c20 */ /* 0x000fe20008410000 */
[----:B------:R-:W-:-:S02]  /*9cd0*/  FMUL.FTZ R58, R58, UR4 ;  /* 0x000000043a3a7c20 */ /* 0x000fc40008410000 */
[----:B------:R-:W-:Y:S01]  /*9ce0*/  MUFU.TANH R174, R166 ;  /* 0x000000a600ae7308 */ /* 0x000fe20000002400 */
[----:B------:R-:W-:Y:S03]  /*9cf0*/  HMMA.16816.F32.BF16 R192, R180, R22, R192 ;  /* 0x00000016b4c0723c */ /* 0x000fe600000418c0 */
[----:B------:R-:W-:Y:S01]  /*9d00*/  FMUL.FTZ R60, R60, UR4 ;  /* 0x000000043c3c7c20 */ /* 0x000fe20008410000 */
[----:B------:R-:W-:Y:S01]  /*9d10*/  FMUL.FTZ R62, R62, UR4 ;  /* 0x000000043e3e7c20 */ /* 0x000fe20008410000 */
[----:B------:R-:W-:Y:S01]  /*9d20*/  FMUL.FTZ R61, R61, UR4 ;  /* 0x000000043d3d7c20 */ /* 0x000fe20008410000 */
[----:B------:R-:W-:Y:S01]  /*9d30*/  FMUL.FTZ R63, R63, UR4 ;  /* 0x000000043f3f7c20 */ /* 0x000fe20008410000 */
[----:B------:R1:W-:Y:S01]  /*9d40*/  MUFU.TANH R175, R167 ;  /* 0x000000a700af7308 */ /* 0x0003e20000002400 */
[C---:B------:R-:W-:Y:S07]  /*9d50*/  HMMA.16816.F32.BF16 R48, R176.reuse, R20, R48 ;  /* 0x00000014b030723c */ /* 0x040fee0000041830 */
[----:B------:R-:W4:Y:S01]  /*9d60*/  MUFU.TANH R199, R56 ;  /* 0x0000003800c77308 */ /* 0x000f220000002400 */
[----:B------:R-:W-:Y:S01]  /*9d70*/  HMMA.16816.F32.BF16 R44, R176, R22, R44 ;  /* 0x00000016b02c723c */ /* 0x000fe2000004182c */
[----:B------:R-:W-:Y:S06]  /*9d80*/  LDSM.16.M88.4 R20, [R239+0x8c00] ;  /* 0x008c0000ef14783b */ /* 0x000fec0000000200 */
[----:B------:R-:W-:Y:S01]  /*9d90*/  MUFU.TANH R210, R173 ;  /* 0x000000ad00d27308 */ /* 0x000fe20000002400 */
[----:B---3--:R-:W-:Y:S01]  /*9da0*/  HMMA.16816.F32.BF16 R188, R180, R8, R188 ;  /* 0x00000008b4bc723c */ /* 0x008fe200000418bc */
[----:B-1----:R-:W1:Y:S01]  /*9db0*/  LDSM.16.M88.4 R164, [R239+0x8800] ;  /* 0x00880000efa4783b */ /* 0x002e620000000200 */
[----:B------:R-:W-:-:S05]  /*9dc0*/  DEPBAR.LE SB0, 0x0 ;  /* 0x000080000000791a */ /* 0x000fca0000000000 */
[----:B------:R-:W-:Y:S01]  /*9dd0*/  MUFU.TANH R198, R57 ;  /* 0x0000003900c67308 */ /* 0x000fe20000002400 */
[----:B------:R-:W-:Y:S07]  /*9de0*/  HMMA.16816.F32.BF16 R184, R180, R10, R184 ;  /* 0x0000000ab4b8723c */ /* 0x000fee00000418b8 */
[----:B------:R-:W-:Y:S01]  /*9df0*/  MUFU.TANH R181, R60 ;  /* 0x0000003c00b57308 */ /* 0x000fe20000002400 */
[C---:B------:R-:W-:Y:S07]  /*9e00*/  HMMA.16816.F32.BF16 R52, R32.reuse, R24, R52 ;  /* 0x000000182034723c */ /* 0x040fee0000041834 */
[----:B------:R-:W-:Y:S01]  /*9e10*/  MUFU.TANH R183, R62 ;  /* 0x0000003e00b77308 */ /* 0x000fe20000002400 */
[----:B--2---:R-:W-:Y:S07]  /*9e20*/  HMMA.16816.F32.BF16 R188, R32, R4, R188 ;  /* 0x0000000420bc723c */ /* 0x004fee00000418bc */
[----:B------:R-:W-:Y:S01]  /*9e30*/  MUFU.TANH R67, R67 ;  /* 0x0000004300437308 */ /* 0x000fe20000002400 */
[----:B------:R-:W-:Y:S01]  /*9e40*/  HMMA.16816.F32.BF16 R40, R176, R8, R40 ;  /* 0x00000008b028723c */ /* 0x000fe20000041828 */
[----:B------:R-:W-:-:S06]  /*9e50*/  FMUL.FTZ R8, R59, UR4 ;  /* 0x000000043b087c20 */ /* 0x000fcc0008410000 */
[----:B------:R2:W-:Y:S01]  /*9e60*/  MUFU.TANH R180, R61 ;  /* 0x0000003d00b47308 */ /* 0x0005e20000002400 */
[----:B------:R-:W-:Y:S07]  /*9e70*/  HMMA.16816.F32.BF16 R48, R28, R24, R48 ;  /* 0x000000181c30723c */ /* 0x000fee0000041830 */
[----:B------:R-:W-:Y:S01]  /*9e80*/  MUFU.TANH R168, R168 ;  /* 0x000000a800a87308 */ /* 0x000fe20000002400 */
[C---:B------:R-:W-:Y:S07]  /*9e90*/  HMMA.16816.F32.BF16 R192, R32.reuse, R26, R192 ;  /* 0x0000001a20c0723c */ /* 0x040fee00000418c0 */
[----:B------:R-:W-:Y:S01]  /*9ea0*/  MUFU.TANH R169, R169 ;  /* 0x000000a900a97308 */ /* 0x000fe20000002400 */
[----:B------:R-:W-:Y:S07]  /*9eb0*/  HMMA.16816.F32.BF16 R184, R32, R6, R184 ;  /* 0x0000000620b8723c */ /* 0x000fee00000418b8 */
[----:B------:R-:W-:Y:S01]  /*9ec0*/  MUFU.TANH R65, R65 ;  /* 0x0000004100417308 */ /* 0x000fe20000002400 */
[C---:B-1----:R-:W-:Y:S07]  /*9ed0*/  HMMA.16816.F32.BF16 R52, R16.reuse, R164, R52 ;  /* 0x000000a41034723c */ /* 0x042fee0000041834 */
[----:B------:R-:W-:Y:S01]  /*9ee0*/  MUFU.TANH R66, R66 ;  /* 0x0000004200427308 */ /* 0x000fe20000002400 */
[----:B------:R-:W-:Y:S07]  /*9ef0*/  HMMA.16816.F32.BF16 R188, R16, R20, R188 ;  /* 0x0000001410bc723c */ /* 0x000fee00000418bc */
[----:B------:R-:W-:Y:S01]  /*9f00*/  MUFU.TANH R182, R63 ;  /* 0x0000003f00b67308 */ /* 0x000fe20000002400 */
[----:B------:R-:W-:Y:S01]  /*9f10*/  HMMA.16816.F32.BF16 R40, R28, R4, R40 ;  /* 0x000000041c28723c */ /* 0x000fe20000041828 */
[----:B------:R-:W-:-:S02]  /*9f20*/  IMAD.SHL.U32 R4, R216, 0x2, RZ ;  /* 0x00000002d8047824 */ /* 0x000fc400078e00ff */
[----:B------:R-:W-:Y:S01]  /*9f30*/  FMUL.FTZ R32, R53, UR4 ;  /* 0x0000000435207c20 */ /* 0x000fe20008410000 */
[----:B------:R-:W-:Y:S01]  /*9f40*/  FMUL.FTZ R52, R52, UR4 ;  /* 0x0000000434347c20 */ /* 0x000fe20008410000 */
[----:B------:R-:W-:Y:S01]  /*9f50*/  FMUL.FTZ R9, R54, UR4 ;  /* 0x0000000436097c20 */ /* 0x000fe20008410000 */
[----:B------:R-:W-:Y:S01]  /*9f60*/  LOP3.LUT R4, R4, 0x6, RZ, 0xc0, !PT ;  /* 0x0000000604047812 */ /* 0x000fe200078ec0ff */
[----:B------:R-:W-:Y:S01]  /*9f70*/  FMUL.FTZ R5, R55, UR4 ;  /* 0x0000000437057c20 */ /* 0x000fe20008410000 */
[----:B------:R-:W-:Y:S01]  /*9f80*/  HMMA.16816.F32.BF16 R48, R12, R164, R48 ;  /* 0x000000a40c30723c */ /* 0x000fe20000041830 */
[----:B------:R-:W1:Y:S02]  /*9f90*/  MUFU.TANH R32, R32 ;  /* 0x0000002000207308 */ /* 0x000e640000002400 */
[----:B------:R-:W-:Y:S01]  /*9fa0*/  FMUL.FTZ R59, R188, UR4 ;  /* 0x00000004bc3b7c20 */ /* 0x000fe20008410000 */
[----:B------:R-:W-:-:S04]  /*9fb0*/  FMUL.FTZ R34, R189, UR4 ;  /* 0x00000004bd227c20 */ /* 0x000fc80008410000 */
[C---:B------:R-:W-:Y:S01]  /*9fc0*/  HMMA.16816.F32.BF16 R192, R16.reuse, R166, R192 ;  /* 0x000000a610c0723c */ /* 0x040fe200000418c0 */
[----:B------:R-:W3:Y:S07]  /*9fd0*/  MUFU.TANH R59, R59 ;  /* 0x0000003b003b7308 */ /* 0x000eee0000002400 */
[----:B------:R-:W-:Y:S01]  /*9fe0*/  HMMA.16816.F32.BF16 R184, R16, R22, R184 ;  /* 0x0000001610b8723c */ /* 0x000fe200000418b8 */
[----:B------:R-:W-:Y:S01]  /*9ff0*/  IMAD R16, R217, 0x40, R4 ;  /* 0x00000040d9107824 */ /* 0x000fe200078e0204 */
[----:B------:R5:W3:Y:S01]  /*a000*/  MUFU.TANH R172, R52 ;  /* 0x0000003400ac7308 */ /* 0x000ae20000002400 */
[----:B------:R-:W-:Y:S01]  /*a010*/  FMUL.FTZ R24, R48, UR4 ;  /* 0x0000000430187c20 */ /* 0x000fe20008410000 */
[----:B------:R-:W-:Y:S01]  /*a020*/  FMUL.FTZ R25, R49, UR4 ;  /* 0x0000000431197c20 */ /* 0x000fe20008410000 */
[----:B------:R-:W-:-:S02]  /*a030*/  VIADD R33, R16, 0xffffff40 ;  /* 0xffffff4010217836 */ /* 0x000fc40000000000 */
[----:B--2---:R-:W-:Y:S01]  /*a040*/  FMUL.FTZ R61, R51, UR4 ;  /* 0x00000004333d7c20 */ /* 0x004fe20008410000 */
[C---:B------:R-:W-:Y:S01]  /*a050*/  VIADD R56, R16.reuse, 0xffffff49 ;  /* 0xffffff4910387836 */ /* 0x040fe20000000000 */
[----:B------:R-:W-:Y:S01]  /*a060*/  HMMA.16816.F32.BF16 R44, R28, R26, R44 ;  /* 0x0000001a1c2c723c */ /* 0x000fe2000004182c */
[----:B------:R-:W-:Y:S01]  /*a070*/  VIADD R54, R16, 0xffffff51 ;  /* 0xffffff5110367836 */ /* 0x000fe20000000000 */
[-C--:B------:R-:W-:Y:S01]  /*a080*/  ISETP.GE.AND P0, PT, R33, R238.reuse, PT ;  /* 0x000000ee2100720c */ /* 0x080fe20003f06270 */
[----:B------:R-:W-:Y:S01]  /*a090*/  FMUL.FTZ R173, R192, UR4 ;  /* 0x00000004c0ad7c20 */ /* 0x000fe20008410000 */
[----:B------:R-:W-:Y:S01]  /*a0a0*/  FMUL.FTZ R60, R193, UR4 ;  /* 0x00000004c13c7c20 */ /* 0x000fe20008410000 */
[----:B------:R-:W-:Y:S01]  /*a0b0*/  VIADD R48, R16, 0xffffff61 ;  /* 0xffffff6110307836 */ /* 0x000fe20000000000 */
[----:B------:R-:W-:Y:S01]  /*a0c0*/  ISETP.GE.AND P3, PT, R56, R238, PT ;  /* 0x000000ee3800720c */ /* 0x000fe20003f66270 */
[----:B------:R-:W-:Y:S01]  /*a0d0*/  VIADD R19, R16, 0xffffff70 ;  /* 0xffffff7010137836 */ /* 0x000fe20000000000 */
[----:B------:R-:W-:Y:S01]  /*a0e0*/  HMMA.16816.F32.BF16 R36, R176, R10, R36 ;  /* 0x0000000ab024723c */ /* 0x000fe20000041824 */
[----:B------:R-:W-:Y:S01]  /*a0f0*/  FSEL R206, R206, -INF , !P0 ;  /* 0xff800000cece7808 */ /* 0x000fe20004000000 */
[----:B------:R-:W2:Y:S01]  /*a100*/  MUFU.TANH R173, R173 ;  /* 0x000000ad00ad7308 */ /* 0x000ea20000002400 */
[----:B------:R-:W-:Y:S01]  /*a110*/  FMUL.FTZ R35, R184, UR4 ;  /* 0x00000004b8237c20 */ /* 0x000fe20008410000 */
[----:B-----5:R-:W-:-:S02]  /*a120*/  VIADD R52, R16, 0xffffff58 ;  /* 0xffffff5810347836 */ /* 0x020fc40000000000 */
[----:B------:R-:W-:Y:S01]  /*a130*/  FMUL.FTZ R62, R185, UR4 ;  /* 0x00000004b93e7c20 */ /* 0x000fe20008410000 */
[-C--:B------:R-:W-:Y:S01]  /*a140*/  ISETP.GE.AND P1, PT, R54, R238.reuse, PT ;  /* 0x000000ee3600720c */ /* 0x080fe20003f26270 */
[C---:B------:R-:W-:Y:S01]  /*a150*/  VIADD R57, R16.reuse, 0xffffff48 ;  /* 0xffffff4810397836 */ /* 0x040fe20000000000 */
[----:B------:R-:W-:Y:S01]  /*a160*/  FSEL R211, R211, -INF , !P3 ;  /* 0xff800000d3d37808 */ /* 0x000fe20005800000 */
[----:B------:R-:W-:Y:S01]  /*a170*/  VIADD R53, R16, 0xffffff41 ;  /* 0xffffff4110357836 */ /* 0x000fe20000000000 */
[-C--:B------:R-:W-:Y:S01]  /*a180*/  ISETP.GE.AND P0, PT, R52, R238.reuse, PT ;  /* 0x000000ee3400720c */ /* 0x080fe20003f06270 */
[----:B------:R-:W5:Y:S01]  /*a190*/  MUFU.TANH R60, R60 ;  /* 0x0000003c003c7308 */ /* 0x000f620000002400 */
[----:B------:R-:W-:Y:S01]  /*a1a0*/  HMMA.16816.F32.BF16 R44, R12, R166, R44 ;  /* 0x000000a60c2c723c */ /* 0x000fe2000004182c */
[-C--:B------:R-:W-:Y:S01]  /*a1b0*/  ISETP.GE.AND P3, PT, R48, R238.reuse, PT ;  /* 0x000000ee3000720c */ /* 0x080fe20003f66270 */
[C---:B------:R-:W-:Y:S01]  /*a1c0*/  VIADD R55, R16.reuse, 0xffffff50 ;  /* 0xffffff5010377836 */ /* 0x040fe20000000000 */
[----:B----4-:R-:W-:Y:S01]  /*a1d0*/  FSEL R199, R199, -INF , !P0 ;  /* 0xff800000c7c77808 */ /* 0x010fe20004000000 */
[C---:B------:R-:W-:Y:S01]  /*a1e0*/  VIADD R49, R16.reuse, 0xffffff60 ;  /* 0xffffff6010317836 */ /* 0x040fe20000000000 */
[----:B------:R-:W-:Y:S01]  /*a1f0*/  ISETP.GE.AND P0, PT, R19, R238, PT ;  /* 0x000000ee1300720c */ /* 0x000fe20003f06270 */
[C---:B------:R-:W-:Y:S01]  /*a200*/  VIADD R51, R16.reuse, 0xffffff59 ;  /* 0xffffff5910337836 */ /* 0x040fe20000000000 */
[----:B------:R-:W4:Y:S01]  /*a210*/  MUFU.TANH R35, R35 ;  /* 0x0000002300237308 */ /* 0x000f220000002400 */
[----:B------:R-:W-:Y:S01]  /*a220*/  HMMA.16816.F32.BF16 R36, R28, R6, R36 ;  /* 0x000000061c24723c */ /* 0x000fe20000041824 */
[----:B------:R-:W-:Y:S01]  /*a230*/  FSEL R202, R171, -INF , !P1 ;  /* 0xff800000abca7808 */ /* 0x000fe20004800000 */
[----:B------:R-:W-:Y:S01]  /*a240*/  VIADD R27, R16, 0xffffff68 ;  /* 0xffffff68101b7836 */ /* 0x000fe20000000000 */
[----:B-1----:R-:W-:Y:S01]  /*a250*/  FSEL R171, R32, -INF , !P3 ;  /* 0xff80000020ab7808 */ /* 0x002fe20005800000 */
[C---:B------:R-:W-:Y:S01]  /*a260*/  VIADD R26, R16.reuse, 0xffffff69 ;  /* 0xffffff69101a7836 */ /* 0x040fe20000000000 */
[----:B---3--:R-:W-:Y:S01]  /*a270*/  FSEL R32, R59, -INF , !P0 ;  /* 0xff8000003b207808 */ /* 0x008fe20004000000 */
[C---:B------:R-:W-:Y:S01]  /*a280*/  VIADD R18, R16.reuse, 0xffffff71 ;  /* 0xffffff7110127836 */ /* 0x040fe20000000000 */
[----:B------:R-:W1:Y:S01]  /*a290*/  MUFU.TANH R34, R34 ;  /* 0x0000002200227308 */ /* 0x000e620000002400 */
[----:B------:R-:W-:Y:S01]  /*a2a0*/  ISETP.GE.AND P0, PT, R33, R222, PT ;  /* 0x000000de2100720c */ /* 0x000fe20003f06270 */
[C---:B------:R-:W-:Y:S01]  /*a2b0*/  HMMA.16816.F32.BF16 R40, R12.reuse, R20, R40 ;  /* 0x000000140c28723c */ /* 0x040fe20000041828 */
[-C--:B------:R-:W-:Y:S01]  /*a2c0*/  ISETP.GE.AND P5, PT, R57, R238.reuse, PT ;  /* 0x000000ee3900720c */ /* 0x080fe20003fa6270 */
[C---:B------:R-:W-:Y:S01]  /*a2d0*/  VIADD R17, R16.reuse, 0xffffff78 ;  /* 0xffffff7810117836 */ /* 0x040fe20000000000 */
[-C--:B------:R-:W-:Y:S01]  /*a2e0*/  ISETP.GE.AND P4, PT, R53, R238.reuse, PT ;  /* 0x000000ee3500720c */ /* 0x080fe20003f86270 */
[----:B------:R-:W-:Y:S01]  /*a2f0*/  VIADD R16, R16, 0xffffff79 ;  /* 0xffffff7910107836 */ /* 0x000fe20000000000 */
[----:B------:R-:W-:Y:S01]  /*a300*/  ISETP.GE.AND P2, PT, R55, R238, PT ;  /* 0x000000ee3700720c */ /* 0x000fe20003f46270 */
[----:B------:R-:W3:Y:S01]  /*a310*/  MUFU.TANH R62, R62 ;  /* 0x0000003e003e7308 */ /* 0x000ee20000002400 */
[----:B------:R-:W-:Y:S01]  /*a320*/  FSEL R208, R208, -INF , !P0 ;  /* 0xff800000d0d07808 */ /* 0x000fe20004000000 */
[----:B------:R-:W-:Y:S01]  /*a330*/  FMUL.FTZ R44, R44, UR4 ;  /* 0x000000042c2c7c20 */ /* 0x000fe20008410000 */
[----:B------:R-:W-:Y:S01]  /*a340*/  FSEL R4, R201, -INF , !P5 ;  /* 0xff800000c9047808 */ /* 0x000fe20006800000 */
[----:B------:R-:W-:Y:S01]  /*a350*/  FMUL.FTZ R45, R45, UR4 ;  /* 0x000000042d2d7c20 */ /* 0x000fe20008410000 */
[----:B------:R-:W-:Y:S01]  /*a360*/  ISETP.GE.AND P0, PT, R56, R222, PT ;  /* 0x000000de3800720c */ /* 0x000fe20003f06270 */
[----:B------:R-:W-:Y:S01]  /*a370*/  HMMA.16816.F32.BF16 R36, R12, R22, R36 ;  /* 0x000000160c24723c */ /* 0x000fe20000041824 */
[----:B------:R-:W-:Y:S01]  /*a380*/  FSEL R207, R207, -INF , !P4 ;  /* 0xff800000cfcf7808 */ /* 0x000fe20006000000 */
[----:B------:R-:W3:Y:S01]  /*a390*/  MUFU.TANH R24, R24 ;  /* 0x0000001800187308 */ /* 0x000ee20000002400 */
[-C--:B------:R-:W-:Y:S01]  /*a3a0*/  ISETP.GE.AND P5, PT, R49, R238.reuse, PT ;  /* 0x000000ee3100720c */ /* 0x080fe20003fa6270 */
[----:B------:R-:W-:Y:S01]  /*a3b0*/  FMUL.FTZ R50, R50, UR4 ;  /* 0x0000000432327c20 */ /* 0x000fe20008410000 */
[-C--:B------:R-:W-:Y:S01]  /*a3c0*/  ISETP.GE.AND P4, PT, R51, R238.reuse, PT ;  /* 0x000000ee3300720c */ /* 0x080fe20003f86270 */
[----:B------:R-:W-:Y:S01]  /*a3d0*/  FMUL.FTZ R46, R46, UR4 ;  /* 0x000000042e2e7c20 */ /* 0x000fe20008410000 */
[----:B------:R-:W-:Y:S01]  /*a3e0*/  FSEL R203, R170, -INF , !P2 ;  /* 0xff800000aacb7808 */ /* 0x000fe20005000000 */
[----:B------:R-:W-:Y:S01]  /*a3f0*/  FMUL.FTZ R21, R40, UR4 ;  /* 0x0000000428157c20 */ /* 0x000fe20008410000 */
[-C--:B------:R-:W-:Y:S01]  /*a400*/  ISETP.GE.AND P2, PT, R27, R238.reuse, PT ;  /* 0x000000ee1b00720c */ /* 0x080fe20003f46270 */
[----:B------:R-:W3:Y:S01]  /*a410*/  MUFU.TANH R25, R25 ;  /* 0x0000001900197308 */ /* 0x000ee20000002400 */
[----:B------:R-:W-:Y:S01]  /*a420*/  ISETP.GE.AND P1, PT, R26, R238, PT ;  /* 0x000000ee1a00720c */ /* 0x000fe20003f26270 */
[----:B------:R-:W-:Y:S01]  /*a430*/  FMUL.FTZ R41, R41, UR4 ;  /* 0x0000000429297c20 */ /* 0x000fe20008410000 */
[----:B------:R-:W-:Y:S01]  /*a440*/  FSEL R213, R213, -INF , !P0 ;  /* 0xff800000d5d57808 */ /* 0x000fe20004000000 */
[----:B------:R-:W-:Y:S01]  /*a450*/  FMUL.FTZ R43, R43, UR4 ;  /* 0x000000042b2b7c20 */ /* 0x000fe20008410000 */
[----:B------:R-:W-:Y:S01]  /*a460*/  FSEL R172, R172, -INF , !P5 ;  /* 0xff800000acac7808 */ /* 0x000fe20006800000 */
[----:B------:R-:W-:Y:S01]  /*a470*/  FMUL.FTZ R47, R47, UR4 ;  /* 0x000000042f2f7c20 */ /* 0x000fe20008410000 */
[----:B------:R-:W-:Y:S01]  /*a480*/  ISETP.GE.AND P0, PT, R54, R222, PT ;  /* 0x000000de3600720c */ /* 0x000fe20003f06270 */
[----:B------:R-:W3:Y:S01]  /*a490*/  MUFU.TANH R10, R44 ;  /* 0x0000002c000a7308 */ /* 0x000ee20000002400 */
[----:B------:R-:W-:Y:S01]  /*a4a0*/  FSEL R198, R198, -INF , !P4 ;  /* 0xff800000c6c67808 */ /* 0x000fe20006000000 */
[----:B------:R-:W-:Y:S01]  /*a4b0*/  FMUL.FTZ R37, R37, UR4 ;  /* 0x0000000425257c20 */ /* 0x000fe20008410000 */
[-C--:B------:R-:W-:Y:S01]  /*a4c0*/  ISETP.GE.AND P5, PT, R17, R238.reuse, PT ;  /* 0x000000ee1100720c */ /* 0x080fe20003fa6270 */
[----:B------:R-:W-:Y:S01]  /*a4d0*/  FMUL.FTZ R38, R38, UR4 ;  /* 0x0000000426267c20 */ /* 0x000fe20008410000 */
[-C--:B------:R-:W-:Y:S01]  /*a4e0*/  ISETP.GE.AND P4, PT, R18, R238.reuse, PT ;  /* 0x000000ee1200720c */ /* 0x080fe20003f86270 */
[----:B------:R-:W-:Y:S01]  /*a4f0*/  FMUL.FTZ R39, R39, UR4 ;  /* 0x0000000427277c20 */ /* 0x000fe20008410000 */
[----:B------:R-:W-:Y:S01]  /*a500*/  ISETP.GE.AND P3, PT, R16, R238, PT ;  /* 0x000000ee1000720c */ /* 0x000fe20003f66270 */
[----:B------:R3:W3:Y:S01]  /*a510*/  MUFU.TANH R20, R45 ;  /* 0x0000002d00147308 */ /* 0x0006e20000002400 */
[----:B--2---:R-:W-:Y:S01]  /*a520*/  FSEL R173, R173, -INF , !P2 ;  /* 0xff800000adad7808 */ /* 0x004fe20005000000 */
[----:B------:R-:W-:Y:S01]  /*a530*/  FMUL.FTZ R42, R42, UR4 ;  /* 0x000000042a2a7c20 */ /* 0x000fe20008410000 */
[----:B-----5:R-:W-:Y:S01]  /*a540*/  FSEL R170, R60, -INF , !P1 ;  /* 0xff8000003caa7808 */ /* 0x020fe20004800000 */
[----:B------:R-:W-:Y:S01]  /*a550*/  FMUL.FTZ R36, R36, UR4 ;  /* 0x0000000424247c20 */ /* 0x000fe20008410000 */
[----:B------:R-:W-:Y:S01]  /*a560*/  ISETP.GE.AND P2, PT, R33, R231, PT ;  /* 0x000000e72100720c */ /* 0x000fe20003f46270 */
[----:B------:R-:W-:Y:S01]  /*a570*/  FMUL.FTZ R12, R195, UR4 ;  /* 0x00000004c30c7c20 */ /* 0x000fe20008410000 */
[----:B------:R-:W-:Y:S01]  /*a580*/  ISETP.GE.AND P1, PT, R33, R223, PT ;  /* 0x000000df2100720c */ /* 0x000fe20003f26270 */
[----:B------:R-:W2:Y:S01]  /*a590*/  MUFU.TANH R21, R21 ;  /* 0x0000001500157308 */ /* 0x000ea20000002400 */
[----:B------:R-:W-:-:S02]  /*a5a0*/  FSEL R184, R67, -INF , !P0 ;  /* 0xff80000043b87808 */ /* 0x000fc40004000000 */
[----:B----4-:R-:W-:Y:S02]  /*a5b0*/  FSEL R33, R35, -INF , !P5 ;  /* 0xff80000023217808 */ /* 0x010fe40006800000 */
[----:B------:R-:W-:Y:S02]  /*a5c0*/  ISETP.GE.AND P0, PT, R51, R223, PT ;  /* 0x000000df3300720c */ /* 0x000fe40003f06270 */
[----:B-1----:R-:W-:Y:S01]  /*a5d0*/  FSEL R34, R34, -INF , !P4 ;  /* 0xff80000022227808 */ /* 0x002fe20006000000 */
[----:B------:R-:W1:Y:S01]  /*a5e0*/  MUFU.TANH R164, R41 ;  /* 0x0000002900a47308 */ /* 0x000e620000002400 */
[----:B---3--:R-:W-:Y:S01]  /*a5f0*/  FSEL R35, R62, -INF , !P3 ;  /* 0xff8000003e237808 */ /* 0x008fe20005800000 */
[----:B------:R-:W-:Y:S01]  /*a600*/  FMUL.FTZ R45, R191, UR4 ;  /* 0x00000004bf2d7c20 */ /* 0x000fe20008410000 */
[C---:B------:R-:W-:Y:S02]  /*a610*/  ISETP.GE.AND P4, PT, R53.reuse, R231, PT ;  /* 0x000000e73500720c */ /* 0x040fe40003f86270 */
[----:B------:R-:W-:-:S02]  /*a620*/  ISETP.GE.AND P5, PT, R53, R223, PT ;  /* 0x000000df3500720c */ /* 0x000fc40003fa6270 */
[----:B------:R-:W-:Y:S01]  /*a630*/  ISETP.GE.AND P3, PT, R53, R222, PT ;  /* 0x000000de3500720c */ /* 0x000fe20003f66270 */
[----:B------:R-:W3:Y:S01]  /*a640*/  MUFU.TANH R60, R37 ;  /* 0x00000025003c7308 */ /* 0x000ee20000002400 */
[----:B------:R-:W-:Y:S02]  /*a650*/  FSEL R53, R204, -INF , !P2 ;  /* 0xff800000cc357808 */ /* 0x000fe40005000000 */
[----:B------:R-:W-:Y:S02]  /*a660*/  ISETP.GE.AND P2, PT, R57, R231, PT ;  /* 0x000000e73900720c */ /* 0x000fe40003f46270 */
[----:B------:R-:W-:Y:S02]  /*a670*/  FSEL R180, R180, -INF , !P0 ;  /* 0xff800000b4b47808 */ /* 0x000fe40004000000 */
[----:B------:R-:W-:Y:S01]  /*a680*/  ISETP.GE.AND P0, PT, R49, R223, PT ;  /* 0x000000df3100720c */ /* 0x000fe20003f06270 */
[----:B------:R-:W4:Y:S01]  /*a690*/  MUFU.TANH R50, R50 ;  /* 0x0000003200327308 */ /* 0x000f220000002400 */
[----:B------:R-:W-:-:S02]  /*a6a0*/  FSEL R62, R168, -INF , !P2 ;  /* 0xff800000a83e7808 */ /* 0x000fc40005000000 */
[-C--:B------:R-:W-:Y:S02]  /*a6b0*/  ISETP.GE.AND P2, PT, R57, R223.reuse, PT ;  /* 0x000000df3900720c */ /* 0x080fe40003f46270 */
[----:B------:R-:W-:Y:S02]  /*a6c0*/  FSEL R201, R24, -INF , !P0 ;  /* 0xff80000018c97808 */ /* 0x000fe40004000000 */
[-C--:B------:R-:W-:Y:S01]  /*a6d0*/  ISETP.GE.AND P0, PT, R48, R223.reuse, PT ;  /* 0x000000df3000720c */ /* 0x080fe20003f06270 */
[----:B------:R-:W-:Y:S01]  /*a6e0*/  MUFU.TANH R64, R64 ;  /* 0x0000004000407308 */ /* 0x000fe20000002400 */
[----:B------:R-:W-:Y:S02]  /*a6f0*/  FSEL R11, R200, -INF , !P2 ;  /* 0xff800000c80b7808 */ /* 0x000fe40005000000 */
[----:B------:R-:W-:Y:S02]  /*a700*/  FSEL R200, R25, -INF , !P0 ;  /* 0xff80000019c87808 */ /* 0x000fe40004000000 */
[----:B------:R-:W-:-:S02]  /*a710*/  ISETP.GE.AND P0, PT, R27, R223, PT ;  /* 0x000000df1b00720c */ /* 0x000fc40003f06270 */
[----:B------:R-:W-:Y:S01]  /*a720*/  FSEL R6, R196, -INF , !P1 ;  /* 0xff800000c4067808 */ /* 0x000fe20004800000 */
[----:B------:R-:W-:Y:S01]  /*a730*/  MUFU.TANH R192, R61 ;  /* 0x0000003d00c07308 */ /* 0x000fe20000002400 */
[----:B------:R-:W-:Y:S02]  /*a740*/  ISETP.GE.AND P1, PT, R56, R223, PT ;  /* 0x000000df3800720c */ /* 0x000fe40003f26270 */
[----:B------:R-:W-:Y:S02]  /*a750*/  FSEL R7, R197, -INF , !P5 ;  /* 0xff800000c5077808 */ /* 0x000fe40006800000 */
[----:B------:R-:W-:Y:S02]  /*a760*/  FSEL R205, R205, -INF , !P4 ;  /* 0xff800000cdcd7808 */ /* 0x000fe40006000000 */
[----:B------:R-:W-:Y:S01]  /*a770*/  FSEL R197, R10, -INF , !P0 ;  /* 0xff8000000ac57808 */ /* 0x000fe20004000000 */
[----:B------:R5:W-:Y:S01]  /*a780*/  MUFU.TANH R188, R46 ;  /* 0x0000002e00bc7308 */ /* 0x000be20000002400 */
[----:B------:R-:W-:Y:S01]  /*a790*/  ISETP.GE.AND P4, PT, R56, R231, PT ;  /* 0x000000e73800720c */ /* 0x000fe20003f86270 */
[----:B------:R-:W-:Y:S01]  /*a7a0*/  FMUL.FTZ R10, R194, UR4 ;  /* 0x00000004c20a7c20 */ /* 0x000fe20008410000 */
[----:B------:R-:W-:-:S02]  /*a7b0*/  ISETP.GE.AND P0, PT, R26, R223, PT ;  /* 0x000000df1a00720c */ /* 0x000fc40003f06270 */
[----:B------:R-:W-:Y:S02]  /*a7c0*/  FSEL R210, R210, -INF , !P1 ;  /* 0xff800000d2d27808 */ /* 0x000fe40004800000 */
[-C--:B------:R-:W-:Y:S01]  /*a7d0*/  ISETP.GE.AND P1, PT, R54, R223.reuse, PT ;  /* 0x000000df3600720c */ /* 0x080fe20003f26270 */
[----:B------:R-:W-:Y:S01]  /*a7e0*/  MUFU.TANH R56, R39 ;  /* 0x0000002700387308 */ /* 0x000fe20000002400 */
[----:B------:R-:W-:Y:S02]  /*a7f0*/  FSEL R169, R169, -INF , !P4 ;  /* 0xff800000a9a97808 */ /* 0x000fe40006000000 */
[-C--:B------:R-:W-:Y:S02]  /*a800*/  ISETP.GE.AND P2, PT, R55, R222.reuse, PT ;  /* 0x000000de3700720c */ /* 0x080fe40003f46270 */
[----:B------:R-:W-:Y:S02]  /*a810*/  FSEL R196, R20, -INF , !P0 ;  /* 0xff80000014c47808 */ /* 0x000fe40004000000 */
[----:B------:R-:W-:Y:S01]  /*a820*/  ISETP.GE.AND P4, PT, R57, R222, PT ;  /* 0x000000de3900720c */ /* 0x000fe20003f86270 */
[----:B------:R-:W-:Y:S01]  /*a830*/  MUFU.TANH R189, R47 ;  /* 0x0000002f00bd7308 */ /* 0x000fe20000002400 */
[----:B------:R-:W-:Y:S01]  /*a840*/  ISETP.GE.AND P0, PT, R19, R223, PT ;  /* 0x000000df1300720c */ /* 0x000fe20003f06270 */
[----:B-----5:R-:W-:Y:S01]  /*a850*/  FMUL.FTZ R46, R190, UR4 ;  /* 0x00000004be2e7c20 */ /* 0x020fe20008410000 */
[----:B------:R-:W-:-:S02]  /*a860*/  FSEL R185, R65, -INF , !P1 ;  /* 0xff80000041b97808 */ /* 0x000fc40004800000 */
[----:B------:R-:W-:Y:S02]  /*a870*/  ISETP.GE.AND P1, PT, R52, R222, PT ;  /* 0x000000de3400720c */ /* 0x000fe40003f26270 */
[----:B------:R-:W-:Y:S01]  /*a880*/  FSEL R179, R66, -INF , !P2 ;  /* 0xff80000042b37808 */ /* 0x000fe20005000000 */
[----:B------:R-:W5:Y:S01]  /*a890*/  MUFU.TANH R57, R43 ;  /* 0x0000002b00397308 */ /* 0x000f620000002400 */
[----:B------:R-:W-:Y:S02]  /*a8a0*/  FSEL R209, R209, -INF , !P3 ;  /* 0xff800000d1d17808 */ /* 0x000fe40005800000 */
[----:B--2---:R-:W-:Y:S02]  /*a8b0*/  FSEL R66, R21, -INF , !P0 ;  /* 0xff80000015427808 */ /* 0x004fe40004000000 */
[C---:B------:R-:W-:Y:S02]  /*a8c0*/  ISETP.GE.AND P5, PT, R55.reuse, R231, PT ;  /* 0x000000e73700720c */ /* 0x040fe40003fa6270 */
[-C--:B------:R-:W-:Y:S01]  /*a8d0*/  ISETP.GE.AND P3, PT, R55, R223.reuse, PT ;  /* 0x000000df3700720c */ /* 0x080fe20003f66270 */
[----:B------:R-:W-:Y:S01]  /*a8e0*/  MUFU.TANH R59, R42 ;  /* 0x0000002a003b7308 */ /* 0x000fe20000002400 */
[----:B------:R-:W-:-:S02]  /*a8f0*/  ISETP.GE.AND P0, PT, R18, R223, PT ;  /* 0x000000df1200720c */ /* 0x000fc40003f06270 */
[----:B------:R-:W-:Y:S02]  /*a900*/  FSEL R183, R183, -INF , !P1 ;  /* 0xff800000b7b77808 */ /* 0x000fe40004800000 */
[-C--:B------:R-:W-:Y:S02]  /*a910*/  ISETP.GE.AND P1, PT, R51, R222.reuse, PT ;  /* 0x000000de3300720c */ /* 0x080fe40003f26270 */
[----:B-1----:R-:W-:Y:S01]  /*a920*/  FSEL R164, R164, -INF , !P0 ;  /* 0xff800000a4a47808 */ /* 0x002fe20004000000 */
[----:B------:R-:W1:Y:S01]  /*a930*/  MUFU.TANH R55, R38 ;  /* 0x0000002600377308 */ /* 0x000e620000002400 */
[----:B------:R-:W-:Y:S02]  /*a940*/  ISETP.GE.AND P0, PT, R16, R223, PT ;  /* 0x000000df1000720c */ /* 0x000fe40003f06270 */
[----:B------:R-:W-:Y:S02]  /*a950*/  FSEL R182, R182, -INF , !P1 ;  /* 0xff800000b6b67808 */ /* 0x000fe40004800000 */
[----:B------:R-:W-:-:S02]  /*a960*/  ISETP.GE.AND P1, PT, R49, R222, PT ;  /* 0x000000de3100720c */ /* 0x000fc40003f26270 */
[----:B---3--:R-:W-:Y:S01]  /*a970*/  FSEL R60, R60, -INF , !P0 ;  /* 0xff8000003c3c7808 */ /* 0x008fe20004000000 */
[----:B------:R-:W2:Y:S01]  /*a980*/  MUFU.TANH R63, R36 ;  /* 0x00000024003f7308 */ /* 0x000ea20000002400 */
[-C--:B------:R-:W-:Y:S02]  /*a990*/  ISETP.GE.AND P0, PT, R18, R222.reuse, PT ;  /* 0x000000de1200720c */ /* 0x080fe40003f06270 */
[----:B----4-:R-:W-:Y:S02]  /*a9a0*/  FSEL R193, R50, -INF , !P1 ;  /* 0xff80000032c17808 */ /* 0x010fe40004800000 */
[----:B------:R-:W-:Y:S02]  /*a9b0*/  ISETP.GE.AND P1, PT, R48, R222, PT ;  /* 0x000000de3000720c */ /* 0x000fe40003f26270 */
[----:B------:R-:W-:Y:S01]  /*a9c0*/  FMNMX3.FTZ R14, R240, R6, R7, !PT ;  /* 0x00000006f00e7276 */ /* 0x000fe20007810007 */
[----:B------:R-:W3:Y:S01]  /*a9d0*/  MUFU.TANH R58, R58 ;  /* 0x0000003a003a7308 */ /* 0x000ee20000002400 */
[----:B-----5:R-:W-:-:S02]  /*a9e0*/  FSEL R57, R57, -INF , !P0 ;  /* 0xff80000039397808 */ /* 0x020fc40004000000 */
[----:B------:R-:W-:Y:S02]  /*a9f0*/  FSEL R212, R212, -INF , !P4 ;  /* 0xff800000d4d47808 */ /* 0x000fe40006000000 */
[----:B------:R-:W-:Y:S02]  /*aa00*/  FMNMX3.FTZ R13, R0, R208, R209, !PT ;  /* 0x000000d0000d7276 */ /* 0x000fe400078100d1 */
[----:B------:R-:W-:Y:S01]  /*aa10*/  ISETP.GE.AND P0, PT, R17, R222, PT ;  /* 0x000000de1100720c */ /* 0x000fe20003f06270 */
[----:B------:R-:W4:Y:S01]  /*aa20*/  MUFU.TANH R8, R8 ;  /* 0x0000000800087308 */ /* 0x000f220000002400 */
[----:B------:R-:W-:Y:S02]  /*aa30*/  FSEL R176, R64, -INF , !P3 ;  /* 0xff80000040b07808 */ /* 0x000fe40005800000 */
[----:B------:R-:W-:Y:S02]  /*aa40*/  ISETP.GE.AND P2, PT, R52, R223, PT ;  /* 0x000000df3400720c */ /* 0x000fe40003f46270 */
[----:B------:R-:W-:-:S02]  /*aa50*/  FSEL R192, R192, -INF , !P1 ;  /* 0xff800000c0c07808 */ /* 0x000fc40004800000 */
[----:B------:R-:W-:Y:S01]  /*aa60*/  FMNMX3.FTZ R14, R14, R11, R210, !PT ;  /* 0x0000000b0e0e7276 */ /* 0x000fe200078100d2 */
[----:B------:R-:W2:Y:S01]  /*aa70*/  MUFU.TANH R9, R9 ;  /* 0x0000000900097308 */ /* 0x000ea20000002400 */
[----:B------:R-:W-:Y:S02]  /*aa80*/  ISETP.GE.AND P1, PT, R27, R222, PT ;  /* 0x000000de1b00720c */ /* 0x000fe40003f26270 */
[----:B------:R-:W-:Y:S02]  /*aa90*/  FMNMX3.FTZ R13, R13, R212, R213, !PT ;  /* 0x000000d40d0d7276 */ /* 0x000fe400078100d5 */
[----:B-1----:R-:W-:Y:S02]  /*aaa0*/  FSEL R55, R55, -INF , !P0 ;  /* 0xff80000037377808 */ /* 0x002fe40004000000 */
[----:B------:R-:W-:Y:S01]  /*aab0*/  FSEL R181, R181, -INF , !P2 ;  /* 0xff800000b5b57808 */ /* 0x000fe20005000000 */
[----:B------:R-:W1:Y:S01]  /*aac0*/  MUFU.TANH R5, R5 ;  /* 0x0000000500057308 */ /* 0x000e620000002400 */
[----:B------:R-:W-:-:S02]  /*aad0*/  FMNMX3.FTZ R14, R14, R176, R185, !PT ;  /* 0x000000b00e0e7276 */ /* 0x000fc400078100b9 */
[-C--:B------:R-:W-:Y:S02]  /*aae0*/  ISETP.GE.AND P0, PT, R16, R222.reuse, PT ;  /* 0x000000de1000720c */ /* 0x080fe40003f06270 */
[----:B------:R-:W-:Y:S02]  /*aaf0*/  FSEL R188, R188, -INF , !P1 ;  /* 0xff800000bcbc7808 */ /* 0x000fe40004800000 */
[----:B------:R-:W-:Y:S01]  /*ab00*/  ISETP.GE.AND P1, PT, R26, R222, PT ;  /* 0x000000de1a00720c */ /* 0x000fe20003f26270 */
[----:B------:R-:W1:Y:S01]  /*ab10*/  MUFU.TANH R10, R10 ;  /* 0x0000000a000a7308 */ /* 0x000e620000002400 */
[----:B------:R-:W-:Y:S02]  /*ab20*/  FMNMX3.FTZ R13, R13, R179, R184, !PT ;  /* 0x000000b30d0d7276 */ /* 0x000fe400078100b8 */
[----:B------:R-:W-:Y:S02]  /*ab30*/  FMNMX3.FTZ R14, R14, R181, R180, !PT ;  /* 0x000000b50e0e7276 */ /* 0x000fe400078100b4 */
[----:B------:R-:W-:-:S02]  /*ab40*/  FSEL R56, R56, -INF , !P0 ;  /* 0xff80000038387808 */ /* 0x000fc40004000000 */
[----:B------:R-:W-:Y:S01]  /*ab50*/  ISETP.NE.AND P0, PT, R217, 0x3, PT ;  /* 0x00000003d900780c */ /* 0x000fe20003f05270 */
[----:B------:R-:W1:Y:S01]  /*ab60*/  MUFU.TANH R12, R12 ;  /* 0x0000000c000c7308 */ /* 0x000e620000002400 */
[----:B------:R-:W-:Y:S01]  /*ab70*/  FSEL R189, R189, -INF , !P1 ;  /* 0xff800000bdbd7808 */ /* 0x000fe20004800000 */
[----:B------:R-:W-:Y:S01]  /*ab80*/  BAR.SYNC.DEFER_BLOCKING 0x0 ;  /* 0x0000000000007b1d */ /* 0x000fe20000010000 */
[----:B------:R-:W-:Y:S02]  /*ab90*/  ISETP.GE.AND P1, PT, R19, R222, PT ;  /* 0x000000de1300720c */ /* 0x000fe40003f26270 */
[----:B------:R-:W-:Y:S02]  /*aba0*/  FMNMX3.FTZ R13, R13, R183, R182, !PT ;  /* 0x000000b70d0d7276 */ /* 0x000fe400078100b6 */
[----:B------:R-:W-:Y:S01]  /*abb0*/  FMNMX3.FTZ R14, R14, R201, R200, !PT ;  /* 0x000000c90e0e7276 */ /* 0x000fe200078100c8 */
[----:B------:R-:W1:Y:S01]  /*abc0*/  MUFU.TANH R46, R46 ;  /* 0x0000002e002e7308 */ /* 0x000e620000002400 */
[----:B------:R-:W-:-:S02]  /*abd0*/  FSEL R59, R59, -INF , !P1 ;  /* 0xff8000003b3b7808 */ /* 0x000fc40004800000 */
[----:B------:R-:W-:Y:S02]  /*abe0*/  FMNMX3.FTZ R13, R13, R193, R192, !PT ;  /* 0x000000c10d0d7276 */ /* 0x000fe400078100c0 */
[----:B------:R-:W-:Y:S02]  /*abf0*/  ISETP.GE.AND P1, PT, R17, R223, PT ;  /* 0x000000df1100720c */ /* 0x000fe40003f26270 */
[----:B------:R-:W-:Y:S02]  /*ac00*/  FMNMX3.FTZ R14, R14, R197, R196, !PT ;  /* 0x000000c50e0e7276 */ /* 0x000fe400078100c4 */
[----:B------:R-:W-:Y:S02]  /*ac10*/  FMNMX3.FTZ R13, R13, R188, R189, !PT ;  /* 0x000000bc0d0d7276 */ /* 0x000fe400078100bd */
[----:B--2---:R-:W-:Y:S02]  /*ac20*/  FSEL R63, R63, -INF , !P1 ;  /* 0xff8000003f3f7808 */ /* 0x004fe40004800000 */
[----:B------:R-:W-:-:S02]  /*ac30*/  FMNMX3.FTZ R14, R14, R66, R164, !PT ;  /* 0x000000420e0e7276 */ /* 0x000fc400078100a4 */
[----:B------:R-:W-:Y:S02]  /*ac40*/  FMNMX3.FTZ R21, R13, R59, R57, !PT ;  /* 0x0000003b0d157276 */ /* 0x000fe40007810039 */
[-C--:B------:R-:W-:Y:S02]  /*ac50*/  ISETP.GE.AND P4, PT, R54, R231.reuse, PT ;  /* 0x000000e73600720c */ /* 0x080fe40003f86270 */
[-C--:B------:R-:W-:Y:S02]  /*ac60*/  ISETP.GE.AND P3, PT, R52, R231.reuse, PT ;  /* 0x000000e73400720c */ /* 0x080fe40003f66270 */
[-C--:B------:R-:W-:Y:S02]  /*ac70*/  ISETP.GE.AND P2, PT, R51, R231.reuse, PT ;  /* 0x000000e73300720c */ /* 0x080fe40003f46270 */
[----:B------:R-:W-:Y:S02]  /*ac80*/  ISETP.GE.AND P1, PT, R49, R231, PT ;  /* 0x000000e73100720c */ /* 0x000fe40003f26270 */
[----:B------:R-:W-:Y:S01]  /*ac90*/  FMNMX3.FTZ R13, R14, R63, R60, !PT ;  /* 0x0000003f0e0d7276 */ /* 0x000fe2000781003c */
[----:B-1-34-:R-:W-:Y:S10]  /*aca0*/  @!P0 BRA `(.L_x_507) ;  /* 0x0000000000548947 */ /* 0x01aff40003800000 */
        /* <DEDUP_REMOVED lines=21> */
.L_x_507:
[----:B-1----:R-:W1:Y:S01]  /*ae00*/  SHFL.BFLY PT, R3, R13, 0x2, 0x1f ;  /* 0x0c401f000d037f89 */ /* 0x002e6200000e0000 */
[----:B------:R-:W-:Y:S01]  /*ae10*/  FMNMX3.FTZ R2, R21, R55, R56, !PT ;  /* 0x0000003715027276 */ /* 0x000fe20007810038 */
[----:B------:R-:W-:Y:S01]  /*ae20*/  FMUL.FTZ R44, R186, UR4 ;  /* 0x00000004ba2c7c20 */ /* 0x000fe20008410000 */
[----:B------:R-:W-:Y:S01]  /*ae30*/  FSEL R195, R8, -INF , !P2 ;  /* 0xff80000008c37808 */ /* 0x000fe20005000000 */
[----:B------:R-:W-:Y:S01]  /*ae40*/  FMUL.FTZ R43, R187, UR4 ;  /* 0x00000004bb2b7c20 */ /* 0x000fe20008410000 */
[----:B------:R-:W-:Y:S01]  /*ae50*/  FMNMX3.FTZ R8, R242, R206, R207, !PT ;  /* 0x000000cef2087276 */ /* 0x000fe200078100cf */
[----:B------:R-:W2:Y:S01]  /*ae60*/  SHFL.BFLY PT, R14, R2, 0x2, 0x1f ;  /* 0x0c401f00020e7f89 */ /* 0x000ea200000e0000 */
[----:B------:R-:W-:Y:S01]  /*ae70*/  FSEL R178, R9, -INF , !P1 ;  /* 0xff80000009b27808 */ /* 0x000fe20004800000 */
[----:B------:R-:W3:Y:S01]  /*ae80*/  MUFU.TANH R45, R45 ;  /* 0x0000002d002d7308 */ /* 0x000ee20000002400 */
[----:B------:R-:W-:Y:S02]  /*ae90*/  FMNMX3.FTZ R9, R8, R4, R211, !PT ;  /* 0x0000000408097276 */ /* 0x000fe400078100d3 */
[----:B------:R-:W-:-:S02]  /*aea0*/  ISETP.GE.AND P0, PT, R48, R231, PT ;  /* 0x000000e73000720c */ /* 0x000fc40003f06270 */
[----:B------:R-:W-:Y:S02]  /*aeb0*/  FMNMX3.FTZ R9, R9, R203, R202, !PT ;  /* 0x000000cb09097276 */ /* 0x000fe400078100ca */
[----:B------:R-:W-:Y:S01]  /*aec0*/  FMNMX3.FTZ R8, R241, R53, R205, !PT ;  /* 0x00000035f1087276 */ /* 0x000fe200078100cd */
[----:B------:R-:W4:Y:S01]  /*aed0*/  MUFU.TANH R44, R44 ;  /* 0x0000002c002c7308 */ /* 0x000f220000002400 */
[----:B------:R-:W-:Y:S02]  /*aee0*/  FMNMX3.FTZ R9, R9, R199, R198, !PT ;  /* 0x000000c709097276 */ /* 0x000fe400078100c6 */
[----:B------:R-:W-:Y:S02]  /*aef0*/  FSEL R177, R5, -INF , !P0 ;  /* 0xff80000005b17808 */ /* 0x000fe40004000000 */
[----:B------:R-:W-:Y:S02]  /*af00*/  FMNMX3.FTZ R5, R9, R172, R171, !PT ;  /* 0x000000ac09057276 */ /* 0x000fe400078100ab */
[----:B------:R-:W-:Y:S01]  /*af10*/  FSEL R191, R174, -INF , !P5 ;  /* 0xff800000aebf7808 */ /* 0x000fe20006800000 */
[----:B------:R-:W5:Y:S01]  /*af20*/  MUFU.TANH R43, R43 ;  /* 0x0000002b002b7308 */ /* 0x000f620000002400 */
[----:B-1----:R-:W-:-:S02]  /*af30*/  FMNMX.FTZ R3, R13, R3, !PT ;  /* 0x000000030d037209 */ /* 0x002fc40007810000 */
[----:B------:R-:W-:Y:S02]  /*af40*/  FSEL R190, R175, -INF , !P4 ;  /* 0xff800000afbe7808 */ /* 0x000fe40006000000 */
[----:B------:R-:W-:Y:S01]  /*af50*/  FMNMX3.FTZ R8, R8, R62, R169, !PT ;  /* 0x0000003e08087276 */ /* 0x000fe200078100a9 */
[----:B------:R-:W1:Y:S01]  /*af60*/  SHFL.BFLY PT, R166, R3, 0x1, 0x1f ;  /* 0x0c201f0003a67f89 */ /* 0x000e6200000e0000 */
[----:B------:R-:W-:Y:S02]  /*af70*/  FMNMX3.FTZ R5, R5, R173, R170, !PT ;  /* 0x000000ad05057276 */ /* 0x000fe400078100aa */
[----:B------:R-:W-:Y:S02]  /*af80*/  FSEL R204, R58, -INF , !P3 ;  /* 0xff8000003acc7808 */ /* 0x000fe40005800000 */
[----:B------:R-:W-:Y:S02]  /*af90*/  FMNMX3.FTZ R8, R8, R191, R190, !PT ;  /* 0x000000bf08087276 */ /* 0x000fe400078100be */
[----:B------:R-:W-:-:S02]  /*afa0*/  FMNMX3.FTZ R5, R5, R32, R34, !PT ;  /* 0x0000002005057276 */ /* 0x000fc40007810022 */
[----:B--2---:R-:W-:Y:S02]  /*afb0*/  FMNMX.FTZ R14, R2, R14, !PT ;  /* 0x0000000e020e7209 */ /* 0x004fe40007810000 */
[-C--:B------:R-:W-:Y:S02]  /*afc0*/  ISETP.GE.AND P5, PT, R27, R231.reuse, PT ;  /* 0x000000e71b00720c */ /* 0x080fe40003fa6270 */
[----:B------:R-:W-:Y:S01]  /*afd0*/  ISETP.GE.AND P4, PT, R26, R231, PT ;  /* 0x000000e71a00720c */ /* 0x000fe20003f86270 */
[----:B------:R-:W-:Y:S01]  /*afe0*/  SHFL.BFLY PT, R165, R14, 0x1, 0x1f ;  /* 0x0c201f000ea57f89 */ /* 0x000fe200000e0000 */
[----:B------:R-:W-:Y:S02]  /*aff0*/  FMNMX3.FTZ R2, R8, R204, R195, !PT ;  /* 0x000000cc08027276 */ /* 0x000fe400078100c3 */
[----:B------:R-:W-:Y:S01]  /*b000*/  FMNMX3.FTZ R5, R5, R33, R35, !PT ;  /* 0x0000002105057276 */ /* 0x000fe20007810023 */
[----:B------:R-:W-:Y:S01]  /*b010*/  LDSM.16.MT88.4 R24, [R218+0x9000] ;  /* 0x00900000da18783b */ /* 0x000fe20000004200 */
[----:B------:R-:W-:-:S02]  /*b020*/  ISETP.GE.AND P3, PT, R19, R231, PT ;  /* 0x000000e71300720c */ /* 0x000fc40003f66270 */
[-C--:B------:R-:W-:Y:S01]  /*b030*/  ISETP.GE.AND P2, PT, R18, R231.reuse, PT ;  /* 0x000000e71200720c */ /* 0x080fe20003f46270 */
[----:B------:R-:W2:Y:S01]  /*b040*/  SHFL.BFLY PT, R168, R5, 0x2, 0x1f ;  /* 0x0c401f0005a87f89 */ /* 0x000ea200000e0000 */
[----:B------:R-:W-:Y:S02]  /*b050*/  FSEL R175, R10, -INF , !P5 ;  /* 0xff8000000aaf7808 */ /* 0x000fe40006800000 */
[----:B------:R-:W-:Y:S02]  /*b060*/  FSEL R174, R12, -INF , !P4 ;  /* 0xff8000000cae7808 */ /* 0x000fe40006000000 */
[----:B------:R-:W-:Y:S02]  /*b070*/  FMNMX3.FTZ R2, R2, R178, R177, !PT ;  /* 0x000000b202027276 */ /* 0x000fe400078100b1 */
[-C--:B------:R-:W-:Y:S02]  /*b080*/  ISETP.GE.AND P1, PT, R17, R231.reuse, PT ;  /* 0x000000e71100720c */ /* 0x080fe40003f26270 */
[----:B------:R-:W-:-:S02]  /*b090*/  ISETP.GE.AND P0, PT, R16, R231, PT ;  /* 0x000000e71000720c */ /* 0x000fc40003f06270 */
[----:B------:R-:W-:Y:S01]  /*b0a0*/  FSEL R46, R46, -INF , !P3 ;  /* 0xff8000002e2e7808 */ /* 0x000fe20005800000 */
[----:B------:R-:W-:Y:S01]  /*b0b0*/  LDSM.16.MT88.4 R16, [R218+0xa000] ;  /* 0x00a00000da10783b */ /* 0x000fe20000004200 */
[----:B---3--:R-:W-:Y:S02]  /*b0c0*/  FSEL R45, R45, -INF , !P2 ;  /* 0xff8000002d2d7808 */ /* 0x008fe40005000000 */
[----:B------:R-:W-:Y:S02]  /*b0d0*/  FMNMX3.FTZ R2, R2, R175, R174, !PT ;  /* 0x000000af02027276 */ /* 0x000fe400078100ae */
[----:B----4-:R-:W-:Y:S02]  /*b0e0*/  FSEL R44, R44, -INF , !P1 ;  /* 0xff8000002c2c7808 */ /* 0x010fe40004800000 */
[----:B-----5:R-:W-:Y:S02]  /*b0f0*/  FSEL R43, R43, -INF , !P0 ;  /* 0xff8000002b2b7808 */ /* 0x020fe40004000000 */
[----:B------:R-:W-:-:S02]  /*b100*/  FMNMX3.FTZ R2, R2, R46, R45, !PT ;  /* 0x0000002e02027276 */ /* 0x000fc4000781002d */
[----:B-1----:R-:W-:Y:S02]  /*b110*/  FMNMX.FTZ R166, R3, R166, !PT ;  /* 0x000000a603a67209 */ /* 0x002fe40007810000 */
[----:B------:R-:W-:Y:S02]  /*b120*/  FMNMX3.FTZ R2, R2, R44, R43, !PT ;  /* 0x0000002c02027276 */ /* 0x000fe4000781002b */
[C---:B------:R-:W-:Y:S01]  /*b130*/  FSETP.NEU.FTZ.AND P1, PT, R166.reuse, -INF , PT ;  /* 0xff800000a600780b */ /* 0x040fe20003f3d000 */
[----:B------:R-:W-:Y:S01]  /*b140*/  FMUL.FTZ R65, R166, UR6 ;  /* 0x00000006a6417c20 */ /* 0x000fe20008410000 */
[----:B--2---:R-:W-:Y:S01]  /*b150*/  FMNMX.FTZ R168, R5, R168, !PT ;  /* 0x000000a805a87209 */ /* 0x004fe20007810000 */
[----:B------:R-:W1:Y:S01]  /*b160*/  SHFL.BFLY PT, R167, R2, 0x2, 0x1f ;  /* 0x0c401f0002a77f89 */ /* 0x000e6200000e0000 */
[----:B------:R-:W-:Y:S02]  /*b170*/  FMNMX.FTZ R165, R14, R165, !PT ;  /* 0x000000a50ea57209 */ /* 0x000fe40007810000 */
[----:B------:R-:W-:-:S02]  /*b180*/  FSEL R65, R65, RZ, P1 ;  /* 0x000000ff41417208 */ /* 0x000fc40000800000 */
[C---:B------:R-:W-:Y:S01]  /*b190*/  FSETP.NEU.FTZ.AND P0, PT, R165.reuse, -INF , PT ;  /* 0xff800000a500780b */ /* 0x040fe20003f1d000 */
[----:B------:R-:W-:Y:S01]  /*b1a0*/  FMUL.FTZ R61, R165, UR6 ;  /* 0x00000006a53d7c20 */ /* 0x000fe20008410000 */
[----:B------:R-:W-:Y:S01]  /*b1b0*/  FSEL R8, R166, RZ, P1 ;  /* 0x000000ffa6087208 */ /* 0x000fe20000800000 */
[--C-:B------:R-:W-:Y:S01]  /*b1c0*/  FFMA.FTZ R39, R6, UR6, -R65.reuse ;  /* 0x0000000606277c23 */ /* 0x100fe20008010841 */
[--C-:B------:R-:W-:Y:S01]  /*b1d0*/  FFMA.FTZ R38, R7, UR6, -R65.reuse ;  /* 0x0000000607267c23 */ /* 0x100fe20008010841 */
[----:B------:R-:W2:Y:S01]  /*b1e0*/  SHFL.BFLY PT, R6, R168, 0x1, 0x1f ;  /* 0x0c201f00a8067f89 */ /* 0x000ea200000e0000 */
[----:B------:R-:W-:Y:S01]  /*b1f0*/  FSEL R7, R165, RZ, P0 ;  /* 0x000000ffa5077208 */ /* 0x000fe20000000000 */
[----:B------:R-:W-:Y:S01]  /*b200*/  FADD.FTZ R8, R240, -R8 ;  /* 0x80000008f0087221 */ /* 0x000fe20000010000 */
[----:B------:R-:W-:Y:S01]  /*b210*/  MOV R49, R243 ;  /* 0x000000f300317202 */ /* 0x000fe20000000f00 */
[----:B------:R-:W-:Y:S01]  /*b220*/  FFMA.FTZ R37, R11, UR6, -R65 ;  /* 0x000000060b257c23 */ /* 0x000fe20008010841 */
[----:B------:R-:W-:Y:S01]  /*b230*/  @P6 IADD3 R49, PT, PT, R235, -0x20, RZ ;  /* 0xffffffe0eb316810 */ /* 0x000fe20007ffe0ff */
[----:B------:R-:W-:Y:S01]  /*b240*/  FADD.FTZ R7, R0, -R7 ;  /* 0x8000000700077221 */ /* 0x000fe20000010000 */
[----:B------:R-:W-:Y:S01]  /*b250*/  FMUL.FTZ R8, R8, UR6 ;  /* 0x0000000608087c20 */ /* 0x000fe20008410000 */
[----:B------:R-:W-:Y:S01]  /*b260*/  FSEL R61, R61, RZ, P0 ;  /* 0x000000ff3d3d7208 */ /* 0x000fe20000000000 */
[----:B------:R-:W-:Y:S01]  /*b270*/  FFMA.FTZ R36, R210, UR6, -R65 ;  /* 0x00000006d2247c23 */ /* 0x000fe20008010841 */
[----:B------:R-:W-:Y:S01]  /*b280*/  FMUL.FTZ R41, R7, UR6 ;  /* 0x0000000607297c20 */ /* 0x000fe20008410000 */
[----:B------:R3:W4:Y:S01]  /*b290*/  MUFU.EX2 R42, R8 ;  /* 0x00000008002a7308 */ /* 0x0007220000000800 */
[----:B------:R-:W-:Y:S01]  /*b2a0*/  LDSM.16.MT88.4 R20, [R49] ;  /* 0x000000003114783b */ /* 0x000fe20000004200 */
[--C-:B------:R-:W-:Y:S01]  /*b2b0*/  FFMA.FTZ R3, R208, UR6, -R61.reuse ;  /* 0x00000006d0037c23 */ /* 0x100fe2000801083d */
[----:B-1----:R-:W-:Y:S01]  /*b2c0*/  FMNMX.FTZ R167, R2, R167, !PT ;  /* 0x000000a702a77209 */ /* 0x002fe20007810000 */
[--C-:B------:R-:W-:Y:S01]  /*b2d0*/  FFMA.FTZ R2, R209, UR6, -R61.reuse ;  /* 0x00000006d1027c23 */ /* 0x100fe2000801083d */
[----:B------:R-:W-:Y:S01]  /*b2e0*/  LDSM.16.MT88.4 R12, [R49+0x1000] ;  /* 0x00100000310c783b */ /* 0x000fe20000004200 */
[--C-:B------:R-:W-:Y:S01]  /*b2f0*/  FFMA.FTZ R40, R212, UR6, -R61.reuse ;  /* 0x00000006d4287c23 */ /* 0x100fe2000801083d */
[----:B------:R-:W-:Y:S01]  /*b300*/  FFMA.FTZ R213, R213, UR6, -R61 ;  /* 0x00000006d5d57c23 */ /* 0x000fe2000801083d */
[----:B------:R-:W-:Y:S01]  /*b310*/  MUFU.EX2 R39, R39 ;  /* 0x0000002700277308 */ /* 0x000fe20000000800 */
[----:B------:R-:W1:Y:S01]  /*b320*/  SHFL.BFLY PT, R5, R167, 0x1, 0x1f ;  /* 0x0c201f00a7057f89 */ /* 0x000e6200000e0000 */
[--C-:B------:R-:W-:Y:S01]  /*b330*/  FFMA.FTZ R185, R185, UR6, -R65.reuse ;  /* 0x00000006b9b97c23 */ /* 0x100fe20008010841 */
[----:B------:R-:W-:Y:S01]  /*b340*/  FFMA.FTZ R176, R176, UR6, -R65 ;  /* 0x00000006b0b07c23 */ /* 0x000fe20008010841 */
[----:B------:R-:W5:Y:S01]  /*b350*/  MUFU.EX2 R38, R38 ;  /* 0x0000002600267308 */ /* 0x000f620000000800 */
[----:B--2---:R-:W-:Y:S01]  /*b360*/  FMNMX.FTZ R168, R168, R6, !PT ;  /* 0x00000006a8a87209 */ /* 0x004fe20007810000 */
[----:B---3--:R-:W2:Y:S01]  /*b370*/  LDSM.16.MT88.4 R8, [R218+0xb000] ;  /* 0x00b00000da08783b */ /* 0x008ea20000004200 */
[-C--:B----4-:R-:W-:Y:S01]  /*b380*/  FMUL.FTZ R156, R156, R42.reuse ;  /* 0x0000002a9c9c7220 */ /* 0x090fe20000410000 */
[----:B------:R-:W-:Y:S01]  /*b390*/  MUFU.EX2 R37, R37 ;  /* 0x0000002500257308 */ /* 0x000fe20000000800 */
[C---:B------:R-:W-:Y:S01]  /*b3a0*/  FSETP.NEU.FTZ.AND P1, PT, R168.reuse, -INF , PT ;  /* 0xff800000a800780b */ /* 0x040fe20003f3d000 */
[C---:B------:R-:W-:Y:S01]  /*b3b0*/  FMUL.FTZ R48, R168.reuse, UR6 ;  /* 0x00000006a8307c20 */ /* 0x040fe20008410000 */
[-C--:B------:R-:W-:Y:S01]  /*b3c0*/  FMUL.FTZ R157, R157, R42.reuse ;  /* 0x0000002a9d9d7220 */ /* 0x080fe20000410000 */
[----:B------:R-:W3:Y:S01]  /*b3d0*/  MUFU.EX2 R36, R36 ;  /* 0x0000002400247308 */ /* 0x000ee20000000800 */
[----:B------:R-:W-:Y:S01]  /*b3e0*/  FSEL R64, R168, RZ, P1 ;  /* 0x000000ffa8407208 */ /* 0x000fe20000800000 */
[-C--:B------:R-:W-:Y:S01]  /*b3f0*/  FMUL.FTZ R152, R152, R42.reuse ;  /* 0x0000002a98987220 */ /* 0x080fe20000410000 */
[----:B------:R-:W-:Y:S01]  /*b400*/  FSEL R48, R48, RZ, P1 ;  /* 0x000000ff30307208 */ /* 0x000fe20000800000 */
[----:B------:R-:W-:Y:S01]  /*b410*/  MUFU.EX2 R3, R3 ;  /* 0x0000000300037308 */ /* 0x000fe20000000800 */
[-C--:B------:R-:W-:Y:S01]  /*b420*/  FMUL.FTZ R153, R153, R42.reuse ;  /* 0x0000002a99997220 */ /* 0x080fe20000410000 */
[----:B------:R-:W-:Y:S01]  /*b430*/  FADD.FTZ R64, R242, -R64 ;  /* 0x80000040f2407221 */ /* 0x000fe20000010000 */
[----:B-----5:R-:W-:Y:S01]  /*b440*/  F2FP.BF16.F32.PACK_AB R28, R38, R39 ;  /* 0x00000027261c723e */ /* 0x020fe200000010ff */
[--C-:B------:R-:W-:Y:S01]  /*b450*/  FFMA.FTZ R51, R4, UR6, -R48.reuse ;  /* 0x0000000604337c23 */ /* 0x100fe20008010830 */
[----:B------:R-:W4:Y:S01]  /*b460*/  MUFU.EX2 R2, R2 ;  /* 0x0000000200027308 */ /* 0x000f220000000800 */
[----:B------:R-:W-:Y:S01]  /*b470*/  FMUL.FTZ R186, R64, UR6 ;  /* 0x0000000640ba7c20 */ /* 0x000fe20008410000 */
[--C-:B------:R-:W-:Y:S01]  /*b480*/  FFMA.FTZ R47, R206, UR6, -R48.reuse ;  /* 0x00000006ce2f7c23 */ /* 0x100fe20008010830 */
[--C-:B------:R-:W-:Y:S01]  /*b490*/  FFMA.FTZ R50, R207, UR6, -R48.reuse ;  /* 0x00000006cf327c23 */ /* 0x100fe20008010830 */
[----:B-1----:R-:W-:Y:S01]  /*b4a0*/  FMNMX.FTZ R167, R167, R5, !PT ;  /* 0x00000005a7a77209 */ /* 0x002fe20007810000 */
[----:B------:R-:W-:Y:S01]  /*b4b0*/  MUFU.EX2 R40, R40 ;  /* 0x0000002800287308 */ /* 0x000fe20000000800 */
[----:B------:R-:W1:Y:S01]  /*b4c0*/  LDSM.16.MT88.4 R4, [R49+0x2000] ;  /* 0x002000003104783b */ /* 0x000e620000004200 */
[----:B------:R-:W-:Y:S01]  /*b4d0*/  FFMA.FTZ R211, R211, UR6, -R48 ;  /* 0x00000006d3d37c23 */ /* 0x000fe20008010830 */
[C---:B------:R-:W-:Y:S01]  /*b4e0*/  FSETP.NEU.FTZ.AND P0, PT, R167.reuse, -INF , PT ;  /* 0xff800000a700780b */ /* 0x040fe20003f1d000 */
[C---:B------:R-:W-:Y:S01]  /*b4f0*/  FMUL.FTZ R52, R167.reuse, UR6 ;  /* 0x00000006a7347c20 */ /* 0x040fe20008410000 */
[----:B------:R-:W5:Y:S01]  /*b500*/  MUFU.EX2 R0, R213 ;  /* 0x000000d500007308 */ /* 0x000f620000000800 */
[----:B---3--:R-:W-:Y:S01]  /*b510*/  F2FP.BF16.F32.PACK_AB R30, R36, R37 ;  /* 0x00000025241e723e */ /* 0x008fe200000010ff */
[-C--:B------:R-:W-:Y:S01]  /*b520*/  FMUL.FTZ R140, R140, R42.reuse ;  /* 0x0000002a8c8c7220 */ /* 0x080fe20000410000 */
[----:B------:R-:W-:Y:S01]  /*b530*/  FSEL R67, R167, RZ, P0 ;  /* 0x000000ffa7437208 */ /* 0x000fe20000000000 */
[----:B------:R-:W3:Y:S01]  /*b540*/  MUFU.EX2 R41, R41 ;  /* 0x0000002900297308 */ /* 0x000ee20000000800 */
[----:B------:R-:W-:Y:S01]  /*b550*/  FSEL R52, R52, RZ, P0 ;  /* 0x000000ff34347208 */ /* 0x000fe20000000000 */
[----:B------:R-:W-:Y:S01]  /*b560*/  FMUL.FTZ R141, R141, R42 ;  /* 0x0000002a8d8d7220 */ /* 0x000fe20000410000 */
[----:B----4-:R-:W-:Y:S01]  /*b570*/  F2FP.BF16.F32.PACK_AB R29, R2, R3 ;  /* 0x00000003021d723e */ /* 0x010fe200000010ff */
[----:B------:R-:W-:Y:S01]  /*b580*/  FADD.FTZ R67, R241, -R67 ;  /* 0x80000043f1437221 */ /* 0x000fe20000010000 */
[----:B------:R-:W-:Y:S01]  /*b590*/  MUFU.EX2 R47, R47 ;  /* 0x0000002f002f7308 */ /* 0x000fe20000000800 */
[--C-:B------:R-:W-:Y:S01]  /*b5a0*/  FFMA.FTZ R169, R169, UR6, -R52.reuse ;  /* 0x00000006a9a97c23 */ /* 0x100fe20008010834 */
[--C-:B------:R-:W-:Y:S01]  /*b5b0*/  FFMA.FTZ R54, R53, UR6, -R52.reuse ;  /* 0x0000000635367c23 */ /* 0x100fe20008010834 */
[--C-:B------:R-:W-:Y:S01]  /*b5c0*/  FFMA.FTZ R58, R205, UR6, -R52.reuse ;  /* 0x00000006cd3a7c23 */ /* 0x100fe20008010834 */
[----:B------:R-:W-:Y:S01]  /*b5d0*/  FFMA.FTZ R62, R62, UR6, -R52 ;  /* 0x000000063e3e7c23 */ /* 0x000fe20008010834 */
[----:B------:R4:W-:Y:S01]  /*b5e0*/  MUFU.EX2 R64, R169 ;  /* 0x000000a900407308 */ /* 0x0009e20000000800 */
[----:B-----5:R-:W-:Y:S01]  /*b5f0*/  F2FP.BF16.F32.PACK_AB R31, R0, R40 ;  /* 0x00000028001f723e */ /* 0x020fe200000010ff */
[-C--:B------:R-:W-:Y:S01]  /*b600*/  FMUL.FTZ R136, R136, R42.reuse ;  /* 0x0000002a88887220 */ /* 0x080fe20000410000 */
[-C--:B------:R-:W-:Y:S01]  /*b610*/  FMUL.FTZ R137, R137, R42.reuse ;  /* 0x0000002a89897220 */ /* 0x080fe20000410000 */
[----:B------:R-:W-:Y:S01]  /*b620*/  MUFU.EX2 R50, R50 ;  /* 0x0000003200327308 */ /* 0x000fe20000000800 */
[-C--:B---3--:R-:W-:Y:S01]  /*b630*/  FMUL.FTZ R158, R158, R41.reuse ;  /* 0x000000299e9e7220 */ /* 0x088fe20000410000 */
        /* <DEDUP_REMOVED lines=8> */
[----:B----4-:R-:W-:Y:S01]  /*b6c0*/  FMUL.FTZ R169, R67, UR6 ;  /* 0x0000000643a97c20 */ /* 0x010fe20008410000 */
        /* <DEDUP_REMOVED lines=13> */
[----:B------:R-:W3:Y:S01]  /*b7a0*/  MUFU.EX2 R67, R186 ;  /* 0x000000ba00437308 */ /* 0x000ee20000000800 */
        /* <DEDUP_REMOVED lines=24> */
[C---:B------:R-:W-:Y:S01]  /*b930*/  HMMA.16816.F32.BF16 R156, R28.reuse, R24, R156 ;  /* 0x000000181c9c723c */ /* 0x040fe2000004189c */
[-C--:B---3--:R-:W-:Y:S01]  /*b940*/  FMUL.FTZ R68, R68, R67.reuse ;  /* 0x0000004344447220 */ /* 0x088fe20000410000 */
        /* <DEDUP_REMOVED lines=55> */
[----:B------:R-:W-:Y:S01]  /*bcc0*/  FFMA.FTZ R194, R199, UR6, -R48 ;  /* 0x00000006c7c27c23 */ /* 0x000fe20008010830 */
[----:B------:R-:W-:Y:S01]  /*bcd0*/  FFMA.FTZ R199, R191, UR6, -R52 ;  /* 0x00000006bfc77c23 */ /* 0x000fe20008010834 */
[----:B------:R-:W-:Y:S01]  /*bce0*/  MUFU.EX2 R176, R176 ;  /* 0x000000b000b07308 */ /* 0x000fe20000000800 */
[--C-:B------:R-:W-:Y:S01]  /*bcf0*/  FFMA.FTZ R187, R203, UR6, -R48.reuse ;  /* 0x00000006cbbb7c23 */ /* 0x100fe20008010830 */
[----:B------:R-:W-:Y:S01]  /*bd00*/  FFMA.FTZ R186, R202, UR6, -R48 ;  /* 0x00000006caba7c23 */ /* 0x000fe20008010830 */
[----:B------:R-:W-:Y:S01]  /*bd10*/  FFMA.FTZ R204, R204, UR6, -R52 ;  /* 0x00000006cccc7c23 */ /* 0x000fe20008010834 */
[----:B------:R3:W-:Y:S01]  /*bd20*/  MUFU.EX2 R191, R198 ;  /* 0x000000c600bf7308 */ /* 0x0007e20000000800 */
[C---:B--2---:R-:W-:Y:S01]  /*bd30*/  HMMA.16816.F32.BF16 R72, R28.reuse, R8, R72 ;  /* 0x000000081c48723c */ /* 0x044fe20000041848 */
[--C-:B------:R-:W-:Y:S01]  /*bd40*/  FFMA.FTZ R201, R201, UR6, -R65.reuse ;  /* 0x00000006c9c97c23 */ /* 0x100fe20008010841 */
[--C-:B------:R-:W-:Y:S01]  /*bd50*/  FFMA.FTZ R202, R172, UR6, -R48.reuse ;  /* 0x00000006acca7c23 */ /* 0x100fe20008010830 */
[----:B------:R-:W2:Y:S01]  /*bd60*/  MUFU.EX2 R187, R187 ;  /* 0x000000bb00bb7308 */ /* 0x000ea20000000800 */
[--C-:B------:R-:W-:Y:S01]  /*bd70*/  FFMA.FTZ R172, R171, UR6, -R48.reuse ;  /* 0x00000006abac7c23 */ /* 0x100fe20008010830 */
[--C-:B------:R-:W-:Y:S01]  /*bd80*/  FFMA.FTZ R173, R173, UR6, -R48.reuse ;  /* 0x00000006adad7c23 */ /* 0x100fe20008010830 */
[----:B------:R-:W-:Y:S01]  /*bd90*/  FFMA.FTZ R203, R170, UR6, -R48 ;  /* 0x00000006aacb7c23 */ /* 0x000fe20008010830 */
[----:B------:R-:W-:Y:S01]  /*bda0*/  MUFU.EX2 R186, R186 ;  /* 0x000000ba00ba7308 */ /* 0x000fe20000000800 */
[C---:B------:R-:W-:Y:S01]  /*bdb0*/  HMMA.16816.F32.BF16 R76, R28.reuse, R10, R76 ;  /* 0x0000000a1c4c723c */ /* 0x040fe2000004184c */
[--C-:B------:R-:W-:Y:S01]  /*bdc0*/  FFMA.FTZ R66, R66, UR6, -R65.reuse ;  /* 0x0000000642427c23 */ /* 0x100fe20008010841 */
[----:B------:R-:W-:Y:S01]  /*bdd0*/  FFMA.FTZ R164, R164, UR6, -R65 ;  /* 0x00000006a4a47c23 */ /* 0x000fe20008010841 */
[----:B------:R-:W-:Y:S01]  /*bde0*/  MUFU.EX2 R194, R194 ;  /* 0x000000c200c27308 */ /* 0x000fe20000000800 */
[----:B------:R-:W-:Y:S01]  /*bdf0*/  FFMA.FTZ R39, R234, R42, R39 ;  /* 0x0000002aea277223 */ /* 0x000fe20000010027 */
[----:B---3--:R-:W-:Y:S01]  /*be00*/  FFMA.FTZ R198, R190, UR6, -R52 ;  /* 0x00000006bec67c23 */ /* 0x008fe20008010834 */
[----:B------:R-:W-:Y:S01]  /*be10*/  FFMA.FTZ R3, R233, R41, R3 ;  /* 0x00000029e9037223 */ /* 0x000fe20000010003 */
[----:B------:R3:W4:Y:S01]  /*be20*/  MUFU.EX2 R190, R199 ;  /* 0x000000c700be7308 */ /* 0x0007220000000800 */
[C---:B-1----:R-:W-:Y:S01]  /*be30*/  HMMA.16816.F32.BF16 R88, R28.reuse, R4, R88 ;  /* 0x000000041c58723c */ /* 0x042fe20000041858 */
[----:B------:R-:W-:Y:S01]  /*be40*/  FADD.FTZ R39, R38, R39 ;  /* 0x0000002726277221 */ /* 0x000fe20000010000 */
[----:B------:R-:W-:Y:S01]  /*be50*/  FADD.FTZ R3, R2, R3 ;  /* 0x0000000302037221 */ /* 0x000fe20000010000 */
[----:B------:R-:W1:Y:S01]  /*be60*/  MUFU.EX2 R198, R198 ;  /* 0x000000c600c67308 */ /* 0x000e620000000800 */
[--C-:B------:R-:W-:Y:S01]  /*be70*/  FFMA.FTZ R32, R32, UR6, -R48.reuse ;  /* 0x0000000620207c23 */ /* 0x100fe20008010830 */
[----:B------:R-:W-:Y:S01]  /*be80*/  FFMA.FTZ R35, R35, UR6, -R48 ;  /* 0x0000000623237c23 */ /* 0x000fe20008010830 */
[----:B------:R-:W-:Y:S01]  /*be90*/  FADD.FTZ R39, R37, R39 ;  /* 0x0000002725277221 */ /* 0x000fe20000010000 */
[----:B------:R5:W-:Y:S01]  /*bea0*/  MUFU.EX2 R171, R202 ;  /* 0x000000ca00ab7308 */ /* 0x000be20000000800 */
[----:B------:R-:W-:Y:S01]  /*beb0*/  HMMA.16816.F32.BF16 R92, R28, R6, R92 ;  /* 0x000000061c5c723c */ /* 0x000fe2000004185c */
[----:B------:R-:W-:Y:S01]  /*bec0*/  F2FP.BF16.F32.PACK_AB R28, R50, R47 ;  /* 0x0000002f321c723e */ /* 0x000fe200000010ff */
[----:B------:R-:W-:Y:S01]  /*bed0*/  FFMA.FTZ R47, R237, R67, R47 ;  /* 0x00000043ed2f7223 */ /* 0x000fe2000001002f */
[----:B------:R-:W-:Y:S01]  /*bee0*/  F2FP.BF16.F32.PACK_AB R29, R58, R54 ;  /* 0x000000363a1d723e */ /* 0x000fe200000010ff */
[----:B------:R-:W-:Y:S01]  /*bef0*/  MUFU.EX2 R170, R173 ;  /* 0x000000ad00aa7308 */ /* 0x000fe20000000800 */
[----:B------:R-:W-:Y:S01]  /*bf00*/  F2FP.BF16.F32.PACK_AB R30, R53, R51 ;  /* 0x00000033351e723e */ /* 0x000fe200000010ff */
[----:B---3--:R-:W-:Y:S01]  /*bf10*/  FFMA.FTZ R199, R195, UR6, -R52 ;  /* 0x00000006c3c77c23 */ /* 0x008fe20008010834 */
[----:B------:R-:W-:Y:S01]  /*bf20*/  F2FP.BF16.F32.PACK_AB R31, R64, R62 ;  /* 0x0000003e401f723e */ /* 0x000fe200000010ff */
[----:B------:R-:W-:Y:S01]  /*bf30*/  MUFU.EX2 R195, R204 ;  /* 0x000000cc00c37308 */ /* 0x000fe20000000800 */
[----:B------:R-:W-:Y:S01]  /*bf40*/  FFMA.FTZ R54, R236, R169, R54 ;  /* 0x000000a9ec367223 */ /* 0x000fe20000010036 */
[----:B------:R-:W-:Y:S01]  /*bf50*/  FADD.FTZ R47, R50, R47 ;  /* 0x0000002f322f7221 */ /* 0x000fe20000010000 */
[----:B------:R-:W-:Y:S01]  /*bf60*/  FADD.FTZ R3, R40, R3 ;  /* 0x0000000328037221 */ /* 0x000fe20000010000 */
[----:B------:R-:W-:Y:S01]  /*bf70*/  MUFU.EX2 R199, R199 ;  /* 0x000000c700c77308 */ /* 0x000fe20000000800 */
[--C-:B-----5:R-:W-:Y:S01]  /*bf80*/  FFMA.FTZ R202, R178, UR6, -R52.reuse ;  /* 0x00000006b2ca7c23 */ /* 0x120fe20008010834 */
[C---:B------:R-:W-:Y:S01]  /*bf90*/  HMMA.16816.F32.BF16 R68, R28.reuse, R8, R68 ;  /* 0x000000081c44723c */ /* 0x040fe20000041844 */
[--C-:B------:R-:W-:Y:S01]  /*bfa0*/  FFMA.FTZ R9, R181, UR6, -R65.reuse ;  /* 0x00000006b5097c23 */ /* 0x100fe20008010841 */
[----:B------:R-:W-:Y:S01]  /*bfb0*/  FFMA.FTZ R8, R180, UR6, -R65 ;  /* 0x00000006b4087c23 */ /* 0x000fe20008010841 */
[----:B------:R3:W5:Y:S01]  /*bfc0*/  MUFU.EX2 R181, R185 ;  /* 0x000000b900b57308 */ /* 0x0007620000000800 */
[----:B------:R-:W-:Y:S01]  /*bfd0*/  FFMA.FTZ R178, R177, UR6, -R52 ;  /* 0x00000006b1b27c23 */ /* 0x000fe20008010834 */
[----:B------:R-:W-:Y:S01]  /*bfe0*/  FADD.FTZ R54, R58, R54 ;  /* 0x000000363a367221 */ /* 0x000fe20000010000 */
[----:B------:R-:W-:Y:S01]  /*bff0*/  FADD.FTZ R47, R51, R47 ;  /* 0x0000002f332f7221 */ /* 0x000fe20000010000 */
[----:B------:R4:W5:Y:S01]  /*c000*/  MUFU.EX2 R180, R9 ;  /* 0x0000000900b47308 */ /* 0x0009620000000800 */
[C---:B------:R-:W-:Y:S01]  /*c010*/  HMMA.16816.F32.BF16 R160, R28.reuse, R24, R160 ;  /* 0x000000181ca0723c */ /* 0x040fe200000418a0 */
[----:B------:R-:W-:Y:S01]  /*c020*/  FADD.FTZ R54, R62, R54 ;  /* 0x000000363e367221 */ /* 0x000fe20000010000 */
[----:B------:R-:W-:Y:S01]  /*c030*/  FADD.FTZ R47, R53, R47 ;  /* 0x0000002f352f7221 */ /* 0x000fe20000010000 */
[----:B------:R1:W-:Y:S01]  /*c040*/  MUFU.EX2 R177, R202 ;  /* 0x000000ca00b17308 */ /* 0x0003e20000000800 */
[----:B------:R-:W-:Y:S01]  /*c050*/  FADD.FTZ R39, R36, R39 ;  /* 0x0000002724277221 */ /* 0x000fe20000010000 */
[----:B------:R-:W-:Y:S01]  /*c060*/  FADD.FTZ R54, R64, R54 ;  /* 0x0000003640367221 */ /* 0x000fe20000010000 */
[----:B------:R-:W-:Y:S01]  /*c070*/  FADD.FTZ R3, R0, R3 ;  /* 0x0000000300037221 */ /* 0x000fe20000010000 */
[----:B------:R-:W-:Y:S01]  /*c080*/  MUFU.EX2 R172, R172 ;  /* 0x000000ac00ac7308 */ /* 0x000fe20000000800 */
[C---:B------:R-:W-:Y:S01]  /*c090*/  HMMA.16816.F32.BF16 R148, R28.reuse, R26, R148 ;  /* 0x0000001a1c94723c */ /* 0x040fe20000041894 */
[----:B---3--:R-:W-:Y:S01]  /*c0a0*/  FFMA.FTZ R185, R182, UR6, -R61 ;  /* 0x00000006b6b97c23 */ /* 0x008fe2000801083d */
[----:B------:R-:W3:Y:S01]  /*c0b0*/  LDSM.16.MT88.4 R24, [R218+0x9400] ;  /* 0x00940000da18783b */ /* 0x000ee20000004200 */
[----:B------:R-:W-:Y:S01]  /*c0c0*/  MUFU.EX2 R173, R203 ;  /* 0x000000cb00ad7308 */ /* 0x000fe20000000800 */
[----:B--2---:R-:W-:Y:S01]  /*c0d0*/  FADD.FTZ R47, R187, R47 ;  /* 0x0000002fbb2f7221 */ /* 0x004fe20000010000 */
[----:B----4-:R-:W-:Y:S01]  /*c0e0*/  FFMA.FTZ R9, R179, UR6, -R61 ;  /* 0x00000006b3097c23 */ /* 0x010fe2000801083d */
[----:B------:R-:W-:Y:S01]  /*c0f0*/  FADD.FTZ R54, R190, R54 ;  /* 0x00000036be367221 */ /* 0x000fe20000010000 */
[----:B------:R2:W4:Y:S01]  /*c100*/  MUFU.EX2 R179, R8 ;  /* 0x0000000800b37308 */ /* 0x0005220000000800 */
[C---:B------:R-:W-:Y:S01]  /*c110*/  HMMA.16816.F32.BF16 R144, R28.reuse, R20, R144 ;  /* 0x000000141c90723c */ /* 0x040fe20000041890 */
[----:B-1----:R-:W-:Y:S01]  /*c120*/  FFMA.FTZ R202, R175, UR6, -R52 ;  /* 0x00000006afca7c23 */ /* 0x002fe20008010834 */
[----:B------:R-:W-:Y:S01]  /*c130*/  FADD.FTZ R39, R176, R39 ;  /* 0x00000027b0277221 */ /* 0x000fe20000010000 */
[----:B------:R-:W-:Y:S01]  /*c140*/  MUFU.EX2 R185, R185 ;  /* 0x000000b900b97308 */ /* 0x000fe20000000800 */
[----:B------:R-:W-:Y:S01]  /*c150*/  FADD.FTZ R47, R186, R47 ;  /* 0x0000002fba2f7221 */ /* 0x000fe20000010000 */
[----:B------:R-:W-:Y:S01]  /*c160*/  FADD.FTZ R54, R198, R54 ;  /* 0x00000036c6367221 */ /* 0x000fe20000010000 */
[----:B-----5:R-:W-:Y:S01]  /*c170*/  FADD.FTZ R39, R181, R39 ;  /* 0x00000027b5277221 */ /* 0x020fe20000010000 */
[----:B------:R1:W-:Y:S01]  /*c180*/  MUFU.EX2 R175, R178 ;  /* 0x000000b200af7308 */ /* 0x0003e20000000800 */
[C---:B------:R-:W-:Y:S01]  /*c190*/  HMMA.16816.F32.BF16 R132, R28.reuse, R22, R132 ;  /* 0x000000161c84723c */ /* 0x040fe20000041884 */
[----:B------:R-:W5:Y:S01]  /*c1a0*/  LDSM.16.MT88.4 R20, [R49+0x400] ;  /* 0x000400003114783b */ /* 0x000f620000004200 */
[----:B------:R-:W-:Y:S01]  /*c1b0*/  FADD.FTZ R47, R194, R47 ;  /* 0x0000002fc22f7221 */ /* 0x000fe20000010000 */
[----:B------:R-:W-:Y:S01]  /*c1c0*/  MUFU.EX2 R66, R66 ;  /* 0x0000004200427308 */ /* 0x000fe20000000800 */
[----:B------:R-:W-:Y:S01]  /*c1d0*/  FADD.FTZ R54, R195, R54 ;  /* 0x00000036c3367221 */ /* 0x000fe20000010000 */
[----:B--2---:R-:W-:Y:S01]  /*c1e0*/  FFMA.FTZ R8, R184, UR6, -R61 ;  /* 0x00000006b8087c23 */ /* 0x004fe2000801083d */
[----:B------:R-:W-:Y:S01]  /*c1f0*/  FADD.FTZ R39, R180, R39 ;  /* 0x00000027b4277221 */ /* 0x000fe20000010000 */
[----:B------:R2:W2:Y:S01]  /*c200*/  MUFU.EX2 R184, R9 ;  /* 0x0000000900b87308 */ /* 0x0004a20000000800 */
[C---:B------:R-:W-:Y:S01]  /*c210*/  HMMA.16816.F32.BF16 R128, R28.reuse, R16, R128 ;  /* 0x000000101c80723c */ /* 0x040fe20000041880 */
[----:B------:R-:W-:Y:S01]  /*c220*/  FADD.FTZ R47, R191, R47 ;  /* 0x0000002fbf2f7221 */ /* 0x000fe20000010000 */
[----:B------:R-:W-:Y:S01]  /*c230*/  FADD.FTZ R54, R199, R54 ;  /* 0x00000036c7367221 */ /* 0x000fe20000010000 */
[----:B------:R-:W-:Y:S01]  /*c240*/  MUFU.EX2 R32, R32 ;  /* 0x0000002000207308 */ /* 0x000fe20000000800 */
[----:B----4-:R-:W-:Y:S01]  /*c250*/  FADD.FTZ R39, R179, R39 ;  /* 0x00000027b3277221 */ /* 0x010fe20000010000 */
[----:B-1----:R-:W-:Y:S01]  /*c260*/  FFMA.FTZ R178, R174, UR6, -R52 ;  /* 0x00000006aeb27c23 */ /* 0x002fe20008010834 */
[----:B------:R-:W-:Y:S01]  /*c270*/  FADD.FTZ R47, R171, R47 ;  /* 0x0000002fab2f7221 */ /* 0x000fe20000010000 */
[----:B------:R-:W1:Y:S01]  /*c280*/  MUFU.EX2 R174, R202 ;  /* 0x000000ca00ae7308 */ /* 0x000e620000000800 */
[C---:B------:R-:W-:Y:S01]  /*c290*/  HMMA.16816.F32.BF16 R116, R28.reuse, R18, R116 ;  /* 0x000000121c74723c */ /* 0x040fe20000041874 */
[----:B------:R-:W4:Y:S01]  /*c2a0*/  LDSM.16.MT88.4 R16, [R218+0xa400] ;  /* 0x00a40000da10783b */ /* 0x000f220000004200 */
[----:B------:R-:W-:Y:S01]  /*c2b0*/  FADD.FTZ R54, R177, R54 ;  /* 0x00000036b1367221 */ /* 0x000fe20000010000 */
[----:B------:R-:W3:Y:S01]  /*c2c0*/  MUFU.EX2 R178, R178 ;  /* 0x000000b200b27308 */ /* 0x000ee20000000800 */
[----:B------:R-:W-:Y:S01]  /*c2d0*/  FADD.FTZ R47, R172, R47 ;  /* 0x0000002fac2f7221 */ /* 0x000fe20000010000 */
[----:B--2---:R-:W-:Y:S01]  /*c2e0*/  FFMA.FTZ R9, R183, UR6, -R61 ;  /* 0x00000006b7097c23 */ /* 0x004fe2000801083d */
[----:B------:R-:W-:Y:S01]  /*c2f0*/  FADD.FTZ R3, R184, R3 ;  /* 0x00000003b8037221 */ /* 0x000fe20000010000 */
[----:B------:R-:W2:Y:S01]  /*c300*/  MUFU.EX2 R183, R8 ;  /* 0x0000000800b77308 */ /* 0x000ea20000000800 */
[C---:B------:R-:W-:Y:S01]  /*c310*/  HMMA.16816.F32.BF16 R112, R28.reuse, R12, R112 ;  /* 0x0000000c1c70723c */ /* 0x040fe20000041870 */
[----:B------:R-:W-:Y:S01]  /*c320*/  FADD.FTZ R54, R175, R54 ;  /* 0x00000036af367221 */ /* 0x000fe20000010000 */
[----:B------:R-:W-:Y:S01]  /*c330*/  FADD.FTZ R47, R170, R47 ;  /* 0x0000002faa2f7221 */ /* 0x000fe20000010000 */
[----:B------:R5:W5:Y:S01]  /*c340*/  MUFU.EX2 R182, R9 ;  /* 0x0000000900b67308 */ /* 0x000b620000000800 */
[----:B------:R-:W-:Y:S01]  /*c350*/  IADD3 R232, PT, PT, R217, -0x4, RZ ;  /* 0xfffffffcd9e87810 */ /* 0x000fe20007ffe0ff */
[----:B-1----:R-:W-:Y:S01]  /*c360*/  FADD.FTZ R54, R174, R54 ;  /* 0x00000036ae367221 */ /* 0x002fe20000010000 */
[----:B------:R-:W-:Y:S01]  /*c370*/  FADD.FTZ R47, R173, R47 ;  /* 0x0000002fad2f7221 */ /* 0x000fe20000010000 */
[----:B------:R-:W-:Y:S01]  /*c380*/  MUFU.EX2 R35, R35 ;  /* 0x0000002300237308 */ /* 0x000fe20000000800 */
[----:B------:R-:W-:Y:S01]  /*c390*/  HMMA.16816.F32.BF16 R100, R28, R14, R100 ;  /* 0x0000000e1c64723c */ /* 0x000fe20000041864 */
[----:B------:R-:W1:Y:S01]  /*c3a0*/  LDSM.16.MT88.4 R12, [R49+0x1400] ;  /* 0x00140000310c783b */ /* 0x000e620000004200 */
[----:B---3--:R-:W-:Y:S01]  /*c3b0*/  FADD.FTZ R54, R178, R54 ;  /* 0x00000036b2367221 */ /* 0x008fe20000010000 */
[----:B------:R-:W-:Y:S01]  /*c3c0*/  FADD.FTZ R47, R32, R47 ;  /* 0x0000002f202f7221 */ /* 0x000fe20000010000 */
[----:B--2---:R-:W-:-:S04]  /*c3d0*/  FADD.FTZ R3, R183, R3 ;  /* 0x00000003b7037221 */ /* 0x004fc80000010000 */
[----:B------:R-:W-:Y:S01]  /*c3e0*/  HMMA.16816.F32.BF16 R80, R28, R10, R80 ;  /* 0x0000000a1c50723c */ /* 0x000fe20000041850 */
[----:B-----5:R-:W2:Y:S01]  /*c3f0*/  LDSM.16.MT88.4 R8, [R218+0xb400] ;  /* 0x00b40000da08783b */ /* 0x020ea20000004200 */
[----:B------:R-:W-:-:S04]  /*c400*/  FADD.FTZ R3, R182, R3 ;  /* 0x00000003b6037221 */ /* 0x000fc80000010000 */
[----:B------:R-:W-:Y:S02]  /*c410*/  FADD.FTZ R3, R185, R3 ;  /* 0x00000003b9037221 */ /* 0x000fe40000010000 */
[C---:B------:R-:W-:Y:S08]  /*c420*/  HMMA.16816.F32.BF16 R84, R28.reuse, R4, R84 ;  /* 0x000000041c54723c */ /* 0x040ff00000041854 */
[----:B------:R-:W-:Y:S01]  /*c430*/  HMMA.16816.F32.BF16 R96, R28, R6, R96 ;  /* 0x000000061c60723c */ /* 0x000fe20000041860 */
[----:B------:R-:W3:Y:S01]  /*c440*/  LDSM.16.MT88.4 R4, [R49+0x2400] ;  /* 0x002400003104783b */ /* 0x000ee20000004200 */
        /* <DEDUP_REMOVED lines=8> */
[C---:B----4-:R-:W-:Y:S08]  /*c4d0*/  HMMA.16816.F32.BF16 R124, R28.reuse, R16, R124 ;  /* 0x000000101c7c723c */ /* 0x050ff0000004187c */
[C---:B------:R-:W-:Y:S08]  /*c4e0*/  HMMA.16816.F32.BF16 R120, R28.reuse, R18, R120 ;  /* 0x000000121c78723c */ /* 0x040ff00000041878 */
[C---:B-1----:R-:W-:Y:S08]  /*c4f0*/  HMMA.16816.F32.BF16 R108, R28.reuse, R12, R108 ;  /* 0x0000000c1c6c723c */ /* 0x042ff0000004186c */
[C---:B------:R-:W-:Y:S08]  /*c500*/  HMMA.16816.F32.BF16 R104, R28.reuse, R14, R104 ;  /* 0x0000000e1c68723c */ /* 0x040ff00000041868 */
[C---:B--2---:R-:W-:Y:S08]  /*c510*/  HMMA.16816.F32.BF16 R72, R28.reuse, R8, R72 ;  /* 0x000000081c48723c */ /* 0x044ff00000041848 */
[C---:B------:R-:W-:Y:S08]  /*c520*/  HMMA.16816.F32.BF16 R76, R28.reuse, R10, R76 ;  /* 0x0000000a1c4c723c */ /* 0x040ff0000004184c */
[C---:B---3--:R-:W-:Y:S08]  /*c530*/  HMMA.16816.F32.BF16 R88, R28.reuse, R4, R88 ;  /* 0x000000041c58723c */ /* 0x048ff00000041858 */
[----:B------:R-:W-:Y:S01]  /*c540*/  HMMA.16816.F32.BF16 R92, R28, R6, R92 ;  /* 0x000000061c5c723c */ /* 0x000fe2000004185c */
[----:B------:R-:W-:-:S02]  /*c550*/  F2FP.BF16.F32.PACK_AB R28, R186, R187 ;  /* 0x000000bbba1c723e */ /* 0x000fc400000010ff */
[----:B------:R-:W-:Y:S02]  /*c560*/  F2FP.BF16.F32.PACK_AB R29, R198, R190 ;  /* 0x000000bec61d723e */ /* 0x000fe400000010ff */
[----:B------:R-:W-:Y:S02]  /*c570*/  F2FP.BF16.F32.PACK_AB R30, R191, R194 ;  /* 0x000000c2bf1e723e */ /* 0x000fe400000010ff */
[----:B------:R-:W-:-:S07]  /*c580*/  F2FP.BF16.F32.PACK_AB R31, R199, R195 ;  /* 0x000000c3c71f723e */ /* 0x000fce00000010ff */
[C---:B------:R-:W-:Y:S01]  /*c590*/  HMMA.16816.F32.BF16 R112, R28.reuse, R12, R112 ;  /* 0x0000000c1c70723c */ /* 0x040fe20000041870 */
[--C-:B------:R-:W-:Y:S01]  /*c5a0*/  FFMA.FTZ R12, R200, UR6, -R65.reuse ;  /* 0x00000006c80c7c23 */ /* 0x100fe20008010841 */
[--C-:B------:R-:W-:Y:S01]  /*c5b0*/  FFMA.FTZ R13, R196, UR6, -R65.reuse ;  /* 0x00000006c40d7c23 */ /* 0x100fe20008010841 */
[----:B------:R1:W2:Y:S05]  /*c5c0*/  MUFU.EX2 R200, R201 ;  /* 0x000000c900c87308 */ /* 0x0002aa0000000800 */
[C---:B------:R-:W-:Y:S01]  /*c5d0*/  HMMA.16816.F32.BF16 R100, R28.reuse, R14, R100 ;  /* 0x0000000e1c64723c */ /* 0x040fe20000041864 */
[----:B------:R-:W-:Y:S02]  /*c5e0*/  FFMA.FTZ R14, R197, UR6, -R65 ;  /* 0x00000006c50e7c23 */ /* 0x000fe40008010841 */
[----:B------:R3:W4:Y:S04]  /*c5f0*/  MUFU.EX2 R197, R12 ;  /* 0x0000000c00c57308 */ /* 0x0007280000000800 */
[----:B------:R-:W5:Y:S01]  /*c600*/  MUFU.EX2 R196, R14 ;  /* 0x0000000e00c47308 */ /* 0x000f620000000800 */
[C---:B------:R-:W-:Y:S01]  /*c610*/  HMMA.16816.F32.BF16 R68, R28.reuse, R8, R68 ;  /* 0x000000081c44723c */ /* 0x040fe20000041844 */
[--C-:B------:R-:W-:Y:S01]  /*c620*/  FFMA.FTZ R9, R192, UR6, -R61.reuse ;  /* 0x00000006c0097c23 */ /* 0x100fe2000801083d */
[--C-:B------:R-:W-:Y:S01]  /*c630*/  FFMA.FTZ R8, R188, UR6, -R61.reuse ;  /* 0x00000006bc087c23 */ /* 0x100fe2000801083d */
[----:B-1----:R-:W-:Y:S01]  /*c640*/  FFMA.FTZ R201, R189, UR6, -R61 ;  /* 0x00000006bdc97c23 */ /* 0x002fe2000801083d */
[----:B--2---:R-:W-:Y:S01]  /*c650*/  FADD.FTZ R39, R200, R39 ;  /* 0x00000027c8277221 */ /* 0x004fe20000010000 */
[----:B------:R-:W-:Y:S03]  /*c660*/  MUFU.EX2 R188, R9 ;  /* 0x0000000900bc7308 */ /* 0x000fe60000000800 */
[----:B------:R-:W-:Y:S01]  /*c670*/  HMMA.16816.F32.BF16 R160, R28, R24, R160 ;  /* 0x000000181ca0723c */ /* 0x000fe200000418a0 */
[----:B---3--:R-:W-:Y:S01]  /*c680*/  FFMA.FTZ R12, R193, UR6, -R61 ;  /* 0x00000006c10c7c23 */ /* 0x008fe2000801083d */
[----:B------:R-:W-:Y:S01]  /*c690*/  MUFU.EX2 R189, R8 ;  /* 0x0000000800bd7308 */ /* 0x000fe20000000800 */
[----:B----4-:R-:W-:-:S03]  /*c6a0*/  FADD.FTZ R39, R197, R39 ;  /* 0x00000027c5277221 */ /* 0x010fc60000010000 */
[----:B------:R-:W1:Y:S01]  /*c6b0*/  MUFU.EX2 R193, R13 ;  /* 0x0000000d00c17308 */ /* 0x000e620000000800 */
[----:B-----5:R-:W-:Y:S01]  /*c6c0*/  FADD.FTZ R39, R196, R39 ;  /* 0x00000027c4277221 */ /* 0x020fe20000010000 */
[C---:B------:R-:W-:Y:S01]  /*c6d0*/  HMMA.16816.F32.BF16 R148, R28.reuse, R26, R148 ;  /* 0x0000001a1c94723c */ /* 0x040fe20000041894 */
[----:B------:R-:W2:Y:S01]  /*c6e0*/  LDSM.16.MT88.4 R24, [R218+0x9800] ;  /* 0x00980000da18783b */ /* 0x000ea20000004200 */
[----:B------:R-:W3:Y:S04]  /*c6f0*/  MUFU.EX2 R192, R12 ;  /* 0x0000000c00c07308 */ /* 0x000ee80000000800 */
[----:B------:R-:W4:Y:S02]  /*c700*/  MUFU.EX2 R201, R201 ;  /* 0x000000c900c97308 */ /* 0x000f240000000800 */
[----:B------:R-:W-:Y:S01]  /*c710*/  HMMA.16816.F32.BF16 R144, R28, R20, R144 ;  /* 0x000000141c90723c */ /* 0x000fe20000041890 */
[----:B-1----:R-:W-:-:S07]  /*c720*/  FADD.FTZ R39, R193, R39 ;  /* 0x00000027c1277221 */ /* 0x002fce0000010000 */
[C---:B------:R-:W-:Y:S01]  /*c730*/  HMMA.16816.F32.BF16 R132, R28.reuse, R22, R132 ;  /* 0x000000161c84723c */ /* 0x040fe20000041884 */
[----:B------:R-:W1:Y:S01]  /*c740*/  LDSM.16.MT88.4 R20, [R49+0x800] ;  /* 0x000800003114783b */ /* 0x000e620000004200 */
[----:B---3--:R-:W-:Y:S01]  /*c750*/  FADD.FTZ R3, R192, R3 ;  /* 0x00000003c0037221 */ /* 0x008fe20000010000 */
[----:B------:R-:W-:Y:S02]  /*c760*/  FADD.FTZ R39, R66, R39 ;  /* 0x0000002742277221 */ /* 0x000fe40000010000 */
[----:B------:R-:W-:Y:S01]  /*c770*/  LDSM.16.MT88.4 R12, [R49+0x1800] ;  /* 0x00180000310c783b */ /* 0x000fe20000004200 */
        /* <DEDUP_REMOVED lines=21> */
[C---:B------:R-:W-:Y:S08]  /*c8d0*/  HMMA.16816.F32.BF16 R108, R28.reuse, R12, R108 ;  /* 0x0000000c1c6c723c */ /* 0x040ff0000004186c */
[C---:B------:R-:W-:Y:S08]  /*c8e0*/  HMMA.16816.F32.BF16 R104, R28.reuse, R14, R104 ;  /* 0x0000000e1c68723c */ /* 0x040ff00000041868 */
[C---:B----4-:R-:W-:Y:S08]  /*c8f0*/  HMMA.16816.F32.BF16 R72, R28.reuse, R8, R72 ;  /* 0x000000081c48723c */ /* 0x050ff00000041848 */
[C---:B------:R-:W-:Y:S08]  /*c900*/  HMMA.16816.F32.BF16 R76, R28.reuse, R10, R76 ;  /* 0x0000000a1c4c723c */ /* 0x040ff0000004184c */
[C---:B-----5:R-:W-:Y:S08]  /*c910*/  HMMA.16816.F32.BF16 R88, R28.reuse, R4, R88 ;  /* 0x000000041c58723c */ /* 0x060ff00000041858 */
        /* <DEDUP_REMOVED lines=18> */
[----:B------:R-:W1:Y:S04]  /*ca40*/  MUFU.EX2 R59, R65 ;  /* 0x00000041003b7308 */ /* 0x000e680000000800 */
[C---:B------:R-:W-:Y:S01]  /*ca50*/  HMMA.16816.F32.BF16 R148, R28.reuse, R26, R148 ;  /* 0x0000001a1c94723c */ /* 0x040fe20000041894 */
[----:B------:R-:W2:Y:S01]  /*ca60*/  LDSM.16.MT88.4 R24, [R218+0x9c00] ;  /* 0x009c0000da18783b */ /* 0x000ea20000004200 */
[----:B---3--:R-:W-:Y:S01]  /*ca70*/  FADD.FTZ R39, R60, R39 ;  /* 0x000000273c277221 */ /* 0x008fe20000010000 */
[----:B------:R-:W3:Y:S04]  /*ca80*/  MUFU.EX2 R57, R12 ;  /* 0x0000000c00397308 */ /* 0x000ee80000000800 */
[----:B------:R-:W4:Y:S01]  /*ca90*/  MUFU.EX2 R56, R8 ;  /* 0x0000000800387308 */ /* 0x000f220000000800 */
[----:B------:R-:W-:Y:S03]  /*caa0*/  HMMA.16816.F32.BF16 R144, R28, R20, R144 ;  /* 0x000000141c90723c */ /* 0x000fe60000041890 */
[----:B------:R-:W5:Y:S01]  /*cab0*/  MUFU.EX2 R61, R61 ;  /* 0x0000003d003d7308 */ /* 0x000f620000000800 */
[----:B-1----:R-:W-:-:S04]  /*cac0*/  FADD.FTZ R234, R59, R39 ;  /* 0x000000273bea7221 */ /* 0x002fc80000010000 */
[----:B------:R-:W-:Y:S01]  /*cad0*/  HMMA.16816.F32.BF16 R132, R28, R22, R132 ;  /* 0x000000161c84723c */ /* 0x000fe20000041884 */
[----:B------:R-:W1:Y:S01]  /*cae0*/  LDSM.16.MT88.4 R20, [R49+0xc00] ;  /* 0x000c00003114783b */ /* 0x000e620000004200 */
[----:B---3--:R-:W-:-:S04]  /*caf0*/  FADD.FTZ R3, R57, R3 ;  /* 0x0000000339037221 */ /* 0x008fc80000010000 */
[----:B------:R-:W-:Y:S02]  /*cb00*/  FADD.FTZ R3, R55, R3 ;  /* 0x0000000337037221 */ /* 0x000fe40000010000 */
[----:B------:R-:W-:Y:S02]  /*cb10*/  HMMA.16816.F32.BF16 R128, R28, R16, R128 ;  /* 0x000000101c80723c */ /* 0x000fe40000041880 */
[----:B----4-:R-:W-:-:S04]  /*cb20*/  FADD.FTZ R3, R56, R3 ;  /* 0x0000000338037221 */ /* 0x010fc80000010000 */
[----:B-----5:R-:W-:Y:S02]  /*cb30*/  FADD.FTZ R233, R61, R3 ;  /* 0x000000033de97221 */ /* 0x020fe40000010000 */
        /* <DEDUP_REMOVED lines=13> */
[C---:B--2---:R-:W-:Y:S08]  /*cc10*/  HMMA.16816.F32.BF16 R156, R28.reuse, R24, R156 ;  /* 0x000000181c9c723c */ /* 0x044ff0000004189c */
[C---:B------:R-:W-:Y:S01]  /*cc20*/  HMMA.16816.F32.BF16 R152, R28.reuse, R26, R152 ;  /* 0x0000001a1c98723c */ /* 0x040fe20000041898 */
[--C-:B-1----:R-:W-:Y:S01]  /*cc30*/  FFMA.FTZ R49, R34, UR6, -R48.reuse ;  /* 0x0000000622317c23 */ /* 0x102fe20008010830 */
[----:B------:R-:W-:Y:S01]  /*cc40*/  FFMA.FTZ R34, R33, UR6, -R48 ;  /* 0x0000000621227c23 */ /* 0x000fe20008010830 */
[--C-:B------:R-:W-:Y:S01]  /*cc50*/  FFMA.FTZ R48, R46, UR6, -R52.reuse ;  /* 0x000000062e307c23 */ /* 0x100fe20008010834 */
[--C-:B------:R-:W-:Y:S01]  /*cc60*/  FFMA.FTZ R46, R45, UR6, -R52.reuse ;  /* 0x000000062d2e7c23 */ /* 0x100fe20008010834 */
[----:B------:R-:W1:Y:S03]  /*cc70*/  MUFU.EX2 R33, R49 ;  /* 0x0000003100217308 */ /* 0x000e660000000800 */
[C---:B------:R-:W-:Y:S01]  /*cc80*/  HMMA.16816.F32.BF16 R140, R28.reuse, R20, R140 ;  /* 0x000000141c8c723c */ /* 0x040fe2000004188c */
[----:B------:R2:W4:Y:S04]  /*cc90*/  MUFU.EX2 R45, R48 ;  /* 0x00000030002d7308 */ /* 0x0005280000000800 */
[----:B------:R-:W5:Y:S03]  /*cca0*/  MUFU.EX2 R34, R34 ;  /* 0x0000002200227308 */ /* 0x000f660000000800 */
[----:B------:R-:W-:Y:S01]  /*ccb0*/  HMMA.16816.F32.BF16 R136, R28, R22, R136 ;  /* 0x000000161c88723c */ /* 0x000fe20000041888 */
[----:B-1----:R-:W-:Y:S01]  /*ccc0*/  FADD.FTZ R47, R33, R47 ;  /* 0x0000002f212f7221 */ /* 0x002fe20000010000 */
[----:B--2---:R-:W-:-:S06]  /*ccd0*/  FFMA.FTZ R48, R44, UR6, -R52 ;  /* 0x000000062c307c23 */ /* 0x004fcc0008010834 */
[----:B---3--:R-:W-:Y:S01]  /*cce0*/  HMMA.16816.F32.BF16 R124, R28, R16, R124 ;  /* 0x000000101c7c723c */ /* 0x008fe2000004187c */
[----:B------:R1:W2:Y:S01]  /*ccf0*/  MUFU.EX2 R44, R46 ;  /* 0x0000002e002c7308 */ /* 0x0002a20000000800 */
[----:B----4-:R-:W-:Y:S01]  /*cd00*/  FADD.FTZ R54, R45, R54 ;  /* 0x000000362d367221 */ /* 0x010fe20000010000 */
[----:B-----5:R-:W-:-:S04]  /*cd10*/  FADD.FTZ R47, R34, R47 ;  /* 0x0000002f222f7221 */ /* 0x020fc80000010000 */
[----:B------:R-:W-:Y:S01]  /*cd20*/  FADD.FTZ R237, R35, R47 ;  /* 0x0000002f23ed7221 */ /* 0x000fe20000010000 */
[----:B------:R-:W-:Y:S01]  /*cd30*/  HMMA.16816.F32.BF16 R120, R28, R18, R120 ;  /* 0x000000121c78723c */ /* 0x000fe20000041878 */
[----:B-1----:R-:W-:-:S07]  /*cd40*/  FFMA.FTZ R46, R43, UR6, -R52 ;  /* 0x000000062b2e7c23 */ /* 0x002fce0008010834 */
[----:B------:R-:W-:Y:S01]  /*cd50*/  HMMA.16816.F32.BF16 R108, R28, R12, R108 ;  /* 0x0000000c1c6c723c */ /* 0x000fe2000004186c */
[----:B------:R-:W1:Y:S01]  /*cd60*/  MUFU.EX2 R43, R48 ;  /* 0x00000030002b7308 */ /* 0x000e620000000800 */
[----:B--2---:R-:W-:-:S03]  /*cd70*/  FADD.FTZ R54, R44, R54 ;  /* 0x000000362c367221 */ /* 0x004fc60000010000 */
[----:B------:R-:W2:Y:S03]  /*cd80*/  MUFU.EX2 R46, R46 ;  /* 0x0000002e002e7308 */ /* 0x000ea60000000800 */
[----:B------:R-:W-:Y:S01]  /*cd90*/  HMMA.16816.F32.BF16 R104, R28, R14, R104 ;  /* 0x0000000e1c68723c */ /* 0x000fe20000041868 */
[----:B-1----:R-:W-:-:S07]  /*cda0*/  FADD.FTZ R54, R43, R54 ;  /* 0x000000362b367221 */ /* 0x002fce0000010000 */
[----:B------:R-:W-:Y:S01]  /*cdb0*/  HMMA.16816.F32.BF16 R72, R28, R8, R72 ;  /* 0x000000081c48723c */ /* 0x000fe20000041848 */
[----:B--2---:R-:W-:-:S07]  /*cdc0*/  FADD.FTZ R236, R46, R54 ;  /* 0x000000362eec7221 */ /* 0x004fce0000010000 */
[C---:B------:R-:W-:Y:S08]  /*cdd0*/  HMMA.16816.F32.BF16 R76, R28.reuse, R10, R76 ;  /* 0x0000000a1c4c723c */ /* 0x040ff0000004184c */
[C---:B------:R-:W-:Y:S08]  /*cde0*/  HMMA.16816.F32.BF16 R88, R28.reuse, R4, R88 ;  /* 0x000000041c58723c */ /* 0x040ff00000041858 */
        /* <DEDUP_REMOVED lines=18> */
.L_x_505:
        /* <DEDUP_REMOVED lines=14> */
[----:B------:R-:W3:Y:S01]  /*cff0*/  LDCU UR4, c[0x0][0x45c] ;  /* 0x00008b80ff0477ac */ /* 0x000ee20008000800 */
[----:B------:R-:W-:Y:S05]  /*d000*/  BRA `(.L_x_509) ;  /* 0x00000000005c7947 */ /* 0x000fea0003800000 */
.L_x_511:
[----:B------:R-:W1:Y:S01]  /*d010*/  LDC.64 R6, c[0x0][0x3b8] ;  /* 0x0000ee00ff067b82 */ /* 0x000e620000000a00 */
[----:B------:R-:W-:Y:S04]  /*d020*/  VIADD R4, R232, 0xffffffff ;  /* 0xffffffffe8047836 */ /* 0x000fe80000000000 */
[C---:B-1----:R-:W-:Y:S04]  /*d030*/  IMAD.WIDE.U32 R18, R4.reuse, R6, RZ ;  /* 0x0000000604127225 */ /* 0x042fe800078e00ff */
[----:B------:R-:W-:Y:S01]  /*d040*/  IMAD R4, R4, R7, R19 ;  /* 0x0000000704047224 */ /* 0x000fe200078e0213 */
[C---:B------:R-:W-:Y:S01]  /*d050*/  LEA R20, P2, R18.reuse, R227, 0x7 ;  /* 0x000000e312147211 */ /* 0x040fe200078438ff */
[C---:B------:R-:W-:Y:S03]  /*d060*/  IMAD.SHL.U32 R17, R18.reuse, 0x40, RZ ;  /* 0x0000004012117824 */ /* 0x040fe600078e00ff */
[-CC-:B------:R-:W-:Y:S02]  /*d070*/  LEA.HI.X R21, R18, R226.reuse, R4.reuse, 0x7, P2 ;  /* 0x000000e212157211 */ /* 0x180fe400010f3c04 */
        /* <DEDUP_REMOVED lines=16> */
.L_x_509:
[----:B------:R-:W-:Y:S04]  /*d180*/  DEPBAR.LE SB0, 0x0 ;  /* 0x000080000000791a */ /* 0x000fe80000000000 */
[----:B------:R-:W-:Y:S01]  /*d190*/  BAR.SYNC.DEFER_BLOCKING 0x0 ;  /* 0x0000000000007b1d */ /* 0x000fe20000010000 */
[C---:B-1----:R-:W-:Y:S04]  /*d1a0*/  IMAD.WIDE.U32 R8, R232.reuse, R222, RZ ;  /* 0x000000dee8087225 */ /* 0x042fe800078e00ff */
[----:B------:R-:W-:Y:S01]  /*d1b0*/  IMAD R4, R232, R223, R9 ;  /* 0x000000dfe8047224 */ /* 0x000fe200078e0209 */
[C---:B------:R-:W-:Y:S02]  /*d1c0*/  LEA R10, P2, R8.reuse, R225, 0x7 ;  /* 0x000000e1080a7211 */ /* 0x040fe400078438ff */
[C---:B------:R-:W-:Y:S02]  /*d1d0*/  SHF.L.U32 R6, R8.reuse, 0x6, RZ ;  /* 0x0000000608067819 */ /* 0x040fe400000006ff */
        /* <DEDUP_REMOVED lines=13> */
[----:B------:R-:W-:Y:S08]  /*d2b0*/  LDGSTS.E.BYPASS.LTC128B.128 [R230+0x9800], desc[UR12][R12.64] ;  /* 0x098000000ce67fae */ /* 0x000ff0000b981a0c */
[----:B------:R-:W-:Y:S08]  /*d2c0*/  LDGSTS.E.BYPASS.LTC128B.128 [R230+0xa800], desc[UR12][R12.64+0x40] ;  /* 0x0a8000400ce67fae */ /* 0x000ff0000b981a0c */
[----:B------:R4:W-:Y:S08]  /*d2d0*/  LDGSTS.E.BYPASS.LTC128B.128 [R230+0xb800], desc[UR12][R12.64+0x80] ;  /* 0x0b8000800ce67fae */ /* 0x0009f0000b981a0c */
[----:B------:R-:W-:Y:S08]  /*d2e0*/  LDSM.16.M88.4 R64, [R220] ;  /* 0x00000000dc40783b */ /* 0x000ff00000000200 */
[----:B------:R-:W5:Y:S08]  /*d2f0*/  LDSM.16.M88.4 R16, [R219+0x6000] ;  /* 0x00600000db10783b */ /* 0x000f700000000200 */
[----:B------:R-:W1:Y:S08]  /*d300*/  LDSM.16.M88.4 R60, [R220+0x1000] ;  /* 0x00100000dc3c783b */ /* 0x000e700000000200 */
[----:B------:R-:W2:Y:S08]  /*d310*/  LDSM.16.M88.4 R32, [R219+0x6400] ;  /* 0x00640000db20783b */ /* 0x000eb00000000200 */
[----:B------:R-:W0:Y:S08]  /*d320*/  LDGDEPBAR ;  /* 0x00000000000079af */ /* 0x000e300000000000 */
[----:B------:R-:W3:Y:S08]  /*d330*/  LDSM.16.M88.4 R48, [R219+0x6800] ;  /* 0x00680000db30783b */ /* 0x000ef00000000200 */
[----:B------:R-:W3:Y:S01]  /*d340*/  LDSM.16.M88.4 R168, [R219+0x6c00] ;  /* 0x006c0000dba8783b */ /* 0x000ee20000000200 */
[-C--:B-----5:R-:W-:Y:S07]  /*d350*/  HMMA.16816.F32.BF16 R4, R64, R16.reuse, RZ ;  /* 0x000000104004723c */ /* 0x0a0fee00000418ff */
[----:B------:R-:W-:Y:S01]  /*d360*/  LDSM.16.M88.4 R172, [R216] ;  /* 0x00000000d8ac783b */ /* 0x000fe20000000200 */
[C---:B-1----:R-:W-:Y:S07]  /*d370*/  HMMA.16816.F32.BF16 R8, R60.reuse, R16, RZ ;  /* 0x000000103c08723c */ /* 0x042fee00000418ff */
[----:B------:R-:W1:Y:S01]  /*d380*/  LDSM.16.M88.4 R176, [R217+0x6000] ;  /* 0x00600000d9b0783b */ /* 0x000e620000000200 */
[-C--:B----4-:R-:W-:Y:S07]  /*d390*/  HMMA.16816.F32.BF16 R12, R60, R18.reuse, RZ ;  /* 0x000000123c0c723c */ /* 0x090fee00000418ff */
[----:B------:R-:W4:Y:S01]  /*d3a0*/  LDSM.16.M88.4 R180, [R216+0x1000] ;  /* 0x00100000d8b4783b */ /* 0x000f220000000200 */
[C---:B------:R-:W-:Y:S07]  /*d3b0*/  HMMA.16816.F32.BF16 R16, R64.reuse, R18, RZ ;  /* 0x000000124010723c */ /* 0x040fee00000418ff */
[----:B------:R-:W5:Y:S01]  /*d3c0*/  LDSM.16.M88.4 R184, [R217+0x6400] ;  /* 0x00640000d9b8783b */ /* 0x000f620000000200 */
[-C--:B--2---:R-:W-:Y:S07]  /*d3d0*/  HMMA.16816.F32.BF16 R20, R64, R32.reuse, RZ ;  /* 0x000000204014723c */ /* 0x084fee00000418ff */
[----:B------:R-:W2:Y:S01]  /*d3e0*/  LDSM.16.M88.4 R188, [R217+0x6800] ;  /* 0x00680000d9bc783b */ /* 0x000ea20000000200 */
[C---:B------:R-:W-:Y:S07]  /*d3f0*/  HMMA.16816.F32.BF16 R24, R60.reuse, R32, RZ ;  /* 0x000000203c18723c */ /* 0x040fee00000418ff */
[----:B------:R-:W2:Y:S01]  /*d400*/  LDSM.16.M88.4 R192, [R217+0x6c00] ;  /* 0x006c0000d9c0783b */ /* 0x000ea20000000200 */
[-C--:B------:R-:W-:Y:S07]  /*d410*/  HMMA.16816.F32.BF16 R28, R60, R34.reuse, RZ ;  /* 0x000000223c1c723c */ /* 0x080fee00000418ff */
[----:B------:R-:W-:Y:S01]  /*d420*/  LDSM.16.M88.4 R196, [R219+0x7000] ;  /* 0x00700000dbc4783b */ /* 0x000fe20000000200 */
[C---:B------:R-:W-:Y:S07]  /*d430*/  HMMA.16816.F32.BF16 R32, R64.reuse, R34, RZ ;  /* 0x000000224020723c */ /* 0x040fee00000418ff */
[----:B------:R-:W-:Y:S01]  /*d440*/  LDSM.16.M88.4 R200, [R216+0x3000] ;  /* 0x00300000d8c8783b */ /* 0x000fe20000000200 */
[-C--:B---3--:R-:W-:Y:S07]  /*d450*/  HMMA.16816.F32.BF16 R36, R64, R48.reuse, RZ ;  /* 0x000000304024723c */ /* 0x088fee00000418ff */
[----:B------:R-:W-:Y:S01]  /*d460*/  LDSM.16.M88.4 R204, [R219+0x8400] ;  /* 0x00840000dbcc783b */ /* 0x000fe20000000200 */
[C---:B------:R-:W-:Y:S07]  /*d470*/  HMMA.16816.F32.BF16 R40, R60.reuse, R48, RZ ;  /* 0x000000303c28723c */ /* 0x040fee00000418ff */
[----:B------:R-:W-:Y:S01]  /*d480*/  LDSM.16.M88.4 R208, [R219+0x8c00] ;  /* 0x008c0000dbd0783b */ /* 0x000fe20000000200 */
[-C--:B------:R-:W-:Y:S07]  /*d490*/  HMMA.16816.F32.BF16 R44, R60, R50.reuse, RZ ;  /* 0x000000323c2c723c */ /* 0x080fee00000418ff */
[----:B------:R-:W-:Y:S01]  /*d4a0*/  LDSM.16.M88.4 R212, [R217+0x8000] ;  /* 0x00800000d9d4783b */ /* 0x000fe20000000200 */
[C---:B------:R-:W-:Y:S08]  /*d4b0*/  HMMA.16816.F32.BF16 R48, R64.reuse, R50, RZ ;  /* 0x000000324030723c */ /* 0x040ff000000418ff */
[-C--:B------:R-:W-:Y:S08]  /*d4c0*/  HMMA.16816.F32.BF16 R52, R64, R168.reuse, RZ ;  /* 0x000000a84034723c */ /* 0x080ff000000418ff */
[C---:B------:R-:W-:Y:S08]  /*d4d0*/  HMMA.16816.F32.BF16 R56, R60.reuse, R168, RZ ;  /* 0x000000a83c38723c */ /* 0x040ff000000418ff */
[-C--:B------:R-:W-:Y:S08]  /*d4e0*/  HMMA.16816.F32.BF16 R60, R60, R170.reuse, RZ ;  /* 0x000000aa3c3c723c */ /* 0x080ff000000418ff */
[----:B------:R-:W-:Y:S01]  /*d4f0*/  HMMA.16816.F32.BF16 R64, R64, R170, RZ ;  /* 0x000000aa4040723c */ /* 0x000fe200000418ff */
[----:B------:R-:W3:Y:S07]  /*d500*/  LDSM.16.M88.4 R168, [R220+0x2000] ;  /* 0x00200000dca8783b */ /* 0x000eee0000000200 */
[-C--:B-1----:R-:W-:Y:S08]  /*d510*/  HMMA.16816.F32.BF16 R4, R172, R176.reuse, R4 ;  /* 0x000000b0ac04723c */ /* 0x082ff00000041804 */
[C---:B----4-:R-:W-:Y:S08]  /*d520*/  HMMA.16816.F32.BF16 R8, R180.reuse, R176, R8 ;  /* 0x000000b0b408723c */ /* 0x050ff00000041808 */
[-C--:B------:R-:W-:Y:S08]  /*d530*/  HMMA.16816.F32.BF16 R12, R180, R178.reuse, R12 ;  /* 0x000000b2b40c723c */ /* 0x080ff0000004180c */
[C---:B------:R-:W-:Y:S01]  /*d540*/  HMMA.16816.F32.BF16 R16, R172.reuse, R178, R16 ;  /* 0x000000b2ac10723c */ /* 0x040fe20000041810 */
[----:B------:R-:W1:Y:S07]  /*d550*/  LDSM.16.M88.4 R176, [R220+0x3000] ;  /* 0x00300000dcb0783b */ /* 0x000e6e0000000200 */
[-C--:B-----5:R-:W-:Y:S08]  /*d560*/  HMMA.16816.F32.BF16 R20, R172, R184.reuse, R20 ;  /* 0x000000b8ac14723c */ /* 0x0a0ff00000041814 */
        /* <DEDUP_REMOVED lines=14> */
[----:B------:R-:W4:Y:S07]  /*d650*/  LDSM.16.M88.4 R172, [R219+0x7c00] ;  /* 0x007c0000dbac783b */ /* 0x000f2e0000000200 */
[-C--:B---3--:R-:W-:Y:S01]  /*d660*/  HMMA.16816.F32.BF16 R4, R168, R196.reuse, R4 ;  /* 0x000000c4a804723c */ /* 0x088fe20000041804 */
[----:B------:R-:W3:Y:S07]  /*d670*/  LDSM.16.M88.4 R192, [R217+0x7000] ;  /* 0x00700000d9c0783b */ /* 0x000eee0000000200 */
[C---:B-1----:R-:W-:Y:S08]  /*d680*/  HMMA.16816.F32.BF16 R8, R176.reuse, R196, R8 ;  /* 0x000000c4b008723c */ /* 0x042ff00000041808 */
[-C--:B------:R-:W-:Y:S08]  /*d690*/  HMMA.16816.F32.BF16 R12, R176, R198.reuse, R12 ;  /* 0x000000c6b00c723c */ /* 0x080ff0000004180c */
[C---:B------:R-:W-:Y:S01]  /*d6a0*/  HMMA.16816.F32.BF16 R16, R168.reuse, R198, R16 ;  /* 0x000000c6a810723c */ /* 0x040fe20000041810 */
[----:B------:R-:W1:Y:S07]  /*d6b0*/  LDSM.16.M88.4 R196, [R217+0x7400] ;  /* 0x00740000d9c4783b */ /* 0x000e6e0000000200 */
[-C--:B--2---:R-:W-:Y:S08]  /*d6c0*/  HMMA.16816.F32.BF16 R20, R168, R180.reuse, R20 ;  /* 0x000000b4a814723c */ /* 0x084ff00000041814 */
        /* <DEDUP_REMOVED lines=14> */
[----:B------:R-:W2:Y:S07]  /*d7b0*/  LDSM.16.M88.4 R168, [R217+0x7800] ;  /* 0x00780000d9a8783b */ /* 0x000eae0000000200 */
[-C--:B---3--:R-:W-:Y:S01]  /*d7c0*/  HMMA.16816.F32.BF16 R4, R188, R192.reuse, R4 ;  /* 0x000000c0bc04723c */ /* 0x088fe20000041804 */
[----:B------:R-:W3:Y:S07]  /*d7d0*/  LDSM.16.M88.4 R172, [R217+0x7c00] ;  /* 0x007c0000d9ac783b */ /* 0x000eee0000000200 */
[C---:B------:R-:W-:Y:S08]  /*d7e0*/  HMMA.16816.F32.BF16 R8, R200.reuse, R192, R8 ;  /* 0x000000c0c808723c */ /* 0x040ff00000041808 */
[-C--:B------:R-:W-:Y:S08]  /*d7f0*/  HMMA.16816.F32.BF16 R12, R200, R194.reuse, R12 ;  /* 0x000000c2c80c723c */ /* 0x080ff0000004180c */
[C---:B------:R-:W-:Y:S01]  /*d800*/  HMMA.16816.F32.BF16 R16, R188.reuse, R194, R16 ;  /* 0x000000c2bc10723c */ /* 0x040fe20000041810 */
[----:B------:R-:W4:Y:S07]  /*d810*/  LDSM.16.M88.4 R192, [R219+0x8800] ;  /* 0x00880000dbc0783b */ /* 0x000f2e0000000200 */
        /* <DEDUP_REMOVED lines=30> */
[-C--:B-1----:R-:W-:Y:S08]  /*da00*/  HMMA.16816.F32.BF16 R4, R196, R212.reuse, R4 ;  /* 0x000000d4c404723c */ /* 0x082ff00000041804 */
[C---:B--2---:R-:W-:Y:S08]  /*da10*/  HMMA.16816.F32.BF16 R8, R168.reuse, R212, R8 ;  /* 0x000000d4a808723c */ /* 0x044ff00000041808 */
        /* <DEDUP_REMOVED lines=18> */
[----:B------:R-:W2:Y:S01]  /*db40*/  MUFU.TANH R190, R9 ;  /* 0x0000000900be7308 */ /* 0x000ea20000002400 */
[----:B-1----:R-:W1:Y:S09]  /*db50*/  LDSM.16.M88.4 R4, [R217+0x8400] ;  /* 0x00840000d904783b */ /* 0x002e720000000200 */
[----:B------:R-:W-:Y:S10]  /*db60*/  MUFU.TANH R189, R10 ;  /* 0x0000000a00bd7308 */ /* 0x000ff40000002400 */
[----:B------:R3:W4:Y:S10]  /*db70*/  MUFU.TANH R188, R11 ;  /* 0x0000000b00bc7308 */ /* 0x0007340000002400 */
[----:B------:R5:W-:Y:S10]  /*db80*/  MUFU.TANH R194, R12 ;  /* 0x0000000c00c27308 */ /* 0x000bf40000002400 */
[----:B------:R2:W-:Y:S01]  /*db90*/  MUFU.TANH R193, R13 ;  /* 0x0000000d00c17308 */ /* 0x0005e20000002400 */
[----:B---3--:R-:W3:Y:S09]  /*dba0*/  LDSM.16.M88.4 R8, [R217+0x8800] ;  /* 0x00880000d908783b */ /* 0x008ef20000000200 */
[----:B------:R4:W-:Y:S01]  /*dbb0*/  MUFU.TANH R200, R16 ;  /* 0x0000001000c87308 */ /* 0x0009e20000002400 */
[-C--:B-1----:R-:W-:Y:S03]  /*dbc0*/  HMMA.16816.F32.BF16 R20, R196, R4.reuse, R20 ;  /* 0x00000004c414723c */ /* 0x082fe60000041814 */
[----:B-----5:R-:W-:Y:S01]  /*dbd0*/  FMUL.FTZ R12, R15, UR5 ;  /* 0x000000050f0c7c20 */ /* 0x020fe20008410000 */
[----:B------:R-:W-:Y:S04]  /*dbe0*/  FMUL.FTZ R15, R18, UR5 ;  /* 0x00000005120f7c20 */ /* 0x000fe80008410000 */
[C---:B------:R-:W-:Y:S01]  /*dbf0*/  HMMA.16816.F32.BF16 R24, R168.reuse, R4, R24 ;  /* 0x00000004a818723c */ /* 0x040fe20000041818 */
[----:B------:R-:W-:Y:S03]  /*dc00*/  MUFU.TANH R12, R12 ;  /* 0x0000000c000c7308 */ /* 0x000fe60000002400 */
[----:B--2---:R-:W-:Y:S01]  /*dc10*/  FMUL.FTZ R13, R14, UR5 ;  /* 0x000000050e0d7c20 */ /* 0x004fe20008410000 */
[----:B------:R-:W-:Y:S03]  /*dc20*/  FMUL.FTZ R14, R19, UR5 ;  /* 0x00000005130e7c20 */ /* 0x000fe60008410000 */
[-C--:B------:R-:W-:Y:S03]  /*dc30*/  HMMA.16816.F32.BF16 R28, R168, R6.reuse, R28 ;  /* 0x00000006a81c723c */ /* 0x080fe6000004181c */
[----:B------:R-:W-:Y:S01]  /*dc40*/  MUFU.TANH R15, R15 ;  /* 0x0000000f000f7308 */ /* 0x000fe20000002400 */
[----:B----4-:R-:W-:Y:S01]  /*dc50*/  FMUL.FTZ R16, R17, UR5 ;  /* 0x0000000511107c20 */ /* 0x010fe20008410000 */
[----:B------:R-:W-:Y:S01]  /*dc60*/  FMUL.FTZ R20, R20, UR5 ;  /* 0x0000000514147c20 */ /* 0x000fe20008410000 */
[----:B------:R-:W-:Y:S01]  /*dc70*/  FMUL.FTZ R21, R21, UR5 ;  /* 0x0000000515157c20 */ /* 0x000fe20008410000 */
[----:B------:R-:W-:Y:S01]  /*dc80*/  FMUL.FTZ R22, R22, UR5 ;  /* 0x0000000516167c20 */ /* 0x000fe20008410000 */
[----:B------:R-:W-:Y:S01]  /*dc90*/  FMUL.FTZ R23, R23, UR5 ;  /* 0x0000000517177c20 */ /* 0x000fe20008410000 */
[C---:B------:R-:W-:Y:S04]  /*dca0*/  HMMA.16816.F32.BF16 R32, R196.reuse, R6, R32 ;  /* 0x00000006c420723c */ /* 0x040fe80000041820 */
[----:B------:R-:W-:Y:S01]  /*dcb0*/  MUFU.TANH R13, R13 ;  /* 0x0000000d000d7308 */ /* 0x000fe20000002400 */
[----:B------:R-:W1:Y:S03]  /*dcc0*/  LDSM.16.M88.4 R4, [R217+0x8c00] ;  /* 0x008c0000d904783b */ /* 0x000e660000000200 */
[----:B------:R-:W-:Y:S04]  /*dcd0*/  DEPBAR.LE SB0, 0x0 ;  /* 0x000080000000791a */ /* 0x000fe80000000000 */
[----:B------:R-:W-:Y:S01]  /*dce0*/  FMUL.FTZ R25, R25, UR5 ;  /* 0x0000000519197c20 */ /* 0x000fe20008410000 */
[-C--:B---3--:R-:W-:Y:S01]  /*dcf0*/  HMMA.16816.F32.BF16 R36, R196, R8.reuse, R36 ;  /* 0x00000008c424723c */ /* 0x088fe20000041824 */
[----:B------:R-:W-:Y:S01]  /*dd00*/  MUFU.TANH R16, R16 ;  /* 0x0000001000107308 */ /* 0x000fe20000002400 */
[----:B------:R-:W-:Y:S03]  /*dd10*/  BAR.SYNC.DEFER_BLOCKING 0x0 ;  /* 0x0000000000007b1d */ /* 0x000fe60000010000 */
[----:B------:R-:W-:Y:S01]  /*dd20*/  FMUL.FTZ R26, R26, UR5 ;  /* 0x000000051a1a7c20 */ /* 0x000fe20008410000 */
[----:B------:R-:W-:Y:S01]  /*dd30*/  FMUL.FTZ R27, R27, UR5 ;  /* 0x000000051b1b7c20 */ /* 0x000fe20008410000 */
[----:B------:R-:W-:Y:S01]  /*dd40*/  FMUL.FTZ R24, R24, UR5 ;  /* 0x0000000518187c20 */ /* 0x000fe20008410000 */
[C---:B------:R-:W-:Y:S03]  /*dd50*/  HMMA.16816.F32.BF16 R40, R168.reuse, R8, R40 ;  /* 0x00000008a828723c */ /* 0x040fe60000041828 */
[----:B------:R-:W-:Y:S01]  /*dd60*/  MUFU.TANH R14, R14 ;  /* 0x0000000e000e7308 */ /* 0x000fe20000002400 */
[----:B------:R-:W-:Y:S01]  /*dd70*/  FMUL.FTZ R28, R28, UR5 ;  /* 0x000000051c1c7c20 */ /* 0x000fe20008410000 */
[----:B------:R-:W-:Y:S01]  /*dd80*/  FMUL.FTZ R29, R29, UR5 ;  /* 0x000000051d1d7c20 */ /* 0x000fe20008410000 */
[----:B------:R-:W-:Y:S01]  /*dd90*/  FMUL.FTZ R30, R30, UR5 ;  /* 0x000000051e1e7c20 */ /* 0x000fe20008410000 */
[----:B------:R-:W-:Y:S01]  /*dda0*/  FMUL.FTZ R31, R31, UR5 ;  /* 0x000000051f1f7c20 */ /* 0x000fe20008410000 */
[-C--:B------:R-:W-:Y:S05]  /*ddb0*/  HMMA.16816.F32.BF16 R44, R168, R10.reuse, R44 ;  /* 0x0000000aa82c723c */ /* 0x080fea000004182c */
[----:B------:R-:W2:Y:S01]  /*ddc0*/  MUFU.TANH R166, R25 ;  /* 0x0000001900a67308 */ /* 0x000ea20000002400 */
[----:B------:R-:W-:Y:S01]  /*ddd0*/  FMUL.FTZ R32, R32, UR5 ;  /* 0x0000000520207c20 */ /* 0x000fe20008410000 */
[----:B------:R-:W-:Y:S01]  /*dde0*/  FMUL.FTZ R33, R33, UR5 ;  /* 0x0000000521217c20 */ /* 0x000fe20008410000 */
[----:B------:R-:W-:Y:S01]  /*ddf0*/  FMUL.FTZ R34, R34, UR5 ;  /* 0x0000000522227c20 */ /* 0x000fe20008410000 */
[----:B------:R-:W-:Y:S01]  /*de00*/  FMUL.FTZ R35, R35, UR5 ;  /* 0x0000000523237c20 */ /* 0x000fe20008410000 */
[----:B------:R-:W-:Y:S01]  /*de10*/  FMUL.FTZ R36, R36, UR5 ;  /* 0x0000000524247c20 */ /* 0x000fe20008410000 */
[C---:B------:R-:W-:Y:S04]  /*de20*/  HMMA.16816.F32.BF16 R48, R196.reuse, R10, R48 ;  /* 0x0000000ac430723c */ /* 0x040fe80000041830 */
[----:B------:R2:W3:Y:S01]  /*de30*/  MUFU.TANH R165, R26 ;  /* 0x0000001a00a57308 */ /* 0x0004e20000002400 */
[----:B------:R-:W-:Y:S01]  /*de40*/  FMUL.FTZ R37, R37, UR5 ;  /* 0x0000000525257c20 */ /* 0x000fe20008410000 */
[----:B------:R-:W-:Y:S01]  /*de50*/  FMUL.FTZ R38, R38, UR5 ;  /* 0x0000000526267c20 */ /* 0x000fe20008410000 */
[----:B------:R-:W-:Y:S01]  /*de60*/  FMUL.FTZ R39, R39, UR5 ;  /* 0x0000000527277c20 */ /* 0x000fe20008410000 */
[----:B------:R-:W-:Y:S01]  /*de70*/  FMUL.FTZ R40, R40, UR5 ;  /* 0x0000000528287c20 */ /* 0x000fe20008410000 */
[----:B------:R-:W-:Y:S05]  /*de80*/  FMUL.FTZ R41, R41, UR5 ;  /* 0x0000000529297c20 */ /* 0x000fea0008410000 */
[----:B------:R3:W-:Y:S01]  /*de90*/  MUFU.TANH R252, R27 ;  /* 0x0000001b00fc7308 */ /* 0x0007e20000002400 */
[-C--:B-1----:R-:W-:Y:S03]  /*dea0*/  HMMA.16816.F32.BF16 R52, R196, R4.reuse, R52 ;  /* 0x00000004c434723c */ /* 0x082fe60000041834 */
        /* <DEDUP_REMOVED lines=15> */
[----:B------:R-:W-:Y:S01]  /*dfa0*/  MUFU.TANH R243, R22 ;  /* 0x0000001600f37308 */ /* 0x000fe20000002400 */
        /* <DEDUP_REMOVED lines=12> */
[----:B------:R-:W1:Y:S01]  /*e070*/  MUFU.TANH R251, R24 ;  /* 0x0000001800fb7308 */ /* 0x000e620000002400 */
[----:B------:R-:W-:Y:S01]  /*e080*/  FMUL.FTZ R59, R59, UR5 ;  /* 0x000000053b3b7c20 */ /* 0x000fe20008410000 */
[----:B--2---:R-:W-:Y:S01]  /*e090*/  MOV R26, R166 ;  /* 0x000000a6001a7202 */ /* 0x004fe20000000f00 */
[----:B------:R-:W-:Y:S01]  /*e0a0*/  FMUL.FTZ R60, R60, UR5 ;  /* 0x000000053c3c7c20 */ /* 0x000fe20008410000 */
[----:B---3--:R-:W-:Y:S01]  /*e0b0*/  MOV R27, R165 ;  /* 0x000000a5001b7202 */ /* 0x008fe20000000f00 */
[----:B------:R-:W-:Y:S01]  /*e0c0*/  FMUL.FTZ R61, R61, UR5 ;  /* 0x000000053d3d7c20 */ /* 0x000fe20008410000 */
[----:B------:R-:W-:Y:S01]  /*e0d0*/  FMUL.FTZ R62, R62, UR5 ;  /* 0x000000053e3e7c20 */ /* 0x000fe20008410000 */
[----:B------:R-:W-:Y:S03]  /*e0e0*/  FMUL.FTZ R63, R63, UR5 ;  /* 0x000000053f3f7c20 */ /* 0x000fe60008410000 */
[----:B------:R-:W-:Y:S01]  /*e0f0*/  MUFU.TANH R28, R28 ;  /* 0x0000001c001c7308 */ /* 0x000fe20000002400 */
[----:B------:R-:W-:Y:S01]  /*e100*/  FMUL.FTZ R64, R64, UR5 ;  /* 0x0000000540407c20 */ /* 0x000fe20008410000 */
[----:B------:R-:W-:Y:S01]  /*e110*/  FMUL.FTZ R65, R65, UR5 ;  /* 0x0000000541417c20 */ /* 0x000fe20008410000 */
[----:B------:R-:W-:Y:S01]  /*e120*/  FMUL.FTZ R66, R66, UR5 ;  /* 0x0000000542427c20 */ /* 0x000fe20008410000 */
[----:B------:R-:W-:Y:S01]  /*e130*/  FMUL.FTZ R67, R67, UR5 ;  /* 0x0000000543437c20 */ /* 0x000fe20008410000 */
[----:B------:R-:W-:Y:S02]  /*e140*/  FMNMX3.FTZ R8, R8, R194, R193, !PT ;  /* 0x000000c208087276 */ /* 0x000fe400078100c1 */
[----:B------:R-:W-:Y:S03]  /*e150*/  FMNMX3.FTZ R5, R5, R13, R12, !PT ;  /* 0x0000000d05057276 */ /* 0x000fe6000781000c */
[----:B------:R-:W2:Y:S01]  /*e160*/  MUFU.TANH R29, R29 ;  /* 0x0000001d001d7308 */ /* 0x000ea20000002400 */
[----:B------:R-:W-:Y:S02]  /*e170*/  FMNMX3.FTZ R10, R10, R200, R16, !PT ;  /* 0x000000c80a0a7276 */ /* 0x000fe40007810010 */
[----:B------:R-:W-:Y:S02]  /*e180*/  FMNMX3.FTZ R9, R9, R15, R14, !PT ;  /* 0x0000000f09097276 */ /* 0x000fe4000781000e */
[----:B-1----:R-:W-:Y:S02]  /*e190*/  FMNMX3.FTZ R8, R8, R251, R26, !PT ;  /* 0x000000fb08087276 */ /* 0x002fe4000781001a */
[----:B------:R-:W-:Y:S03]  /*e1a0*/  FMNMX3.FTZ R5, R5, R27, R252, !PT ;  /* 0x0000001b05057276 */ /* 0x000fe600078100fc */
[----:B------:R-:W-:Y:S01]  /*e1b0*/  MUFU.TANH R30, R30 ;  /* 0x0000001e001e7308 */ /* 0x000fe20000002400 */
[----:B------:R-:W-:Y:S02]  /*e1c0*/  FMNMX3.FTZ R10, R10, R240, R241, !PT ;  /* 0x000000f00a0a7276 */ /* 0x000fe400078100f1 */
[----:B------:R-:W-:Y:S07]  /*e1d0*/  FMNMX3.FTZ R9, R9, R243, R246, !PT ;  /* 0x000000f309097276 */ /* 0x000fee00078100f6 */
        /* <DEDUP_REMOVED lines=55> */
[----:B--2---:R-:W-:Y:S02]  /*e550*/  FMNMX3.FTZ R10, R10, R186, R185, !PT ;  /* 0x000000ba0a0a7276 */ /* 0x004fe400078100b9 */
[----:B-1----:R-:W-:Y:S01]  /*e560*/  FMNMX3.FTZ R9, R9, R183, R182, !PT ;  /* 0x000000b709097276 */ /* 0x002fe200078100b6 */
[----:B------:R-:W-:Y:S06]  /*e570*/  @P1 BRA `(.L_x_511) ;  /* 0xffffffe800a41947 */ /* 0x000fec000383ffff */
.L_x_510:
[----:B------:R-:W2:Y:S08]  /*e580*/  SHFL.BFLY PT, R11, R10, 0x2, 0x1f ;  /* 0x0c401f000a0b7f89 */ /* 0x000eb000000e0000 */
[----:B-1----:R-:W1:Y:S08]  /*e590*/  SHFL.BFLY PT, R7, R9, 0x2, 0x1f ;  /* 0x0c401f0009077f89 */ /* 0x002e7000000e0000 */
[----:B------:R-:W3:Y:S08]  /*e5a0*/  SHFL.BFLY PT, R6, R8, 0x2, 0x1f ;  /* 0x0c401f0008067f89 */ /* 0x000ef000000e0000 */
[----:B------:R-:W4:Y:S08]  /*e5b0*/  SHFL.BFLY PT, R4, R5, 0x2, 0x1f ;  /* 0x0c401f0005047f89 */ /* 0x000f3000000e0000 */
[----:B------:R-:W-:Y:S08]  /*e5c0*/  LDSM.16.MT88.4 R20, [R218+0x9000] ;  /* 0x00900000da14783b */ /* 0x000ff00000004200 */
[----:B------:R-:W-:Y:S01]  /*e5d0*/  LDSM.16.MT88.4 R52, [R218+0xa000] ;  /* 0x00a00000da34783b */ /* 0x000fe20000004200 */
[----:B--2---:R-:W-:Y:S02]  /*e5e0*/  FMNMX.FTZ R10, R10, R11, !PT ;  /* 0x0000000b0a0a7209 */ /* 0x004fe40007810000 */
[----:B-1----:R-:W-:Y:S05]  /*e5f0*/  FMNMX.FTZ R9, R9, R7, !PT ;  /* 0x0000000709097209 */ /* 0x002fea0007810000 */
[----:B------:R-:W1:Y:S01]  /*e600*/  SHFL.BFLY PT, R168, R10, 0x1, 0x1f ;  /* 0x0c201f000aa87f89 */ /* 0x000e6200000e0000 */
[----:B---3--:R-:W-:Y:S07]  /*e610*/  FMNMX.FTZ R8, R8, R6, !PT ;  /* 0x0000000608087209 */ /* 0x008fee0007810000 */
[----:B------:R-:W2:Y:S01]  /*e620*/  SHFL.BFLY PT, R167, R9, 0x1, 0x1f ;  /* 0x0c201f0009a77f89 */ /* 0x000ea200000e0000 */
[----:B----4-:R-:W-:Y:S07]  /*e630*/  FMNMX.FTZ R4, R5, R4, !PT ;  /* 0x0000000405047209 */ /* 0x010fee0007810000 */
        /* <DEDUP_REMOVED lines=14> */
[----:B------:R-:W-:Y:S01]  /*e720*/  FMUL.FTZ R181, R166, UR4 ;  /* 0x00000004a6b57c20 */ /* 0x000fe20008410000 */
[----:B------:R-:W-:Y:S01]  /*e730*/  FADD.FTZ R4, -R167, R2 ;  /* 0x00000002a7047221 */ /* 0x000fe20000010100 */
[----:B------:R-:W-:Y:S01]  /*e740*/  FFMA.FTZ R199, R184, UR4, -R205 ;  /* 0x00000004b8c77c23 */ /* 0x000fe200080108cd */
[C---:B------:R-:W-:Y:S01]  /*e750*/  FSETP.NEU.FTZ.AND P2, PT, R166.reuse, -INF , PT ;  /* 0xff800000a600780b */ /* 0x040fe20003f5d000 */
[C---:B------:R-:W-:Y:S01]  /*e760*/  FMUL.FTZ R184, R165.reuse, UR4 ;  /* 0x00000004a5b87c20 */ /* 0x040fe20008410000 */
[----:B------:R-:W-:Y:S01]  /*e770*/  FSETP.NEU.FTZ.AND P1, PT, R165, -INF , PT ;  /* 0xff800000a500780b */ /* 0x000fe20003f3d000 */
[----:B------:R-:W-:Y:S01]  /*e780*/  FADD.FTZ R2, -R166, R3 ;  /* 0x00000003a6027221 */ /* 0x000fe20000010100 */
[--C-:B------:R-:W-:Y:S01]  /*e790*/  FFMA.FTZ R201, R200, UR4, -R187.reuse ;  /* 0x00000004c8c97c23 */ /* 0x100fe200080108bb */
[----:B------:R-:W-:Y:S01]  /*e7a0*/  FMUL.FTZ R3, R0, UR4 ;  /* 0x0000000400037c20 */ /* 0x000fe20008410000 */
[----:B------:R-:W-:Y:S01]  /*e7b0*/  FFMA.FTZ R202, R195, UR4, -R187 ;  /* 0x00000004c3ca7c23 */ /* 0x000fe200080108bb */
[----:B------:R-:W-:Y:S01]  /*e7c0*/  FFMA.FTZ R203, R192, UR4, -R205 ;  /* 0x00000004c0cb7c23 */ /* 0x000fe200080108cd */
[----:B------:R-:W-:Y:S01]  /*e7d0*/  FFMA.FTZ R200, R16, UR4, -R187 ;  /* 0x0000000410c87c23 */ /* 0x000fe200080108bb */
[--C-:B------:R-:W-:Y:S01]  /*e7e0*/  FFMA.FTZ R198, R15, UR4, -R205.reuse ;  /* 0x000000040fc67c23 */ /* 0x100fe200080108cd */
[----:B------:R-:W-:Y:S01]  /*e7f0*/  FFMA.FTZ R197, R14, UR4, -R205 ;  /* 0x000000040ec57c23 */ /* 0x000fe200080108cd */
[----:B------:R-:W-:Y:S01]  /*e800*/  FMUL.FTZ R4, R4, UR4 ;  /* 0x0000000404047c20 */ /* 0x000fe20008410000 */
[----:B------:R-:W-:Y:S01]  /*e810*/  FSEL R181, R181, RZ, P2 ;  /* 0x000000ffb5b57208 */ /* 0x000fe20001000000 */
[----:B------:R-:W-:Y:S01]  /*e820*/  FADD.FTZ R0, -R165, R164 ;  /* 0x000000a4a5007221 */ /* 0x000fe20000010100 */
[----:B------:R-:W-:Y:S01]  /*e830*/  FSEL R184, R184, RZ, P1 ;  /* 0x000000ffb8b87208 */ /* 0x000fe20000800000 */
[----:B------:R-:W1:Y:S01]  /*e840*/  MUFU.EX2 R164, R3 ;  /* 0x0000000300a47308 */ /* 0x000e620000000800 */
[----:B------:R-:W-:Y:S01]  /*e850*/  FMUL.FTZ R2, R2, UR4 ;  /* 0x0000000402027c20 */ /* 0x000fe20008410000 */
[--C-:B------:R-:W-:Y:S01]  /*e860*/  FFMA.FTZ R196, R191, UR4, -R181.reuse ;  /* 0x00000004bfc47c23 */ /* 0x100fe200080108b5 */
[--C-:B------:R-:W-:Y:S07]  /*e870*/  FFMA.FTZ R195, R190, UR4, -R181.reuse ;  /* 0x00000004bec37c23 */ /* 0x100fee00080108b5 */
[----:B------:R2:W3:Y:S01]  /*e880*/  MUFU.EX2 R3, R4 ;  /* 0x0000000400037308 */ /* 0x0004e20000000800 */
[--C-:B------:R-:W-:Y:S01]  /*e890*/  FFMA.FTZ R192, R189, UR4, -R184.reuse ;  /* 0x00000004bdc07c23 */ /* 0x100fe200080108b8 */
[----:B------:R-:W-:Y:S01]  /*e8a0*/  FMUL.FTZ R0, R0, UR4 ;  /* 0x0000000400007c20 */ /* 0x000fe20008410000 */
[--C-:B------:R-:W-:Y:S07]  /*e8b0*/  FFMA.FTZ R194, R194, UR4, -R181.reuse ;  /* 0x00000004c2c27c23 */ /* 0x100fee00080108b5 */
[----:B------:R-:W-:Y:S01]  /*e8c0*/  MUFU.EX2 R204, R204 ;  /* 0x000000cc00cc7308 */ /* 0x000fe20000000800 */
[--C-:B------:R-:W-:Y:S01]  /*e8d0*/  FFMA.FTZ R193, R193, UR4, -R181.reuse ;  /* 0x00000004c1c17c23 */ /* 0x100fe200080108b5 */
[--C-:B------:R-:W-:Y:S01]  /*e8e0*/  FFMA.FTZ R191, R188, UR4, -R184.reuse ;  /* 0x00000004bcbf7c23 */ /* 0x100fe200080108b8 */
[--C-:B------:R-:W-:Y:S07]  /*e8f0*/  FFMA.FTZ R190, R13, UR4, -R184.reuse ;  /* 0x000000040dbe7c23 */ /* 0x100fee00080108b8 */
[----:B------:R-:W4:Y:S01]  /*e900*/  MUFU.EX2 R202, R202 ;  /* 0x000000ca00ca7308 */ /* 0x000f220000000800 */
[--C-:B------:R-:W-:Y:S01]  /*e910*/  FFMA.FTZ R189, R12, UR4, -R184.reuse ;  /* 0x000000040cbd7c23 */ /* 0x100fe200080108b8 */
[----:B------:R-:W-:Y:S01]  /*e920*/  MOV R188, R231 ;  /* 0x000000e700bc7202 */ /* 0x000fe20000000f00 */
[C---:B-1----:R-:W-:Y:S07]  /*e930*/  FMUL.FTZ R5, R164.reuse, R161 ;  /* 0x000000a1a4057220 */ /* 0x042fee0000410000 */
[----:B------:R-:W-:Y:S01]  /*e940*/  MUFU.EX2 R203, R203 ;  /* 0x000000cb00cb7308 */ /* 0x000fe20000000800 */
[----:B------:R-:W-:Y:S01]  /*e950*/  @P0 IADD3 R188, PT, PT, R235, -0x20, RZ ;  /* 0xffffffe0ebbc0810 */ /* 0x000fe20007ffe0ff */
[C---:B--2---:R-:W-:Y:S01]  /*e960*/  FMUL.FTZ R4, R164.reuse, R160 ;  /* 0x000000a0a4047220 */ /* 0x044fe20000410000 */
[C---:B---3--:R-:W-:Y:S07]  /*e970*/  FMUL.FTZ R6, R3.reuse, R162 ;  /* 0x000000a203067220 */ /* 0x048fee0000410000 */
[----:B------:R-:W1:Y:S01]  /*e980*/  MUFU.EX2 R199, R199 ;  /* 0x000000c700c77308 */ /* 0x000e620000000800 */
[C---:B------:R-:W-:Y:S01]  /*e990*/  FMUL.FTZ R7, R3.reuse, R163 ;  /* 0x000000a303077220 */ /* 0x040fe20000410000 */
[----:B------:R-:W2:Y:S01]  /*e9a0*/  LDSM.16.MT88.4 R36, [R188] ;  /* 0x00000000bc24783b */ /* 0x000ea20000004200 */
[C---:B------:R-:W-:Y:S07]  /*e9b0*/  FMUL.FTZ R19, R3.reuse, R151 ;  /* 0x0000009703137220 */ /* 0x040fee0000410000 */
[----:B------:R-:W-:Y:S01]  /*e9c0*/  MUFU.EX2 R201, R201 ;  /* 0x000000c900c97308 */ /* 0x000fe20000000800 */
[----:B------:R-:W-:Y:S01]  /*e9d0*/  FMUL.FTZ R16, R164, R148 ;  /* 0x00000094a4107220 */ /* 0x000fe20000410000 */
[----:B----4-:R-:W-:Y:S01]  /*e9e0*/  F2FP.BF16.F32.PACK_AB R160, R202, R204 ;  /* 0x000000cccaa0723e */ /* 0x010fe200000010ff */
[C---:B------:R-:W-:Y:S07]  /*e9f0*/  FMUL.FTZ R17, R164.reuse, R149 ;  /* 0x00000095a4117220 */ /* 0x040fee0000410000 */
[----:B------:R-:W3:Y:S01]  /*ea00*/  MUFU.EX2 R200, R200 ;  /* 0x000000c800c87308 */ /* 0x000ee20000000800 */
[----:B------:R-:W-:Y:S01]  /*ea10*/  FMUL.FTZ R18, R3, R150 ;  /* 0x0000009603127220 */ /* 0x000fe20000410000 */
[----:B------:R-:W-:Y:S01]  /*ea20*/  MOV R148, R27 ;  /* 0x0000001b00947202 */ /* 0x000fe20000000f00 */
[C---:B------:R-:W-:Y:S07]  /*ea30*/  FMUL.FTZ R32, R164.reuse, R132 ;  /* 0x00000084a4207220 */ /* 0x040fee0000410000 */
[----:B------:R-:W-:Y:S01]  /*ea40*/  MUFU.EX2 R198, R198 ;  /* 0x000000c600c67308 */ /* 0x000fe20000000800 */
[----:B------:R-:W-:Y:S01]  /*ea50*/  MOV R149, R26 ;  /* 0x0000001a00957202 */ /* 0x000fe20000000f00 */
[----:B------:R-:W-:Y:S01]  /*ea60*/  FMUL.FTZ R33, R164, R133 ;  /* 0x00000085a4217220 */ /* 0x000fe20000410000 */
[----:B-1----:R-:W-:Y:S07]  /*ea70*/  F2FP.BF16.F32.PACK_AB R161, R199, R203 ;  /* 0x000000cbc7a1723e */ /* 0x002fee00000010ff */
[----:B------:R-:W1:Y:S01]  /*ea80*/  MUFU.EX2 R197, R197 ;  /* 0x000000c500c57308 */ /* 0x000e620000000800 */
[----:B------:R-:W-:Y:S01]  /*ea90*/  MOV R150, R24 ;  /* 0x0000001800967202 */ /* 0x000fe20000000f00 */
[C---:B------:R-:W-:Y:S01]  /*eaa0*/  FMUL.FTZ R34, R3.reuse, R134 ;  /* 0x0000008603227220 */ /* 0x040fe20000410000 */
[C---:B------:R-:W-:Y:S07]  /*eab0*/  FMUL.FTZ R35, R3.reuse, R135 ;  /* 0x0000008703237220 */ /* 0x040fee0000410000 */
[----:B------:R-:W4:Y:S01]  /*eac0*/  MUFU.EX2 R2, R2 ;  /* 0x0000000200027308 */ /* 0x000f220000000800 */
[----:B------:R-:W-:Y:S01]  /*ead0*/  LDSM.16.MT88.4 R132, [R188+0xc00] ;  /* 0x000c0000bc84783b */ /* 0x000fe20000004200 */
[----:B---3--:R-:W-:Y:S01]  /*eae0*/  F2FP.BF16.F32.PACK_AB R162, R200, R201 ;  /* 0x000000c9c8a2723e */ /* 0x008fe200000010ff */
[C---:B------:R-:W-:Y:S07]  /*eaf0*/  FMUL.FTZ R48, R164.reuse, R116 ;  /* 0x00000074a4307220 */ /* 0x040fee0000410000 */
[----:B------:R-:W3:Y:S01]  /*eb00*/  MUFU.EX2 R0, R0 ;  /* 0x0000000000007308 */ /* 0x000ee20000000800 */
[C---:B------:R-:W-:Y:S01]  /*eb10*/  FMUL.FTZ R49, R164.reuse, R117 ;  /* 0x00000075a4317220 */ /* 0x040fe20000410000 */
[C---:B------:R-:W-:Y:S01]  /*eb20*/  FMUL.FTZ R50, R3.reuse, R118 ;  /* 0x0000007603327220 */ /* 0x040fe20000410000 */
[----:B------:R-:W-:Y:S07]  /*eb30*/  FMUL.FTZ R51, R3, R119 ;  /* 0x0000007703337220 */ /* 0x000fee0000410000 */
[----:B------:R-:W-:Y:S01]  /*eb40*/  MUFU.EX2 R196, R196 ;  /* 0x000000c400c47308 */ /* 0x000fe20000000800 */
[----:B------:R-:W-:Y:S01]  /*eb50*/  LDSM.16.MT88.4 R116, [R218+0xa400] ;  /* 0x00a40000da74783b */ /* 0x000fe20000004200 */
[----:B-1----:R-:W-:Y:S01]  /*eb60*/  F2FP.BF16.F32.PACK_AB R163, R197, R198 ;  /* 0x000000c6c5a3723e */ /* 0x002fe200000010ff */
[C---:B------:R-:W-:Y:S07]  /*eb70*/  FMUL.FTZ R64, R164.reuse, R100 ;  /* 0x00000064a4407220 */ /* 0x040fee0000410000 */
[----:B------:R-:W1:Y:S01]  /*eb80*/  MUFU.EX2 R195, R195 ;  /* 0x000000c300c37308 */ /* 0x000e620000000800 */
[----:B------:R-:W-:Y:S01]  /*eb90*/  FMUL.FTZ R65, R164, R101 ;  /* 0x00000065a4417220 */ /* 0x000fe20000410000 */
[C---:B----4-:R-:W-:Y:S01]  /*eba0*/  FMUL.FTZ R40, R2.reuse, R124 ;  /* 0x0000007c02287220 */ /* 0x050fe20000410000 */
[C---:B------:R-:W-:Y:S07]  /*ebb0*/  FMUL.FTZ R41, R2.reuse, R125 ;  /* 0x0000007d02297220 */ /* 0x040fee0000410000 */
[----:B------:R-:W-:Y:S01]  /*ebc0*/  MUFU.EX2 R192, R192 ;  /* 0x000000c000c07308 */ /* 0x000fe20000000800 */
[-C--:B------:R-:W-:Y:S09]  /*ebd0*/  HMMA.16816.F32.BF16 R4, R160, R20.reuse, R4 ;  /* 0x00000014a004723c */ /* 0x080ff20000041804 */
[----:B------:R-:W4:Y:S01]  /*ebe0*/  MUFU.EX2 R191, R191 ;  /* 0x000000bf00bf7308 */ /* 0x000f220000000800 */
[C---:B------:R-:W-:Y:S01]  /*ebf0*/  FMUL.FTZ R8, R2.reuse, R156 ;  /* 0x0000009c02087220 */ /* 0x040fe20000410000 */
[----:B------:R-:W-:Y:S08]  /*ec00*/  FMUL.FTZ R9, R2, R157 ;  /* 0x0000009d02097220 */ /* 0x000ff00000410000 */
[----:B------:R-:W-:Y:S01]  /*ec10*/  MUFU.EX2 R194, R194 ;  /* 0x000000c200c27308 */ /* 0x000fe20000000800 */
[C---:B---3--:R-:W-:Y:S01]  /*ec20*/  FMUL.FTZ R10, R0.reuse, R158 ;  /* 0x0000009e000a7220 */ /* 0x048fe20000410000 */
[----:B------:R-:W-:Y:S01]  /*ec30*/  FMUL.FTZ R11, R0, R159 ;  /* 0x0000009f000b7220 */ /* 0x000fe20000410000 */
[----:B-1----:R-:W-:Y:S07]  /*ec40*/  F2FP.BF16.F32.PACK_AB R156, R195, R196 ;  /* 0x000000c4c39c723e */ /* 0x002fee00000010ff */
[----:B------:R-:W1:Y:S01]  /*ec50*/  MUFU.EX2 R193, R193 ;  /* 0x000000c100c17308 */ /* 0x000e620000000800 */
[C---:B------:R-:W-:Y:S01]  /*ec60*/  FMUL.FTZ R12, R2.reuse, R152 ;  /* 0x00000098020c7220 */ /* 0x040fe20000410000 */
[----:B------:R-:W-:Y:S01]  /*ec70*/  FMUL.FTZ R13, R2, R153 ;  /* 0x00000099020d7220 */ /* 0x000fe20000410000 */
[C---:B------:R-:W-:Y:S07]  /*ec80*/  FMUL.FTZ R14, R0.reuse, R154 ;  /* 0x0000009a000e7220 */ /* 0x040fee0000410000 */
[----:B------:R-:W-:Y:S01]  /*ec90*/  MUFU.EX2 R190, R190 ;  /* 0x000000be00be7308 */ /* 0x000fe20000000800 */
[C---:B------:R-:W-:Y:S01]  /*eca0*/  FMUL.FTZ R15, R0.reuse, R155 ;  /* 0x0000009b000f7220 */ /* 0x040fe20000410000 */
[----:B----4-:R-:W-:Y:S01]  /*ecb0*/  F2FP.BF16.F32.PACK_AB R157, R191, R192 ;  /* 0x000000c0bf9d723e */ /* 0x010fe200000010ff */
[C---:B------:R-:W-:Y:S07]  /*ecc0*/  FMUL.FTZ R26, R0.reuse, R142 ;  /* 0x0000008e001a7220 */ /* 0x040fee0000410000 */
[----:B------:R-:W3:Y:S01]  /*ecd0*/  MUFU.EX2 R189, R189 ;  /* 0x000000bd00bd7308 */ /* 0x000ee20000000800 */
[----:B------:R-:W-:Y:S01]  /*ece0*/  MOV R152, R25 ;  /* 0x0000001900987202 */ /* 0x000fe20000000f00 */
[----:B------:R-:W-:Y:S01]  /*ecf0*/  FMUL.FTZ R27, R0, R143 ;  /* 0x0000008f001b7220 */ /* 0x000fe20000410000 */
[C---:B------:R-:W-:Y:S01]  /*ed00*/  FMUL.FTZ R24, R2.reuse, R140 ;  /* 0x0000008c02187220 */ /* 0x040fe20000410000 */
[C---:B------:R-:W-:Y:S01]  /*ed10*/  FMUL.FTZ R25, R2.reuse, R141 ;  /* 0x0000008d02197220 */ /* 0x040fe20000410000 */
[----:B------:R-:W-:Y:S01]  /*ed20*/  MOV R154, R29 ;  /* 0x0000001d009a7202 */ /* 0x000fe20000000f00 */
[----:B------:R-:W-:Y:S01]  /*ed30*/  FMUL.FTZ R29, R2, R137 ;  /* 0x00000089021d7220 */ /* 0x000fe20000410000 */
[----:B-1----:R-:W-:Y:S01]  /*ed40*/  F2FP.BF16.F32.PACK_AB R158, R193, R194 ;  /* 0x000000c2c19e723e */ /* 0x002fe200000010ff */
[----:B------:R-:W-:Y:S01]  /*ed50*/  FMUL.FTZ R31, R0, R139 ;  /* 0x0000008b001f7220 */ /* 0x000fe20000410000 */
[----:B------:R-:W-:Y:S01]  /*ed60*/  MOV R155, R28 ;  /* 0x0000001c009b7202 */ /* 0x000fe20000000f00 */
[----:B------:R-:W-:Y:S01]  /*ed70*/  FMUL.FTZ R28, R2, R136 ;  /* 0x00000088021c7220 */ /* 0x000fe20000410000 */
[----:B------:R-:W-:Y:S01]  /*ed80*/  MOV R153, R30 ;  /* 0x0000001e00997202 */ /* 0x000fe20000000f00 */
[C---:B------:R-:W-:Y:S01]  /*ed90*/  FMUL.FTZ R30, R0.reuse, R138 ;  /* 0x0000008a001e7220 */ /* 0x040fe20000410000 */
[C---:B------:R-:W-:Y:S01]  /*eda0*/  FMUL.FTZ R42, R0.reuse, R126 ;  /* 0x0000007e002a7220 */ /* 0x040fe20000410000 */
[----:B---3--:R-:W-:Y:S01]  /*edb0*/  F2FP.BF16.F32.PACK_AB R159, R189, R190 ;  /* 0x000000bebd9f723e */ /* 0x008fe200000010ff */
[----:B------:R-:W-:Y:S01]  /*edc0*/  FMUL.FTZ R43, R0, R127 ;  /* 0x0000007f002b7220 */ /* 0x000fe20000410000 */
[C---:B------:R-:W-:Y:S01]  /*edd0*/  FMUL.FTZ R44, R2.reuse, R120 ;  /* 0x00000078022c7220 */ /* 0x040fe20000410000 */
[----:B------:R-:W-:Y:S01]  /*ede0*/  LDSM.16.MT88.4 R124, [R218+0xb400] ;  /* 0x00b40000da7c783b */ /* 0x000fe20000004200 */
[----:B------:R-:W-:Y:S01]  /*edf0*/  FMUL.FTZ R45, R2, R121 ;  /* 0x00000079022d7220 */ /* 0x000fe20000410000 */
[C---:B------:R-:W-:Y:S01]  /*ee00*/  FMUL.FTZ R46, R0.reuse, R122 ;  /* 0x0000007a002e7220 */ /* 0x040fe20000410000 */
[----:B------:R-:W-:Y:S01]  /*ee10*/  FMUL.FTZ R47, R0, R123 ;  /* 0x0000007b002f7220 */ /* 0x000fe20000410000 */
[C---:B------:R-:W-:Y:S04]  /*ee20*/  HMMA.16816.F32.BF16 R8, R156.reuse, R20, R8 ;  /* 0x000000149c08723c */ /* 0x040fe80000041808 */
[----:B------:R-:W-:Y:S01]  /*ee30*/  LDSM.16.MT88.4 R120, [R188+0x1400] ;  /* 0x00140000bc78783b */ /* 0x000fe20000004200 */
[----:B------:R-:W-:Y:S01]  /*ee40*/  FMUL.FTZ R61, R2, R105 ;  /* 0x00000069023d7220 */ /* 0x000fe20000410000 */
[C---:B------:R-:W-:Y:S01]  /*ee50*/  FMUL.FTZ R62, R0.reuse, R106 ;  /* 0x0000006a003e7220 */ /* 0x040fe20000410000 */
[----:B------:R-:W-:Y:S01]  /*ee60*/  FMUL.FTZ R63, R0, R107 ;  /* 0x0000006b003f7220 */ /* 0x000fe20000410000 */
[-C--:B------:R-:W-:Y:S03]  /*ee70*/  HMMA.16816.F32.BF16 R12, R156, R22.reuse, R12 ;  /* 0x000000169c0c723c */ /* 0x080fe6000004180c */
[C---:B------:R-:W-:Y:S01]  /*ee80*/  FMUL.FTZ R66, R3.reuse, R102 ;  /* 0x0000006603427220 */ /* 0x040fe20000410000 */
[----:B------:R-:W-:Y:S01]  /*ee90*/  FMUL.FTZ R67, R3, R103 ;  /* 0x0000006703437220 */ /* 0x000fe20000410000 */
[--C-:B------:R-:W-:Y:S01]  /*eea0*/  FFMA.FTZ R212, R212, UR4, -R181.reuse ;  /* 0x00000004d4d47c23 */ /* 0x100fe200080108b5 */
[----:B------:R-:W-:Y:S01]  /*eeb0*/  LDSM.16.MT88.4 R100, [R188+0x2000] ;  /* 0x00200000bc64783b */ /* 0x000fe20000004200 */
[--C-:B------:R-:W-:Y:S01]  /*eec0*/  FFMA.FTZ R209, R209, UR4, -R181.reuse ;  /* 0x00000004d1d17c23 */ /* 0x100fe200080108b5 */
[C---:B------:R-:W-:Y:S03]  /*eed0*/  HMMA.16816.F32.BF16 R16, R160.reuse, R22, R16 ;  /* 0x00000016a010723c */ /* 0x040fe60000041810 */
[----:B------:R-:W-:Y:S01]  /*eee0*/  MUFU.EX2 R212, R212 ;  /* 0x000000d400d47308 */ /* 0x000fe20000000800 */
[C---:B------:R-:W-:Y:S01]  /*eef0*/  FMUL.FTZ R23, R3.reuse, R147 ;  /* 0x0000009303177220 */ /* 0x040fe20000410000 */
[C---:B------:R-:W-:Y:S01]  /*ef00*/  FMUL.FTZ R20, R164.reuse, R144 ;  /* 0x00000090a4147220 */ /* 0x040fe20000410000 */
[----:B------:R-:W-:Y:S01]  /*ef10*/  FMUL.FTZ R21, R164, R145 ;  /* 0x00000091a4157220 */ /* 0x000fe20000410000 */
[----:B------:R-:W-:Y:S01]  /*ef20*/  FMUL.FTZ R22, R3, R146 ;  /* 0x0000009203167220 */ /* 0x000fe20000410000 */
[----:B------:R-:W-:Y:S01]  /*ef30*/  FFMA.FTZ R210, R210, UR4, -R181 ;  /* 0x00000004d2d27c23 */ /* 0x000fe200080108b5 */
[----:B------:R-:W-:Y:S01]  /*ef40*/  FFMA.FTZ R183, R183, UR4, -R205 ;  /* 0x00000004b7b77c23 */ /* 0x000fe200080108cd */
[--C-:B------:R-:W-:Y:S01]  /*ef50*/  FFMA.FTZ R180, R180, UR4, -R187.reuse ;  /* 0x00000004b4b47c23 */ /* 0x100fe200080108bb */
[----:B------:R-:W-:Y:S01]  /*ef60*/  FFMA.FTZ R186, R186, UR4, -R187 ;  /* 0x00000004baba7c23 */ /* 0x000fe200080108bb */
[--C-:B------:R-:W-:Y:S01]  /*ef70*/  FFMA.FTZ R175, R175, UR4, -R181.reuse ;  /* 0x00000004afaf7c23 */ /* 0x100fe200080108b5 */
[--C-:B------:R-:W-:Y:S01]  /*ef80*/  FFMA.FTZ R173, R173, UR4, -R181.reuse ;  /* 0x00000004adad7c23 */ /* 0x100fe200080108b5 */
[-C--:B--2---:R-:W-:Y:S01]  /*ef90*/  HMMA.16816.F32.BF16 R20, R160, R36.reuse, R20 ;  /* 0x00000024a014723c */ /* 0x084fe20000041814 */
[----:B------:R-:W-:Y:S02]  /*efa0*/  MUFU.EX2 R143, R180 ;  /* 0x000000b4008f7308 */ /* 0x000fe40000000800 */
[--C-:B------:R-:W-:Y:S01]  /*efb0*/  FFMA.FTZ R174, R174, UR4, -R181.reuse ;  /* 0x00000004aeae7c23 */ /* 0x100fe200080108b5 */
[----:B------:R-:W-:Y:S07]  /*efc0*/  FFMA.FTZ R176, R176, UR4, -R181 ;  /* 0x00000004b0b07c23 */ /* 0x000fee00080108b5 */
[----:B------:R-:W-:Y:S01]  /*efd0*/  MUFU.EX2 R147, R186 ;  /* 0x000000ba00937308 */ /* 0x000fe20000000800 */
[----:B------:R-:W-:Y:S01]  /*efe0*/  FMUL.FTZ R56, R2, R108 ;  /* 0x0000006c02387220 */ /* 0x000fe20000410000 */
[----:B------:R-:W-:Y:S01]  /*eff0*/  FFMA.FTZ R108, R150, UR4, -R205 ;  /* 0x00000004966c7c23 */ /* 0x000fe200080108cd */
[C---:B------:R-:W-:Y:S07]  /*f000*/  HMMA.16816.F32.BF16 R24, R156.reuse, R36, R24 ;  /* 0x000000249c18723c */ /* 0x040fee0000041818 */
[----:B------:R-:W-:Y:S01]  /*f010*/  MUFU.EX2 R209, R209 ;  /* 0x000000d100d17308 */ /* 0x000fe20000000800 */
[C---:B------:R-:W-:Y:S01]  /*f020*/  FMUL.FTZ R36, R164.reuse, R128 ;  /* 0x00000080a4247220 */ /* 0x040fe20000410000 */
[----:B------:R-:W-:Y:S01]  /*f030*/  FMUL.FTZ R37, R164, R129 ;  /* 0x00000081a4257220 */ /* 0x000fe20000410000 */
[C---:B------:R-:W-:Y:S01]  /*f040*/  FMUL.FTZ R58, R0.reuse, R110 ;  /* 0x0000006e003a7220 */ /* 0x040fe20000410000 */
[----:B------:R-:W-:Y:S01]  /*f050*/  FMUL.FTZ R59, R0, R111 ;  /* 0x0000006f003b7220 */ /* 0x000fe20000410000 */
[-C--:B------:R-:W-:Y:S05]  /*f060*/  HMMA.16816.F32.BF16 R28, R156, R38.reuse, R28 ;  /* 0x000000269c1c723c */ /* 0x080fea000004181c */
[----:B------:R-:W-:Y:S01]  /*f070*/  MUFU.EX2 R140, R175 ;  /* 0x000000af008c7308 */ /* 0x000fe20000000800 */
[----:B------:R-:W-:Y:S01]  /*f080*/  FMUL.FTZ R60, R2, R104 ;  /* 0x00000068023c7220 */ /* 0x000fe20000410000 */
[----:B------:R-:W-:Y:S01]  /*f090*/  FFMA.FTZ R104, R249, UR4, -R187 ;  /* 0x00000004f9687c23 */ /* 0x000fe200080108bb */
[C---:B------:R-:W-:Y:S01]  /*f0a0*/  FMUL.FTZ R68, R164.reuse, R68 ;  /* 0x00000044a4447220 */ /* 0x040fe20000410000 */
[----:B------:R-:W-:Y:S01]  /*f0b0*/  FMUL.FTZ R69, R164, R69 ;  /* 0x00000045a4457220 */ /* 0x000fe20000410000 */
[C---:B------:R-:W-:Y:S01]  /*f0c0*/  FMUL.FTZ R70, R3.reuse, R70 ;  /* 0x0000004603467220 */ /* 0x040fe20000410000 */
[C---:B------:R-:W-:Y:S04]  /*f0d0*/  HMMA.16816.F32.BF16 R32, R160.reuse, R38, R32 ;  /* 0x00000026a020723c */ /* 0x040fe80000041820 */
[----:B------:R-:W1:Y:S01]  /*f0e0*/  MUFU.EX2 R145, R176 ;  /* 0x000000b000917308 */ /* 0x000e620000000800 */
[C---:B------:R-:W-:Y:S01]  /*f0f0*/  FMUL.FTZ R38, R3.reuse, R130 ;  /* 0x0000008203267220 */ /* 0x040fe20000410000 */
[C---:B------:R-:W-:Y:S01]  /*f100*/  FMUL.FTZ R39, R3.reuse, R131 ;  /* 0x0000008303277220 */ /* 0x040fe20000410000 */
[C---:B------:R-:W-:Y:S01]  /*f110*/  FMUL.FTZ R71, R3.reuse, R71 ;  /* 0x0000004703477220 */ /* 0x040fe20000410000 */
[----:B------:R-:W2:Y:S01]  /*f120*/  LDSM.16.MT88.4 R128, [R188+0x1000] ;  /* 0x00100000bc80783b */ /* 0x000ea20000004200 */
        /* <DEDUP_REMOVED lines=14> */
[C---:B------:R-:W-:Y:S01]  /*f210*/  FMUL.FTZ R82, R3.reuse, R82 ;  /* 0x0000005203527220 */ /* 0x040fe20000410000 */
[-C--:B------:R-:W-:Y:S03]  /*f220*/  HMMA.16816.F32.BF16 R44, R156, R54.reuse, R44 ;  /* 0x000000369c2c723c */ /* 0x080fe6000004182c */
[----:B------:R-:W-:Y:S01]  /*f230*/  FMUL.FTZ R83, R3, R83 ;  /* 0x0000005303537220 */ /* 0x000fe20000410000 */
[----:B------:R-:W-:Y:S01]  /*f240*/  FFMA.FTZ R246, R246, UR4, -R205 ;  /* 0x00000004f6f67c23 */ /* 0x000fe200080108cd */
[--C-:B------:R-:W-:Y:S01]  /*f250*/  FFMA.FTZ R240, R240, UR4, -R187.reuse ;  /* 0x00000004f0f07c23 */ /* 0x100fe200080108bb */
[----:B------:R-:W-:Y:S01]  /*f260*/  FFMA.FTZ R241, R241, UR4, -R187 ;  /* 0x00000004f1f17c23 */ /* 0x000fe200080108bb */
[--C-:B------:R-:W-:Y:S01]  /*f270*/  FFMA.FTZ R243, R243, UR4, -R205.reuse ;  /* 0x00000004f3f37c23 */ /* 0x100fe200080108cd */
[C---:B------:R-:W-:Y:S01]  /*f280*/  HMMA.16816.F32.BF16 R48, R160.reuse, R54, R48 ;  /* 0x00000036a030723c */ /* 0x040fe20000041830 */
[----:B------:R3:W-:Y:S03]  /*f290*/  MUFU.EX2 R249, R246 ;  /* 0x000000f600f97308 */ /* 0x0007e60000000800 */
[C---:B------:R-:W-:Y:S01]  /*f2a0*/  FMUL.FTZ R54, R3.reuse, R114 ;  /* 0x0000007203367220 */ /* 0x040fe20000410000 */
[----:B------:R-:W-:Y:S01]  /*f2b0*/  FMUL.FTZ R55, R3, R115 ;  /* 0x0000007303377220 */ /* 0x000fe20000410000 */
[----:B------:R-:W-:Y:S01]  /*f2c0*/  FFMA.FTZ R245, R245, UR4, -R205 ;  /* 0x00000004f5f57c23 */ /* 0x000fe200080108cd */
[----:B------:R-:W4:Y:S01]  /*f2d0*/  LDSM.16.MT88.4 R112, [R218+0xb000] ;  /* 0x00b00000da70783b */ /* 0x000f220000004200 */
[--C-:B------:R-:W-:Y:S01]  /*f2e0*/  FFMA.FTZ R214, R214, UR4, -R187.reuse ;  /* 0x00000004d6d67c23 */ /* 0x100fe200080108bb */
[--C-:B------:R-:W-:Y:S01]  /*f2f0*/  FFMA.FTZ R239, R239, UR4, -R187.reuse ;  /* 0x00000004efef7c23 */ /* 0x100fe200080108bb */
[--C-:B------:R-:W-:Y:S01]  /*f300*/  FFMA.FTZ R248, R248, UR4, -R187.reuse ;  /* 0x00000004f8f87c23 */ /* 0x100fe200080108bb */
[--C-:B------:R-:W-:Y:S01]  /*f310*/  FFMA.FTZ R244, R244, UR4, -R187.reuse ;  /* 0x00000004f4f47c23 */ /* 0x100fe200080108bb */
[-C--:B--2---:R-:W-:Y:S01]  /*f320*/  HMMA.16816.F32.BF16 R52, R160, R128.reuse, R52 ;  /* 0x00000080a034723c */ /* 0x084fe20000041834 */
[----:B------:R-:W-:Y:S02]  /*f330*/  MUFU.EX2 R240, R240 ;  /* 0x000000f000f07308 */ /* 0x000fe40000000800 */
[----:B------:R-:W-:Y:S01]  /*f340*/  FMUL.FTZ R57, R2, R109 ;  /* 0x0000006d02397220 */ /* 0x000fe20000410000 */
[----:B---3--:R-:W-:Y:S01]  /*f350*/  FFMA.FTZ R246, R247, UR4, -R187 ;  /* 0x00000004f7f67c23 */ /* 0x008fe200080108bb */
[--C-:B------:R-:W-:Y:S06]  /*f360*/  FFMA.FTZ R109, R250, UR4, -R205.reuse ;  /* 0x00000004fa6d7c23 */ /* 0x100fec00080108cd */
[----:B------:R2:W-:Y:S01]  /*f370*/  MUFU.EX2 R247, R104 ;  /* 0x0000006800f77308 */ /* 0x0005e20000000800 */
[--C-:B------:R-:W-:Y:S01]  /*f380*/  FFMA.FTZ R213, R213, UR4, -R184.reuse ;  /* 0x00000004d5d57c23 */ /* 0x100fe200080108b8 */
[--C-:B------:R-:W-:Y:S01]  /*f390*/  FFMA.FTZ R206, R206, UR4, -R184.reuse ;  /* 0x00000004cece7c23 */ /* 0x100fe200080108b8 */
[--C-:B------:R-:W-:Y:S01]  /*f3a0*/  FFMA.FTZ R208, R208, UR4, -R184.reuse ;  /* 0x00000004d0d07c23 */ /* 0x100fe200080108b8 */
[C---:B------:R-:W-:Y:S06]  /*f3b0*/  HMMA.16816.F32.BF16 R56, R156.reuse, R128, R56 ;  /* 0x000000809c38723c */ /* 0x040fec0000041838 */
[----:B------:R3:W-:Y:S01]  /*f3c0*/  MUFU.EX2 R250, R108 ;  /* 0x0000006c00fa7308 */ /* 0x0007e20000000800 */
[--C-:B------:R-:W-:Y:S01]  /*f3d0*/  FFMA.FTZ R177, R177, UR4, -R205.reuse ;  /* 0x00000004b1b17c23 */ /* 0x100fe200080108cd */
[----:B------:R-:W-:Y:S01]  /*f3e0*/  FFMA.FTZ R178, R178, UR4, -R205 ;  /* 0x00000004b2b27c23 */ /* 0x000fe200080108cd */
[--C-:B------:R-:W-:Y:S01]  /*f3f0*/  FFMA.FTZ R179, R179, UR4, -R187.reuse ;  /* 0x00000004b3b37c23 */ /* 0x100fe200080108bb */
[----:B------:R-:W-:Y:S01]  /*f400*/  FFMA.FTZ R187, R185, UR4, -R187 ;  /* 0x00000004b9bb7c23 */ /* 0x000fe200080108bb */
[-C--:B------:R-:W-:Y:S05]  /*f410*/  HMMA.16816.F32.BF16 R60, R156, R130.reuse, R60 ;  /* 0x000000829c3c723c */ /* 0x080fea000004183c */
[----:B------:R-:W-:Y:S01]  /*f420*/  MUFU.EX2 R241, R241 ;  /* 0x000000f100f17308 */ /* 0x000fe20000000800 */
[----:B--2---:R-:W2:Y:S01]  /*f430*/  LDSM.16.MT88.4 R104, [R218+0x9400] ;  /* 0x00940000da68783b */ /* 0x004ea20000004200 */
[----:B------:R-:W-:Y:S01]  /*f440*/  FFMA.FTZ R172, R172, UR4, -R184 ;  /* 0x00000004acac7c23 */ /* 0x000fe200080108b8 */
[C---:B------:R-:W-:Y:S07]  /*f450*/  FMUL.FTZ R84, R164.reuse, R84 ;  /* 0x00000054a4547220 */ /* 0x040fee0000410000 */
[----:B------:R-:W-:Y:S01]  /*f460*/  MUFU.EX2 R142, R187 ;  /* 0x000000bb008e7308 */ /* 0x000fe20000000800 */
[----:B------:R-:W-:Y:S01]  /*f470*/  FMUL.FTZ R85, R164, R85 ;  /* 0x00000055a4557220 */ /* 0x000fe20000410000 */
[----:B---3--:R-:W-:Y:S01]  /*f480*/  FFMA.FTZ R108, R155, UR4, -R181 ;  /* 0x000000049b6c7c23 */ /* 0x008fe200080108b5 */
[C---:B------:R-:W-:Y:S07]  /*f490*/  HMMA.16816.F32.BF16 R64, R160.reuse, R130, R64 ;  /* 0x00000082a040723c */ /* 0x040fee0000041840 */
[----:B------:R-:W-:Y:S01]  /*f4a0*/  MUFU.EX2 R243, R243 ;  /* 0x000000f300f37308 */ /* 0x000fe20000000800 */
[C---:B------:R-:W-:Y:S09]  /*f4b0*/  FMUL.FTZ R86, R3.reuse, R86 ;  /* 0x0000005603567220 */ /* 0x040ff20000410000 */
[----:B------:R-:W-:Y:S01]  /*f4c0*/  MUFU.EX2 R131, R108 ;  /* 0x0000006c00837308 */ /* 0x000fe20000000800 */
[C---:B------:R-:W-:Y:S01]  /*f4d0*/  FMUL.FTZ R87, R3.reuse, R87 ;  /* 0x0000005703577220 */ /* 0x040fe20000410000 */
[C---:B------:R-:W-:Y:S01]  /*f4e0*/  FMUL.FTZ R88, R2.reuse, R88 ;  /* 0x0000005802587220 */ /* 0x040fe20000410000 */
[----:B------:R-:W-:Y:S01]  /*f4f0*/  FMUL.FTZ R89, R2, R89 ;  /* 0x0000005902597220 */ /* 0x000fe20000410000 */
[-C--:B----4-:R-:W-:Y:S06]  /*f500*/  HMMA.16816.F32.BF16 R68, R160, R112.reuse, R68 ;  /* 0x00000070a044723c */ /* 0x090fec0000041844 */
[----:B------:R-:W3:Y:S01]  /*f510*/  MUFU.EX2 R246, R246 ;  /* 0x000000f600f67308 */ /* 0x000ee20000000800 */
        /* <DEDUP_REMOVED lines=13> */
[----:B------:R-:W-:Y:S01]  /*f5f0*/  FMUL.FTZ R99, R3, R99 ;  /* 0x0000006303637220 */ /* 0x000fe20000410000 */
[----:B-1----:R-:W-:Y:S08]  /*f600*/  F2FP.BF16.F32.PACK_AB R176, R145, R140 ;  /* 0x0000008c91b0723e */ /* 0x002ff000000010ff */
[----:B------:R-:W-:Y:S01]  /*f610*/  MUFU.EX2 R248, R248 ;  /* 0x000000f800f87308 */ /* 0x000fe20000000800 */
[----:B------:R-:W-:Y:S01]  /*f620*/  FFMA.FTZ R204, R164, R237, R204 ;  /* 0x000000eda4cc7223 */ /* 0x000fe200000100cc */
[----:B------:R-:W-:Y:S01]  /*f630*/  FFMA.FTZ R203, R3, R236, R203 ;  /* 0x000000ec03cb7223 */ /* 0x000fe200000100cb */
[C---:B------:R-:W-:Y:S01]  /*f640*/  HMMA.16816.F32.BF16 R80, R160.reuse, R114, R80 ;  /* 0x00000072a050723c */ /* 0x040fe20000041850 */
[----:B------:R-:W1:Y:S06]  /*f650*/  LDSM.16.MT88.4 R112, [R188+0x400] ;  /* 0x00040000bc70783b */ /* 0x000e6c0000004200 */
[----:B------:R-:W-:Y:S01]  /*f660*/  MUFU.EX2 R244, R244 ;  /* 0x000000f400f47308 */ /* 0x000fe20000000800 */
[----:B------:R-:W-:Y:S01]  /*f670*/  FFMA.FTZ R196, R2, R234, R196 ;  /* 0x000000ea02c47223 */ /* 0x000fe200000100c4 */
        /* <DEDUP_REMOVED lines=14> */
[----:B------:R-:W-:Y:S01]  /*f760*/  MUFU.EX2 R139, R177 ;  /* 0x000000b1008b7308 */ /* 0x000fe20000000800 */
[----:B------:R-:W-:Y:S01]  /*f770*/  FADD.FTZ R203, R198, R203 ;  /* 0x000000cbc6cb7221 */ /* 0x000fe20000010000 */
[-C--:B------:R-:W-:Y:S08]  /*f780*/  HMMA.16816.F32.BF16 R92, R156, R102.reuse, R92 ;  /* 0x000000669c5c723c */ /* 0x080ff0000004185c */
[----:B------:R4:W-:Y:S01]  /*f790*/  MUFU.EX2 R129, R100 ;  /* 0x0000006400817308 */ /* 0x0009e20000000800 */
[----:B------:R-:W-:Y:S01]  /*f7a0*/  FADD.FTZ R196, R194, R196 ;  /* 0x000000c4c2c47221 */ /* 0x000fe20000010000 */
[----:B------:R-:W-:Y:S01]  /*f7b0*/  FADD.FTZ R192, R190, R192 ;  /* 0x000000c0bec07221 */ /* 0x000fe20000010000 */
[----:B------:R-:W-:Y:S07]  /*f7c0*/  FADD.FTZ R204, R200, R204 ;  /* 0x000000ccc8cc7221 */ /* 0x000fee0000010000 */
[----:B------:R5:W2:Y:S01]  /*f7d0*/  MUFU.EX2 R128, R101 ;  /* 0x0000006500807308 */ /* 0x000aa20000000800 */
[----:B------:R-:W-:Y:S01]  /*f7e0*/  FADD.FTZ R203, R197, R203 ;  /* 0x000000cbc5cb7221 */ /* 0x000fe20000010000 */
[----:B------:R-:W-:Y:S08]  /*f7f0*/  HMMA.16816.F32.BF16 R96, R160, R102, R96 ;  /* 0x00000066a060723c */ /* 0x000ff00000041860 */
[----:B------:R-:W1:Y:S01]  /*f800*/  MUFU.EX2 R251, R109 ;  /* 0x0000006d00fb7308 */ /* 0x000e620000000800 */
[----:B---3--:R-:W-:Y:S01]  /*f810*/  F2FP.BF16.F32.PACK_AB R102, R246, R247 ;  /* 0x000000f7f666723e */ /* 0x008fe200000010ff */
[----:B------:R-:W-:Y:S08]  /*f820*/  FADD.FTZ R196, R193, R196 ;  /* 0x000000c4c1c47221 */ /* 0x000ff00000010000 */
[----:B------:R-:W-:Y:S01]  /*f830*/  MUFU.EX2 R144, R178 ;  /* 0x000000b200907308 */ /* 0x000fe20000000800 */
[----:B------:R-:W-:Y:S01]  /*f840*/  ISETP.NE.AND P1, PT, R232, RZ, PT ;  /* 0x000000ffe800720c */ /* 0x000fe20003f25270 */
[----:B----4-:R-:W-:Y:S01]  /*f850*/  FFMA.FTZ R100, R252, UR4, -R184 ;  /* 0x00000004fc647c23 */ /* 0x010fe200080108b8 */
[----:B------:R-:W-:Y:S01]  /*f860*/  FADD.FTZ R192, R189, R192 ;  /* 0x000000c0bdc07221 */ /* 0x000fe20000010000 */
[----:B------:R-:W-:Y:S01]  /*f870*/  FADD.FTZ R204, R240, R204 ;  /* 0x000000ccf0cc7221 */ /* 0x000fe20000010000 */
[----:B------:R-:W-:Y:S05]  /*f880*/  FADD.FTZ R203, R243, R203 ;  /* 0x000000cbf3cb7221 */ /* 0x000fea0000010000 */
[----:B------:R3:W-:Y:S01]  /*f890*/  MUFU.EX2 R130, R100 ;  /* 0x0000006400827308 */ /* 0x0007e20000000800 */
[----:B-----5:R-:W-:Y:S01]  /*f8a0*/  FFMA.FTZ R101, R148, UR4, -R184 ;  /* 0x0000000494657c23 */ /* 0x020fe200080108b8 */
[----:B--2---:R-:W-:Y:S01]  /*f8b0*/  F2FP.BF16.F32.PACK_AB R108, R129, R128 ;  /* 0x00000080816c723e */ /* 0x004fe200000010ff */
[----:B------:R-:W-:Y:S01]  /*f8c0*/  LDSM.16.MT88.4 R148, [R218+0x9c00] ;  /* 0x009c0000da94783b */ /* 0x000fe20000004200 */
[----:B-1----:R-:W-:Y:S06]  /*f8d0*/  F2FP.BF16.F32.PACK_AB R103, R251, R250 ;  /* 0x000000fafb67723e */ /* 0x002fec00000010ff */
[----:B------:R1:W2:Y:S01]  /*f8e0*/  MUFU.EX2 R252, R101 ;  /* 0x0000006500fc7308 */ /* 0x0002a20000000800 */
[----:B------:R-:W-:Y:S01]  /*f8f0*/  FADD.FTZ R204, R241, R204 ;  /* 0x000000ccf1cc7221 */ /* 0x000fe20000010000 */
[----:B------:R-:W-:Y:S01]  /*f900*/  IADD3 R232, PT, PT, R232, -0x1, RZ ;  /* 0xffffffffe8e87810 */ /* 0x000fe20007ffe0ff */
[----:B------:R-:W-:Y:S01]  /*f910*/  FADD.FTZ R203, R249, R203 ;  /* 0x000000cbf9cb7221 */ /* 0x000fe20000010000 */
[----:B------:R-:W-:Y:S01]  /*f920*/  MOV R164, R165 ;  /* 0x000000a500a47202 */ /* 0x000fe20000000f00 */
[----:B------:R-:W-:Y:S01]  /*f930*/  FADD.FTZ R204, R247, R204 ;  /* 0x000000ccf7cc7221 */ /* 0x000fe20000010000 */
[----:B------:R-:W-:Y:S01]  /*f940*/  MOV R3, R166 ;  /* 0x000000a600037202 */ /* 0x000fe20000000f00 */
[----:B------:R-:W-:Y:S01]  /*f950*/  FADD.FTZ R203, R250, R203 ;  /* 0x000000cbfacb7221 */ /* 0x000fe20000010000 */
[----:B------:R-:W-:Y:S01]  /*f960*/  MOV R2, R167 ;  /* 0x000000a700027202 */ /* 0x000fe20000000f00 */
[----:B---3--:R-:W-:Y:S01]  /*f970*/  FFMA.FTZ R100, R154, UR4, -R181 ;  /* 0x000000049a647c23 */ /* 0x008fe200080108b5 */
[----:B------:R-:W-:Y:S01]  /*f980*/  FADD.FTZ R204, R246, R204 ;  /* 0x000000ccf6cc7221 */ /* 0x000fe20000010000 */
[----:B------:R3:W-:Y:S01]  /*f990*/  MUFU.EX2 R154, R173 ;  /* 0x000000ad009a7308 */ /* 0x0007e20000000800 */
[----:B------:R-:W-:Y:S01]  /*f9a0*/  FADD.FTZ R203, R251, R203 ;  /* 0x000000cbfbcb7221 */ /* 0x000fe20000010000 */
[----:B------:R-:W-:Y:S01]  /*f9b0*/  MOV R0, R168 ;  /* 0x000000a800007202 */ /* 0x000fe20000000f00 */
[----:B-1----:R-:W-:Y:S07]  /*f9c0*/  FFMA.FTZ R101, R153, UR4, -R184 ;  /* 0x0000000499657c23 */ /* 0x002fee00080108b8 */
[----:B------:R1:W4:Y:S01]  /*f9d0*/  MUFU.EX2 R137, R100 ;  /* 0x0000006400897308 */ /* 0x0003220000000800 */
[----:B--2---:R-:W-:Y:S01]  /*f9e0*/  F2FP.BF16.F32.PACK_AB R109, R130, R252 ;  /* 0x000000fc826d723e */ /* 0x004fe200000010ff */
[----:B------:R-:W-:Y:S01]  /*f9f0*/  FADD.FTZ R192, R252, R192 ;  /* 0x000000c0fcc07221 */ /* 0x000fe20000010000 */
[----:B------:R-:W-:Y:S07]  /*fa00*/  FADD.FTZ R204, R214, R204 ;  /* 0x000000ccd6cc7221 */ /* 0x000fee0000010000 */
[----:B------:R2:W-:Y:S01]  /*fa10*/  MUFU.EX2 R136, R101 ;  /* 0x0000006500887308 */ /* 0x0005e20000000800 */
[----:B------:R-:W-:Y:S01]  /*fa20*/  FADD.FTZ R204, R239, R204 ;  /* 0x000000ccefcc7221 */ /* 0x000fe20000010000 */
[----:B---3--:R-:W-:Y:S03]  /*fa30*/  F2FP.BF16.F32.PACK_AB R173, R144, R139 ;  /* 0x0000008b90ad723e */ /* 0x008fe600000010ff */
[----:B------:R-:W-:Y:S01]  /*fa40*/  FADD.FTZ R204, R248, R204 ;  /* 0x000000ccf8cc7221 */ /* 0x000fe20000010000 */
[----:B-1----:R-:W-:Y:S01]  /*fa50*/  FFMA.FTZ R100, R152, UR4, -R184 ;  /* 0x0000000498647c23 */ /* 0x002fe200080108b8 */
[----:B----4-:R-:W-:Y:S03]  /*fa60*/  F2FP.BF16.F32.PACK_AB R110, R137, R131 ;  /* 0x00000083896e723e */ /* 0x010fe600000010ff */
[----:B------:R-:W-:Y:S01]  /*fa70*/  MUFU.EX2 R152, R183 ;  /* 0x000000b700987308 */ /* 0x000fe20000000800 */
[----:B------:R-:W-:Y:S01]  /*fa80*/  FADD.FTZ R204, R244, R204 ;  /* 0x000000ccf4cc7221 */ /* 0x000fe20000010000 */
[----:B--2---:R-:W-:Y:S08]  /*fa90*/  F2FP.BF16.F32.PACK_AB R101, R249, R243 ;  /* 0x000000f3f965723e */ /* 0x004ff000000010ff */
[----:B------:R1:W2:Y:S02]  /*faa0*/  MUFU.EX2 R141, R100 ;  /* 0x00000064008d7308 */ /* 0x0002a40000000800 */
[----:B-1----:R-:W-:Y:S02]  /*fab0*/  F2FP.BF16.F32.PACK_AB R100, R241, R240 ;  /* 0x000000f0f164723e */ /* 0x002fe400000010ff */
[----:B--2---:R-:W-:Y:S05]  /*fac0*/  F2FP.BF16.F32.PACK_AB R111, R141, R136 ;  /* 0x000000888d6f723e */ /* 0x004fea00000010ff */
        /* <DEDUP_REMOVED lines=98> */
[-C--:B-----5:R-:W-:Y:S01]  /*100f0*/  F2FP.BF16.F32.PACK_AB R179, R169, R153.reuse ;  /* 0x00000099a9b3723e */ /* 0x0a0fe200000010ff */
[----:B------:R-:W3:Y:S06]  /*10100*/  LDSM.16.MT88.4 R4, [R188+0x2c00] ;  /* 0x002c0000bc04783b */ /* 0x000eec0000004200 */
[C---:B------:R-:W-:Y:S04]  /*10110*/  HMMA.16816.F32.BF16 R156, R176.reuse, R148, R8 ;  /* 0x00000094b09c723c */ /* 0x040fe80000041808 */
[----:B------:R-:W-:Y:S02]  /*10120*/  MOV R9, R154 ;  /* 0x0000009a00097202 */ /* 0x000fe40000000f00 */
        /* <DEDUP_REMOVED lines=12> */
[----:B------:R-:W-:Y:S02]  /*101f0*/  MOV R18, R140 ;  /* 0x0000008c00127202 */ /* 0x000fe40000000f00 */
[C---:B------:R-:W-:Y:S04]  /*10200*/  HMMA.16816.F32.BF16 R140, R176.reuse, R132, R24 ;  /* 0x00000084b08c723c */ /* 0x040fe80000041818 */
[----:B------:R-:W-:Y:S02]  /*10210*/  MOV R17, R139 ;  /* 0x0000008b00117202 */ /* 0x000fe40000000f00 */
[----:B------:R-:W-:Y:S02]  /*10220*/  MOV R16, R138 ;  /* 0x0000008a00107202 */ /* 0x000fe40000000f00 */
[----:B------:R-:W-:Y:S01]  /*10230*/  MOV R22, R137 ;  /* 0x0000008900167202 */ /* 0x000fe20000000f00 */
[----:B------:R-:W-:Y:S01]  /*10240*/  FADD.FTZ R203, R17, R203 ;  /* 0x000000cb11cb7221 */ /* 0x000fe20000010000 */
[----:B------:R-:W-:Y:S01]  /*10250*/  MOV R21, R136 ;  /* 0x0000008800157202 */ /* 0x000fe20000000f00 */
[----:B------:R-:W-:Y:S01]  /*10260*/  FADD.FTZ R204, R16, R204 ;  /* 0x000000cc10cc7221 */ /* 0x000fe20000010000 */
[-C--:B------:R-:W-:Y:S03]  /*10270*/  HMMA.16816.F32.BF16 R136, R176, R134.reuse, R28 ;  /* 0x00000086b088723c */ /* 0x080fe6000004181c */
[----:B------:R-:W-:Y:S01]  /*10280*/  MOV R20, R131 ;  /* 0x0000008300147202 */ /* 0x000fe20000000f00 */
[----:B------:R-:W-:Y:S01]  /*10290*/  FADD.FTZ R204, R19, R204 ;  /* 0x000000cc13cc7221 */ /* 0x000fe20000010000 */
[----:B------:R-:W-:Y:S01]  /*102a0*/  MOV R27, R130 ;  /* 0x00000082001b7202 */ /* 0x000fe20000000f00 */
[----:B------:R-:W-:Y:S01]  /*102b0*/  FADD.FTZ R203, R12, R203 ;  /* 0x000000cb0ccb7221 */ /* 0x000fe20000010000 */
[----:B------:R-:W-:Y:S01]  /*102c0*/  MOV R26, R129 ;  /* 0x00000081001a7202 */ /* 0x000fe20000000f00 */
        /* <DEDUP_REMOVED lines=35> */
[-C--:B-1----:R-:W-:Y:S03]  /*10500*/  HMMA.16816.F32.BF16 R68, R172, R184.reuse, R68 ;  /* 0x000000b8ac44723c */ /* 0x082fe60000041844 */
[----:B------:R-:W-:Y:S01]  /*10510*/  FADD.FTZ R234, R170, R196 ;  /* 0x000000c4aaea7221 */ /* 0x000fe20000010000 */
[----:B------:R-:W-:Y:S04]  /*10520*/  FADD.FTZ R233, R169, R192 ;  /* 0x000000c0a9e97221 */ /* 0x000fe80000010000 */
        /* <DEDUP_REMOVED lines=9> */
.L_x_508:
[----:B------:R-:W1:Y:S01]  /*105c0*/  SHFL.BFLY PT, R2, R237, 0x2, 0x1f ;  /* 0x0c401f00ed027f89 */ /* 0x000e6200000e0000 */
[----:B------:R-:W2:Y:S01]  /*105d0*/  S2UR UR4, SR_CgaCtaId ;  /* 0x00000000000479c3 */ /* 0x000ea20000008800 */
[----:B------:R-:W-:Y:S01]  /*105e0*/  UMOV UR5, 0x400 ;  /* 0x0000040000057882 */ /* 0x000fe20000000000 */
[----:B------:R-:W-:Y:S01]  /*105f0*/  ISETP.NE.AND P2, PT, R228, -0x1, PT ;  /* 0xffffffffe400780c */ /* 0x000fe20003f45270 */
[----:B------:R-:W3:Y:S04]  /*10600*/  SHFL.BFLY PT, R0, R236, 0x2, 0x1f ;  /* 0x0c401f00ec007f89 */ /* 0x000ee800000e0000 */
[----:B------:R-:W4:Y:S01]  /*10610*/  SHFL.BFLY PT, R3, R234, 0x2, 0x1f ;  /* 0x0c401f00ea037f89 */ /* 0x000f2200000e0000 */
[----:B------:R-:W5:Y:S08]  /*10620*/  LDC.U8 R15, c[0x0][0x549] ;  /* 0x00015240ff0f7b82 */ /* 0x000f700000000000 */
[----:B------:R-:W5:Y:S01]  /*10630*/  LDC R21, c[0x0][0x434] ;  /* 0x00010d00ff157b82 */ /* 0x000f620000000800 */
[----:B-1----:R-:W-:Y:S01]  /*10640*/  FADD.FTZ R237, R2, R237 ;  /* 0x000000ed02ed7221 */ /* 0x002fe20000010000 */
[----:B--2---:R-:W-:Y:S01]  /*10650*/  ULEA UR4, UR4, UR5, 0x18 ;  /* 0x0000000504047291 */ /* 0x004fe2000f8ec0ff */
[----:B------:R-:W1:Y:S05]  /*10660*/  SHFL.BFLY PT, R2, R233, 0x2, 0x1f ;  /* 0x0c401f00e9027f89 */ /* 0x000e6a00000e0000 */
[----:B------:R-:W2:Y:S01]  /*10670*/  LDC R22, c[0x0][0x434] ;  /* 0x00010d00ff167b82 */ /* 0x000ea20000000800 */
[----:B---3--:R-:W-:-:S02]  /*10680*/  FADD.FTZ R236, R0, R236 ;  /* 0x000000ec00ec7221 */ /* 0x008fc40000010000 */
[----:B------:R-:W3:Y:S01]  /*10690*/  S2R R0, SR_TID.X ;  /* 0x0000000000007919 */ /* 0x000ee20000002100 */
[----:B----4-:R-:W-:Y:S01]  /*106a0*/  FADD.FTZ R234, R3, R234 ;  /* 0x000000ea03ea7221 */ /* 0x010fe20000010000 */
[----:B-----5:R-:W-:Y:S01]  /*106b0*/  ISETP.NE.AND P1, PT, R15, RZ, PT ;  /* 0x000000ff0f00720c */ /* 0x020fe20003f25270 */
[----:B------:R-:W4:Y:S02]  /*106c0*/  SHFL.BFLY PT, R6, R237, 0x1, 0x1f ;  /* 0x0c201f00ed067f89 */ /* 0x000f2400000e0000 */
[----:B------:R-:W2:Y:S02]  /*106d0*/  LDC.U8 R17, c[0x0][0x548] ;  /* 0x00015200ff117b82 */ /* 0x000ea40000000000 */
[----:B------:R-:W5:Y:S04]  /*106e0*/  SHFL.BFLY PT, R5, R236, 0x1, 0x1f ;  /* 0x0c201f00ec057f89 */ /* 0x000f6800000e0000 */
[----:B------:R-:W5:Y:S04]  /*106f0*/  SHFL.BFLY PT, R11, R234, 0x1, 0x1f ;  /* 0x0c201f00ea0b7f89 */ /* 0x000f6800000e0000 */
[----:B------:R-:W2:Y:S01]  /*10700*/  @P1 LDC R16, c[0x0][0x430] ;  /* 0x00010c00ff101b82 */ /* 0x000ea20000000800 */
[----:B------:R-:W2:Y:S01]  /*10710*/  S2R R15, SR_CTAID.Z ;  /* 0x00000000000f7919 */ /* 0x000ea20000002700 */
[----:B-1----:R-:W-:-:S06]  /*10720*/  FADD.FTZ R233, R2, R233 ;  /* 0x000000e902e97221 */ /* 0x002fcc0000010000 */
[----:B------:R-:W1:Y:S01]  /*10730*/  @P1 LDC R20, c[0x0][0x430] ;  /* 0x00010c00ff141b82 */ /* 0x000e620000000800 */
[----:B------:R-:W2:Y:S01]  /*10740*/  SHFL.BFLY PT, R10, R233, 0x1, 0x1f ;  /* 0x0c201f00e90a7f89 */ /* 0x000ea200000e0000 */
[----:B----4-:R-:W-:Y:S01]  /*10750*/  FADD.FTZ R6, R237, R6 ;  /* 0x00000006ed067221 */ /* 0x010fe20000010000 */
[----:B---3--:R-:W-:Y:S01]  /*10760*/  SHF.L.U32 R4, R0, 0x1, RZ ;  /* 0x0000000100047819 */ /* 0x008fe200000006ff */
[----:B-----5:R-:W-:Y:S01]  /*10770*/  FADD.FTZ R5, R236, R5 ;  /* 0x00000005ec057221 */ /* 0x020fe20000010000 */
[C---:B------:R-:W-:Y:S01]  /*10780*/  SHF.L.U32 R3, R0.reuse, 0x3, RZ ;  /* 0x0000000300037819 */ /* 0x040fe200000006ff */
[----:B------:R-:W3:Y:S01]  /*10790*/  MUFU.RCP R9, R6 ;  /* 0x0000000600097308 */ /* 0x000ee20000001000 */
[----:B------:R-:W-:Y:S01]  /*107a0*/  SHF.L.U32 R2, R0, 0x4, RZ ;  /* 0x0000000400027819 */ /* 0x000fe200000006ff */
[----:B------:R-:W-:Y:S01]  /*107b0*/  FADD.FTZ R11, R234, R11 ;  /* 0x0000000bea0b7221 */ /* 0x000fe20000010000 */
[----:B------:R-:W-:Y:S02]  /*107c0*/  LOP3.LUT R4, R4, 0x6, RZ, 0xc0, !PT ;  /* 0x0000000604047812 */ /* 0x000fe400078ec0ff */
[----:B------:R-:W-:Y:S01]  /*107d0*/  LOP3.LUT R7, R3, 0xc0, RZ, 0xc0, !PT ;  /* 0x000000c003077812 */ /* 0x000fe200078ec0ff */
[----:B--2---:R-:W-:Y:S01]  /*107e0*/  @P1 IMAD R22, R16, R21, RZ ;  /* 0x0000001510161224 */ /* 0x004fe200078e02ff */
[----:B------:R-:W-:Y:S01]  /*107f0*/  LOP3.LUT R2, R4, 0x3e00, R2, 0xf8, !PT ;  /* 0x00003e0004027812 */ /* 0x000fe200078ef802 */
[----:B------:R-:W2:Y:S01]  /*10800*/  MUFU.RCP R8, R5 ;  /* 0x0000000500087308 */ /* 0x000ea20000001000 */
[----:B------:R-:W-:-:S02]  /*10810*/  LOP3.LUT R7, R7, 0x18, R0, 0xf8, !PT ;  /* 0x0000001807077812 */ /* 0x000fc400078ef800 */
[----:B------:R-:W-:Y:S02]  /*10820*/  LOP3.LUT R2, R2, 0x20, R3, 0xf8, !PT ;  /* 0x0000002002027812 */ /* 0x000fe400078ef803 */
[----:B------:R-:W-:Y:S01]  /*10830*/  FSETP.NE.FTZ.AND P6, PT, R6, RZ, PT ;  /* 0x000000ff0600720b */ /* 0x000fe20003fd5000 */
[----:B------:R-:W-:Y:S01]  /*10840*/  FADD.FTZ R4, R233, R10 ;  /* 0x0000000ae9047221 */ /* 0x000fe20000010000 */
[----:B------:R-:W-:Y:S02]  /*10850*/  LOP3.LUT R2, R2, R7, RZ, 0xfc, !PT ;  /* 0x0000000702027212 */ /* 0x000fe400078efcff */
[----:B------:R-:W4:Y:S01]  /*10860*/  MUFU.RCP R7, R11 ;  /* 0x0000000b00077308 */ /* 0x000f220000001000 */
[----:B------:R-:W-:Y:S02]  /*10870*/  FSETP.NE.FTZ.AND P5, PT, R5, RZ, PT ;  /* 0x000000ff0500720b */ /* 0x000fe40003fb5000 */
[----:B------:R-:W-:Y:S02]  /*10880*/  FSETP.NE.FTZ.AND P4, PT, R11, RZ, PT ;  /* 0x000000ff0b00720b */ /* 0x000fe40003f95000 */
[----:B------:R-:W-:-:S02]  /*10890*/  FSETP.NE.FTZ.AND P3, PT, R4, RZ, PT ;  /* 0x000000ff0400720b */ /* 0x000fc40003f75000 */
[----:B---3--:R-:W-:Y:S01]  /*108a0*/  FSEL R9, R9, 1, P6 ;  /* 0x3f80000009097808 */ /* 0x008fe20003000000 */
[----:B------:R-:W3:Y:S01]  /*108b0*/  MUFU.RCP R10, R4 ;  /* 0x00000004000a7308 */ /* 0x000ee20000001000 */
[----:B--2---:R-:W-:Y:S02]  /*108c0*/  FSEL R8, R8, 1, P5 ;  /* 0x3f80000008087808 */ /* 0x004fe40002800000 */
[----:B------:R-:W-:Y:S01]  /*108d0*/  SHF.L.U32 R12, R0, 0x2, RZ ;  /* 0x00000002000c7819 */ /* 0x000fe200000006ff */
[C---:B------:R-:W-:Y:S01]  /*108e0*/  FMUL.FTZ R160, R9.reuse, R160 ;  /* 0x000000a009a07220 */ /* 0x040fe20000410000 */
[C---:B------:R-:W-:Y:S01]  /*108f0*/  FMUL.FTZ R161, R9.reuse, R161 ;  /* 0x000000a109a17220 */ /* 0x040fe20000410000 */
[C---:B------:R-:W-:Y:S01]  /*10900*/  FMUL.FTZ R162, R8.reuse, R162 ;  /* 0x000000a208a27220 */ /* 0x040fe20000410000 */
[C---:B------:R-:W-:Y:S01]  /*10910*/  FMUL.FTZ R163, R8.reuse, R163 ;  /* 0x000000a308a37220 */ /* 0x040fe20000410000 */
[C---:B------:R-:W-:Y:S01]  /*10920*/  FMUL.FTZ R148, R9.reuse, R148 ;  /* 0x0000009409947220 */ /* 0x040fe20000410000 */
[----:B------:R-:W-:Y:S01]  /*10930*/  FMUL.FTZ R149, R9, R149 ;  /* 0x0000009509957220 */ /* 0x000fe20000410000 */
[----:B----4-:R-:W-:Y:S01]  /*10940*/  FSEL R7, R7, 1, P4 ;  /* 0x3f80000007077808 */ /* 0x010fe20002000000 */
        /* <DEDUP_REMOVED lines=193> */
[----:B------:R3:W-:Y:S04]  /*11560*/  STS [R12+0x5030], R7 ;  /* 0x005030070c007388 */ /* 0x0007e80000000800 */
[----:B------:R2:W-:Y:S01]  /*11570*/  STS [R12+0x5230], R10 ;  /* 0x0052300a0c007388 */ /* 0x0005e20000000800 */
[----:B----4-:R-:W4:Y:S01]  /*11580*/  S2R R2, SR_CTAID.X ;  /* 0x0000000000027919 */ /* 0x010f220000002500 */
[----:B-----5:R-:W4:Y:S01]  /*11590*/  @P2 LDC.64 R8, c[0x0][0x408] ;  /* 0x00010200ff082b82 */ /* 0x020f220000000a00 */
[----:B-1----:R-:W-:-:S07]  /*115a0*/  LOP3.LUT R14, R3, 0xd8, RZ, 0xc0, !PT ;  /* 0x000000d8030e7812 */ /* 0x002fce00078ec0ff */
[----:B---3--:R-:W1:Y:S01]  /*115b0*/  @P6 LDC R7, c[0x0][0x458] ;  /* 0x00011600ff076b82 */ /* 0x008e620000000800 */
[----:B------:R-:W-:Y:S01]  /*115c0*/  LOP3.LUT R14, R14, 0x18, R0, 0x78, !PT ;  /* 0x000000180e0e7812 */ /* 0x000fe200078e7800 */
[----:B--2---:R2:W3:Y:S03]  /*115d0*/  @P5 MUFU.LG2 R10, R5 ;  /* 0x00000005000a5308 */ /* 0x0044e60000000c00 */
[----:B------:R-:W-:-:S03]  /*115e0*/  LOP3.LUT R14, R14, 0x1f20, R3, 0xf8, !PT ;  /* 0x00001f200e0e7812 */ /* 0x000fc600078ef803 */
[----:B------:R-:W1:Y:S01]  /*115f0*/  @!P2 LDC.64 R12, c[0x0][0x400] ;  /* 0x00010000ff0cab82 */ /* 0x000e620000000a00 */
[----:B--2---:R-:W-:Y:S01]  /*11600*/  @P1 MOV R5, 0x1 ;  /* 0x0000000100051802 */ /* 0x004fe20000000f00 */
[----:B---3--:R-:W-:Y:S06]  /*11610*/  @P1 BRA `(.L_x_512) ;  /* 0x0000000000201947 */ /* 0x008fec0003800000 */
[----:B------:R-:W-:Y:S01]  /*11620*/  ISETP.NE.AND P0, PT, R17, RZ, PT ;  /* 0x000000ff1100720c */ /* 0x000fe20003f05270 */
[----:B------:R-:W2:-:S12]  /*11630*/  LDC R16, c[0x0][0x3e0] ;  /* 0x0000f800ff107b82 */ /* 0x000e980000000800 */
[----:B------:R-:W2:Y:S01]  /*11640*/  @P0 LDC R5, c[0x0][0x454] ;  /* 0x00011500ff050b82 */ /* 0x000ea20000000800 */
[----:B------:R-:W-:Y:S02]  /*11650*/  @P0 MOV R20, 0x1 ;  /* 0x0000000100140802 */ /* 0x000fe40000000f00 */
[----:B------:R-:W-:-:S05]  /*11660*/  @!P0 MOV R20, 0x1 ;  /* 0x0000000100148802 */ /* 0x000fca0000000f00 */
[----:B------:R-:W3:Y:S01]  /*11670*/  @P0 LDC R22, c[0x0][0x454] ;  /* 0x00011500ff160b82 */ /* 0x000ee20000000800 */
[-C--:B--2---:R-:W-:Y:S02]  /*11680*/  @P0 IMAD R5, R5, R16.reuse, RZ ;  /* 0x0000001005050224 */ /* 0x084fe400078e02ff */
[----:B------:R-:W-:-:S07]  /*11690*/  @!P0 IMAD R5, R21, R16, RZ ;  /* 0x0000001015058224 */ /* 0x000fce00078e02ff */
.L_x_512:
[----:B------:R-:W-:Y:S01]  /*116a0*/  BAR.SYNC.DEFER_BLOCKING 0x0 ;  /* 0x0000000000007b1d */ /* 0x000fe20000010000 */
[----:B------:R-:W-:Y:S01]  /*116b0*/  LEA R14, R14, UR4, 0x1 ;  /* 0x000000040e0e7c11 */ /* 0x000fe2000f8e08ff */
[----:B-1----:R-:W-:Y:S01]  /*116c0*/  @!P2 IMAD.WIDE.U32 R30, R229, R12, RZ ;  /* 0x0000000ce51ea225 */ /* 0x002fe200078e00ff */
[----:B------:R-:W-:-:S03]  /*116d0*/  ISETP.NE.AND P1, PT, R17, RZ, !P1 ;  /* 0x000000ff1100720c */ /* 0x000fc60004f25270 */
[----:B------:R-:W-:Y:S01]  /*116e0*/  @P6 FMUL.FTZ R28, R23, 0.69314718246459960938 ;  /* 0x3f317218171c6820 */ /* 0x000fe20000410000 */
[C---:B------:R-:W-:Y:S01]  /*116f0*/  ISETP.NE.AND P0, PT, R228.reuse, -0x1, PT ;  /* 0xffffffffe400780c */ /* 0x040fe20003f05270 */
[----:B------:R1:W2:Y:S01]  /*11700*/  @P3 MUFU.LG2 R27, R4 ;  /* 0x00000004001b3308 */ /* 0x0002a20000000c00 */
[----:B------:R-:W5:Y:S01]  /*11710*/  @P4 LDC R26, c[0x0][0x458] ;  /* 0x00011600ff1a4b82 */ /* 0x000f620000000800 */
[----:B----4-:R-:W-:-:S04]  /*11720*/  @P2 IMAD.WIDE.U32 R24, R228, R8, RZ ;  /* 0x00000008e4182225 */ /* 0x010fc800078e00ff */
[----:B------:R-:W-:Y:S01]  /*11730*/  @P5 FMUL.FTZ R10, R10, 0.69314718246459960938 ;  /* 0x3f3172180a0a5820 */ /* 0x000fe20000410000 */
[----:B------:R-:W-:Y:S01]  /*11740*/  MOV R12, 0x7f800000 ;  /* 0x7f800000000c7802 */ /* 0x000fe20000000f00 */
[----:B------:R-:W-:Y:S01]  /*11750*/  @P6 FFMA.FTZ R12, R168, R7, R28 ;  /* 0x00000007a80c6223 */ /* 0x000fe2000001001c */
[----:B------:R-:W-:Y:S01]  /*11760*/  @!P2 IMAD R13, R229, R13, R31 ;  /* 0x0000000de50da224 */ /* 0x000fe200078e021f */
[----:B------:R-:W-:Y:S01]  /*11770*/  MOV R23, 0x7f800000 ;  /* 0x7f80000000177802 */ /* 0x000fe20000000f00 */
[----:B------:R-:W4:Y:S01]  /*11780*/  @P4 MUFU.LG2 R11, R11 ;  /* 0x0000000b000b4308 */ /* 0x000f220000000c00 */
[----:B------:R-:W-:Y:S02]  /*11790*/  @P2 IMAD R13, R228, R9, R25 ;  /* 0x00000009e40d2224 */ /* 0x000fe400078e0219 */
[----:B------:R-:W-:Y:S01]  /*117a0*/  @P5 FFMA.FTZ R23, R167, R6, R10 ;  /* 0x00000006a7175223 */ /* 0x000fe2000001000a */
[----:B---3--:R-:W-:Y:S01]  /*117b0*/  IMAD R7, R15, R22, RZ ;  /* 0x000000160f077224 */ /* 0x008fe200078e02ff */
[----:B------:R-:W-:Y:S01]  /*117c0*/  BSSY.RECONVERGENT B0, `(.L_x_513) ;  /* 0x000003d000007945 */ /* 0x000fe20003800200 */
[C---:B------:R-:W-:Y:S01]  /*117d0*/  @!P0 IMAD R228, R229.reuse, R21, RZ ;  /* 0x00000015e5e48224 */ /* 0x040fe200078e02ff */
[----:B------:R-:W-:Y:S01]  /*117e0*/  LOP3.LUT P0, RZ, R0, 0x3, RZ, 0xc0, !PT ;  /* 0x0000000300ff7812 */ /* 0x000fe2000780c0ff */
[----:B------:R-:W-:Y:S01]  /*117f0*/  IMAD R6, R2, R20, RZ ;  /* 0x0000001402067224 */ /* 0x000fe200078e02ff */
[----:B------:R-:W-:Y:S01]  /*11800*/  MOV R22, 0x7f800000 ;  /* 0x7f80000000167802 */ /* 0x000fe20000000f00 */
[----:B------:R-:W-:Y:S01]  /*11810*/  @!P1 IMAD R7, R229, R5, R7 ;  /* 0x00000005e5079224 */ /* 0x000fe200078e0207 */
[----:B------:R3:W3:Y:S01]  /*11820*/  LDS.128 R16, [R14+0x1800] ;  /* 0x001800000e107984 */ /* 0x0006e20000000c00 */
[----:B-1----:R-:W1:Y:S01]  /*11830*/  @P3 LDC R4, c[0x0][0x458] ;  /* 0x00011600ff043b82 */ /* 0x002e620000000800 */
[----:B------:R-:W-:Y:S01]  /*11840*/  SHF.R.S32.HI R5, RZ, 0x1f, R228 ;  /* 0x0000001fff057819 */ /* 0x000fe200000114e4 */
[----:B--2---:R-:W-:Y:S01]  /*11850*/  @P3 FMUL.FTZ R8, R27, 0.69314718246459960938 ;  /* 0x3f3172181b083820 */ /* 0x004fe20000410000 */
[----:B------:R-:W-:-:S02]  /*11860*/  SEL R228, R228, RZ, P1 ;  /* 0x000000ffe4e47207 */ /* 0x000fc40000800000 */
[----:B------:R-:W-:Y:S02]  /*11870*/  SHF.L.U32 R6, R6, 0x7, RZ ;  /* 0x0000000706067819 */ /* 0x000fe400000006ff */
[----:B------:R-:W-:Y:S01]  /*11880*/  SEL R5, R5, RZ, P1 ;  /* 0x000000ff05057207 */ /* 0x000fe20000800000 */
[----:B----4-:R-:W-:Y:S01]  /*11890*/  @P4 FMUL.FTZ R11, R11, 0.69314718246459960938 ;  /* 0x3f3172180b0b4820 */ /* 0x010fe20000410000 */
[--C-:B------:R-:W-:Y:S02]  /*118a0*/  IADD3 R27, P5, P1, R6, R228, R7.reuse ;  /* 0x000000e4061b7210 */ /* 0x100fe400079be007 */
[----:B------:R-:W-:Y:S01]  /*118b0*/  SHF.R.S32.HI R7, RZ, 0x1f, R7 ;  /* 0x0000001fff077819 */ /* 0x000fe20000011407 */
[----:B-----5:R-:W-:Y:S01]  /*118c0*/  @P4 FFMA.FTZ R22, R166, R26, R11 ;  /* 0x0000001aa6164223 */ /* 0x020fe2000001000b */
[----:B------:R-:W-:Y:S02]  /*118d0*/  SHF.R.S32.HI R6, RZ, 0x1f, R6 ;  /* 0x0000001fff067819 */ /* 0x000fe40000011406 */
[----:B------:R-:W-:-:S02]  /*118e0*/  MOV R21, 0x7f800000 ;  /* 0x7f80000000157802 */ /* 0x000fc40000000f00 */
[----:B------:R-:W-:Y:S02]  /*118f0*/  IADD3.X R26, PT, PT, R6, R5, R7, P5, P1 ;  /* 0x00000005061a7210 */ /* 0x000fe40002fe2407 */
[----:B------:R-:W-:Y:S01]  /*11900*/  SHF.R.U32.HI R34, RZ, 0x2, R0 ;  /* 0x00000002ff227819 */ /* 0x000fe20000011600 */
[----:B-1----:R-:W-:Y:S01]  /*11910*/  @P3 FFMA.FTZ R21, R165, R4, R8 ;  /* 0x00000004a5153223 */ /* 0x002fe20000010008 */
[----:B---3--:R-:W-:Y:S06]  /*11920*/  @P0 BRA `(.L_x_514) ;  /* 0x0000000000980947 */ /* 0x008fec0003800000 */
        /* <DEDUP_REMOVED lines=31> */
[----:B---3--:R-:W-:Y:S02]  /*11b20*/  @!P4 LEA R6, P1, R0, R6, 0x2 ;  /* 0x000000060006c211 */ /* 0x008fe400078210ff */
[----:B------:R-:W-:Y:S02]  /*11b30*/  @!P3 LEA.HI.X.SX32 R20, R20, R26, 0x1, P0 ;  /* 0x0000001a1414b211 */ /* 0x000fe400000f0eff */
[----:B------:R-:W-:Y:S02]  /*11b40*/  @!P4 LEA.HI.X R7, R0, R7, R31, 0x2, P1 ;  /* 0x000000070007c211 */ /* 0x000fe400008f141f */
[----:B----4-:R-:W-:-:S03]  /*11b50*/  @!P3 LEA R4, P0, R27, R4, 0x2 ;  /* 0x000000041b04b211 */ /* 0x010fc600078010ff */
[----:B------:R1:W-:Y:S01]  /*11b60*/  @!P4 STG.E desc[UR12][R6.64], R22 ;  /* 0x000000160600c986 */ /* 0x0003e2000c10190c */
[----:B------:R-:W-:-:S05]  /*11b70*/  @!P3 LEA.HI.X R5, R27, R5, R20, 0x2, P0 ;  /* 0x000000051b05b211 */ /* 0x000fca00000f1414 */
[----:B------:R1:W-:Y:S04]  /*11b80*/  @!P3 STG.E desc[UR12][R4.64], R21 ;  /* 0x000000150400b986 */ /* 0x0003e8000c10190c */
.L_x_514:
[----:B------:R-:W-:Y:S05]  /*11b90*/  BSYNC.RECONVERGENT B0 ;  /* 0x0000000000007941 */ /* 0x000fea0003800200 */
.L_x_513:
[----:B-1----:R-:W-:Y:S01]  /*11ba0*/  VIADD R4, R34, 0x20 ;  /* 0x0000002022047836 */ /* 0x002fe20000000000 */
[----:B------:R1:W2:Y:S01]  /*11bb0*/  LDS.128 R20, [R14] ;  /* 0x000000000e147984 */ /* 0x0002a20000000c00 */
[----:B------:R-:W-:Y:S01]  /*11bc0*/  @P2 IMAD.MOV.U32 R30, RZ, RZ, R24 ;  /* 0x000000ffff1e2224 */ /* 0x000fe200078e0018 */
[----:B------:R-:W3:Y:S01]  /*11bd0*/  LDCU.64 UR4, c[0x0][0x410] ;  /* 0x00008200ff0477ac */ /* 0x000ee20008000a00 */
[----:B------:R-:W-:Y:S01]  /*11be0*/  LOP3.LUT R3, R3, 0x18, RZ, 0xc0, !PT ;  /* 0x0000001803037812 */ /* 0x000fe200078ec0ff */
[----:B------:R1:W4:Y:S01]  /*11bf0*/  LDS.128 R8, [R14+0x2000] ;  /* 0x002000000e087984 */ /* 0x0003220000000c00 */
[-C--:B------:R-:W-:Y:S01]  /*11c00*/  ISETP.GE.AND P2, PT, R4, R221.reuse, PT ;  /* 0x000000dd0400720c */ /* 0x080fe20003f46270 */
[C---:B------:R-:W-:Y:S01]  /*11c10*/  VIADD R0, R34.reuse, 0x60 ;  /* 0x0000006022007836 */ /* 0x040fe20000000000 */
[----:B------:R-:W-:Y:S01]  /*11c20*/  IADD3 R12, P0, PT, R3, R30, RZ ;  /* 0x0000001e030c7210 */ /* 0x000fe20007f1e0ff */
[----:B------:R1:W1:Y:S01]  /*11c30*/  LDS.128 R4, [R14+0x4000] ;  /* 0x004000000e047984 */ /* 0x0002620000000c00 */
[C---:B------:R-:W-:Y:S01]  /*11c40*/  ISETP.GE.AND P3, PT, R34.reuse, R221, PT ;  /* 0x000000dd2200720c */ /* 0x040fe20003f66270 */
[----:B------:R-:W-:Y:S01]  /*11c50*/  IMAD.MOV.U32 R35, RZ, RZ, RZ ;  /* 0x000000ffff237224 */ /* 0x000fe200078e00ff */
[----:B------:R-:W-:Y:S01]  /*11c60*/  IADD3.X R13, PT, PT, RZ, R13, RZ, P0, !PT ;  /* 0x0000000dff0d7210 */ /* 0x000fe200007fe4ff */
[----:B------:R-:W-:Y:S01]  /*11c70*/  BSSY.RECONVERGENT B0, `(.L_x_515) ;  /* 0x0000014000007945 */ /* 0x000fe20003800200 */
[----:B------:R-:W-:Y:S01]  /*11c80*/  IADD3 R3, PT, PT, R34, 0x40, RZ ;  /* 0x0000004022037810 */ /* 0x000fe20007ffe0ff */
[----:B------:R-:W-:Y:S01]  /*11c90*/  IMAD.WIDE.U32 R24, R2, 0x80, R34 ;  /* 0x0000008002187825 */ /* 0x000fe200078e0022 */
[----:B------:R-:W-:-:S02]  /*11ca0*/  ISETP.GE.AND P0, PT, R0, R221, PT ;  /* 0x000000dd0000720c */ /* 0x000fc40003f06270 */
[----:B------:R-:W-:Y:S01]  /*11cb0*/  ISETP.GE.AND P1, PT, R3, R221, PT ;  /* 0x000000dd0300720c */ /* 0x000fe20003f26270 */
[----:B---3--:R-:W-:-:S04]  /*11cc0*/  IMAD.WIDE.U32 R12, R15, UR4, R12 ;  /* 0x000000040f0c7c25 */ /* 0x008fc8000f8e000c */
[----:B------:R-:W-:Y:S01]  /*11cd0*/  IMAD R27, R15, UR5, R13 ;  /* 0x000000050f1b7c24 */ /* 0x000fe2000f8e020d */
[----:B------:R-:W-:Y:S07]  /*11ce0*/  @P3 BRA `(.L_x_516) ;  /* 0x0000000000303947 */ /* 0x000fee0003800000 */
[----:B------:R-:W3:Y:S01]  /*11cf0*/  LDCU.64 UR6, c[0x0][0x408] ;  /* 0x00008100ff0677ac */ /* 0x000ee20008000a00 */
[----:B------:R-:W-:Y:S01]  /*11d00*/  MOV R26, R12 ;  /* 0x0000000c001a7202 */ /* 0x000fe20000000f00 */
[----:B------:R-:W5:Y:S01]  /*11d10*/  LDCU.64 UR4, c[0x0][0x3f0] ;  /* 0x00007e00ff0477ac */ /* 0x000f620008000a00 */
[----:B---3--:R-:W-:-:S03]  /*11d20*/  IMAD R0, R25, UR6, RZ ;  /* 0x0000000619007c24 */ /* 0x008fc6000f8e02ff */
[----:B------:R-:W-:-:S04]  /*11d30*/  IMAD.WIDE.U32 R2, R24, UR6, R26 ;  /* 0x0000000618027c25 */ /* 0x000fc8000f8e001a */
[----:B------:R-:W-:Y:S01]  /*11d40*/  IMAD R0, R24, UR7, R0 ;  /* 0x0000000718007c24 */ /* 0x000fe2000f8e0200 */
[----:B-----5:R-:W-:-:S04]  /*11d50*/  LEA R28, P3, R2, UR4, 0x1 ;  /* 0x00000004021c7c11 */ /* 0x020fc8000f8608ff */
[----:B------:R-:W-:-:S04]  /*11d60*/  IADD3 R0, PT, PT, R0, R3, RZ ;  /* 0x0000000300007210 */ /* 0x000fc80007ffe0ff */
[----:B------:R-:W-:-:S05]  /*11d70*/  LEA.HI.X R29, R2, UR5, R0, 0x1, P3 ;  /* 0x00000005021d7c11 */ /* 0x000fca00098f0c00 */
[----:B--2---:R3:W-:Y:S04]  /*11d80*/  STG.E.128 desc[UR12][R28.64], R20 ;  /* 0x000000141c007986 */ /* 0x0047e8000c101d0c */
[----:B----4-:R3:W-:Y:S04]  /*11d90*/  STG.E.128 desc[UR12][R28.64+0x40], R8 ;  /* 0x000040081c007986 */ /* 0x0107e8000c101d0c */
[----:B-1----:R3:W-:Y:S02]  /*11da0*/  STG.E.128 desc[UR12][R28.64+0x80], R4 ;  /* 0x000080041c007986 */ /* 0x0027e4000c101d0c */
.L_x_516:
[----:B------:R-:W-:Y:S05]  /*11db0*/  BSYNC.RECONVERGENT B0 ;  /* 0x0000000000007941 */ /* 0x000fea0003800200 */
.L_x_515:
[----:B--23--:R2:W3:Y:S01]  /*11dc0*/  LDS.128 R20, [R14+0x800] ;  /* 0x000800000e147984 */ /* 0x00c4e20000000c00 */
[----:B------:R-:W-:Y:S03]  /*11dd0*/  BSSY.RECONVERGENT B0, `(.L_x_517) ;  /* 0x0000013000007945 */ /* 0x000fe60003800200 */
[----:B----4-:R2:W4:Y:S04]  /*11de0*/  LDS.128 R8, [R14+0x2800] ;  /* 0x002800000e087984 */ /* 0x0105280000000c00 */
[----:B-1----:R2:W1:Y:S01]  /*11df0*/  LDS.128 R4, [R14+0x4800] ;  /* 0x004800000e047984 */ /* 0x0024620000000c00 */
        /* <DEDUP_REMOVED lines=13> */
[----:B---3--:R2:W-:Y:S04]  /*11ed0*/  STG.E.128 desc[UR12][R2.64], R20 ;  /* 0x0000001402007986 */ /* 0x0085e8000c101d0c */
[----:B----4-:R2:W-:Y:S04]  /*11ee0*/  STG.E.128 desc[UR12][R2.64+0x40], R8 ;  /* 0x0000400802007986 */ /* 0x0105e8000c101d0c */
[----:B-1----:R2:W-:Y:S02]  /*11ef0*/  STG.E.128 desc[UR12][R2.64+0x80], R4 ;  /* 0x0000800402007986 */ /* 0x0025e4000c101d0c */
.L_x_518:
[----:B------:R-:W-:Y:S05]  /*11f00*/  BSYNC.RECONVERGENT B0 ;  /* 0x0000000000007941 */ /* 0x000fea0003800200 */
.L_x_517:
        /* <DEDUP_REMOVED lines=20> */
.L_x_520:
[----:B------:R-:W-:Y:S05]  /*12050*/  BSYNC.RECONVERGENT B0 ;  /* 0x0000000000007941 */ /* 0x000fea0003800200 */
.L_x_519:
[----:B-12---:R1:W2:Y:S04]  /*12060*/  LDS.128 R4, [R14+0x3800] ;  /* 0x003800000e047984 */ /* 0x0062a80000000c00 */
[----:B----4-:R1:W4:Y:S01]  /*12070*/  LDS.128 R8, [R14+0x5800] ;  /* 0x005800000e087984 */ /* 0x0103220000000c00 */
[----:B------:R-:W-:Y:S05]  /*12080*/  @P0 EXIT ;  /* 0x000000000000094d */ /* 0x000fea0003800000 */
[----:B------:R-:W5:Y:S01]  /*12090*/  LDCU.64 UR6, c[0x0][0x408] ;  /* 0x00008100ff0677ac */ /* 0x000f620008000a00 */
[----:B------:R-:W-:Y:S02]  /*120a0*/  IADD3 R0, P0, PT, R24, 0x60, RZ ;  /* 0x0000006018007810 */ /* 0x000fe40007f1e0ff */
[----:B------:R-:W-:Y:S01]  /*120b0*/  MOV R13, R27 ;  /* 0x0000001b000d7202 */ /* 0x000fe20000000f00 */
[----:B------:R-:W1:Y:S01]  /*120c0*/  LDCU.64 UR4, c[0x0][0x3f0] ;  /* 0x00007e00ff0477ac */ /* 0x000e620008000a00 */
[----:B------:R-:W-:-:S05]  /*120d0*/  IADD3.X R2, PT, PT, RZ, R25, RZ, P0, !PT ;  /* 0x00000019ff027210 */ /* 0x000fca00007fe4ff */
[----:B-----5:R-:W-:Y:S02]  /*120e0*/  IMAD R2, R2, UR6, RZ ;  /* 0x0000000602027c24 */ /* 0x020fe4000f8e02ff */
[----:B------:R-:W-:-:S04]  /*120f0*/  IMAD.WIDE.U32 R12, R0, UR6, R12 ;  /* 0x00000006000c7c25 */ /* 0x000fc8000f8e000c */
[----:B------:R-:W-:Y:S01]  /*12100*/  IMAD R2, R0, UR7, R2 ;  /* 0x0000000700027c24 */ /* 0x000fe2000f8e0202 */
[----:B-1----:R-:W-:-:S04]  /*12110*/  LEA R14, P0, R12, UR4, 0x1 ;  /* 0x000000040c0e7c11 */ /* 0x002fc8000f8008ff */
[----:B------:R-:W-:-:S04]  /*12120*/  IADD3 R2, PT, PT, R2, R13, RZ ;  /* 0x0000000d02027210 */ /* 0x000fc80007ffe0ff */
[----:B------:R-:W-:-:S05]  /*12130*/  LEA.HI.X R15, R12, UR5, R2, 0x1, P0 ;  /* 0x000000050c0f7c11 */ /* 0x000fca00080f0c02 */
[----:B------:R-:W-:Y:S04]  /*12140*/  STG.E.128 desc[UR12][R14.64], R16 ;  /* 0x000000100e007986 */ /* 0x000fe8000c101d0c */
[----:B--2---:R-:W-:Y:S04]  /*12150*/  STG.E.128 desc[UR12][R14.64+0x40], R4 ;  /* 0x000040040e007986 */ /* 0x004fe8000c101d0c */
[----:B----4-:R-:W-:Y:S01]  /*12160*/  STG.E.128 desc[UR12][R14.64+0x80], R8 ;  /* 0x000080080e007986 */ /* 0x010fe2000c101d0c */
[----:B------:R-:W-:Y:S05]  /*12170*/  EXIT ;  /* 0x000000000000794d */ /* 0x000fea0003800000 */
.L_x_521:
        /* <DEDUP_REMOVED lines=16> */
.L_x_1271:


//--------------------- .text._ZN5flash16flash_fwd_kernelI23Flash_fwd_kernel_traitsILi96ELi128ELi64ELi4ELb0ELb0EN7cutlass10bfloat16_tE19Flash_kernel_traitsILi96ELi128ELi64ELi4ES3_EELb1ELb1ELb0ELb1ELb0ELb0ELb0ELb0EEEvNS_16Flash_fwd_paramsE --------------------------
	.section	.text._ZN5flash16flash_fwd_kernelI23Flash_fwd_kernel_traitsILi96ELi128ELi64ELi4ELb0ELb0EN7cutlass10bfloat16_tE19Flash_kernel_traitsILi96ELi128ELi64ELi4ES3_EELb1ELb1ELb0ELb1ELb0ELb0ELb0ELb0EEEvNS_16Flash_fwd_paramsE,"ax",@progbits
	.align	128
        .global         _ZN5flash16flash_fwd_kernelI23Flash_fwd_kernel_traitsILi96ELi128ELi64ELi4ELb0ELb0EN7cutlass10bfloat16_tE19Flash_kernel_traitsILi96ELi128ELi64ELi4ES3_EELb1ELb1ELb0ELb1ELb0ELb0ELb0ELb0EEEvNS_16Flash_fwd_paramsE
        .type           _ZN5flash16flash_fwd_kernelI23Flash_fwd_kernel_traitsILi96ELi128ELi64ELi4ELb0ELb0EN7cutlass10bfloat16_tE19Flash_kernel_traitsILi96ELi128ELi64ELi4ES3_EELb1ELb1ELb0ELb1ELb0ELb0ELb0ELb0EEEvNS_16Flash_fwd_paramsE,@function
        .size           _ZN5flash16flash_fwd_kernelI23Flash_fwd_kernel_traitsILi96ELi128ELi64ELi4ELb0ELb0EN7cutlass10bfloat16_tE19Flash_kernel_traitsILi96ELi128ELi64ELi4ES3_EELb1ELb1ELb0ELb1ELb0ELb0ELb0ELb0EEEvNS_16Flash_fwd_paramsE,(.L_x_1272 - _ZN5flash16flash_fwd_kernelI23Flash_fwd_kernel_traitsILi96ELi128ELi64ELi4ELb0ELb0EN7cutlass10bfloat16_tE19Flash_kernel_traitsILi96ELi128ELi64ELi4ES3_EELb1ELb1ELb0ELb1ELb0ELb0ELb0ELb0EEEvNS_16Flash_fwd_paramsE)
        .other          _ZN5flash16flash_fwd_kernelI23Flash_fwd_kernel_traitsILi96ELi128ELi64ELi4ELb0ELb0EN7cutlass10bfloat16_tE19Flash_kernel_traitsILi96ELi128ELi64ELi4ES3_EELb1ELb1ELb0ELb1ELb0ELb0ELb0ELb0EEEvNS_16Flash_fwd_paramsE,@"STO_CUDA_ENTRY STV_DEFAULT"
_ZN5flash16flash_fwd_kernelI23Flash_fwd_kernel_traitsILi96ELi128ELi64ELi4ELb0ELb0EN7cutlass10bfloat16_tE19Flash_kernel_traitsILi96ELi128ELi64ELi4ES3_EELb1ELb1ELb0ELb1ELb0ELb0ELb0ELb0EEEvNS_16Flash_fwd_paramsE:
.text._ZN5flash16flash_fwd_kernelI23Flash_fwd_kernel_traitsILi96ELi128ELi64ELi4ELb0ELb0EN7cutlass10bfloat16_tE19Flash_kernel_traitsILi96ELi128ELi64ELi4ES3_EELb1ELb1ELb0ELb1ELb0ELb0ELb0ELb0EEEvNS_16Flash_fwd_paramsE:
[----:B------:R-:W1:Y:S01]  /*0000*/  LDC R1, c[0x0][0x37c] ;  /* 0x0000df00ff017b82 */ /* 0x000e620000000800 */
[----:B------:R-:W2:Y:S07]  /*0010*/  LDCU.U8 UR4, c[0x0][0x524] ;  /* 0x0000a480ff0477ac */ /* 0x000eae0008000000 */
[----:B------:R-:W3:Y:S01]  /*0020*/  LDC R15, c[0x0][0x518] ;  /* 0x00014600ff0f7b82 */ /* 0x000ee20000000800 */
[----:B-1----:R-:W-:Y:S01]  /*0030*/  VIADD R1, R1, 0xffffff78 ;  /* 0xffffff7801017836 */ /* 0x002fe20000000000 */
[----:B------:R-:W1:Y:S06]  /*0040*/  LDCU.64 UR20, c[0x0][0x358] ;  /* 0x00006b00ff1477ac */ /* 0x000e6c0008000a00 */
[----:B------:R-:W4:Y:S01]  /*0050*/  LDC R16, c[0x0][0x51c] ;  /* 0x00014700ff107b82 */ /* 0x000f220000000800 */
[----:B------:R-:W1:Y:S01]  /*0060*/  S2R R217, SR_TID.X ;  /* 0x0000000000d97919 */ /* 0x000e620000002100 */
[----:B------:R-:W1:Y:S01]  /*0070*/  LDCU.64 UR10, c[0x0][0x460] ;  /* 0x00008c00ff0a77ac */ /* 0x000e620008000a00 */
[----:B------:R-:W1:Y:S01]  /*0080*/  LDCU.64 UR8, c[0x0][0x470] ;  /* 0x00008e00ff0877ac */ /* 0x000e620008000a00 */
[----:B--2---:R-:W-:Y:S01]  /*0090*/  ISETP.NE.AND P1, PT, RZ, UR4, PT ;  /* 0x00000004ff007c0c */ /* 0x004fe2000bf25270 */
[----:B------:R-:W2:Y:S03]  /*00a0*/  LDCU.64 UR4, c[0x0][0x510] ;  /* 0x0000a200ff0477ac */ /* 0x000ea60008000a00 */
[----:B------:R-:W-:Y:S01]  /*00b0*/  S2UR UR14, SR_CTAID.X ;  /* 0x00000000000e79c3 */ /* 0x000fe20000002500 */
[----:B------:R-:W2:Y:S07]  /*00c0*/  LDCU.64 UR16, c[0x0][0x460] ;  /* 0x00008c00ff1077ac */ /* 0x000eae0008000a00 */
[----:B------:R-:W-:Y:S08]  /*00d0*/  S2UR UR25, SR_CTAID.Y ;  /* 0x00000000001979c3 */ /* 0x000ff00000002600 */
[----:B------:R-:W2:Y:S01]  /*00e0*/  S2UR UR24, SR_CTAID.Z ;  /* 0x00000000001879c3 */ /* 0x000ea20000002700 */
[----:B---3--:R-:W-:Y:S01]  /*00f0*/  @P1 IMAD.MOV.U32 R2, RZ, RZ, R15 ;  /* 0x000000ffff021224 */ /* 0x008fe200078e000f */
[----:B------:R-:W3:Y:S01]  /*0100*/  LDCU.U8 UR12, c[0x0][0x532] ;  /* 0x0000a640ff0c77ac */ /* 0x000ee20008000000 */
[----:B----4-:R-:W-:Y:S01]  /*0110*/  @P1 IMAD.MOV.U32 R3, RZ, RZ, R16 ;  /* 0x000000ffff031224 */ /* 0x010fe200078e0010 */
[----:B------:R-:W4:Y:S04]  /*0120*/  LDCU.64 UR6, c[0x0][0x468] ;  /* 0x00008d00ff0677ac */ /* 0x000f280008000a00 */
[----:B------:R-:W4:Y:S01]  /*0130*/  @P1 LDC R0, c[0x0][0x520] ;  /* 0x00014800ff001b82 */ /* 0x000f220000000800 */
[----:B-1----:R-:W4:Y:S01]  /*0140*/  @P1 LDG.E.64 R2, desc[UR20][R2.64] ;  /* 0x0000001402021981 */ /* 0x002f22000c1e1b00 */
[----:B--2---:R-:W-:-:S02]  /*0150*/  IMAD.U32 R222, RZ, RZ, UR4 ;  /* 0x00000004ffde7e24 */ /* 0x004fc4000f8e00ff */
[----:B------:R-:W-:-:S06]  /*0160*/  IMAD.U32 R223, RZ, RZ, UR5 ;  /* 0x00000005ffdf7e24 */ /* 0x000fcc000f8e00ff */
[----:B------:R-:W2:Y:S01]  /*0170*/  @P1 LDG.E.64 R222, desc[UR20][R222.64] ;  /* 0x00000014dede1981 */ /* 0x000ea2000c1e1b00 */
[----:B------:R-:W-:Y:S01]  /*0180*/  UISETP.NE.U32.AND UP4, UPT, UR10, URZ, UPT ;  /* 0x000000ff0a00728c */ /* 0x000fe2000bf85070 */
[----:B------:R-:W-:Y:S01]  /*0190*/  ISETP.NE.U32.AND P4, PT, RZ, UR10, PT ;  /* 0x0000000aff007c0c */ /* 0x000fe2000bf85070 */
[----:B------:R-:W-:Y:S02]  /*01a0*/  UISETP.NE.U32.AND UP3, UPT, UR8, URZ, UPT ;  /* 0x000000ff0800728c */ /* 0x000fe4000bf65070 */
[----:B------:R-:W-:Y:S01]  /*01b0*/  UISETP.NE.AND.EX UP4, UPT, UR11, URZ, UPT, UP4 ;  /* 0x000000ff0b00728c */ /* 0x000fe2000bf85340 */
[----:B------:R-:W-:Y:S01]  /*01c0*/  ISETP.NE.AND.EX P4, PT, RZ, UR11, PT, P4 ;  /* 0x0000000bff007c0c */ /* 0x000fe2000bf85340 */
[----:B------:R-:W-:Y:S02]  /*01d0*/  ULOP3.LUT UR4, UR24, UR14, UR25, 0xfe, !UPT ;  /* 0x0000000e18047292 */ /* 0x000fe4000f8efe19 */
[----:B------:R-:W-:Y:S02]  /*01e0*/  UISETP.NE.AND.EX UP3, UPT, UR9, URZ, UPT, UP3 ;  /* 0x000000ff0900728c */ /* 0x000fe4000bf65330 */
[----:B------:R-:W-:Y:S01]  /*01f0*/  PLOP3.LUT P2, PT, PT, PT, UP4, 0x80, 0x8 ;  /* 0x000000000008781c */ /* 0x000fe20003f4f048 */
[----:B------:R-:W-:Y:S01]  /*0200*/  USHF.L.U32 UR11, UR25, 0x2, URZ ;  /* 0x00000002190b7899 */ /* 0x000fe200080006ff */
[----:B------:R-:W-:Y:S01]  /*0210*/  LOP3.LUT P3, RZ, R217, UR4, RZ, 0xfc, !PT ;  /* 0x00000004d9ff7c12 */ /* 0x000fe2000f86fcff */
[----:B------:R-:W-:-:S02]  /*0220*/  UIMAD.WIDE.U32 UR16, UR25, 0x4, UR16 ;  /* 0x00000004191078a5 */ /* 0x000fc4000f8e0010 */
[----:B---3--:R-:W-:Y:S02]  /*0230*/  UISETP.NE.AND UP5, UPT, UR12, URZ, UPT ;  /* 0x000000ff0c00728c */ /* 0x008fe4000bfa5270 */
[----:B------:R-:W1:Y:S01]  /*0240*/  LDCU.64 UR4, c[0x0][0x478] ;  /* 0x00008f00ff0477ac */ /* 0x000e620008000a00 */
[----:B----4-:R-:W-:Y:S02]  /*0250*/  UISETP.EQ.U32.AND UP2, UPT, UR6, URZ, UPT ;  /* 0x000000ff0600728c */ /* 0x010fe4000bf42070 */
[----:B------:R-:W-:-:S05]  /*0260*/  USHF.R.U32.HI UR10, URZ, 0x1e, UR25 ;  /* 0x0000001eff0a7899 */ /* 0x000fca0008011619 */
[----:B------:R-:W2:Y:S01]  /*0270*/  @!P3 LDC.64 R6, c[0x0][0x528] ;  /* 0x00014a00ff06bb82 */ /* 0x000ea20000000a00 */
[----:B------:R-:W-:Y:S02]  /*0280*/  @UP3 UIADD3 UR12, UP1, UPT, UR11, UR8, URZ ;  /* 0x000000080b0c3290 */ /* 0x000fe4000ff3e0ff */
[----:B------:R-:W-:Y:S02]  /*0290*/  UISETP.EQ.OR.EX UP2, UPT, UR7, URZ, !UP5, UP2 ;  /* 0x000000ff0700728c */ /* 0x000fe4000ef42720 */
[----:B------:R-:W-:Y:S02]  /*02a0*/  @UP3 UIADD3.X UR13, UPT, UPT, UR10, UR9, URZ, UP1, !UPT ;  /* 0x000000090a0d3290 */ /* 0x000fe40008ffe4ff */
[----:B------:R-:W-:Y:S02]  /*02b0*/  UIADD3 UR8, UP1, UPT, UR11, UR6, URZ ;  /* 0x000000060b087290 */ /* 0x000fe4000ff3e0ff */
[----:B-1----:R-:W-:Y:S02]  /*02c0*/  UISETP.NE.U32.AND UP0, UPT, UR4, URZ, UPT ;  /* 0x000000ff0400728c */ /* 0x002fe4000bf05070 */
[----:B------:R-:W-:-:S02]  /*02d0*/  UIADD3.X UR9, UPT, UPT, UR10, UR7, URZ, UP1, !UPT ;  /* 0x000000070a097290 */ /* 0x000fc40008ffe4ff */
[----:B------:R-:W-:-:S11]  /*02e0*/  UISETP.NE.AND.EX UP0, UPT, UR5, URZ, UPT, UP0 ;  /* 0x000000ff0500728c */ /* 0x000fd6000bf05300 */
[----:B------:R-:W-:-:S04]  /*02f0*/  @UP0 UIADD3 UR4, UP1, UPT, UR11, UR4, URZ ;  /* 0x000000040b040290 */ /* 0x000fc8000ff3e0ff */
[----:B------:R-:W-:Y:S01]  /*0300*/  @UP0 UIADD3.X UR5, UPT, UPT, UR10, UR5, URZ, UP1, !UPT ;  /* 0x000000050a050290 */ /* 0x000fe20008ffe4ff */
[----:B------:R-:W-:Y:S01]  /*0310*/  @P1 IADD3 R15, P0, PT, R2, R0, RZ ;  /* 0x00000000020f1210 */ /* 0x000fe20007f1e0ff */
[----:B------:R-:W-:-:S03]  /*0320*/  IMAD.U32 R2, RZ, RZ, UR16 ;  /* 0x00000010ff027e24 */ /* 0x000fc6000f8e00ff */
[----:B------:R-:W-:Y:S01]  /*0330*/  @!P3 MOV R4, R15 ;  /* 0x0000000f0004b202 */ /* 0x000fe20000000f00 */
[----:B------:R-:W-:Y:S01]  /*0340*/  @P1 IMAD.X R16, RZ, RZ, R3, P0 ;  /* 0x000000ffff101224 */ /* 0x000fe200000e0603 */
[----:B------:R-:W-:Y:S01]  /*0350*/  PLOP3.LUT P1, PT, PT, PT, UP3, 0x80, 0x8 ;  /* 0x000000000008781c */ /* 0x000fe20003f2f038 */
[----:B------:R-:W-:Y:S02]  /*0360*/  IMAD.U32 R3, RZ, RZ, UR17 ;  /* 0x00000011ff037e24 */ /* 0x000fe4000f8e00ff */
[----:B------:R-:W-:Y:S01]  /*0370*/  @!P3 IMAD.MOV.U32 R5, RZ, RZ, R16 ;  /* 0x000000ffff05b224 */ /* 0x000fe200078e0010 */
[----:B--2---:R-:W-:Y:S04]  /*0380*/  @!P3 STG.E.64 desc[UR20][R6.64], R222 ;  /* 0x000000de0600b986 */ /* 0x004fe8000c101b14 */
[----:B------:R1:W-:Y:S01]  /*0390*/  @!P3 STG.E.64 desc[UR20][R6.64+0x8], R4 ;  /* 0x000008040600b986 */ /* 0x0003e2000c101b14 */
[----:B------:R-:W-:-:S03]  /*03a0*/  PLOP3.LUT P3, PT, PT, PT, UP2, 0x80, 0x8 ;  /* 0x000000000008781c */ /* 0x000fc60003f6f028 */
[----:B------:R-:W2:Y:S01]  /*03b0*/  @P4 LDG.E R8, desc[UR20][R2.64] ;  /* 0x0000001402084981 */ /* 0x000ea2000c1e1900 */
[----:B------:R-:W-:-:S03]  /*03c0*/  PLOP3.LUT P0, PT, PT, PT, UP0, 0x80, 0x8 ;  /* 0x000000000008781c */ /* 0x000fc60003f0f008 */
[----:B-1----:R1:W3:Y:S01]  /*03d0*/  @P2 LDG.E R7, desc[UR20][R2.64+0x4] ;  /* 0x0000041402072981 */ /* 0x0022e2000c1e1900 */
[----:B------:R-:W-:Y:S02]  /*03e0*/  IMAD.U32 R4, RZ, RZ, UR4 ;  /* 0x00000004ff047e24 */ /* 0x000fe4000f8e00ff */
[----:B------:R-:W-:Y:S01]  /*03f0*/  IMAD.U32 R5, RZ, RZ, UR5 ;  /* 0x00000005ff057e24 */ /* 0x000fe2000f8e00ff */
[----:B------:R-:W4:Y:S06]  /*0400*/  @!UP4 LDCU UR27, c[0x0][0x434] ;  /* 0x00008680ff1bc7ac */ /* 0x000f2c0008000800 */
[----:B------:R-:W5:Y:S01]  /*0410*/  @P0 LDG.E R4, desc[UR20][R4.64] ;  /* 0x0000001404040981 */ /* 0x000f62000c1e1900 */
[----:B------:R-:W-:Y:S01]  /*0420*/  UMOV UR18, 0xffffffff ;  /* 0xffffffff00127882 */ /* 0x000fe20000000000 */
[----:B------:R-:W4:Y:S01]  /*0430*/  @!UP0 LDCU.64 UR4, c[0x0][0x488] ;  /* 0x00009100ff0487ac */ /* 0x000f220008000a00 */
[----:B-1----:R-:W-:-:S02]  /*0440*/  IMAD.U32 R2, RZ, RZ, UR12 ;  /* 0x0000000cff027e24 */ /* 0x002fc4000f8e00ff */
[----:B------:R-:W-:-:S05]  /*0450*/  IMAD.U32 R3, RZ, RZ, UR13 ;  /* 0x0000000dff037e24 */ /* 0x000fca000f8e00ff */
[----:B------:R1:W4:Y:S02]  /*0460*/  @P1 LDG.E R0, desc[UR20][R2.64] ;  /* 0x0000001402001981 */ /* 0x000324000c1e1900 */
[----:B-1----:R-:W-:Y:S01]  /*0470*/  IMAD.U32 R2, RZ, RZ, UR8 ;  /* 0x00000008ff027e24 */ /* 0x002fe2000f8e00ff */
[----:B------:R-:W-:-:S05]  /*0480*/  MOV R3, UR9 ;  /* 0x0000000900037c02 */ /* 0x000fca0008000f00 */
[----:B------:R-:W4:Y:S01]  /*0490*/  @!P3 LDG.E R6, desc[UR20][R2.64] ;  /* 0x000000140206b981 */ /* 0x000f22000c1e1900 */
[----:B------:R-:W-:Y:S01]  /*04a0*/  UISETP.NE.U32.AND UP1, UPT, UR6, URZ, UPT ;  /* 0x000000ff0600728c */ /* 0x000fe2000bf25070 */
[----:B------:R-:W-:Y:S01]  /*04b0*/  UMOV UR13, 0xffffffff ;  /* 0xffffffff000d7882 */ /* 0x000fe20000000000 */
[----:B------:R-:W-:Y:S02]  /*04c0*/  USHF.L.U32 UR26, UR14, 0x7, URZ ;  /* 0x000000070e1a7899 */ /* 0x000fe400080006ff */
[----:B------:R-:W-:Y:S01]  /*04d0*/  UISETP.NE.AND.EX UP1, UPT, UR7, URZ, UPT, UP1 ;  /* 0x000000ff0700728c */ /* 0x000fe2000bf25310 */
[----:B------:R-:W-:Y:S01]  /*04e0*/  UMOV UR12, URZ ;  /* 0x000000ff000c7c82 */ /* 0x000fe20008000000 */
[----:B------:R-:W1:Y:S01]  /*04f0*/  @!UP0 LDCU UR6, c[0x0][0x43c] ;  /* 0x00008780ff0687ac */ /* 0x000e620008000800 */
[----:B--2---:R-:W-:Y:S02]  /*0500*/  @P4 R2UR UR18, R8 ;  /* 0x00000000081242ca */ /* 0x004fe400000e0000 */
[----:B---3--:R-:W-:-:S13]  /*0510*/  @P2 R2UR UR8, R7 ;  /* 0x00000000070822ca */ /* 0x008fda00000e0000 */
[----:B----4-:R-:W-:-:S04]  /*0520*/  @UP4 UIADD3 UR27, UPT, UPT, UR8, -UR18, URZ ;  /* 0x80000012081b4290 */ /* 0x010fc8000fffe0ff */
[----:B------:R-:W-:Y:S01]  /*0530*/  UISETP.GT.AND UP2, UPT, UR27, UR26, UPT ;  /* 0x0000001a1b00728c */ /* 0x000fe2000bf44270 */
[----:B------:R-:W-:-:S05]  /*0540*/  @P1 R2UR UR12, R0 ;  /* 0x00000000000c12ca */ /* 0x000fca00000e0000 */
[----:B------:R-:W-:Y:S01]  /*0550*/  PLOP3.LUT P1, PT, PT, PT, UP2, 0x80, 0x8 ;  /* 0x000000000008781c */ /* 0x000fe20003f2f028 */
[----:B------:R-:W-:Y:S01]  /*0560*/  @!UP0 UISETP.NE.U32.AND UP2, UPT, UR4, URZ, UPT ;  /* 0x000000ff0400828c */ /* 0x000fe2000bf45070 */
[----:B------:R-:W2:Y:S01]  /*0570*/  @!UP1 LDCU UR4, c[0x0][0x438] ;  /* 0x00008700ff0497ac */ /* 0x000ea20008000800 */
[----:B------:R-:W-:Y:S01]  /*0580*/  @!P3 R2UR UR13, R6 ;  /* 0x00000000060db2ca */ /* 0x000fe200000e0000 */
[----:B-12---:R-:W-:-:S14]  /*0590*/  BRA.U !UP1, `(.L_x_522) ;  /* 0x0000000109187547 */ /* 0x006fdc000b800000 */
[----:B------:R-:W-:-:S13]  /*05a0*/  PLOP3.LUT P2, PT, PT, PT, UP5, 0x80, 0x8 ;  /* 0x000000000008781c */ /* 0x000fda0003f4f058 */
[----:B------:R-:W2:Y:S04]  /*05b0*/  @P2 LDG.E R0, desc[UR20][R2.64+0x4] ;  /* 0x0000041402002981 */ /* 0x000ea8000c1e1900 */
[----:B------:R-:W3:Y:S01]  /*05c0*/  @!P2 LDG.E R2, desc[UR20][R2.64] ;  /* 0x000000140202a981 */ /* 0x000ee2000c1e1900 */
[----:B--2---:R-:W-:-:S13]  /*05d0*/  @P2 R2UR UR4, R0 ;  /* 0x00000000000422ca */ /* 0x004fda00000e0000 */
[----:B------:R-:W-:-:S07]  /*05e0*/  @UP5 UIADD3 UR4, UPT, UPT, UR4, -UR13, URZ ;  /* 0x8000000d04045290 */ /* 0x000fce000fffe0ff */
[----:B---3--:R-:W-:Y:S02]  /*05f0*/  @!P2 R2UR UR4, R2 ;  /* 0x000000000204a2ca */ /* 0x008fe400000e0000 */
.L_x_522:
[----:B-----5:R-:W-:Y:S01]  /*0600*/  @P0 R2UR UR22, R4 ;  /* 0x00000000041602ca */ /* 0x020fe200000e0000 */
[----:B------:R-:W-:Y:S01]  /*0610*/  @!UP0 UISETP.NE.AND.EX UP2, UPT, UR5, URZ, UPT, UP2 ;  /* 0x000000ff0500828c */ /* 0x000fe2000bf45320 */
[----:B------:R-:W-:-:S13]  /*0620*/  @!P1 EXIT ;  /* 0x000000000000994d */ /* 0x000fda0003800000 */
        /* <DEDUP_REMOVED lines=45> */
.L_x_524:
        /* <DEDUP_REMOVED lines=9> */
[C---:B------:R-:W-:Y:S01]  /*0990*/  VIADD R16, R10.reuse, 0x60 ;  /* 0x000000600a107836 */ /* 0x040fe20000000000 */
        /* <DEDUP_REMOVED lines=45> */
.L_x_526:
[----:B------:R-:W-:Y:S05]  /*0c70*/  BSYNC.RECONVERGENT B0 ;  /* 0x0000000000007941 */ /* 0x000fea0003800200 */
.L_x_525:
        /* <DEDUP_REMOVED lines=8> */
[----:B-1----:R-:W-:Y:S01]  /*0d00*/  IMAD.X R2, RZ, RZ, R7, P2 ;  /* 0x000000ffff027224 */ /* 0x002fe200010e0607 */
        /* <DEDUP_REMOVED lines=13> */
.L_x_528:
[----:B------:R-:W-:Y:S05]  /*0de0*/  BSYNC.RECONVERGENT B0 ;  /* 0x0000000000007941 */ /* 0x000fea0003800200 */
.L_x_527:
        /* <DEDUP_REMOVED lines=8> */
[----:B-12---:R-:W-:Y:S01]  /*0e70*/  IMAD.X R2, RZ, RZ, R7, P1 ;  /* 0x000000ffff027224 */ /* 0x006fe200008e0607 */
        /* <DEDUP_REMOVED lines=13> */
.L_x_530:
[----:B------:R-:W-:Y:S05]  /*0f50*/  BSYNC.RECONVERGENT B0 ;  /* 0x0000000000007941 */ /* 0x000fea0003800200 */
.L_x_529:
[----:B------:R-:W-:Y:S01]  /*0f60*/  BSSY.RECONVERGENT B0, `(.L_x_531) ;  /* 0x0000018000007945 */ /* 0x000fe20003800200 */
[----:B------:R-:W-:Y:S02]  /*0f70*/  ISETP.GE.OR P5, PT, R14, UR27, P3 ;  /* 0x0000001b0e007c0c */ /* 0x000fe40009fa6670 */
[----:B------:R-:W-:Y:S02]  /*0f80*/  ISETP.GE.OR P4, PT, R15, UR27, P3 ;  /* 0x0000001b0f007c0c */ /* 0x000fe40009f86670 */
[----:B------:R-:W-:Y:S01]  /*0f90*/  ISETP.GE.OR P3, PT, R16, UR27, P3 ;  /* 0x0000001b10007c0c */ /* 0x000fe20009f66670 */
[----:B------:R-:W-:-:S12]  /*0fa0*/  @P0 BRA `(.L_x_532) ;  /* 0x00000000004c0947 */ /* 0x000fd80003800000 */
[----:B------:R-:W4:Y:S01]  /*0fb0*/  LDCU.64 UR8, c[0x0][0x408] ;  /* 0x00008100ff0877ac */ /* 0x000f220008000a00 */
[----:B------:R-:W-:Y:S01]  /*0fc0*/  IADD3 R0, P0, PT, R6, 0x60, RZ ;  /* 0x0000006006007810 */ /* 0x000fe20007f1e0ff */
[----:B-123--:R-:W-:Y:S01]  /*0fd0*/  IMAD.MOV.U32 R2, RZ, RZ, R12 ;  /* 0x000000ffff027224 */ /* 0x00efe200078e000c */
[----:B------:R-:W-:Y:S01]  /*0fe0*/  MOV R3, R9 ;  /* 0x0000000900037202 */ /* 0x000fe20000000f00 */
[----:B------:R-:W1:Y:S02]  /*0ff0*/  LDCU.64 UR4, c[0x0][0x3f0] ;  /* 0x00007e00ff0477ac */ /* 0x000e640008000a00 */
[----:B------:R-:W-:Y:S01]  /*1000*/  IMAD.X R6, RZ, RZ, R7, P0 ;  /* 0x000000ffff067224 */ /* 0x000fe200000e0607 */
[----:B------:R-:W2:Y:S03]  /*1010*/  LDCU UR11, c[0x0][0x440] ;  /* 0x00008800ff0b77ac */ /* 0x000ea60008000800 */
[----:B----4-:R-:W-:-:S02]  /*1020*/  IMAD R6, R6, UR8, RZ ;  /* 0x0000000806067c24 */ /* 0x010fc4000f8e02ff */
[----:B------:R-:W-:-:S04]  /*1030*/  IMAD.WIDE.U32 R4, R0, UR8, R2 ;  /* 0x0000000800047c25 */ /* 0x000fc8000f8e0002 */
[----:B------:R-:W-:Y:S01]  /*1040*/  IMAD R0, R0, UR9, R6 ;  /* 0x0000000900007c24 */ /* 0x000fe2000f8e0206 */
[----:B-1----:R-:W-:Y:S02]  /*1050*/  LEA R2, P0, R4, UR4, 0x1 ;  /* 0x0000000404027c11 */ /* 0x002fe4000f8008ff */
[----:B--2---:R-:W-:Y:S01]  /*1060*/  ISETP.GE.AND P2, PT, R17, UR11, PT ;  /* 0x0000000b11007c0c */ /* 0x004fe2000bf46270 */
[----:B------:R-:W-:Y:S01]  /*1070*/  IMAD.IADD R0, R5, 0x1, R0 ;  /* 0x0000000105007824 */ /* 0x000fe200078e0200 */
[----:B------:R-:W-:-:S04]  /*1080*/  ISETP.GE.AND P1, PT, R19, UR11, PT ;  /* 0x0000000b13007c0c */ /* 0x000fc8000bf26270 */
[----:B------:R-:W-:Y:S02]  /*1090*/  LEA.HI.X R3, R4, UR5, R0, 0x1, P0 ;  /* 0x0000000504037c11 */ /* 0x000fe400080f0c00 */
[----:B------:R-:W-:-:S05]  /*10a0*/  ISETP.GE.AND P0, PT, R18, UR11, PT ;  /* 0x0000000b12007c0c */ /* 0x000fca000bf06270 */
[----:B------:R4:W-:Y:S04]  /*10b0*/  @!P2 STG.E.128 desc[UR20][R2.64], RZ ;  /* 0x000000ff0200a986 */ /* 0x0009e8000c101d14 */
[----:B------:R4:W-:Y:S04]  /*10c0*/  @!P1 STG.E.128 desc[UR20][R2.64+0x40], RZ ;  /* 0x000040ff02009986 */ /* 0x0009e8000c101d14 */
[----:B------:R4:W-:Y:S02]  /*10d0*/  @!P0 STG.E.128 desc[UR20][R2.64+0x80], RZ ;  /* 0x000080ff02008986 */ /* 0x0009e4000c101d14 */
.L_x_532:
[----:B------:R-:W-:Y:S05]  /*10e0*/  BSYNC.RECONVERGENT B0 ;  /* 0x0000000000007941 */ /* 0x000fea0003800200 */
.L_x_531:
[----:B------:R-:W-:Y:S04]  /*10f0*/  BSSY.RECONVERGENT B0, `(.L_x_533) ;  /* 0x000000a000007945 */ /* 0x000fe80003800200 */
[----:B------:R-:W-:Y:S05]  /*1100*/  @P6 BRA `(.L_x_534) ;  /* 0x0000000000206947 */ /* 0x000fea0003800000 */
[----:B------:R-:W5:Y:S01]  /*1110*/  LDCU.64 UR4, c[0x0][0x420] ;  /* 0x00008400ff0477ac */ /* 0x000f620008000a00 */
[----:B------:R-:W-:-:S05]  /*1120*/  IMAD R0, R10, UR6, RZ ;  /* 0x000000060a007c24 */ /* 0x000fca000f8e02ff */
[----:B-1234-:R-:W-:-:S04]  /*1130*/  IADD3 R3, P0, PT, R0, UR7, RZ ;  /* 0x0000000700037c10 */ /* 0x01efc8000ff1e0ff */
[----:B------:R-:W-:Y:S02]  /*1140*/  LEA.HI.X.SX32 R0, R0, UR10, 0x1, P0 ;  /* 0x0000000a00007c11 */ /* 0x000fe400080f0eff */
[----:B-----5:R-:W-:-:S04]  /*1150*/  LEA R2, P0, R3, UR4, 0x2 ;  /* 0x0000000403027c11 */ /* 0x020fc8000f8010ff */
[----:B------:R-:W-:Y:S01]  /*1160*/  LEA.HI.X R3, R3, UR5, R0, 0x2, P0 ;  /* 0x0000000503037c11 */ /* 0x000fe200080f1400 */
[----:B------:R-:W-:-:S05]  /*1170*/  IMAD.MOV.U32 R0, RZ, RZ, 0x7f800000 ;  /* 0x7f800000ff007424 */ /* 0x000fca00078e00ff */
[----:B------:R1:W-:Y:S03]  /*1180*/  STG.E desc[UR20][R2.64], R0 ;  /* 0x0000000002007986 */ /* 0x0003e6000c101914 */
.L_x_534:
[----:B------:R-:W-:Y:S05]  /*1190*/  BSYNC.RECONVERGENT B0 ;  /* 0x0000000000007941 */ /* 0x000fea0003800200 */
.L_x_533:
[----:B------:R-:W-:Y:S04]  /*11a0*/  BSSY.RECONVERGENT B0, `(.L_x_535) ;  /* 0x000000a000007945 */ /* 0x000fe80003800200 */
[----:B------:R-:W-:Y:S05]  /*11b0*/  @P5 BRA `(.L_x_536) ;  /* 0x0000000000205947 */ /* 0x000fea0003800000 */
[----:B------:R-:W5:Y:S01]  /*11c0*/  LDCU.64 UR4, c[0x0][0x420] ;  /* 0x00008400ff0477ac */ /* 0x000f620008000a00 */
[----:B-1----:R-:W-:-:S05]  /*11d0*/  IMAD R0, R14, UR6, RZ ;  /* 0x000000060e007c24 */ /* 0x002fca000f8e02ff */
[----:B--234-:R-:W-:-:S04]  /*11e0*/  IADD3 R3, P0, PT, R0, UR7, RZ ;  /* 0x0000000700037c10 */ /* 0x01cfc8000ff1e0ff */
[----:B------:R-:W-:Y:S02]  /*11f0*/  LEA.HI.X.SX32 R0, R0, UR10, 0x1, P0 ;  /* 0x0000000a00007c11 */ /* 0x000fe400080f0eff */
[----:B-----5:R-:W-:-:S04]  /*1200*/  LEA R2, P0, R3, UR4, 0x2 ;  /* 0x0000000403027c11 */ /* 0x020fc8000f8010ff */
[----:B------:R-:W-:Y:S01]  /*1210*/  LEA.HI.X R3, R3, UR5, R0, 0x2, P0 ;  /* 0x0000000503037c11 */ /* 0x000fe200080f1400 */
[----:B------:R-:W-:-:S05]  /*1220*/  IMAD.MOV.U32 R0, RZ, RZ, 0x7f800000 ;  /* 0x7f800000ff007424 */ /* 0x000fca00078e00ff */
[----:B------:R1:W-:Y:S03]  /*1230*/  STG.E desc[UR20][R2.64], R0 ;  /* 0x0000000002007986 */ /* 0x0003e6000c101914 */
.L_x_536:
[----:B------:R-:W-:Y:S05]  /*1240*/  BSYNC.RECONVERGENT B0 ;  /* 0x0000000000007941 */ /* 0x000fea0003800200 */
.L_x_535:
        /* <DEDUP_REMOVED lines=10> */
.L_x_538:
[----:B------:R-:W-:Y:S05]  /*12f0*/  BSYNC.RECONVERGENT B0 ;  /* 0x0000000000007941 */ /* 0x000fea0003800200 */
.L_x_537:
[----:B------:R-:W-:Y:S05]  /*1300*/  @P3 EXIT ;  /* 0x000000000000394d */ /* 0x000fea0003800000 */
[----:B------:R-:W5:Y:S01]  /*1310*/  LDCU.64 UR4, c[0x0][0x420] ;  /* 0x00008400ff0477ac */ /* 0x000f620008000a00 */
[----:B-1----:R-:W-:-:S05]  /*1320*/  IMAD R0, R16, UR6, RZ ;  /* 0x0000000610007c24 */ /* 0x002fca000f8e02ff */
[----:B--234-:R-:W-:-:S04]  /*1330*/  IADD3 R3, P0, PT, R0, UR7, RZ ;  /* 0x0000000700037c10 */ /* 0x01cfc8000ff1e0ff */
[----:B------:R-:W-:Y:S02]  /*1340*/  LEA.HI.X.SX32 R0, R0, UR10, 0x1, P0 ;  /* 0x0000000a00007c11 */ /* 0x000fe400080f0eff */
[----:B-----5:R-:W-:-:S04]  /*1350*/  LEA R2, P0, R3, UR4, 0x2 ;  /* 0x0000000403027c11 */ /* 0x020fc8000f8010ff */
[----:B------:R-:W-:Y:S01]  /*1360*/  LEA.HI.X R3, R3, UR5, R0, 0x2, P0 ;  /* 0x0000000503037c11 */ /* 0x000fe200080f1400 */
[----:B------:R-:W-:-:S05]  /*1370*/  IMAD.MOV.U32 R0, RZ, RZ, 0x7f800000 ;  /* 0x7f800000ff007424 */ /* 0x000fca00078e00ff */
[----:B------:R-:W-:Y:S01]  /*1380*/  STG.E desc[UR20][R2.64], R0 ;  /* 0x0000000002007986 */ /* 0x000fe2000c101914 */
[----:B------:R-:W-:Y:S05]  /*1390*/  EXIT ;  /* 0x000000000000794d */ /* 0x000fea0003800000 */
.L_x_523:
        /* <DEDUP_REMOVED lines=21> */
.L_x_539:
[----:B------:R-:W1:Y:S01]  /*14f0*/  LDCU.64 UR10, c[0x0][0x3b8] ;  /* 0x00007700ff0a77ac */ /* 0x000e620008000a00 */
[----:B------:R-:W-:-:S04]  /*1500*/  UIADD3 UR6, UPT, UPT, UR12, UR13, URZ ;  /* 0x0000000d0c067290 */ /* 0x000fc8000fffe0ff */
[----:B-1----:R-:W-:Y:S02]  /*1510*/  UIMAD.WIDE.U32 UR14, UR6, UR10, URZ ;  /* 0x0000000a060e72a5 */ /* 0x002fe4000f8e00ff */
[----:B------:R-:W-:-:S04]  /*1520*/  UIMAD UR6, UR6, UR11, URZ ;  /* 0x0000000b060672a4 */ /* 0x000fc8000f8e02ff */
[----:B------:R-:W-:Y:S02]  /*1530*/  UIADD3 UR6, UPT, UPT, UR15, UR6, URZ ;  /* 0x000000060f067290 */ /* 0x000fe4000fffe0ff */
.L_x_540:
        /* <DEDUP_REMOVED lines=19> */
[C---:B------:R-:W-:Y:S02]  /*1670*/  ISETP.NE.AND P1, PT, R5.reuse, RZ, PT ;  /* 0x000000ff0500720c */ /* 0x040fe40003f25270 */
[----:B------:R-:W-:Y:S02]  /*1680*/  ISETP.GE.U32.AND P2, PT, R2, R4, PT ;  /* 0x000000040200720c */ /* 0x000fe40003f46070 */
[----:B------:R-:W-:-:S04]  /*1690*/  LOP3.LUT R2, R5, UR24, RZ, 0x3c, !PT ;  /* 0x0000001805027c12 */ /* 0x000fc8000f8e3cff */
[----:B------:R-:W-:-:S07]  /*16a0*/  ISETP.GE.AND P0, PT, R2, RZ, PT ;  /* 0x000000ff0200720c */ /* 0x000fce0003f06270 */
[----:B------:R-:W-:-:S06]  /*16b0*/  @P2 VIADD R0, R0, 0x1 ;  /* 0x0000000100002836 */ /* 0x000fcc0000000000 */
        /* <DEDUP_REMOVED lines=14> */
.L_x_541:
[----:B------:R-:W1:Y:S01]  /*17a0*/  LDCU.64 UR8, c[0x0][0x3c0] ;  /* 0x00007800ff0877ac */ /* 0x000e620008000a00 */
[----:B------:R-:W-:-:S04]  /*17b0*/  UIADD3 UR12, UPT, UPT, UR12, UR13, URZ ;  /* 0x0000000d0c0c7290 */ /* 0x000fc8000fffe0ff */
[----:B-1----:R-:W-:Y:S02]  /*17c0*/  UIMAD.WIDE.U32 UR4, UR12, UR8, URZ ;  /* 0x000000080c0472a5 */ /* 0x002fe4000f8e00ff */
[----:B------:R-:W-:-:S04]  /*17d0*/  UIMAD UR12, UR12, UR9, URZ ;  /* 0x000000090c0c72a4 */ /* 0x000fc8000f8e02ff */
[----:B------:R-:W-:-:S12]  /*17e0*/  UIADD3 UR5, UPT, UPT, UR5, UR12, URZ ;  /* 0x0000000c05057290 */ /* 0x000fd8000fffe0ff */
.L_x_542:
[----:B------:R-:W1:Y:S01]  /*17f0*/  S2R R10, SR_CTAID.X ;  /* 0x00000000000a7919 */ /* 0x000e620000002500 */
[----:B------:R-:W-:Y:S01]  /*1800*/  IMAD.SHL.U32 R13, R217, 0x8, RZ ;  /* 0x00000008d90d7824 */ /* 0x000fe200078e00ff */
[--C-:B------:R-:W-:Y:S01]  /*1810*/  SHF.R.U32.HI R2, RZ, 0x2, R217.reuse ;  /* 0x00000002ff027819 */ /* 0x100fe200000116d9 */
[----:B------:R-:W-:Y:S01]  /*1820*/  IMAD.MOV.U32 R3, RZ, RZ, RZ ;  /* 0x000000ffff037224 */ /* 0x000fe200078e00ff */
[----:B------:R-:W2:Y:S01]  /*1830*/  S2UR UR29, SR_CgaCtaId ;  /* 0x00000000001d79c3 */ /* 0x000ea20000008800 */
[----:B------:R-:W3:Y:S01]  /*1840*/  LDCU.64 UR12, c[0x0][0x3c8] ;  /* 0x00007900ff0c77ac */ /* 0x000ee20008000a00 */
[C---:B------:R-:W-:Y:S01]  /*1850*/  LOP3.LUT R242, R13.reuse, 0x18, RZ, 0xc0, !PT ;  /* 0x000000180df27812 */ /* 0x040fe200078ec0ff */
[----:B------:R4:W-:Y:S01]  /*1860*/  STL [R1+0x8], R13 ;  /* 0x0000080d01007387 */ /* 0x0009e20000100800 */
[----:B------:R-:W-:Y:S01]  /*1870*/  LOP3.LUT R11, R13, 0xd8, RZ, 0xc0, !PT ;  /* 0x000000d80d0b7812 */ /* 0x000fe200078ec0ff */
[----:B------:R-:W5:Y:S01]  /*1880*/  LDCU.64 UR16, c[0x0][0x388] ;  /* 0x00007100ff1077ac */ /* 0x000f620008000a00 */
[C---:B------:R-:W-:Y:S01]  /*1890*/  IADD3 R6, P1, PT, R242.reuse, UR14, RZ ;  /* 0x0000000ef2067c10 */ /* 0x040fe2000ff3e0ff */
[----:B------:R-:W-:Y:S01]  /*18a0*/  IMAD.SHL.U32 R215, R217, 0x4, RZ ;  /* 0x00000004d9d77824 */ /* 0x000fe200078e00ff */
[C---:B------:R-:W-:Y:S01]  /*18b0*/  IADD3 R4, P0, PT, R242.reuse, UR4, RZ ;  /* 0x00000004f2047c10 */ /* 0x040fe2000ff1e0ff */
[----:B------:R-:W5:Y:S01]  /*18c0*/  LDCU.64 UR14, c[0x0][0x390] ;  /* 0x00007200ff0e77ac */ /* 0x000f620008000a00 */
[----:B------:R-:W-:Y:S01]  /*18d0*/  LOP3.LUT R11, R11, 0x18, R217, 0x78, !PT ;  /* 0x000000180b0b7812 */ /* 0x000fe200078e78d9 */
[----:B------:R-:W-:Y:S01]  /*18e0*/  IMAD.X R7, RZ, RZ, UR6, P1 ;  /* 0x00000006ff077e24 */ /* 0x000fe200088e06ff */
[----:B------:R-:W-:Y:S01]  /*18f0*/  LOP3.LUT R163, R242, 0x20, RZ, 0xfc, !PT ;  /* 0x00000020f2a37812 */ /* 0x000fe200078efcff */
[----:B------:R-:W-:Y:S01]  /*1900*/  IMAD.X R5, RZ, RZ, UR5, P0 ;  /* 0x00000005ff057e24 */ /* 0x000fe200080e06ff */
[----:B------:R-:W3:Y:S01]  /*1910*/  LDCU.128 UR4, c[0x0][0x3d0] ;  /* 0x00007a00ff0477ac */ /* 0x000ee20008000c00 */
[----:B------:R-:W-:Y:S01]  /*1920*/  IMAD.WIDE.U32 R8, R2, UR10, R6 ;  /* 0x0000000a02087c25 */ /* 0x000fe2000f8e0006 */
[----:B------:R-:W-:Y:S01]  /*1930*/  LOP3.LUT R157, R242, 0x40, RZ, 0xfc, !PT ;  /* 0x00000040f29d7812 */ /* 0x000fe200078efcff */
[----:B------:R-:W-:Y:S01]  /*1940*/  BSSY.RECONVERGENT B0, `(.L_x_543) ;  /* 0x0000047000007945 */ /* 0x000fe20003800200 */
[----:B------:R-:W-:Y:S01]  /*1950*/  SHF.L.U32 R160, R217, 0x5, RZ ;  /* 0x00000005d9a07819 */ /* 0x000fe200000006ff */
[----:B------:R-:W-:Y:S01]  /*1960*/  IMAD.WIDE.U32 R6, R2, UR8, R4 ;  /* 0x0000000802067c25 */ /* 0x000fe2000f8e0004 */
[----:B------:R-:W-:-:S03]  /*1970*/  SHF.R.U32.HI R213, RZ, 0x1, R217 ;  /* 0x00000001ffd57819 */ /* 0x000fc600000116d9 */
[C---:B------:R-:W-:Y:S02]  /*1980*/  IMAD R7, R2.reuse, UR9, R7 ;  /* 0x0000000902077c24 */ /* 0x040fe4000f8e0207 */
[----:B------:R-:W-:Y:S02]  /*1990*/  IMAD R9, R2, UR11, R9 ;  /* 0x0000000b02097c24 */ /* 0x000fe4000f8e0209 */
[----:B------:R-:W-:Y:S01]  /*19a0*/  IMAD.SHL.U32 R18, R217, 0x10, RZ ;  /* 0x00000010d9127824 */ /* 0x000fe200078e00ff */
[----:B----4-:R-:W-:Y:S01]  /*19b0*/  LOP3.LUT R13, R13, 0x1f20, RZ, 0xc0, !PT ;  /* 0x00001f200d0d7812 */ /* 0x010fe200078ec0ff */
[----:B-1----:R-:W-:Y:S01]  /*19c0*/  IMAD.WIDE.U32 R4, R10, 0x80, R2 ;  /* 0x000000800a047825 */ /* 0x002fe200078e0002 */
[----:B------:R-:W-:Y:S02]  /*19d0*/  SHF.R.S32.HI R10, RZ, 0x1f, R0 ;  /* 0x0000001fff0a7819 */ /* 0x000fe40000011400 */
[----:B------:R-:W-:Y:S01]  /*19e0*/  LOP3.LUT R11, R13, R11, RZ, 0xfc, !PT ;  /* 0x0000000b0d0b7212 */ /* 0x000fe200078efcff */
[----:B---3--:R-:W-:-:S04]  /*19f0*/  IMAD.WIDE.U32 R6, R0, UR6, R6 ;  /* 0x0000000600067c25 */ /* 0x008fc8000f8e0006 */
[C---:B------:R-:W-:Y:S02]  /*1a00*/  IMAD R12, R10.reuse, UR4, RZ ;  /* 0x000000040a0c7c24 */ /* 0x040fe4000f8e02ff */
[----:B------:R-:W-:Y:S01]  /*1a10*/  IMAD R10, R10, UR6, RZ ;  /* 0x000000060a0a7c24 */ /* 0x000fe2000f8e02ff */
[----:B------:R-:W-:Y:S01]  /*1a20*/  UMOV UR6, 0x400 ;  /* 0x0000040000067882 */ /* 0x000fe20000000000 */
[----:B------:R-:W-:Y:S01]  /*1a30*/  IMAD R14, R0, UR5, R12 ;  /* 0x00000005000e7c24 */ /* 0x000fe2000f8e020c */
[----:B------:R-:W-:Y:S01]  /*1a40*/  IADD3 R12, P0, PT, R242, UR30, RZ ;  /* 0x0000001ef20c7c10 */ /* 0x000fe2000ff1e0ff */
[C---:B------:R-:W-:Y:S01]  /*1a50*/  IMAD R10, R0.reuse, UR7, R10 ;  /* 0x00000007000a7c24 */ /* 0x040fe2000f8e020a */
[----:B------:R-:W-:Y:S01]  /*1a60*/  UIADD3 UR7, UPT, UPT, -UR26, UR27, URZ ;  /* 0x0000001b1a077290 */ /* 0x000fe2000fffe1ff */
[----:B------:R-:W-:Y:S01]  /*1a70*/  IMAD.WIDE.U32 R8, R0, UR4, R8 ;  /* 0x0000000400087c25 */ /* 0x000fe2000f8e0008 */
[----:B------:R-:W-:Y:S01]  /*1a80*/  MOV R0, UR12 ;  /* 0x0000000c00007c02 */ /* 0x000fe20008000f00 */
[----:B--2---:R-:W-:Y:S01]  /*1a90*/  ULEA UR6, UR29, UR6, 0x18 ;  /* 0x000000061d067291 */ /* 0x004fe2000f8ec0ff */
[----:B------:R-:W-:Y:S01]  /*1aa0*/  IADD3 R7, PT, PT, R7, R10, RZ ;  /* 0x0000000a07077210 */ /* 0x000fe20007ffe0ff */
[----:B------:R-:W-:Y:S01]  /*1ab0*/  IMAD.X R13, RZ, RZ, UR28, P0 ;  /* 0x0000001cff0d7e24 */ /* 0x000fe200080e06ff */
[----:B-----5:R-:W-:Y:S01]  /*1ac0*/  LEA R20, P0, R6, UR14, 0x1 ;  /* 0x0000000e06147c11 */ /* 0x020fe2000f8008ff */
[----:B------:R-:W-:Y:S01]  /*1ad0*/  IMAD.IADD R9, R9, 0x1, R14 ;  /* 0x0000000109097824 */ /* 0x000fe200078e020e */
[----:B------:R-:W-:Y:S01]  /*1ae0*/  LEA R244, P1, R8, UR16, 0x1 ;  /* 0x0000001008f47c11 */ /* 0x000fe2000f8208ff */
[----:B------:R-:W-:Y:S01]  /*1af0*/  IMAD.WIDE.U32 R12, R0, UR24, R12 ;  /* 0x00000018000c7c25 */ /* 0x000fe2000f8e000c */
[----:B------:R-:W-:Y:S01]  /*1b00*/  LEA.HI.X R19, R6, UR15, R7, 0x1, P0 ;  /* 0x0000000f06137c11 */ /* 0x000fe200080f0c07 */
[----:B------:R1:W-:Y:S01]  /*1b10*/  STL [R1+0x54], R20 ;  /* 0x0000541401007387 */ /* 0x0003e20000100800 */
[----:B------:R-:W-:Y:S01]  /*1b20*/  ISETP.GE.AND P0, PT, R2, UR7, PT ;  /* 0x0000000702007c0c */ /* 0x000fe2000bf06270 */
[----:B------:R-:W-:Y:S01]  /*1b30*/  IMAD.U32 R6, RZ, RZ, UR13 ;  /* 0x0000000dff067e24 */ /* 0x000fe2000f8e00ff */
[----:B------:R-:W-:Y:S01]  /*1b40*/  LOP3.LUT R0, R215, 0x18, RZ, 0xc0, !PT ;  /* 0x00000018d7007812 */ /* 0x000fe200078ec0ff */
[----:B------:R1:W-:Y:S01]  /*1b50*/  STL [R1+0x50], R19 ;  /* 0x0000501301007387 */ /* 0x0003e20000100800 */
[----:B------:R-:W-:Y:S01]  /*1b60*/  LEA.HI.X R243, R8, UR17, R9, 0x1, P1 ;  /* 0x0000001108f37c11 */ /* 0x000fe200088f0c09 */
[----:B------:R-:W-:Y:S01]  /*1b70*/  IMAD R7, R6, UR24, R13 ;  /* 0x0000001806077c24 */ /* 0x000fe2000f8e020d */
[----:B------:R-:W-:Y:S01]  /*1b80*/  LOP3.LUT R17, R0, 0xc0, R160, 0xf8, !PT ;  /* 0x000000c000117812 */ /* 0x000fe200078ef8a0 */
[----:B------:R1:W-:Y:S01]  /*1b90*/  STL [R1+0x1c], R163 ;  /* 0x00001ca301007387 */ /* 0x0003e20000100800 */
[----:B------:R-:W-:-:S03]  /*1ba0*/  LEA R220, R11, UR6, 0x1 ;  /* 0x000000060bdc7c11 */ /* 0x000fc6000f8e08ff */
[----:B------:R1:W-:Y:S02]  /*1bb0*/  STL [R1+0x30], R157 ;  /* 0x0000309d01007387 */ /* 0x0003e40000100800 */
[----:B------:R-:W-:Y:S05]  /*1bc0*/  @P0 BRA `(.L_x_544) ;  /* 0x0000000000780947 */ /* 0x000fea0003800000 */
[----:B------:R-:W2:Y:S01]  /*1bd0*/  LDCU.64 UR4, c[0x0][0x3b0] ;  /* 0x00007600ff0477ac */ /* 0x000ea20008000a00 */
[----:B------:R-:W-:Y:S01]  /*1be0*/  IMAD.MOV.U32 R6, RZ, RZ, R12 ;  /* 0x000000ffff067224 */ /* 0x000fe200078e000c */
[----:B------:R-:W3:Y:S01]  /*1bf0*/  LDCU UR14, c[0x0][0x440] ;  /* 0x00008800ff0e77ac */ /* 0x000ee20008000800 */
[----:B------:R-:W4:Y:S01]  /*1c00*/  LDCU.64 UR12, c[0x0][0x380] ;  /* 0x00007000ff0c77ac */ /* 0x000f220008000a00 */
[----:B--2---:R-:W-:Y:S02]  /*1c10*/  IMAD R0, R5, UR4, RZ ;  /* 0x0000000405007c24 */ /* 0x004fe4000f8e02ff */
        /* <DEDUP_REMOVED lines=24> */
.L_x_545:
[----:B------:R3:W-:Y:S02]  /*1da0*/  STS.128 [R220+0x4000], RZ ;  /* 0x004000ffdc007388 */ /* 0x0007e40000000c00 */
.L_x_544:
[----:B------:R-:W-:Y:S05]  /*1db0*/  BSYNC.RECONVERGENT B0 ;  /* 0x0000000000007941 */ /* 0x000fea0003800200 */
.L_x_543:
        /* <DEDUP_REMOVED lines=9> */
[----:B--2-4-:R-:W-:Y:S01]  /*1e50*/  IMAD.X R8, RZ, RZ, R5, P0 ;  /* 0x000000ffff087224 */ /* 0x014fe200000e0605 */
        /* <DEDUP_REMOVED lines=26> */
.L_x_548:
[----:B------:R2:W-:Y:S02]  /*2000*/  STS.128 [R220+0x4800], RZ ;  /* 0x004800ffdc007388 */ /* 0x0005e40000000c00 */
.L_x_547:
[----:B------:R-:W-:Y:S05]  /*2010*/  BSYNC.RECONVERGENT B0 ;  /* 0x0000000000007941 */ /* 0x000fea0003800200 */
.L_x_546:
        /* <DEDUP_REMOVED lines=8> */
[----:B------:R-:W3:Y:S02]  /*20a0*/  LDCU UR14, c[0x0][0x440] ;  /* 0x00008800ff0e77ac */ /* 0x000ee40008000800 */
[----:B-12-4-:R-:W-:Y:S01]  /*20b0*/  IMAD.X R8, RZ, RZ, R5, P0 ;  /* 0x000000ffff087224 */ /* 0x016fe200000e0605 */
[----:B------:R-:W1:Y:S03]  /*20c0*/  LDCU.64 UR4, c[0x0][0x380] ;  /* 0x00007000ff0477ac */ /* 0x000e660008000a00 */
[----:B-----5:R-:W-:-:S02]  /*20d0*/  IMAD R8, R8, UR12, RZ ;  /* 0x0000000c08087c24 */ /* 0x020fc4000f8e02ff */
[----:B------:R-:W-:Y:S01]  /*20e0*/  IMAD.WIDE.U32 R10, R0, UR12, R10 ;  /* 0x0000000c000a7c25 */ /* 0x000fe2000f8e000a */
[----:B---3--:R-:W-:-:S03]  /*20f0*/  ISETP.GE.AND P1, PT, R242, UR14, PT ;  /* 0x0000000ef2007c0c */ /* 0x008fc6000bf26270 */
[----:B------:R-:W-:Y:S01]  /*2100*/  IMAD R0, R0, UR13, R8 ;  /* 0x0000000d00007c24 */ /* 0x000fe2000f8e0208 */
[----:B------:R-:W-:Y:S02]  /*2110*/  ISETP.GE.AND P0, PT, R163, UR14, PT ;  /* 0x0000000ea3007c0c */ /* 0x000fe4000bf06270 */
[----:B-1----:R-:W-:Y:S01]  /*2120*/  LEA R8, P2, R10, UR4, 0x1 ;  /* 0x000000040a087c11 */ /* 0x002fe2000f8408ff */
        /* <DEDUP_REMOVED lines=19> */
.L_x_551:
[----:B------:R2:W-:Y:S02]  /*2260*/  STS.128 [R220+0x5000], RZ ;  /* 0x005000ffdc007388 */ /* 0x0005e40000000c00 */
.L_x_550:
[----:B------:R-:W-:Y:S05]  /*2270*/  BSYNC.RECONVERGENT B0 ;  /* 0x0000000000007941 */ /* 0x000fea0003800200 */
.L_x_549:
        /* <DEDUP_REMOVED lines=37> */
.L_x_554:
[----:B------:R2:W-:Y:S02]  /*24d0*/  STS.128 [R220+0x5800], RZ ;  /* 0x005800ffdc007388 */ /* 0x0005e40000000c00 */
.L_x_553:
[----:B------:R-:W-:Y:S05]  /*24e0*/  BSYNC.RECONVERGENT B0 ;  /* 0x0000000000007941 */ /* 0x000fea0003800200 */
.L_x_552:
        /* <DEDUP_REMOVED lines=33> */
.L_x_557:
[----:B------:R2:W-:Y:S02]  /*2700*/  STS.128 [R220+0x8000], RZ ;  /* 0x008000ffdc007388 */ /* 0x0005e40000000c00 */
.L_x_556:
[----:B------:R-:W-:Y:S05]  /*2710*/  BSYNC.RECONVERGENT B0 ;  /* 0x0000000000007941 */ /* 0x000fea0003800200 */
.L_x_555:
        /* <DEDUP_REMOVED lines=8> */
[----:B------:R-:W-:-:S04]  /*27a0*/  IMAD.U32 R0, RZ, RZ, UR13 ;  /* 0x0000000dff007e24 */ /* 0x000fc8000f8e00ff */
[----:B-12---:R-:W-:Y:S01]  /*27b0*/  IMAD.U32 R5, RZ, RZ, UR12 ;  /* 0x0000000cff057e24 */ /* 0x006fe2000f8e00ff */
        /* <DEDUP_REMOVED lines=21> */
.L_x_560:
[----:B------:R2:W-:Y:S02]  /*2910*/  STS.128 [R220+0x8800], RZ ;  /* 0x008800ffdc007388 */ /* 0x0005e40000000c00 */
.L_x_559:
[----:B------:R-:W-:Y:S05]  /*2920*/  BSYNC.RECONVERGENT B0 ;  /* 0x0000000000007941 */ /* 0x000fea0003800200 */
.L_x_558:
[----:B------:R-:W5:Y:S01]  /*2930*/  LDCU.64 UR12, c[0x0][0x538] ;  /* 0x0000a700ff0c77ac */ /* 0x000f620008000a00 */
[----:B------:R-:W0:Y:S01]  /*2940*/  LDGDEPBAR ;  /* 0x00000000000079af */ /* 0x000e220000000000 */
[----:B-----5:R-:W-:-:S04]  /*2950*/  UISETP.NE.U32.AND UP1, UPT, UR12, URZ, UPT ;  /* 0x000000ff0c00728c */ /* 0x020fc8000bf25070 */
[----:B------:R-:W-:Y:S01]  /*2960*/  UISETP.NE.AND.EX UP1, UPT, UR13, URZ, UPT, UP1 ;  /* 0x000000ff0d00728c */ /* 0x000fe2000bf25310 */
[----:B------:R-:W-:Y:S02]  /*2970*/  LOP3.LUT R3, R213, 0x1f0, RZ, 0xc0, !PT ;  /* 0x000001f0d5037812 */ /* 0x000fe400078ec0ff */
[----:B------:R-:W-:Y:S01]  /*2980*/  LOP3.LUT R2, R2, 0x7, RZ, 0xc0, !PT ;  /* 0x0000000702027812 */ /* 0x000fe200078ec0ff */
[----:B------:R-:W-:-:S04]  /*2990*/  DEPBAR.LE SB0, 0x0 ;  /* 0x000080000000791a */ /* 0x000fc80000000000 */
[----:B------:R-:W-:-:S03]  /*29a0*/  PLOP3.LUT P0, PT, PT, PT, UP1, 0x80, 0x8 ;  /* 0x000000000008781c */ /* 0x000fc60003f0f018 */
[----:B------:R-:W5:Y:S01]  /*29b0*/  @UP1 LDCU.64 UR4, c[0x0][0x540] ;  /* 0x0000a800ff0417ac */ /* 0x000f620008000a00 */
[----:B------:R-:W-:Y:S01]  /*29c0*/  @UP1 UMOV UR30, UR24 ;  /* 0x00000018001e1c82 */ /* 0x000fe20008000000 */
[----:B------:R-:W-:Y:S02]  /*29d0*/  @UP1 UMOV UR31, URZ ;  /* 0x000000ff001f1c82 */ /* 0x000fe40008000000 */
[----:B-----5:R-:W-:Y:S01]  /*29e0*/  @UP1 UIMAD.WIDE.U32 UR30, UR25, UR4, UR30 ;  /* 0x00000004191e12a5 */ /* 0x020fe2000f8e001e */
[----:B------:R-:W5:Y:S03]  /*29f0*/  @UP1 LDCU UR4, c[0x0][0x458] ;  /* 0x00008b00ff0417ac */ /* 0x000f660008000800 */
[----:B------:R-:W-:Y:S02]  /*2a00*/  @UP1 UIMAD UR5, UR25, UR5, UR31 ;  /* 0x00000005190512a4 */ /* 0x000fe4000f8e021f */
[----:B------:R-:W-:-:S04]  /*2a10*/  @UP1 ULEA UR12, UP0, UR30, UR12, 0x2 ;  /* 0x0000000c1e0c1291 */ /* 0x000fc8000f8010ff */
[----:B------:R-:W-:Y:S02]  /*2a20*/  @UP1 ULEA.HI.X UR13, UR30, UR13, UR5, 0x2, UP0 ;  /* 0x0000000d1e0d1291 */ /* 0x000fe400080f1405 */
[----:B-12---:R-:W-:-:S04]  /*2a30*/  IMAD.U32 R4, RZ, RZ, UR12 ;  /* 0x0000000cff047e24 */ /* 0x006fc8000f8e00ff */
[----:B------:R-:W-:-:S05]  /*2a40*/  IMAD.U32 R5, RZ, RZ, UR13 ;  /* 0x0000000dff057e24 */ /* 0x000fca000f8e00ff */
[----:B------:R1:W2:Y:S01]  /*2a50*/  @P0 LDG.E R4, desc[UR20][R4.64] ;  /* 0x0000001404040981 */ /* 0x0002a2000c1e1900 */
[----:B-----5:R-:W2:Y:S01]  /*2a60*/  @P0 MUFU.RCP R0, UR4 ;  /* 0x0000000400000d08 */ /* 0x020ea20008001000 */
[----:B------:R-:W5:Y:S01]  /*2a70*/  LDCU UR4, c[0x0][0x3e0] ;  /* 0x00007c00ff0477ac */ /* 0x000f620008000800 */
[----:B------:R-:W-:Y:S01]  /*2a80*/  BSSY.RECONVERGENT B0, `(.L_x_561) ;  /* 0x0000038000007945 */ /* 0x000fe20003800200 */
[----:B------:R-:W-:Y:S01]  /*2a90*/  UMOV UR5, URZ ;  /* 0x000000ff00057c82 */ /* 0x000fe20008000000 */
[----:B-----5:R-:W-:Y:S02]  /*2aa0*/  UIMAD UR4, UR25, UR4, UR24 ;  /* 0x00000004190472a4 */ /* 0x020fe4000f8e0218 */
[----:B------:R-:W-:Y:S02]  /*2ab0*/  USHF.L.U32 UR24, UR8, 0x6, URZ ;  /* 0x0000000608187899 */ /* 0x000fe400080006ff */
[----:B------:R-:W-:Y:S01]  /*2ac0*/  USHF.L.U32 UR12, UR4, 0x5, URZ ;  /* 0x00000005040c7899 */ /* 0x000fe200080006ff */
[----:B-1----:R-:W-:Y:S01]  /*2ad0*/  IMAD.U32 R5, RZ, RZ, UR26 ;  /* 0x0000001aff057e24 */ /* 0x002fe2000f8e00ff */
[----:B------:R-:W-:-:S02]  /*2ae0*/  USHF.L.U64.HI UR4, UR8, 0x6, UR9 ;  /* 0x0000000608047899 */ /* 0x000fc40008010209 */
[----:B------:R-:W-:Y:S02]  /*2af0*/  UIMAD.WIDE.U32 UR24, UR24, UR17, URZ ;  /* 0x00000011181872a5 */ /* 0x000fe4000f8e00ff */
[----:B------:R-:W-:Y:S01]  /*2b00*/  IADD3 R3, PT, PT, R3, 0x1, R5 ;  /* 0x0000000103037810 */ /* 0x000fe20007ffe005 */
[----:B------:R-:W-:-:S03]  /*2b10*/  UIMAD UR4, UR4, UR17, URZ ;  /* 0x00000011040472a4 */ /* 0x000fc6000f8e02ff */
[----:B------:R-:W-:Y:S01]  /*2b20*/  IADD3 R2, PT, PT, R3, -UR27, R2 ;  /* 0x8000001b03027c10 */ /* 0x000fe2000fffe002 */
[----:B------:R-:W-:Y:S01]  /*2b30*/  UIADD3 UR4, UPT, UPT, UR25, UR4, URZ ;  /* 0x0000000419047290 */ /* 0x000fe2000fffe0ff */
[----:B------:R-:W-:Y:S01]  /*2b40*/  LOP3.LUT R3, R217, 0x1f, RZ, 0xc0, !PT ;  /* 0x0000001fd9037812 */ /* 0x000fe200078ec0ff */
[----:B------:R-:W-:Y:S01]  /*2b50*/  BAR.SYNC.DEFER_BLOCKING 0x0 ;  /* 0x0000000000007b1d */ /* 0x000fe20000010000 */
[----:B--2---:R-:W-:-:S05]  /*2b60*/  @P0 FMUL.FTZ R0, R4, R0 ;  /* 0x0000000004000220 */ /* 0x004fca0000410000 */
[----:B------:R-:W-:Y:S01]  /*2b70*/  @P0 R2UR UR13, R0 ;  /* 0x00000000000d02ca */ /* 0x000fe200000e0000 */
[----:B------:R-:W-:Y:S01]  /*2b80*/  IMAD.U32 R0, RZ, RZ, UR22 ;  /* 0x00000016ff007e24 */ /* 0x000fe2000f8e00ff */
[----:B------:R-:W-:Y:S01]  /*2b90*/  IADD3 R156, P1, P0, R15, UR12, R3 ;  /* 0x0000000c0f9c7c10 */ /* 0x000fe2000f83e003 */
[----:B------:R-:W-:Y:S01]  /*2ba0*/  IMAD.SHL.U32 R3, R217, 0x2, RZ ;  /* 0x00000002d9037824 */ /* 0x000fe200078e00ff */
[----:B------:R-:W-:Y:S02]  /*2bb0*/  USHF.R.S32.HI UR12, URZ, 0x1f, UR12 ;  /* 0x0000001fff0c7899 */ /* 0x000fe4000801140c */
[----:B------:R-:W-:Y:S02]  /*2bc0*/  IADD3 R21, PT, PT, R2, UR23, R0 ;  /* 0x0000001702157c10 */ /* 0x000fe4000fffe000 */
[----:B------:R-:W-:Y:S02]  /*2bd0*/  LOP3.LUT R22, R3, 0x6, RZ, 0xc0, !PT ;  /* 0x0000000603167812 */ /* 0x000fe400078ec0ff */
[----:B------:R-:W-:-:S03]  /*2be0*/  IADD3.X R155, PT, PT, R16, UR12, RZ, P1, P0 ;  /* 0x0000000c109b7c10 */ /* 0x000fc60008fe04ff */
[----:B------:R1:W-:Y:S01]  /*2bf0*/  STL [R1+0x34], R22 ;  /* 0x0000341601007387 */ /* 0x0003e20000100800 */
[----:B------:R-:W-:Y:S01]  /*2c00*/  @UP1 UMOV UR5, UR13 ;  /* 0x0000000d00051c82 */ /* 0x000fe20008000000 */
[----:B------:R-:W-:Y:S05]  /*2c10*/  @P3 BRA `(.L_x_562) ;  /* 0x00000000006c3947 */ /* 0x000fea0003800000 */
[----:B------:R-:W2:Y:S01]  /*2c20*/  LDCU UR12, c[0x0][0x440] ;  /* 0x00008800ff0c77ac */ /* 0x000ea20008000800 */
[----:B------:R-:W-:Y:S02]  /*2c30*/  IMAD.U32 R4, RZ, RZ, UR24 ;  /* 0x00000018ff047e24 */ /* 0x000fe4000f8e00ff */
[----:B------:R-:W-:Y:S02]  /*2c40*/  IMAD.U32 R0, RZ, RZ, UR4 ;  /* 0x00000004ff007e24 */ /* 0x000fe4000f8e00ff */
[----:B------:R-:W-:Y:S01]  /*2c50*/  IMAD.U32 R5, RZ, RZ, UR25 ;  /* 0x00000019ff057e24 */ /* 0x000fe2000f8e00ff */
[----:B------:R-:W-:-:S04]  /*2c60*/  LEA R2, P2, R4, R20, 0x1 ;  /* 0x0000001404027211 */ /* 0x000fc800078408ff */
[----:B------:R-:W-:Y:S02]  /*2c70*/  LEA.HI.X R3, R4, R19, R0, 0x1, P2 ;  /* 0x0000001304037211 */ /* 0x000fe400010f0c00 */
[----:B--2---:R-:W-:Y:S02]  /*2c80*/  ISETP.GE.AND P1, PT, R242, UR12, PT ;  /* 0x0000000cf2007c0c */ /* 0x004fe4000bf26270 */
        /* <DEDUP_REMOVED lines=18> */
.L_x_563:
[----:B------:R1:W-:Y:S01]  /*2db0*/  STS.128 [R220+0xb000], RZ ;  /* 0x00b000ffdc007388 */ /* 0x0003e20000000c00 */
[----:B------:R-:W-:Y:S05]  /*2dc0*/  BRA `(.L_x_564) ;  /* 0x00000000000c7947 */ /* 0x000fea0003800000 */
.L_x_562:
[----:B------:R2:W-:Y:S04]  /*2dd0*/  STS.128 [R220+0x9000], RZ ;  /* 0x009000ffdc007388 */ /* 0x0005e80000000c00 */
[----:B------:R2:W-:Y:S04]  /*2de0*/  STS.128 [R220+0xa000], RZ ;  /* 0x00a000ffdc007388 */ /* 0x0005e80000000c00 */
[----:B------:R2:W-:Y:S02]  /*2df0*/  STS.128 [R220+0xb000], RZ ;  /* 0x00b000ffdc007388 */ /* 0x0005e40000000c00 */
.L_x_564:
[----:B------:R-:W-:Y:S05]  /*2e00*/  BSYNC.RECONVERGENT B0 ;  /* 0x0000000000007941 */ /* 0x000fea0003800200 */
.L_x_561:
[----:B------:R-:W-:Y:S01]  /*2e10*/  ISETP.GE.AND P0, PT, R14, UR16, PT ;  /* 0x000000100e007c0c */ /* 0x000fe2000bf06270 */
[----:B------:R-:W-:Y:S01]  /*2e20*/  BSSY.RECONVERGENT B0, `(.L_x_565) ;  /* 0x0000024000007945 */ /* 0x000fe20003800200 */
[----:B------:R-:W-:Y:S02]  /*2e30*/  LOP3.LUT R214, R18, 0x3e00, RZ, 0xc0, !PT ;  /* 0x00003e0012d67812 */ /* 0x000fe400078ec0ff */
[----:B------:R-:W-:Y:S02]  /*2e40*/  LOP3.LUT R4, R160, 0x120, RZ, 0xc0, !PT ;  /* 0x00000120a0047812 */ /* 0x000fe400078ec0ff */
        /* <DEDUP_REMOVED lines=32> */
.L_x_567:
[----:B------:R2:W-:Y:S02]  /*3050*/  STS.128 [R220+0xb800], RZ ;  /* 0x00b800ffdc007388 */ /* 0x0005e40000000c00 */
.L_x_566:
[----:B------:R-:W-:Y:S05]  /*3060*/  BSYNC.RECONVERGENT B0 ;  /* 0x0000000000007941 */ /* 0x000fea0003800200 */
.L_x_565:
[----:B------:R-:W-:Y:S01]  /*3070*/  LOP3.LUT R0, R18, 0x100, RZ, 0xc0, !PT ;  /* 0x0000010012007812 */ /* 0x000fe200078ec0ff */
[----:B------:R-:W-:Y:S01]  /*3080*/  IMAD.MOV.U32 R212, RZ, RZ, 0x20 ;  /* 0x00000020ffd47424 */ /* 0x000fe200078e00ff */
[----:B-12---:R-:W-:Y:S01]  /*3090*/  LOP3.LUT R2, R17, R5, RZ, 0x3c, !PT ;  /* 0x0000000511027212 */ /* 0x006fe200078e3cff */
        /* <DEDUP_REMOVED lines=9> */
[----:B----4-:R-:W-:Y:S02]  /*3130*/  LDSM.16.M88.4 R8, [R3] ;  /* 0x000000000308783b */ /* 0x010fe40000000200 */
[--C-:B------:R-:W-:Y:S02]  /*3140*/  IMAD.IADD R2, R3, 0x1, R212.reuse ;  /* 0x0000000103027824 */ /* 0x100fe400078e02d4 */
[----:B------:R-:W1:Y:S01]  /*3150*/  LDSM.16.M88.4 R16, [R0+0x6000] ;  /* 0x006000000010783b */ /* 0x000e620000000200 */
[----:B------:R-:W-:-:S03]  /*3160*/  IMAD.IADD R20, R0, 0x1, R212 ;  /* 0x0000000100147824 */ /* 0x000fc600078e02d4 */
[----:B------:R-:W2:Y:S04]  /*3170*/  LDSM.16.M88.4 R4, [R3+0x1000] ;  /* 0x001000000304783b */ /* 0x000ea80000000200 */
[----:B------:R-:W4:Y:S04]  /*3180*/  LDSM.16.M88.4 R24, [R0+0x6c00] ;  /* 0x006c00000018783b */ /* 0x000f280000000200 */
[----:B------:R-:W5:Y:S04]  /*3190*/  LDSM.16.M88.4 R32, [R0+0x6400] ;  /* 0x006400000020783b */ /* 0x000f680000000200 */
[----:B------:R-:W3:Y:S04]  /*31a0*/  LDSM.16.M88.4 R28, [R0+0x6800] ;  /* 0x00680000001c783b */ /* 0x000ee80000000200 */
[----:B------:R-:W-:Y:S04]  /*31b0*/  LDSM.16.M88.4 R12, [R2+0x1000] ;  /* 0x00100000020c783b */ /* 0x000fe80000000200 */
[----:B------:R-:W3:Y:S04]  /*31c0*/  LDSM.16.M88.4 R44, [R20+0x6c00] ;  /* 0x006c0000142c783b */ /* 0x000ee80000000200 */
[----:B------:R-:W3:Y:S04]  /*31d0*/  LDSM.16.M88.4 R52, [R20+0x6400] ;  /* 0x006400001434783b */ /* 0x000ee80000000200 */
[----:B------:R-:W3:Y:S04]  /*31e0*/  LDSM.16.M88.4 R40, [R20+0x6000] ;  /* 0x006000001428783b */ /* 0x000ee80000000200 */
[----:B------:R-:W3:Y:S01]  /*31f0*/  LDSM.16.M88.4 R48, [R20+0x6800] ;  /* 0x006800001430783b */ /* 0x000ee20000000200 */
[-C--:B-1----:R-:W-:Y:S08]  /*3200*/  HMMA.16816.F32.BF16 R96, R8, R16.reuse, RZ ;  /* 0x000000100860723c */ /* 0x082ff000000418ff */
[C---:B--2---:R-:W-:Y:S08]  /*3210*/  HMMA.16816.F32.BF16 R72, R4.reuse, R16, RZ ;  /* 0x000000100448723c */ /* 0x044ff000000418ff */
[-C--:B------:R-:W-:Y:S08]  /*3220*/  HMMA.16816.F32.BF16 R68, R4, R18.reuse, RZ ;  /* 0x000000120444723c */ /* 0x080ff000000418ff */
[----:B------:R-:W-:Y:S01]  /*3230*/  HMMA.16816.F32.BF16 R132, R8, R18, RZ ;  /* 0x000000120884723c */ /* 0x000fe200000418ff */
[----:B------:R-:W1:Y:S07]  /*3240*/  LDSM.16.M88.4 R16, [R2] ;  /* 0x000000000210783b */ /* 0x000e6e0000000200 */
[C---:B----4-:R-:W-:Y:S08]  /*3250*/  HMMA.16816.F32.BF16 R36, R4.reuse, R24, RZ ;  /* 0x000000180424723c */ /* 0x050ff000000418ff */
[C---:B-----5:R-:W-:Y:S08]  /*3260*/  HMMA.16816.F32.BF16 R64, R4.reuse, R32, RZ ;  /* 0x000000200440723c */ /* 0x060ff000000418ff */
[C---:B---3--:R-:W-:Y:S08]  /*3270*/  HMMA.16816.F32.BF16 R56, R4.reuse, R28, RZ ;  /* 0x0000001c0438723c */ /* 0x048ff000000418ff */
[C---:B------:R-:W-:Y:S08]  /*3280*/  HMMA.16816.F32.BF16 R60, R4.reuse, R34, RZ ;  /* 0x00000022043c723c */ /* 0x040ff000000418ff */
[C---:B------:R-:W-:Y:S08]  /*3290*/  HMMA.16816.F32.BF16 R80, R4.reuse, R30, RZ ;  /* 0x0000001e0450723c */ /* 0x040ff000000418ff */
[----:B------:R-:W-:Y:S01]  /*32a0*/  HMMA.16816.F32.BF16 R76, R4, R26, RZ ;  /* 0x0000001a044c723c */ /* 0x000fe200000418ff */
[----:B------:R-:W-:Y:S07]  /*32b0*/  LDSM.16.M88.4 R4, [R3+0x3000] ;  /* 0x003000000304783b */ /* 0x000fee0000000200 */
[C---:B------:R-:W-:Y:S08]  /*32c0*/  HMMA.16816.F32.BF16 R84, R8.reuse, R32, RZ ;  /* 0x000000200854723c */ /* 0x040ff000000418ff */
[C---:B------:R-:W-:Y:S01]  /*32d0*/  HMMA.16816.F32.BF16 R120, R8.reuse, R34, RZ ;  /* 0x000000220878723c */ /* 0x040fe200000418ff */
[----:B------:R-:W2:Y:S07]  /*32e0*/  LDSM.16.M88.4 R32, [R0+0x7400] ;  /* 0x007400000020783b */ /* 0x000eae0000000200 */
[C---:B------:R-:W-:Y:S08]  /*32f0*/  HMMA.16816.F32.BF16 R92, R8.reuse, R28, RZ ;  /* 0x0000001c085c723c */ /* 0x040ff000000418ff */
[----:B------:R-:W-:Y:S01]  /*3300*/  HMMA.16816.F32.BF16 R116, R8, R30, RZ ;  /* 0x0000001e0874723c */ /* 0x000fe200000418ff */
[----:B------:R-:W-:Y:S07]  /*3310*/  LDSM.16.M88.4 R28, [R0+0x7800] ;  /* 0x00780000001c783b */ /* 0x000fee0000000200 */
[----:B------:R-:W-:Y:S01]  /*3320*/  HMMA.16816.F32.BF16 R124, R12, R44, R36 ;  /* 0x0000002c0c7c723c */ /* 0x000fe20000041824 */
[----:B------:R-:W3:Y:S07]  /*3330*/  LDSM.16.M88.4 R36, [R0+0x7000] ;  /* 0x007000000024783b */ /* 0x000eee0000000200 */
[C---:B------:R-:W-:Y:S08]  /*3340*/  HMMA.16816.F32.BF16 R88, R8.reuse, R24, RZ ;  /* 0x000000180858723c */ /* 0x040ff000000418ff */
[----:B------:R-:W-:Y:S01]  /*3350*/  HMMA.16816.F32.BF16 R108, R8, R26, RZ ;  /* 0x0000001a086c723c */ /* 0x000fe200000418ff */
[----:B------:R-:W4:Y:S04]  /*3360*/  LDSM.16.M88.4 R24, [R0+0x7c00] ;  /* 0x007c00000018783b */ /* 0x000f280000000200 */
[----:B------:R-:W5:Y:S03]  /*3370*/  LDSM.16.M88.4 R8, [R3+0x2000] ;  /* 0x002000000308783b */ /* 0x000f660000000200 */
[C---:B------:R-:W-:Y:S08]  /*3380*/  HMMA.16816.F32.BF16 R64, R12.reuse, R52, R64 ;  /* 0x000000340c40723c */ /* 0x040ff00000041840 */
[C---:B------:R-:W-:Y:S08]  /*3390*/  HMMA.16816.F32.BF16 R128, R12.reuse, R40, R72 ;  /* 0x000000280c80723c */ /* 0x040ff00000041848 */
[C---:B------:R-:W-:Y:S08]  /*33a0*/  HMMA.16816.F32.BF16 R136, R12.reuse, R48, R56 ;  /* 0x000000300c88723c */ /* 0x040ff00000041838 */
[C---:B------:R-:W-:Y:S08]  /*33b0*/  HMMA.16816.F32.BF16 R112, R12.reuse, R42, R68 ;  /* 0x0000002a0c70723c */ /* 0x040ff00000041844 */
[C---:B------:R-:W-:Y:S01]  /*33c0*/  HMMA.16816.F32.BF16 R104, R12.reuse, R54, R60 ;  /* 0x000000360c68723c */ /* 0x040fe2000004183c */
[----:B------:R-:W-:Y:S07]  /*33d0*/  LDSM.16.M88.4 R60, [R20+0x7000] ;  /* 0x00700000143c783b */ /* 0x000fee0000000200 */
[----:B------:R-:W-:Y:S08]  /*33e0*/  HMMA.16816.F32.BF16 R100, R12, R50, R80 ;  /* 0x000000320c64723c */ /* 0x000ff00000041850 */
[C---:B-1----:R-:W-:Y:S08]  /*33f0*/  HMMA.16816.F32.BF16 R72, R16.reuse, R40, R96 ;  /* 0x000000281048723c */ /* 0x042ff00000041860 */
[C---:B------:R-:W-:Y:S08]  /*3400*/  HMMA.16816.F32.BF16 R84, R16.reuse, R52, R84 ;  /* 0x000000341054723c */ /* 0x040ff00000041854 */
[C---:B------:R-:W-:Y:S08]  /*3410*/  HMMA.16816.F32.BF16 R68, R16.reuse, R48, R92 ;  /* 0x000000301044723c */ /* 0x040ff0000004185c */
[----:B------:R-:W-:Y:S08]  /*3420*/  HMMA.16816.F32.BF16 R56, R16, R42, R132 ;  /* 0x0000002a1038723c */ /* 0x000ff00000041884 */
[----:B------:R-:W-:Y:S01]  /*3430*/  HMMA.16816.F32.BF16 R76, R12, R46, R76 ;  /* 0x0000002e0c4c723c */ /* 0x000fe2000004184c */
[----:B------:R-:W1:Y:S07]  /*3440*/  LDSM.16.M88.4 R12, [R2+0x3000] ;  /* 0x00300000020c783b */ /* 0x000e6e0000000200 */
[C---:B------:R-:W-:Y:S08]  /*3450*/  HMMA.16816.F32.BF16 R80, R16.reuse, R44, R88 ;  /* 0x0000002c1050723c */ /* 0x040ff00000041858 */
[C---:B------:R-:W-:Y:S01]  /*3460*/  HMMA.16816.F32.BF16 R52, R16.reuse, R54, R120 ;  /* 0x000000361034723c */ /* 0x040fe20000041878 */
[----:B------:R-:W-:Y:S07]  /*3470*/  LDSM.16.M88.4 R120, [R20+0x8c00] ;  /* 0x008c00001478783b */ /* 0x000fee0000000200 */
[C---:B------:R-:W-:Y:S08]  /*3480*/  HMMA.16816.F32.BF16 R48, R16.reuse, R50, R116 ;  /* 0x000000321030723c */ /* 0x040ff00000041874 */
[----:B------:R-:W-:Y:S01]  /*3490*/  HMMA.16816.F32.BF16 R40, R16, R46, R108 ;  /* 0x0000002e1028723c */ /* 0x000fe2000004186c */
[----:B------:R-:W1:Y:S07]  /*34a0*/  LDSM.16.M88.4 R16, [R2+0x2000] ;  /* 0x002000000210783b */ /* 0x000e6e0000000200 */
[C---:B--2---:R-:W-:Y:S01]  /*34b0*/  HMMA.16816.F32.BF16 R140, R4.reuse, R32, R64 ;  /* 0x00000020048c723c */ /* 0x044fe20000041840 */
[----:B------:R-:W2:Y:S07]  /*34c0*/  LDSM.16.M88.4 R64, [R20+0x7c00] ;  /* 0x007c00001440783b */ /* 0x000eae0000000200 */
[C---:B---3--:R-:W-:Y:S08]  /*34d0*/  HMMA.16816.F32.BF16 R44, R4.reuse, R36, R128 ;  /* 0x00000024042c723c */ /* 0x048ff00000041880 */
[C---:B------:R-:W-:Y:S08]  /*34e0*/  HMMA.16816.F32.BF16 R144, R4.reuse, R28, R136 ;  /* 0x0000001c0490723c */ /* 0x040ff00000041888 */
[C---:B----4-:R-:W-:Y:S08]  /*34f0*/  HMMA.16816.F32.BF16 R148, R4.reuse, R24, R124 ;  /* 0x000000180494723c */ /* 0x050ff0000004187c */
[C---:B------:R-:W-:Y:S08]  /*3500*/  HMMA.16816.F32.BF16 R128, R4.reuse, R38, R112 ;  /* 0x000000260480723c */ /* 0x040ff00000041870 */
[C---:B------:R-:W-:Y:S08]  /*3510*/  HMMA.16816.F32.BF16 R132, R4.reuse, R34, R104 ;  /* 0x000000220484723c */ /* 0x040ff00000041868 */
[C---:B------:R-:W-:Y:S08]  /*3520*/  HMMA.16816.F32.BF16 R136, R4.reuse, R30, R100 ;  /* 0x0000001e0488723c */ /* 0x040ff00000041864 */
[----:B------:R-:W-:Y:S08]  /*3530*/  HMMA.16816.F32.BF16 R88, R4, R26, R76 ;  /* 0x0000001a0458723c */ /* 0x000ff0000004184c */
[C---:B-----5:R-:W-:Y:S08]  /*3540*/  HMMA.16816.F32.BF16 R4, R8.reuse, R36, R72 ;  /* 0x000000240804723c */ /* 0x060ff00000041848 */
[C---:B------:R-:W-:Y:S08]  /*3550*/  HMMA.16816.F32.BF16 R100, R8.reuse, R32, R84 ;  /* 0x000000200864723c */ /* 0x040ff00000041854 */
[C---:B------:R-:W-:Y:S01]  /*3560*/  HMMA.16816.F32.BF16 R84, R8.reuse, R34, R52 ;  /* 0x000000220854723c */ /* 0x040fe20000041834 */
[----:B------:R-:W3:Y:S04]  /*3570*/  LDSM.16.M88.4 R32, [R20+0x7800] ;  /* 0x007800001420783b */ /* 0x000ee80000000200 */
[----:B------:R-:W-:Y:S03]  /*3580*/  LDSM.16.M88.4 R52, [R0+0x8400] ;  /* 0x008400000034783b */ /* 0x000fe60000000200 */
[C---:B------:R-:W-:Y:S01]  /*3590*/  HMMA.16816.F32.BF16 R56, R8.reuse, R38, R56 ;  /* 0x000000260838723c */ /* 0x040fe20000041838 */
[----:B------:R-:W4:Y:S07]  /*35a0*/  LDSM.16.M88.4 R36, [R20+0x7400] ;  /* 0x007400001424783b */ /* 0x000f2e0000000200 */
[C---:B------:R-:W-:Y:S08]  /*35b0*/  HMMA.16816.F32.BF16 R76, R8.reuse, R28, R68 ;  /* 0x0000001c084c723c */ /* 0x040ff00000041844 */
[C---:B------:R-:W-:Y:S08]  /*35c0*/  HMMA.16816.F32.BF16 R68, R8.reuse, R24, R80 ;  /* 0x000000180844723c */ /* 0x040ff00000041850 */
[C---:B------:R-:W-:Y:S01]  /*35d0*/  HMMA.16816.F32.BF16 R72, R8.reuse, R30, R48 ;  /* 0x0000001e0848723c */ /* 0x040fe20000041830 */
[----:B------:R-:W-:Y:S04]  /*35e0*/  LDSM.16.M88.4 R48, [R0+0x8800] ;  /* 0x008800000030783b */ /* 0x000fe80000000200 */
[----:B------:R-:W-:Y:S03]  /*35f0*/  LDSM.16.M88.4 R28, [R2+0x5000] ;  /* 0x00500000021c783b */ /* 0x000fe60000000200 */
[----:B------:R-:W-:Y:S01]  /*3600*/  HMMA.16816.F32.BF16 R24, R8, R26, R40 ;  /* 0x0000001a0818723c */ /* 0x000fe20000041828 */
[----:B------:R-:W-:Y:S04]  /*3610*/  LDSM.16.M88.4 R8, [R3+0x4000] ;  /* 0x004000000308783b */ /* 0x000fe80000000200 */
[----:B------:R-:W5:Y:S03]  /*3620*/  LDSM.16.M88.4 R40, [R0+0x8c00] ;  /* 0x008c00000028783b */ /* 0x000f660000000200 */
[-C--:B-1----:R-:W-:Y:S01]  /*3630*/  HMMA.16816.F32.BF16 R124, R12, R60.reuse, R44 ;  /* 0x0000003c0c7c723c */ /* 0x082fe2000004182c */
[----:B------:R1:W-:Y:S07]  /*3640*/  LDSM.16.M88.4 R44, [R0+0x8000] ;  /* 0x00800000002c783b */ /* 0x0003ee0000000200 */
[C---:B------:R-:W-:Y:S01]  /*3650*/  HMMA.16816.F32.BF16 R116, R16.reuse, R60, R4 ;  /* 0x0000003c1074723c */ /* 0x040fe20000041804 */
[----:B------:R-:W5:Y:S07]  /*3660*/  LDSM.16.M88.4 R4, [R3+0x5000] ;  /* 0x005000000304783b */ /* 0x000f6e0000000200 */
[C---:B--2---:R-:W-:Y:S01]  /*3670*/  HMMA.16816.F32.BF16 R108, R16.reuse, R66, R24 ;  /* 0x00000042106c723c */ /* 0x044fe20000041818 */
[----:B------:R2:W5:Y:S07]  /*3680*/  LDSM.16.M88.4 R24, [R2+0x4000] ;  /* 0x004000000218783b */ /* 0x00056e0000000200 */
[----:B------:R-:W-:Y:S01]  /*3690*/  HMMA.16816.F32.BF16 R104, R16, R62, R56 ;  /* 0x0000003e1068723c */ /* 0x000fe20000041838 */
[----:B------:R-:W5:Y:S01]  /*36a0*/  LDSM.16.M88.4 R56, [R20+0x8000] ;  /* 0x008000001438783b */ /* 0x000f620000000200 */
[----:B-1----:R-:W-:-:S06]  /*36b0*/  IMAD.U32 R0, RZ, RZ, UR22 ;  /* 0x00000016ff007e24 */ /* 0x002fcc000f8e00ff */
[----:B------:R-:W-:Y:S08]  /*36c0*/  HMMA.16816.F32.BF16 R112, R12, R66, R88 ;  /* 0x000000420c70723c */ /* 0x000ff00000041858 */
[----:B---3--:R-:W-:Y:S01]  /*36d0*/  HMMA.16816.F32.BF16 R92, R16, R32, R76 ;  /* 0x00000020105c723c */ /* 0x008fe2000004184c */
[----:B--2---:R-:W-:-:S07]  /*36e0*/  IMAD.U32 R2, RZ, RZ, UR17 ;  /* 0x00000011ff027e24 */ /* 0x004fce000f8e00ff */
[C---:B----4-:R-:W-:Y:S08]  /*36f0*/  HMMA.16816.F32.BF16 R96, R16.reuse, R38, R84 ;  /* 0x000000261060723c */ /* 0x050ff00000041854 */
[C---:B------:R-:W-:Y:S08]  /*3700*/  HMMA.16816.F32.BF16 R88, R16.reuse, R34, R72 ;  /* 0x000000221058723c */ /* 0x040ff00000041848 */
[----:B------:R-:W-:Y:S08]  /*3710*/  HMMA.16816.F32.BF16 R80, R16, R64, R68 ;  /* 0x000000401050723c */ /* 0x000ff00000041844 */
[----:B------:R-:W-:Y:S08]  /*3720*/  HMMA.16816.F32.BF16 R76, R12, R62, R128 ;  /* 0x0000003e0c4c723c */ /* 0x000ff00000041880 */
[-C--:B------:R-:W-:Y:S08]  /*3730*/  HMMA.16816.F32.BF16 R100, R16, R36.reuse, R100 ;  /* 0x000000241064723c */ /* 0x080ff00000041864 */
[C---:B------:R-:W-:Y:S08]  /*3740*/  HMMA.16816.F32.BF16 R84, R12.reuse, R36, R140 ;  /* 0x000000240c54723c */ /* 0x040ff0000004188c */
[C---:B------:R-:W-:Y:S08]  /*3750*/  HMMA.16816.F32.BF16 R72, R12.reuse, R38, R132 ;  /* 0x000000260c48723c */ /* 0x040ff00000041884 */
[C---:B------:R-:W-:Y:S08]  /*3760*/  HMMA.16816.F32.BF16 R68, R12.reuse, R32, R144 ;  /* 0x000000200c44723c */ /* 0x040ff00000041890 */
[C---:B------:R-:W-:Y:S08]  /*3770*/  HMMA.16816.F32.BF16 R60, R12.reuse, R34, R136 ;  /* 0x000000220c3c723c */ /* 0x040ff00000041888 */
[----:B------:R-:W-:Y:S08]  /*3780*/  HMMA.16816.F32.BF16 R64, R12, R64, R148 ;  /* 0x000000400c40723c */ /* 0x000ff00000041894 */
[----:B-----5:R-:W-:Y:S08]  /*3790*/  HMMA.16816.F32.BF16 R12, R8, R42, R108 ;  /* 0x0000002a080c723c */ /* 0x020ff0000004186c */
        /* <DEDUP_REMOVED lines=11> */
[----:B------:R-:W-:Y:S08]  /*3850*/  HMMA.16816.F32.BF16 R72, R4, R54, R72 ;  /* 0x000000360448723c */ /* 0x000ff00000041848 */
[----:B------:R-:W-:Y:S08]  /*3860*/  HMMA.16816.F32.BF16 R52, R24, R122, R12 ;  /* 0x0000007a1834723c */ /* 0x000ff0000004180c */
[----:B------:R-:W-:Y:S01]  /*3870*/  HMMA.16816.F32.BF16 R80, R4, R40, R64 ;  /* 0x000000280450723c */ /* 0x000fe20000041840 */
[----:B------:R-:W-:-:S07]  /*3880*/  VIADDMNMX R40, R21, 0x48, R0, PT ;  /* 0x0000004815287846 */ /* 0x000fce0003800100 */
[----:B------:R-:W-:Y:S08]  /*3890*/  HMMA.16816.F32.BF16 R44, R4, R46, R76 ;  /* 0x0000002e042c723c */ /* 0x000ff0000004184c */
[----:B------:R-:W-:Y:S01]  /*38a0*/  HMMA.16816.F32.BF16 R64, R28, R56, R36 ;  /* 0x000000381c40723c */ /* 0x000fe20000041824 */
[----:B------:R-:W-:Y:S01]  /*38b0*/  IMAD R36, R2, 0x40, R22 ;  /* 0x0000004002247824 */ /* 0x000fe200078e0216 */
[----:B------:R-:W-:-:S02]  /*38c0*/  VIMNMX R37, PT, PT, R21, UR22, PT ;  /* 0x0000001615257c48 */ /* 0x000fc4000bfe0100 */
[C-C-:B------:R-:W-:Y:S01]  /*38d0*/  VIADDMNMX R39, R21.reuse, 0x8, R0.reuse, PT ;  /* 0x0000000815277846 */ /* 0x140fe20003800100 */
[C---:B------:R-:W-:Y:S01]  /*38e0*/  VIADD R2, R36.reuse, 0x38 ;  /* 0x0000003824027836 */ /* 0x040fe20000000000 */
[----:B------:R-:W-:Y:S01]  /*38f0*/  VIADDMNMX R38, R21, 0x40, R0, PT ;  /* 0x0000004015267846 */ /* 0x000fe20003800100 */
[----:B------:R-:W-:Y:S01]  /*3900*/  VIADD R0, R36, 0x1 ;  /* 0x0000000124007836 */ /* 0x000fe20000000000 */
[----:B------:R-:W-:Y:S01]  /*3910*/  HMMA.16816.F32.BF16 R68, R4, R48, R68 ;  /* 0x000000300444723c */ /* 0x000fe20000041844 */
[----:B------:R-:W2:Y:S01]  /*3920*/  LDSM.16.M88.4 R20, [R20+0x8800] ;  /* 0x008800001414783b */ /* 0x000ea20000000200 */
[----:B------:R-:W-:Y:S01]  /*3930*/  ISETP.GE.AND P5, PT, R2, R37, PT ;  /* 0x000000250200720c */ /* 0x000fe20003fa6270 */
[----:B------:R-:W-:-:S04]  /*3940*/  DEPBAR.LE SB0, 0x0 ;  /* 0x000080000000791a */ /* 0x000fc80000000000 */
[----:B------:R-:W-:Y:S01]  /*3950*/  ISETP.GE.AND P4, PT, R2, R39, PT ;  /* 0x000000270200720c */ /* 0x000fe20003f86270 */
[----:B------:R-:W-:Y:S01]  /*3960*/  HMMA.16816.F32.BF16 R76, R4, R50, R60 ;  /* 0x00000032044c723c */ /* 0x000fe2000004183c */
[----:B------:R-:W-:Y:S01]  /*3970*/  I2FP.F32.U32 R4, R2 ;  /* 0x0000000200047245 */ /* 0x000fe20000201000 */
[----:B------:R-:W-:Y:S01]  /*3980*/  VIADD R7, R36, 0x9 ;  /* 0x0000000924077836 */ /* 0x000fe20000000000 */
[C---:B------:R-:W-:Y:S02]  /*3990*/  ISETP.GE.AND P2, PT, R2.reuse, R38, PT ;  /* 0x000000260200720c */ /* 0x040fe40003f46270 */
[----:B------:R-:W-:Y:S01]  /*39a0*/  ISETP.GE.AND P0, PT, R2, R40, PT ;  /* 0x000000280200720c */ /* 0x000fe20003f06270 */
[C---:B------:R-:W-:Y:S01]  /*39b0*/  FFMA.FTZ R2, R4.reuse, UR5, R54 ;  /* 0x0000000504027c23 */ /* 0x040fe20008010036 */
[----:B------:R-:W-:Y:S01]  /*39c0*/  FFMA.FTZ R3, R4, UR5, R52 ;  /* 0x0000000504037c23 */ /* 0x000fe20008010034 */
[----:B------:R-:W-:Y:S01]  /*39d0*/  HMMA.16816.F32.BF16 R48, R28, R122, R32 ;  /* 0x0000007a1c30723c */ /* 0x000fe20000041820 */
[----:B------:R-:W-:-:S02]  /*39e0*/  ISETP.GE.AND P3, PT, R0, R37, PT ;  /* 0x000000250000720c */ /* 0x000fc40003f66270 */
[----:B------:R-:W-:Y:S02]  /*39f0*/  FSEL R41, R2, -INF , !P4 ;  /* 0xff80000002297808 */ /* 0x000fe40006000000 */
[----:B------:R-:W-:Y:S02]  /*3a00*/  FSEL R186, R3, -INF , !P5 ;  /* 0xff80000003ba7808 */ /* 0x000fe40006800000 */
[C---:B------:R-:W-:Y:S01]  /*3a10*/  ISETP.GE.AND P1, PT, R0.reuse, R39, PT ;  /* 0x000000270000720c */ /* 0x040fe20003f26270 */
[----:B------:R-:W-:Y:S01]  /*3a20*/  HMMA.16816.F32.BF16 R60, R24, R56, R16 ;  /* 0x00000038183c723c */ /* 0x000fe20000041810 */
[C---:B------:R-:W-:Y:S02]  /*3a30*/  ISETP.GE.AND P5, PT, R0.reuse, R38, PT ;  /* 0x000000260000720c */ /* 0x040fe40003fa6270 */
[----:B------:R-:W-:Y:S02]  /*3a40*/  ISETP.GE.AND P4, PT, R0, R40, PT ;  /* 0x000000280000720c */ /* 0x000fe40003f86270 */
[----:B------:R-:W-:Y:S01]  /*3a50*/  I2FP.F32.U32 R5, R0 ;  /* 0x0000000000057245 */ /* 0x000fe20000201000 */
[----:B------:R-:W-:-:S02]  /*3a60*/  VIADD R0, R36, 0x8 ;  /* 0x0000000824007836 */ /* 0x000fc40000000000 */
[----:B------:R-:W-:Y:S03]  /*3a70*/  HMMA.16816.F32.BF16 R12, R24, R58, R104 ;  /* 0x0000003a180c723c */ /* 0x000fe60000041868 */
[C---:B------:R-:W-:Y:S01]  /*3a80*/  FFMA.FTZ R2, R4.reuse, UR5, R50 ;  /* 0x0000000504027c23 */ /* 0x040fe20008010032 */
[----:B------:R-:W-:Y:S01]  /*3a90*/  FFMA.FTZ R3, R4, UR5, R48 ;  /* 0x0000000504037c23 */ /* 0x000fe20008010030 */
[----:B------:R-:W-:-:S03]  /*3aa0*/  I2FP.F32.U32 R6, R0 ;  /* 0x0000000000067245 */ /* 0x000fc60000201000 */
[----:B------:R-:W-:Y:S01]  /*3ab0*/  FSEL R57, R2, -INF , !P0 ;  /* 0xff80000002397808 */ /* 0x000fe20004000000 */
[----:B------:R-:W-:Y:S01]  /*3ac0*/  HMMA.16816.F32.BF16 R44, R28, R58, R44 ;  /* 0x0000003a1c2c723c */ /* 0x000fe2000004182c */
[----:B------:R-:W-:Y:S01]  /*3ad0*/  FSEL R3, R3, -INF , !P2 ;  /* 0xff80000003037808 */ /* 0x000fe20005000000 */
[C---:B------:R-:W-:Y:S01]  /*3ae0*/  FFMA.FTZ R2, R5.reuse, UR5, R63 ;  /* 0x0000000505027c23 */ /* 0x040fe2000801003f */
[----:B------:R-:W-:Y:S01]  /*3af0*/  FFMA.FTZ R4, R5, UR5, R61 ;  /* 0x0000000505047c23 */ /* 0x000fe2000801003d */
[----:B------:R-:W-:Y:S01]  /*3b00*/  BAR.SYNC.DEFER_BLOCKING 0x0 ;  /* 0x0000000000007b1d */ /* 0x000fe20000010000 */
[----:B------:R-:W-:Y:S02]  /*3b10*/  ISETP.GE.AND P0, PT, R0, R39, PT ;  /* 0x000000270000720c */ /* 0x000fe40003f06270 */
[----:B------:R-:W-:Y:S01]  /*3b20*/  FSEL R56, R2, -INF , !P1 ;  /* 0xff80000002387808 */ /* 0x000fe20004800000 */
[----:B-1----:R-:W-:Y:S01]  /*3b30*/  HMMA.16816.F32.BF16 R32, R24, R8, R100 ;  /* 0x000000081820723c */ /* 0x002fe20000041864 */
[----:B------:R-:W-:Y:S01]  /*3b40*/  FSEL R54, R4, -INF , !P3 ;  /* 0xff80000004367808 */ /* 0x000fe20005800000 */
[----:B------:R-:W-:Y:S01]  /*3b50*/  FFMA.FTZ R2, R6, UR5, R14 ;  /* 0x0000000506027c23 */ /* 0x000fe2000801000e */
[C---:B------:R-:W-:Y:S01]  /*3b60*/  ISETP.GE.AND P2, PT, R0.reuse, R37, PT ;  /* 0x000000250000720c */ /* 0x040fe20003f46270 */
[----:B------:R1:W-:Y:S01]  /*3b70*/  STL [R1+0xc], R3 ;  /* 0x00000c0301007387 */ /* 0x0003e20000100800 */
[----:B------:R-:W-:-:S02]  /*3b80*/  ISETP.GE.AND P3, PT, R0, R38, PT ;  /* 0x000000260000720c */ /* 0x000fc40003f66270 */
[-C--:B------:R-:W-:Y:S01]  /*3b90*/  ISETP.GE.AND P1, PT, R0, R40.reuse, PT ;  /* 0x000000280000720c */ /* 0x080fe20003f26270 */
[----:B------:R-:W-:Y:S01]  /*3ba0*/  FFMA.FTZ R0, R5, UR5, R67 ;  /* 0x0000000505007c23 */ /* 0x000fe20008010043 */
[----:B------:R-:W-:Y:S01]  /*3bb0*/  FSEL R52, R2, -INF , !P0 ;  /* 0xff80000002347808 */ /* 0x000fe20004000000 */
[----:B------:R-:W-:Y:S01]  /*3bc0*/  HMMA.16816.F32.BF16 R16, R28, R8, R84 ;  /* 0x000000081c10723c */ /* 0x000fe20000041854 */
[----:B------:R-:W-:Y:S01]  /*3bd0*/  I2FP.F32.U32 R2, R7 ;  /* 0x0000000700027245 */ /* 0x000fe20000201000 */
[----:B------:R-:W-:Y:S01]  /*3be0*/  FFMA.FTZ R4, R6, UR5, R44 ;  /* 0x0000000506047c23 */ /* 0x000fe2000801002c */
[----:B------:R-:W-:Y:S01]  /*3bf0*/  FSEL R142, R0, -INF , !P4 ;  /* 0xff800000008e7808 */ /* 0x000fe20006000000 */
[----:B------:R-:W-:Y:S01]  /*3c00*/  VIADD R0, R36, 0x10 ;  /* 0x0000001024007836 */ /* 0x000fe20000000000 */
[C---:B------:R-:W-:Y:S02]  /*3c10*/  ISETP.GE.AND P4, PT, R7.reuse, R39, PT ;  /* 0x000000270700720c */ /* 0x040fe40003f86270 */
[----:B------:R-:W-:-:S02]  /*3c20*/  ISETP.GE.AND P0, PT, R7, R40, PT ;  /* 0x000000280700720c */ /* 0x000fc40003f06270 */
[----:B------:R-:W-:Y:S02]  /*3c30*/  FSEL R132, R4, -INF , !P3 ;  /* 0xff80000004847808 */ /* 0x000fe40005800000 */
[----:B------:R-:W-:Y:S01]  /*3c40*/  ISETP.GE.AND P3, PT, R0, R37, PT ;  /* 0x000000250000720c */ /* 0x000fe20003f66270 */
[----:B-1----:R-:W-:Y:S01]  /*3c50*/  FFMA.FTZ R3, R5, UR5, R65 ;  /* 0x0000000505037c23 */ /* 0x002fe20008010041 */
[----:B------:R-:W-:-:S04]  /*3c60*/  FFMA.FTZ R5, R2, UR5, R13 ;  /* 0x0000000502057c23 */ /* 0x000fc8000801000d */
[----:B------:R-:W-:Y:S01]  /*3c70*/  FSEL R136, R3, -INF , !P5 ;  /* 0xff80000003887808 */ /* 0x000fe20006800000 */
[----:B------:R-:W-:Y:S01]  /*3c80*/  FFMA.FTZ R3, R6, UR5, R12 ;  /* 0x0000000506037c23 */ /* 0x000fe2000801000c */
[----:B------:R-:W-:-:S04]  /*3c90*/  ISETP.GE.AND P5, PT, R7, R37, PT ;  /* 0x000000250700720c */ /* 0x000fc80003fa6270 */
[----:B------:R-:W-:Y:S01]  /*3ca0*/  FSEL R50, R3, -INF , !P2 ;  /* 0xff80000003327808 */ /* 0x000fe20005000000 */
[----:B------:R-:W-:Y:S01]  /*3cb0*/  FFMA.FTZ R3, R6, UR5, R46 ;  /* 0x0000000506037c23 */ /* 0x000fe2000801002e */
[----:B------:R-:W-:Y:S01]  /*3cc0*/  ISETP.GE.AND P2, PT, R7, R38, PT ;  /* 0x000000260700720c */ /* 0x000fe20003f46270 */
[----:B------:R-:W-:Y:S01]  /*3cd0*/  FFMA.FTZ R7, R2, UR5, R15 ;  /* 0x0000000502077c23 */ /* 0x000fe2000801000f */
[----:B------:R-:W-:Y:S01]  /*3ce0*/  FSEL R42, R5, -INF , !P5 ;  /* 0xff800000052a7808 */ /* 0x000fe20006800000 */
[----:B------:R-:W-:Y:S01]  /*3cf0*/  VIADD R6, R36, 0x11 ;  /* 0x0000001124067836 */ /* 0x000fe20000000000 */
[----:B------:R-:W-:Y:S01]  /*3d00*/  I2FP.F32.U32 R5, R0 ;  /* 0x0000000000057245 */ /* 0x000fe20000201000 */
[----:B--2---:R-:W-:Y:S01]  /*3d10*/  HMMA.16816.F32.BF16 R12, R28, R20, R68 ;  /* 0x000000141c0c723c */ /* 0x004fe20000041844 */
[----:B------:R-:W-:Y:S01]  /*3d20*/  FSEL R134, R3, -INF , !P1 ;  /* 0xff80000003867808 */ /* 0x000fe20004800000 */
[----:B------:R-:W-:Y:S01]  /*3d30*/  FFMA.FTZ R3, R2, UR5, R45 ;  /* 0x0000000502037c23 */ /* 0x000fe2000801002d */
[----:B------:R-:W-:Y:S01]  /*3d40*/  FSEL R43, R7, -INF , !P4 ;  /* 0xff800000072b7808 */ /* 0x000fe20006000000 */
[----:B------:R-:W-:Y:S01]  /*3d50*/  FFMA.FTZ R4, R5, UR5, R16 ;  /* 0x0000000505047c23 */ /* 0x000fe20008010010 */
[----:B------:R-:W-:-:S02]  /*3d60*/  ISETP.GE.AND P1, PT, R0, R39, PT ;  /* 0x000000270000720c */ /* 0x000fc40003f26270 */
[C---:B------:R-:W-:Y:S02]  /*3d70*/  ISETP.GE.AND P5, PT, R0.reuse, R38, PT ;  /* 0x000000260000720c */ /* 0x040fe40003fa6270 */
[----:B------:R-:W-:Y:S01]  /*3d80*/  ISETP.GE.AND P4, PT, R0, R40, PT ;  /* 0x000000280000720c */ /* 0x000fe20003f86270 */
[----:B------:R-:W-:Y:S01]  /*3d90*/  FFMA.FTZ R0, R2, UR5, R47 ;  /* 0x0000000502007c23 */ /* 0x000fe2000801002f */
[----:B------:R-:W-:Y:S01]  /*3da0*/  FFMA.FTZ R2, R5, UR5, R34 ;  /* 0x0000000505027c23 */ /* 0x000fe20008010022 */
[----:B------:R-:W-:Y:S01]  /*3db0*/  HMMA.16816.F32.BF16 R44, R28, R10, R72 ;  /* 0x0000000a1c2c723c */ /* 0x000fe20000041848 */
[----:B------:R-:W-:Y:S01]  /*3dc0*/  FSEL R135, R3, -INF , !P2 ;  /* 0xff80000003877808 */ /* 0x000fe20005000000 */
[----:B------:R-:W-:Y:S01]  /*3dd0*/  FFMA.FTZ R3, R5, UR5, R32 ;  /* 0x0000000505037c23 */ /* 0x000fe20008010020 */
[----:B------:R-:W-:Y:S01]  /*3de0*/  FSEL R133, R0, -INF , !P0 ;  /* 0xff80000000857808 */ /* 0x000fe20004000000 */
[----:B------:R-:W-:Y:S01]  /*3df0*/  VIADD R0, R36, 0x18 ;  /* 0x0000001824007836 */ /* 0x000fe20000000000 */
[----:B------:R-:W-:-:S02]  /*3e00*/  FSEL R110, R2, -INF , !P1 ;  /* 0xff800000026e7808 */ /* 0x000fc40004800000 */
[----:B------:R-:W-:Y:S01]  /*3e10*/  I2FP.F32.U32 R2, R6 ;  /* 0x0000000600027245 */ /* 0x000fe20000201000 */
[----:B------:R-:W-:Y:S01]  /*3e20*/  HMMA.16816.F32.BF16 R8, R24, R10, R96 ;  /* 0x0000000a1808723c */ /* 0x000fe20000041860 */
[----:B------:R-:W-:Y:S01]  /*3e30*/  FSEL R67, R3, -INF , !P3 ;  /* 0xff80000003437808 */ /* 0x000fe20005800000 */
[----:B------:R-:W-:Y:S01]  /*3e40*/  FFMA.FTZ R3, R5, UR5, R18 ;  /* 0x0000000505037c23 */ /* 0x000fe20008010012 */
[----:B------:R-:W-:Y:S01]  /*3e50*/  ISETP.GE.AND P2, PT, R6, R37, PT ;  /* 0x000000250600720c */ /* 0x000fe20003f46270 */
[C---:B------:R-:W-:Y:S01]  /*3e60*/  FFMA.FTZ R5, R2.reuse, UR5, R33 ;  /* 0x0000000502057c23 */ /* 0x040fe20008010021 */
[----:B------:R-:W-:Y:S01]  /*3e70*/  FFMA.FTZ R7, R2, UR5, R35 ;  /* 0x0000000502077c23 */ /* 0x000fe20008010023 */
[----:B------:R-:W-:Y:S02]  /*3e80*/  ISETP.GE.AND P0, PT, R6, R39, PT ;  /* 0x000000270600720c */ /* 0x000fe40003f06270 */
[----:B------:R-:W-:Y:S01]  /*3e90*/  FSEL R153, R3, -INF , !P4 ;  /* 0xff80000003997808 */ /* 0x000fe20006000000 */
[----:B------:R-:W-:Y:S01]  /*3ea0*/  FFMA.FTZ R3, R2, UR5, R17 ;  /* 0x0000000502037c23 */ /* 0x000fe20008010011 */
[----:B------:R-:W-:-:S02]  /*3eb0*/  FSEL R108, R5, -INF , !P2 ;  /* 0xff800000056c7808 */ /* 0x000fc40005000000 */
[----:B------:R-:W-:Y:S02]  /*3ec0*/  I2FP.F32.U32 R5, R0 ;  /* 0x0000000000057245 */ /* 0x000fe40000201000 */
[----:B------:R-:W-:Y:S02]  /*3ed0*/  ISETP.GE.AND P3, PT, R6, R38, PT ;  /* 0x000000260600720c */ /* 0x000fe40003f66270 */
[----:B------:R-:W-:Y:S01]  /*3ee0*/  FSEL R152, R4, -INF , !P5 ;  /* 0xff80000004987808 */ /* 0x000fe20006800000 */
[----:B------:R-:W-:Y:S01]  /*3ef0*/  FFMA.FTZ R4, R5, UR5, R44 ;  /* 0x0000000505047c23 */ /* 0x000fe2000801002c */
[----:B------:R-:W-:Y:S02]  /*3f00*/  FSEL R109, R7, -INF , !P0 ;  /* 0xff800000076d7808 */ /* 0x000fe40004000000 */
[C---:B------:R-:W-:Y:S02]  /*3f10*/  ISETP.GE.AND P5, PT, R0.reuse, R37, PT ;  /* 0x000000250000720c */ /* 0x040fe40003fa6270 */
[----:B------:R-:W-:-:S02]  /*3f20*/  ISETP.GE.AND P4, PT, R0, R39, PT ;  /* 0x000000270000720c */ /* 0x000fc40003f86270 */
[C---:B------:R-:W-:Y:S02]  /*3f30*/  ISETP.GE.AND P2, PT, R0.reuse, R38, PT ;  /* 0x000000260000720c */ /* 0x040fe40003f46270 */
[-C--:B------:R-:W-:Y:S01]  /*3f40*/  ISETP.GE.AND P0, PT, R0, R40.reuse, PT ;  /* 0x000000280000720c */ /* 0x080fe20003f06270 */
[----:B------:R-:W-:Y:S01]  /*3f50*/  FFMA.FTZ R0, R2, UR5, R19 ;  /* 0x0000000502007c23 */ /* 0x000fe20008010013 */
[----:B------:R-:W-:Y:S01]  /*3f60*/  ISETP.GE.AND P1, PT, R6, R40, PT ;  /* 0x000000280600720c */ /* 0x000fe20003f26270 */
[----:B------:R-:W-:Y:S01]  /*3f70*/  HMMA.16816.F32.BF16 R16, R24, R20, R92 ;  /* 0x000000141810723c */ /* 0x000fe2000004185c */
[----:B------:R-:W-:Y:S01]  /*3f80*/  FSEL R151, R3, -INF , !P3 ;  /* 0xff80000003977808 */ /* 0x000fe20005800000 */
[C---:B------:R-:W-:Y:S01]  /*3f90*/  FFMA.FTZ R2, R5.reuse, UR5, R10 ;  /* 0x0000000505027c23 */ /* 0x040fe2000801000a */
[----:B------:R-:W-:Y:S02]  /*3fa0*/  VIADD R6, R36, 0x19 ;  /* 0x0000001924067836 */ /* 0x000fe40000000000 */
[----:B------:R-:W-:Y:S01]  /*3fb0*/  FFMA.FTZ R3, R5, UR5, R8 ;  /* 0x0000000505037c23 */ /* 0x000fe20008010008 */
[----:B------:R-:W-:Y:S01]  /*3fc0*/  FSEL R150, R0, -INF , !P1 ;  /* 0xff80000000967808 */ /* 0x000fe20004800000 */
[----:B------:R-:W-:Y:S01]  /*3fd0*/  VIADD R0, R36, 0x20 ;  /* 0x0000002024007836 */ /* 0x000fe20000000000 */
[----:B------:R-:W-:-:S02]  /*3fe0*/  FSEL R65, R2, -INF , !P4 ;  /* 0xff80000002417808 */ /* 0x000fc40006000000 */
[----:B------:R-:W-:Y:S01]  /*3ff0*/  FSEL R61, R3, -INF , !P5 ;  /* 0xff800000033d7808 */ /* 0x000fe20006800000 */
[----:B------:R-:W-:Y:S01]  /*4000*/  FFMA.FTZ R3, R5, UR5, R46 ;  /* 0x0000000505037c23 */ /* 0x000fe2000801002e */
[----:B------:R-:W-:Y:S02]  /*4010*/  I2FP.F32.U32 R2, R6 ;  /* 0x0000000600027245 */ /* 0x000fe40000201000 */
[C---:B------:R-:W-:Y:S02]  /*4020*/  ISETP.GE.AND P3, PT, R6.reuse, R37, PT ;  /* 0x000000250600720c */ /* 0x040fe40003f66270 */
[----:B------:R-:W-:Y:S01]  /*4030*/  ISETP.GE.AND P1, PT, R6, R39, PT ;  /* 0x000000270600720c */ /* 0x000fe20003f26270 */
[C---:B------:R-:W-:Y:S01]  /*4040*/  FFMA.FTZ R5, R2.reuse, UR5, R9 ;  /* 0x0000000502057c23 */ /* 0x040fe20008010009 */
[C---:B------:R-:W-:Y:S01]  /*4050*/  FFMA.FTZ R7, R2.reuse, UR5, R11 ;  /* 0x0000000502077c23 */ /* 0x040fe2000801000b */
[----:B------:R-:W-:Y:S01]  /*4060*/  FSEL R149, R3, -INF , !P0 ;  /* 0xff80000003957808 */ /* 0x000fe20004000000 */
[----:B------:R-:W-:Y:S01]  /*4070*/  FFMA.FTZ R3, R2, UR5, R45 ;  /* 0x0000000502037c23 */ /* 0x000fe2000801002d */
[----:B------:R-:W-:Y:S01]  /*4080*/  FSEL R148, R4, -INF , !P2 ;  /* 0xff80000004947808 */ /* 0x000fe20005000000 */
[----:B------:R-:W-:Y:S01]  /*4090*/  HMMA.16816.F32.BF16 R8, R28, R22, R76 ;  /* 0x000000161c08723c */ /* 0x000fe2000004184c */
[----:B------:R-:W-:-:S02]  /*40a0*/  ISETP.GE.AND P5, PT, R6, R38, PT ;  /* 0x000000260600720c */ /* 0x000fc40003fa6270 */
[----:B------:R-:W-:Y:S02]  /*40b0*/  I2FP.F32.U32 R4, R0 ;  /* 0x0000000000047245 */ /* 0x000fe40000201000 */
[----:B------:R-:W-:Y:S02]  /*40c0*/  FSEL R44, R5, -INF , !P3 ;  /* 0xff800000052c7808 */ /* 0x000fe40005800000 */
[----:B------:R-:W-:Y:S01]  /*40d0*/  FSEL R63, R7, -INF , !P1 ;  /* 0xff800000073f7808 */ /* 0x000fe20004800000 */
[----:B------:R-:W-:Y:S01]  /*40e0*/  HMMA.16816.F32.BF16 R20, R24, R22, R88 ;  /* 0x000000161814723c */ /* 0x000fe20000041858 */
[C---:B------:R-:W-:Y:S02]  /*40f0*/  ISETP.GE.AND P2, PT, R0.reuse, R37, PT ;  /* 0x000000250000720c */ /* 0x040fe40003f46270 */
[C---:B------:R-:W-:Y:S02]  /*4100*/  ISETP.GE.AND P0, PT, R0.reuse, R39, PT ;  /* 0x000000270000720c */ /* 0x040fe40003f06270 */
[----:B------:R-:W-:-:S02]  /*4110*/  ISETP.GE.AND P3, PT, R0, R38, PT ;  /* 0x000000260000720c */ /* 0x000fc40003f66270 */
[-C--:B------:R-:W-:Y:S01]  /*4120*/  ISETP.GE.AND P1, PT, R0, R40.reuse, PT ;  /* 0x000000280000720c */ /* 0x080fe20003f26270 */
[----:B------:R-:W-:Y:S01]  /*4130*/  FFMA.FTZ R0, R2, UR5, R47 ;  /* 0x0000000502007c23 */ /* 0x000fe2000801002f */
[----:B------:R-:W-:Y:S01]  /*4140*/  FSEL R145, R3, -INF , !P5 ;  /* 0xff80000003917808 */ /* 0x000fe20006800000 */
[----:B------:R-:W-:Y:S01]  /*4150*/  FFMA.FTZ R3, R4, UR5, R16 ;  /* 0x0000000504037c23 */ /* 0x000fe20008010010 */
[----:B------:R-:W-:Y:S01]  /*4160*/  ISETP.GE.AND P4, PT, R6, R40, PT ;  /* 0x000000280600720c */ /* 0x000fe20003f86270 */
[----:B------:R-:W-:Y:S01]  /*4170*/  FFMA.FTZ R2, R4, UR5, R18 ;  /* 0x0000000504027c23 */ /* 0x000fe20008010012 */
[----:B------:R-:W-:Y:S01]  /*4180*/  VIADD R6, R36, 0x21 ;  /* 0x0000002124067836 */ /* 0x000fe20000000000 */
[-C--:B------:R-:W-:Y:S01]  /*4190*/  HMMA.16816.F32.BF16 R24, R24, R120.reuse, R112 ;  /* 0x000000781818723c */ /* 0x080fe20000041870 */
[----:B------:R-:W-:Y:S01]  /*41a0*/  FSEL R143, R0, -INF , !P4 ;  /* 0xff800000008f7808 */ /* 0x000fe20006000000 */
[----:B------:R-:W-:Y:S01]  /*41b0*/  VIADD R0, R36, 0x28 ;  /* 0x0000002824007836 */ /* 0x000fe20000000000 */
[----:B------:R-:W-:Y:S01]  /*41c0*/  FSEL R168, R3, -INF , !P2 ;  /* 0xff80000003a87808 */ /* 0x000fe20005000000 */
[----:B------:R-:W-:Y:S01]  /*41d0*/  FFMA.FTZ R3, R4, UR5, R12 ;  /* 0x0000000504037c23 */ /* 0x000fe2000801000c */
[----:B------:R-:W-:Y:S01]  /*41e0*/  FSEL R176, R2, -INF , !P0 ;  /* 0xff80000002b07808 */ /* 0x000fe20004000000 */
[----:B------:R-:W-:Y:S01]  /*41f0*/  FFMA.FTZ R2, R4, UR5, R14 ;  /* 0x0000000504027c23 */ /* 0x000fe2000801000e */
[C---:B------:R-:W-:Y:S01]  /*4200*/  ISETP.GE.AND P5, PT, R6.reuse, R37, PT ;  /* 0x000000250600720c */ /* 0x040fe20003fa6270 */
[----:B------:R-:W-:Y:S01]  /*4210*/  HMMA.16816.F32.BF16 R28, R28, R120, R80 ;  /* 0x000000781c1c723c */ /* 0x000fe20000041850 */
[----:B------:R-:W-:-:S02]  /*4220*/  ISETP.GE.AND P4, PT, R6, R39, PT ;  /* 0x000000270600720c */ /* 0x000fc40003f86270 */
[C---:B------:R-:W-:Y:S02]  /*4230*/  ISETP.GE.AND P2, PT, R6.reuse, R38, PT ;  /* 0x000000260600720c */ /* 0x040fe40003f46270 */
[----:B------:R-:W-:Y:S02]  /*4240*/  ISETP.GE.AND P0, PT, R6, R40, PT ;  /* 0x000000280600720c */ /* 0x000fe40003f06270 */
[----:B------:R-:W-:Y:S02]  /*4250*/  I2FP.F32.U32 R6, R6 ;  /* 0x0000000600067245 */ /* 0x000fe40000201000 */
[----:B------:R-:W-:Y:S02]  /*4260*/  FSEL R177, R3, -INF , !P3 ;  /* 0xff80000003b17808 */ /* 0x000fe40005800000 */
[----:B------:R-:W-:Y:S01]  /*4270*/  FSEL R179, R2, -INF , !P1 ;  /* 0xff80000002b37808 */ /* 0x000fe20004800000 */
[C---:B------:R-:W-:Y:S01]  /*4280*/  FFMA.FTZ R5, R6.reuse, UR5, R17 ;  /* 0x0000000506057c23 */ /* 0x040fe20008010011 */
[C---:B------:R-:W-:Y:S01]  /*4290*/  FFMA.FTZ R4, R6.reuse, UR5, R19 ;  /* 0x0000000506047c23 */ /* 0x040fe20008010013 */
[----:B------:R-:W-:Y:S01]  /*42a0*/  FFMA.FTZ R3, R6, UR5, R13 ;  /* 0x0000000506037c23 */ /* 0x000fe2000801000d */
[----:B------:R-:W-:-:S02]  /*42b0*/  ISETP.GE.AND P3, PT, R0, R37, PT ;  /* 0x000000250000720c */ /* 0x000fc40003f66270 */
[----:B------:R-:W-:Y:S02]  /*42c0*/  FSEL R165, R5, -INF , !P5 ;  /* 0xff80000005a57808 */ /* 0x000fe40006800000 */
[----:B------:R-:W-:Y:S01]  /*42d0*/  FSEL R167, R4, -INF , !P4 ;  /* 0xff80000004a77808 */ /* 0x000fe20006000000 */
[----:B------:R-:W-:Y:S01]  /*42e0*/  FFMA.FTZ R4, R6, UR5, R15 ;  /* 0x0000000506047c23 */ /* 0x000fe2000801000f */
[C---:B------:R-:W-:Y:S02]  /*42f0*/  ISETP.GE.AND P1, PT, R0.reuse, R39, PT ;  /* 0x000000270000720c */ /* 0x040fe40003f26270 */
[C---:B------:R-:W-:Y:S02]  /*4300*/  ISETP.GE.AND P5, PT, R0.reuse, R38, PT ;  /* 0x000000260000720c */ /* 0x040fe40003fa6270 */
[----:B------:R-:W-:Y:S02]  /*4310*/  ISETP.GE.AND P4, PT, R0, R40, PT ;  /* 0x000000280000720c */ /* 0x000fe40003f86270 */
[----:B------:R-:W-:Y:S01]  /*4320*/  I2FP.F32.U32 R2, R0 ;  /* 0x0000000000027245 */ /* 0x000fe20000201000 */
[----:B------:R-:W-:Y:S01]  /*4330*/  VIADD R0, R36, 0x29 ;  /* 0x0000002924007836 */ /* 0x000fe20000000000 */
[----:B------:R-:W-:-:S02]  /*4340*/  FSEL R169, R3, -INF , !P2 ;  /* 0xff80000003a97808 */ /* 0x000fc40005000000 */
[----:B------:R-:W-:Y:S01]  /*4350*/  FSEL R178, R4, -INF , !P0 ;  /* 0xff80000004b27808 */ /* 0x000fe20004000000 */
[C---:B------:R-:W-:Y:S01]  /*4360*/  FFMA.FTZ R3, R2.reuse, UR5, R22 ;  /* 0x0000000502037c23 */ /* 0x040fe20008010016 */
[C---:B------:R-:W-:Y:S01]  /*4370*/  FFMA.FTZ R5, R2.reuse, UR5, R20 ;  /* 0x0000000502057c23 */ /* 0x040fe20008010014 */
[----:B------:R-:W-:Y:S01]  /*4380*/  I2FP.F32.U32 R6, R0 ;  /* 0x0000000000067245 */ /* 0x000fe20000201000 */
[----:B------:R-:W-:Y:S01]  /*4390*/  FFMA.FTZ R4, R2, UR5, R8 ;  /* 0x0000000502047c23 */ /* 0x000fe20008010008 */
[----:B------:R-:W-:Y:S01]  /*43a0*/  ISETP.GE.AND P2, PT, R0, R37, PT ;  /* 0x000000250000720c */ /* 0x000fe20003f46270 */
[----:B------:R-:W-:Y:S01]  /*43b0*/  FFMA.FTZ R2, R2, UR5, R10 ;  /* 0x0000000502027c23 */ /* 0x000fe2000801000a */
[----:B------:R-:W-:Y:S01]  /*43c0*/  FSEL R162, R3, -INF , !P1 ;  /* 0xff80000003a27808 */ /* 0x000fe20004800000 */
[C---:B------:R-:W-:Y:S01]  /*43d0*/  FFMA.FTZ R3, R6.reuse, UR5, R21 ;  /* 0x0000000506037c23 */ /* 0x040fe20008010015 */
[----:B------:R-:W-:Y:S01]  /*43e0*/  FSEL R161, R5, -INF , !P3 ;  /* 0xff80000005a17808 */ /* 0x000fe20005800000 */
[----:B------:R-:W-:Y:S01]  /*43f0*/  FFMA.FTZ R5, R6, UR5, R23 ;  /* 0x0000000506057c23 */ /* 0x000fe20008010017 */
[----:B------:R-:W-:-:S02]  /*4400*/  ISETP.GE.AND P0, PT, R0, R39, PT ;  /* 0x000000270000720c */ /* 0x000fc40003f06270 */
[C---:B------:R-:W-:Y:S02]  /*4410*/  ISETP.GE.AND P3, PT, R0.reuse, R38, PT ;  /* 0x000000260000720c */ /* 0x040fe40003f66270 */
[----:B------:R-:W-:Y:S01]  /*4420*/  ISETP.GE.AND P1, PT, R0, R40, PT ;  /* 0x000000280000720c */ /* 0x000fe20003f26270 */
[----:B------:R-:W-:Y:S01]  /*4430*/  VIADD R0, R36, 0x30 ;  /* 0x0000003024007836 */ /* 0x000fe20000000000 */
[----:B------:R-:W-:Y:S01]  /*4440*/  FSEL R158, R3, -INF , !P2 ;  /* 0xff800000039e7808 */ /* 0x000fe20005000000 */
[----:B------:R-:W-:Y:S01]  /*4450*/  FFMA.FTZ R3, R6, UR5, R9 ;  /* 0x0000000506037c23 */ /* 0x000fe20008010009 */
[----:B------:R-:W-:Y:S02]  /*4460*/  FSEL R166, R4, -INF , !P5 ;  /* 0xff80000004a67808 */ /* 0x000fe40006800000 */
[----:B------:R-:W-:Y:S02]  /*4470*/  I2FP.F32.U32 R7, R0 ;  /* 0x0000000000077245 */ /* 0x000fe40000201000 */
[----:B------:R-:W-:Y:S01]  /*4480*/  FSEL R171, R2, -INF , !P4 ;  /* 0xff80000002ab7808 */ /* 0x000fe20006000000 */
[----:B------:R-:W-:Y:S01]  /*4490*/  FFMA.FTZ R2, R6, UR5, R11 ;  /* 0x0000000506027c23 */ /* 0x000fe2000801000b */
[----:B------:R-:W-:Y:S01]  /*44a0*/  FSEL R159, R5, -INF , !P0 ;  /* 0xff800000059f7808 */ /* 0x000fe20004000000 */
[----:B------:R-:W-:Y:S01]  /*44b0*/  FFMA.FTZ R4, R7, UR5, R24 ;  /* 0x0000000507047c23 */ /* 0x000fe20008010018 */
[----:B------:R-:W-:-:S02]  /*44c0*/  ISETP.GE.AND P5, PT, R0, R37, PT ;  /* 0x000000250000720c */ /* 0x000fc40003fa6270 */
[C---:B------:R-:W-:Y:S02]  /*44d0*/  ISETP.GE.AND P4, PT, R0.reuse, R39, PT ;  /* 0x000000270000720c */ /* 0x040fe40003f86270 */
[C---:B------:R-:W-:Y:S02]  /*44e0*/  ISETP.GE.AND P2, PT, R0.reuse, R38, PT ;  /* 0x000000260000720c */ /* 0x040fe40003f46270 */
[----:B------:R-:W-:Y:S01]  /*44f0*/  ISETP.GE.AND P0, PT, R0, R40, PT ;  /* 0x000000280000720c */ /* 0x000fe20003f06270 */
[----:B------:R-:W-:Y:S01]  /*4500*/  VIADD R0, R36, 0x31 ;  /* 0x0000003124007836 */ /* 0x000fe20000000000 */
[----:B------:R-:W-:Y:S01]  /*4510*/  FSEL R164, R3, -INF , !P3 ;  /* 0xff80000003a47808 */ /* 0x000fe20005800000 */
[C---:B------:R-:W-:Y:S01]  /*4520*/  FFMA.FTZ R3, R7.reuse, UR5, R26 ;  /* 0x0000000507037c23 */ /* 0x040fe2000801001a */
[----:B------:R-:W-:Y:S01]  /*4530*/  FSEL R170, R2, -INF , !P1 ;  /* 0xff80000002aa7808 */ /* 0x000fe20004800000 */
[----:B------:R-:W-:Y:S01]  /*4540*/  FFMA.FTZ R2, R7, UR5, R28 ;  /* 0x0000000507027c23 */ /* 0x000fe2000801001c */
[----:B------:R-:W-:-:S02]  /*4550*/  I2FP.F32.U32 R5, R0 ;  /* 0x0000000000057245 */ /* 0x000fc40000201000 */
[----:B------:R-:W-:Y:S02]  /*4560*/  FSEL R240, R4, -INF , !P5 ;  /* 0xff80000004f07808 */ /* 0x000fe40006800000 */
[----:B------:R-:W-:Y:S01]  /*4570*/  FSEL R241, R3, -INF , !P4 ;  /* 0xff80000003f17808 */ /* 0x000fe20006000000 */
[C---:B------:R-:W-:Y:S01]  /*4580*/  FFMA.FTZ R4, R5.reuse, UR5, R25 ;  /* 0x0000000505047c23 */ /* 0x040fe20008010019 */
[C---:B------:R-:W-:Y:S01]  /*4590*/  ISETP.GE.AND P3, PT, R0.reuse, R37, PT ;  /* 0x000000250000720c */ /* 0x040fe20003f66270 */
[C---:B------:R-:W-:Y:S01]  /*45a0*/  FFMA.FTZ R3, R5.reuse, UR5, R27 ;  /* 0x0000000505037c23 */ /* 0x040fe2000801001b */
[C---:B------:R-:W-:Y:S01]  /*45b0*/  ISETP.GE.AND P1, PT, R0.reuse, R39, PT ;  /* 0x000000270000720c */ /* 0x040fe20003f26270 */
[----:B------:R-:W-:Y:S01]  /*45c0*/  FFMA.FTZ R6, R5, UR5, R31 ;  /* 0x0000000505067c23 */ /* 0x000fe2000801001f */
[C---:B------:R-:W-:Y:S02]  /*45d0*/  ISETP.GE.AND P5, PT, R0.reuse, R38, PT ;  /* 0x000000260000720c */ /* 0x040fe40003fa6270 */
[----:B------:R-:W-:Y:S01]  /*45e0*/  ISETP.GE.AND P4, PT, R0, R40, PT ;  /* 0x000000280000720c */ /* 0x000fe20003f86270 */
[----:B------:R-:W-:Y:S01]  /*45f0*/  FFMA.FTZ R0, R7, UR5, R30 ;  /* 0x0000000507007c23 */ /* 0x000fe2000801001e */
[----:B------:R-:W-:Y:S01]  /*4600*/  FFMA.FTZ R7, R5, UR5, R29 ;  /* 0x0000000505077c23 */ /* 0x000fe2000801001d */
[----:B------:R-:W-:-:S02]  /*4610*/  I2FP.F32.U32 R5, R36 ;  /* 0x0000002400057245 */ /* 0x000fc40000201000 */
[----:B------:R-:W-:Y:S01]  /*4620*/  FSEL R251, R2, -INF , !P2 ;  /* 0xff80000002fb7808 */ /* 0x000fe20005000000 */
[----:B------:R-:W-:Y:S01]  /*4630*/  VIADD R2, R36, 0x39 ;  /* 0x0000003924027836 */ /* 0x000fe20000000000 */
[----:B------:R-:W-:Y:S01]  /*4640*/  FSEL R252, R0, -INF , !P0 ;  /* 0xff80000000fc7808 */ /* 0x000fe20004000000 */
[----:B------:R-:W-:Y:S01]  /*4650*/  FFMA.FTZ R0, R5, UR5, R60 ;  /* 0x0000000505007c23 */ /* 0x000fe2000801003c */
[C---:B------:R-:W-:Y:S02]  /*4660*/  ISETP.GE.AND P2, PT, R36.reuse, R37, PT ;  /* 0x000000252400720c */ /* 0x040fe40003f46270 */
[----:B------:R-:W-:Y:S01]  /*4670*/  FSEL R221, R3, -INF , !P1 ;  /* 0xff80000003dd7808 */ /* 0x000fe20004800000 */
[----:B------:R-:W-:Y:S01]  /*4680*/  FFMA.FTZ R3, R5, UR5, R62 ;  /* 0x0000000505037c23 */ /* 0x000fe2000801003e */
[----:B------:R-:W-:Y:S02]  /*4690*/  ISETP.GE.AND P0, PT, R36, R39, PT ;  /* 0x000000272400720c */ /* 0x000fe40003f06270 */
[----:B------:R-:W-:-:S02]  /*46a0*/  FSEL R8, R0, -INF , !P2 ;  /* 0xff80000000087808 */ /* 0x000fc40005000000 */
[----:B------:R-:W-:Y:S02]  /*46b0*/  I2FP.F32.U32 R0, R2 ;  /* 0x0000000200007245 */ /* 0x000fe40000201000 */
[----:B------:R-:W-:Y:S02]  /*46c0*/  FSEL R249, R7, -INF , !P5 ;  /* 0xff80000007f97808 */ /* 0x000fe40006800000 */
[----:B------:R-:W-:Y:S01]  /*46d0*/  FSEL R250, R6, -INF , !P4 ;  /* 0xff80000006fa7808 */ /* 0x000fe20006000000 */
[----:B------:R-:W-:Y:S01]  /*46e0*/  FFMA.FTZ R6, R5, UR5, R64 ;  /* 0x0000000505067c23 */ /* 0x000fe20008010040 */
[----:B------:R-:W-:Y:S01]  /*46f0*/  FSEL R18, R3, -INF , !P0 ;  /* 0xff80000003127808 */ /* 0x000fe20004000000 */
[----:B------:R-:W-:Y:S01]  /*4700*/  FFMA.FTZ R3, R0, UR5, R49 ;  /* 0x0000000500037c23 */ /* 0x000fe20008010031 */
[C---:B------:R-:W-:Y:S02]  /*4710*/  ISETP.GE.AND P5, PT, R2.reuse, R37, PT ;  /* 0x000000250200720c */ /* 0x040fe40003fa6270 */
[----:B------:R-:W-:-:S02]  /*4720*/  ISETP.GE.AND P4, PT, R2, R39, PT ;  /* 0x000000270200720c */ /* 0x000fc40003f86270 */
[C---:B------:R-:W-:Y:S02]  /*4730*/  ISETP.GE.AND P2, PT, R2.reuse, R38, PT ;  /* 0x000000260200720c */ /* 0x040fe40003f46270 */
[----:B------:R-:W-:Y:S01]  /*4740*/  ISETP.GE.AND P0, PT, R2, R40, PT ;  /* 0x000000280200720c */ /* 0x000fe20003f06270 */
[----:B------:R-:W-:Y:S01]  /*4750*/  FFMA.FTZ R2, R5, UR5, R66 ;  /* 0x0000000505027c23 */ /* 0x000fe20008010042 */
[----:B------:R-:W-:Y:S01]  /*4760*/  FSEL R219, R4, -INF , !P3 ;  /* 0xff80000004db7808 */ /* 0x000fe20005800000 */
[C---:B------:R-:W-:Y:S01]  /*4770*/  FFMA.FTZ R5, R0.reuse, UR5, R53 ;  /* 0x0000000500057c23 */ /* 0x040fe20008010035 */
[C---:B------:R-:W-:Y:S01]  /*4780*/  FFMA.FTZ R4, R0.reuse, UR5, R55 ;  /* 0x0000000500047c23 */ /* 0x040fe20008010037 */
[----:B------:R-:W-:Y:S01]  /*4790*/  FFMA.FTZ R0, R0, UR5, R51 ;  /* 0x0000000500007c23 */ /* 0x000fe20008010033 */
[C---:B------:R-:W-:Y:S02]  /*47a0*/  ISETP.GE.AND P3, PT, R36.reuse, R38, PT ;  /* 0x000000262400720c */ /* 0x040fe40003f66270 */
[----:B------:R-:W-:-:S02]  /*47b0*/  ISETP.GE.AND P1, PT, R36, R40, PT ;  /* 0x000000282400720c */ /* 0x000fc40003f26270 */
[----:B------:R-:W-:Y:S02]  /*47c0*/  FSEL R21, R6, -INF , !P3 ;  /* 0xff80000006157808 */ /* 0x000fe40005800000 */
[----:B------:R-:W-:Y:S02]  /*47d0*/  FSEL R49, R2, -INF , !P1 ;  /* 0xff80000002317808 */ /* 0x000fe40004800000 */
        /* <DEDUP_REMOVED lines=56> */
.L_x_570:
[----:B------:R3:W-:Y:S02]  /*4b60*/  STS.128 [R220+0x8800], RZ ;  /* 0x008800ffdc007388 */ /* 0x0007e40000000c00 */
.L_x_571:
[----:B------:R-:W-:Y:S05]  /*4b70*/  BSYNC.RECONVERGENT B0 ;  /* 0x0000000000007941 */ /* 0x000fea0003800200 */
.L_x_569:
[----:B------:R-:W0:Y:S02]  /*4b80*/  LDGDEPBAR ;  /* 0x00000000000079af */ /* 0x000e240000000000 */
.L_x_568:
[----:B------:R4:W-:Y:S01]  /*4b90*/  STL [R1+0x84], R242 ;  /* 0x000084f201007387 */ /* 0x0009e20000100800 */
[----:B-1----:R-:W1:Y:S01]  /*4ba0*/  S2R R4, SR_CTAID.X ;  /* 0x0000000000047919 */ /* 0x002e620000002500 */
[----:B--2---:R-:W-:Y:S02]  /*4bb0*/  FMNMX3.FTZ R2, R8, R54, R50, !PT ;  /* 0x0000003608027276 */ /* 0x004fe40007810032 */
[----:B------:R-:W-:Y:S02]  /*4bc0*/  FMNMX3.FTZ R0, R18, R56, R52, !PT ;  /* 0x0000003812007276 */ /* 0x000fe40007810034 */
[----:B------:R-:W-:Y:S01]  /*4bd0*/  SHF.R.U32.HI R12, RZ, 0x5, R217 ;  /* 0x00000005ff0c7819 */ /* 0x000fe200000116d9 */
[----:B------:R-:W-:Y:S01]  /*4be0*/  USHF.L.U32 UR12, UR19, 0x1, URZ ;  /* 0x00000001130c7899 */ /* 0x000fe200080006ff */
[----:B------:R-:W-:Y:S01]  /*4bf0*/  IMAD.WIDE.U32 R190, R156, -0x2daee0ad, RZ ;  /* 0xd2511f539cbe7825 */ /* 0x000fe200078e00ff */
[----:B------:R-:W2:Y:S01]  /*4c00*/  LDC R20, c[0x0][0x4f8] ;  /* 0x00013e00ff147b82 */ /* 0x000ea20000000800 */
[----:B----4-:R-:W4:Y:S01]  /*4c10*/  LDL.LU R242, [R1+0xc] ;  /* 0x00000c0001f27983 */ /* 0x010f220000300800 */
[----:B------:R-:W-:Y:S01]  /*4c20*/  FMNMX3.FTZ R2, R2, R42, R67, !PT ;  /* 0x0000002a02027276 */ /* 0x000fe20007810043 */
[----:B------:R-:W-:Y:S01]  /*4c30*/  IMAD.MOV.U32 R217, RZ, RZ, R41 ;  /* 0x000000ffffd97224 */ /* 0x000fe200078e0029 */
[----:B------:R-:W-:Y:S01]  /*4c40*/  FMNMX3.FTZ R0, R0, R43, R110, !PT ;  /* 0x0000002b00007276 */ /* 0x000fe2000781006e */
[----:B------:R-:W-:Y:S01]  /*4c50*/  UIADD3 UR4, UPT, UPT, UR12, -0x2, URZ ;  /* 0xfffffffe0c047890 */ /* 0x000fe2000fffe0ff */
[----:B------:R-:W-:Y:S01]  /*4c60*/  FMNMX3.FTZ R3, R2, R108, R61, !PT ;  /* 0x0000006c02037276 */ /* 0x000fe2000781003d */
[----:B------:R-:W-:Y:S01]  /*4c70*/  VIADD R13, R223, 0xbb67ae85 ;  /* 0xbb67ae85df0d7836 */ /* 0x000fe20000000000 */
[----:B------:R-:W-:Y:S01]  /*4c80*/  FMNMX3.FTZ R0, R0, R109, R65, !PT ;  /* 0x0000006d00007276 */ /* 0x000fe20007810041 */
[C---:B------:R-:W-:Y:S01]  /*4c90*/  VIADD R141, R222.reuse, 0x9e3779b9 ;  /* 0x9e3779b9de8d7836 */ /* 0x040fe20000000000 */
[----:B------:R-:W-:Y:S01]  /*4ca0*/  FMNMX3.FTZ R3, R3, R44, R168, !PT ;  /* 0x0000002c03037276 */ /* 0x000fe200078100a8 */
[----:B------:R-:W-:Y:S01]  /*4cb0*/  VIADD R51, R222, 0x3c6ef372 ;  /* 0x3c6ef372de337836 */ /* 0x000fe20000000000 */
[----:B------:R-:W-:Y:S01]  /*4cc0*/  FMNMX3.FTZ R0, R0, R63, R176, !PT ;  /* 0x0000003f00007276 */ /* 0x000fe200078100b0 */
[----:B-1----:R-:W-:Y:S01]  /*4cd0*/  IMAD R12, R4, 0x8, R12 ;  /* 0x00000008040c7824 */ /* 0x002fe200078e020c */
[----:B------:R-:W-:Y:S01]  /*4ce0*/  FMNMX3.FTZ R3, R3, R165, R161, !PT ;  /* 0x000000a503037276 */ /* 0x000fe200078100a1 */
[----:B------:R-:W-:Y:S01]  /*4cf0*/  VIADD R146, R223, 0x76cf5d0a ;  /* 0x76cf5d0adf927836 */ /* 0x000fe20000000000 */
[----:B------:R-:W-:Y:S01]  /*4d00*/  FMNMX3.FTZ R0, R0, R167, R162, !PT ;  /* 0x000000a700007276 */ /* 0x000fe200078100a2 */
[----:B------:R-:W-:Y:S01]  /*4d10*/  IMAD.WIDE.U32 R10, R12, -0x326172a9, RZ ;  /* 0xcd9e8d570c0a7825 */ /* 0x000fe200078e00ff */
[----:B------:R-:W-:Y:S01]  /*4d20*/  FMNMX3.FTZ R3, R3, R158, R240, !PT ;  /* 0x0000009e03037276 */ /* 0x000fe200078100f0 */
[----:B------:R-:W-:Y:S01]  /*4d30*/  STL [R1+0x80], R220 ;  /* 0x000080dc01007387 */ /* 0x000fe20000100800 */
[----:B------:R-:W-:Y:S01]  /*4d40*/  FMNMX3.FTZ R0, R0, R159, R241, !PT ;  /* 0x0000009f00007276 */ /* 0x000fe200078100f1 */
[----:B------:R-:W-:Y:S01]  /*4d50*/  VIADD R144, R223, 0x32370b8f ;  /* 0x32370b8fdf907836 */ /* 0x000fe20000000000 */
[----:B------:R-:W-:Y:S01]  /*4d60*/  FMNMX3.FTZ R3, R3, R219, R186, !PT ;  /* 0x000000db03037276 */ /* 0x000fe200078100ba */
[----:B------:R-:W-:Y:S01]  /*4d70*/  VIADD R157, R222, 0x78dde6e4 ;  /* 0x78dde6e4de9d7836 */ /* 0x000fe20000000000 */
[----:B------:R-:W-:Y:S01]  /*4d80*/  FMNMX3.FTZ R2, R0, R221, R217, !PT ;  /* 0x000000dd00027276 */ /* 0x000fe200078100d9 */
[C---:B------:R-:W-:Y:S01]  /*4d90*/  VIADD R147, R223.reuse, 0xed9eba14 ;  /* 0xed9eba14df937836 */ /* 0x040fe20000000000 */
[----:B------:R-:W-:Y:S01]  /*4da0*/  FMNMX.FTZ R0, R216, R3, !PT ;  /* 0x00000003d8007209 */ /* 0x000fe20007810000 */
[----:B------:R-:W-:Y:S01]  /*4db0*/  VIADD R163, R222, 0xb54cda56 ;  /* 0xb54cda56dea37836 */ /* 0x000fe20000000000 */
[----:B------:R-:W-:Y:S01]  /*4dc0*/  FMNMX.FTZ R6, R218, R2, !PT ;  /* 0x00000002da067209 */ /* 0x000fe20007810000 */
[----:B------:R-:W-:Y:S01]  /*4dd0*/  STL [R1+0x7c], R215 ;  /* 0x00007cd701007387 */ /* 0x000fe20000100800 */
[C---:B------:R-:W-:Y:S01]  /*4de0*/  LOP3.LUT R2, R222.reuse, R155, R11, 0x96, !PT ;  /* 0x0000009bde027212 */ /* 0x040fe200078e960b */
[C---:B------:R-:W-:Y:S01]  /*4df0*/  VIADD R245, R222.reuse, 0x1715609d ;  /* 0x1715609ddef57836 */ /* 0x040fe20000000000 */
[----:B------:R-:W-:Y:S01]  /*4e00*/  LOP3.LUT R3, R223, UR4, R191, 0x96, !PT ;  /* 0x00000004df037c12 */ /* 0x000fe2000f8e96bf */
[----:B------:R-:W1:Y:S01]  /*4e10*/  SHFL.BFLY PT, R5, R0, 0x2, 0x1f ;  /* 0x0c401f0000057f89 */ /* 0x000e6200000e0000 */
[----:B------:R-:W-:Y:S01]  /*4e20*/  IADD3 R156, PT, PT, R222, -0x255992d5, RZ ;  /* 0xdaa66d2bde9c7810 */ /* 0x000fe20007ffe0ff */
[----:B------:R-:W-:Y:S01]  /*4e30*/  IMAD.WIDE.U32 R174, R2, -0x2daee0ad, RZ ;  /* 0xd2511f5302ae7825 */ /* 0x000fe200078e00ff */
[----:B------:R-:W3:Y:S01]  /*4e40*/  LDCU UR4, c[0x0][0x45c] ;  /* 0x00008b80ff0477ac */ /* 0x000ee20008000800 */
[----:B------:R-:W3:Y:S01]  /*4e50*/  SHFL.BFLY PT, R7, R6, 0x2, 0x1f ;  /* 0x0c401f0006077f89 */ /* 0x000ee200000e0000 */
[----:B--2---:R-:W-:Y:S01]  /*4e60*/  LOP3.LUT R20, R20, 0xff, RZ, 0xc0, !PT ;  /* 0x000000ff14147812 */ /* 0x004fe200078ec0ff */
[----:B------:R-:W-:Y:S01]  /*4e70*/  IMAD.WIDE.U32 R28, R3, -0x326172a9, RZ ;  /* 0xcd9e8d57031c7825 */ /* 0x000fe200078e00ff */
[----:B------:R-:W-:Y:S01]  /*4e80*/  LOP3.LUT R2, R13, R190, R175, 0x96, !PT ;  /* 0x000000be0d027212 */ /* 0x000fe200078e96af */
[----:B------:R-:W-:Y:S01]  /*4e90*/  STL [R1+0x78], R214 ;  /* 0x000078d601007387 */ /* 0x000fe20000100800 */
[----:B------:R-:W-:Y:S01]  /*4ea0*/  UIADD3 UR12, UPT, UPT, UR12, -0x1, URZ ;  /* 0xffffffff0c0c7890 */ /* 0x000fe2000fffe0ff */
[----:B------:R-:W-:Y:S01]  /*4eb0*/  IMAD R20, R20, 0x10000, R20 ;  /* 0x0001000014147824 */ /* 0x000fe200078e0214 */
[----:B------:R-:W-:Y:S01]  /*4ec0*/  LOP3.LUT R4, R141, R10, R29, 0x96, !PT ;  /* 0x0000000a8d047212 */ /* 0x000fe200078e961d */
[----:B------:R-:W-:Y:S01]  /*4ed0*/  IMAD.WIDE.U32 R192, R2, -0x326172a9, RZ ;  /* 0xcd9e8d5702c07825 */ /* 0x000fe200078e00ff */
[----:B------:R-:W-:Y:S03]  /*4ee0*/  STL [R1+0x74], R213 ;  /* 0x000074d501007387 */ /* 0x000fe60000100800 */
[----:B------:R-:W-:Y:S01]  /*4ef0*/  VIADD R247, R223, 0x646e171e ;  /* 0x646e171edff77836 */ /* 0x000fe20000000000 */
[----:B------:R-:W-:Y:S01]  /*4f00*/  LOP3.LUT R2, R51, R28, R193, 0x96, !PT ;  /* 0x0000001c33027212 */ /* 0x000fe200078e96c1 */
[----:B------:R-:W-:Y:S04]  /*4f10*/  STL [R1+0x70], R212 ;  /* 0x000070d401007387 */ /* 0x000fe80000100800 */
[----:B------:R-:W-:Y:S01]  /*4f20*/  IMAD.WIDE.U32 R2, R2, -0x2daee0ad, RZ ;  /* 0xd2511f5302027825 */ /* 0x000fe200078e00ff */
[----:B------:R-:W-:Y:S01]  /*4f30*/  STL [R1+0x6c], R40 ;  /* 0x00006c2801007387 */ /* 0x000fe20000100800 */
[----:B-1----:R-:W-:-:S02]  /*4f40*/  FMNMX.FTZ R140, R0, R5, !PT ;  /* 0x00000005008c7209 */ /* 0x002fc40007810000 */
[----:B------:R-:W-:Y:S01]  /*4f50*/  IMAD.WIDE.U32 R4, R4, -0x2daee0ad, RZ ;  /* 0xd2511f5304047825 */ /* 0x000fe200078e00ff */
[----:B------:R-:W-:Y:S01]  /*4f60*/  STL [R1+0x68], R39 ;  /* 0x0000682701007387 */ /* 0x000fe20000100800 */
[----:B---3--:R-:W-:-:S03]  /*4f70*/  FMNMX.FTZ R6, R6, R7, !PT ;  /* 0x0000000706067209 */ /* 0x008fc60007810000 */
[----:B------:R-:W-:Y:S01]  /*4f80*/  LOP3.LUT R5, R146, R174, R5, 0x96, !PT ;  /* 0x000000ae92057212 */ /* 0x000fe200078e9605 */
[----:B------:R-:W1:Y:S01]  /*4f90*/  SHFL.BFLY PT, R7, R140, 0x1, 0x1f ;  /* 0x0c201f008c077f89 */ /* 0x000e6200000e0000 */
[----:B------:R-:W-:-:S03]  /*4fa0*/  LOP3.LUT R0, R144, R4, R3, 0x96, !PT ;  /* 0x0000000490007212 */ /* 0x000fc600078e9603 */
[----:B------:R-:W-:Y:S01]  /*4fb0*/  IMAD.WIDE.U32 R4, R5, -0x326172a9, RZ ;  /* 0xcd9e8d5705047825 */ /* 0x000fe200078e00ff */
[----:B------:R-:W2:Y:S03]  /*4fc0*/  SHFL.BFLY PT, R139, R6, 0x1, 0x1f ;  /* 0x0c201f00068b7f89 */ /* 0x000ea600000e0000 */
[----:B------:R-:W-:Y:S01]  /*4fd0*/  IMAD.WIDE.U32 R16, R0, -0x326172a9, RZ ;  /* 0xcd9e8d5700107825 */ /* 0x000fe200078e00ff */
[----:B------:R-:W-:Y:S01]  /*4fe0*/  LOP3.LUT R5, R156, R192, R5, 0x96, !PT ;  /* 0x000000c09c057212 */ /* 0x000fe200078e9605 */
[----:B------:R-:W-:Y:S01]  /*4ff0*/  STL [R1+0x64], R38 ;  /* 0x0000642601007387 */ /* 0x000fe20000100800 */
[----:B------:R-:W-:Y:S01]  /*5000*/  LOP3.LUT R0, R154, 0x120, R160, 0xf8, !PT ;  /* 0x000001209a007812 */ /* 0x000fe200078ef8a0 */
[----:B------:R-:W-:Y:S01]  /*5010*/  VIADD R160, R223, 0xa9066899 ;  /* 0xa9066899dfa07836 */ /* 0x000fe20000000000 */
[----:B------:R-:W-:Y:S01]  /*5020*/  LOP3.LUT R3, R157, R4, R17, 0x96, !PT ;  /* 0x000000049d037212 */ /* 0x000fe200078e9611 */
[----:B------:R-:W-:Y:S01]  /*5030*/  IMAD.WIDE.U32 R4, R5, -0x2daee0ad, RZ ;  /* 0xd2511f5305047825 */ /* 0x000fe200078e00ff */
[----:B------:R-:W-:Y:S01]  /*5040*/  LEA R48, R0, UR6, 0x1 ;  /* 0x0000000600307c11 */ /* 0x000fe2000f8e08ff */
[----:B------:R3:W-:Y:S02]  /*5050*/  STL [R1+0x60], R37 ;  /* 0x0000602501007387 */ /* 0x0007e40000100800 */
[----:B------:R-:W-:-:S02]  /*5060*/  IMAD.WIDE.U32 R14, R3, -0x2daee0ad, RZ ;  /* 0xd2511f53030e7825 */ /* 0x000fc400078e00ff */
[----:B------:R-:W4:Y:S02]  /*5070*/  LDSM.16.MT88.4 R84, [R48+0x9000] ;  /* 0x009000003054783b */ /* 0x000f240000004200 */
[----:B------:R-:W-:Y:S01]  /*5080*/  VIADD R0, R48, 0x9000 ;  /* 0x0000900030007836 */ /* 0x000fe20000000000 */
[----:B------:R-:W-:Y:S01]  /*5090*/  LOP3.LUT R3, R160, R4, R15, 0x96, !PT ;  /* 0x00000004a0037212 */ /* 0x000fe200078e960f */
[----:B------:R-:W-:Y:S01]  /*50a0*/  VIADD R41, R48, 0x9020 ;  /* 0x0000902030297836 */ /* 0x000fe20000000000 */
[----:B------:R-:W-:Y:S01]  /*50b0*/  LOP3.LUT R4, R147, R2, R5, 0x96, !PT ;  /* 0x0000000293047212 */ /* 0x000fe200078e9605 */
[----:B------:R-:W-:Y:S01]  /*50c0*/  @P6 VIADD R41, R0, 0xffffffe0 ;  /* 0xffffffe000296836 */ /* 0x000fe20000000000 */
[----:B-1----:R-:W-:Y:S01]  /*50d0*/  FMNMX.FTZ R140, R140, R7, !PT ;  /* 0x000000078c8c7209 */ /* 0x002fe20007810000 */
[----:B------:R-:W-:Y:S01]  /*50e0*/  IMAD.WIDE.U32 R2, R3, -0x326172a9, RZ ;  /* 0xcd9e8d5703027825 */ /* 0x000fe200078e00ff */
[----:B--2---:R-:W-:Y:S01]  /*50f0*/  FMNMX.FTZ R139, R6, R139, !PT ;  /* 0x0000008b068b7209 */ /* 0x004fe20007810000 */
[----:B------:R-:W-:Y:S01]  /*5100*/  LDSM.16.MT88.4 R96, [R48+0xa000] ;  /* 0x00a000003060783b */ /* 0x000fe20000004200 */
[----:B------:R-:W-:Y:S01]  /*5110*/  FSETP.NEU.FTZ.AND P0, PT, R140, -INF , PT ;  /* 0xff8000008c00780b */ /* 0x000fe20003f1d000 */
[----:B------:R-:W-:-:S04]  /*5120*/  IMAD.WIDE.U32 R10, R4, -0x326172a9, RZ ;  /* 0xcd9e8d57040a7825 */ /* 0x000fc800078e00ff */
[----:B------:R-:W-:Y:S01]  /*5130*/  FMUL.FTZ R7, R140, UR4 ;  /* 0x000000048c077c20 */ /* 0x000fe20008410000 */
[----:B------:R-:W-:Y:S01]  /*5140*/  MOV R4, R2 ;  /* 0x0000000200047202 */ /* 0x000fe20000000f00 */
[----:B------:R-:W1:Y:S01]  /*5150*/  LDSM.16.MT88.4 R88, [R41] ;  /* 0x000000002958783b */ /* 0x000e620000004200 */
[C---:B------:R-:W-:Y:S02]  /*5160*/  PRMT R6, R2.reuse, 0x7773, RZ ;  /* 0x0000777302067816 */ /* 0x040fe400000000ff */
[C---:B------:R-:W-:Y:S01]  /*5170*/  PRMT R5, R2.reuse, 0x7772, RZ ;  /* 0x0000777202057816 */ /* 0x040fe200000000ff */
[----:B------:R-:W-:Y:S01]  /*5180*/  LDSM.16.MT88.4 R92, [R41+0x1000] ;  /* 0x00100000295c783b */ /* 0x000fe20000004200 */
[----:B------:R-:W-:Y:S02]  /*5190*/  LOP3.LUT R0, R163, R10, R3, 0x96, !PT ;  /* 0x0000000aa3007212 */ /* 0x000fe400078e9603 */
[----:B------:R-:W-:Y:S01]  /*51a0*/  PRMT R2, R2, 0x7771, RZ ;  /* 0x0000777102027816 */ /* 0x000fe200000000ff */
[----:B------:R-:W-:Y:S01]  /*51b0*/  LDSM.16.MT88.4 R100, [R48+0xb000] ;  /* 0x00b000003064783b */ /* 0x000fe20000004200 */
[----:B------:R-:W-:Y:S01]  /*51c0*/  LOP3.LUT R3, R4, 0xff, RZ, 0xc0, !PT ;  /* 0x000000ff04037812 */ /* 0x000fe200078ec0ff */
[----:B------:R-:W-:Y:S01]  /*51d0*/  FMUL.FTZ R4, R139, UR4 ;  /* 0x000000048b047c20 */ /* 0x000fe20008410000 */
[----:B------:R-:W-:Y:S01]  /*51e0*/  FSEL R23, R7, RZ, P0 ;  /* 0x000000ff07177208 */ /* 0x000fe20000000000 */
[----:B------:R-:W-:Y:S01]  /*51f0*/  LDSM.16.MT88.4 R104, [R41+0x2000] ;  /* 0x002000002968783b */ /* 0x000fe20000004200 */
[----:B------:R-:W-:-:S02]  /*5200*/  FSETP.NEU.FTZ.AND P0, PT, R139, -INF , PT ;  /* 0xff8000008b00780b */ /* 0x000fc40003f1d000 */
[----:B------:R-:W-:Y:S01]  /*5210*/  PRMT R7, R3, 0x5410, R2 ;  /* 0x0000541003077816 */ /* 0x000fe20000000002 */
[--C-:B------:R-:W-:Y:S01]  /*5220*/  FFMA.FTZ R2, R8, UR4, -R23.reuse ;  /* 0x0000000408027c23 */ /* 0x100fe20008010817 */
[----:B------:R-:W-:Y:S01]  /*5230*/  FSEL R36, R4, RZ, P0 ;  /* 0x000000ff04247208 */ /* 0x000fe20000000000 */
[--C-:B------:R-:W-:Y:S01]  /*5240*/  FFMA.FTZ R4, R50, UR4, -R23.reuse ;  /* 0x0000000432047c23 */ /* 0x100fe20008010817 */
[----:B------:R-:W-:Y:S01]  /*5250*/  LOP3.LUT R3, R0, 0xffff, RZ, 0xc0, !PT ;  /* 0x0000ffff00037812 */ /* 0x000fe200078ec0ff */
[----:B------:R2:W-:Y:S01]  /*5260*/  MUFU.EX2 R220, R2 ;  /* 0x0000000200dc7308 */ /* 0x0005e20000000800 */
[----:B------:R-:W-:Y:S01]  /*5270*/  PRMT R10, R5, 0x5410, R6 ;  /* 0x00005410050a7816 */ /* 0x000fe20000000006 */
[----:B------:R-:W-:Y:S01]  /*5280*/  FFMA.FTZ R6, R42, UR4, -R23 ;  /* 0x000000042a067c23 */ /* 0x000fe20008010817 */
[----:B------:R-:W-:Y:S01]  /*5290*/  LOP3.LUT R5, R0, 0xff, RZ, 0xc0, !PT ;  /* 0x000000ff00057812 */ /* 0x000fe200078ec0ff */
[----:B---3--:R3:W-:Y:S01]  /*52a0*/  MUFU.EX2 R37, R4 ;  /* 0x0000000400257308 */ /* 0x0087e20000000800 */
[----:B------:R-:W-:Y:S01]  /*52b0*/  SHF.R.U32.HI R3, RZ, 0x8, R3 ;  /* 0x00000008ff037819 */ /* 0x000fe20000011603 */
[----:B------:R-:W-:Y:S01]  /*52c0*/  IMAD.MOV.U32 R42, RZ, RZ, R57 ;  /* 0x000000ffff2a7224 */ /* 0x000fe200078e0039 */
[----:B------:R-:W-:Y:S01]  /*52d0*/  LDSM.16.MT88.4 R116, [R48+0x9400] ;  /* 0x009400003074783b */ /* 0x000fe20000004200 */
[----:B------:R-:W1:Y:S01]  /*52e0*/  MUFU.EX2 R38, R6 ;  /* 0x0000000600267308 */ /* 0x000e620000000800 */
[----:B------:R-:W-:Y:S01]  /*52f0*/  PRMT R9, R5, 0x5410, R3 ;  /* 0x0000541005097816 */ /* 0x000fe20000000003 */
[----:B------:R-:W-:Y:S01]  /*5300*/  VIADD R5, R12, 0x4 ;  /* 0x000000040c057836 */ /* 0x000fe20000000000 */
[----:B------:R-:W-:Y:S01]  /*5310*/  FMNMX3.FTZ R3, R21, R136, R132, !PT ;  /* 0x0000008815037276 */ /* 0x000fe20007810084 */
[----:B------:R-:W-:Y:S01]  /*5320*/  LDSM.16.MT88.4 R124, [R41+0x400] ;  /* 0x00040000297c783b */ /* 0x000fe20000004200 */
[----:B--2---:R-:W-:Y:S01]  /*5330*/  PRMT R2, R0, 0x7632, R2 ;  /* 0x0000763200027816 */ /* 0x004fe20000000002 */
[----:B------:R-:W-:-:S02]  /*5340*/  IMAD.WIDE.U32 R188, R5, -0x326172a9, RZ ;  /* 0xcd9e8d5705bc7825 */ /* 0x000fc400078e00ff */
[----:B------:R-:W-:Y:S01]  /*5350*/  LDSM.16.MT88.4 R120, [R48+0xa400] ;  /* 0x00a400003078783b */ /* 0x000fe20000004200 */
[----:B---3--:R-:W-:Y:S02]  /*5360*/  SHF.R.U32.HI R4, RZ, 0x18, R0 ;  /* 0x00000018ff047819 */ /* 0x008fe40000011600 */
[----:B------:R-:W-:Y:S01]  /*5370*/  LOP3.LUT R0, R2, 0xff, RZ, 0xc0, !PT ;  /* 0x000000ff02007812 */ /* 0x000fe200078ec0ff */
[----:B------:R-:W-:Y:S01]  /*5380*/  FFMA.FTZ R2, R52, UR4, -R36 ;  /* 0x0000000434027c23 */ /* 0x000fe20008010824 */
[----:B------:R-:W-:Y:S01]  /*5390*/  LOP3.LUT R15, R141, R188, R29, 0x96, !PT ;  /* 0x000000bc8d0f7212 */ /* 0x000fe200078e961d */
[----:B------:R-:W-:Y:S01]  /*53a0*/  LDSM.16.MT88.4 R128, [R48+0xb400] ;  /* 0x00b400003080783b */ /* 0x000fe20000004200 */
[----:B------:R-:W-:Y:S01]  /*53b0*/  PRMT R8, R0, 0x5410, R4 ;  /* 0x0000541000087816 */ /* 0x000fe20000000004 */
[----:B------:R-:W-:Y:S01]  /*53c0*/  FFMA.FTZ R4, R43, UR4, -R36 ;  /* 0x000000042b047c23 */ /* 0x000fe20008010824 */
[----:B------:R-:W-:Y:S01]  /*53d0*/  FMNMX3.FTZ R0, R3, R135, R152, !PT ;  /* 0x0000008703007276 */ /* 0x000fe20007810098 */
[----:B------:R2:W-:Y:S01]  /*53e0*/  MUFU.EX2 R22, R2 ;  /* 0x0000000200167308 */ /* 0x0005e20000000800 */
[----:B------:R-:W-:Y:S01]  /*53f0*/  FFMA.FTZ R3, R54, UR4, -R23 ;  /* 0x0000000436037c23 */ /* 0x000fe20008010817 */
[----:B------:R-:W-:Y:S02]  /*5400*/  LDSM.16.MT88.4 R112, [R41+0x2400] ;  /* 0x002400002970783b */ /* 0x000fe40000004200 */
[----:B------:R3:W1:Y:S02]  /*5410*/  MUFU.EX2 R184, R4 ;  /* 0x0000000400b87308 */ /* 0x0006640000000800 */
[----:B------:R-:W-:Y:S02]  /*5420*/  STL.64 [R1+0x38], R190 ;  /* 0x000038be01007387 */ /* 0x000fe40000100a00 */
[----:B------:R1:W-:Y:S02]  /*5430*/  MUFU.EX2 R215, R3 ;  /* 0x0000000300d77308 */ /* 0x0003e40000000800 */
[----:B------:R-:W-:Y:S01]  /*5440*/  STL.64 [R1+0x48], R174 ;  /* 0x000048ae01007387 */ /* 0x000fe20000100a00 */
[----:B--2---:R-:W-:-:S03]  /*5450*/  FFMA.FTZ R2, R18, UR4, -R36 ;  /* 0x0000000412027c23 */ /* 0x004fc60008010824 */
[----:B------:R-:W-:Y:S01]  /*5460*/  STL.64 [R1+0x28], R192 ;  /* 0x000028c001007387 */ /* 0x000fe20000100a00 */
[----:B---3--:R-:W-:Y:S01]  /*5470*/  FMNMX3.FTZ R4, R0, R151, R148, !PT ;  /* 0x0000009700047276 */ /* 0x008fe20007810094 */
[----:B------:R-:W-:Y:S01]  /*5480*/  FFMA.FTZ R0, R56, UR4, -R36 ;  /* 0x0000000438007c23 */ /* 0x000fe20008010824 */
[----:B------:R2:W-:Y:S01]  /*5490*/  MUFU.EX2 R213, R2 ;  /* 0x0000000200d57308 */ /* 0x0005e20000000800 */
[----:B-1----:R-:W-:-:S03]  /*54a0*/  LOP3.LUT R3, R10, 0xff00ff, RZ, 0xc0, !PT ;  /* 0x00ff00ff0a037812 */ /* 0x002fc600078ec0ff */
[----:B------:R1:W3:Y:S01]  /*54b0*/  MUFU.EX2 R214, R0 ;  /* 0x0000000000d67308 */ /* 0x0002e20000000800 */
[----:B------:R-:W-:Y:S02]  /*54c0*/  FMNMX3.FTZ R4, R4, R145, R177, !PT ;  /* 0x0000009104047276 */ /* 0x000fe400078100b1 */
[--C-:B------:R-:W-:Y:S02]  /*54d0*/  HSET2.LE.AND R3, R3, R20.reuse, PT ;  /* 0x0000001403037233 */ /* 0x100fe40003803000 */
[----:B--2---:R-:W-:Y:S02]  /*54e0*/  F2FP.BF16.F32.PACK_AB R2, R38, R37 ;  /* 0x000000252602723e */ /* 0x004fe400000010ff */
[----:B-1----:R-:W-:Y:S02]  /*54f0*/  HSET2.LE.AND R0, R7, R20, PT ;  /* 0x0000001407007233 */ /* 0x002fe40003803000 */
[----:B------:R-:W-:Y:S02]  /*5500*/  F2FP.BF16.F32.PACK_AB R7, R184, R22 ;  /* 0x00000016b807723e */ /* 0x000fe400000010ff */
[----:B---3--:R-:W-:-:S02]  /*5510*/  F2FP.BF16.F32.PACK_AB R5, R214, R213 ;  /* 0x000000d5d605723e */ /* 0x008fc400000010ff */
[----:B------:R-:W-:Y:S02]  /*5520*/  LOP3.LUT R6, R2, R0, RZ, 0xc0, !PT ;  /* 0x0000000002067212 */ /* 0x000fe400078ec0ff */
[----:B------:R-:W-:Y:S02]  /*5530*/  FMNMX3.FTZ R0, R4, R169, R166, !PT ;  /* 0x000000a904007276 */ /* 0x000fe400078100a6 */
[----:B------:R-:W-:Y:S02]  /*5540*/  LOP3.LUT R7, R7, R3, RZ, 0xc0, !PT ;  /* 0x0000000307077212 */ /* 0x000fe400078ec0ff */
[----:B------:R-:W-:Y:S02]  /*5550*/  FMNMX3.FTZ R4, R0, R164, R251, !PT ;  /* 0x000000a400047276 */ /* 0x000fe400078100fb */
[--C-:B------:R-:W-:Y:S02]  /*5560*/  HSET2.LE.AND R3, R8, R20.reuse, PT ;  /* 0x0000001408037233 */ /* 0x100fe40003803000 */
[----:B------:R-:W-:-:S02]  /*5570*/  HSET2.LE.AND R0, R9, R20, PT ;  /* 0x0000001409007233 */ /* 0x000fc40003803000 */
[----:B------:R-:W-:Y:S02]  /*5580*/  F2FP.BF16.F32.PACK_AB R2, R215, R220 ;  /* 0x000000dcd702723e */ /* 0x000fe400000010ff */
[----:B------:R-:W-:Y:S02]  /*5590*/  LOP3.LUT R5, R5, R3, RZ, 0xc0, !PT ;  /* 0x0000000305057212 */ /* 0x000fe400078ec0ff */
[----:B----4-:R-:W-:Y:S02]  /*55a0*/  FMNMX3.FTZ R8, R4, R249, R242, !PT ;  /* 0x000000f904087276 */ /* 0x010fe400078100f2 */
[----:B------:R-:W-:Y:S02]  /*55b0*/  LOP3.LUT R4, R2, R0, RZ, 0xc0, !PT ;  /* 0x0000000002047212 */ /* 0x000fe400078ec0ff */
[----:B------:R-:W-:Y:S02]  /*55c0*/  FMNMX.FTZ R8, R246, R8, !PT ;  /* 0x00000008f6087209 */ /* 0x000fe40007810000 */
[----:B------:R-:W-:-:S02]  /*55d0*/  LOP3.LUT R0, R222, R155, R189, 0x96, !PT ;  /* 0x0000009bde007212 */ /* 0x000fc400078e96bd */
[----:B------:R-:W-:Y:S01]  /*55e0*/  LOP3.LUT R2, R245, R16, R11, 0x96, !PT ;  /* 0x00000010f5027212 */ /* 0x000fe200078e960b */
[----:B------:R-:W1:Y:S01]  /*55f0*/  SHFL.BFLY PT, R12, R8, 0x2, 0x1f ;  /* 0x0c401f00080c7f89 */ /* 0x000e6200000e0000 */
[----:B------:R-:W-:Y:S01]  /*5600*/  HMMA.16816.F32.BF16 R24, R4, R84, RZ ;  /* 0x000000540418723c */ /* 0x000fe200000418ff */
[----:B------:R-:W-:-:S04]  /*5610*/  IMAD.WIDE.U32 R172, R0, -0x2daee0ad, RZ ;  /* 0xd2511f5300ac7825 */ /* 0x000fc800078e00ff */
[----:B------:R-:W-:Y:S01]  /*5620*/  IMAD.WIDE.U32 R2, R2, -0x2daee0ad, RZ ;  /* 0xd2511f5302027825 */ /* 0x000fe200078e00ff */
[----:B------:R-:W-:Y:S01]  /*5630*/  LOP3.LUT R0, R13, R190, R173, 0x96, !PT ;  /* 0x000000be0d007212 */ /* 0x000fe200078e96ad */
[----:B------:R-:W-:Y:S01]  /*5640*/  STL.64 [R1+0x40], R172 ;  /* 0x000040ac01007387 */ /* 0x000fe20000100a00 */
[C---:B------:R-:W-:Y:S01]  /*5650*/  HMMA.16816.F32.BF16 R32, R4.reuse, R88, RZ ;  /* 0x000000580420723c */ /* 0x040fe200000418ff */
[----:B------:R-:W-:Y:S02]  /*5660*/  PRMT R11, R2, 0x7771, RZ ;  /* 0x00007771020b7816 */ /* 0x000fe400000000ff */
[----:B------:R-:W-:Y:S01]  /*5670*/  IMAD.WIDE.U32 R154, R0, -0x326172a9, RZ ;  /* 0xcd9e8d57009a7825 */ /* 0x000fe200078e00ff */
[----:B------:R-:W-:Y:S02]  /*5680*/  LOP3.LUT R0, R247, R14, R3, 0x96, !PT ;  /* 0x0000000ef7007212 */ /* 0x000fe400078e9603 */
[C---:B------:R-:W-:Y:S01]  /*5690*/  PRMT R10, R2.reuse, 0x7773, RZ ;  /* 0x00007773020a7816 */ /* 0x040fe200000000ff */
[----:B------:R-:W-:Y:S01]  /*56a0*/  IMAD.MOV.U32 R3, RZ, RZ, R2 ;  /* 0x000000ffff037224 */ /* 0x000fe200078e0002 */
[----:B------:R-:W-:Y:S01]  /*56b0*/  PRMT R9, R2, 0x7772, RZ ;  /* 0x0000777202097816 */ /* 0x000fe200000000ff */
[----:B------:R-:W-:Y:S01]  /*56c0*/  HMMA.16816.F32.BF16 R76, R4, R96, RZ ;  /* 0x00000060044c723c */ /* 0x000fe200000418ff */
[----:B------:R-:W-:Y:S01]  /*56d0*/  LOP3.LUT R2, R0, 0xffff, RZ, 0xc0, !PT ;  /* 0x0000ffff00027812 */ /* 0x000fe200078ec0ff */
[----:B------:R-:W-:Y:S01]  /*56e0*/  STL.64 [R1+0x20], R154 ;  /* 0x0000209a01007387 */ /* 0x000fe20000100a00 */
[----:B------:R-:W-:-:S02]  /*56f0*/  LOP3.LUT R3, R3, 0xff, RZ, 0xc0, !PT ;  /* 0x000000ff03037812 */ /* 0x000fc400078ec0ff */
[----:B------:R-:W-:Y:S02]  /*5700*/  SHF.R.U32.HI R2, RZ, 0x8, R2 ;  /* 0x00000008ff027819 */ /* 0x000fe40000011602 */
[----:B-1----:R-:W-:Y:S01]  /*5710*/  FMNMX.FTZ R17, R8, R12, !PT ;  /* 0x0000000c08117209 */ /* 0x002fe20007810000 */
[C---:B------:R-:W-:Y:S01]  /*5720*/  HMMA.16816.F32.BF16 R80, R4.reuse, R92, RZ ;  /* 0x0000005c0450723c */ /* 0x040fe200000418ff */
[----:B------:R-:W-:Y:S02]  /*5730*/  LOP3.LUT R8, R0, 0xff, RZ, 0xc0, !PT ;  /* 0x000000ff00087812 */ /* 0x000fe400078ec0ff */
[----:B------:R-:W-:Y:S02]  /*5740*/  PRMT R11, R3, 0x5410, R11 ;  /* 0x00005410030b7816 */ /* 0x000fe4000000000b */
[----:B------:R-:W-:Y:S02]  /*5750*/  FMNMX3.FTZ R3, R49, R142, R134, !PT ;  /* 0x0000008e31037276 */ /* 0x000fe40007810086 */
[--C-:B------:R-:W-:Y:S01]  /*5760*/  PRMT R14, R8, 0x5410, R2.reuse ;  /* 0x00005410080e7816 */ /* 0x100fe20000000002 */
[----:B------:R-:W-:Y:S01]  /*5770*/  FFMA.FTZ R8, R67, UR4, -R23 ;  /* 0x0000000443087c23 */ /* 0x000fe20008010817 */
[----:B------:R-:W-:Y:S01]  /*5780*/  PRMT R2, R0, 0x7632, R2 ;  /* 0x0000763200027816 */ /* 0x000fe20000000002 */
[----:B------:R-:W-:Y:S01]  /*5790*/  HMMA.16816.F32.BF16 R56, R4, R100, RZ ;  /* 0x000000640438723c */ /* 0x000fe200000418ff */
[----:B------:R-:W-:Y:S01]  /*57a0*/  PRMT R10, R9, 0x5410, R10 ;  /* 0x00005410090a7816 */ /* 0x000fe2000000000a */
[----:B------:R1:W-:Y:S01]  /*57b0*/  MUFU.EX2 R187, R8 ;  /* 0x0000000800bb7308 */ /* 0x0003e20000000800 */
[----:B------:R-:W-:Y:S01]  /*57c0*/  FMNMX3.FTZ R9, R3, R133, R153, !PT ;  /* 0x0000008503097276 */ /* 0x000fe20007810099 */
[----:B------:R-:W-:Y:S01]  /*57d0*/  FFMA.FTZ R3, R61, UR4, -R23 ;  /* 0x000000043d037c23 */ /* 0x000fe20008010817 */
[----:B------:R-:W-:-:S02]  /*57e0*/  SHF.R.U32.HI R0, RZ, 0x18, R0 ;  /* 0x00000018ff007819 */ /* 0x000fc40000011600 */
[----:B------:R-:W-:Y:S01]  /*57f0*/  LOP3.LUT R2, R2, 0xff, RZ, 0xc0, !PT ;  /* 0x000000ff02027812 */ /* 0x000fe200078ec0ff */
[----:B------:R2:W-:Y:S01]  /*5800*/  MUFU.EX2 R183, R3 ;  /* 0x0000000300b77308 */ /* 0x0005e20000000800 */
[----:B------:R-:W-:Y:S01]  /*5810*/  LOP3.LUT R16, R51, R28, R155, 0x96, !PT ;  /* 0x0000001c33107212 */ /* 0x000fe200078e969b */
[----:B------:R-:W-:Y:S01]  /*5820*/  HMMA.16816.F32.BF16 R72, R4, R104, RZ ;  /* 0x000000680448723c */ /* 0x000fe200000418ff */
[----:B-1----:R-:W-:Y:S02]  /*5830*/  FMNMX3.FTZ R8, R9, R150, R149, !PT ;  /* 0x0000009609087276 */ /* 0x002fe40007810095 */
[----:B------:R-:W-:Y:S01]  /*5840*/  PRMT R9, R2, 0x5410, R0 ;  /* 0x0000541002097816 */ /* 0x000fe20000000000 */
[----:B------:R-:W-:Y:S01]  /*5850*/  FFMA.FTZ R0, R44, UR4, -R23 ;  /* 0x000000042c007c23 */ /* 0x000fe20008010817 */
[----:B------:R-:W-:-:S03]  /*5860*/  FMNMX3.FTZ R2, R8, R143, R179, !PT ;  /* 0x0000008f08027276 */ /* 0x000fc600078100b3 */
[C---:B------:R-:W-:Y:S01]  /*5870*/  HMMA.16816.F32.BF16 R44, R4.reuse, R86, RZ ;  /* 0x00000056042c723c */ /* 0x040fe200000418ff */
[--C-:B--2---:R-:W-:Y:S01]  /*5880*/  FFMA.FTZ R3, R65, UR4, -R36.reuse ;  /* 0x0000000441037c23 */ /* 0x104fe20008010824 */
[----:B------:R1:W-:Y:S04]  /*5890*/  MUFU.EX2 R181, R0 ;  /* 0x0000000000b57308 */ /* 0x0003e80000000800 */
[----:B------:R2:W-:Y:S02]  /*58a0*/  MUFU.EX2 R182, R3 ;  /* 0x0000000300b67308 */ /* 0x0005e40000000800 */
[----:B------:R-:W-:Y:S01]  /*58b0*/  HMMA.16816.F32.BF16 R68, R4, R90, RZ ;  /* 0x0000005a0444723c */ /* 0x000fe200000418ff */
[----:B-1----:R-:W-:Y:S01]  /*58c0*/  FMNMX3.FTZ R0, R2, R178, R171, !PT ;  /* 0x000000b202007276 */ /* 0x002fe200078100ab */
[----:B------:R-:W-:-:S06]  /*58d0*/  FFMA.FTZ R2, R63, UR4, -R36 ;  /* 0x000000043f027c23 */ /* 0x000fcc0008010824 */
[C---:B------:R-:W-:Y:S01]  /*58e0*/  HMMA.16816.F32.BF16 R64, R4.reuse, R98, RZ ;  /* 0x000000620440723c */ /* 0x040fe200000418ff */
[----:B------:R-:W-:Y:S01]  /*58f0*/  FMNMX3.FTZ R0, R0, R170, R252, !PT ;  /* 0x000000aa00007276 */ /* 0x000fe200078100fc */
[----:B--2---:R-:W-:Y:S01]  /*5900*/  FFMA.FTZ R3, R108, UR4, -R23 ;  /* 0x000000046c037c23 */ /* 0x004fe20008010817 */
[----:B------:R1:W2:Y:S02]  /*5910*/  MUFU.EX2 R180, R2 ;  /* 0x0000000200b47308 */ /* 0x0002a40000000800 */
[----:B------:R-:W-:Y:S02]  /*5920*/  FMNMX3.FTZ R0, R0, R250, R42, !PT ;  /* 0x000000fa00007276 */ /* 0x000fe4000781002a */
[----:B------:R3:W4:Y:S01]  /*5930*/  MUFU.EX2 R50, R3 ;  /* 0x0000000300327308 */ /* 0x0007220000000800 */
[----:B------:R-:W-:Y:S01]  /*5940*/  HMMA.16816.F32.BF16 R60, R4, R94, RZ ;  /* 0x0000005e043c723c */ /* 0x000fe200000418ff */
[----:B------:R-:W-:Y:S01]  /*5950*/  FMNMX.FTZ R12, R248, R0, !PT ;  /* 0x00000000f80c7209 */ /* 0x000fe20007810000 */
[----:B------:R-:W-:-:S04]  /*5960*/  FFMA.FTZ R0, R109, UR4, -R36 ;  /* 0x000000046d007c23 */ /* 0x000fc80008010824 */
[----:B------:R-:W4:Y:S01]  /*5970*/  SHFL.BFLY PT, R13, R12, 0x2, 0x1f ;  /* 0x0c401f000c0d7f89 */ /* 0x000f2200000e0000 */
[----:B------:R2:W-:Y:S01]  /*5980*/  MUFU.EX2 R185, R0 ;  /* 0x0000000000b97308 */ /* 0x0005e20000000800 */
[C---:B------:R-:W-:Y:S01]  /*5990*/  HMMA.16816.F32.BF16 R52, R4.reuse, R102, RZ ;  /* 0x000000660434723c */ /* 0x040fe200000418ff */
[----:B-1----:R-:W-:Y:S02]  /*59a0*/  FFMA.FTZ R2, R110, UR4, -R36 ;  /* 0x000000046e027c23 */ /* 0x002fe40008010824 */
[----:B------:R-:W-:Y:S02]  /*59b0*/  LDSM.16.MT88.4 R108, [R41+0x1400] ;  /* 0x00140000296c783b */ /* 0x000fe40000004200 */
[----:B------:R1:W4:Y:S01]  /*59c0*/  MUFU.EX2 R39, R2 ;  /* 0x0000000200277308 */ /* 0x0003220000000800 */
[----:B---3--:R-:W-:Y:S02]  /*59d0*/  LOP3.LUT R3, R10, 0xff00ff, RZ, 0xc0, !PT ;  /* 0x00ff00ff0a037812 */ /* 0x008fe400078ec0ff */
[----:B------:R-:W-:Y:S03]  /*59e0*/  HMMA.16816.F32.BF16 R28, R4, R106, RZ ;  /* 0x0000006a041c723c */ /* 0x000fe600000418ff */
[----:B------:R-:W-:-:S02]  /*59f0*/  HSET2.LE.AND R3, R3, R20, PT ;  /* 0x0000001403037233 */ /* 0x000fc40003803000 */
[--C-:B--2---:R-:W-:Y:S02]  /*5a00*/  HSET2.LE.AND R0, R11, R20.reuse, PT ;  /* 0x000000140b007233 */ /* 0x104fe40003803000 */
[----:B------:R-:W-:Y:S02]  /*5a10*/  F2FP.BF16.F32.PACK_AB R11, R180, R182 ;  /* 0x000000b6b40b723e */ /* 0x000fe400000010ff */
[----:B-1----:R-:W-:Y:S02]  /*5a20*/  F2FP.BF16.F32.PACK_AB R2, R181, R183 ;  /* 0x000000b7b502723e */ /* 0x002fe400000010ff */
[----:B------:R-:W-:Y:S02]  /*5a30*/  LOP3.LUT R11, R11, R3, RZ, 0xc0, !PT ;  /* 0x000000030b0b7212 */ /* 0x000fe400078ec0ff */
[----:B------:R-:W-:Y:S02]  /*5a40*/  LOP3.LUT R10, R2, R0, RZ, 0xc0, !PT ;  /* 0x00000000020a7212 */ /* 0x000fe400078ec0ff */
[----:B------:R-:W-:-:S02]  /*5a50*/  HSET2.LE.AND R0, R14, R20, PT ;  /* 0x000000140e007233 */ /* 0x000fc40003803000 */
[----:B----4-:R-:W-:Y:S02]  /*5a60*/  F2FP.BF16.F32.PACK_AB R2, R50, R187 ;  /* 0x000000bb3202723e */ /* 0x010fe400000010ff */
[----:B------:R-:W-:Y:S02]  /*5a70*/  FMNMX.FTZ R4, R12, R13, !PT ;  /* 0x0000000d0c047209 */ /* 0x000fe40007810000 */
[----:B------:R-:W-:Y:S01]  /*5a80*/  LOP3.LUT R8, R2, R0, RZ, 0xc0, !PT ;  /* 0x0000000002087212 */ /* 0x000fe200078ec0ff */
[----:B------:R-:W-:Y:S01]  /*5a90*/  IMAD.WIDE.U32 R2, R15, -0x2daee0ad, RZ ;  /* 0xd2511f530f027825 */ /* 0x000fe200078e00ff */
[----:B------:R-:W-:Y:S01]  /*5aa0*/  HSET2.LE.AND R0, R9, R20, PT ;  /* 0x0000001409007233 */ /* 0x000fe20003803000 */
[----:B------:R-:W1:Y:S01]  /*5ab0*/  SHFL.BFLY PT, R5, R4, 0x1, 0x1f ;  /* 0x0c201f0004057f89 */ /* 0x000e6200000e0000 */
[----:B------:R-:W-:Y:S01]  /*5ac0*/  F2FP.BF16.F32.PACK_AB R9, R185, R39 ;  /* 0x00000027b909723e */ /* 0x000fe200000010ff */
[----:B------:R-:W-:Y:S01]  /*5ad0*/  IMAD.WIDE.U32 R14, R16, -0x2daee0ad, RZ ;  /* 0xd2511f53100e7825 */ /* 0x000fe200078e00ff */
[----:B------:R-:W-:Y:S01]  /*5ae0*/  LOP3.LUT R3, R146, R172, R3, 0x96, !PT ;  /* 0x000000ac92037212 */ /* 0x000fe200078e9603 */
[----:B------:R-:W2:Y:S01]  /*5af0*/  SHFL.BFLY PT, R16, R17, 0x1, 0x1f ;  /* 0x0c201f0011107f89 */ /* 0x000ea200000e0000 */
[----:B------:R-:W-:-:S02]  /*5b00*/  LOP3.LUT R9, R9, R0, RZ, 0xc0, !PT ;  /* 0x0000000009097212 */ /* 0x000fc400078ec0ff */
[----:B------:R-:W-:Y:S01]  /*5b10*/  LOP3.LUT R0, R144, R2, R15, 0x96, !PT ;  /* 0x0000000290007212 */ /* 0x000fe200078e960f */
[----:B------:R-:W-:Y:S01]  /*5b20*/  IMAD.WIDE.U32 R2, R3, -0x326172a9, RZ ;  /* 0xcd9e8d5703027825 */ /* 0x000fe200078e00ff */
[----:B------:R-:W-:-:S03]  /*5b30*/  MOV R15, R189 ;  /* 0x000000bd000f7202 */ /* 0x000fc60000000f00 */
[----:B------:R-:W-:Y:S01]  /*5b40*/  HMMA.16816.F32.BF16 R232, R8, R116, R24 ;  /* 0x0000007408e8723c */ /* 0x000fe20000041818 */
[----:B------:R-:W-:Y:S01]  /*5b50*/  IMAD.WIDE.U32 R24, R0, -0x326172a9, RZ ;  /* 0xcd9e8d5700187825 */ /* 0x000fe200078e00ff */
[----:B------:R-:W-:-:S03]  /*5b60*/  LOP3.LUT R3, R156, R154, R3, 0x96, !PT ;  /* 0x0000009a9c037212 */ /* 0x000fc600078e9603 */
[----:B------:R-:W-:Y:S01]  /*5b70*/  IMAD.MOV.U32 R27, RZ, RZ, R184 ;  /* 0x000000ffff1b7224 */ /* 0x000fe200078e00b8 */
[----:B------:R-:W-:Y:S01]  /*5b80*/  LOP3.LUT R0, R157, R2, R25, 0x96, !PT ;  /* 0x000000029d007212 */ /* 0x000fe200078e9619 */
[----:B------:R-:W-:Y:S01]  /*5b90*/  IMAD.WIDE.U32 R2, R3, -0x2daee0ad, RZ ;  /* 0xd2511f5303027825 */ /* 0x000fe200078e00ff */
[C---:B------:R-:W-:Y:S03]  /*5ba0*/  HMMA.16816.F32.BF16 R228, R8.reuse, R124, R32 ;  /* 0x0000007c08e4723c */ /* 0x040fe60000041820 */
[----:B------:R-:W-:Y:S01]  /*5bb0*/  IMAD.WIDE.U32 R18, R0, -0x2daee0ad, RZ ;  /* 0xd2511f5300127825 */ /* 0x000fe200078e00ff */
[----:B------:R-:W-:Y:S02]  /*5bc0*/  LOP3.LUT R0, R147, R14, R3, 0x96, !PT ;  /* 0x0000000e93007212 */ /* 0x000fe400078e9603 */
[----:B-1----:R-:W-:Y:S01]  /*5bd0*/  FMNMX.FTZ R137, R4, R5, !PT ;  /* 0x0000000504897209 */ /* 0x002fe20007810000 */
[----:B------:R-:W-:Y:S01]  /*5be0*/  IMAD.MOV.U32 R34, RZ, RZ, R39 ;  /* 0x000000ffff227224 */ /* 0x000fe200078e0027 */
[----:B--2---:R-:W-:Y:S01]  /*5bf0*/  FMNMX.FTZ R138, R17, R16, !PT ;  /* 0x00000010118a7209 */ /* 0x004fe20007810000 */
[----:B------:R-:W-:Y:S01]  /*5c00*/  IMAD.WIDE.U32 R12, R0, -0x326172a9, RZ ;  /* 0xcd9e8d57000c7825 */ /* 0x000fe200078e00ff */
[----:B------:R-:W-:Y:S01]  /*5c10*/  LOP3.LUT R2, R160, R2, R19, 0x96, !PT ;  /* 0x00000002a0027212 */ /* 0x000fe200078e9613 */
[----:B------:R-:W-:Y:S01]  /*5c20*/  HMMA.16816.F32.BF16 R196, R8, R122, R64 ;  /* 0x0000007a08c4723c */ /* 0x000fe20000041840 */
[C---:B------:R-:W-:Y:S01]  /*5c30*/  FSETP.NEU.FTZ.AND P0, PT, R138.reuse, -INF , PT ;  /* 0xff8000008a00780b */ /* 0x040fe20003f1d000 */
[----:B------:R-:W-:Y:S01]  /*5c40*/  FMUL.FTZ R0, R138, UR4 ;  /* 0x000000048a007c20 */ /* 0x000fe20008410000 */
[----:B------:R-:W-:-:S02]  /*5c50*/  IMAD.MOV.U32 R17, RZ, RZ, R22 ;  /* 0x000000ffff117224 */ /* 0x000fc400078e0016 */
[----:B------:R-:W-:Y:S02]  /*5c60*/  IMAD.WIDE.U32 R2, R2, -0x326172a9, RZ ;  /* 0xcd9e8d5702027825 */ /* 0x000fe400078e00ff */
[----:B------:R-:W-:Y:S01]  /*5c70*/  FSEL R22, R0, RZ, P0 ;  /* 0x000000ff00167208 */ /* 0x000fe20000000000 */
[C---:B------:R-:W-:Y:S01]  /*5c80*/  HMMA.16816.F32.BF16 R224, R8.reuse, R120, R76 ;  /* 0x0000007808e0723c */ /* 0x040fe2000004184c */
[----:B------:R-:W-:Y:S01]  /*5c90*/  FSETP.NEU.FTZ.AND P0, PT, R137, -INF , PT ;  /* 0xff8000008900780b */ /* 0x000fe20003f1d000 */
[----:B------:R-:W-:Y:S01]  /*5ca0*/  IMAD.MOV.U32 R35, RZ, RZ, R38 ;  /* 0x000000ffff237224 */ /* 0x000fe200078e0026 */
[----:B------:R-:W-:Y:S01]  /*5cb0*/  LOP3.LUT R0, R163, R12, R3, 0x96, !PT ;  /* 0x0000000ca3007212 */ /* 0x000fe200078e9603 */
[----:B------:R-:W-:Y:S01]  /*5cc0*/  FFMA.FTZ R5, R21, UR4, -R22 ;  /* 0x0000000415057c23 */ /* 0x000fe20008010816 */
[C---:B------:R-:W-:Y:S01]  /*5cd0*/  PRMT R4, R2.reuse, 0x7773, RZ ;  /* 0x0000777302047816 */ /* 0x040fe200000000ff */
[----:B------:R-:W-:Y:S01]  /*5ce0*/  IMAD.MOV.U32 R32, RZ, RZ, R50 ;  /* 0x000000ffff207224 */ /* 0x000fe200078e0032 */
[C---:B------:R-:W-:Y:S01]  /*5cf0*/  PRMT R3, R2.reuse, 0x7772, RZ ;  /* 0x0000777202037816 */ /* 0x040fe200000000ff */
[----:B------:R1:W-:Y:S01]  /*5d00*/  MUFU.EX2 R40, R5 ;  /* 0x0000000500287308 */ /* 0x0003e20000000800 */
[----:B------:R-:W-:Y:S01]  /*5d10*/  MOV R7, R2 ;  /* 0x0000000200077202 */ /* 0x000fe20000000f00 */
[----:B------:R-:W-:Y:S01]  /*5d20*/  IMAD.MOV.U32 R33, RZ, RZ, R185 ;  /* 0x000000ffff217224 */ /* 0x000fe200078e00b9 */
[----:B------:R-:W-:Y:S01]  /*5d30*/  PRMT R6, R2, 0x7771, RZ ;  /* 0x0000777102067816 */ /* 0x000fe200000000ff */
[----:B------:R-:W-:Y:S01]  /*5d40*/  FFMA.FTZ R2, R136, UR4, -R22 ;  /* 0x0000000488027c23 */ /* 0x000fe20008010816 */
[----:B------:R-:W-:Y:S01]  /*5d50*/  PRMT R12, R3, 0x5410, R4 ;  /* 0x00005410030c7816 */ /* 0x000fe20000000004 */
[----:B------:R-:W-:Y:S01]  /*5d60*/  FMUL.FTZ R3, R137, UR4 ;  /* 0x0000000489037c20 */ /* 0x000fe20008410000 */
[----:B------:R-:W-:Y:S01]  /*5d70*/  FFMA.FTZ R4, R132, UR4, -R22 ;  /* 0x0000000484047c23 */ /* 0x000fe20008010816 */
[----:B------:R2:W-:Y:S01]  /*5d80*/  MUFU.EX2 R212, R2 ;  /* 0x0000000200d47308 */ /* 0x0005e20000000800 */
[----:B------:R-:W-:Y:S01]  /*5d90*/  HMMA.16816.F32.BF16 R208, R8, R108, R80 ;  /* 0x0000006c08d0723c */ /* 0x000fe20000041850 */
[----:B------:R-:W-:Y:S01]  /*5da0*/  IMAD.MOV.U32 R78, RZ, RZ, R192 ;  /* 0x000000ffff4e7224 */ /* 0x000fe200078e00c0 */
[----:B------:R-:W-:Y:S01]  /*5db0*/  FSEL R21, R3, RZ, P0 ;  /* 0x000000ff03157208 */ /* 0x000fe20000000000 */
[----:B------:R-:W-:Y:S01]  /*5dc0*/  FFMA.FTZ R3, R135, UR4, -R22 ;  /* 0x0000000487037c23 */ /* 0x000fe20008010816 */
[----:B------:R3:W-:Y:S01]  /*5dd0*/  MUFU.EX2 R16, R4 ;  /* 0x0000000400107308 */ /* 0x0007e20000000800 */
[----:B------:R-:W-:-:S02]  /*5de0*/  IMAD.MOV.U32 R79, RZ, RZ, R193 ;  /* 0x000000ffff4f7224 */ /* 0x000fc400078e00c1 */
[----:B-1----:R-:W-:Y:S01]  /*5df0*/  FFMA.FTZ R5, R134, UR4, -R21 ;  /* 0x0000000486057c23 */ /* 0x002fe20008010815 */
[----:B------:R1:W-:Y:S01]  /*5e00*/  MUFU.EX2 R26, R3 ;  /* 0x00000003001a7308 */ /* 0x0003e20000000800 */
[C---:B------:R-:W-:Y:S01]  /*5e10*/  HMMA.16816.F32.BF16 R204, R8.reuse, R128, R56 ;  /* 0x0000008008cc723c */ /* 0x040fe20000041838 */
[----:B------:R-:W-:Y:S02]  /*5e20*/  IMAD.MOV.U32 R76, RZ, RZ, R190 ;  /* 0x000000ffff4c7224 */ /* 0x000fe400078e00be */
[----:B------:R4:W-:Y:S01]  /*5e30*/  MUFU.EX2 R43, R5 ;  /* 0x00000005002b7308 */ /* 0x0009e20000000800 */
[----:B--2---:R-:W-:Y:S01]  /*5e40*/  LOP3.LUT R2, R7, 0xff, RZ, 0xc0, !PT ;  /* 0x000000ff07027812 */ /* 0x004fe200078ec0ff */
[----:B------:R-:W-:Y:S02]  /*5e50*/  IMAD.MOV.U32 R77, RZ, RZ, R191 ;  /* 0x000000ffff4d7224 */ /* 0x000fe400078e00bf */
[----:B------:R-:W-:Y:S01]  /*5e60*/  IMAD.MOV.U32 R14, RZ, RZ, R188 ;  /* 0x000000ffff0e7224 */ /* 0x000fe200078e00bc */
[----:B------:R-:W-:Y:S01]  /*5e70*/  PRMT R6, R2, 0x5410, R6 ;  /* 0x0000541002067816 */ /* 0x000fe20000000006 */
[----:B---3--:R-:W-:Y:S01]  /*5e80*/  FFMA.FTZ R4, R133, UR4, -R21 ;  /* 0x0000000485047c23 */ /* 0x008fe20008010815 */
[C---:B------:R-:W-:Y:S01]  /*5e90*/  LOP3.LUT R2, R0.reuse, 0xffff, RZ, 0xc0, !PT ;  /* 0x0000ffff00027812 */ /* 0x040fe200078ec0ff */
[----:B------:R-:W-:Y:S01]  /*5ea0*/  HMMA.16816.F32.BF16 R200, R8, R118, R44 ;  /* 0x0000007608c8723c */ /* 0x000fe2000004182c */
[----:B------:R-:W-:Y:S01]  /*5eb0*/  IMAD.MOV.U32 R50, RZ, RZ, R186 ;  /* 0x000000ffff327224 */ /* 0x000fe200078e00ba */
[----:B-1----:R-:W-:Y:S01]  /*5ec0*/  LOP3.LUT R3, R0, 0xff, RZ, 0xc0, !PT ;  /* 0x000000ff00037812 */ /* 0x002fe200078ec0ff */
[----:B------:R1:W2:Y:S01]  /*5ed0*/  MUFU.EX2 R136, R4 ;  /* 0x0000000400887308 */ /* 0x0002a20000000800 */
[----:B------:R-:W-:Y:S01]  /*5ee0*/  SHF.R.U32.HI R2, RZ, 0x8, R2 ;  /* 0x00000008ff027819 */ /* 0x000fe20000011602 */
[----:B------:R-:W-:-:S02]  /*5ef0*/  IMAD.MOV.U32 R19, RZ, RZ, R77 ;  /* 0x000000ffff137224 */ /* 0x000fc400078e004d */
[----:B------:R-:W-:Y:S01]  /*5f00*/  IMAD.MOV.U32 R77, RZ, RZ, R175 ;  /* 0x000000ffff4d7224 */ /* 0x000fe200078e00af */
[----:B----4-:R-:W-:Y:S01]  /*5f10*/  PRMT R5, R3, 0x5410, R2 ;  /* 0x0000541003057816 */ /* 0x010fe20000000002 */
[----:B------:R-:W-:Y:S01]  /*5f20*/  FFMA.FTZ R2, R49, UR4, -R21 ;  /* 0x0000000431027c23 */ /* 0x000fe20008010815 */
[----:B------:R-:W-:Y:S01]  /*5f30*/  PRMT R3, R0, 0x7632, R3 ;  /* 0x0000763200037816 */ /* 0x000fe20000000003 */
[----:B------:R-:W-:Y:S01]  /*5f40*/  IMAD.MOV.U32 R49, RZ, RZ, R187 ;  /* 0x000000ffff317224 */ /* 0x000fe200078e00bb */
[----:B------:R-:W-:Y:S01]  /*5f50*/  SHF.R.U32.HI R0, RZ, 0x18, R0 ;  /* 0x00000018ff007819 */ /* 0x000fe20000011600 */
[----:B------:R3:W-:Y:S01]  /*5f60*/  MUFU.EX2 R38, R2 ;  /* 0x0000000200267308 */ /* 0x0007e20000000800 */
[----:B------:R-:W-:Y:S01]  /*5f70*/  HMMA.16816.F32.BF16 R236, R8, R112, R72 ;  /* 0x0000007008ec723c */ /* 0x000fe20000041848 */
[----:B-1----:R-:W-:Y:S01]  /*5f80*/  FFMA.FTZ R4, R142, UR4, -R21 ;  /* 0x000000048e047c23 */ /* 0x002fe20008010815 */
[----:B--2---:R-:W-:Y:S01]  /*5f90*/  F2FP.BF16.F32.PACK_AB R7, R136, R43 ;  /* 0x0000002b8807723e */ /* 0x004fe200000010ff */
[----:B------:R-:W-:-:S02]  /*5fa0*/  IMAD.MOV.U32 R142, RZ, RZ, R42 ;  /* 0x000000ffff8e7224 */ /* 0x000fc400078e002a */
[----:B------:R1:W2:Y:S01]  /*5fb0*/  MUFU.EX2 R39, R4 ;  /* 0x0000000400277308 */ /* 0x0002a20000000800 */
[----:B------:R-:W4:Y:S02]  /*5fc0*/  S2R R42, SR_TID.X ;  /* 0x00000000002a7919 */ /* 0x000f240000002100 */
[----:B------:R-:W-:Y:S01]  /*5fd0*/  HMMA.16816.F32.BF16 R80, R8, R126, R68 ;  /* 0x0000007e0850723c */ /* 0x000fe20000041844 */
[----:B---3--:R-:W-:Y:S02]  /*5fe0*/  LOP3.LUT R2, R3, 0xff, RZ, 0xc0, !PT ;  /* 0x000000ff03027812 */ /* 0x008fe400078ec0ff */
[----:B------:R-:W-:-:S05]  /*5ff0*/  LOP3.LUT R3, R12, 0xff00ff, RZ, 0xc0, !PT ;  /* 0x00ff00ff0c037812 */ /* 0x000fca00078ec0ff */
[----:B------:R-:W-:Y:S01]  /*6000*/  HMMA.16816.F32.BF16 R192, R8, R110, R60 ;  /* 0x0000006e08c0723c */ /* 0x000fe2000004183c */
[--C-:B------:R-:W-:Y:S02]  /*6010*/  HSET2.LE.AND R3, R3, R20.reuse, PT ;  /* 0x0000001403037233 */ /* 0x100fe40003803000 */
[----:B-1----:R-:W-:Y:S02]  /*6020*/  PRMT R4, R2, 0x5410, R0 ;  /* 0x0000541002047816 */ /* 0x002fe40000000000 */
[----:B------:R-:W-:-:S03]  /*6030*/  HSET2.LE.AND R0, R6, R20, PT ;  /* 0x0000001406007233 */ /* 0x000fc60003803000 */
[C---:B------:R-:W-:Y:S01]  /*6040*/  HMMA.16816.F32.BF16 R188, R8.reuse, R130, R52 ;  /* 0x0000008208bc723c */ /* 0x040fe20000041834 */
[----:B------:R-:W-:Y:S02]  /*6050*/  F2FP.BF16.F32.PACK_AB R2, R26, R16 ;  /* 0x000000101a02723e */ /* 0x000fe400000010ff */
[----:B------:R-:W-:Y:S02]  /*6060*/  LOP3.LUT R7, R7, R3, RZ, 0xc0, !PT ;  /* 0x0000000307077212 */ /* 0x000fe400078ec0ff */
[----:B------:R-:W-:Y:S02]  /*6070*/  LOP3.LUT R6, R2, R0, RZ, 0xc0, !PT ;  /* 0x0000000002067212 */ /* 0x000fe400078ec0ff */
[--C-:B------:R-:W-:Y:S01]  /*6080*/  HSET2.LE.AND R0, R5, R20.reuse, PT ;  /* 0x0000001405007233 */ /* 0x100fe20003803000 */
[----:B------:R-:W-:Y:S01]  /*6090*/  HMMA.16816.F32.BF16 R184, R8, R114, R28 ;  /* 0x0000007208b8723c */ /* 0x000fe2000004181c */
[----:B------:R-:W-:Y:S01]  /*60a0*/  HSET2.LE.AND R3, R4, R20, PT ;  /* 0x0000001404037233 */ /* 0x000fe20003803000 */
[----:B------:R-:W-:Y:S01]  /*60b0*/  IMAD.MOV.U32 R11, RZ, RZ, R32 ;  /* 0x000000ffff0b7224 */ /* 0x000fe200078e0020 */
[----:B------:R-:W-:-:S02]  /*60c0*/  F2FP.BF16.F32.PACK_AB R2, R212, R40 ;  /* 0x00000028d402723e */ /* 0x000fc400000010ff */
[----:B--2---:R-:W-:Y:S02]  /*60d0*/  F2FP.BF16.F32.PACK_AB R5, R39, R38 ;  /* 0x000000262705723e */ /* 0x004fe400000010ff */
[----:B------:R-:W-:Y:S02]  /*60e0*/  LOP3.LUT R4, R2, R0, RZ, 0xc0, !PT ;  /* 0x0000000002047212 */ /* 0x000fe400078ec0ff */
[----:B------:R-:W-:Y:S02]  /*60f0*/  LOP3.LUT R5, R5, R3, RZ, 0xc0, !PT ;  /* 0x0000000305057212 */ /* 0x000fe400078ec0ff */
[----:B----4-:R-:W-:Y:S02]  /*6100*/  SHF.R.U32.HI R42, RZ, 0x5, R42 ;  /* 0x00000005ff2a7819 */ /* 0x010fe4000001162a */
[----:B------:R-:W-:-:S03]  /*6110*/  LOP3.LUT R2, R245, R24, R13, 0x96, !PT ;  /* 0x00000018f5027212 */ /* 0x000fc600078e960d */
[----:B------:R-:W-:Y:S01]  /*6120*/  HMMA.16816.F32.BF16 R64, R4, R90, RZ ;  /* 0x0000005a0440723c */ /* 0x000fe200000418ff */
[----:B------:R-:W-:Y:S02]  /*6130*/  IMAD.MOV.U32 R91, RZ, RZ, R26 ;  /* 0x000000ffff5b7224 */ /* 0x000fe400078e001a */
[----:B------:R-:W1:Y:S01]  /*6140*/  S2R R26, SR_CTAID.X ;  /* 0x00000000001a7919 */ /* 0x000e620000002500 */
[----:B------:R-:W-:-:S04]  /*6150*/  IMAD.WIDE.U32 R2, R2, -0x2daee0ad, RZ ;  /* 0xd2511f5302027825 */ /* 0x000fc800078e00ff */
[----:B------:R-:W-:Y:S01]  /*6160*/  HMMA.16816.F32.BF16 R44, R4, R84, RZ ;  /* 0x00000054042c723c */ /* 0x000fe200000418ff */
[----:B------:R-:W-:Y:S01]  /*6170*/  IMAD.MOV.U32 R84, RZ, RZ, R33 ;  /* 0x000000ffff547224 */ /* 0x000fe200078e0021 */
[----:B------:R-:W-:Y:S01]  /*6180*/  LOP3.LUT R0, R247, R18, R3, 0x96, !PT ;  /* 0x00000012f7007212 */ /* 0x000fe200078e9603 */
[----:B------:R-:W-:Y:S01]  /*6190*/  IMAD.MOV.U32 R18, RZ, RZ, R76 ;  /* 0x000000ffff127224 */ /* 0x000fe200078e004c */
[----:B------:R-:W-:Y:S01]  /*61a0*/  PRMT R3, R2, 0x7772, RZ ;  /* 0x0000777202037816 */ /* 0x000fe200000000ff */
[----:B------:R-:W-:-:S03]  /*61b0*/  IMAD.MOV.U32 R76, RZ, RZ, R174 ;  /* 0x000000ffff4c7224 */ /* 0x000fc600078e00ae */
[----:B------:R-:W-:Y:S01]  /*61c0*/  HMMA.16816.F32.BF16 R56, R4, R86, RZ ;  /* 0x000000560438723c */ /* 0x000fe200000418ff */
[----:B------:R-:W-:Y:S01]  /*61d0*/  MOV R87, R34 ;  /* 0x0000002200577202 */ /* 0x000fe20000000f00 */
[----:B------:R-:W-:-:S06]  /*61e0*/  IMAD.MOV.U32 R86, RZ, RZ, R35 ;  /* 0x000000ffff567224 */ /* 0x000fcc00078e0023 */
[----:B------:R-:W-:Y:S01]  /*61f0*/  HMMA.16816.F32.BF16 R32, R4, R88, RZ ;  /* 0x000000580420723c */ /* 0x000fe200000418ff */
[----:B------:R-:W-:-:S07]  /*6200*/  IMAD.MOV.U32 R88, RZ, RZ, R27 ;  /* 0x000000ffff587224 */ /* 0x000fce00078e001b */
[C---:B------:R-:W-:Y:S01]  /*6210*/  HMMA.16816.F32.BF16 R28, R4.reuse, R96, RZ ;  /* 0x00000060041c723c */ /* 0x040fe200000418ff */
[----:B------:R-:W-:Y:S02]  /*6220*/  IMAD.MOV.U32 R96, RZ, RZ, R14 ;  /* 0x000000ffff607224 */ /* 0x000fe400078e000e */
[----:B-1----:R-:W-:Y:S02]  /*6230*/  IMAD R26, R26, 0x8, R42 ;  /* 0x000000081a1a7824 */ /* 0x002fe400078e022a */
[----:B------:R-:W-:Y:S02]  /*6240*/  IMAD.MOV.U32 R97, RZ, RZ, R15 ;  /* 0x000000ffff617224 */ /* 0x000fe400078e000f */
[----:B------:R-:W-:Y:S01]  /*6250*/  IMAD.WIDE.U32 R26, R26, -0x326172a9, RZ ;  /* 0xcd9e8d571a1a7825 */ /* 0x000fe200078e00ff */
[----:B------:R-:W-:Y:S03]  /*6260*/  HMMA.16816.F32.BF16 R60, R4, R98, RZ ;  /* 0x00000062043c723c */ /* 0x000fe600000418ff */
[----:B------:R-:W-:Y:S01]  /*6270*/  IMAD.MOV.U32 R99, RZ, RZ, R27 ;  /* 0x000000ffff637224 */ /* 0x000fe200078e001b */
[----:B------:R-:W-:Y:S01]  /*6280*/  MOV R98, R26 ;  /* 0x0000001a00627202 */ /* 0x000fe20000000f00 */
[----:B------:R-:W-:-:S02]  /*6290*/  IMAD.MOV.U32 R99, RZ, RZ, R86 ;  /* 0x000000ffff637224 */ /* 0x000fc400078e0056 */
[----:B------:R-:W-:Y:S01]  /*62a0*/  IMAD.MOV.U32 R97, RZ, RZ, R84 ;  /* 0x000000ffff617224 */ /* 0x000fe200078e0054 */
[----:B------:R-:W-:Y:S01]  /*62b0*/  HMMA.16816.F32.BF16 R52, R4, R104, RZ ;  /* 0x000000680434723c */ /* 0x000fe200000418ff */
[----:B------:R-:W-:Y:S02]  /*62c0*/  IMAD.MOV.U32 R86, RZ, RZ, R16 ;  /* 0x000000ffff567224 */ /* 0x000fe400078e0010 */
[----:B------:R-:W-:Y:S02]  /*62d0*/  IMAD.MOV.U32 R84, RZ, RZ, R182 ;  /* 0x000000ffff547224 */ /* 0x000fe400078e00b6 */
[----:B------:R-:W-:-:S03]  /*62e0*/  IMAD.MOV.U32 R16, RZ, RZ, R180 ;  /* 0x000000ffff107224 */ /* 0x000fc600078e00b4 */
[C---:B------:R-:W-:Y:S08]  /*62f0*/  HMMA.16816.F32.BF16 R24, R4.reuse, R92, RZ ;  /* 0x0000005c0418723c */ /* 0x040ff000000418ff */
[C---:B------:R-:W-:Y:S08]  /*6300*/  HMMA.16816.F32.BF16 R68, R4.reuse, R94, RZ ;  /* 0x0000005e0444723c */ /* 0x040ff000000418ff */
[C---:B------:R-:W-:Y:S08]  /*6310*/  HMMA.16816.F32.BF16 R12, R4.reuse, R100, RZ ;  /* 0x00000064040c723c */ /* 0x040ff000000418ff */
[----:B------:R-:W-:Y:S01]  /*6320*/  HMMA.16816.F32.BF16 R72, R4, R102, RZ ;  /* 0x000000660448723c */ /* 0x000fe200000418ff */
[----:B------:R-:W-:-:S02]  /*6330*/  IMAD.MOV.U32 R103, RZ, RZ, R91 ;  /* 0x000000ffff677224 */ /* 0x000fc400078e005b */
[----:B------:R-:W-:-:S05]  /*6340*/  IMAD.MOV.U32 R91, RZ, RZ, R11 ;  /* 0x000000ffff5b7224 */ /* 0x000fca00078e000b */
[----:B------:R-:W-:Y:S01]  /*6350*/  HMMA.16816.F32.BF16 R104, R4, R106, RZ ;  /* 0x0000006a0468723c */ /* 0x000fe200000418ff */
[C---:B------:R-:W-:Y:S01]  /*6360*/  PRMT R4, R2.reuse, 0x7773, RZ ;  /* 0x0000777302047816 */ /* 0x040fe200000000ff */
[----:B------:R-:W-:Y:S01]  /*6370*/  IMAD.MOV.U32 R5, RZ, RZ, R2 ;  /* 0x000000ffff057224 */ /* 0x000fe200078e0002 */
[----:B------:R-:W-:Y:S02]  /*6380*/  PRMT R7, R2, 0x7771, RZ ;  /* 0x0000777102077816 */ /* 0x000fe400000000ff */
[--C-:B------:R-:W-:Y:S02]  /*6390*/  PRMT R10, R3, 0x5410, R4.reuse ;  /* 0x00005410030a7816 */ /* 0x100fe40000000004 */
[C---:B------:R-:W-:Y:S02]  /*63a0*/  PRMT R4, R0.reuse, 0x7632, R4 ;  /* 0x0000763200047816 */ /* 0x040fe40000000004 */
[C---:B------:R-:W-:Y:S02]  /*63b0*/  LOP3.LUT R2, R0.reuse, 0xffff, RZ, 0xc0, !PT ;  /* 0x0000ffff00027812 */ /* 0x040fe400078ec0ff */
[----:B------:R-:W-:-:S02]  /*63c0*/  LOP3.LUT R6, R0, 0xff, RZ, 0xc0, !PT ;  /* 0x000000ff00067812 */ /* 0x000fc400078ec0ff */
[----:B------:R-:W-:Y:S02]  /*63d0*/  SHF.R.U32.HI R3, RZ, 0x18, R0 ;  /* 0x00000018ff037819 */ /* 0x000fe40000011600 */
[----:B------:R-:W-:Y:S01]  /*63e0*/  LOP3.LUT R0, R4, 0xff, RZ, 0xc0, !PT ;  /* 0x000000ff04007812 */ /* 0x000fe200078ec0ff */
[----:B------:R-:W-:Y:S01]  /*63f0*/  FFMA.FTZ R4, R150, UR4, -R21 ;  /* 0x0000000496047c23 */ /* 0x000fe20008010815 */
[----:B------:R-:W-:Y:S02]  /*6400*/  SHF.R.U32.HI R2, RZ, 0x8, R2 ;  /* 0x00000008ff027819 */ /* 0x000fe40000011602 */
[----:B------:R-:W-:Y:S01]  /*6410*/  PRMT R9, R0, 0x5410, R3 ;  /* 0x0000541000097816 */ /* 0x000fe20000000003 */
[----:B------:R-:W-:Y:S01]  /*6420*/  FFMA.FTZ R0, R152, UR4, -R22 ;  /* 0x0000000498007c23 */ /* 0x000fe20008010816 */
[----:B------:R-:W-:Y:S01]  /*6430*/  PRMT R8, R6, 0x5410, R2 ;  /* 0x0000541006087816 */ /* 0x000fe20000000002 */
[----:B------:R-:W-:Y:S01]  /*6440*/  FFMA.FTZ R2, R148, UR4, -R22 ;  /* 0x0000000494027c23 */ /* 0x000fe20008010816 */
[----:B------:R-:W-:Y:S01]  /*6450*/  LOP3.LUT R5, R5, 0xff, RZ, 0xc0, !PT ;  /* 0x000000ff05057812 */ /* 0x000fe200078ec0ff */
[----:B------:R1:W-:Y:S01]  /*6460*/  MUFU.EX2 R100, R0 ;  /* 0x0000000000647308 */ /* 0x0003e20000000800 */
[----:B------:R-:W-:-:S02]  /*6470*/  LOP3.LUT R3, R10, 0xff00ff, RZ, 0xc0, !PT ;  /* 0x00ff00ff0a037812 */ /* 0x000fc400078ec0ff */
[----:B------:R-:W-:Y:S01]  /*6480*/  PRMT R5, R5, 0x5410, R7 ;  /* 0x0000541005057816 */ /* 0x000fe20000000007 */
[----:B------:R2:W-:Y:S04]  /*6490*/  MUFU.EX2 R102, R2 ;  /* 0x0000000200667308 */ /* 0x0005e80000000800 */
[----:B------:R-:W-:Y:S01]  /*64a0*/  MUFU.EX2 R101, R4 ;  /* 0x0000000400657308 */ /* 0x000fe20000000800 */
[--C-:B-1----:R-:W-:Y:S01]  /*64b0*/  FFMA.FTZ R0, R145, UR4, -R22.reuse ;  /* 0x0000000491007c23 */ /* 0x102fe20008010816 */
[----:B--2---:R-:W-:-:S03]  /*64c0*/  FFMA.FTZ R2, R151, UR4, -R22 ;  /* 0x0000000497027c23 */ /* 0x004fc60008010816 */
[----:B------:R1:W2:Y:S04]  /*64d0*/  MUFU.EX2 R42, R0 ;  /* 0x00000000002a7308 */ /* 0x0002a80000000800 */
[----:B------:R3:W-:Y:S01]  /*64e0*/  MUFU.EX2 R90, R2 ;  /* 0x00000002005a7308 */ /* 0x0007e20000000800 */
[--C-:B-1----:R-:W-:Y:S01]  /*64f0*/  FFMA.FTZ R0, R149, UR4, -R21.reuse ;  /* 0x0000000495007c23 */ /* 0x102fe20008010815 */
[----:B---3--:R-:W-:-:S03]  /*6500*/  FFMA.FTZ R2, R143, UR4, -R21 ;  /* 0x000000048f027c23 */ /* 0x008fc60008010815 */
[----:B------:R1:W-:Y:S04]  /*6510*/  MUFU.EX2 R85, R0 ;  /* 0x0000000000557308 */ /* 0x0003e80000000800 */
[----:B------:R2:W3:Y:S01]  /*6520*/  MUFU.EX2 R145, R2 ;  /* 0x0000000200917308 */ /* 0x0004e20000000800 */
[----:B-1----:R-:W-:-:S04]  /*6530*/  FFMA.FTZ R0, R153, UR4, -R21 ;  /* 0x0000000499007c23 */ /* 0x002fc80008010815 */
[----:B------:R1:W4:Y:S01]  /*6540*/  MUFU.EX2 R89, R0 ;  /* 0x0000000000597308 */ /* 0x0003220000000800 */
[----:B--2---:R-:W-:Y:S02]  /*6550*/  F2FP.BF16.F32.PACK_AB R2, R42, R102 ;  /* 0x000000662a02723e */ /* 0x004fe400000010ff */
[----:B-1----:R-:W-:-:S05]  /*6560*/  HSET2.LE.AND R0, R5, R20, PT ;  /* 0x0000001405007233 */ /* 0x002fca0003803000 */
[----:B------:R-:W-:Y:S02]  /*6570*/  LOP3.LUT R6, R2, R0, RZ, 0xc0, !PT ;  /* 0x0000000002067212 */ /* 0x000fe400078ec0ff */
[----:B------:R-:W-:Y:S02]  /*6580*/  HSET2.LE.AND R0, R3, R20, PT ;  /* 0x0000001403007233 */ /* 0x000fe40003803000 */
[----:B---3--:R-:W-:-:S04]  /*6590*/  F2FP.BF16.F32.PACK_AB R2, R145, R85 ;  /* 0x000000559102723e */ /* 0x008fc800000010ff */
[----:B------:R-:W-:Y:S02]  /*65a0*/  LOP3.LUT R7, R2, R0, RZ, 0xc0, !PT ;  /* 0x0000000002077212 */ /* 0x000fe400078ec0ff */
[----:B------:R-:W-:Y:S02]  /*65b0*/  HSET2.LE.AND R0, R8, R20, PT ;  /* 0x0000001408007233 */ /* 0x000fe40003803000 */
[----:B------:R-:W-:-:S04]  /*65c0*/  F2FP.BF16.F32.PACK_AB R2, R90, R100 ;  /* 0x000000645a02723e */ /* 0x000fc800000010ff */
[----:B------:R-:W-:Y:S02]  /*65d0*/  LOP3.LUT R4, R2, R0, RZ, 0xc0, !PT ;  /* 0x0000000002047212 */ /* 0x000fe400078ec0ff */
[----:B------:R-:W-:Y:S02]  /*65e0*/  HSET2.LE.AND R0, R9, R20, PT ;  /* 0x0000001409007233 */ /* 0x000fe40003803000 */
[----:B----4-:R-:W-:-:S04]  /*65f0*/  F2FP.BF16.F32.PACK_AB R2, R101, R89 ;  /* 0x000000596502723e */ /* 0x010fc800000010ff */
[----:B------:R-:W-:Y:S02]  /*6600*/  LOP3.LUT R5, R2, R0, RZ, 0xc0, !PT ;  /* 0x0000000002057212 */ /* 0x000fe400078ec0ff */
[----:B------:R-:W-:-:S05]  /*6610*/  LOP3.LUT R0, R223, UR12, R19, 0x96, !PT ;  /* 0x0000000cdf007c12 */ /* 0x000fca000f8e9613 */
[----:B------:R-:W-:Y:S01]  /*6620*/  HMMA.16816.F32.BF16 R148, R4, R116, R44 ;  /* 0x000000740494723c */ /* 0x000fe2000004182c */
[----:B------:R-:W-:Y:S01]  /*6630*/  IMAD.MOV.U32 R45, RZ, RZ, R79 ;  /* 0x000000ffff2d7224 */ /* 0x000fe200078e004f */
[----:B------:R-:W-:Y:S01]  /*6640*/  MOV R47, R155 ;  /* 0x0000009b002f7202 */ /* 0x000fe20000000f00 */
[----:B------:R-:W-:-:S04]  /*6650*/  IMAD.WIDE.U32 R8, R0, -0x326172a9, RZ ;  /* 0xcd9e8d5700087825 */ /* 0x000fc800078e00ff */
[----:B------:R-:W-:Y:S01]  /*6660*/  IMAD.MOV.U32 R44, RZ, RZ, R78 ;  /* 0x000000ffff2c7224 */ /* 0x000fe200078e004e */
[----:B------:R-:W-:Y:S01]  /*6670*/  LOP3.LUT R2, R141, R98, R9, 0x96, !PT ;  /* 0x000000628d027212 */ /* 0x000fe200078e9609 */
[----:B------:R-:W-:Y:S01]  /*6680*/  IMAD.MOV.U32 R78, RZ, RZ, R172 ;  /* 0x000000ffff4e7224 */ /* 0x000fe200078e00ac */
[----:B------:R-:W-:Y:S01]  /*6690*/  LOP3.LUT R0, R51, R8, R45, 0x96, !PT ;  /* 0x0000000833007212 */ /* 0x000fe200078e962d */
[----:B------:R-:W-:Y:S01]  /*66a0*/  IMAD.MOV.U32 R46, RZ, RZ, R154 ;  /* 0x000000ffff2e7224 */ /* 0x000fe200078e009a */
[----:B------:R-:W-:Y:S01]  /*66b0*/  LOP3.LUT R9, R141, R96, R9, 0x96, !PT ;  /* 0x000000608d097212 */ /* 0x000fe200078e9609 */
[----:B------:R-:W-:Y:S01]  /*66c0*/  IMAD.WIDE.U32 R2, R2, -0x2daee0ad, RZ ;  /* 0xd2511f5302027825 */ /* 0x000fe200078e00ff */
[----:B------:R-:W-:Y:S01]  /*66d0*/  LOP3.LUT R8, R51, R8, R47, 0x96, !PT ;  /* 0x0000000833087212 */ /* 0x000fe200078e962f */
[----:B------:R-:W-:Y:S01]  /*66e0*/  HMMA.16816.F32.BF16 R152, R4, R128, R12 ;  /* 0x000000800498723c */ /* 0x000fe2000004180c */
[----:B------:R-:W-:Y:S01]  /*66f0*/  MOV R96, R87 ;  /* 0x0000005700607202 */ /* 0x000fe20000000f00 */
[----:B------:R-:W-:Y:S01]  /*6700*/  IMAD.WIDE.U32 R10, R0, -0x2daee0ad, RZ ;  /* 0xd2511f53000a7825 */ /* 0x000fe200078e00ff */
[----:B------:R-:W-:-:S03]  /*6710*/  LOP3.LUT R0, R146, R76, R3, 0x96, !PT ;  /* 0x0000004c92007212 */ /* 0x000fc600078e9603 */
[----:B------:R-:W-:Y:S01]  /*6720*/  IMAD.MOV.U32 R98, RZ, RZ, R88 ;  /* 0x000000ffff627224 */ /* 0x000fe200078e0058 */
[----:B------:R-:W-:Y:S01]  /*6730*/  LOP3.LUT R18, R144, R2, R11, 0x96, !PT ;  /* 0x0000000290127212 */ /* 0x000fe200078e960b */
[----:B------:R-:W-:Y:S01]  /*6740*/  IMAD.WIDE.U32 R2, R9, -0x2daee0ad, RZ ;  /* 0xd2511f5309027825 */ /* 0x000fe200078e00ff */
[----:B------:R-:W-:Y:S03]  /*6750*/  HMMA.16816.F32.BF16 R132, R4, R124, R32 ;  /* 0x0000007c0484723c */ /* 0x000fe60000041820 */
[----:B------:R-:W-:Y:S01]  /*6760*/  IMAD.WIDE.U32 R8, R8, -0x2daee0ad, RZ ;  /* 0xd2511f5308087825 */ /* 0x000fe200078e00ff */
[----:B------:R-:W-:-:S03]  /*6770*/  LOP3.LUT R3, R146, R78, R3, 0x96, !PT ;  /* 0x0000004e92037212 */ /* 0x000fc600078e9603 */
[----:B------:R-:W-:Y:S01]  /*6780*/  IMAD.WIDE.U32 R12, R0, -0x326172a9, RZ ;  /* 0xcd9e8d57000c7825 */ /* 0x000fe200078e00ff */
[----:B------:R-:W-:Y:S01]  /*6790*/  LOP3.LUT R11, R144, R2, R9, 0x96, !PT ;  /* 0x00000002900b7212 */ /* 0x000fe200078e9609 */
[----:B------:R-:W-:Y:S01]  /*67a0*/  HMMA.16816.F32.BF16 R92, R4, R120, R28 ;  /* 0x00000078045c723c */ /* 0x000fe2000004181c */
[----:B------:R-:W1:Y:S01]  /*67b0*/  LDSM.16.MT88.4 R28, [R48+0x9800] ;  /* 0x00980000301c783b */ /* 0x000e620000004200 */
[----:B------:R-:W-:Y:S01]  /*67c0*/  IMAD.WIDE.U32 R2, R3, -0x326172a9, RZ ;  /* 0xcd9e8d5703027825 */ /* 0x000fe200078e00ff */
[----:B------:R-:W-:-:S03]  /*67d0*/  LOP3.LUT R9, R156, R44, R13, 0x96, !PT ;  /* 0x0000002c9c097212 */ /* 0x000fc600078e960d */
[----:B------:R-:W-:Y:S01]  /*67e0*/  IMAD.MOV.U32 R88, RZ, RZ, R49 ;  /* 0x000000ffff587224 */ /* 0x000fe200078e0031 */
[----:B------:R-:W-:Y:S01]  /*67f0*/  LOP3.LUT R0, R156, R46, R3, 0x96, !PT ;  /* 0x0000002e9c007212 */ /* 0x000fe200078e9603 */
[----:B------:R-:W-:Y:S01]  /*6800*/  IMAD.MOV.U32 R49, RZ, RZ, R17 ;  /* 0x000000ffff317224 */ /* 0x000fe200078e0011 */
[----:B------:R-:W-:Y:S01]  /*6810*/  MOV R17, R181 ;  /* 0x000000b500117202 */ /* 0x000fe20000000f00 */
[----:B------:R-:W-:Y:S01]  /*6820*/  IMAD.MOV.U32 R87, RZ, RZ, R183 ;  /* 0x000000ffff577224 */ /* 0x000fe200078e00b7 */
[----:B------:R-:W-:Y:S01]  /*6830*/  HMMA.16816.F32.BF16 R120, R4, R122, R60 ;  /* 0x0000007a0478723c */ /* 0x000fe2000004183c */
[----:B------:R-:W-:Y:S02]  /*6840*/  IMAD.MOV.U32 R79, RZ, RZ, R173 ;  /* 0x000000ffff4f7224 */ /* 0x000fe400078e00ad */
[----:B------:R-:W-:Y:S02]  /*6850*/  IMAD.MOV.U32 R34, RZ, RZ, R103 ;  /* 0x000000ffff227224 */ /* 0x000fe400078e0067 */
[----:B------:R-:W-:-:S02]  /*6860*/  IMAD.MOV.U32 R35, RZ, RZ, R100 ;  /* 0x000000ffff237224 */ /* 0x000fc400078e0064 */
[----:B------:R-:W-:Y:S01]  /*6870*/  IMAD.MOV.U32 R46, RZ, RZ, R96 ;  /* 0x000000ffff2e7224 */ /* 0x000fe200078e0060 */
[C---:B------:R-:W-:Y:S01]  /*6880*/  HMMA.16816.F32.BF16 R76, R4.reuse, R118, R56 ;  /* 0x00000076044c723c */ /* 0x040fe20000041838 */
[----:B------:R-:W-:Y:S02]  /*6890*/  IMAD.MOV.U32 R100, RZ, RZ, R87 ;  /* 0x000000ffff647224 */ /* 0x000fe400078e0057 */
[----:B------:R-:W-:Y:S02]  /*68a0*/  IMAD.MOV.U32 R103, RZ, RZ, R84 ;  /* 0x000000ffff677224 */ /* 0x000fe400078e0054 */
[----:B------:R-:W-:Y:S01]  /*68b0*/  IMAD.MOV.U32 R96, RZ, RZ, R91 ;  /* 0x000000ffff607224 */ /* 0x000fe200078e005b */
[----:B------:R-:W-:Y:S01]  /*68c0*/  MOV R91, R50 ;  /* 0x00000032005b7202 */ /* 0x000fe20000000f00 */
[----:B------:R-:W-:Y:S01]  /*68d0*/  IMAD.MOV.U32 R84, RZ, RZ, R17 ;  /* 0x000000ffff547224 */ /* 0x000fe200078e0011 */
[----:B------:R-:W-:Y:S01]  /*68e0*/  HMMA.16816.F32.BF16 R172, R4, R108, R24 ;  /* 0x0000006c04ac723c */ /* 0x000fe20000041818 */
[----:B------:R-:W-:-:S02]  /*68f0*/  IMAD.MOV.U32 R87, RZ, RZ, R16 ;  /* 0x000000ffff577224 */ /* 0x000fc400078e0010 */
[----:B------:R-:W-:-:S04]  /*6900*/  IMAD.WIDE.U32 R14, R9, -0x2daee0ad, RZ ;  /* 0xd2511f53090e7825 */ /* 0x000fc800078e00ff */
[----:B------:R-:W-:Y:S01]  /*6910*/  FFMA.FTZ R9, R177, UR4, -R22 ;  /* 0x00000004b1097c23 */ /* 0x000fe20008010816 */
[----:B------:R-:W-:Y:S01]  /*6920*/  IMAD.WIDE.U32 R16, R0, -0x2daee0ad, RZ ;  /* 0xd2511f5300107825 */ /* 0x000fe200078e00ff */
[----:B------:R-:W-:Y:S01]  /*6930*/  LOP3.LUT R10, R147, R10, R15, 0x96, !PT ;  /* 0x0000000a930a7212 */ /* 0x000fe200078e960f */
[----:B------:R-:W-:Y:S02]  /*6940*/  HMMA.16816.F32.BF16 R180, R4, R112, R52 ;  /* 0x0000007004b4723c */ /* 0x000fe40000041834 */
[----:B------:R-:W-:Y:S01]  /*6950*/  FFMA.FTZ R0, R168, UR4, -R23 ;  /* 0x00000004a8007c23 */ /* 0x000fe20008010817 */
[----:B------:R-:W-:Y:S01]  /*6960*/  IMAD.WIDE.U32 R58, R11, -0x326172a9, RZ ;  /* 0xcd9e8d570b3a7825 */ /* 0x000fe200078e00ff */
[----:B------:R-:W-:Y:S01]  /*6970*/  LOP3.LUT R15, R147, R8, R17, 0x96, !PT ;  /* 0x00000008930f7212 */ /* 0x000fe200078e9611 */
[----:B------:R2:W-:Y:S02]  /*6980*/  MUFU.EX2 R143, R9 ;  /* 0x00000009008f7308 */ /* 0x0005e40000000800 */
[----:B------:R-:W-:Y:S01]  /*6990*/  IMAD.WIDE.U32 R50, R18, -0x326172a9, RZ ;  /* 0xcd9e8d5712327825 */ /* 0x000fe200078e00ff */
[----:B------:R-:W-:-:S03]  /*69a0*/  LOP3.LUT R3, R157, R2, R59, 0x96, !PT ;  /* 0x000000029d037212 */ /* 0x000fc600078e963b */
[----:B------:R-:W-:Y:S01]  /*69b0*/  FFMA.FTZ R2, R165, UR4, -R23 ;  /* 0x00000004a5027c23 */ /* 0x000fe20008010817 */
[----:B------:R3:W-:Y:S01]  /*69c0*/  MUFU.EX2 R19, R0 ;  /* 0x0000000000137308 */ /* 0x0007e20000000800 */
[----:B------:R-:W-:Y:S01]  /*69d0*/  IMAD.MOV.U32 R116, RZ, RZ, R98 ;  /* 0x000000ffff747224 */ /* 0x000fe200078e0062 */
[----:B------:R-:W-:Y:S01]  /*69e0*/  LOP3.LUT R8, R157, R12, R51, 0x96, !PT ;  /* 0x0000000c9d087212 */ /* 0x000fe200078e9633 */
[----:B------:R-:W-:Y:S01]  /*69f0*/  IMAD.WIDE.U32 R56, R3, -0x2daee0ad, RZ ;  /* 0xd2511f5303387825 */ /* 0x000fe200078e00ff */
[----:B------:R4:W1:Y:S03]  /*6a00*/  MUFU.EX2 R25, R2 ;  /* 0x0000000200197308 */ /* 0x0008660000000800 */
[----:B------:R-:W-:Y:S01]  /*6a10*/  FFMA.FTZ R3, R167, UR4, -R36 ;  /* 0x00000004a7037c23 */ /* 0x000fe20008010824 */
[----:B------:R-:W-:Y:S01]  /*6a20*/  HMMA.16816.F32.BF16 R124, R4, R126, R64 ;  /* 0x0000007e047c723c */ /* 0x000fe20000041840 */
[----:B------:R-:W-:-:S04]  /*6a30*/  IMAD.WIDE.U32 R52, R8, -0x2daee0ad, RZ ;  /* 0xd2511f5308347825 */ /* 0x000fc800078e00ff */
[----:B------:R-:W-:Y:S01]  /*6a40*/  FFMA.FTZ R8, R162, UR4, -R36 ;  /* 0x00000004a2087c23 */ /* 0x000fe20008010824 */
[----:B------:R-:W-:Y:S01]  /*6a50*/  MUFU.EX2 R167, R3 ;  /* 0x0000000300a77308 */ /* 0x000fe20000000800 */
[----:B------:R-:W-:Y:S01]  /*6a60*/  LOP3.LUT R12, R160, R16, R57, 0x96, !PT ;  /* 0x00000010a00c7212 */ /* 0x000fe200078e9639 */
[----:B------:R-:W-:Y:S02]  /*6a70*/  IMAD.MOV.U32 R98, RZ, RZ, R86 ;  /* 0x000000ffff627224 */ /* 0x000fe400078e0056 */
[----:B--2---:R-:W-:Y:S01]  /*6a80*/  FFMA.FTZ R9, R179, UR4, -R21 ;  /* 0x00000004b3097c23 */ /* 0x004fe20008010815 */
[----:B------:R-:W-:Y:S02]  /*6a90*/  IMAD.MOV.U32 R86, RZ, RZ, R43 ;  /* 0x000000ffff567224 */ /* 0x000fe400078e002b */
[----:B---3--:R-:W-:Y:S01]  /*6aa0*/  FFMA.FTZ R0, R161, UR4, -R23 ;  /* 0x00000004a1007c23 */ /* 0x008fe20008010817 */
[----:B------:R-:W-:Y:S01]  /*6ab0*/  IMAD.MOV.U32 R47, RZ, RZ, R42 ;  /* 0x000000ffff2f7224 */ /* 0x000fe200078e002a */
[----:B------:R-:W-:Y:S01]  /*6ac0*/  HMMA.16816.F32.BF16 R60, R4, R110, R68 ;  /* 0x0000006e043c723c */ /* 0x000fe20000041844 */
[----:B------:R-:W-:-:S04]  /*6ad0*/  IMAD.WIDE.U32 R42, R10, -0x326172a9, RZ ;  /* 0xcd9e8d570a2a7825 */ /* 0x000fc800078e00ff */
[----:B----4-:R-:W-:Y:S01]  /*6ae0*/  FFMA.FTZ R2, R158, UR4, -R23 ;  /* 0x000000049e027c23 */ /* 0x010fe20008010817 */
[----:B------:R2:W-:Y:S01]  /*6af0*/  MUFU.EX2 R165, R0 ;  /* 0x0000000000a57308 */ /* 0x0005e20000000800 */
[----:B------:R-:W-:Y:S01]  /*6b00*/  IMAD.MOV.U32 R117, RZ, RZ, R99 ;  /* 0x000000ffff757224 */ /* 0x000fe200078e0063 */
[----:B------:R-:W-:Y:S02]  /*6b10*/  MOV R99, R88 ;  /* 0x0000005800637202 */ /* 0x000fe40000000f00 */
[----:B------:R3:W-:Y:S01]  /*6b20*/  MUFU.EX2 R45, R2 ;  /* 0x00000002002d7308 */ /* 0x0007e20000000800 */
[----:B------:R-:W-:Y:S01]  /*6b30*/  IMAD.MOV.U32 R88, RZ, RZ, R217 ;  /* 0x000000ffff587224 */ /* 0x000fe200078e00d9 */
[----:B------:R-:W-:Y:S01]  /*6b40*/  HMMA.16816.F32.BF16 R72, R4, R130, R72 ;  /* 0x000000820448723c */ /* 0x000fe20000041848 */
[----:B------:R-:W-:Y:S01]  /*6b50*/  IMAD.MOV.U32 R33, RZ, RZ, R142 ;  /* 0x000000ffff217224 */ /* 0x000fe200078e008e */
[----:B------:R-:W-:Y:S01]  /*6b60*/  MUFU.EX2 R217, R8 ;  /* 0x0000000800d97308 */ /* 0x000fe20000000800 */
[----:B------:R-:W-:-:S04]  /*6b70*/  IMAD.WIDE.U32 R54, R15, -0x326172a9, RZ ;  /* 0xcd9e8d570f367825 */ /* 0x000fc800078e00ff */
[----:B------:R-:W-:Y:S02]  /*6b80*/  IMAD.MOV.U32 R32, RZ, RZ, R136 ;  /* 0x000000ffff207224 */ /* 0x000fe400078e0088 */
[----:B--2---:R-:W-:Y:S01]  /*6b90*/  FFMA.FTZ R0, R176, UR4, -R36 ;  /* 0x00000004b0007c23 */ /* 0x004fe20008010824 */
[----:B------:R-:W-:Y:S01]  /*6ba0*/  HMMA.16816.F32.BF16 R112, R4, R114, R104 ;  /* 0x000000720470723c */ /* 0x000fe20000041868 */
[----:B------:R-:W-:Y:S01]  /*6bb0*/  FFMA.FTZ R5, R164, UR4, -R22 ;  /* 0x00000004a4057c23 */ /* 0x000fe20008010816 */
[----:B------:R-:W-:Y:S01]  /*6bc0*/  IMAD.MOV.U32 R108, RZ, RZ, R46 ;  /* 0x000000ffff6c7224 */ /* 0x000fe200078e002e */
[----:B---3--:R-:W-:Y:S01]  /*6bd0*/  LOP3.LUT R2, R160, R14, R53, 0x96, !PT ;  /* 0x0000000ea0027212 */ /* 0x008fe200078e9635 */
[----:B------:R2:W3:Y:S01]  /*6be0*/  MUFU.EX2 R24, R0 ;  /* 0x0000000000187308 */ /* 0x0004e20000000800 */
[----:B------:R-:W-:Y:S01]  /*6bf0*/  IMAD.MOV.U32 R46, RZ, RZ, R145 ;  /* 0x000000ffff2e7224 */ /* 0x000fe200078e0091 */
[----:B------:R-:W-:Y:S01]  /*6c00*/  MOV R110, R32 ;  /* 0x00000020006e7202 */ /* 0x000fe20000000f00 */
[----:B------:R-:W-:Y:S01]  /*6c10*/  IMAD.MOV.U32 R111, RZ, RZ, R33 ;  /* 0x000000ffff6f7224 */ /* 0x000fe200078e0021 */
[----:B------:R4:W-:Y:S01]  /*6c20*/  MUFU.EX2 R136, R5 ;  /* 0x0000000500887308 */ /* 0x0009e20000000800 */
[----:B------:R-:W-:-:S04]  /*6c30*/  IMAD.WIDE.U32 R2, R2, -0x326172a9, RZ ;  /* 0xcd9e8d5702027825 */ /* 0x000fc800078e00ff */
[----:B------:R-:W-:Y:S01]  /*6c40*/  IMAD.MOV.U32 R13, RZ, RZ, R2 ;  /* 0x000000ffff0d7224 */ /* 0x000fe200078e0002 */
[C---:B------:R-:W-:Y:S01]  /*6c50*/  PRMT R14, R2.reuse, 0x7771, RZ ;  /* 0x00007771020e7816 */ /* 0x040fe200000000ff */
[----:B------:R-:W-:Y:S01]  /*6c60*/  IMAD.MOV.U32 R168, RZ, RZ, R35 ;  /* 0x000000ffffa87224 */ /* 0x000fe200078e0023 */
[C---:B------:R-:W-:Y:S01]  /*6c70*/  PRMT R11, R2.reuse, 0x7773, RZ ;  /* 0x00007773020b7816 */ /* 0x040fe200000000ff */
[----:B------:R-:W-:Y:S01]  /*6c80*/  IMAD.MOV.U32 R164, RZ, RZ, R116 ;  /* 0x000000ffffa47224 */ /* 0x000fe200078e0074 */
[----:B------:R-:W-:Y:S01]  /*6c90*/  PRMT R10, R2, 0x7772, RZ ;  /* 0x00007772020a7816 */ /* 0x000fe200000000ff */
[----:B------:R-:W-:Y:S01]  /*6ca0*/  FFMA.FTZ R2, R169, UR4, -R22 ;  /* 0x00000004a9027c23 */ /* 0x000fe20008010816 */
[----:B--2---:R-:W-:Y:S01]  /*6cb0*/  FFMA.FTZ R0, R159, UR4, -R36 ;  /* 0x000000049f007c23 */ /* 0x004fe20008010824 */
[----:B------:R-:W-:Y:S01]  /*6cc0*/  LOP3.LUT R8, R163, R42, R3, 0x96, !PT ;  /* 0x0000002aa3087212 */ /* 0x000fe200078e9603 */
[----:B------:R-:W-:Y:S01]  /*6cd0*/  IMAD.MOV.U32 R169, RZ, RZ, R34 ;  /* 0x000000ffffa97224 */ /* 0x000fe200078e0022 */
[----:B------:R2:W-:Y:S01]  /*6ce0*/  MUFU.EX2 R142, R2 ;  /* 0x00000002008e7308 */ /* 0x0005e20000000800 */
[----:B------:R-:W-:Y:S01]  /*6cf0*/  PRMT R16, R10, 0x5410, R11 ;  /* 0x000054100a107816 */ /* 0x000fe2000000000b */
[----:B------:R-:W-:Y:S01]  /*6d00*/  LDSM.16.MT88.4 R32, [R48+0xb800] ;  /* 0x00b800003020783b */ /* 0x000fe20000004200 */
[----:B------:R-:W-:Y:S01]  /*6d10*/  LOP3.LUT R4, R13, 0xff, RZ, 0xc0, !PT ;  /* 0x000000ff0d047812 */ /* 0x000fe200078ec0ff */
[----:B------:R1:W3:Y:S01]  /*6d20*/  MUFU.EX2 R44, R0 ;  /* 0x00000000002c7308 */ /* 0x0002e20000000800 */
[----:B----4-:R-:W-:Y:S01]  /*6d30*/  SHF.R.U32.HI R5, RZ, 0x18, R8 ;  /* 0x00000018ff057819 */ /* 0x010fe20000011608 */
[----:B------:R-:W-:Y:S01]  /*6d40*/  IMAD.MOV.U32 R109, RZ, RZ, R99 ;  /* 0x000000ffff6d7224 */ /* 0x000fe200078e0063 */
[----:B------:R-:W-:-:S02]  /*6d50*/  PRMT R15, R4, 0x5410, R14 ;  /* 0x00005410040f7816 */ /* 0x000fc4000000000e */
[----:B------:R-:W-:Y:S01]  /*6d60*/  LOP3.LUT R6, R8, 0xff, RZ, 0xc0, !PT ;  /* 0x000000ff08067812 */ /* 0x000fe200078ec0ff */
[----:B--2---:R-:W-:-:S04]  /*6d70*/  IMAD.WIDE.U32 R2, R12, -0x326172a9, RZ ;  /* 0xcd9e8d570c027825 */ /* 0x004fc800078e00ff */
[----:B-1----:R-:W-:Y:S01]  /*6d80*/  FFMA.FTZ R0, R166, UR4, -R22 ;  /* 0x00000004a6007c23 */ /* 0x002fe20008010816 */
[----:B------:R-:W-:Y:S01]  /*6d90*/  IMAD.MOV.U32 R11, RZ, RZ, R2 ;  /* 0x000000ffff0b7224 */ /* 0x000fe200078e0002 */
[C---:B------:R-:W-:Y:S01]  /*6da0*/  PRMT R13, R2.reuse, 0x7771, RZ ;  /* 0x00007771020d7816 */ /* 0x040fe200000000ff */
[----:B------:R-:W-:Y:S01]  /*6db0*/  IMAD.MOV.U32 R166, RZ, RZ, R25 ;  /* 0x000000ffffa67224 */ /* 0x000fe200078e0019 */
[----:B------:R1:W-:Y:S01]  /*6dc0*/  MUFU.EX2 R141, R0 ;  /* 0x00000000008d7308 */ /* 0x0003e20000000800 */
[C---:B------:R-:W-:Y:S02]  /*6dd0*/  PRMT R10, R2.reuse, 0x7773, RZ ;  /* 0x00007773020a7816 */ /* 0x040fe400000000ff */
[----:B------:R-:W-:Y:S02]  /*6de0*/  PRMT R7, R2, 0x7772, RZ ;  /* 0x0000777202077816 */ /* 0x000fe400000000ff */
[----:B------:R-:W-:Y:S02]  /*6df0*/  LOP3.LUT R2, R8, 0xffff, RZ, 0xc0, !PT ;  /* 0x0000ffff08027812 */ /* 0x000fe400078ec0ff */
[----:B------:R-:W-:-:S02]  /*6e00*/  PRMT R17, R7, 0x5410, R10 ;  /* 0x0000541007117816 */ /* 0x000fc4000000000a */
[----:B------:R-:W-:-:S04]  /*6e10*/  SHF.R.U32.HI R4, RZ, 0x8, R2 ;  /* 0x00000008ff047819 */ /* 0x000fc80000011602 */
[----:B------:R-:W-:Y:S02]  /*6e20*/  PRMT R10, R6, 0x5410, R4 ;  /* 0x00005410060a7816 */ /* 0x000fe40000000004 */
[--C-:B-1----:R-:W-:Y:S02]  /*6e30*/  LOP3.LUT R0, R163, R54, R3.reuse, 0x96, !PT ;  /* 0x00000036a3007212 */ /* 0x102fe400078e9603 */
[----:B------:R-:W-:Y:S01]  /*6e40*/  PRMT R3, R8, 0x7632, R3 ;  /* 0x0000763208037816 */ /* 0x000fe20000000003 */
[----:B------:R1:W-:Y:S01]  /*6e50*/  MUFU.EX2 R54, R9 ;  /* 0x0000000900367308 */ /* 0x0003e20000000800 */
[----:B------:R-:W-:Y:S01]  /*6e60*/  LOP3.LUT R7, R0, 0xff, RZ, 0xc0, !PT ;  /* 0x000000ff00077812 */ /* 0x000fe200078ec0ff */
[--C-:B------:R-:W-:Y:S01]  /*6e70*/  FFMA.FTZ R8, R171, UR4, -R21.reuse ;  /* 0x00000004ab087c23 */ /* 0x100fe20008010815 */
[----:B------:R-:W-:Y:S01]  /*6e80*/  LOP3.LUT R2, R3, 0xff, RZ, 0xc0, !PT ;  /* 0x000000ff03027812 */ /* 0x000fe200078ec0ff */
[----:B------:R-:W-:Y:S01]  /*6e90*/  FFMA.FTZ R3, R178, UR4, -R21 ;  /* 0x00000004b2037c23 */ /* 0x000fe20008010815 */
[----:B------:R-:W-:Y:S01]  /*6ea0*/  SHF.R.U32.HI R6, RZ, 0x18, R0 ;  /* 0x00000018ff067819 */ /* 0x000fe20000011600 */
[----:B------:R-:W-:Y:S01]  /*6eb0*/  MUFU.EX2 R53, R8 ;  /* 0x0000000800357308 */ /* 0x000fe20000000800 */
[----:B------:R-:W-:-:S03]  /*6ec0*/  IMAD.MOV.U32 R171, RZ, RZ, R117 ;  /* 0x000000ffffab7224 */ /* 0x000fc600078e0075 */
[----:B------:R2:W-:Y:S01]  /*6ed0*/  MUFU.EX2 R59, R3 ;  /* 0x00000003003b7308 */ /* 0x0005e20000000800 */
[----:B-1----:R-:W-:Y:S02]  /*6ee0*/  PRMT R9, R2, 0x5410, R5 ;  /* 0x0000541002097816 */ /* 0x002fe40000000005 */
[----:B------:R-:W-:Y:S02]  /*6ef0*/  LOP3.LUT R2, R0, 0xffff, RZ, 0xc0, !PT ;  /* 0x0000ffff00027812 */ /* 0x000fe400078ec0ff */
[----:B------:R-:W-:Y:S02]  /*6f00*/  LOP3.LUT R5, R11, 0xff, RZ, 0xc0, !PT ;  /* 0x000000ff0b057812 */ /* 0x000fe400078ec0ff */
[----:B------:R-:W-:Y:S01]  /*6f10*/  SHF.R.U32.HI R4, RZ, 0x8, R2 ;  /* 0x00000008ff047819 */ /* 0x000fe20000011602 */
[----:B------:R-:W-:Y:S01]  /*6f20*/  FFMA.FTZ R2, R170, UR4, -R21 ;  /* 0x00000004aa027c23 */ /* 0x000fe20008010815 */
[----:B---3--:R-:W-:Y:S01]  /*6f30*/  IMAD.MOV.U32 R170, RZ, RZ, R24 ;  /* 0x000000ffffaa7224 */ /* 0x008fe200078e0018 */
[----:B------:R-:W-:Y:S01]  /*6f40*/  PRMT R13, R5, 0x5410, R13 ;  /* 0x00005410050d7816 */ /* 0x000fe2000000000d */
[----:B------:R-:W1:Y:S01]  /*6f50*/  LDSM.16.MT88.4 R24, [R41+0x800] ;  /* 0x000800002918783b */ /* 0x000e620000004200 */
[----:B--2---:R-:W-:Y:S01]  /*6f60*/  PRMT R3, R0, 0x7632, R3 ;  /* 0x0000763200037816 */ /* 0x004fe20000000003 */
[----:B------:R2:W3:Y:S01]  /*6f70*/  MUFU.EX2 R57, R2 ;  /* 0x0000000200397308 */ /* 0x0004e20000000800 */
[----:B------:R-:W-:-:S02]  /*6f80*/  PRMT R14, R7, 0x5410, R4 ;  /* 0x00005410070e7816 */ /* 0x000fc40000000004 */
[----:B------:R-:W-:Y:S02]  /*6f90*/  LOP3.LUT R0, R3, 0xff, RZ, 0xc0, !PT ;  /* 0x000000ff03007812 */ /* 0x000fe400078ec0ff */
[----:B------:R-:W-:Y:S02]  /*6fa0*/  LOP3.LUT R3, R16, 0xff00ff, RZ, 0xc0, !PT ;  /* 0x00ff00ff10037812 */ /* 0x000fe400078ec0ff */
[----:B------:R-:W-:Y:S02]  /*6fb0*/  F2FP.BF16.F32.PACK_AB R4, R44, R217 ;  /* 0x000000d92c04723e */ /* 0x000fe400000010ff */
[----:B------:R-:W-:Y:S02]  /*6fc0*/  PRMT R12, R0, 0x5410, R6 ;  /* 0x00005410000c7816 */ /* 0x000fe40000000006 */
[--C-:B------:R-:W-:Y:S02]  /*6fd0*/  HSET2.LE.AND R3, R3, R20.reuse, PT ;  /* 0x0000001403037233 */ /* 0x100fe40003803000 */
[----:B------:R-:W-:-:S02]  /*6fe0*/  HSET2.LE.AND R7, R9, R20, PT ;  /* 0x0000001409077233 */ /* 0x000fc40003803000 */
[--C-:B------:R-:W-:Y:S02]  /*6ff0*/  HSET2.LE.AND R0, R15, R20.reuse, PT ;  /* 0x000000140f007233 */ /* 0x100fe40003803000 */
[----:B------:R-:W-:Y:S02]  /*7000*/  LOP3.LUT R11, R4, R3, RZ, 0xc0, !PT ;  /* 0x00000003040b7212 */ /* 0x000fe400078ec0ff */
[----:B------:R-:W-:Y:S02]  /*7010*/  LOP3.LUT R3, R17, 0xff00ff, RZ, 0xc0, !PT ;  /* 0x00ff00ff11037812 */ /* 0x000fe400078ec0ff */
[----:B------:R-:W-:Y:S02]  /*7020*/  F2FP.BF16.F32.PACK_AB R9, R167, R170 ;  /* 0x000000aaa709723e */ /* 0x000fe400000010ff */
[----:B--2---:R-:W-:Y:S02]  /*7030*/  F2FP.BF16.F32.PACK_AB R2, R45, R165 ;  /* 0x000000a52d02723e */ /* 0x004fe400000010ff */
[----:B------:R-:W-:-:S02]  /*7040*/  HSET2.LE.AND R5, R10, R20, PT ;  /* 0x000000140a057233 */ /* 0x000fc40003803000 */
[----:B------:R-:W-:Y:S02]  /*7050*/  F2FP.BF16.F32.PACK_AB R6, R166, R19 ;  /* 0x00000013a606723e */ /* 0x000fe400000010ff */
[----:B------:R-:W-:Y:S02]  /*7060*/  LOP3.LUT R9, R9, R7, RZ, 0xc0, !PT ;  /* 0x0000000709097212 */ /* 0x000fe400078ec0ff */
[----:B------:R-:W-:Y:S02]  /*7070*/  HSET2.LE.AND R3, R3, R20, PT ;  /* 0x0000001403037233 */ /* 0x000fe40003803000 */
[----:B------:R-:W-:Y:S02]  /*7080*/  LOP3.LUT R10, R2, R0, RZ, 0xc0, !PT ;  /* 0x00000000020a7212 */ /* 0x000fe400078ec0ff */
[----:B---3--:R-:W-:Y:S02]  /*7090*/  F2FP.BF16.F32.PACK_AB R7, R57, R53 ;  /* 0x000000353907723e */ /* 0x008fe400000010ff */
[----:B------:R-:W-:-:S02]  /*70a0*/  LOP3.LUT R8, R6, R5, RZ, 0xc0, !PT ;  /* 0x0000000506087212 */ /* 0x000fc400078ec0ff */
[--C-:B------:R-:W-:Y:S02]  /*70b0*/  HSET2.LE.AND R0, R13, R20.reuse, PT ;  /* 0x000000140d007233 */ /* 0x100fe40003803000 */
[--C-:B------:R-:W-:Y:S02]  /*70c0*/  HSET2.LE.AND R4, R14, R20.reuse, PT ;  /* 0x000000140e047233 */ /* 0x100fe40003803000 */
[----:B------:R-:W-:Y:S01]  /*70d0*/  F2FP.BF16.F32.PACK_AB R5, R142, R143 ;  /* 0x0000008f8e05723e */ /* 0x000fe200000010ff */
[C---:B------:R-:W-:Y:S01]  /*70e0*/  HMMA.16816.F32.BF16 R144, R8.reuse, R28, R232 ;  /* 0x0000001c0890723c */ /* 0x040fe200000418e8 */
[----:B------:R-:W-:Y:S01]  /*70f0*/  HSET2.LE.AND R12, R12, R20, PT ;  /* 0x000000140c0c7233 */ /* 0x000fe20003803000 */
[----:B------:R-:W-:Y:S01]  /*7100*/  IMAD.MOV.U32 R233, RZ, RZ, R46 ;  /* 0x000000ffffe97224 */ /* 0x000fe200078e002e */
[----:B------:R-:W-:Y:S01]  /*7110*/  F2FP.BF16.F32.PACK_AB R13, R59, R54 ;  /* 0x000000363b0d723e */ /* 0x000fe200000010ff */
[----:B------:R-:W-:Y:S01]  /*7120*/  IMAD.MOV.U32 R232, RZ, RZ, R47 ;  /* 0x000000ffffe87224 */ /* 0x000fe200078e002f */
[----:B------:R-:W-:Y:S01]  /*7130*/  LOP3.LUT R7, R7, R3, RZ, 0xc0, !PT ;  /* 0x0000000307077212 */ /* 0x000fe200078ec0ff */
[----:B------:R-:W-:Y:S01]  /*7140*/  IMAD.MOV.U32 R234, RZ, RZ, R45 ;  /* 0x000000ffffea7224 */ /* 0x000fe200078e002d */
[----:B------:R-:W-:Y:S01]  /*7150*/  MOV R3, R19 ;  /* 0x0000001300037202 */ /* 0x000fe20000000f00 */
[----:B------:R-:W-:Y:S01]  /*7160*/  IMAD.MOV.U32 R235, RZ, RZ, R44 ;  /* 0x000000ffffeb7224 */ /* 0x000fe200078e002c */
[----:B------:R-:W-:Y:S01]  /*7170*/  LOP3.LUT R4, R5, R4, RZ, 0xc0, !PT ;  /* 0x0000000405047212 */ /* 0x000fe200078ec0ff */
[----:B------:R-:W2:Y:S01]  /*7180*/  LDSM.16.MT88.4 R16, [R48+0xa800] ;  /* 0x00a800003010783b */ /* 0x000ea20000004200 */
[----:B------:R-:W-:Y:S01]  /*7190*/  LOP3.LUT R5, R13, R12, RZ, 0xc0, !PT ;  /* 0x0000000c0d057212 */ /* 0x000fe200078ec0ff */
[C---:B-1----:R-:W-:Y:S01]  /*71a0*/  HMMA.16816.F32.BF16 R68, R8.reuse, R24, R228 ;  /* 0x000000180844723c */ /* 0x042fe200000418e4 */
[----:B------:R-:W-:Y:S01]  /*71b0*/  IMAD.MOV.U32 R231, RZ, RZ, R86 ;  /* 0x000000ffffe77224 */ /* 0x000fe200078e0056 */
[----:B------:R-:W1:Y:S01]  /*71c0*/  LDSM.16.MT88.4 R12, [R41+0x1800] ;  /* 0x00180000290c783b */ /* 0x000e620000004200 */
[----:B------:R-:W-:Y:S01]  /*71d0*/  IMAD.MOV.U32 R230, RZ, RZ, R87 ;  /* 0x000000ffffe67224 */ /* 0x000fe200078e0057 */
[----:B------:R-:W-:Y:S01]  /*71e0*/  F2FP.BF16.F32.PACK_AB R2, R136, R141 ;  /* 0x0000008d8802723e */ /* 0x000fe200000010ff */
[----:B------:R-:W-:Y:S01]  /*71f0*/  IMAD.MOV.U32 R229, RZ, RZ, R84 ;  /* 0x000000ffffe57224 */ /* 0x000fe200078e0054 */
[----:B------:R-:W3:Y:S01]  /*7200*/  LDSM.16.MT88.4 R44, [R41+0x2800] ;  /* 0x00280000292c783b */ /* 0x000ee20000004200 */
[----:B------:R-:W-:Y:S01]  /*7210*/  IMAD.MOV.U32 R228, RZ, RZ, R85 ;  /* 0x000000ffffe47224 */ /* 0x000fe200078e0055 */
[----:B------:R-:W-:Y:S01]  /*7220*/  HMMA.16816.F32.BF16 R116, R8, R32, R204 ;  /* 0x000000200874723c */ /* 0x000fe200000418cc */
[----:B------:R-:W-:Y:S01]  /*7230*/  IMAD.MOV.U32 R205, RZ, RZ, R91 ;  /* 0x000000ffffcd7224 */ /* 0x000fe200078e005b */
[----:B------:R-:W-:Y:S01]  /*7240*/  LOP3.LUT R6, R2, R0, RZ, 0xc0, !PT ;  /* 0x0000000002067212 */ /* 0x000fe200078ec0ff */
[----:B------:R-:W-:Y:S01]  /*7250*/  IMAD.MOV.U32 R206, RZ, RZ, R88 ;  /* 0x000000ffffce7224 */ /* 0x000fe200078e0058 */
[----:B------:R-:W-:Y:S01]  /*7260*/  LOP3.LUT R2, R245, R50, R43, 0x96, !PT ;  /* 0x00000032f5027212 */ /* 0x000fe200078e962b */
[----:B------:R-:W-:-:S02]  /*7270*/  IMAD.MOV.U32 R207, RZ, RZ, R89 ;  /* 0x000000ffffcf7224 */ /* 0x000fc400078e0059 */
[----:B------:R-:W-:Y:S01]  /*7280*/  FFMA.FTZ R0, R240, UR4, -R23 ;  /* 0x00000004f0007c23 */ /* 0x000fe20008010817 */
[C---:B------:R-:W-:Y:S01]  /*7290*/  HMMA.16816.F32.BF16 R156, R8.reuse, R30, R200 ;  /* 0x0000001e089c723c */ /* 0x040fe200000418c8 */
[----:B------:R-:W-:Y:S02]  /*72a0*/  IMAD.MOV.U32 R200, RZ, RZ, R171 ;  /* 0x000000ffffc87224 */ /* 0x000fe400078e00ab */
[----:B------:R4:W-:Y:S05]  /*72b0*/  MUFU.EX2 R50, R0 ;  /* 0x0000000000327308 */ /* 0x0009ea0000000800 */
[C---:B------:R-:W-:Y:S08]  /*72c0*/  HMMA.16816.F32.BF16 R80, R8.reuse, R26, R80 ;  /* 0x0000001a0850723c */ /* 0x040ff00000041850 */
[C---:B------:R-:W-:Y:S08]  /*72d0*/  HMMA.16816.F32.BF16 R128, R8.reuse, R34, R188 ;  /* 0x000000220880723c */ /* 0x040ff000000418bc */
[----:B--2---:R-:W-:Y:S01]  /*72e0*/  HMMA.16816.F32.BF16 R84, R8, R16, R224 ;  /* 0x000000100854723c */ /* 0x004fe200000418e0 */
[----:B------:R-:W-:Y:S01]  /*72f0*/  IMAD.MOV.U32 R227, RZ, RZ, R102 ;  /* 0x000000ffffe37224 */ /* 0x000fe200078e0066 */
[----:B------:R-:W-:Y:S01]  /*7300*/  MOV R226, R103 ;  /* 0x0000006700e27202 */ /* 0x000fe20000000f00 */
[----:B------:R-:W-:-:S02]  /*7310*/  IMAD.MOV.U32 R225, RZ, RZ, R100 ;  /* 0x000000ffffe17224 */ /* 0x000fc400078e0064 */
[----:B------:R-:W-:-:S03]  /*7320*/  IMAD.MOV.U32 R224, RZ, RZ, R101 ;  /* 0x000000ffffe07224 */ /* 0x000fc600078e0065 */
[----:B-1----:R-:W-:Y:S01]  /*7330*/  HMMA.16816.F32.BF16 R100, R8, R12, R208 ;  /* 0x0000000c0864723c */ /* 0x002fe200000418d0 */
[----:B------:R-:W-:Y:S01]  /*7340*/  IMAD.MOV.U32 R211, RZ, RZ, R98 ;  /* 0x000000ffffd37224 */ /* 0x000fe200078e0062 */
[----:B------:R-:W-:Y:S01]  /*7350*/  MOV R209, R97 ;  /* 0x0000006100d17202 */ /* 0x000fe20000000f00 */
[----:B------:R-:W-:Y:S02]  /*7360*/  IMAD.MOV.U32 R208, RZ, RZ, R96 ;  /* 0x000000ffffd07224 */ /* 0x000fe400078e0060 */
[----:B------:R-:W-:-:S03]  /*7370*/  IMAD.MOV.U32 R210, RZ, RZ, R90 ;  /* 0x000000ffffd27224 */ /* 0x000fc600078e005a */
[C---:B------:R-:W-:Y:S01]  /*7380*/  HMMA.16816.F32.BF16 R96, R8.reuse, R18, R196 ;  /* 0x000000120860723c */ /* 0x040fe200000418c4 */
[----:B------:R-:W-:Y:S02]  /*7390*/  IMAD.MOV.U32 R199, RZ, RZ, R169 ;  /* 0x000000ffffc77224 */ /* 0x000fe400078e00a9 */
[----:B------:R-:W-:Y:S02]  /*73a0*/  IMAD.MOV.U32 R197, RZ, RZ, R111 ;  /* 0x000000ffffc57224 */ /* 0x000fe400078e006f */
[----:B------:R-:W-:Y:S02]  /*73b0*/  IMAD.MOV.U32 R196, RZ, RZ, R242 ;  /* 0x000000ffffc47224 */ /* 0x000fe400078e00f2 */
[----:B------:R-:W-:Y:S01]  /*73c0*/  IMAD.MOV.U32 R198, RZ, RZ, R164 ;  /* 0x000000ffffc67224 */ /* 0x000fe200078e00a4 */
[C---:B------:R-:W-:Y:S01]  /*73d0*/  HMMA.16816.F32.BF16 R64, R8.reuse, R14, R192 ;  /* 0x0000000e0840723c */ /* 0x040fe200000418c0 */
[----:B------:R-:W-:Y:S01]  /*73e0*/  IMAD.MOV.U32 R164, RZ, RZ, R108 ;  /* 0x000000ffffa47224 */ /* 0x000fe200078e006c */
[----:B------:R1:W5:Y:S06]  /*73f0*/  LDL.LU R242, [R1+0x84] ;  /* 0x0000840001f27983 */ /* 0x00036c0000300800 */
[C---:B---3--:R-:W-:Y:S08]  /*7400*/  HMMA.16816.F32.BF16 R160, R8.reuse, R44, R236 ;  /* 0x0000002c08a0723c */ /* 0x048ff000000418ec */
[----:B------:R-:W-:Y:S01]  /*7410*/  HMMA.16816.F32.BF16 R88, R8, R46, R184 ;  /* 0x0000002e0858723c */ /* 0x000fe200000418b8 */
[----:B------:R-:W-:Y:S01]  /*7420*/  FFMA.FTZ R9, R205, UR4, -R23 ;  /* 0x00000004cd097c23 */ /* 0x000fe20008010817 */
[----:B------:R-:W-:-:S02]  /*7430*/  IMAD.MOV.U32 R205, RZ, RZ, R206 ;  /* 0x000000ffffcd7224 */ /* 0x000fc400078e00ce */
[----:B------:R-:W-:Y:S01]  /*7440*/  FFMA.FTZ R10, R216, UR4, -R23 ;  /* 0x00000004d80a7c23 */ /* 0x000fe20008010817 */
[----:B------:R-:W-:Y:S02]  /*7450*/  IMAD.MOV.U32 R206, RZ, RZ, R207 ;  /* 0x000000ffffce7224 */ /* 0x000fe400078e00cf */
[----:B------:R-:W-:Y:S01]  /*7460*/  IMAD.MOV.U32 R207, RZ, RZ, R208 ;  /* 0x000000ffffcf7224 */ /* 0x000fe200078e00d0 */
[----:B------:R-:W-:Y:S01]  /*7470*/  MOV R208, R209 ;  /* 0x000000d100d07202 */ /* 0x000fe20000000f00 */
[----:B------:R-:W-:Y:S01]  /*7480*/  IMAD.MOV.U32 R209, RZ, RZ, R210 ;  /* 0x000000ffffd17224 */ /* 0x000fe200078e00d2 */
[----:B------:R-:W-:Y:S01]  /*7490*/  HMMA.16816.F32.BF16 R172, R4, R12, R172 ;  /* 0x0000000c04ac723c */ /* 0x000fe200000418ac */
[----:B------:R-:W-:Y:S02]  /*74a0*/  IMAD.MOV.U32 R210, RZ, RZ, R211 ;  /* 0x000000ffffd27224 */ /* 0x000fe400078e00d3 */
[----:B------:R-:W-:Y:S01]  /*74b0*/  FFMA.FTZ R8, R205, UR4, -R36 ;  /* 0x00000004cd087c23 */ /* 0x000fe20008010824 */
[----:B------:R-:W-:-:S02]  /*74c0*/  IMAD.MOV.U32 R211, RZ, RZ, R224 ;  /* 0x000000ffffd37224 */ /* 0x000fc400078e00e0 */
[----:B------:R-:W-:Y:S01]  /*74d0*/  FFMA.FTZ R11, R218, UR4, -R36 ;  /* 0x00000004da0b7c23 */ /* 0x000fe20008010824 */
[----:B------:R-:W-:Y:S01]  /*74e0*/  IMAD.MOV.U32 R224, RZ, RZ, R225 ;  /* 0x000000ffffe07224 */ /* 0x000fe200078e00e1 */
[----:B------:R2:W-:Y:S01]  /*74f0*/  MUFU.EX2 R51, R9 ;  /* 0x0000000900337308 */ /* 0x0005e20000000800 */
[----:B------:R-:W-:Y:S01]  /*7500*/  IMAD.MOV.U32 R225, RZ, RZ, R226 ;  /* 0x000000ffffe17224 */ /* 0x000fe200078e00e2 */
[C---:B------:R-:W-:Y:S01]  /*7510*/  HMMA.16816.F32.BF16 R104, R4.reuse, R16, R92 ;  /* 0x000000100468723c */ /* 0x040fe2000004185c */
[----:B------:R-:W-:Y:S01]  /*7520*/  IMAD.MOV.U32 R226, RZ, RZ, R227 ;  /* 0x000000ffffe27224 */ /* 0x000fe200078e00e3 */
[----:B------:R-:W-:Y:S01]  /*7530*/  MOV R204, R207 ;  /* 0x000000cf00cc7202 */ /* 0x000fe20000000f00 */
[----:B------:R-:W-:Y:S01]  /*7540*/  IMAD.MOV.U32 R227, RZ, RZ, R228 ;  /* 0x000000ffffe37224 */ /* 0x000fe200078e00e4 */
[----:B------:R-:W-:Y:S01]  /*7550*/  MOV R228, R229 ;  /* 0x000000e500e47202 */ /* 0x000fe20000000f00 */
[----:B------:R-:W-:Y:S02]  /*7560*/  IMAD.MOV.U32 R229, RZ, RZ, R230 ;  /* 0x000000ffffe57224 */ /* 0x000fe400078e00e6 */
[----:B------:R-:W-:Y:S01]  /*7570*/  IMAD.MOV.U32 R202, RZ, RZ, R210 ;  /* 0x000000ffffca7224 */ /* 0x000fe200078e00d2 */
[----:B------:R-:W-:Y:S01]  /*7580*/  MOV R210, R226 ;  /* 0x000000e200d27202 */ /* 0x000fe20000000f00 */
[----:B------:R-:W-:Y:S01]  /*7590*/  IMAD.MOV.U32 R230, RZ, RZ, R231 ;  /* 0x000000ffffe67224 */ /* 0x000fe200078e00e7 */
[----:B------:R-:W-:Y:S01]  /*75a0*/  MUFU.EX2 R43, R8 ;  /* 0x00000008002b7308 */ /* 0x000fe20000000800 */
[----:B------:R-:W-:Y:S01]  /*75b0*/  IMAD.MOV.U32 R231, RZ, RZ, R232 ;  /* 0x000000ffffe77224 */ /* 0x000fe200078e00e8 */
[----:B------:R-:W-:Y:S01]  /*75c0*/  HMMA.16816.F32.BF16 R60, R4, R14, R60 ;  /* 0x0000000e043c723c */ /* 0x000fe2000004183c */
[----:B------:R-:W-:-:S02]  /*75d0*/  IMAD.MOV.U32 R232, RZ, RZ, R233 ;  /* 0x000000ffffe87224 */ /* 0x000fc400078e00e9 */
[--C-:B------:R-:W-:Y:S01]  /*75e0*/  FFMA.FTZ R14, R241, UR4, -R36.reuse ;  /* 0x00000004f10e7c23 */ /* 0x100fe20008010824 */
[----:B------:R-:W-:Y:S02]  /*75f0*/  IMAD.MOV.U32 R233, RZ, RZ, R3 ;  /* 0x000000ffffe97224 */ /* 0x000fe400078e0003 */
[----:B------:R-:W-:Y:S01]  /*7600*/  FFMA.FTZ R16, R221, UR4, -R36 ;  /* 0x00000004dd107c23 */ /* 0x000fe20008010824 */
[----:B------:R-:W-:-:S04]  /*7610*/  IMAD.WIDE.U32 R2, R2, -0x2daee0ad, RZ ;  /* 0xd2511f5302027825 */ /* 0x000fc800078e00ff */
[----:B------:R-:W-:Y:S01]  /*7620*/  FFMA.FTZ R15, R219, UR4, -R23 ;  /* 0x00000004db0f7c23 */ /* 0x000fe20008010817 */
[----:B------:R-:W-:Y:S01]  /*7630*/  LDSM.16.MT88.4 R92, [R48+0xac00] ;  /* 0x00ac0000305c783b */ /* 0x000fe20000004200 */
[C---:B------:R-:W-:Y:S01]  /*7640*/  HMMA.16816.F32.BF16 R148, R4.reuse, R28, R148 ;  /* 0x0000001c0494723c */ /* 0x040fe20000041894 */
[----:B------:R-:W-:Y:S01]  /*7650*/  IMAD.MOV.U32 R226, RZ, RZ, R231 ;  /* 0x000000ffffe27224 */ /* 0x000fe200078e00e7 */
[----:B----4-:R-:W-:Y:S01]  /*7660*/  LOP3.LUT R0, R247, R52, R3, 0x96, !PT ;  /* 0x00000034f7007212 */ /* 0x010fe200078e9603 */
[----:B------:R-:W-:Y:S01]  /*7670*/  IMAD.MOV.U32 R231, RZ, RZ, R167 ;  /* 0x000000ffffe77224 */ /* 0x000fe200078e00a7 */
[----:B------:R3:W-:Y:S01]  /*7680*/  MUFU.EX2 R52, R10 ;  /* 0x0000000a00347308 */ /* 0x0007e20000000800 */
[----:B------:R-:W-:Y:S01]  /*7690*/  MOV R3, R2 ;  /* 0x0000000200037202 */ /* 0x000fe20000000f00 */
[----:B------:R-:W-:Y:S01]  /*76a0*/  IMAD.MOV.U32 R167, RZ, RZ, R49 ;  /* 0x000000ffffa77224 */ /* 0x000fe200078e0031 */
[C---:B------:R-:W-:Y:S01]  /*76b0*/  PRMT R13, R2.reuse, 0x7771, RZ ;  /* 0x00007771020d7816 */ /* 0x040fe200000000ff */
[C---:B------:R-:W-:Y:S01]  /*76c0*/  HMMA.16816.F32.BF16 R132, R4.reuse, R24, R132 ;  /* 0x000000180484723c */ /* 0x040fe20000041884 */
[----:B------:R-:W-:Y:S01]  /*76d0*/  PRMT R12, R2, 0x7773, RZ ;  /* 0x00007773020c7816 */ /* 0x000fe200000000ff */
[----:B------:R4:W1:Y:S01]  /*76e0*/  MUFU.EX2 R49, R11 ;  /* 0x0000000b00317308 */ /* 0x0008620000000800 */
[----:B--2---:R-:W-:Y:S01]  /*76f0*/  LOP3.LUT R9, R3, 0xff, RZ, 0xc0, !PT ;  /* 0x000000ff03097812 */ /* 0x004fe200078ec0ff */
[----:B------:R-:W-:Y:S01]  /*7700*/  IMAD.MOV.U32 R203, RZ, RZ, R206 ;  /* 0x000000ffffcb7224 */ /* 0x000fe200078e00ce */
[----:B------:R-:W-:Y:S01]  /*7710*/  LOP3.LUT R3, R0, 0xff, RZ, 0xc0, !PT ;  /* 0x000000ff00037812 */ /* 0x000fe200078ec0ff */
[----:B------:R2:W-:Y:S01]  /*7720*/  MUFU.EX2 R36, R14 ;  /* 0x0000000e00247308 */ /* 0x0005e20000000800 */
[----:B------:R-:W-:Y:S01]  /*7730*/  IMAD.MOV.U32 R206, RZ, RZ, R209 ;  /* 0x000000ffffce7224 */ /* 0x000fe200078e00d1 */
[----:B------:R-:W-:Y:S01]  /*7740*/  HMMA.16816.F32.BF16 R176, R4, R32, R152 ;  /* 0x0000002004b0723c */ /* 0x000fe20000041898 */
[----:B------:R-:W-:Y:S01]  /*7750*/  IMAD.MOV.U32 R209, RZ, RZ, R225 ;  /* 0x000000ffffd17224 */ /* 0x000fe200078e00e1 */
[----:B---3--:R-:W-:Y:S01]  /*7760*/  PRMT R10, R2, 0x7772, RZ ;  /* 0x00007772020a7816 */ /* 0x008fe200000000ff */
[----:B------:R-:W3:Y:S01]  /*7770*/  MUFU.EX2 R23, R16 ;  /* 0x0000001000177308 */ /* 0x000ee20000000800 */
[----:B------:R-:W-:Y:S01]  /*7780*/  LOP3.LUT R2, R0, 0xffff, RZ, 0xc0, !PT ;  /* 0x0000ffff00027812 */ /* 0x000fe200078ec0ff */
[----:B------:R-:W-:Y:S01]  /*7790*/  IMAD.MOV.U32 R225, RZ, RZ, R229 ;  /* 0x000000ffffe17224 */ /* 0x000fe200078e00e5 */
[----:B------:R-:W-:-:S02]  /*77a0*/  PRMT R8, R10, 0x5410, R12 ;  /* 0x000054100a087816 */ /* 0x000fc4000000000c */
[C---:B------:R-:W-:Y:S01]  /*77b0*/  HMMA.16816.F32.BF16 R180, R4.reuse, R44, R180 ;  /* 0x0000002c04b4723c */ /* 0x040fe200000418b4 */
[----:B------:R-:W-:Y:S01]  /*77c0*/  SHF.R.U32.HI R2, RZ, 0x8, R2 ;  /* 0x00000008ff027819 */ /* 0x000fe20000011602 */
[----:B------:R-:W3:Y:S01]  /*77d0*/  MUFU.EX2 R42, R15 ;  /* 0x0000000f002a7308 */ /* 0x000ee20000000800 */
[----:B------:R-:W-:Y:S01]  /*77e0*/  PRMT R10, R9, 0x5410, R13 ;  /* 0x00005410090a7816 */ /* 0x000fe2000000000d */
[----:B------:R-:W-:Y:S01]  /*77f0*/  IMAD.MOV.U32 R229, RZ, RZ, R170 ;  /* 0x000000ffffe57224 */ /* 0x000fe200078e00aa */
[--C-:B----4-:R-:W-:Y:S01]  /*7800*/  PRMT R11, R3, 0x5410, R2.reuse ;  /* 0x00005410030b7816 */ /* 0x110fe20000000002 */
[----:B------:R-:W-:Y:S01]  /*7810*/  IMAD.MOV.U32 R207, RZ, RZ, R211 ;  /* 0x000000ffffcf7224 */ /* 0x000fe200078e00d3 */
[----:B------:R-:W-:Y:S01]  /*7820*/  PRMT R2, R0, 0x7632, R2 ;  /* 0x0000763200027816 */ /* 0x000fe20000000002 */
[----:B------:R-:W-:Y:S01]  /*7830*/  HMMA.16816.F32.BF16 R28, R4, R30, R76 ;  /* 0x0000001e041c723c */ /* 0x000fe2000004184c */
[----:B------:R-:W-:Y:S01]  /*7840*/  SHF.R.U32.HI R9, RZ, 0x18, R0 ;  /* 0x00000018ff097819 */ /* 0x000fe20000011600 */
[----:B------:R-:W-:Y:S01]  /*7850*/  IMAD.MOV.U32 R211, RZ, RZ, R227 ;  /* 0x000000ffffd37224 */ /* 0x000fe200078e00e3 */
[----:B------:R-:W-:Y:S01]  /*7860*/  LOP3.LUT R0, R8, 0xff00ff, RZ, 0xc0, !PT ;  /* 0x00ff00ff08007812 */ /* 0x000fe200078ec0ff */
[----:B------:R-:W-:-:S02]  /*7870*/  IMAD.MOV.U32 R227, RZ, RZ, R232 ;  /* 0x000000ffffe37224 */ /* 0x000fc400078e00e8 */
[----:B------:R-:W-:Y:S02]  /*7880*/  IMAD.MOV.U32 R201, RZ, RZ, R230 ;  /* 0x000000ffffc97224 */ /* 0x000fe400078e00e6 */
[----:B------:R-:W-:Y:S01]  /*7890*/  HMMA.16816.F32.BF16 R24, R4, R26, R124 ;  /* 0x0000001a0418723c */ /* 0x000fe2000004187c */
[----:B------:R-:W-:Y:S01]  /*78a0*/  HSET2.LE.AND R0, R0, R20, PT ;  /* 0x0000001400007233 */ /* 0x000fe20003803000 */
[----:B------:R-:W-:Y:S01]  /*78b0*/  IMAD.MOV.U32 R232, RZ, RZ, R168 ;  /* 0x000000ffffe87224 */ /* 0x000fe200078e00a8 */
[----:B-1----:R-:W-:-:S05]  /*78c0*/  F2FP.BF16.F32.PACK_AB R3, R49, R43 ;  /* 0x0000002b3103723e */ /* 0x002fca00000010ff */
[C---:B------:R-:W-:Y:S01]  /*78d0*/  HMMA.16816.F32.BF16 R120, R4.reuse, R18, R120 ;  /* 0x000000120478723c */ /* 0x040fe20000041878 */
[----:B--2---:R-:W-:Y:S01]  /*78e0*/  FFMA.FTZ R14, R248, UR4, -R21 ;  /* 0x00000004f80e7c23 */ /* 0x004fe20008010815 */
[----:B------:R-:W-:Y:S01]  /*78f0*/  MOV R194, R167 ;  /* 0x000000a700c27202 */ /* 0x000fe20000000f00 */
[----:B------:R-:W-:Y:S01]  /*7900*/  IMAD.MOV.U32 R193, RZ, RZ, R220 ;  /* 0x000000ffffc17224 */ /* 0x000fe200078e00dc */
[----:B------:R-:W1:Y:S01]  /*7910*/  LDSM.16.MT88.4 R152, [R48+0x9c00] ;  /* 0x009c00003098783b */ /* 0x000e620000004200 */
[----:B------:R-:W-:Y:S02]  /*7920*/  IMAD.MOV.U32 R192, RZ, RZ, R215 ;  /* 0x000000ffffc07224 */ /* 0x000fe400078e00d7 */
[----:B------:R-:W-:Y:S01]  /*7930*/  IMAD.MOV.U32 R205, RZ, RZ, R208 ;  /* 0x000000ffffcd7224 */ /* 0x000fe200078e00d0 */
[C---:B------:R-:W-:Y:S08]  /*7940*/  HMMA.16816.F32.BF16 R32, R4.reuse, R34, R72 ;  /* 0x000000220420723c */ /* 0x040ff00000041848 */
[----:B------:R-:W-:Y:S01]  /*7950*/  HMMA.16816.F32.BF16 R44, R4, R46, R112 ;  /* 0x0000002e042c723c */ /* 0x000fe20000041870 */
[----:B------:R-:W-:Y:S01]  /*7960*/  LOP3.LUT R7, R2, 0xff, RZ, 0xc0, !PT ;  /* 0x000000ff02077812 */ /* 0x000fe200078ec0ff */
[----:B------:R-:W-:Y:S01]  /*7970*/  FFMA.FTZ R8, R249, UR4, -R22 ;  /* 0x00000004f9087c23 */ /* 0x000fe20008010816 */
[--C-:B------:R-:W-:Y:S01]  /*7980*/  HSET2.LE.AND R2, R10, R20.reuse, PT ;  /* 0x000000140a027233 */ /* 0x100fe20003803000 */
[----:B------:R-:W-:Y:S01]  /*7990*/  FFMA.FTZ R12, R197, UR4, -R21 ;  /* 0x00000004c50c7c23 */ /* 0x000fe20008010815 */
[----:B------:R-:W-:Y:S01]  /*79a0*/  PRMT R7, R7, 0x5410, R9 ;  /* 0x0000541007077816 */ /* 0x000fe20000000009 */
[----:B------:R-:W-:Y:S01]  /*79b0*/  FFMA.FTZ R13, R250, UR4, -R21 ;  /* 0x00000004fa0d7c23 */ /* 0x000fe20008010815 */
[----:B------:R-:W-:Y:S01]  /*79c0*/  F2FP.BF16.F32.PACK_AB R4, R52, R51 ;  /* 0x000000333404723e */ /* 0x000fe200000010ff */
[----:B------:R-:W-:Y:S01]  /*79d0*/  IMAD.MOV.U32 R230, RZ, RZ, R166 ;  /* 0x000000ffffe67224 */ /* 0x000fe200078e00a6 */
[----:B------:R-:W-:Y:S01]  /*79e0*/  LOP3.LUT R171, R3, R0, RZ, 0xc0, !PT ;  /* 0x0000000003ab7212 */ /* 0x000fe200078ec0ff */
[----:B------:R-:W-:Y:S01]  /*79f0*/  MUFU.EX2 R14, R14 ;  /* 0x0000000e000e7308 */ /* 0x000fe20000000800 */
[----:B------:R-:W-:Y:S01]  /*7a00*/  LOP3.LUT R170, R4, R2, RZ, 0xc0, !PT ;  /* 0x0000000204aa7212 */ /* 0x000fe200078ec0ff */
[----:B------:R-:W-:Y:S01]  /*7a10*/  IMAD.MOV.U32 R195, RZ, RZ, R202 ;  /* 0x000000ffffc37224 */ /* 0x000fe200078e00ca */
[--C-:B------:R-:W-:Y:S01]  /*7a20*/  HSET2.LE.AND R0, R7, R20.reuse, PT ;  /* 0x0000001407007233 */ /* 0x100fe20003803000 */
[----:B------:R-:W-:Y:S01]  /*7a30*/  IMAD.MOV.U32 R208, RZ, RZ, R224 ;  /* 0x000000ffffd07224 */ /* 0x000fe200078e00e0 */
[----:B---3--:R-:W-:Y:S01]  /*7a40*/  F2FP.BF16.F32.PACK_AB R2, R23, R36 ;  /* 0x000000241702723e */ /* 0x008fe200000010ff */
[----:B------:R-:W2:Y:S01]  /*7a50*/  LDSM.16.MT88.4 R76, [R41+0xc00] ;  /* 0x000c0000294c783b */ /* 0x000ea20000004200 */
[----:B------:R-:W-:-:S02]  /*7a60*/  HSET2.LE.AND R5, R11, R20, PT ;  /* 0x000000140b057233 */ /* 0x000fc40003803000 */
[----:B------:R-:W-:Y:S01]  /*7a70*/  F2FP.BF16.F32.PACK_AB R6, R42, R50 ;  /* 0x000000322a06723e */ /* 0x000fe200000010ff */
[--C-:B------:R-:W-:Y:S01]  /*7a80*/  FFMA.FTZ R9, R196, UR4, -R22.reuse ;  /* 0x00000004c4097c23 */ /* 0x100fe20008010816 */
[----:B------:R-:W-:Y:S01]  /*7a90*/  LOP3.LUT R169, R2, R0, RZ, 0xc0, !PT ;  /* 0x0000000002a97212 */ /* 0x000fe200078ec0ff */
[----:B------:R-:W-:Y:S01]  /*7aa0*/  FFMA.FTZ R10, R246, UR4, -R22 ;  /* 0x00000004f60a7c23 */ /* 0x000fe20008010816 */
[----:B------:R-:W-:Y:S01]  /*7ab0*/  LOP3.LUT R2, R245, R58, R55, 0x96, !PT ;  /* 0x0000003af5027212 */ /* 0x000fe200078e9637 */
[----:B------:R-:W-:Y:S01]  /*7ac0*/  MUFU.EX2 R12, R12 ;  /* 0x0000000c000c7308 */ /* 0x000fe20000000800 */
[----:B------:R-:W-:Y:S01]  /*7ad0*/  LOP3.LUT R168, R6, R5, RZ, 0xc0, !PT ;  /* 0x0000000506a87212 */ /* 0x000fe200078ec0ff */
[----:B------:R-:W-:Y:S01]  /*7ae0*/  IMAD.MOV.U32 R166, RZ, RZ, R109 ;  /* 0x000000ffffa67224 */ /* 0x000fe200078e006d */
[----:B------:R-:W-:Y:S01]  /*7af0*/  LDSM.16.MT88.4 R124, [R48+0xbc00] ;  /* 0x00bc0000307c783b */ /* 0x000fe20000004200 */
[----:B------:R-:W-:-:S03]  /*7b00*/  IMAD.WIDE.U32 R2, R2, -0x2daee0ad, RZ ;  /* 0xd2511f5302027825 */ /* 0x000fc600078e00ff */
[----:B------:R-:W-:Y:S01]  /*7b10*/  LDSM.16.MT88.4 R16, [R41+0x2c00] ;  /* 0x002c00002910783b */ /* 0x000fe20000004200 */
[----:B------:R-:W-:Y:S01]  /*7b20*/  IMAD.MOV.U32 R5, RZ, RZ, R2 ;  /* 0x000000ffff057224 */ /* 0x000fe200078e0002 */
[C---:B------:R-:W-:Y:S01]  /*7b30*/  PRMT R7, R2.reuse, 0x7771, RZ ;  /* 0x0000777102077816 */ /* 0x040fe200000000ff */
[----:B------:R-:W-:Y:S01]  /*7b40*/  IMAD.MOV.U32 R197, RZ, RZ, R200 ;  /* 0x000000ffffc57224 */ /* 0x000fe200078e00c8 */
[C---:B------:R-:W-:Y:S01]  /*7b50*/  PRMT R6, R2.reuse, 0x7773, RZ ;  /* 0x0000777302067816 */ /* 0x040fe200000000ff */
[----:B------:R-:W-:Y:S01]  /*7b60*/  MUFU.EX2 R13, R13 ;  /* 0x0000000d000d7308 */ /* 0x000fe20000000800 */
[----:B------:R-:W-:Y:S01]  /*7b70*/  PRMT R4, R2, 0x7772, RZ ;  /* 0x0000777202047816 */ /* 0x000fe200000000ff */
[----:B------:R-:W-:Y:S01]  /*7b80*/  IMAD.MOV.U32 R224, RZ, RZ, R228 ;  /* 0x000000ffffe07224 */ /* 0x000fe200078e00e4 */
[----:B------:R-:W-:Y:S01]  /*7b90*/  LOP3.LUT R2, R5, 0xff, RZ, 0xc0, !PT ;  /* 0x000000ff05027812 */ /* 0x000fe200078ec0ff */
[----:B------:R3:W5:Y:S01]  /*7ba0*/  LDL.LU R220, [R1+0x80] ;  /* 0x0000800001dc7983 */ /* 0x0007620000300800 */
[----:B------:R-:W-:Y:S01]  /*7bb0*/  LOP3.LUT R0, R247, R56, R3, 0x96, !PT ;  /* 0x00000038f7007212 */ /* 0x000fe200078e9603 */
[----:B------:R-:W-:Y:S01]  /*7bc0*/  FFMA.FTZ R3, R251, UR4, -R22 ;  /* 0x00000004fb037c23 */ /* 0x000fe20008010816 */
[----:B------:R-:W-:Y:S01]  /*7bd0*/  PRMT R5, R2, 0x5410, R7 ;  /* 0x0000541002057816 */ /* 0x000fe20000000007 */
[----:B------:R-:W-:Y:S01]  /*7be0*/  FFMA.FTZ R11, R252, UR4, -R21 ;  /* 0x00000004fc0b7c23 */ /* 0x000fe20008010815 */
[----:B------:R-:W-:Y:S01]  /*7bf0*/  LOP3.LUT R2, R0, 0xffff, RZ, 0xc0, !PT ;  /* 0x0000ffff00027812 */ /* 0x000fe200078ec0ff */
[----:B------:R4:W-:Y:S01]  /*7c00*/  MUFU.EX2 R15, R3 ;  /* 0x00000003000f7308 */ /* 0x0009e20000000800 */
[----:B------:R-:W-:-:S03]  /*7c10*/  PRMT R6, R4, 0x5410, R6 ;  /* 0x0000541004067816 */ /* 0x000fc60000000006 */
[----:B------:R-:W-:Y:S01]  /*7c20*/  MUFU.EX2 R9, R9 ;  /* 0x0000000900097308 */ /* 0x000fe20000000800 */
[----:B------:R-:W-:-:S03]  /*7c30*/  SHF.R.U32.HI R2, RZ, 0x8, R2 ;  /* 0x00000008ff027819 */ /* 0x000fc60000011602 */
[----:B------:R-:W-:Y:S01]  /*7c40*/  MUFU.EX2 R10, R10 ;  /* 0x0000000a000a7308 */ /* 0x000fe20000000800 */
[----:B------:R-:W-:Y:S01]  /*7c50*/  IMAD.MOV.U32 R196, RZ, RZ, R201 ;  /* 0x000000ffffc47224 */ /* 0x000fe200078e00c9 */
[----:B------:R-:W-:Y:S01]  /*7c60*/  MOV R228, R233 ;  /* 0x000000e900e47202 */ /* 0x000fe20000000f00 */
[----:B------:R-:W-:Y:S01]  /*7c70*/  IMAD.MOV.U32 R200, RZ, RZ, R166 ;  /* 0x000000ffffc87224 */ /* 0x000fe200078e00a6 */
[----:B------:R1:W2:Y:S01]  /*7c80*/  MUFU.EX2 R21, R8 ;  /* 0x0000000800157308 */ /* 0x0002a20000000800 */
[----:B------:R-:W-:Y:S01]  /*7c90*/  IMAD.MOV.U32 R202, RZ, RZ, R232 ;  /* 0x000000ffffca7224 */ /* 0x000fe200078e00e8 */
[----:B----4-:R-:W-:Y:S01]  /*7ca0*/  LOP3.LUT R3, R0, 0xff, RZ, 0xc0, !PT ;  /* 0x000000ff00037812 */ /* 0x010fe200078ec0ff */
[----:B------:R-:W-:Y:S01]  /*7cb0*/  IMAD.MOV.U32 R201, RZ, RZ, R164 ;  /* 0x000000ffffc97224 */ /* 0x000fe200078e00a4 */
[----:B------:R-:W-:Y:S01]  /*7cc0*/  HSET2.LE.AND R5, R5, R20, PT ;  /* 0x0000001405057233 */ /* 0x000fe20003803000 */
[----:B------:R3:W5:Y:S01]  /*7cd0*/  LDL.LU R215, [R1+0x7c] ;  /* 0x00007c0001d77983 */ /* 0x0007620000300800 */
[----:B------:R-:W-:-:S02]  /*7ce0*/  PRMT R4, R3, 0x5410, R2 ;  /* 0x0000541003047816 */ /* 0x000fc40000000002 */
[----:B------:R-:W-:Y:S02]  /*7cf0*/  PRMT R2, R0, 0x7632, R2 ;  /* 0x0000763200027816 */ /* 0x000fe40000000002 */
[----:B------:R-:W-:Y:S02]  /*7d00*/  SHF.R.U32.HI R0, RZ, 0x18, R0 ;  /* 0x00000018ff007819 */ /* 0x000fe40000011600 */
[----:B------:R-:W-:Y:S02]  /*7d10*/  LOP3.LUT R2, R2, 0xff, RZ, 0xc0, !PT ;  /* 0x000000ff02027812 */ /* 0x000fe400078ec0ff */
[----:B------:R-:W-:Y:S02]  /*7d20*/  LOP3.LUT R3, R6, 0xff00ff, RZ, 0xc0, !PT ;  /* 0x00ff00ff06037812 */ /* 0x000fe400078ec0ff */
[----:B------:R-:W-:Y:S02]  /*7d30*/  PRMT R0, R2, 0x5410, R0 ;  /* 0x0000541002007816 */ /* 0x000fe40000000000 */
[----:B-1----:R-:W-:-:S02]  /*7d40*/  HSET2.LE.AND R8, R4, R20, PT ;  /* 0x0000001404087233 */ /* 0x002fc40003803000 */
[--C-:B------:R-:W-:Y:S02]  /*7d50*/  HSET2.LE.AND R6, R3, R20.reuse, PT ;  /* 0x0000001403067233 */ /* 0x100fe40003803000 */
[----:B--2---:R-:W-:Y:S02]  /*7d60*/  F2FP.BF16.F32.PACK_AB R3, R21, R15 ;  /* 0x0000000f1503723e */ /* 0x004fe400000010ff */
[----:B------:R-:W-:Y:S02]  /*7d70*/  HSET2.LE.AND R7, R0, R20, PT ;  /* 0x0000001400077233 */ /* 0x000fe40003803000 */
[----:B------:R-:W-:Y:S02]  /*7d80*/  F2FP.BF16.F32.PACK_AB R2, R14, R12 ;  /* 0x0000000c0e02723e */ /* 0x000fe400000010ff */
[----:B------:R-:W-:Y:S01]  /*7d90*/  F2FP.BF16.F32.PACK_AB R0, R10, R9 ;  /* 0x000000090a00723e */ /* 0x000fe200000010ff */
[----:B------:R-:W1:Y:S01]  /*7da0*/  MUFU.EX2 R11, R11 ;  /* 0x0000000b000b7308 */ /* 0x000e620000000800 */
[----:B------:R-:W-:Y:S01]  /*7db0*/  LOP3.LUT R164, R3, R8, RZ, 0xc0, !PT ;  /* 0x0000000803a47212 */ /* 0x000fe200078ec0ff */
[----:B------:R-:W-:Y:S01]  /*7dc0*/  FADD.FTZ R3, R193, R192 ;  /* 0x000000c0c1037221 */ /* 0x000fe20000010000 */
[----:B------:R-:W-:Y:S01]  /*7dd0*/  LOP3.LUT R167, R2, R6, RZ, 0xc0, !PT ;  /* 0x0000000602a77212 */ /* 0x000fe200078ec0ff */
[----:B------:R-:W-:Y:S01]  /*7de0*/  IMAD.MOV.U32 R193, RZ, RZ, R194 ;  /* 0x000000ffffc17224 */ /* 0x000fe200078e00c2 */
[----:B------:R-:W-:Y:S01]  /*7df0*/  LOP3.LUT R166, R0, R5, RZ, 0xc0, !PT ;  /* 0x0000000500a67212 */ /* 0x000fe200078ec0ff */
[----:B------:R-:W-:Y:S01]  /*7e00*/  FADD.FTZ R2, R213, R214 ;  /* 0x000000d6d5027221 */ /* 0x000fe20000010000 */
[----:B------:R-:W-:Y:S01]  /*7e10*/  IMAD.MOV.U32 R194, RZ, RZ, R195 ;  /* 0x000000ffffc27224 */ /* 0x000fe200078e00c3 */
[----:B------:R-:W-:Y:S01]  /*7e20*/  MOV R233, R110 ;  /* 0x0000006e00e97202 */ /* 0x000fe20000000f00 */
[----:B------:R-:W-:Y:S01]  /*7e30*/  FADD.FTZ R0, R40, R212 ;  /* 0x000000d428007221 */ /* 0x000fe20000010000 */
[----:B------:R-:W-:Y:S01]  /*7e40*/  MOV R195, R196 ;  /* 0x000000c400c37202 */ /* 0x000fe20000000f00 */
[----:B------:R-:W-:Y:S01]  /*7e50*/  FADD.FTZ R5, R38, R39 ;  /* 0x0000002726057221 */ /* 0x000fe20000010000 */
[----:B------:R-:W-:Y:S01]  /*7e60*/  FADD.FTZ R3, R37, R3 ;  /* 0x0000000325037221 */ /* 0x000fe20000010000 */
[----:B------:R-:W-:-:S02]  /*7e70*/  IMAD.MOV.U32 R196, RZ, RZ, R197 ;  /* 0x000000ffffc47224 */ /* 0x000fc400078e00c5 */
[----:B------:R-:W-:Y:S01]  /*7e80*/  FADD.FTZ R2, R193, R2 ;  /* 0x00000002c1027221 */ /* 0x000fe20000010000 */
[----:B------:R-:W-:Y:S02]  /*7e90*/  IMAD.MOV.U32 R197, RZ, RZ, R198 ;  /* 0x000000ffffc57224 */ /* 0x000fe400078e00c6 */
[----:B------:R-:W-:Y:S01]  /*7ea0*/  FADD.FTZ R0, R194, R0 ;  /* 0x00000000c2007221 */ /* 0x000fe20000010000 */
[----:B------:R-:W-:Y:S02]  /*7eb0*/  IMAD.MOV.U32 R198, RZ, RZ, R199 ;  /* 0x000000ffffc67224 */ /* 0x000fe400078e00c7 */
[----:B------:R-:W-:Y:S01]  /*7ec0*/  FADD.FTZ R5, R195, R5 ;  /* 0x00000005c3057221 */ /* 0x000fe20000010000 */
[----:B------:R-:W-:Y:S02]  /*7ed0*/  IMAD.MOV.U32 R199, RZ, RZ, R233 ;  /* 0x000000ffffc77224 */ /* 0x000fe400078e00e9 */
[----:B------:R-:W-:Y:S01]  /*7ee0*/  FADD.FTZ R3, R196, R3 ;  /* 0x00000003c4037221 */ /* 0x000fe20000010000 */
[----:B------:R-:W-:Y:S01]  /*7ef0*/  FADD.FTZ R2, R197, R2 ;  /* 0x00000002c5027221 */ /* 0x000fe20000010000 */
[----:B------:R-:W-:Y:S01]  /*7f00*/  FADD.FTZ R0, R198, R0 ;  /* 0x00000000c6007221 */ /* 0x000fe20000010000 */
[----:B------:R-:W-:Y:S01]  /*7f10*/  FADD.FTZ R5, R199, R5 ;  /* 0x00000005c7057221 */ /* 0x000fe20000010000 */
[----:B------:R-:W-:Y:S01]  /*7f20*/  FADD.FTZ R3, R200, R3 ;  /* 0x00000003c8037221 */ /* 0x000fe20000010000 */
[----:B-1----:R-:W-:Y:S01]  /*7f30*/  F2FP.BF16.F32.PACK_AB R4, R13, R11 ;  /* 0x0000000b0d04723e */ /* 0x002fe200000010ff */
[----:B------:R-:W-:Y:S01]  /*7f40*/  FADD.FTZ R2, R201, R2 ;  /* 0x00000002c9027221 */ /* 0x000fe20000010000 */
[----:B------:R-:W-:Y:S01]  /*7f50*/  FADD.FTZ R0, R202, R0 ;  /* 0x00000000ca007221 */ /* 0x000fe20000010000 */
[----:B------:R-:W-:Y:S01]  /*7f60*/  FADD.FTZ R5, R203, R5 ;  /* 0x00000005cb057221 */ /* 0x000fe20000010000 */
[----:B------:R-:W-:-:S02]  /*7f70*/  IMAD.MOV.U32 R232, RZ, RZ, R165 ;  /* 0x000000ffffe87224 */ /* 0x000fc400078e00a5 */
[----:B------:R-:W-:Y:S01]  /*7f80*/  FADD.FTZ R3, R204, R3 ;  /* 0x00000003cc037221 */ /* 0x000fe20000010000 */
[----:B------:R-:W-:Y:S01]  /*7f90*/  LOP3.LUT R165, R4, R7, RZ, 0xc0, !PT ;  /* 0x0000000704a57212 */ /* 0x000fe200078ec0ff */
[----:B------:R-:W-:Y:S01]  /*7fa0*/  FADD.FTZ R2, R205, R2 ;  /* 0x00000002cd027221 */ /* 0x000fe20000010000 */
[----:B------:R-:W-:Y:S01]  /*7fb0*/  FADD.FTZ R4, R206, R0 ;  /* 0x00000000ce047221 */ /* 0x000fe20000010000 */
[----:B------:R-:W-:Y:S01]  /*7fc0*/  FADD.FTZ R0, R207, R5 ;  /* 0x00000005cf007221 */ /* 0x000fe20000010000 */
[----:B------:R-:W1:Y:S01]  /*7fd0*/  LDSM.16.MT88.4 R108, [R41+0x1c00] ;  /* 0x001c0000296c783b */ /* 0x000e620000004200 */
        /* <DEDUP_REMOVED lines=13> */
[----:B------:R-:W-:-:S02]  /*80b0*/  IMAD.MOV.U32 R233, RZ, RZ, R217 ;  /* 0x000000ffffe97224 */ /* 0x000fc400078e00d9 */
        /* <DEDUP_REMOVED lines=21> */
[----:B------:R3:W5:Y:S01]  /*8210*/  LDL.LU R214, [R1+0x78] ;  /* 0x0000780001d67983 */ /* 0x0007620000300800 */
[----:B------:R-:W-:Y:S01]  /*8220*/  FADD.FTZ R2, R9, R4 ;  /* 0x0000000409027221 */ /* 0x000fe20000010000 */
[----:B------:R-:W-:Y:S01]  /*8230*/  FADD.FTZ R0, R12, R0 ;  /* 0x000000000c007221 */ /* 0x000fe20000010000 */
[----:B------:R-:W-:Y:S01]  /*8240*/  FADD.FTZ R245, R52, R5 ;  /* 0x0000000534f57221 */ /* 0x000fe20000010000 */
[----:B------:R3:W5:Y:S01]  /*8250*/  LDL.LU R213, [R1+0x74] ;  /* 0x0000740001d57983 */ /* 0x0007620000300800 */
[----:B------:R-:W-:Y:S01]  /*8260*/  FADD.FTZ R216, R49, R3 ;  /* 0x0000000331d87221 */ /* 0x000fe20000010000 */
[----:B------:R-:W-:-:S02]  /*8270*/  FADD.FTZ R218, R10, R2 ;  /* 0x000000020ada7221 */ /* 0x000fc40000010000 */
[----:B------:R3:W5:Y:S01]  /*8280*/  LDL.LU R212, [R1+0x70] ;  /* 0x0000700001d47983 */ /* 0x0007620000300800 */
[----:B------:R-:W-:-:S03]  /*8290*/  FADD.FTZ R219, R14, R0 ;  /* 0x000000000edb7221 */ /* 0x000fc60000010000 */
[----:B------:R3:W5:Y:S01]  /*82a0*/  LDL.LU R40, [R1+0x6c] ;  /* 0x00006c0001287983 */ /* 0x0007620000300800 */
[C---:B------:R-:W-:Y:S03]  /*82b0*/  HMMA.16816.F32.BF16 R144, R168.reuse, R152, R144 ;  /* 0x00000098a890723c */ /* 0x040fe60000041890 */
[----:B------:R3:W5:Y:S04]  /*82c0*/  LDL.LU R39, [R1+0x68] ;  /* 0x0000680001277983 */ /* 0x0007680000300800 */
[----:B------:R3:W5:Y:S01]  /*82d0*/  LDL.LU R38, [R1+0x64] ;  /* 0x0000640001267983 */ /* 0x0007620000300800 */
[C---:B------:R-:W-:Y:S03]  /*82e0*/  HMMA.16816.F32.BF16 R156, R168.reuse, R154, R156 ;  /* 0x0000009aa89c723c */ /* 0x040fe6000004189c */
[----:B------:R3:W5:Y:S04]  /*82f0*/  LDL.LU R37, [R1+0x60] ;  /* 0x0000600001257983 */ /* 0x0007680000300800 */
[----:B------:R3:W-:Y:S01]  /*8300*/  STL [R1+0xc], R245 ;  /* 0x00000cf501007387 */ /* 0x0007e20000100800 */
[C---:B------:R-:W-:Y:S03]  /*8310*/  HMMA.16816.F32.BF16 R68, R168.reuse, R76, R68 ;  /* 0x0000004ca844723c */ /* 0x040fe60000041844 */
[----:B------:R3:W-:Y:S05]  /*8320*/  STL [R1+0x10], R216 ;  /* 0x000010d801007387 */ /* 0x0007ea0000100800 */
[C---:B------:R-:W-:Y:S01]  /*8330*/  HMMA.16816.F32.BF16 R80, R168.reuse, R78, R80 ;  /* 0x0000004ea850723c */ /* 0x040fe20000041850 */
[----:B------:R3:W-:Y:S07]  /*8340*/  STL [R1+0x14], R218 ;  /* 0x000014da01007387 */ /* 0x0007ee0000100800 */
[C---:B------:R-:W-:Y:S01]  /*8350*/  HMMA.16816.F32.BF16 R84, R168.reuse, R92, R84 ;  /* 0x0000005ca854723c */ /* 0x040fe20000041854 */
[----:B------:R-:W2:Y:S07]  /*8360*/  S2R R217, SR_TID.X ;  /* 0x0000000000d97919 */ /* 0x000eae0000002100 */
[C---:B------:R-:W-:Y:S01]  /*8370*/  HMMA.16816.F32.BF16 R96, R168.reuse, R94, R96 ;  /* 0x0000005ea860723c */ /* 0x040fe20000041860 */
[----:B------:R3:W-:Y:S07]  /*8380*/  STL [R1+0x18], R219 ;  /* 0x000018db01007387 */ /* 0x0007ee0000100800 */
[C---:B-1----:R-:W-:Y:S08]  /*8390*/  HMMA.16816.F32.BF16 R100, R168.reuse, R108, R100 ;  /* 0x0000006ca864723c */ /* 0x042ff00000041864 */
        /* <DEDUP_REMOVED lines=17> */
[----:B------:R-:W-:Y:S01]  /*84b0*/  UMOV UR12, 0xffffffff ;  /* 0xffffffff000c7882 */ /* 0x000fe20000000000 */
[----:B------:R-:W-:-:S03]  /*84c0*/  NOP ;  /* 0x0000000000007918 */ /* 0x000fc60000000000 */
[----:B--23--:R-:W-:-:S15]  /*84d0*/  BRA.U !UP1, `(.L_x_572) ;  /* 0x000000bd09307547 */ /* 0x00cfde000b800000 */
[----:B------:R-:W2:Y:S04]  /*84e0*/  LDL R211, [R1+0x54] ;  /* 0x0000540001d37983 */ /* 0x000ea80000100800 */
[----:B------:R-:W3:Y:S04]  /*84f0*/  LDL R210, [R1+0x1c] ;  /* 0x00001c0001d27983 */ /* 0x000ee80000100800 */
[----:B------:R-:W4:Y:S04]  /*8500*/  LDL R225, [R1+0x50] ;  /* 0x0000500001e17983 */ /* 0x000f280000100800 */
[----:B------:R-:W4:Y:S04]  /*8510*/  LDL R224, [R1+0x30] ;  /* 0x0000300001e07983 */ /* 0x000f280000100800 */
[----:B------:R-:W4:Y:S04]  /*8520*/  LDL.64 R234, [R1+0x40] ;  /* 0x0000400001ea7983 */ /* 0x000f280000100a00 */
[----:B------:R-:W4:Y:S04]  /*8530*/  LDL.64 R232, [R1+0x48] ;  /* 0x0000480001e87983 */ /* 0x000f280000100a00 */
[----:B------:R-:W4:Y:S04]  /*8540*/  LDL.64 R230, [R1+0x20] ;  /* 0x0000200001e67983 */ /* 0x000f280000100a00 */
[----:B------:R-:W4:Y:S04]  /*8550*/  LDL.64 R228, [R1+0x28] ;  /* 0x0000280001e47983 */ /* 0x000f280000100a00 */
[----:B------:R-:W4:Y:S01]  /*8560*/  LDL.64 R226, [R1+0x38] ;  /* 0x0000380001e27983 */ /* 0x000f220000100a00 */
[C---:B------:R-:W-:Y:S01]  /*8570*/  IMAD.SHL.U32 R209, R217.reuse, 0x10, RZ ;  /* 0x00000010d9d17824 */ /* 0x040fe200078e00ff */
[----:B------:R-:W1:Y:S01]  /*8580*/  LDCU UR4, c[0x0][0x440] ;  /* 0x00008800ff0477ac */ /* 0x000e620008000800 */
[C---:B-----5:R-:W-:Y:S01]  /*8590*/  IMAD.SHL.U32 R215, R217.reuse, 0x4, RZ ;  /* 0x00000004d9d77824 */ /* 0x060fe200078e00ff */
[----:B------:R-:W-:Y:S01]  /*85a0*/  SHF.R.U32.HI R213, RZ, 0x1, R217 ;  /* 0x00000001ffd57819 */ /* 0x000fe200000116d9 */
[----:B------:R-:W-:Y:S01]  /*85b0*/  IMAD.SHL.U32 R5, R217, 0x20, RZ ;  /* 0x00000020d9057824 */ /* 0x000fe200078e00ff */
[----:B------:R-:W-:Y:S01]  /*85c0*/  UIADD3 UR17, UPT, UPT, UR19, -0x2, URZ ;  /* 0xfffffffe13117890 */ /* 0x000fe2000fffe0ff */
[----:B------:R-:W-:Y:S01]  /*85d0*/  LOP3.LUT R214, R209, 0x3e00, RZ, 0xc0, !PT ;  /* 0x00003e00d1d67812 */ /* 0x000fe200078ec0ff */
[----:B------:R-:W-:-:S04]  /*85e0*/  DEPBAR.LE SB0, 0x0 ;  /* 0x000080000000791a */ /* 0x000fc80000000000 */
[----:B------:R-:W-:Y:S01]  /*85f0*/  LOP3.LUT R2, R215, 0x18, RZ, 0xc0, !PT ;  /* 0x00000018d7027812 */ /* 0x000fe200078ec0ff */
[----:B------:R-:W-:Y:S01]  /*8600*/  UIMAD.WIDE.U32 UR22, UR17, UR8, URZ ;  /* 0x00000008111672a5 */ /* 0x000fe2000f8e00ff */
[--C-:B------:R-:W-:Y:S02]  /*8610*/  LOP3.LUT R3, R214, 0x120, R5.reuse, 0xf8, !PT ;  /* 0x00000120d6037812 */ /* 0x100fe400078ef805 */
[----:B------:R-:W-:Y:S02]  /*8620*/  LOP3.LUT R0, R213, 0x8, RZ, 0xc0, !PT ;  /* 0x00000008d5007812 */ /* 0x000fe400078ec0ff */
[----:B------:R-:W-:Y:S01]  /*8630*/  LOP3.LUT R4, R2, 0xc0, R5, 0xf8, !PT ;  /* 0x000000c002047812 */ /* 0x000fe200078ef805 */
[----:B------:R-:W-:Y:S01]  /*8640*/  UIMAD UR17, UR17, UR9, UR23 ;  /* 0x00000009111172a4 */ /* 0x000fe2000f8e0217 */
[----:B------:R-:W-:Y:S02]  /*8650*/  IMAD.U32 R6, RZ, RZ, UR22 ;  /* 0x00000016ff067e24 */ /* 0x000fe4000f8e00ff */
[----:B------:R-:W-:-:S02]  /*8660*/  LOP3.LUT R8, R3, R4, R0, 0xf6, !PT ;  /* 0x0000000403087212 */ /* 0x000fc400078ef600 */
[----:B------:R-:W-:Y:S01]  /*8670*/  LOP3.LUT R0, R209, 0x100, RZ, 0xc0, !PT ;  /* 0x00000100d1007812 */ /* 0x000fe200078ec0ff */
[----:B------:R-:W-:Y:S01]  /*8680*/  USHF.L.U32 UR13, UR22, 0x6, URZ ;  /* 0x00000006160d7899 */ /* 0x000fe200080006ff */
[----:B------:R-:W-:Y:S02]  /*8690*/  IMAD.U32 R7, RZ, RZ, UR23 ;  /* 0x00000017ff077e24 */ /* 0x000fe4000f8e00ff */
[----:B------:R-:W-:Y:S01]  /*86a0*/  LOP3.LUT R7, R0, 0x20, R5, 0xf8, !PT ;  /* 0x0000002000077812 */ /* 0x000fe200078ef805 */
[----:B------:R-:W-:Y:S01]  /*86b0*/  IMAD.U32 R0, RZ, RZ, UR17 ;  /* 0x00000011ff007e24 */ /* 0x000fe2000f8e00ff */
[----:B------:R-:W-:Y:S01]  /*86c0*/  USHF.L.U64.HI UR16, UR22, 0x6, UR17 ;  /* 0x0000000616107899 */ /* 0x000fe20008010211 */
[----:B-1----:R-:W-:Y:S01]  /*86d0*/  ISETP.GE.AND P3, PT, R242, UR4, PT ;  /* 0x00000004f2007c0c */ /* 0x002fe2000bf66270 */
[----:B------:R-:W-:-:S04]  /*86e0*/  ULEA UR13, UP0, UR8, UR13, 0x5 ;  /* 0x0000000d080d7291 */ /* 0x000fc8000f8028ff */
[----:B------:R-:W-:Y:S02]  /*86f0*/  ULEA.HI.X UR16, UR8, UR16, UR9, 0x5, UP0 ;  /* 0x0000001008107291 */ /* 0x000fe400080f2c09 */
[----:B------:R-:W-:Y:S01]  /*8700*/  IMAD.U32 R9, RZ, RZ, UR13 ;  /* 0x0000000dff097e24 */ /* 0x000fe2000f8e00ff */
[----:B------:R1:W-:Y:S01]  /*8710*/  STL [R1+0x58], R4 ;  /* 0x0000580401007387 */ /* 0x0003e20000100800 */
[----:B------:R-:W-:Y:S02]  /*8720*/  LOP3.LUT R5, R4, 0x8, R217, 0x78, !PT ;  /* 0x0000000804057812 */ /* 0x000fe400078e78d9 */
[----:B------:R-:W-:Y:S01]  /*8730*/  IMAD.U32 R10, RZ, RZ, UR16 ;  /* 0x00000010ff0a7e24 */ /* 0x000fe2000f8e00ff */
[----:B------:R-:W-:Y:S01]  /*8740*/  BAR.SYNC.DEFER_BLOCKING 0x0 ;  /* 0x0000000000007b1d */ /* 0x000fe20000010000 */
[----:B--2---:R-:W-:Y:S02]  /*8750*/  LEA R2, P1, R6, R211, 0x7 ;  /* 0x000000d306027211 */ /* 0x004fe400078238ff */
[----:B---3--:R-:W-:-:S02]  /*8760*/  ISETP.GE.AND P2, PT, R210, UR4, PT ;  /* 0x00000004d2007c0c */ /* 0x008fc4000bf46270 */
[----:B----4-:R-:W-:Y:S02]  /*8770*/  LEA.HI.X R3, R6, R225, R0, 0x7, P1 ;  /* 0x000000e106037211 */ /* 0x010fe400008f3c00 */
[----:B------:R-:W-:-:S03]  /*8780*/  ISETP.GE.AND P1, PT, R224, UR4, PT ;  /* 0x00000004e0007c0c */ /* 0x000fc6000bf26270 */
[----:B------:R-:W-:Y:S01]  /*8790*/  @!PT LDS RZ, [RZ] ;  /* 0x00000000fffff984 */ /* 0x000fe20000000800 */
[----:B------:R-:W-:Y:S01]  /*87a0*/  @!PT LDS RZ, [RZ] ;  /* 0x00000000fffff984 */ /* 0x000fe20000000800 */
[----:B------:R-:W-:Y:S01]  /*87b0*/  @!PT LDS RZ, [RZ] ;  /* 0x00000000fffff984 */ /* 0x000fe20000000800 */
[----:B------:R-:W-:Y:S01]  /*87c0*/  @!P3 LDGSTS.E.BYPASS.LTC128B.128 [R220+0x9000], desc[UR20][R2.64] ;  /* 0x0900000002dcbfae */ /* 0x000fe2000b981a14 */
[----:B-1----:R-:W-:Y:S02]  /*87d0*/  LEA R4, P0, R9, R211, 0x1 ;  /* 0x000000d309047211 */ /* 0x002fe400078008ff */
[----:B------:R-:W-:Y:S01]  /*87e0*/  LOP3.LUT R6, R7, R5, RZ, 0xfc, !PT ;  /* 0x0000000507067212 */ /* 0x000fe200078efcff */
[----:B------:R-:W-:Y:S01]  /*87f0*/  @P3 STS.128 [R220+0x9000], RZ ;  /* 0x009000ffdc003388 */ /* 0x000fe20000000c00 */
[----:B------:R-:W-:-:S03]  /*8800*/  LEA.HI.X R5, R9, R225, R10, 0x1, P0 ;  /* 0x000000e109057211 */ /* 0x000fc600000f0c0a */
        /* <DEDUP_REMOVED lines=24> */
[----:B------:R2:W-:Y:S01]  /*8990*/  @!P1 LDGSTS.E.BYPASS.LTC128B.128 [R220+0xb800], desc[UR20][R4.64+0x80] ;  /* 0x0b80008004dc9fae */ /* 0x0005e2000b981a14 */
[----:B-1----:R-:W-:-:S03]  /*89a0*/  LEA R3, R6, UR6, 0x1 ;  /* 0x0000000606037c11 */ /* 0x002fc6000f8e08ff */
[----:B------:R-:W-:Y:S04]  /*89b0*/  @P1 STS.128 [R220+0xb800], RZ ;  /* 0x00b800ffdc001388 */ /* 0x000fe80000000c00 */
[----:B------:R-:W-:Y:S04]  /*89c0*/  LDSM.16.M88.4 R32, [R3+0x6000] ;  /* 0x006000000320783b */ /* 0x000fe80000000200 */
[----:B------:R-:W1:Y:S04]  /*89d0*/  LDSM.16.M88.4 R8, [R0+0x1000] ;  /* 0x001000000008783b */ /* 0x000e680000000200 */
[----:B------:R-:W3:Y:S04]  /*89e0*/  LDSM.16.M88.4 R12, [R0] ;  /* 0x00000000000c783b */ /* 0x000ee80000000200 */
[----:B------:R-:W4:Y:S01]  /*89f0*/  LDSM.16.M88.4 R28, [R3+0x6400] ;  /* 0x00640000031c783b */ /* 0x000f220000000200 */
[----:B------:R-:W-:-:S02]  /*8a00*/  IMAD.IADD R16, R212, 0x1, R0 ;  /* 0x00000001d4107824 */ /* 0x000fc400078e0200 */
[----:B------:R-:W-:Y:S01]  /*8a10*/  IMAD.IADD R2, R212, 0x1, R3 ;  /* 0x00000001d4027824 */ /* 0x000fe200078e0203 */
[----:B------:R-:W4:Y:S04]  /*8a20*/  LDSM.16.M88.4 R24, [R3+0x6800] ;  /* 0x006800000318783b */ /* 0x000f280000000200 */
[----:B------:R-:W-:Y:S04]  /*8a30*/  STL [R1+0x5c], R6 ;  /* 0x00005c0601007387 */ /* 0x000fe80000100800 */
[----:B------:R-:W4:Y:S04]  /*8a40*/  LDSM.16.M88.4 R20, [R3+0x6c00] ;  /* 0x006c00000314783b */ /* 0x000f280000000200 */
[----:B--2---:R-:W-:Y:S04]  /*8a50*/  LDSM.16.M88.4 R4, [R16] ;  /* 0x000000001004783b */ /* 0x004fe80000000200 */
[----:B------:R-:W-:Y:S04]  /*8a60*/  LDSM.16.M88.4 R44, [R2+0x6400] ;  /* 0x00640000022c783b */ /* 0x000fe80000000200 */
[----:B------:R-:W2:Y:S04]  /*8a70*/  LDSM.16.M88.4 R16, [R16+0x1000] ;  /* 0x001000001010783b */ /* 0x000ea80000000200 */
[----:B------:R-:W2:Y:S01]  /*8a80*/  LDSM.16.M88.4 R60, [R2+0x6800] ;  /* 0x00680000023c783b */ /* 0x000ea20000000200 */
[----:B-1----:R-:W-:Y:S03]  /*8a90*/  HMMA.16816.F32.BF16 R196, R8, R34, RZ ;  /* 0x0000002208c4723c */ /* 0x002fe600000418ff */
[----:B------:R-:W1:Y:S04]  /*8aa0*/  LDSM.16.M88.4 R52, [R2+0x6000] ;  /* 0x006000000234783b */ /* 0x000e680000000200 */
[----:B------:R4:W1:Y:S01]  /*8ab0*/  LDSM.16.M88.4 R56, [R2+0x6c00] ;  /* 0x006c00000238783b */ /* 0x0008620000000200 */
[----:B---3--:R-:W-:Y:S01]  /*8ac0*/  HMMA.16816.F32.BF16 R184, R12, R32, RZ ;  /* 0x000000200cb8723c */ /* 0x008fe200000418ff */
[----:B------:R-:W-:Y:S01]  /*8ad0*/  IMAD.MOV.U32 R240, RZ, RZ, R228 ;  /* 0x000000fffff07224 */ /* 0x000fe200078e00e4 */
[----:B------:R-:W-:Y:S01]  /*8ae0*/  MOV R51, R235 ;  /* 0x000000eb00337202 */ /* 0x000fe20000000f00 */
[----:B------:R-:W-:-:S02]  /*8af0*/  IMAD.MOV.U32 R241, RZ, RZ, R229 ;  /* 0x000000fffff17224 */ /* 0x000fc400078e00e5 */
[----:B------:R-:W-:Y:S02]  /*8b00*/  IMAD.MOV.U32 R246, RZ, RZ, R230 ;  /* 0x000000fffff67224 */ /* 0x000fe400078e00e6 */
[----:B------:R-:W-:Y:S01]  /*8b10*/  IMAD.MOV.U32 R247, RZ, RZ, R231 ;  /* 0x000000fffff77224 */ /* 0x000fe200078e00e7 */
[----:B------:R-:W-:Y:S01]  /*8b20*/  HMMA.16816.F32.BF16 R180, R12, R34, RZ ;  /* 0x000000220cb4723c */ /* 0x000fe200000418ff */
[----:B------:R-:W-:Y:S02]  /*8b30*/  IMAD.MOV.U32 R42, RZ, RZ, R232 ;  /* 0x000000ffff2a7224 */ /* 0x000fe400078e00e8 */
[----:B------:R-:W-:Y:S02]  /*8b40*/  IMAD.MOV.U32 R43, RZ, RZ, R233 ;  /* 0x000000ffff2b7224 */ /* 0x000fe400078e00e9 */
[----:B------:R-:W-:Y:S02]  /*8b50*/  IMAD.MOV.U32 R50, RZ, RZ, R234 ;  /* 0x000000ffff327224 */ /* 0x000fe400078e00ea */
[----:B------:R-:W-:Y:S01]  /*8b60*/  IMAD.MOV.U32 R142, RZ, RZ, R226 ;  /* 0x000000ffff8e7224 */ /* 0x000fe200078e00e2 */
[----:B------:R-:W-:Y:S01]  /*8b70*/  HMMA.16816.F32.BF16 R200, R8, R32, RZ ;  /* 0x0000002008c8723c */ /* 0x000fe200000418ff */
[----:B------:R-:W-:-:S02]  /*8b80*/  IMAD.MOV.U32 R34, RZ, RZ, R196 ;  /* 0x000000ffff227224 */ /* 0x000fc400078e00c4 */
[----:B------:R-:W-:Y:S01]  /*8b90*/  IMAD.MOV.U32 R143, RZ, RZ, R227 ;  /* 0x000000ffff8f7224 */ /* 0x000fe200078e00e3 */
[----:B------:R-:W-:Y:S01]  /*8ba0*/  USHF.L.U32 UR4, UR19, 0x1, URZ ;  /* 0x0000000113047899 */ /* 0x000fe200080006ff */
[----:B------:R-:W-:Y:S01]  /*8bb0*/  IMAD.MOV.U32 R33, RZ, RZ, R197 ;  /* 0x000000ffff217224 */ /* 0x000fe200078e00c5 */
[----:B------:R-:W0:Y:S01]  /*8bc0*/  LDGDEPBAR ;  /* 0x00000000000079af */ /* 0x000e220000000000 */
[----:B------:R-:W-:Y:S02]  /*8bd0*/  IMAD.MOV.U32 R32, RZ, RZ, R198 ;  /* 0x000000ffff207224 */ /* 0x000fe400078e00c6 */
[----:B----4-:R-:W-:Y:S02]  /*8be0*/  IMAD.MOV.U32 R2, RZ, RZ, R199 ;  /* 0x000000ffff027224 */ /* 0x010fe400078e00c7 */
        /* <DEDUP_REMOVED lines=11> */
[----:B------:R-:W-:Y:S01]  /*8ca0*/  HMMA.16816.F32.BF16 R228, R8, R22, RZ ;  /* 0x0000001608e4723c */ /* 0x000fe200000418ff */
[----:B------:R-:W-:Y:S01]  /*8cb0*/  IMAD.MOV.U32 R31, RZ, RZ, R204 ;  /* 0x000000ffff1f7224 */ /* 0x000fe200078e00cc */
[----:B------:R-:W-:Y:S01]  /*8cc0*/  LDSM.16.M88.4 R24, [R3+0x7800] ;  /* 0x007800000318783b */ /* 0x000fe20000000200 */
[----:B------:R-:W-:-:S02]  /*8cd0*/  IMAD.MOV.U32 R30, RZ, RZ, R205 ;  /* 0x000000ffff1e7224 */ /* 0x000fc400078e00cd */
[----:B------:R-:W-:Y:S01]  /*8ce0*/  IMAD.MOV.U32 R29, RZ, RZ, R206 ;  /* 0x000000ffff1d7224 */ /* 0x000fe200078e00ce */
[----:B------:R-:W-:Y:S02]  /*8cf0*/  LDSM.16.M88.4 R20, [R3+0x7c00] ;  /* 0x007c00000314783b */ /* 0x000fe40000000200 */
[----:B--2---:R-:W-:Y:S01]  /*8d00*/  HMMA.16816.F32.BF16 R8, R16, R44, R196 ;  /* 0x0000002c1008723c */ /* 0x004fe200000418c4 */
[----:B------:R-:W-:-:S07]  /*8d10*/  IMAD.MOV.U32 R28, RZ, RZ, R207 ;  /* 0x000000ffff1c7224 */ /* 0x000fce00078e00cf */
[C---:B------:R-:W-:Y:S08]  /*8d20*/  HMMA.16816.F32.BF16 R204, R4.reuse, R60, R172 ;  /* 0x0000003c04cc723c */ /* 0x040ff000000418ac */
[----:B-1----:R-:W-:Y:S03]  /*8d30*/  HMMA.16816.F32.BF16 R224, R4, R52, R184 ;  /* 0x0000003404e0723c */ /* 0x002fe600000418b8 */
[----:B------:R-:W-:-:S02]  /*8d40*/  IMAD.MOV.U32 R41, RZ, RZ, R9 ;  /* 0x000000ffff297224 */ /* 0x000fc400078e0009 */
[----:B------:R-:W-:-:S03]  /*8d50*/  IMAD.MOV.U32 R36, RZ, RZ, R10 ;  /* 0x000000ffff247224 */ /* 0x000fc600078e000a */
[----:B------:R-:W-:Y:S01]  /*8d60*/  HMMA.16816.F32.BF16 R208, R4, R44, R176 ;  /* 0x0000002c04d0723c */ /* 0x000fe200000418b0 */
[----:B------:R-:W-:-:S07]  /*8d70*/  IMAD.MOV.U32 R44, RZ, RZ, R8 ;  /* 0x000000ffff2c7224 */ /* 0x000fce00078e0008 */
[C---:B------:R-:W-:Y:S01]  /*8d80*/  HMMA.16816.F32.BF16 R172, R4.reuse, R62, R192 ;  /* 0x0000003e04ac723c */ /* 0x040fe200000418c0 */
[----:B------:R-:W-:Y:S02]  /*8d90*/  IMAD.MOV.U32 R195, RZ, RZ, R2 ;  /* 0x000000ffffc37224 */ /* 0x000fe400078e0002 */
[----:B------:R-:W-:Y:S02]  /*8da0*/  IMAD.MOV.U32 R2, RZ, RZ, R11 ;  /* 0x000000ffff027224 */ /* 0x000fe400078e000b */
[----:B------:R-:W-:Y:S03]  /*8db0*/  LDSM.16.M88.4 R8, [R3+0x7000] ;  /* 0x007000000308783b */ /* 0x000fe60000000200 */
[C---:B------:R-:W-:Y:S08]  /*8dc0*/  HMMA.16816.F32.BF16 R184, R4.reuse, R56, R64 ;  /* 0x0000003804b8723c */ /* 0x040ff00000041840 */
[----:B------:R-:W-:Y:S01]  /*8dd0*/  HMMA.16816.F32.BF16 R176, R4, R46, R188 ;  /* 0x0000002e04b0723c */ /* 0x000fe200000418bc */
[----:B------:R-:W-:-:S02]  /*8de0*/  IMAD.MOV.U32 R188, RZ, RZ, R31 ;  /* 0x000000ffffbc7224 */ /* 0x000fc400078e001f */
[----:B------:R-:W-:Y:S02]  /*8df0*/  IMAD.MOV.U32 R189, RZ, RZ, R30 ;  /* 0x000000ffffbd7224 */ /* 0x000fe400078e001e */
[----:B------:R-:W-:Y:S02]  /*8e00*/  IMAD.MOV.U32 R190, RZ, RZ, R29 ;  /* 0x000000ffffbe7224 */ /* 0x000fe400078e001d */
[----:B------:R-:W-:Y:S01]  /*8e10*/  IMAD.MOV.U32 R191, RZ, RZ, R28 ;  /* 0x000000ffffbf7224 */ /* 0x000fe200078e001c */
[C---:B------:R-:W-:Y:S01]  /*8e20*/  HMMA.16816.F32.BF16 R180, R4.reuse, R54, R180 ;  /* 0x0000003604b4723c */ /* 0x040fe200000418b4 */
[----:B------:R-:W-:Y:S07]  /*8e30*/  LDSM.16.M88.4 R28, [R3+0x7400] ;  /* 0x00740000031c783b */ /* 0x000fee0000000200 */
[----:B------:R-:W-:Y:S01]  /*8e40*/  HMMA.16816.F32.BF16 R64, R4, R58, R12 ;  /* 0x0000003a0440723c */ /* 0x000fe2000004180c */
[----:B------:R-:W1:Y:S04]  /*8e50*/  LDSM.16.M88.4 R4, [R0+0x2000] ;  /* 0x002000000004783b */ /* 0x000e680000000200 */
[----:B------:R-:W2:Y:S03]  /*8e60*/  LDSM.16.M88.4 R12, [R0+0x3000] ;  /* 0x00300000000c783b */ /* 0x000ea60000000200 */
[----:B------:R-:W-:Y:S01]  /*8e70*/  HMMA.16816.F32.BF16 R196, R16, R60, R236 ;  /* 0x0000003c10c4723c */ /* 0x000fe200000418ec */
[----:B------:R-:W-:Y:S01]  /*8e80*/  IMAD.MOV.U32 R192, RZ, RZ, R34 ;  /* 0x000000ffffc07224 */ /* 0x000fe200078e0022 */
[----:B------:R-:W-:Y:S01]  /*8e90*/  MOV R193, R33 ;  /* 0x0000002100c17202 */ /* 0x000fe20000000f00 */
[----:B------:R-:W-:-:S05]  /*8ea0*/  IMAD.MOV.U32 R194, RZ, RZ, R32 ;  /* 0x000000ffffc27224 */ /* 0x000fca00078e0020 */
[----:B------:R-:W-:Y:S11]  /*8eb0*/  HMMA.16816.F32.BF16 R32, R16, R52, R200 ;  /* 0x000000341020723c */ /* 0x000ff600000418c8 */
[----:B------:R-:W-:-:S02]  /*8ec0*/  IMAD.MOV.U32 R141, RZ, RZ, R196 ;  /* 0x000000ffff8d7224 */ /* 0x000fc400078e00c4 */
[----:B------:R-:W-:Y:S02]  /*8ed0*/  IMAD.MOV.U32 R136, RZ, RZ, R197 ;  /* 0x000000ffff887224 */ /* 0x000fe400078e00c5 */
[----:B------:R-:W-:Y:S02]  /*8ee0*/  IMAD.MOV.U32 R61, RZ, RZ, R198 ;  /* 0x000000ffff3d7224 */ /* 0x000fe400078e00c6 */
[----:B------:R-:W-:Y:S02]  /*8ef0*/  IMAD.MOV.U32 R60, RZ, RZ, R199 ;  /* 0x000000ffff3c7224 */ /* 0x000fe400078e00c7 */
[C---:B------:R-:W-:Y:S08]  /*8f00*/  HMMA.16816.F32.BF16 R196, R16.reuse, R56, R232 ;  /* 0x0000003810c4723c */ /* 0x040ff000000418e8 */
[C---:B------:R-:W-:Y:S08]  /*8f10*/  HMMA.16816.F32.BF16 R52, R16.reuse, R54, R192 ;  /* 0x000000361034723c */ /* 0x040ff000000418c0 */
[----:B------:R-:W-:Y:S03]  /*8f20*/  HMMA.16816.F32.BF16 R236, R16, R46, R188 ;  /* 0x0000002e10ec723c */ /* 0x000fe600000418bc */
[----:B------:R-:W-:-:S02]  /*8f30*/  IMAD.MOV.U32 R57, RZ, RZ, R196 ;  /* 0x000000ffff397224 */ /* 0x000fc400078e00c4 */
[----:B------:R-:W-:Y:S02]  /*8f40*/  IMAD.MOV.U32 R56, RZ, RZ, R197 ;  /* 0x000000ffff387224 */ /* 0x000fe400078e00c5 */
[----:B------:R-:W-:Y:S02]  /*8f50*/  IMAD.MOV.U32 R49, RZ, RZ, R198 ;  /* 0x000000ffff317224 */ /* 0x000fe400078e00c6 */
[----:B------:R-:W-:Y:S01]  /*8f60*/  IMAD.MOV.U32 R45, RZ, RZ, R199 ;  /* 0x000000ffff2d7224 */ /* 0x000fe200078e00c7 */
[----:B-1----:R-:W-:Y:S01]  /*8f70*/  HMMA.16816.F32.BF16 R192, R4, R8, R224 ;  /* 0x0000000804c0723c */ /* 0x002fe200000418e0 */
[----:B------:R-:W-:-:S07]  /*8f80*/  IMAD.MOV.U32 R224, RZ, RZ, R57 ;  /* 0x000000ffffe07224 */ /* 0x000fce00078e0039 */
[----:B------:R-:W-:Y:S01]  /*8f90*/  HMMA.16816.F32.BF16 R196, R16, R58, R228 ;  /* 0x0000003a10c4723c */ /* 0x000fe200000418e4 */
[----:B------:R-:W-:-:S07]  /*8fa0*/  IMAD.MOV.U32 R225, RZ, RZ, R56 ;  /* 0x000000ffffe17224 */ /* 0x000fce00078e0038 */
[----:B------:R-:W-:Y:S01]  /*8fb0*/  HMMA.16816.F32.BF16 R188, R4, R28, R208 ;  /* 0x0000001c04bc723c */ /* 0x000fe200000418d0 */
[----:B------:R-:W-:Y:S02]  /*8fc0*/  IMAD.MOV.U32 R211, RZ, RZ, R2 ;  /* 0x000000ffffd37224 */ /* 0x000fe400078e0002 */
[----:B------:R-:W-:-:S05]  /*8fd0*/  IMAD.IADD R2, R212, 0x1, R3 ;  /* 0x00000001d4027824 */ /* 0x000fca00078e0203 */
[C---:B------:R-:W-:Y:S08]  /*8fe0*/  HMMA.16816.F32.BF16 R228, R4.reuse, R24, R204 ;  /* 0x0000001804e4723c */ /* 0x040ff000000418cc */
[C---:B------:R-:W-:Y:S08]  /*8ff0*/  HMMA.16816.F32.BF16 R232, R4.reuse, R20, R184 ;  /* 0x0000001404e8723c */ /* 0x040ff000000418b8 */
[C---:B------:R-:W-:Y:S08]  /*9000*/  HMMA.16816.F32.BF16 R180, R4.reuse, R10, R180 ;  /* 0x0000000a04b4723c */ /* 0x040ff000000418b4 */
[C---:B------:R-:W-:Y:S08]  /*9010*/  HMMA.16816.F32.BF16 R176, R4.reuse, R30, R176 ;  /* 0x0000001e04b0723c */ /* 0x040ff000000418b0 */
[C---:B------:R-:W-:Y:S08]  /*9020*/  HMMA.16816.F32.BF16 R172, R4.reuse, R26, R172 ;  /* 0x0000001a04ac723c */ /* 0x040ff000000418ac */
[----:B------:R-:W-:Y:S01]  /*9030*/  HMMA.16816.F32.BF16 R64, R4, R22, R64 ;  /* 0x000000160440723c */ /* 0x000fe20000041840 */
[----:B------:R-:W-:-:S07]  /*9040*/  IMAD.IADD R4, R212, 0x1, R0 ;  /* 0x00000001d4047824 */ /* 0x000fce00078e0200 */
[----:B------:R-:W-:Y:S01]  /*9050*/  HMMA.16816.F32.BF16 R200, R16, R62, R248 ;  /* 0x0000003e10c8723c */ /* 0x000fe200000418f8 */
[----:B------:R-:W-:Y:S01]  /*9060*/  IMAD.MOV.U32 R250, RZ, RZ, R61 ;  /* 0x000000fffffa7224 */ /* 0x000fe200078e003d */
[----:B------:R-:W-:Y:S01]  /*9070*/  LDSM.16.M88.4 R4, [R4+0x2000] ;  /* 0x002000000404783b */ /* 0x000fe20000000200 */
[----:B------:R-:W-:Y:S02]  /*9080*/  IMAD.MOV.U32 R251, RZ, RZ, R60 ;  /* 0x000000fffffb7224 */ /* 0x000fe400078e003c */
[----:B------:R-:W-:Y:S01]  /*9090*/  IMAD.MOV.U32 R227, RZ, RZ, R45 ;  /* 0x000000ffffe37224 */ /* 0x000fe200078e002d */
[----:B------:R-:W-:Y:S02]  /*90a0*/  LDSM.16.M88.4 R16, [R2+0x7000] ;  /* 0x007000000210783b */ /* 0x000fe40000000200 */
[----:B--2---:R-:W-:Y:S01]  /*90b0*/  HMMA.16816.F32.BF16 R60, R12, R8, R32 ;  /* 0x000000080c3c723c */ /* 0x004fe20000041820 */
[----:B------:R-:W-:Y:S01]  /*90c0*/  IMAD.IADD R8, R212, 0x1, R0 ;  /* 0x00000001d4087824 */ /* 0x000fe200078e0200 */
[----:B------:R-:W-:Y:S01]  /*90d0*/  LDSM.16.M88.4 R32, [R2+0x7c00] ;  /* 0x007c00000220783b */ /* 0x000fe20000000200 */
[----:B------:R-:W-:-:S03]  /*90e0*/  IMAD.MOV.U32 R208, RZ, RZ, R44 ;  /* 0x000000ffffd07224 */ /* 0x000fc600078e002c */
[----:B------:R-:W-:Y:S02]  /*90f0*/  LDSM.16.M88.4 R44, [R2+0x7800] ;  /* 0x00780000022c783b */ /* 0x000fe40000000200 */
[C---:B------:R-:W-:Y:S02]  /*9100*/  HMMA.16816.F32.BF16 R56, R12.reuse, R10, R52 ;  /* 0x0000000a0c38723c */ /* 0x040fe40000041834 */
[----:B------:R-:W1:Y:S04]  /*9110*/  LDSM.16.M88.4 R52, [R2+0x7400] ;  /* 0x007400000234783b */ /* 0x000e680000000200 */
[----:B------:R-:W2:Y:S02]  /*9120*/  LDSM.16.M88.4 R8, [R8+0x3000] ;  /* 0x003000000808783b */ /* 0x000ea40000000200 */
[----:B------:R-:W-:Y:S01]  /*9130*/  HMMA.16816.F32.BF16 R184, R12, R30, R236 ;  /* 0x0000001e0cb8723c */ /* 0x000fe200000418ec */
[----:B------:R-:W-:Y:S01]  /*9140*/  IMAD.MOV.U32 R248, RZ, RZ, R141 ;  /* 0x000000fffff87224 */ /* 0x000fe200078e008d */
[----:B------:R-:W-:Y:S01]  /*9150*/  MOV R249, R136 ;  /* 0x0000008800f97202 */ /* 0x000fe20000000f00 */
[----:B------:R-:W-:-:S02]  /*9160*/  IMAD.MOV.U32 R209, RZ, RZ, R41 ;  /* 0x000000ffffd17224 */ /* 0x000fc400078e0029 */
[----:B------:R-:W-:-:S07]  /*9170*/  IMAD.MOV.U32 R210, RZ, RZ, R36 ;  /* 0x000000ffffd27224 */ /* 0x000fce00078e0024 */
[----:B------:R-:W-:Y:S07]  /*9180*/  HMMA.16816.F32.BF16 R208, R12, R28, R208 ;  /* 0x0000001c0cd0723c */ /* 0x000fee00000418d0 */
[----:B------:R-:W-:Y:S02]  /*9190*/  IMAD.MOV.U32 R141, RZ, RZ, R184 ;  /* 0x000000ffff8d7224 */ /* 0x000fe400078e00b8 */
[----:B------:R-:W-:Y:S02]  /*91a0*/  IMAD.MOV.U32 R136, RZ, RZ, R185 ;  /* 0x000000ffff887224 */ /* 0x000fe400078e00b9 */
[----:B------:R-:W-:-:S02]  /*91b0*/  IMAD.MOV.U32 R31, RZ, RZ, R186 ;  /* 0x000000ffff1f7224 */ /* 0x000fc400078e00ba */
[----:B------:R-:W-:Y:S02]  /*91c0*/  IMAD.MOV.U32 R30, RZ, RZ, R187 ;  /* 0x000000ffff1e7224 */ /* 0x000fe400078e00bb */
[----:B------:R-:W-:Y:S01]  /*91d0*/  HMMA.16816.F32.BF16 R184, R12, R24, R248 ;  /* 0x000000180cb8723c */ /* 0x000fe200000418f8 */
[----:B------:R-:W-:-:S03]  /*91e0*/  IMAD.MOV.U32 R226, RZ, RZ, R49 ;  /* 0x000000ffffe27224 */ /* 0x000fc600078e0031 */
[----:B------:R-:W-:Y:S01]  /*91f0*/  IMAD.MOV.U32 R29, RZ, RZ, R211 ;  /* 0x000000ffff1d7224 */ /* 0x000fe200078e00d3 */
[----:B------:R-:W-:Y:S01]  /*9200*/  MOV R36, R210 ;  /* 0x000000d200247202 */ /* 0x000fe20000000f00 */
[----:B------:R-:W-:Y:S02]  /*9210*/  IMAD.MOV.U32 R49, RZ, RZ, R208 ;  /* 0x000000ffff317224 */ /* 0x000fe400078e00d0 */
[----:B------:R-:W-:Y:S01]  /*9220*/  HMMA.16816.F32.BF16 R248, R12, R26, R200 ;  /* 0x0000001a0cf8723c */ /* 0x000fe200000418c8 */
[----:B------:R-:W-:-:S07]  /*9230*/  IMAD.MOV.U32 R41, RZ, RZ, R209 ;  /* 0x000000ffff297224 */ /* 0x000fce00078e00d1 */
[----:B------:R-:W-:Y:S03]  /*9240*/  HMMA.16816.F32.BF16 R236, R12, R20, R224 ;  /* 0x000000140cec723c */ /* 0x000fe600000418e0 */
[----:B------:R-:W-:Y:S02]  /*9250*/  IMAD.MOV.U32 R28, RZ, RZ, R184 ;  /* 0x000000ffff1c7224 */ /* 0x000fe400078e00b8 */
[----:B------:R-:W-:Y:S02]  /*9260*/  IMAD.MOV.U32 R25, RZ, RZ, R185 ;  /* 0x000000ffff197224 */ /* 0x000fe400078e00b9 */
[----:B------:R-:W-:Y:S01]  /*9270*/  IMAD.MOV.U32 R24, RZ, RZ, R186 ;  /* 0x000000ffff187224 */ /* 0x000fe200078e00ba */
[----:B-1----:R-:W-:Y:S01]  /*9280*/  HMMA.16816.F32.BF16 R200, R4, R52, R188 ;  /* 0x0000003404c8723c */ /* 0x002fe200000418bc */
[----:B------:R-:W-:-:S07]  /*9290*/  IMAD.MOV.U32 R2, RZ, RZ, R187 ;  /* 0x000000ffff027224 */ /* 0x000fce00078e00bb */
[----:B------:R-:W-:Y:S08]  /*92a0*/  HMMA.16816.F32.BF16 R188, R4, R54, R176 ;  /* 0x0000003604bc723c */ /* 0x000ff000000418b0 */
[----:B------:R-:W-:Y:S01]  /*92b0*/  HMMA.16816.F32.BF16 R224, R12, R22, R196 ;  /* 0x000000160ce0723c */ /* 0x000fe200000418c4 */
[----:B------:R-:W-:Y:S01]  /*92c0*/  IMAD.MOV.U32 R198, RZ, RZ, R31 ;  /* 0x000000ffffc67224 */ /* 0x000fe200078e001f */
[----:B------:R-:W-:Y:S01]  /*92d0*/  LDSM.16.M88.4 R12, [R0+0x5000] ;  /* 0x00500000000c783b */ /* 0x000fe20000000200 */
[----:B------:R-:W-:-:S05]  /*92e0*/  IMAD.MOV.U32 R199, RZ, RZ, R30 ;  /* 0x000000ffffc77224 */ /* 0x000fca00078e001e */
[----:B------:R-:W-:Y:S01]  /*92f0*/  HMMA.16816.F32.BF16 R204, R4, R16, R192 ;  /* 0x0000001004cc723c */ /* 0x000fe200000418c0 */
[----:B------:R-:W-:-:S07]  /*9300*/  IMAD.MOV.U32 R195, RZ, RZ, R29 ;  /* 0x000000ffffc37224 */ /* 0x000fce00078e001d */
[C---:B------:R-:W-:Y:S08]  /*9310*/  HMMA.16816.F32.BF16 R208, R4.reuse, R18, R180 ;  /* 0x0000001204d0723c */ /* 0x040ff000000418b4 */
[----:B------:R-:W-:Y:S01]  /*9320*/  HMMA.16816.F32.BF16 R184, R4, R44, R228 ;  /* 0x0000002c04b8723c */ /* 0x000fe200000418e4 */
[----:B------:R-:W-:Y:S02]  /*9330*/  IMAD.MOV.U32 R228, RZ, RZ, R28 ;  /* 0x000000ffffe47224 */ /* 0x000fe400078e001c */
[----:B------:R-:W-:Y:S01]  /*9340*/  IMAD.MOV.U32 R229, RZ, RZ, R25 ;  /* 0x000000ffffe57224 */ /* 0x000fe200078e0019 */
[----:B------:R-:W-:Y:S01]  /*9350*/  LDSM.16.M88.4 R28, [R3+0x8400] ;  /* 0x00840000031c783b */ /* 0x000fe20000000200 */
[----:B------:R-:W-:-:S03]  /*9360*/  IMAD.MOV.U32 R230, RZ, RZ, R24 ;  /* 0x000000ffffe67224 */ /* 0x000fc600078e0018 */
[C---:B------:R-:W-:Y:S01]  /*9370*/  HMMA.16816.F32.BF16 R176, R4.reuse, R46, R172 ;  /* 0x0000002e04b0723c */ /* 0x040fe200000418ac */
[----:B------:R-:W-:Y:S07]  /*9380*/  LDSM.16.M88.4 R24, [R3+0x8000] ;  /* 0x008000000318783b */ /* 0x000fee0000000200 */
[C---:B------:R-:W-:Y:S08]  /*9390*/  HMMA.16816.F32.BF16 R172, R4.reuse, R32, R232 ;  /* 0x0000002004ac723c */ /* 0x040ff000000418e8 */
[----:B------:R-:W-:Y:S01]  /*93a0*/  HMMA.16816.F32.BF16 R64, R4, R34, R64 ;  /* 0x000000220440723c */ /* 0x000fe20000041840 */
[----:B------:R1:W3:Y:S07]  /*93b0*/  LDSM.16.M88.4 R4, [R0+0x4000] ;  /* 0x004000000004783b */ /* 0x0002ee0000000200 */
[C---:B--2---:R-:W-:Y:S01]  /*93c0*/  HMMA.16816.F32.BF16 R20, R8.reuse, R16, R60 ;  /* 0x000000100814723c */ /* 0x044fe2000004183c */
[----:B------:R-:W-:Y:S07]  /*93d0*/  LDSM.16.M88.4 R60, [R3+0x8c00] ;  /* 0x008c0000033c783b */ /* 0x000fee0000000200 */
[C---:B------:R-:W-:Y:S01]  /*93e0*/  HMMA.16816.F32.BF16 R180, R8.reuse, R18, R56 ;  /* 0x0000001208b4723c */ /* 0x040fe20000041838 */
[----:B------:R-:W2:Y:S07]  /*93f0*/  LDSM.16.M88.4 R56, [R3+0x8800] ;  /* 0x008800000338783b */ /* 0x000eae0000000200 */
[----:B------:R-:W-:Y:S01]  /*9400*/  HMMA.16816.F32.BF16 R16, R8, R32, R236 ;  /* 0x000000200810723c */ /* 0x000fe200000418ec */
[----:B------:R-:W-:Y:S01]  /*9410*/  IMAD.MOV.U32 R196, RZ, RZ, R141 ;  /* 0x000000ffffc47224 */ /* 0x000fe200078e008d */
[----:B------:R-:W-:Y:S01]  /*9420*/  MOV R194, R36 ;  /* 0x0000002400c27202 */ /* 0x000fe20000000f00 */
[----:B------:R-:W-:-:S02]  /*9430*/  IMAD.MOV.U32 R197, RZ, RZ, R136 ;  /* 0x000000ffffc57224 */ /* 0x000fc400078e0088 */
[----:B------:R-:W-:Y:S02]  /*9440*/  IMAD.MOV.U32 R192, RZ, RZ, R49 ;  /* 0x000000ffffc07224 */ /* 0x000fe400078e0031 */
[----:B------:R-:W-:Y:S02]  /*9450*/  IMAD.MOV.U32 R193, RZ, RZ, R41 ;  /* 0x000000ffffc17224 */ /* 0x000fe400078e0029 */
[----:B------:R-:W-:Y:S02]  /*9460*/  IMAD.MOV.U32 R231, RZ, RZ, R2 ;  /* 0x000000ffffe77224 */ /* 0x000fe400078e0002 */
[----:B------:R-:W-:Y:S02]  /*9470*/  IMAD.MOV.U32 R234, RZ, RZ, R50 ;  /* 0x000000ffffea7224 */ /* 0x000fe400078e0032 */
[----:B------:R-:W-:Y:S02]  /*9480*/  IMAD.MOV.U32 R235, RZ, RZ, R51 ;  /* 0x000000ffffeb7224 */ /* 0x000fe400078e0033 */
[C-C-:B------:R-:W-:Y:S01]  /*9490*/  IMAD.IADD R2, R212.reuse, 0x1, R0.reuse ;  /* 0x00000001d4027824 */ /* 0x140fe200078e0200 */
[----:B------:R-:W-:Y:S01]  /*94a0*/  HMMA.16816.F32.BF16 R192, R8, R52, R192 ;  /* 0x0000003408c0723c */ /* 0x000fe200000418c0 */
[----:B-1----:R-:W-:-:S02]  /*94b0*/  IMAD.IADD R0, R212, 0x1, R0 ;  /* 0x00000001d4007824 */ /* 0x002fc400078e0200 */
[----:B------:R-:W-:Y:S01]  /*94c0*/  IMAD.MOV.U32 R50, RZ, RZ, R17 ;  /* 0x000000ffff327224 */ /* 0x000fe200078e0011 */
[----:B------:R-:W-:Y:S01]  /*94d0*/  IADD3 R17, PT, PT, R212, R3, RZ ;  /* 0x00000003d4117210 */ /* 0x000fe20007ffe0ff */
[----:B------:R-:W-:Y:S02]  /*94e0*/  IMAD.MOV.U32 R41, RZ, RZ, R18 ;  /* 0x000000ffff297224 */ /* 0x000fe400078e0012 */
[----:B------:R-:W-:Y:S01]  /*94f0*/  IMAD.MOV.U32 R36, RZ, RZ, R19 ;  /* 0x000000ffff247224 */ /* 0x000fe200078e0013 */
[----:B------:R-:W-:Y:S01]  /*9500*/  HMMA.16816.F32.BF16 R196, R8, R54, R196 ;  /* 0x0000003608c4723c */ /* 0x000fe200000418c4 */
[----:B------:R-:W-:Y:S02]  /*9510*/  IMAD.MOV.U32 R18, RZ, RZ, R234 ;  /* 0x000000ffff127224 */ /* 0x000fe400078e00ea */
[----:B------:R-:W-:-:S05]  /*9520*/  IMAD.MOV.U32 R19, RZ, RZ, R235 ;  /* 0x000000ffff137224 */ /* 0x000fca00078e00eb */
[----:B------:R-:W-:Y:S08]  /*9530*/  HMMA.16816.F32.BF16 R52, R8, R34, R224 ;  /* 0x000000220834723c */ /* 0x000ff000000418e0 */
[C---:B---3--:R-:W-:Y:S08]  /*9540*/  HMMA.16816.F32.BF16 R204, R4.reuse, R24, R204 ;  /* 0x0000001804cc723c */ /* 0x048ff000000418cc */
[C---:B------:R-:W-:Y:S08]  /*9550*/  HMMA.16816.F32.BF16 R208, R4.reuse, R26, R208 ;  /* 0x0000001a04d0723c */ /* 0x040ff000000418d0 */
[C---:B------:R-:W-:Y:S08]  /*9560*/  HMMA.16816.F32.BF16 R200, R4.reuse, R28, R200 ;  /* 0x0000001c04c8723c */ /* 0x040ff000000418c8 */
[C---:B------:R-:W-:Y:S08]  /*9570*/  HMMA.16816.F32.BF16 R188, R4.reuse, R30, R188 ;  /* 0x0000001e04bc723c */ /* 0x040ff000000418bc */
[C---:B--2---:R-:W-:Y:S08]  /*9580*/  HMMA.16816.F32.BF16 R224, R4.reuse, R56, R184 ;  /* 0x0000003804e0723c */ /* 0x044ff000000418b8 */
[C---:B------:R-:W-:Y:S08]  /*9590*/  HMMA.16816.F32.BF16 R232, R4.reuse, R58, R176 ;  /* 0x0000003a04e8723c */ /* 0x040ff000000418b0 */
[C---:B------:R-:W-:Y:S08]  /*95a0*/  HMMA.16816.F32.BF16 R236, R4.reuse, R60, R172 ;  /* 0x0000003c04ec723c */ /* 0x040ff000000418ac */
[----:B------:R-:W-:Y:S01]  /*95b0*/  HMMA.16816.F32.BF16 R64, R4, R62, R64 ;  /* 0x0000003e0440723c */ /* 0x000fe20000041840 */
[----:B------:R1:W-:Y:S07]  /*95c0*/  LDSM.16.M88.4 R4, [R2+0x5000] ;  /* 0x005000000204783b */ /* 0x0003ee0000000200 */
[----:B------:R-:W-:Y:S01]  /*95d0*/  HMMA.16816.F32.BF16 R32, R12, R24, R20 ;  /* 0x000000180c20723c */ /* 0x000fe20000041814 */
[----:B------:R-:W2:Y:S07]  /*95e0*/  LDSM.16.M88.4 R20, [R17+0x8000] ;  /* 0x008000001114783b */ /* 0x000eae0000000200 */
[C---:B------:R-:W-:Y:S08]  /*95f0*/  HMMA.16816.F32.BF16 R228, R8.reuse, R44, R228 ;  /* 0x0000002c08e4723c */ /* 0x040ff000000418e4 */
[----:B------:R-:W-:Y:S01]  /*9600*/  HMMA.16816.F32.BF16 R248, R8, R46, R248 ;  /* 0x0000002e08f8723c */ /* 0x000fe200000418f8 */
[----:B------:R3:W4:Y:S07]  /*9610*/  LDSM.16.M88.4 R8, [R0+0x4000] ;  /* 0x004000000008783b */ /* 0x00072e0000000200 */
[----:B------:R-:W-:Y:S01]  /*9620*/  HMMA.16816.F32.BF16 R44, R12, R26, R180 ;  /* 0x0000001a0c2c723c */ /* 0x000fe200000418b4 */
[----:B------:R-:W4:Y:S01]  /*9630*/  LDSM.16.M88.4 R24, [R17+0x8c00] ;  /* 0x008c00001118783b */ /* 0x000f220000000200 */
[----:B-1----:R-:W-:-:S02]  /*9640*/  IMAD.SHL.U32 R2, R217, 0x2, RZ ;  /* 0x00000002d9027824 */ /* 0x002fc400078e00ff */
[----:B------:R-:W-:-:S04]  /*9650*/  IMAD.MOV.U32 R136, RZ, RZ, R16 ;  /* 0x000000ffff887224 */ /* 0x000fc800078e0010 */
[----:B------:R-:W-:Y:S01]  /*9660*/  HMMA.16816.F32.BF16 R176, R12, R28, R192 ;  /* 0x0000001c0cb0723c */ /* 0x000fe200000418c0 */
[----:B------:R-:W-:-:S07]  /*9670*/  LOP3.LUT R16, R2, 0x6, RZ, 0xc0, !PT ;  /* 0x0000000602107812 */ /* 0x000fce00078ec0ff */
[----:B------:R-:W-:Y:S01]  /*9680*/  HMMA.16816.F32.BF16 R196, R12, R30, R196 ;  /* 0x0000001e0cc4723c */ /* 0x000fe200000418c4 */
[----:B---3--:R-:W-:-:S07]  /*9690*/  IMAD.U32 R0, RZ, RZ, UR19 ;  /* 0x00000013ff007e24 */ /* 0x008fce000f8e00ff */
[----:B------:R-:W-:Y:S01]  /*96a0*/  HMMA.16816.F32.BF16 R28, R12, R62, R52 ;  /* 0x0000003e0c1c723c */ /* 0x000fe20000041834 */
[----:B------:R-:W-:-:S07]  /*96b0*/  IMAD R0, R0, 0x40, R16 ;  /* 0x0000004000007824 */ /* 0x000fce00078e0210 */
[-C--:B--2---:R-:W-:Y:S08]  /*96c0*/  HMMA.16816.F32.BF16 R52, R4, R20.reuse, R32 ;  /* 0x000000140434723c */ /* 0x084ff00000041820 */
[----:B----4-:R-:W-:Y:S01]  /*96d0*/  HMMA.16816.F32.BF16 R32, R8, R20, R204 ;  /* 0x000000140820723c */ /* 0x010fe200000418cc */
[----:B------:R-:W-:Y:S01]  /*96e0*/  VIADD R2, R0, 0xffffff80 ;  /* 0xffffff8000027836 */ /* 0x000fe20000000000 */
[----:B------:R1:W-:Y:S04]  /*96f0*/  STL [R1+0x34], R16 ;  /* 0x0000341001007387 */ /* 0x0003e80000100800 */
[----:B------:R-:W-:-:S02]  /*9700*/  I2FP.F32.U32 R3, R2 ;  /* 0x0000000200037245 */ /* 0x000fc40000201000 */
[----:B------:R-:W-:Y:S01]  /*9710*/  HMMA.16816.F32.BF16 R180, R8, R26, R64 ;  /* 0x0000001a08b4723c */ /* 0x000fe20000041840 */
[C---:B------:R-:W-:Y:S02]  /*9720*/  ISETP.GE.AND P0, PT, R2.reuse, R37, PT ;  /* 0x000000250200720c */ /* 0x040fe40003f06270 */
[C---:B------:R-:W-:Y:S02]  /*9730*/  ISETP.GE.AND P5, PT, R2.reuse, R39, PT ;  /* 0x000000270200720c */ /* 0x040fe40003fa6270 */
[----:B------:R-:W-:-:S03]  /*9740*/  ISETP.GE.AND P4, PT, R2, R38, PT ;  /* 0x000000260200720c */ /* 0x000fc60003f86270 */
[----:B------:R-:W-:Y:S01]  /*9750*/  HMMA.16816.F32.BF16 R64, R4, R26, R28 ;  /* 0x0000001a0440723c */ /* 0x000fe2000004181c */
[----:B------:R-:W-:Y:S02]  /*9760*/  IMAD.MOV.U32 R26, RZ, RZ, R18 ;  /* 0x000000ffff1a7224 */ /* 0x000fe400078e0012 */
[----:B-1----:R-:W-:-:S05]  /*9770*/  FFMA.FTZ R16, R3, UR5, R32 ;  /* 0x0000000503107c23 */ /* 0x002fca0008010020 */
[----:B------:R-:W-:Y:S02]  /*9780*/  FSEL R186, R16, -INF , !P0 ;  /* 0xff80000010ba7808 */ /* 0x000fe40004000000 */
[----:B------:R-:W-:Y:S01]  /*9790*/  ISETP.GE.AND P0, PT, R2, R40, PT ;  /* 0x000000280200720c */ /* 0x000fe20003f06270 */
[----:B------:R-:W-:Y:S02]  /*97a0*/  VIADD R2, R0, 0xffffffb8 ;  /* 0xffffffb800027836 */ /* 0x000fe40000000000 */
[C---:B------:R-:W-:Y:S01]  /*97b0*/  FFMA.FTZ R18, R3.reuse, UR5, R34 ;  /* 0x0000000503127c23 */ /* 0x040fe20008010022 */
[----:B------:R-:W-:Y:S02]  /*97c0*/  IMAD.MOV.U32 R27, RZ, RZ, R19 ;  /* 0x000000ffff1b7224 */ /* 0x000fe400078e0013 */
[C---:B------:R-:W-:Y:S01]  /*97d0*/  FFMA.FTZ R19, R3.reuse, UR5, R52 ;  /* 0x0000000503137c23 */ /* 0x040fe20008010034 */
[----:B------:R-:W-:Y:S01]  /*97e0*/  FFMA.FTZ R16, R3, UR5, R54 ;  /* 0x0000000503107c23 */ /* 0x000fe20008010036 */
[----:B------:R-:W-:Y:S01]  /*97f0*/  I2FP.F32.U32 R3, R2 ;  /* 0x0000000200037245 */ /* 0x000fe20000201000 */
[----:B------:R-:W-:Y:S01]  /*9800*/  HMMA.16816.F32.BF16 R172, R4, R22, R44 ;  /* 0x0000001604ac723c */ /* 0x000fe2000004182c */
[----:B------:R-:W-:-:S02]  /*9810*/  FSEL R187, R18, -INF , !P5 ;  /* 0xff80000012bb7808 */ /* 0x000fc40006800000 */
[----:B------:R-:W-:Y:S01]  /*9820*/  ISETP.GE.AND P5, PT, R2, R37, PT ;  /* 0x000000250200720c */ /* 0x000fe20003fa6270 */
[----:B------:R-:W-:-:S04]  /*9830*/  FFMA.FTZ R18, R3, UR5, R180 ;  /* 0x0000000503127c23 */ /* 0x000fc800080100b4 */
[----:B------:R-:W-:Y:S01]  /*9840*/  HMMA.16816.F32.BF16 R44, R8, R22, R208 ;  /* 0x00000016082c723c */ /* 0x000fe200000418d0 */
[----:B------:R-:W1:Y:S01]  /*9850*/  LDSM.16.M88.4 R20, [R17+0x8400] ;  /* 0x008400001114783b */ /* 0x000e620000000200 */
[----:B------:R-:W-:Y:S01]  /*9860*/  IMAD.MOV.U32 R195, RZ, RZ, R143 ;  /* 0x000000ffffc37224 */ /* 0x000fe200078e008f */
[----:B------:R-:W-:Y:S02]  /*9870*/  FSEL R143, R19, -INF , !P4 ;  /* 0xff800000138f7808 */ /* 0x000fe40006000000 */
[----:B------:R-:W-:Y:S02]  /*9880*/  FSEL R180, R16, -INF , !P0 ;  /* 0xff80000010b47808 */ /* 0x000fe40004000000 */
[----:B------:R-:W-:Y:S02]  /*9890*/  FSEL R221, R18, -INF , !P5 ;  /* 0xff80000012dd7808 */ /* 0x000fe40006800000 */
[C---:B------:R-:W-:Y:S02]  /*98a0*/  ISETP.GE.AND P4, PT, R2.reuse, R39, PT ;  /* 0x000000270200720c */ /* 0x040fe40003f86270 */
[----:B------:R-:W-:-:S02]  /*98b0*/  ISETP.GE.AND P0, PT, R2, R38, PT ;  /* 0x000000260200720c */ /* 0x000fc40003f06270 */
[----:B------:R-:W-:Y:S01]  /*98c0*/  ISETP.GE.AND P5, PT, R2, R40, PT ;  /* 0x000000280200720c */ /* 0x000fe20003fa6270 */
[----:B------:R-:W-:Y:S02]  /*98d0*/  VIADD R2, R0, 0xffffff81 ;  /* 0xffffff8100027836 */ /* 0x000fe40000000000 */
[C---:B------:R-:W-:Y:S01]  /*98e0*/  FFMA.FTZ R19, R3.reuse, UR5, R64 ;  /* 0x0000000503137c23 */ /* 0x040fe20008010040 */
[C---:B------:R-:W-:Y:S01]  /*98f0*/  FFMA.FTZ R18, R3.reuse, UR5, R182 ;  /* 0x0000000503127c23 */ /* 0x040fe200080100b6 */
[----:B------:R-:W-:Y:S01]  /*9900*/  FFMA.FTZ R16, R3, UR5, R66 ;  /* 0x0000000503107c23 */ /* 0x000fe20008010042 */
[----:B------:R-:W-:Y:S01]  /*9910*/  I2FP.F32.U32 R3, R2 ;  /* 0x0000000200037245 */ /* 0x000fe20000201000 */
[----:B------:R-:W-:Y:S02]  /*9920*/  IMAD.MOV.U32 R205, RZ, RZ, R43 ;  /* 0x000000ffffcd7224 */ /* 0x000fe400078e002b */
[----:B------:R-:W-:Y:S02]  /*9930*/  FSEL R43, R18, -INF , !P4 ;  /* 0xff800000122b7808 */ /* 0x000fe40006000000 */
[----:B------:R-:W-:Y:S01]  /*9940*/  ISETP.GE.AND P4, PT, R2, R37, PT ;  /* 0x000000250200720c */ /* 0x000fe20003f86270 */
[----:B------:R-:W-:Y:S01]  /*9950*/  FFMA.FTZ R18, R3, UR5, R33 ;  /* 0x0000000503127c23 */ /* 0x000fe20008010021 */
[----:B------:R-:W-:Y:S01]  /*9960*/  IMAD.MOV.U32 R204, RZ, RZ, R42 ;  /* 0x000000ffffcc7224 */ /* 0x000fe200078e002a */
[----:B------:R-:W-:-:S02]  /*9970*/  FSEL R49, R19, -INF , !P0 ;  /* 0xff80000013317808 */ /* 0x000fc40004000000 */
[----:B------:R-:W-:Y:S02]  /*9980*/  FSEL R42, R16, -INF , !P5 ;  /* 0xff800000102a7808 */ /* 0x000fe40006800000 */
[----:B------:R-:W-:Y:S02]  /*9990*/  FSEL R185, R18, -INF , !P4 ;  /* 0xff80000012b97808 */ /* 0x000fe40006000000 */
[C---:B------:R-:W-:Y:S02]  /*99a0*/  ISETP.GE.AND P0, PT, R2.reuse, R39, PT ;  /* 0x000000270200720c */ /* 0x040fe40003f06270 */
[C---:B------:R-:W-:Y:S02]  /*99b0*/  ISETP.GE.AND P5, PT, R2.reuse, R38, PT ;  /* 0x000000260200720c */ /* 0x040fe40003fa6270 */
[----:B------:R-:W-:Y:S01]  /*99c0*/  ISETP.GE.AND P4, PT, R2, R40, PT ;  /* 0x000000280200720c */ /* 0x000fe20003f86270 */
[----:B------:R-:W-:Y:S02]  /*99d0*/  VIADD R2, R0, 0xffffff88 ;  /* 0xffffff8800027836 */ /* 0x000fe40000000000 */
[C---:B------:R-:W-:Y:S01]  /*99e0*/  FFMA.FTZ R18, R3.reuse, UR5, R35 ;  /* 0x0000000503127c23 */ /* 0x040fe20008010023 */
[C---:B------:R-:W-:Y:S01]  /*99f0*/  FFMA.FTZ R19, R3.reuse, UR5, R53 ;  /* 0x0000000503137c23 */ /* 0x040fe20008010035 */
[----:B------:R-:W-:Y:S01]  /*9a00*/  FFMA.FTZ R3, R3, UR5, R55 ;  /* 0x0000000503037c23 */ /* 0x000fe20008010037 */
[----:B------:R-:W-:-:S02]  /*9a10*/  I2FP.F32.U32 R16, R2 ;  /* 0x0000000200107245 */ /* 0x000fc40000201000 */
[----:B------:R-:W-:Y:S02]  /*9a20*/  FSEL R184, R18, -INF , !P0 ;  /* 0xff80000012b87808 */ /* 0x000fe40004000000 */
[----:B------:R-:W-:Y:S01]  /*9a30*/  ISETP.GE.AND P0, PT, R2, R37, PT ;  /* 0x000000250200720c */ /* 0x000fe20003f06270 */
[----:B------:R-:W-:Y:S01]  /*9a40*/  FFMA.FTZ R18, R16, UR5, R44 ;  /* 0x0000000510127c23 */ /* 0x000fe2000801002c */
[----:B------:R-:W-:Y:S02]  /*9a50*/  FSEL R64, R3, -INF , !P4 ;  /* 0xff80000003407808 */ /* 0x000fe40006000000 */
[----:B------:R-:W-:Y:S01]  /*9a60*/  IADD3 R3, PT, PT, R0, -0x77, RZ ;  /* 0xffffff8900037810 */ /* 0x000fe20007ffe0ff */
[----:B-1----:R-:W-:Y:S01]  /*9a70*/  HMMA.16816.F32.BF16 R32, R8, R20, R200 ;  /* 0x000000140820723c */ /* 0x002fe200000418c8 */
[----:B------:R-:W-:Y:S01]  /*9a80*/  FSEL R51, R19, -INF , !P5 ;  /* 0xff80000013337808 */ /* 0x000fe20006800000 */
[----:B------:R-:W-:Y:S01]  /*9a90*/  FFMA.FTZ R19, R16, UR5, R46 ;  /* 0x0000000510137c23 */ /* 0x000fe2000801002e */
[----:B------:R-:W-:Y:S01]  /*9aa0*/  FSEL R182, R18, -INF , !P0 ;  /* 0xff80000012b67808 */ /* 0x000fe20004000000 */
[----:B------:R-:W-:Y:S01]  /*9ab0*/  FFMA.FTZ R18, R16, UR5, R174 ;  /* 0x0000000510127c23 */ /* 0x000fe200080100ae */
[----:B------:R-:W-:-:S03]  /*9ac0*/  ISETP.GE.AND P5, PT, R2, R39, PT ;  /* 0x000000270200720c */ /* 0x000fc60003fa6270 */
[C---:B------:R-:W-:Y:S01]  /*9ad0*/  HMMA.16816.F32.BF16 R28, R4.reuse, R20, R176 ;  /* 0x00000014041c723c */ /* 0x040fe200000418b0 */
[----:B------:R-:W-:Y:S01]  /*9ae0*/  FFMA.FTZ R20, R16, UR5, R172 ;  /* 0x0000000510147c23 */ /* 0x000fe200080100ac */
[----:B------:R-:W-:Y:S02]  /*9af0*/  I2FP.F32.U32 R16, R3 ;  /* 0x0000000300107245 */ /* 0x000fe40000201000 */
[----:B------:R-:W-:Y:S02]  /*9b00*/  FSEL R172, R19, -INF , !P5 ;  /* 0xff80000013ac7808 */ /* 0x000fe40006800000 */
[----:B------:R-:W-:Y:S01]  /*9b10*/  ISETP.GE.AND P4, PT, R2, R38, PT ;  /* 0x000000260200720c */ /* 0x000fe20003f86270 */
[----:B------:R-:W-:Y:S01]  /*9b20*/  FFMA.FTZ R19, R16, UR5, R45 ;  /* 0x0000000510137c23 */ /* 0x000fe2000801002d */
[----:B------:R-:W-:Y:S01]  /*9b30*/  ISETP.GE.AND P0, PT, R2, R40, PT ;  /* 0x000000280200720c */ /* 0x000fe20003f06270 */
[----:B------:R-:W-:Y:S01]  /*9b40*/  VIADD R2, R0, 0xffffff90 ;  /* 0xffffff9000027836 */ /* 0x000fe20000000000 */
[----:B------:R-:W-:Y:S01]  /*9b50*/  ISETP.GE.AND P5, PT, R3, R37, PT ;  /* 0x000000250300720c */ /* 0x000fe20003fa6270 */
[----:B------:R-:W-:Y:S01]  /*9b60*/  HMMA.16816.F32.BF16 R52, R4, R22, R196 ;  /* 0x000000160434723c */ /* 0x000fe200000418c4 */
[----:B------:R-:W-:Y:S01]  /*9b70*/  IMAD.MOV.U32 R194, RZ, RZ, R142 ;  /* 0x000000ffffc27224 */ /* 0x000fe200078e008e */
[----:B------:R-:W-:Y:S01]  /*9b80*/  FSEL R66, R20, -INF , !P4 ;  /* 0xff80000014427808 */ /* 0x000fe20006000000 */
[----:B------:R-:W-:Y:S01]  /*9b90*/  IMAD.MOV.U32 R196, RZ, RZ, R136 ;  /* 0x000000ffffc47224 */ /* 0x000fe200078e0088 */
[----:B------:R-:W-:-:S02]  /*9ba0*/  FSEL R136, R18, -INF , !P0 ;  /* 0xff80000012887808 */ /* 0x000fc40004000000 */
[----:B------:R-:W-:Y:S01]  /*9bb0*/  FSEL R142, R19, -INF , !P5 ;  /* 0xff800000138e7808 */ /* 0x000fe20006800000 */
[C---:B------:R-:W-:Y:S01]  /*9bc0*/  FFMA.FTZ R19, R16.reuse, UR5, R47 ;  /* 0x0000000510137c23 */ /* 0x040fe2000801002f */
[C---:B------:R-:W-:Y:S02]  /*9bd0*/  ISETP.GE.AND P4, PT, R3.reuse, R39, PT ;  /* 0x000000270300720c */ /* 0x040fe40003f86270 */
[C---:B------:R-:W-:Y:S02]  /*9be0*/  ISETP.GE.AND P0, PT, R3.reuse, R38, PT ;  /* 0x000000260300720c */ /* 0x040fe40003f06270 */
[----:B------:R-:W-:Y:S02]  /*9bf0*/  ISETP.GE.AND P5, PT, R3, R40, PT ;  /* 0x000000280300720c */ /* 0x000fe40003fa6270 */
[----:B------:R-:W-:Y:S01]  /*9c00*/  I2FP.F32.U32 R3, R2 ;  /* 0x0000000200037245 */ /* 0x000fe20000201000 */
[----:B------:R-:W-:Y:S01]  /*9c10*/  HMMA.16816.F32.BF16 R44, R8, R22, R188 ;  /* 0x00000016082c723c */ /* 0x000fe200000418bc */
[----:B------:R1:W2:Y:S01]  /*9c20*/  LDSM.16.M88.4 R20, [R17+0x8800] ;  /* 0x008800001114783b */ /* 0x0002a20000000200 */
[C---:B------:R-:W-:Y:S01]  /*9c30*/  FFMA.FTZ R18, R16.reuse, UR5, R173 ;  /* 0x0000000510127c23 */ /* 0x040fe200080100ad */
[----:B------:R-:W-:Y:S01]  /*9c40*/  FSEL R141, R19, -INF , !P4 ;  /* 0xff800000138d7808 */ /* 0x000fe20006000000 */
[----:B------:R-:W-:Y:S01]  /*9c50*/  FFMA.FTZ R16, R16, UR5, R175 ;  /* 0x0000000510107c23 */ /* 0x000fe200080100af */
[----:B------:R-:W-:Y:S01]  /*9c60*/  FFMA.FTZ R19, R3, UR5, R32 ;  /* 0x0000000503137c23 */ /* 0x000fe20008010020 */
[----:B------:R-:W-:Y:S01]  /*9c70*/  ISETP.GE.AND P4, PT, R2, R37, PT ;  /* 0x000000250200720c */ /* 0x000fe20003f86270 */
[----:B------:R-:W-:-:S02]  /*9c80*/  IMAD.MOV.U32 R198, RZ, RZ, R41 ;  /* 0x000000ffffc67224 */ /* 0x000fc400078e0029 */
[----:B------:R-:W-:Y:S01]  /*9c90*/  IMAD.MOV.U32 R203, RZ, RZ, R195 ;  /* 0x000000ffffcb7224 */ /* 0x000fe200078e00c3 */
[----:B------:R-:W-:Y:S01]  /*9ca0*/  FSEL R41, R16, -INF , !P5 ;  /* 0xff80000010297808 */ /* 0x000fe20006800000 */
[----:B------:R-:W-:Y:S01]  /*9cb0*/  IMAD.MOV.U32 R199, RZ, RZ, R36 ;  /* 0x000000ffffc77224 */ /* 0x000fe200078e0024 */
[----:B------:R-:W-:Y:S01]  /*9cc0*/  FSEL R36, R18, -INF , !P0 ;  /* 0xff80000012247808 */ /* 0x000fe20004000000 */
[----:B------:R-:W-:Y:S01]  /*9cd0*/  IMAD.MOV.U32 R202, RZ, RZ, R194 ;  /* 0x000000ffffca7224 */ /* 0x000fe200078e00c2 */
[----:B------:R-:W-:Y:S01]  /*9ce0*/  FSEL R193, R19, -INF , !P4 ;  /* 0xff80000013c17808 */ /* 0x000fe20006000000 */
[----:B------:R-:W-:Y:S01]  /*9cf0*/  HMMA.16816.F32.BF16 R228, R12, R56, R228 ;  /* 0x000000380ce4723c */ /* 0x000fe200000418e4 */
[C---:B------:R-:W-:Y:S01]  /*9d00*/  ISETP.GE.AND P0, PT, R2.reuse, R39, PT ;  /* 0x000000270200720c */ /* 0x040fe20003f06270 */
[----:B------:R-:W-:Y:S01]  /*9d10*/  IMAD.MOV.U32 R197, RZ, RZ, R50 ;  /* 0x000000ffffc57224 */ /* 0x000fe200078e0032 */
[C---:B------:R-:W-:Y:S01]  /*9d20*/  ISETP.GE.AND P5, PT, R2.reuse, R38, PT ;  /* 0x000000260200720c */ /* 0x040fe20003fa6270 */
[----:B------:R-:W-:Y:S01]  /*9d30*/  UIADD3 UR13, UPT, UPT, UR4, -0x4, URZ ;  /* 0xfffffffc040d7890 */ /* 0x000fe2000fffe0ff */
[----:B------:R-:W-:Y:S01]  /*9d40*/  ISETP.GE.AND P4, PT, R2, R40, PT ;  /* 0x000000280200720c */ /* 0x000fe20003f86270 */
[----:B------:R-:W-:-:S02]  /*9d50*/  VIADD R2, R0, 0xffffff91 ;  /* 0xffffff9100027836 */ /* 0x000fc40000000000 */
[C---:B------:R-:W-:Y:S01]  /*9d60*/  FFMA.FTZ R18, R3.reuse, UR5, R28 ;  /* 0x0000000503127c23 */ /* 0x040fe2000801001c */
[----:B------:R-:W-:Y:S01]  /*9d70*/  SHF.R.U32.HI R176, RZ, 0x5, R217 ;  /* 0x00000005ffb07819 */ /* 0x000fe200000116d9 */
[C---:B-1----:R-:W-:Y:S01]  /*9d80*/  FFMA.FTZ R17, R3.reuse, UR5, R34 ;  /* 0x0000000503117c23 */ /* 0x042fe20008010022 */
[----:B------:R-:W-:Y:S01]  /*9d90*/  FFMA.FTZ R3, R3, UR5, R30 ;  /* 0x0000000503037c23 */ /* 0x000fe2000801001e */
[----:B------:R-:W-:Y:S01]  /*9da0*/  I2FP.F32.U32 R16, R2 ;  /* 0x0000000200107245 */ /* 0x000fe20000201000 */
[----:B------:R-:W-:Y:S01]  /*9db0*/  VIADD R252, R222, 0x78dde6e4 ;  /* 0x78dde6e4defc7836 */ /* 0x000fe20000000000 */
[----:B------:R-:W-:-:S04]  /*9dc0*/  DEPBAR.LE SB0, 0x0 ;  /* 0x000080000000791a */ /* 0x000fc80000000000 */
[----:B------:R-:W-:Y:S01]  /*9dd0*/  FSEL R192, R17, -INF , !P0 ;  /* 0xff80000011c07808 */ /* 0x000fe20004000000 */
[----:B------:R-:W-:Y:S01]  /*9de0*/  FFMA.FTZ R17, R16, UR5, R33 ;  /* 0x0000000510117c23 */ /* 0x000fe20008010021 */
[----:B------:R-:W-:Y:S01]  /*9df0*/  FSEL R195, R3, -INF , !P4 ;  /* 0xff80000003c37808 */ /* 0x000fe20006000000 */
[----:B------:R-:W-:Y:S01]  /*9e00*/  VIADD R3, R0, 0xffffff98 ;  /* 0xffffff9800037836 */ /* 0x000fe20000000000 */
[----:B------:R-:W-:Y:S02]  /*9e10*/  ISETP.GE.AND P0, PT, R2, R37, PT ;  /* 0x000000250200720c */ /* 0x000fe40003f06270 */
[----:B------:R-:W-:Y:S01]  /*9e20*/  FSEL R194, R18, -INF , !P5 ;  /* 0xff80000012c27808 */ /* 0x000fe20006800000 */
[----:B------:R-:W-:Y:S01]  /*9e30*/  FFMA.FTZ R18, R16, UR5, R35 ;  /* 0x0000000510127c23 */ /* 0x000fe20008010023 */
[----:B------:R-:W-:Y:S02]  /*9e40*/  FSEL R191, R17, -INF , !P0 ;  /* 0xff80000011bf7808 */ /* 0x000fe40004000000 */
[----:B------:R-:W-:-:S02]  /*9e50*/  ISETP.GE.AND P5, PT, R2, R39, PT ;  /* 0x000000270200720c */ /* 0x000fc40003fa6270 */
[----:B------:R-:W-:Y:S01]  /*9e60*/  I2FP.F32.U32 R17, R3 ;  /* 0x0000000300117245 */ /* 0x000fe20000201000 */
[----:B------:R-:W-:Y:S01]  /*9e70*/  FFMA.FTZ R19, R16, UR5, R29 ;  /* 0x0000000510137c23 */ /* 0x000fe2000801001d */
[----:B------:R-:W-:Y:S01]  /*9e80*/  FSEL R188, R18, -INF , !P5 ;  /* 0xff80000012bc7808 */ /* 0x000fe20006800000 */
[----:B------:R-:W-:Y:S01]  /*9e90*/  FFMA.FTZ R16, R16, UR5, R31 ;  /* 0x0000000510107c23 */ /* 0x000fe2000801001f */
[C---:B------:R-:W-:Y:S01]  /*9ea0*/  ISETP.GE.AND P4, PT, R2.reuse, R38, PT ;  /* 0x000000260200720c */ /* 0x040fe20003f86270 */
[----:B------:R-:W-:Y:S01]  /*9eb0*/  FFMA.FTZ R18, R17, UR5, R44 ;  /* 0x0000000511127c23 */ /* 0x000fe2000801002c */
[----:B------:R-:W-:Y:S01]  /*9ec0*/  ISETP.GE.AND P0, PT, R2, R40, PT ;  /* 0x000000280200720c */ /* 0x000fe20003f06270 */
[----:B------:R-:W-:Y:S01]  /*9ed0*/  VIADD R2, R0, 0xffffff99 ;  /* 0xffffff9900027836 */ /* 0x000fe20000000000 */
[----:B------:R-:W-:Y:S02]  /*9ee0*/  ISETP.GE.AND P5, PT, R3, R37, PT ;  /* 0x000000250300720c */ /* 0x000fe40003fa6270 */
[----:B------:R-:W-:-:S02]  /*9ef0*/  FSEL R189, R19, -INF , !P4 ;  /* 0xff80000013bd7808 */ /* 0x000fc40006000000 */
[----:B------:R-:W-:Y:S01]  /*9f00*/  FSEL R190, R16, -INF , !P0 ;  /* 0xff80000010be7808 */ /* 0x000fe20004000000 */
[----:B------:R-:W-:Y:S01]  /*9f10*/  FFMA.FTZ R16, R17, UR5, R46 ;  /* 0x0000000511107c23 */ /* 0x000fe2000801002e */
[----:B------:R-:W-:Y:S02]  /*9f20*/  FSEL R179, R18, -INF , !P5 ;  /* 0xff80000012b37808 */ /* 0x000fe40006800000 */
[C---:B------:R-:W-:Y:S02]  /*9f30*/  ISETP.GE.AND P4, PT, R3.reuse, R39, PT ;  /* 0x000000270300720c */ /* 0x040fe40003f86270 */
[C---:B------:R-:W-:Y:S02]  /*9f40*/  ISETP.GE.AND P0, PT, R3.reuse, R38, PT ;  /* 0x000000260300720c */ /* 0x040fe40003f06270 */
[----:B------:R-:W-:Y:S02]  /*9f50*/  ISETP.GE.AND P5, PT, R3, R40, PT ;  /* 0x000000280300720c */ /* 0x000fe40003fa6270 */
[----:B------:R-:W-:Y:S01]  /*9f60*/  I2FP.F32.U32 R3, R2 ;  /* 0x0000000200037245 */ /* 0x000fe20000201000 */
[----:B--2---:R-:W-:Y:S01]  /*9f70*/  HMMA.16816.F32.BF16 R32, R8, R20, R224 ;  /* 0x000000140820723c */ /* 0x004fe200000418e0 */
[C---:B------:R-:W-:Y:S01]  /*9f80*/  FFMA.FTZ R18, R17.reuse, UR5, R52 ;  /* 0x0000000511127c23 */ /* 0x040fe20008010034 */
[----:B------:R-:W-:Y:S01]  /*9f90*/  FSEL R178, R16, -INF , !P4 ;  /* 0xff80000010b27808 */ /* 0x000fe20006000000 */
[----:B------:R-:W-:Y:S01]  /*9fa0*/  FFMA.FTZ R17, R17, UR5, R54 ;  /* 0x0000000511117c23 */ /* 0x000fe20008010036 */
[----:B------:R-:W-:Y:S01]  /*9fb0*/  FFMA.FTZ R16, R3, UR5, R45 ;  /* 0x0000000503107c23 */ /* 0x000fe2000801002d */
        /* <DEDUP_REMOVED lines=8> */
[----:B------:R-:W-:-:S02]  /*a040*/  VIADD R2, R0, 0xffffffa0 ;  /* 0xffffffa000027836 */ /* 0x000fc40000000000 */
[C---:B------:R-:W-:Y:S01]  /*a050*/  FFMA.FTZ R18, R3.reuse, UR5, R47 ;  /* 0x0000000503127c23 */ /* 0x040fe2000801002f */
[----:B------:R-:W-:Y:S01]  /*a060*/  HMMA.16816.F32.BF16 R28, R4, R20, R228 ;  /* 0x00000014041c723c */ /* 0x000fe200000418e4 */
[C---:B------:R-:W-:Y:S01]  /*a070*/  FFMA.FTZ R19, R3.reuse, UR5, R53 ;  /* 0x0000000503137c23 */ /* 0x040fe20008010035 */
[----:B------:R-:W-:Y:S01]  /*a080*/  FFMA.FTZ R17, R3, UR5, R55 ;  /* 0x0000000503117c23 */ /* 0x000fe20008010037 */
[----:B------:R-:W-:Y:S02]  /*a090*/  I2FP.F32.U32 R3, R2 ;  /* 0x0000000200037245 */ /* 0x000fe40000201000 */
[----:B------:R-:W-:Y:S01]  /*a0a0*/  FSEL R174, R18, -INF , !P0 ;  /* 0xff80000012ae7808 */ /* 0x000fe20004000000 */
[----:B------:R-:W-:Y:S01]  /*a0b0*/  VIADD R16, R0, 0xffffffa1 ;  /* 0xffffffa100107836 */ /* 0x000fe20000000000 */
[----:B------:R-:W-:Y:S01]  /*a0c0*/  ISETP.GE.AND P0, PT, R2, R37, PT ;  /* 0x000000250200720c */ /* 0x000fe20003f06270 */
[----:B------:R-:W-:Y:S01]  /*a0d0*/  FFMA.FTZ R18, R3, UR5, R32 ;  /* 0x0000000503127c23 */ /* 0x000fe20008010020 */
[----:B------:R-:W-:Y:S01]  /*a0e0*/  HMMA.16816.F32.BF16 R60, R12, R60, R196 ;  /* 0x0000003c0c3c723c */ /* 0x000fe200000418c4 */
[----:B------:R-:W-:-:S02]  /*a0f0*/  FSEL R54, R19, -INF , !P5 ;  /* 0xff80000013367808 */ /* 0x000fc40006800000 */
[----:B------:R-:W-:Y:S02]  /*a100*/  FSEL R55, R17, -INF , !P4 ;  /* 0xff80000011377808 */ /* 0x000fe40006000000 */
[----:B------:R-:W-:Y:S01]  /*a110*/  FSEL R210, R18, -INF , !P0 ;  /* 0xff80000012d27808 */ /* 0x000fe20004000000 */
[C---:B------:R-:W-:Y:S01]  /*a120*/  FFMA.FTZ R18, R3.reuse, UR5, R34 ;  /* 0x0000000503127c23 */ /* 0x040fe20008010022 */
[C---:B------:R-:W-:Y:S02]  /*a130*/  ISETP.GE.AND P5, PT, R2.reuse, R39, PT ;  /* 0x000000270200720c */ /* 0x040fe40003fa6270 */
[C---:B------:R-:W-:Y:S02]  /*a140*/  ISETP.GE.AND P4, PT, R2.reuse, R38, PT ;  /* 0x000000260200720c */ /* 0x040fe40003f86270 */
[----:B------:R-:W-:Y:S02]  /*a150*/  ISETP.GE.AND P0, PT, R2, R40, PT ;  /* 0x000000280200720c */ /* 0x000fe40003f06270 */
[----:B------:R-:W-:Y:S01]  /*a160*/  I2FP.F32.U32 R2, R16 ;  /* 0x0000001000027245 */ /* 0x000fe20000201000 */
[----:B------:R-:W-:Y:S01]  /*a170*/  HMMA.16816.F32.BF16 R56, R4, R22, R56 ;  /* 0x000000160438723c */ /* 0x000fe20000041838 */
[----:B------:R-:W-:Y:S01]  /*a180*/  FSEL R208, R18, -INF , !P5 ;  /* 0xff80000012d07808 */ /* 0x000fe20006800000 */
[C---:B------:R-:W-:Y:S01]  /*a190*/  FFMA.FTZ R19, R3.reuse, UR5, R28 ;  /* 0x0000000503137c23 */ /* 0x040fe2000801001c */
[----:B------:R-:W-:Y:S01]  /*a1a0*/  FFMA.FTZ R17, R3, UR5, R30 ;  /* 0x0000000503117c23 */ /* 0x000fe2000801001e */
[----:B------:R-:W-:Y:S01]  /*a1b0*/  FFMA.FTZ R18, R2, UR5, R33 ;  /* 0x0000000502127c23 */ /* 0x000fe20008010021 */
[----:B------:R-:W-:-:S03]  /*a1c0*/  ISETP.GE.AND P5, PT, R16, R37, PT ;  /* 0x000000251000720c */ /* 0x000fc60003fa6270 */
[C---:B------:R-:W-:Y:S01]  /*a1d0*/  HMMA.16816.F32.BF16 R20, R8.reuse, R22, R232 ;  /* 0x000000160814723c */ /* 0x040fe200000418e8 */
[----:B------:R-:W-:Y:S01]  /*a1e0*/  FSEL R209, R19, -INF , !P4 ;  /* 0xff80000013d17808 */ /* 0x000fe20006000000 */
[----:B------:R-:W-:Y:S01]  /*a1f0*/  IMAD.MOV.U32 R250, RZ, RZ, R204 ;  /* 0x000000fffffa7224 */ /* 0x000fe200078e00cc */
[----:B------:R-:W-:Y:S02]  /*a200*/  FSEL R211, R17, -INF , !P0 ;  /* 0xff80000011d37808 */ /* 0x000fe40004000000 */
[----:B------:R-:W-:Y:S02]  /*a210*/  FSEL R207, R18, -INF , !P5 ;  /* 0xff80000012cf7808 */ /* 0x000fe40006800000 */
[C---:B------:R-:W-:Y:S02]  /*a220*/  ISETP.GE.AND P4, PT, R16.reuse, R39, PT ;  /* 0x000000271000720c */ /* 0x040fe40003f86270 */
[C---:B------:R-:W-:Y:S02]  /*a230*/  ISETP.GE.AND P0, PT, R16.reuse, R38, PT ;  /* 0x000000261000720c */ /* 0x040fe40003f06270 */
[----:B------:R-:W-:Y:S01]  /*a240*/  ISETP.GE.AND P5, PT, R16, R40, PT ;  /* 0x000000281000720c */ /* 0x000fe20003fa6270 */
[----:B------:R-:W-:Y:S01]  /*a250*/  VIADD R3, R0, 0xffffffa8 ;  /* 0xffffffa800037836 */ /* 0x000fe20000000000 */
[----:B------:R-:W-:Y:S01]  /*a260*/  HMMA.16816.F32.BF16 R16, R8, R24, R236 ;  /* 0x000000180810723c */ /* 0x000fe200000418ec */
[----:B------:R-:W-:-:S02]  /*a270*/  IMAD.MOV.U32 R238, RZ, RZ, R26 ;  /* 0x000000ffffee7224 */ /* 0x000fc400078e001a */
[----:B------:R-:W-:Y:S02]  /*a280*/  IMAD.MOV.U32 R239, RZ, RZ, R27 ;  /* 0x000000ffffef7224 */ /* 0x000fe400078e001b */
[----:B------:R-:W-:-:S03]  /*a290*/  FFMA.FTZ R14, R2, UR5, R35 ;  /* 0x00000005020e7c23 */ /* 0x000fc60008010023 */
[----:B------:R-:W-:Y:S01]  /*a2a0*/  HMMA.16816.F32.BF16 R24, R4, R24, R60 ;  /* 0x000000180418723c */ /* 0x000fe2000004183c */
[----:B------:R-:W-:Y:S02]  /*a2b0*/  IMAD.MOV.U32 R62, RZ, RZ, R250 ;  /* 0x000000ffff3e7224 */ /* 0x000fe400078e00fa */
[----:B------:R-:W1:Y:S01]  /*a2c0*/  S2R R250, SR_CTAID.X ;  /* 0x0000000000fa7919 */ /* 0x000e620000002500 */
[----:B------:R-:W-:Y:S01]  /*a2d0*/  I2FP.F32.U32 R12, R3 ;  /* 0x00000003000c7245 */ /* 0x000fe20000201000 */
[C---:B------:R-:W-:Y:S01]  /*a2e0*/  FFMA.FTZ R15, R2.reuse, UR5, R29 ;  /* 0x00000005020f7c23 */ /* 0x040fe2000801001d */
[----:B------:R-:W-:Y:S01]  /*a2f0*/  FFMA.FTZ R13, R2, UR5, R31 ;  /* 0x00000005020d7c23 */ /* 0x000fe2000801001f */
[----:B------:R-:W-:Y:S01]  /*a300*/  VIADD R2, R0, 0xffffffa9 ;  /* 0xffffffa900027836 */ /* 0x000fe20000000000 */
[----:B------:R-:W-:Y:S01]  /*a310*/  FSEL R204, R14, -INF , !P4 ;  /* 0xff8000000ecc7808 */ /* 0x000fe20006000000 */
[----:B------:R-:W-:Y:S01]  /*a320*/  FFMA.FTZ R14, R12, UR5, R20 ;  /* 0x000000050c0e7c23 */ /* 0x000fe20008010014 */
[----:B------:R-:W-:-:S02]  /*a330*/  MOV R251, R205 ;  /* 0x000000cd00fb7202 */ /* 0x000fc40000000f00 */
[----:B------:R-:W-:Y:S02]  /*a340*/  ISETP.GE.AND P4, PT, R3, R37, PT ;  /* 0x000000250300720c */ /* 0x000fe40003f86270 */
[----:B------:R-:W-:Y:S01]  /*a350*/  FSEL R206, R13, -INF , !P5 ;  /* 0xff8000000dce7808 */ /* 0x000fe20006800000 */
[----:B------:R-:W-:Y:S01]  /*a360*/  FFMA.FTZ R13, R12, UR5, R22 ;  /* 0x000000050c0d7c23 */ /* 0x000fe20008010016 */
[----:B------:R-:W-:Y:S02]  /*a370*/  FSEL R205, R15, -INF , !P0 ;  /* 0xff8000000fcd7808 */ /* 0x000fe40004000000 */
[----:B------:R-:W-:Y:S02]  /*a380*/  I2FP.F32.U32 R8, R2 ;  /* 0x0000000200087245 */ /* 0x000fe40000201000 */
[C---:B------:R-:W-:Y:S02]  /*a390*/  ISETP.GE.AND P0, PT, R3.reuse, R39, PT ;  /* 0x000000270300720c */ /* 0x040fe40003f06270 */
[----:B------:R-:W-:Y:S01]  /*a3a0*/  FSEL R200, R14, -INF , !P4 ;  /* 0xff8000000ec87808 */ /* 0x000fe20006000000 */
[----:B------:R-:W-:Y:S01]  /*a3b0*/  FFMA.FTZ R10, R12, UR5, R56 ;  /* 0x000000050c0a7c23 */ /* 0x000fe20008010038 */
[C---:B------:R-:W-:Y:S01]  /*a3c0*/  ISETP.GE.AND P5, PT, R3.reuse, R38, PT ;  /* 0x000000260300720c */ /* 0x040fe20003fa6270 */
[----:B------:R-:W-:Y:S01]  /*a3d0*/  FFMA.FTZ R9, R8, UR5, R21 ;  /* 0x0000000508097c23 */ /* 0x000fe20008010015 */
[----:B------:R-:W-:Y:S01]  /*a3e0*/  ISETP.GE.AND P4, PT, R3, R40, PT ;  /* 0x000000280300720c */ /* 0x000fe20003f86270 */
[----:B------:R-:W-:Y:S01]  /*a3f0*/  FFMA.FTZ R3, R12, UR5, R58 ;  /* 0x000000050c037c23 */ /* 0x000fe2000801003a */
[----:B------:R-:W-:-:S02]  /*a400*/  FSEL R199, R13, -INF , !P0 ;  /* 0xff8000000dc77808 */ /* 0x000fc40004000000 */
[----:B------:R-:W-:Y:S01]  /*a410*/  ISETP.GE.AND P0, PT, R2, R37, PT ;  /* 0x000000250200720c */ /* 0x000fe20003f06270 */
[----:B------:R-:W-:Y:S01]  /*a420*/  IMAD.MOV.U32 R234, RZ, RZ, R202 ;  /* 0x000000ffffea7224 */ /* 0x000fe200078e00ca */
[----:B------:R-:W-:Y:S01]  /*a430*/  FSEL R202, R10, -INF , !P5 ;  /* 0xff8000000aca7808 */ /* 0x000fe20006800000 */
[----:B------:R-:W-:Y:S01]  /*a440*/  IMAD.MOV.U32 R235, RZ, RZ, R203 ;  /* 0x000000ffffeb7224 */ /* 0x000fe200078e00cb */
[----:B------:R-:W-:Y:S02]  /*a450*/  FSEL R203, R3, -INF , !P4 ;  /* 0xff80000003cb7808 */ /* 0x000fe40006000000 */
[----:B------:R-:W-:Y:S02]  /*a460*/  FSEL R197, R9, -INF , !P0 ;  /* 0xff80000009c57808 */ /* 0x000fe40004000000 */
[C---:B------:R-:W-:Y:S02]  /*a470*/  ISETP.GE.AND P5, PT, R2.reuse, R39, PT ;  /* 0x000000270200720c */ /* 0x040fe40003fa6270 */
[----:B------:R-:W-:-:S02]  /*a480*/  ISETP.GE.AND P4, PT, R2, R38, PT ;  /* 0x000000260200720c */ /* 0x000fc40003f86270 */
[----:B------:R-:W-:Y:S01]  /*a490*/  ISETP.GE.AND P0, PT, R2, R40, PT ;  /* 0x000000280200720c */ /* 0x000fe20003f06270 */
[----:B------:R-:W-:Y:S02]  /*a4a0*/  VIADD R2, R0, 0xffffffb0 ;  /* 0xffffffb000027836 */ /* 0x000fe40000000000 */
[----:B------:R-:W-:Y:S01]  /*a4b0*/  FFMA.FTZ R5, R8, UR5, R23 ;  /* 0x0000000508057c23 */ /* 0x000fe20008010017 */
[----:B------:R-:W-:Y:S02]  /*a4c0*/  SHF.R.U32.HI R50, RZ, 0x5, R217 ;  /* 0x00000005ff327819 */ /* 0x000fe400000116d9 */
[----:B------:R-:W-:Y:S02]  /*a4d0*/  I2FP.F32.U32 R3, R2 ;  /* 0x0000000200037245 */ /* 0x000fe40000201000 */
[----:B------:R-:W-:Y:S01]  /*a4e0*/  FSEL R196, R5, -INF , !P5 ;  /* 0xff80000005c47808 */ /* 0x000fe20006800000 */
[----:B-1----:R-:W-:Y:S01]  /*a4f0*/  IMAD R250, R250, 0x8, R50 ;  /* 0x00000008fafa7824 */ /* 0x002fe200078e0232 */
[----:B------:R-:W-:Y:S01]  /*a500*/  ISETP.GE.AND P5, PT, R2, R37, PT ;  /* 0x000000250200720c */ /* 0x000fe20003fa6270 */
[----:B------:R-:W-:Y:S01]  /*a510*/  FFMA.FTZ R5, R3, UR5, R16 ;  /* 0x0000000503057c23 */ /* 0x000fe20008010010 */
[----:B------:R-:W-:-:S02]  /*a520*/  FFMA.FTZ R4, R8, UR5, R59 ;  /* 0x0000000508047c23 */ /* 0x000fc4000801003b */
[----:B------:R-:W-:Y:S02]  /*a530*/  IADD3 R250, PT, PT, R250, 0x4, RZ ;  /* 0x00000004fafa7810 */ /* 0x000fe40007ffe0ff */
[----:B------:R-:W-:Y:S02]  /*a540*/  FSEL R231, R5, -INF , !P5 ;  /* 0xff80000005e77808 */ /* 0x000fe40006800000 */
[----:B------:R-:W-:Y:S01]  /*a550*/  LOP3.LUT R5, R223, UR13, R235, 0x96, !PT ;  /* 0x0000000ddf057c12 */ /* 0x000fe2000f8e96eb */
[----:B------:R-:W-:Y:S01]  /*a560*/  FFMA.FTZ R6, R8, UR5, R57 ;  /* 0x0000000508067c23 */ /* 0x000fe20008010039 */
[----:B------:R-:W-:Y:S01]  /*a570*/  FSEL R201, R4, -INF , !P0 ;  /* 0xff80000004c97808 */ /* 0x000fe20004000000 */
[----:B------:R-:W-:Y:S02]  /*a580*/  IMAD.MOV.U32 R63, RZ, RZ, R251 ;  /* 0x000000ffff3f7224 */ /* 0x000fe400078e00fb */
[----:B------:R-:W-:Y:S01]  /*a590*/  FFMA.FTZ R4, R3, UR5, R26 ;  /* 0x0000000503047c23 */ /* 0x000fe2000801001a */
[----:B------:R-:W-:Y:S01]  /*a5a0*/  IMAD.MOV.U32 R57, RZ, RZ, R241 ;  /* 0x000000ffff397224 */ /* 0x000fe200078e00f1 */
[----:B------:R-:W-:Y:S01]  /*a5b0*/  ISETP.GE.AND P5, PT, R2, R40, PT ;  /* 0x000000280200720c */ /* 0x000fe20003fa6270 */
[----:B------:R-:W-:-:S02]  /*a5c0*/  VIADD R241, R222, 0x9e3779b9 ;  /* 0x9e3779b9def17836 */ /* 0x000fc40000000000 */
[----:B------:R-:W-:-:S04]  /*a5d0*/  IMAD.WIDE.U32 R8, R5, -0x326172a9, RZ ;  /* 0xcd9e8d5705087825 */ /* 0x000fc800078e00ff */
[----:B------:R-:W-:Y:S01]  /*a5e0*/  IMAD.WIDE.U32 R250, R250, -0x326172a9, RZ ;  /* 0xcd9e8d57fafa7825 */ /* 0x000fe200078e00ff */
[----:B------:R-:W-:Y:S02]  /*a5f0*/  FSEL R232, R4, -INF , !P5 ;  /* 0xff80000004e87808 */ /* 0x000fe40006800000 */
[----:B------:R-:W-:-:S03]  /*a600*/  LOP3.LUT R4, R241, R250, R9, 0x96, !PT ;  /* 0x000000faf1047212 */ /* 0x000fc600078e9609 */
[----:B------:R-:W1:Y:S01]  /*a610*/  S2R R250, SR_CTAID.X ;  /* 0x0000000000fa7919 */ /* 0x000e620000002500 */
[----:B------:R-:W-:Y:S02]  /*a620*/  FSEL R198, R6, -INF , !P4 ;  /* 0xff80000006c67808 */ /* 0x000fe40006000000 */
[C---:B------:R-:W-:Y:S02]  /*a630*/  ISETP.GE.AND P4, PT, R2.reuse, R39, PT ;  /* 0x000000270200720c */ /* 0x040fe40003f86270 */
[----:B------:R-:W-:Y:S01]  /*a640*/  ISETP.GE.AND P0, PT, R2, R38, PT ;  /* 0x000000260200720c */ /* 0x000fe20003f06270 */
[----:B------:R-:W-:Y:S02]  /*a650*/  VIADD R2, R0, 0xffffffb1 ;  /* 0xffffffb100027836 */ /* 0x000fe40000000000 */
[C---:B------:R-:W-:Y:S01]  /*a660*/  FFMA.FTZ R6, R3.reuse, UR5, R18 ;  /* 0x0000000503067c23 */ /* 0x040fe20008010012 */
[----:B------:R-:W-:Y:S02]  /*a670*/  FFMA.FTZ R7, R3, UR5, R24 ;  /* 0x0000000503077c23 */ /* 0x000fe40008010018 */
[----:B------:R-:W-:Y:S01]  /*a680*/  I2FP.F32.U32 R3, R2 ;  /* 0x0000000200037245 */ /* 0x000fe20000201000 */
[----:B------:R-:W-:Y:S01]  /*a690*/  IMAD.MOV.U32 R61, RZ, RZ, R247 ;  /* 0x000000ffff3d7224 */ /* 0x000fe200078e00f7 */
[----:B------:R-:W-:Y:S01]  /*a6a0*/  FSEL R233, R6, -INF , !P4 ;  /* 0xff80000006e97808 */ /* 0x000fe20006000000 */
[----:B------:R-:W-:Y:S01]  /*a6b0*/  VIADD R247, R222, 0x3c6ef372 ;  /* 0x3c6ef372def77836 */ /* 0x000fe20000000000 */
[----:B------:R-:W-:Y:S01]  /*a6c0*/  ISETP.GE.AND P4, PT, R2, R37, PT ;  /* 0x000000250200720c */ /* 0x000fe20003f86270 */
[----:B------:R-:W-:Y:S01]  /*a6d0*/  FFMA.FTZ R5, R3, UR5, R17 ;  /* 0x0000000503057c23 */ /* 0x000fe20008010011 */
[----:B------:R-:W-:-:S02]  /*a6e0*/  FSEL R229, R7, -INF , !P0 ;  /* 0xff80000007e57808 */ /* 0x000fc40004000000 */
[C---:B------:R-:W-:Y:S02]  /*a6f0*/  ISETP.GE.AND P0, PT, R2.reuse, R39, PT ;  /* 0x000000270200720c */ /* 0x040fe40003f06270 */
[----:B------:R-:W-:Y:S02]  /*a700*/  FSEL R230, R5, -INF , !P4 ;  /* 0xff80000005e67808 */ /* 0x000fe40006000000 */
[C---:B------:R-:W-:Y:S02]  /*a710*/  ISETP.GE.AND P5, PT, R2.reuse, R38, PT ;  /* 0x000000260200720c */ /* 0x040fe40003fa6270 */
[----:B------:R-:W-:Y:S01]  /*a720*/  ISETP.GE.AND P4, PT, R2, R40, PT ;  /* 0x000000280200720c */ /* 0x000fe20003f86270 */
[----:B-1----:R-:W-:Y:S01]  /*a730*/  IMAD R250, R250, 0x8, R176 ;  /* 0x00000008fafa7824 */ /* 0x002fe200078e02b0 */
[----:B------:R-:W-:-:S03]  /*a740*/  LOP3.LUT R2, R247, R8, R61, 0x96, !PT ;  /* 0x00000008f7027212 */ /* 0x000fc600078e963d */
[----:B------:R-:W-:Y:S01]  /*a750*/  IMAD.WIDE.U32 R250, R250, -0x326172a9, RZ ;  /* 0xcd9e8d57fafa7825 */ /* 0x000fe200078e00ff */
[----:B------:R-:W-:-:S03]  /*a760*/  LOP3.LUT R6, R247, R8, R57, 0x96, !PT ;  /* 0x00000008f7067212 */ /* 0x000fc600078e9639 */
[----:B------:R-:W-:Y:S01]  /*a770*/  VIADD R50, R223, 0x76cf5d0a ;  /* 0x76cf5d0adf327836 */ /* 0x000fe20000000000 */
[----:B------:R-:W-:Y:S01]  /*a780*/  LOP3.LUT R7, R241, R250, R9, 0x96, !PT ;  /* 0x000000faf1077212 */ /* 0x000fe200078e9609 */
[----:B------:R-:W-:-:S04]  /*a790*/  IMAD.WIDE.U32 R4, R4, -0x2daee0ad, RZ ;  /* 0xd2511f5304047825 */ /* 0x000fc800078e00ff */
[----:B------:R-:W-:Y:S02]  /*a7a0*/  IMAD.MOV.U32 R250, RZ, RZ, R49 ;  /* 0x000000fffffa7224 */ /* 0x000fe400078e0031 */
[----:B------:R-:W-:Y:S01]  /*a7b0*/  IMAD.WIDE.U32 R10, R2, -0x2daee0ad, RZ ;  /* 0xd2511f53020a7825 */ /* 0x000fe200078e00ff */
[----:B------:R-:W-:-:S03]  /*a7c0*/  LOP3.LUT R2, R50, R238, R5, 0x96, !PT ;  /* 0x000000ee32027212 */ /* 0x000fc600078e9605 */
[----:B------:R-:W-:Y:S02]  /*a7d0*/  VIADD R49, R223, 0x32370b8f ;  /* 0x32370b8fdf317836 */ /* 0x000fe40000000000 */
[----:B------:R-:W-:-:S03]  /*a7e0*/  IMAD.WIDE.U32 R8, R7, -0x2daee0ad, RZ ;  /* 0xd2511f5307087825 */ /* 0x000fc600078e00ff */
[----:B------:R-:W-:Y:S01]  /*a7f0*/  LOP3.LUT R4, R49, R4, R11, 0x96, !PT ;  /* 0x0000000431047212 */ /* 0x000fe200078e960b */
[----:B------:R-:W-:-:S04]  /*a800*/  IMAD.WIDE.U32 R16, R6, -0x2daee0ad, RZ ;  /* 0xd2511f5306107825 */ /* 0x000fc800078e00ff */
[----:B------:R-:W-:Y:S02]  /*a810*/  IMAD.MOV.U32 R60, RZ, RZ, R246 ;  /* 0x000000ffff3c7224 */ /* 0x000fe400078e00f6 */
[----:B------:R-:W-:Y:S01]  /*a820*/  IMAD.WIDE.U32 R6, R2, -0x326172a9, RZ ;  /* 0xcd9e8d5702067825 */ /* 0x000fe200078e00ff */
[----:B------:R-:W-:-:S03]  /*a830*/  LOP3.LUT R2, R49, R8, R17, 0x96, !PT ;  /* 0x0000000831027212 */ /* 0x000fc600078e9611 */
[----:B------:R-:W-:Y:S02]  /*a840*/  VIADD R246, R222, 0xdaa66d2b ;  /* 0xdaa66d2bdef67836 */ /* 0x000fe40000000000 */
[----:B------:R-:W-:Y:S01]  /*a850*/  IMAD.WIDE.U32 R52, R4, -0x326172a9, RZ ;  /* 0xcd9e8d5704347825 */ /* 0x000fe200078e00ff */
[----:B------:R-:W-:Y:S02]  /*a860*/  LOP3.LUT R5, R50, R62, R9, 0x96, !PT ;  /* 0x0000003e32057212 */ /* 0x000fe400078e9609 */
[----:B------:R-:W-:Y:S01]  /*a870*/  LOP3.LUT R4, R246, R60, R7, 0x96, !PT ;  /* 0x0000003cf6047212 */ /* 0x000fe200078e9607 */
[----:B------:R-:W-:Y:S01]  /*a880*/  IMAD.WIDE.U32 R46, R2, -0x326172a9, RZ ;  /* 0xcd9e8d57022e7825 */ /* 0x000fe200078e00ff */
[----:B------:R-:W-:-:S03]  /*a890*/  LOP3.LUT R2, R252, R6, R53, 0x96, !PT ;  /* 0x00000006fc027212 */ /* 0x000fc600078e9635 */
[----:B------:R-:W-:Y:S02]  /*a8a0*/  IMAD.MOV.U32 R249, RZ, RZ, R43 ;  /* 0x000000fffff97224 */ /* 0x000fe400078e002b */
[----:B------:R-:W-:-:S04]  /*a8b0*/  IMAD.WIDE.U32 R8, R5, -0x326172a9, RZ ;  /* 0xcd9e8d5705087825 */ /* 0x000fc800078e00ff */
[----:B------:R-:W-:Y:S02]  /*a8c0*/  IMAD.MOV.U32 R176, RZ, RZ, R42 ;  /* 0x000000ffffb07224 */ /* 0x000fe400078e002a */
[----:B------:R-:W-:Y:S02]  /*a8d0*/  VIADD R43, R223, 0xed9eba14 ;  /* 0xed9eba14df2b7836 */ /* 0x000fe40000000000 */
[----:B------:R-:W-:-:S04]  /*a8e0*/  IMAD.WIDE.U32 R4, R4, -0x2daee0ad, RZ ;  /* 0xd2511f5304047825 */ /* 0x000fc800078e00ff */
[----:B------:R-:W-:-:S04]  /*a8f0*/  IMAD.WIDE.U32 R44, R2, -0x2daee0ad, RZ ;  /* 0xd2511f53022c7825 */ /* 0x000fc800078e00ff */
[----:B------:R-:W-:Y:S02]  /*a900*/  VIADD R42, R223, 0xa9066899 ;  /* 0xa9066899df2a7836 */ /* 0x000fe40000000000 */
[----:B------:R-:W-:Y:S01]  /*a910*/  VIADD R0, R0, 0xffffffb9 ;  /* 0xffffffb900007836 */ /* 0x000fe20000000000 */
[----:B------:R-:W-:Y:S01]  /*a920*/  LOP3.LUT R17, R43, R10, R5, 0x96, !PT ;  /* 0x0000000a2b117212 */ /* 0x000fe200078e9605 */
[----:B------:R-:W-:Y:S01]  /*a930*/  IMAD.MOV.U32 R56, RZ, RZ, R240 ;  /* 0x000000ffff387224 */ /* 0x000fe200078e00f0 */
[----:B------:R-:W-:Y:S01]  /*a940*/  LOP3.LUT R2, R42, R4, R45, 0x96, !PT ;  /* 0x000000042a027212 */ /* 0x000fe200078e962d */
[C---:B------:R-:W-:Y:S01]  /*a950*/  FFMA.FTZ R5, R3.reuse, UR5, R25 ;  /* 0x0000000503057c23 */ /* 0x040fe20008010019 */
[----:B------:R-:W-:Y:S01]  /*a960*/  FFMA.FTZ R6, R3, UR5, R19 ;  /* 0x0000000503067c23 */ /* 0x000fe20008010013 */
[----:B------:R-:W-:Y:S02]  /*a970*/  I2FP.F32.U32 R4, R0 ;  /* 0x0000000000047245 */ /* 0x000fe40000201000 */
[----:B------:R-:W-:-:S02]  /*a980*/  LOP3.LUT R7, R246, R56, R9, 0x96, !PT ;  /* 0x00000038f6077212 */ /* 0x000fc400078e9609 */
[----:B------:R-:W-:Y:S01]  /*a990*/  LOP3.LUT R9, R252, R8, R47, 0x96, !PT ;  /* 0x00000008fc097212 */ /* 0x000fe200078e962f */
[----:B------:R-:W-:Y:S01]  /*a9a0*/  FFMA.FTZ R8, R3, UR5, R27 ;  /* 0x0000000503087c23 */ /* 0x000fe2000801001b */
[----:B------:R-:W-:Y:S01]  /*a9b0*/  FSEL R224, R5, -INF , !P5 ;  /* 0xff80000005e07808 */ /* 0x000fe20006800000 */
[----:B------:R-:W-:Y:S01]  /*a9c0*/  FFMA.FTZ R5, R4, UR5, R181 ;  /* 0x0000000504057c23 */ /* 0x000fe200080100b5 */
[----:B------:R-:W-:Y:S02]  /*a9d0*/  FSEL R228, R6, -INF , !P0 ;  /* 0xff80000006e47808 */ /* 0x000fe40004000000 */
[----:B------:R-:W-:Y:S01]  /*a9e0*/  ISETP.GE.AND P0, PT, R0, R37, PT ;  /* 0x000000250000720c */ /* 0x000fe20003f06270 */
[----:B------:R-:W-:Y:S01]  /*a9f0*/  IMAD.WIDE.U32 R2, R2, -0x326172a9, RZ ;  /* 0xcd9e8d5702027825 */ /* 0x000fe200078e00ff */
[----:B------:R-:W-:Y:S02]  /*aa00*/  FSEL R226, R8, -INF , !P4 ;  /* 0xff80000008e27808 */ /* 0x000fe40006000000 */
[----:B------:R-:W-:-:S02]  /*aa10*/  FSEL R225, R5, -INF , !P0 ;  /* 0xff80000005e17808 */ /* 0x000fc40004000000 */
[C---:B------:R-:W-:Y:S01]  /*aa20*/  ISETP.GE.AND P5, PT, R0.reuse, R39, PT ;  /* 0x000000270000720c */ /* 0x040fe20003fa6270 */
[----:B------:R-:W-:Y:S01]  /*aa30*/  BAR.SYNC.DEFER_BLOCKING 0x0 ;  /* 0x0000000000007b1d */ /* 0x000fe20000010000 */
[C---:B------:R-:W-:Y:S02]  /*aa40*/  ISETP.GE.AND P4, PT, R0.reuse, R38, PT ;  /* 0x000000260000720c */ /* 0x040fe40003f86270 */
[----:B------:R-:W-:Y:S01]  /*aa50*/  ISETP.GE.AND P0, PT, R0, R40, PT ;  /* 0x000000280000720c */ /* 0x000fe20003f06270 */
[----:B------:R-:W-:Y:S01]  /*aa60*/  IMAD.MOV.U32 R0, RZ, RZ, R2 ;  /* 0x000000ffff007224 */ /* 0x000fe200078e0002 */
[----:B------:R-:W-:-:S04]  /*aa70*/  PRMT R5, R2, 0x7773, RZ ;  /* 0x0000777302057816 */ /* 0x000fc800000000ff */
[----:B------:R-:W-:Y:S02]  /*aa80*/  LOP3.LUT R6, R0, 0xff, RZ, 0xc0, !PT ;  /* 0x000000ff00067812 */ /* 0x000fe400078ec0ff */
[----:B------:R-:W-:-:S04]  /*aa90*/  PRMT R0, R2, 0x7772, RZ ;  /* 0x0000777202007816 */ /* 0x000fc800000000ff */
[----:B------:R-:W-:Y:S01]  /*aaa0*/  PRMT R24, R0, 0x5410, R5 ;  /* 0x0000541000187816 */ /* 0x000fe20000000005 */
[----:B------:R-:W-:Y:S01]  /*aab0*/  FFMA.FTZ R0, R4, UR5, R183 ;  /* 0x0000000504007c23 */ /* 0x000fe200080100b7 */
[----:B------:R-:W-:-:S04]  /*aac0*/  IMAD.WIDE.U32 R10, R7, -0x2daee0ad, RZ ;  /* 0xd2511f53070a7825 */ /* 0x000fc800078e00ff */
[----:B------:R-:W-:Y:S01]  /*aad0*/  FFMA.FTZ R5, R4, UR5, R65 ;  /* 0x0000000504057c23 */ /* 0x000fe20008010041 */
[----:B------:R-:W-:Y:S01]  /*aae0*/  PRMT R7, R2, 0x7771, RZ ;  /* 0x0000777102077816 */ /* 0x000fe200000000ff */
[----:B------:R-:W-:Y:S01]  /*aaf0*/  FFMA.FTZ R4, R4, UR5, R67 ;  /* 0x0000000504047c23 */ /* 0x000fe20008010043 */
[----:B------:R-:W-:Y:S02]  /*ab00*/  FSEL R227, R0, -INF , !P5 ;  /* 0xff80000000e37808 */ /* 0x000fe40006800000 */
[----:B------:R-:W-:Y:S02]  /*ab10*/  FMNMX3.FTZ R0, R140, R186, R185, !PT ;  /* 0x000000ba8c007276 */ /* 0x000fe400078100b9 */
[----:B------:R-:W-:Y:S02]  /*ab20*/  PRMT R25, R6, 0x5410, R7 ;  /* 0x0000541006197816 */ /* 0x000fe40000000007 */
        /* <DEDUP_REMOVED lines=17> */
[----:B------:R-:W-:Y:S01]  /*ac40*/  UISETP.GE.U32.AND UP1, UPT, UR19, 0x3, UPT ;  /* 0x000000031300788c */ /* 0x000fe2000bf26070 */
        /* <DEDUP_REMOVED lines=8> */
[----:B------:R-:W-:Y:S01]  /*acd0*/  IMAD.MOV.U32 R251, RZ, RZ, R221 ;  /* 0x000000fffffb7224 */ /* 0x000fe200078e00dd */
[----:B------:R-:W-:Y:S01]  /*ace0*/  FMNMX3.FTZ R6, R6, R231, R230, !PT ;  /* 0x000000e706067276 */ /* 0x000fe200078100e6 */
[----:B------:R-:W-:Y:S01]  /*acf0*/  IMAD.WIDE.U32 R26, R9, -0x2daee0ad, RZ ;  /* 0xd2511f53091a7825 */ /* 0x000fe200078e00ff */
[----:B------:R-:W-:-:S02]  /*ad00*/  FMNMX3.FTZ R5, R5, R233, R228, !PT ;  /* 0x000000e905057276 */ /* 0x000fc400078100e4 */
[----:B------:R-:W-:Y:S02]  /*ad10*/  FMNMX3.FTZ R4, R4, R229, R224, !PT ;  /* 0x000000e504047276 */ /* 0x000fe400078100e0 */
[----:B------:R-:W-:Y:S02]  /*ad20*/  FMNMX3.FTZ R14, R0, R232, R226, !PT ;  /* 0x000000e8000e7276 */ /* 0x000fe400078100e2 */
[----:B------:R-:W-:Y:S02]  /*ad30*/  LOP3.LUT R16, R43, R16, R11, 0x96, !PT ;  /* 0x000000102b107212 */ /* 0x000fe400078e960b */
[----:B------:R-:W-:Y:S02]  /*ad40*/  LOP3.LUT R15, R42, R10, R27, 0x96, !PT ;  /* 0x0000000a2a0f7212 */ /* 0x000fe400078e961b */
[----:B------:R-:W-:Y:S02]  /*ad50*/  FMNMX3.FTZ R0, R6, R251, R225, !PT ;  /* 0x000000fb06007276 */ /* 0x000fe400078100e1 */
[----:B------:R-:W-:-:S02]  /*ad60*/  FMNMX3.FTZ R12, R5, R249, R227, !PT ;  /* 0x000000f9050c7276 */ /* 0x000fc400078100e3 */
[----:B------:R-:W-:Y:S02]  /*ad70*/  FMNMX3.FTZ R13, R4, R250, R181, !PT ;  /* 0x000000fa040d7276 */ /* 0x000fe400078100b5 */
[----:B------:R-:W-:Y:S01]  /*ad80*/  FMNMX3.FTZ R14, R14, R176, R183, !PT ;  /* 0x000000b00e0e7276 */ /* 0x000fe200078100b7 */
[----:B------:R-:W-:Y:S06]  /*ad90*/  BRA.U !UP1, `(.L_x_573) ;  /* 0x0000000509207547 */ /* 0x000fec000b800000 */
[----:B------:R-:W-:Y:S01]  /*ada0*/  UIADD3 UR13, UPT, UPT, UR19, -0x3, URZ ;  /* 0xfffffffd130d7890 */ /* 0x000fe2000fffe0ff */
[----:B------:R-:W-:-:S03]  /*adb0*/  VOTEU.ALL UP0, P2 ;  /* 0x0000000000ff7886 */ /* 0x000fc60001000000 */
[----:B------:R-:W-:Y:S02]  /*adc0*/  UIMAD.WIDE.U32 UR22, UR15, UR13, URZ ;  /* 0x0000000d0f1672a5 */ /* 0x000fe4000f8e00ff */
[----:B------:R-:W-:-:S04]  /*add0*/  UIMAD UR16, UR14, UR13, URZ ;  /* 0x0000000d0e1072a4 */ /* 0x000fc8000f8e02ff */
[----:B------:R-:W-:Y:S01]  /*ade0*/  UIADD3 UR14, UPT, UPT, UR23, UR16, URZ ;  /* 0x00000010170e7290 */ /* 0x000fe2000fffe0ff */
[----:B------:R-:W-:Y:S01]  /*adf0*/  IMAD.U32 R4, RZ, RZ, UR22 ;  /* 0x00000016ff047e24 */ /* 0x000fe2000f8e00ff */
[----:B------:R-:W-:Y:S01]  /*ae00*/  MOV R8, UR22 ;  /* 0x0000001600087c02 */ /* 0x000fe20008000f00 */
[----:B------:R-:W-:-:S03]  /*ae10*/  IMAD.U32 R6, RZ, RZ, UR22 ;  /* 0x00000016ff067e24 */ /* 0x000fc6000f8e00ff */
[----:B------:R-:W-:Y:S01]  /*ae20*/  IMAD.U32 R5, RZ, RZ, UR14 ;  /* 0x0000000eff057e24 */ /* 0x000fe2000f8e00ff */
[-C--:B------:R-:W-:Y:S01]  /*ae30*/  @!P3 LEA R4, P0, R4, R244.reuse, 0x1 ;  /* 0x000000f40404b211 */ /* 0x080fe200078008ff */
[----:B------:R-:W-:Y:S01]  /*ae40*/  @!UP0 UIADD3 UR14, UPT, UPT, UR16, UR23, URZ ;  /* 0x00000017100e8290 */ /* 0x000fe2000fffe0ff */
[----:B------:R-:W-:Y:S02]  /*ae50*/  VOTEU.ALL UP0, P1 ;  /* 0x0000000000ff7886 */ /* 0x000fe40000800000 */
[C---:B------:R-:W-:Y:S02]  /*ae60*/  @!P3 LEA.HI.X R5, R6.reuse, R243, R5, 0x1, P0 ;  /* 0x000000f30605b211 */ /* 0x040fe400000f0c05 */
[----:B------:R-:W-:-:S03]  /*ae70*/  @!P2 LEA R6, P0, R6, R244, 0x1 ;  /* 0x000000f40606a211 */ /* 0x000fc600078008ff */
[----:B------:R-:W-:Y:S01]  /*ae80*/  @!PT LDS RZ, [RZ] ;  /* 0x00000000fffff984 */ /* 0x000fe20000000800 */
[----:B------:R-:W-:Y:S01]  /*ae90*/  @!PT LDS RZ, [RZ] ;  /* 0x00000000fffff984 */ /* 0x000fe20000000800 */
[----:B------:R-:W-:Y:S01]  /*aea0*/  @!PT LDS RZ, [RZ] ;  /* 0x00000000fffff984 */ /* 0x000fe20000000800 */
[----:B------:R1:W-:Y:S04]  /*aeb0*/  @!P3 LDGSTS.E.BYPASS.LTC128B.128 [R220+0x6000], desc[UR20][R4.64] ;  /* 0x0600000004dcbfae */ /* 0x0003e8000b981a14 */
[----:B------:R2:W-:Y:S01]  /*aec0*/  @P3 STS.128 [R220+0x6000], RZ ;  /* 0x006000ffdc003388 */ /* 0x0005e20000000c00 */
[----:B-1----:R-:W-:Y:S01]  /*aed0*/  IMAD.U32 R4, RZ, RZ, UR14 ;  /* 0x0000000eff047e24 */ /* 0x002fe2000f8e00ff */
[----:B------:R-:W-:Y:S01]  /*aee0*/  MOV R5, UR22 ;  /* 0x0000001600057c02 */ /* 0x000fe20008000f00 */
[----:B------:R-:W-:-:S03]  /*aef0*/  @!UP0 UIADD3 UR14, UPT, UPT, UR16, UR23, URZ ;  /* 0x00000017100e8290 */ /* 0x000fc6000fffe0ff */
[----:B------:R-:W-:Y:S01]  /*af00*/  @!P2 LEA.HI.X R7, R5, R243, R4, 0x1, P0 ;  /* 0x000000f30507a211 */ /* 0x000fe200000f0c04 */
[----:B------:R-:W-:Y:S02]  /*af10*/  IMAD.U32 R4, RZ, RZ, UR22 ;  /* 0x00000016ff047e24 */ /* 0x000fe4000f8e00ff */
[----:B------:R-:W-:Y:S02]  /*af20*/  IMAD.U32 R5, RZ, RZ, UR14 ;  /* 0x0000000eff057e24 */ /* 0x000fe4000f8e00ff */
[----:B------:R-:W-:Y:S01]  /*af30*/  @!PT LDS RZ, [RZ] ;  /* 0x00000000fffff984 */ /* 0x000fe20000000800 */
[----:B------:R-:W-:Y:S01]  /*af40*/  @!PT LDS RZ, [RZ] ;  /* 0x00000000fffff984 */ /* 0x000fe20000000800 */
[----:B------:R-:W-:Y:S01]  /*af50*/  @!PT LDS RZ, [RZ] ;  /* 0x00000000fffff984 */ /* 0x000fe20000000800 */
[----:B------:R1:W-:Y:S01]  /*af60*/  @!P2 LDGSTS.E.BYPASS.LTC128B.128 [R220+0x7000], desc[UR20][R6.64+0x40] ;  /* 0x0700004006dcafae */ /* 0x0003e2000b981a14 */
[----:B------:R-:W-:-:S03]  /*af70*/  @!P1 LEA R4, P0, R4, R244, 0x1 ;  /* 0x000000f404049211 */ /* 0x000fc600078008ff */
[----:B------:R2:W-:Y:S01]  /*af80*/  @P2 STS.128 [R220+0x7000], RZ ;  /* 0x007000ffdc002388 */ /* 0x0005e20000000c00 */
[----:B------:R-:W-:Y:S01]  /*af90*/  @!P1 LEA.HI.X R5, R8, R243, R5, 0x1, P0 ;  /* 0x000000f308059211 */ /* 0x000fe200000f0c05 */
[----:B------:R-:W-:-:S04]  /*afa0*/  IMAD.U32 R8, RZ, RZ, UR15 ;  /* 0x0000000fff087e24 */ /* 0x000fc8000f8e00ff */
[----:B------:R-:W-:Y:S01]  /*afb0*/  @!PT LDS RZ, [RZ] ;  /* 0x00000000fffff984 */ /* 0x000fe20000000800 */
[----:B------:R-:W-:Y:S01]  /*afc0*/  @!PT LDS RZ, [RZ] ;  /* 0x00000000fffff984 */ /* 0x000fe20000000800 */
[----:B------:R-:W-:Y:S01]  /*afd0*/  @!PT LDS RZ, [RZ] ;  /* 0x00000000fffff984 */ /* 0x000fe20000000800 */
[----:B------:R3:W-:Y:S04]  /*afe0*/  @!P1 LDGSTS.E.BYPASS.LTC128B.128 [R220+0x8000], desc[UR20][R4.64+0x80] ;  /* 0x0800008004dc9fae */ /* 0x0007e8000b981a14 */
[----:B------:R2:W-:Y:S01]  /*aff0*/  @P1 STS.128 [R220+0x8000], RZ ;  /* 0x008000ffdc001388 */ /* 0x0005e20000000c00 */
[----:B-1----:R-:W-:Y:S01]  /*b000*/  MOV R7, UR28 ;  /* 0x0000001c00077c02 */ /* 0x002fe20008000f00 */
[----:B------:R-:W-:-:S04]  /*b010*/  IMAD.U32 R6, RZ, RZ, UR29 ;  /* 0x0000001dff067e24 */ /* 0x000fc8000f8e00ff */
[----:B------:R-:W-:Y:S01]  /*b020*/  @!P1 IMAD.WIDE.U32 R6, R8, UR13, R6 ;  /* 0x0000000d08069c25 */ /* 0x000fe2000f8e0006 */
[----:B---3--:R-:W-:-:S03]  /*b030*/  MOV R5, UR28 ;  /* 0x0000001c00057c02 */ /* 0x008fc60008000f00 */
[----:B------:R-:W-:-:S04]  /*b040*/  IMAD.U32 R4, RZ, RZ, UR29 ;  /* 0x0000001dff047e24 */ /* 0x000fc8000f8e00ff */
[----:B------:R-:W-:-:S04]  /*b050*/  @!P3 IMAD.WIDE.U32 R4, R8, UR13, R4 ;  /* 0x0000000d0804bc25 */ /* 0x000fc8000f8e0004 */
[----:B------:R-:W-:Y:S01]  /*b060*/  @!P3 VIADD R5, R5, UR16 ;  /* 0x000000100505bc36 */ /* 0x000fe20008000000 */
[----:B------:R-:W-:-:S04]  /*b070*/  @!P3 LEA R10, P0, R4, R244, 0x1 ;  /* 0x000000f4040ab211 */ /* 0x000fc800078008ff */
[----:B------:R-:W-:Y:S01]  /*b080*/  @!P3 LEA.HI.X R11, R4, R243, R5, 0x1, P0 ;  /* 0x000000f3040bb211 */ /* 0x000fe200000f0c05 */
[----:B------:R-:W-:Y:S01]  /*b090*/  IMAD.U32 R5, RZ, RZ, UR28 ;  /* 0x0000001cff057e24 */ /* 0x000fe2000f8e00ff */
[----:B------:R-:W-:-:S03]  /*b0a0*/  MOV R4, UR29 ;  /* 0x0000001d00047c02 */ /* 0x000fc60008000f00 */
[----:B------:R-:W-:Y:S01]  /*b0b0*/  @!PT LDS RZ, [RZ] ;  /* 0x00000000fffff984 */ /* 0x000fe20000000800 */
[----:B------:R-:W-:Y:S01]  /*b0c0*/  @!PT LDS RZ, [RZ] ;  /* 0x00000000fffff984 */ /* 0x000fe20000000800 */
[----:B------:R-:W-:Y:S01]  /*b0d0*/  @!PT LDS RZ, [RZ] ;  /* 0x00000000fffff984 */ /* 0x000fe20000000800 */
[----:B------:R2:W-:Y:S02]  /*b0e0*/  @!P3 LDGSTS.E.BYPASS.LTC128B.128 [R220+0x6800], desc[UR20][R10.64] ;  /* 0x068000000adcbfae */ /* 0x0005e4000b981a14 */
[----:B------:R-:W-:Y:S02]  /*b0f0*/  @!P2 IMAD.WIDE.U32 R4, R8, UR13, R4 ;  /* 0x0000000d0804ac25 */ /* 0x000fe4000f8e0004 */
[----:B------:R2:W-:Y:S02]  /*b100*/  @P3 STS.128 [R220+0x6800], RZ ;  /* 0x006800ffdc003388 */ /* 0x0005e40000000c00 */
[----:B------:R-:W-:Y:S01]  /*b110*/  @!P2 VIADD R5, R5, UR16 ;  /* 0x000000100505ac36 */ /* 0x000fe20008000000 */
[----:B------:R-:W-:-:S04]  /*b120*/  @!P2 LEA R8, P0, R4, R244, 0x1 ;  /* 0x000000f40408a211 */ /* 0x000fc800078008ff */
[-C--:B------:R-:W-:Y:S02]  /*b130*/  @!P2 LEA.HI.X R9, R4, R243.reuse, R5, 0x1, P0 ;  /* 0x000000f30409a211 */ /* 0x080fe400000f0c05 */
[C---:B------:R-:W-:Y:S02]  /*b140*/  @!P1 LEA R4, P0, R6.reuse, R244, 0x1 ;  /* 0x000000f406049211 */ /* 0x040fe400078008ff */
        /* <DEDUP_REMOVED lines=12> */
[----:B------:R-:W0:Y:S02]  /*b210*/  LDGDEPBAR ;  /* 0x00000000000079af */ /* 0x000e240000000000 */
.L_x_573:
[----:B--2---:R-:W1:Y:S01]  /*b220*/  SHFL.BFLY PT, R8, R13, 0x2, 0x1f ;  /* 0x0c401f000d087f89 */ /* 0x004e6200000e0000 */
[----:B------:R-:W-:Y:S01]  /*b230*/  IMAD.WIDE.U32 R22, R17, -0x326172a9, RZ ;  /* 0xcd9e8d5711167825 */ /* 0x000fe200078e00ff */
[----:B------:R-:W-:Y:S01]  /*b240*/  IADD3 R240, PT, PT, R222, -0x4ab325aa, RZ ;  /* 0xb54cda56def07810 */ /* 0x000fe20007ffe0ff */
[----:B------:R-:W2:Y:S01]  /*b250*/  LDCU UR13, c[0x0][0x45c] ;  /* 0x00008b80ff0d77ac */ /* 0x000ea20008000800 */
[----:B------:R-:W3:Y:S01]  /*b260*/  SHFL.BFLY PT, R7, R0, 0x2, 0x1f ;  /* 0x0c401f0000077f89 */ /* 0x000ee200000e0000 */
[----:B------:R-:W-:Y:S01]  /*b270*/  IMAD.WIDE.U32 R4, R15, -0x326172a9, RZ ;  /* 0xcd9e8d570f047825 */ /* 0x000fe200078e00ff */
[----:B------:R-:W-:Y:S01]  /*b280*/  LOP3.LUT R2, R240, R22, R3, 0x96, !PT ;  /* 0x00000016f0027212 */ /* 0x000fe200078e9603 */
[----:B------:R-:W4:Y:S01]  /*b290*/  LDC R28, c[0x0][0x4f8] ;  /* 0x00013e00ff1c7b82 */ /* 0x000f220000000800 */
[----:B------:R-:W5:Y:S01]  /*b2a0*/  SHFL.BFLY PT, R9, R14, 0x2, 0x1f ;  /* 0x0c401f000e097f89 */ /* 0x000f6200000e0000 */
[----:B------:R-:W-:Y:S01]  /*b2b0*/  IMAD.MOV.U32 R3, RZ, RZ, R4 ;  /* 0x000000ffff037224 */ /* 0x000fe200078e0004 */
[----:B------:R-:W-:Y:S01]  /*b2c0*/  PRMT R11, R4, 0x7771, RZ ;  /* 0x00007771040b7816 */ /* 0x000fe200000000ff */
[----:B------:R-:W-:Y:S01]  /*b2d0*/  IMAD.WIDE.U32 R20, R16, -0x326172a9, RZ ;  /* 0xcd9e8d5710147825 */ /* 0x000fe200078e00ff */
[----:B------:R-:W2:Y:S01]  /*b2e0*/  SHFL.BFLY PT, R6, R12, 0x2, 0x1f ;  /* 0x0c401f000c067f89 */ /* 0x000ea200000e0000 */
[C---:B------:R-:W-:Y:S01]  /*b2f0*/  PRMT R10, R4.reuse, 0x7773, RZ ;  /* 0x00007773040a7816 */ /* 0x040fe200000000ff */
[----:B------:R-:W-:Y:S01]  /*b300*/  UIADD3 UR4, UPT, UPT, UR4, -0x3, URZ ;  /* 0xfffffffd04047890 */ /* 0x000fe2000fffe0ff */
[----:B------:R-:W-:Y:S01]  /*b310*/  LOP3.LUT R3, R3, 0xff, RZ, 0xc0, !PT ;  /* 0x000000ff03037812 */ /* 0x000fe200078ec0ff */
[----:B------:R-:W-:Y:S01]  /*b320*/  IMAD.MOV.U32 R33, RZ, RZ, R216 ;  /* 0x000000ffff217224 */ /* 0x000fe200078e00d8 */
[----:B------:R-:W-:-:S02]  /*b330*/  PRMT R4, R4, 0x7772, RZ ;  /* 0x0000777204047816 */ /* 0x000fc400000000ff */
[----:B------:R-:W-:Y:S02]  /*b340*/  PRMT R22, R3, 0x5410, R11 ;  /* 0x0000541003167816 */ /* 0x000fe4000000000b */
[----:B------:R-:W-:Y:S02]  /*b350*/  PRMT R27, R4, 0x5410, R10 ;  /* 0x00005410041b7816 */ /* 0x000fe4000000000a */
[C---:B------:R-:W-:Y:S02]  /*b360*/  LOP3.LUT R4, R2.reuse, 0xffff, RZ, 0xc0, !PT ;  /* 0x0000ffff02047812 */ /* 0x040fe400078ec0ff */
[----:B-1----:R-:W-:Y:S02]  /*b370*/  FMNMX.FTZ R3, R13, R8, !PT ;  /* 0x000000080d037209 */ /* 0x002fe40007810000 */
[----:B------:R-:W-:Y:S02]  /*b380*/  LOP3.LUT R13, R2, 0xff, RZ, 0xc0, !PT ;  /* 0x000000ff020d7812 */ /* 0x000fe400078ec0ff */
[----:B---3--:R-:W-:-:S02]  /*b390*/  FMNMX.FTZ R7, R0, R7, !PT ;  /* 0x0000000700077209 */ /* 0x008fc40007810000 */
[----:B------:R-:W-:Y:S02]  /*b3a0*/  MOV R29, R219 ;  /* 0x000000db001d7202 */ /* 0x000fe40000000f00 */
[----:B-----5:R-:W-:Y:S01]  /*b3b0*/  FMNMX.FTZ R0, R14, R9, !PT ;  /* 0x000000090e007209 */ /* 0x020fe20007810000 */
[----:B------:R-:W1:Y:S01]  /*b3c0*/  SHFL.BFLY PT, R11, R7, 0x1, 0x1f ;  /* 0x0c201f00070b7f89 */ /* 0x000e6200000e0000 */
[----:B------:R-:W-:Y:S01]  /*b3d0*/  MOV R31, R218 ;  /* 0x000000da001f7202 */ /* 0x000fe20000000f00 */
[----:B------:R-:W-:Y:S01]  /*b3e0*/  IMAD.MOV.U32 R35, RZ, RZ, R29 ;  /* 0x000000ffff237224 */ /* 0x000fe200078e001d */
[----:B--2---:R-:W-:Y:S01]  /*b3f0*/  FMNMX.FTZ R6, R12, R6, !PT ;  /* 0x000000060c067209 */ /* 0x004fe20007810000 */
[----:B------:R-:W2:Y:S01]  /*b400*/  SHFL.BFLY PT, R9, R3, 0x1, 0x1f ;  /* 0x0c201f0003097f89 */ /* 0x000ea200000e0000 */
[----:B------:R-:W-:Y:S02]  /*b410*/  SHF.R.U32.HI R12, RZ, 0x8, R4 ;  /* 0x00000008ff0c7819 */ /* 0x000fe40000011604 */
[----:B------:R-:W-:Y:S01]  /*b420*/  LOP3.LUT R4, R240, R20, R5, 0x96, !PT ;  /* 0x00000014f0047212 */ /* 0x000fe200078e9605 */
[----:B------:R-:W3:Y:S01]  /*b430*/  SHFL.BFLY PT, R8, R0, 0x1, 0x1f ;  /* 0x0c201f0000087f89 */ /* 0x000ee200000e0000 */
[----:B------:R-:W-:-:S02]  /*b440*/  PRMT R13, R13, 0x5410, R12 ;  /* 0x000054100d0d7816 */ /* 0x000fc4000000000c */
[----:B------:R-:W-:Y:S01]  /*b450*/  PRMT R12, R2, 0x7632, R12 ;  /* 0x00007632020c7816 */ /* 0x000fe2000000000c */
[----:B------:R-:W5:Y:S01]  /*b460*/  SHFL.BFLY PT, R10, R6, 0x1, 0x1f ;  /* 0x0c201f00060a7f89 */ /* 0x000f6200000e0000 */
[----:B------:R-:W-:Y:S02]  /*b470*/  SHF.R.U32.HI R5, RZ, 0x18, R2 ;  /* 0x00000018ff057819 */ /* 0x000fe40000011602 */
[----:B------:R-:W-:Y:S02]  /*b480*/  LOP3.LUT R2, R12, 0xff, RZ, 0xc0, !PT ;  /* 0x000000ff0c027812 */ /* 0x000fe400078ec0ff */
[----:B------:R-:W-:Y:S02]  /*b490*/  PRMT R15, R4, 0x7632, R15 ;  /* 0x00007632040f7816 */ /* 0x000fe4000000000f */
[----:B------:R-:W-:Y:S02]  /*b4a0*/  PRMT R5, R2, 0x5410, R5 ;  /* 0x0000541002057816 */ /* 0x000fe40000000005 */
[----:B------:R-:W-:-:S02]  /*b4b0*/  LOP3.LUT R14, R4, 0xffff, RZ, 0xc0, !PT ;  /* 0x0000ffff040e7812 */ /* 0x000fc400078ec0ff */
[----:B------:R-:W-:Y:S02]  /*b4c0*/  LOP3.LUT R17, R4, 0xff, RZ, 0xc0, !PT ;  /* 0x000000ff04117812 */ /* 0x000fe400078ec0ff */
[----:B-1----:R-:W-:Y:S02]  /*b4d0*/  FMNMX.FTZ R218, R7, R11, !PT ;  /* 0x0000000b07da7209 */ /* 0x002fe40007810000 */
[----:B------:R-:W-:Y:S02]  /*b4e0*/  SHF.R.U32.HI R16, RZ, 0x18, R4 ;  /* 0x00000018ff107819 */ /* 0x000fe40000011604 */
[----:B--2---:R-:W-:Y:S01]  /*b4f0*/  FMNMX.FTZ R221, R3, R9, !PT ;  /* 0x0000000903dd7209 */ /* 0x004fe20007810000 */
[C---:B------:R-:W-:Y:S01]  /*b500*/  FMUL.FTZ R29, R218.reuse, UR13 ;  /* 0x0000000dda1d7c20 */ /* 0x040fe20008410000 */
[----:B------:R-:W-:Y:S02]  /*b510*/  FSETP.NEU.FTZ.AND P5, PT, R218, -INF , PT ;  /* 0xff800000da00780b */ /* 0x000fe40003fbd000 */
[----:B---3--:R-:W-:Y:S01]  /*b520*/  FMNMX.FTZ R219, R0, R8, !PT ;  /* 0x0000000800db7209 */ /* 0x008fe20007810000 */
[C---:B------:R-:W-:Y:S01]  /*b530*/  FMUL.FTZ R30, R221.reuse, UR13 ;  /* 0x0000000ddd1e7c20 */ /* 0x040fe20008410000 */
[----:B------:R-:W-:-:S02]  /*b540*/  FSETP.NEU.FTZ.AND P4, PT, R221, -INF , PT ;  /* 0xff800000dd00780b */ /* 0x000fc40003f9d000 */
[C---:B------:R-:W-:Y:S01]  /*b550*/  FSETP.NEU.FTZ.AND P0, PT, R219.reuse, -INF , PT ;  /* 0xff800000db00780b */ /* 0x040fe20003f1d000 */
[----:B------:R-:W-:Y:S01]  /*b560*/  FMUL.FTZ R32, R219, UR13 ;  /* 0x0000000ddb207c20 */ /* 0x000fe20008410000 */
[----:B------:R-:W-:Y:S02]  /*b570*/  FSEL R30, R30, RZ, P4 ;  /* 0x000000ff1e1e7208 */ /* 0x000fe40002000000 */
[----:B------:R-:W-:Y:S02]  /*b580*/  FSEL R0, R218, RZ, P5 ;  /* 0x000000ffda007208 */ /* 0x000fe40002800000 */
[----:B------:R-:W-:Y:S01]  /*b590*/  FSEL R32, R32, RZ, P0 ;  /* 0x000000ff20207208 */ /* 0x000fe20000000000 */
[----:B------:R-:W-:Y:S01]  /*b5a0*/  FFMA.FTZ R2, R143, UR13, -R30 ;  /* 0x0000000d8f027c23 */ /* 0x000fe2000801081e */
[----:B------:R-:W-:Y:S01]  /*b5b0*/  LOP3.LUT R4, R15, 0xff, RZ, 0xc0, !PT ;  /* 0x000000ff0f047812 */ /* 0x000fe200078ec0ff */
[----:B------:R-:W-:Y:S01]  /*b5c0*/  FADD.FTZ R19, R140, -R0 ;  /* 0x800000008c137221 */ /* 0x000fe20000010000 */
[----:B-----5:R-:W-:Y:S01]  /*b5d0*/  FMNMX.FTZ R216, R6, R10, !PT ;  /* 0x0000000a06d87209 */ /* 0x020fe20007810000 */
[----:B------:R1:W-:Y:S01]  /*b5e0*/  MUFU.EX2 R143, R2 ;  /* 0x00000002008f7308 */ /* 0x0003e20000000800 */
[----:B------:R-:W-:Y:S01]  /*b5f0*/  SHF.R.U32.HI R12, RZ, 0x8, R14 ;  /* 0x00000008ff0c7819 */ /* 0x000fe2000001160e */
[----:B------:R-:W-:Y:S01]  /*b600*/  FFMA.FTZ R0, R51, UR13, -R30 ;  /* 0x0000000d33007c23 */ /* 0x000fe2000801081e */
[----:B------:R-:W-:Y:S01]  /*b610*/  PRMT R14, R4, 0x5410, R16 ;  /* 0x00005410040e7816 */ /* 0x000fe20000000010 */
[----:B------:R-:W-:Y:S01]  /*b620*/  FFMA.FTZ R3, R180, UR13, -R32 ;  /* 0x0000000db4037c23 */ /* 0x000fe20008010820 */
[----:B------:R-:W-:Y:S01]  /*b630*/  FSEL R4, R221, RZ, P4 ;  /* 0x000000ffdd047208 */ /* 0x000fe20002000000 */
[----:B------:R2:W-:Y:S01]  /*b640*/  MUFU.EX2 R236, R0 ;  /* 0x0000000000ec7308 */ /* 0x0005e20000000800 */
[----:B------:R-:W-:Y:S01]  /*b650*/  FSETP.NEU.FTZ.AND P4, PT, R216, -INF , PT ;  /* 0xff800000d800780b */ /* 0x000fe20003f9d000 */
[----:B------:R-:W-:Y:S01]  /*b660*/  FMUL.FTZ R19, R19, UR13 ;  /* 0x0000000d13137c20 */ /* 0x000fe20008410000 */
[----:B----4-:R-:W-:Y:S01]  /*b670*/  LOP3.LUT R28, R28, 0xff, RZ, 0xc0, !PT ;  /* 0x000000ff1c1c7812 */ /* 0x010fe200078ec0ff */
[----:B------:R-:W-:Y:S01]  /*b680*/  MUFU.EX2 R140, R3 ;  /* 0x00000003008c7308 */ /* 0x000fe20000000800 */
[----:B------:R-:W-:Y:S01]  /*b690*/  PRMT R12, R17, 0x5410, R12 ;  /* 0x00005410110c7816 */ /* 0x000fe2000000000c */
[----:B------:R-:W-:Y:S01]  /*b6a0*/  FADD.FTZ R17, R138, -R4 ;  /* 0x800000048a117221 */ /* 0x000fe20000010000 */
[----:B------:R-:W-:Y:S01]  /*b6b0*/  LEA R28, R28, R28, 0x10 ;  /* 0x0000001c1c1c7211 */ /* 0x000fe200078e80ff */
[----:B-1----:R-:W-:Y:S01]  /*b6c0*/  FFMA.FTZ R2, R64, UR13, -R32 ;  /* 0x0000000d40027c23 */ /* 0x002fe20008010820 */
[----:B------:R-:W-:Y:S01]  /*b6d0*/  FSEL R29, R29, RZ, P5 ;  /* 0x000000ff1d1d7208 */ /* 0x000fe20002800000 */
[----:B------:R-:W-:Y:S01]  /*b6e0*/  FMUL.FTZ R17, R17, UR13 ;  /* 0x0000000d11117c20 */ /* 0x000fe20008410000 */
[----:B------:R-:W-:Y:S01]  /*b6f0*/  LOP3.LUT R7, R24, 0xff00ff, RZ, 0xc0, !PT ;  /* 0x00ff00ff18077812 */ /* 0x000fe200078ec0ff */
[----:B------:R-:W1:Y:S01]  /*b700*/  MUFU.EX2 R34, R2 ;  /* 0x0000000200227308 */ /* 0x000e620000000800 */
[----:B------:R-:W-:-:S02]  /*b710*/  HSET2.LE.AND R4, R13, R28, PT ;  /* 0x0000001c0d047233 */ /* 0x000fc40003803000 */
[----:B--2---:R-:W-:Y:S02]  /*b720*/  FSEL R0, R216, RZ, P4 ;  /* 0x000000ffd8007208 */ /* 0x004fe40002000000 */
[--C-:B------:R-:W-:Y:S02]  /*b730*/  HSET2.LE.AND R5, R5, R28.reuse, PT ;  /* 0x0000001c05057233 */ /* 0x100fe40003803000 */
[--C-:B------:R-:W-:Y:S01]  /*b740*/  HSET2.LE.AND R6, R25, R28.reuse, PT ;  /* 0x0000001c19067233 */ /* 0x100fe20003803000 */
[----:B------:R-:W-:Y:S01]  /*b750*/  FADD.FTZ R18, R139, -R0 ;  /* 0x800000008b127221 */ /* 0x000fe20000010000 */
[----:B------:R-:W-:Y:S02]  /*b760*/  FSEL R0, R219, RZ, P0 ;  /* 0x000000ffdb007208 */ /* 0x000fe40000000000 */
[--C-:B------:R-:W-:Y:S01]  /*b770*/  HSET2.LE.AND R7, R7, R28.reuse, PT ;  /* 0x0000001c07077233 */ /* 0x100fe20003803000 */
[----:B------:R-:W-:Y:S01]  /*b780*/  FMUL.FTZ R18, R18, UR13 ;  /* 0x0000000d12127c20 */ /* 0x000fe20008410000 */
[----:B------:R-:W-:Y:S01]  /*b790*/  LOP3.LUT R11, R27, 0xff00ff, RZ, 0xc0, !PT ;  /* 0x00ff00ff1b0b7812 */ /* 0x000fe200078ec0ff */
[----:B------:R-:W-:Y:S01]  /*b7a0*/  FADD.FTZ R16, R137, -R0 ;  /* 0x8000000089107221 */ /* 0x000fe20000010000 */
[----:B-1----:R-:W-:Y:S01]  /*b7b0*/  IMAD.MOV.U32 R138, RZ, RZ, R34 ;  /* 0x000000ffff8a7224 */ /* 0x002fe200078e0022 */
[----:B------:R-:W-:Y:S01]  /*b7c0*/  F2FP.BF16.F32.PACK_AB R0, R236, R143 ;  /* 0x0000008fec00723e */ /* 0x000fe200000010ff */
[----:B------:R-:W-:Y:S01]  /*b7d0*/  FFMA.FTZ R2, R66, UR13, -R30 ;  /* 0x0000000d42027c23 */ /* 0x000fe2000801081e */
[----:B------:R-:W-:Y:S01]  /*b7e0*/  MOV R34, R31 ;  /* 0x0000001f00227202 */ /* 0x000fe20000000f00 */
[----:B------:R-:W-:Y:S01]  /*b7f0*/  FMUL.FTZ R31, R216, UR13 ;  /* 0x0000000dd81f7c20 */ /* 0x000fe20008410000 */
[----:B------:R-:W-:Y:S01]  /*b800*/  LOP3.LUT R4, R0, R4, RZ, 0xc0, !PT ;  /* 0x0000000400047212 */ /* 0x000fe200078ec0ff */
[----:B------:R1:W2:Y:S01]  /*b810*/  MUFU.EX2 R3, R2 ;  /* 0x0000000200037308 */ /* 0x0002a20000000800 */
[----:B------:R-:W-:Y:S01]  /*b820*/  F2FP.BF16.F32.PACK_AB R0, R138, R140 ;  /* 0x0000008c8a00723e */ /* 0x000fe200000010ff */
[----:B------:R-:W-:Y:S01]  /*b830*/  FMUL.FTZ R16, R16, UR13 ;  /* 0x0000000d10107c20 */ /* 0x000fe20008410000 */
[----:B------:R-:W-:Y:S01]  /*b840*/  FSEL R31, R31, RZ, P4 ;  /* 0x000000ff1f1f7208 */ /* 0x000fe20002000000 */
[----:B------:R-:W-:Y:S01]  /*b850*/  IMAD.MOV.U32 R248, RZ, RZ, R34 ;  /* 0x000000fffff87224 */ /* 0x000fe200078e0022 */
[----:B------:R-:W-:Y:S01]  /*b860*/  LOP3.LUT R5, R0, R5, RZ, 0xc0, !PT ;  /* 0x0000000500057212 */ /* 0x000fe200078ec0ff */
[----:B------:R-:W-:Y:S01]  /*b870*/  FFMA.FTZ R0, R36, UR13, -R30 ;  /* 0x0000000d24007c23 */ /* 0x000fe2000801081e */
[--C-:B------:R-:W-:Y:S01]  /*b880*/  HSET2.LE.AND R10, R22, R28.reuse, PT ;  /* 0x0000001c160a7233 */ /* 0x100fe20003803000 */
[----:B------:R-:W3:Y:S01]  /*b890*/  MUFU.EX2 R34, R18 ;  /* 0x0000001200227308 */ /* 0x000ee20000000800 */
[----:B------:R-:W-:-:S02]  /*b8a0*/  HSET2.LE.AND R11, R11, R28, PT ;  /* 0x0000001c0b0b7233 */ /* 0x000fc40003803000 */
[----:B------:R-:W-:Y:S01]  /*b8b0*/  MOV R237, R35 ;  /* 0x0000002300ed7202 */ /* 0x000fe20000000f00 */
[----:B------:R4:W-:Y:S01]  /*b8c0*/  MUFU.EX2 R8, R0 ;  /* 0x0000000000087308 */ /* 0x0009e20000000800 */
[--C-:B-1----:R-:W-:Y:S01]  /*b8d0*/  FFMA.FTZ R2, R136, UR13, -R32.reuse ;  /* 0x0000000d88027c23 */ /* 0x102fe20008010820 */
[----:B--2---:R-:W-:Y:S01]  /*b8e0*/  MOV R24, R3 ;  /* 0x0000000300187202 */ /* 0x004fe20000000f00 */
[--C-:B------:R-:W-:Y:S01]  /*b8f0*/  FFMA.FTZ R3, R186, UR13, -R29.reuse ;  /* 0x0000000dba037c23 */ /* 0x100fe2000801081d */
[----:B------:R-:W1:Y:S01]  /*b900*/  MUFU.EX2 R35, R19 ;  /* 0x0000001300237308 */ /* 0x000e620000000800 */
[----:B------:R-:W-:Y:S02]  /*b910*/  MOV R186, R176 ;  /* 0x000000b000ba7202 */ /* 0x000fe40000000f00 */
[----:B------:R-:W-:Y:S01]  /*b920*/  MOV R176, R33 ;  /* 0x0000002100b07202 */ /* 0x000fe20000000f00 */
[----:B------:R2:W-:Y:S01]  /*b930*/  MUFU.EX2 R9, R2 ;  /* 0x0000000200097308 */ /* 0x0005e20000000800 */
[-C--:B---3--:R-:W-:Y:S01]  /*b940*/  FMUL.FTZ R146, R146, R34.reuse ;  /* 0x0000002292927220 */ /* 0x088fe20000410000 */
[-C--:B------:R-:W-:Y:S01]  /*b950*/  FMUL.FTZ R147, R147, R34.reuse ;  /* 0x0000002293937220 */ /* 0x080fe20000410000 */
[-C--:B------:R-:W-:Y:S01]  /*b960*/  FMUL.FTZ R158, R158, R34.reuse ;  /* 0x000000229e9e7220 */ /* 0x080fe20000410000 */
[----:B------:R3:W-:Y:S01]  /*b970*/  MUFU.EX2 R136, R3 ;  /* 0x0000000300887308 */ /* 0x0007e20000000800 */
[----:B----4-:R-:W-:Y:S01]  /*b980*/  FFMA.FTZ R0, R41, UR13, -R32 ;  /* 0x0000000d29007c23 */ /* 0x010fe20008010820 */
[----:B------:R-:W-:Y:S01]  /*b990*/  FMUL.FTZ R159, R159, R34 ;  /* 0x000000229f9f7220 */ /* 0x000fe20000410000 */
[----:B------:R-:W-:Y:S01]  /*b9a0*/  IADD3 R33, PT, PT, R48, 0x9020, RZ ;  /* 0x0000902030217810 */ /* 0x000fe20007ffe0ff */
[----:B------:R-:W4:Y:S01]  /*b9b0*/  MUFU.EX2 R36, R17 ;  /* 0x0000001100247308 */ /* 0x000f220000000800 */
[----:B------:R-:W-:Y:S01]  /*b9c0*/  MOV R18, R56 ;  /* 0x0000003800127202 */ /* 0x000fe20000000f00 */
[-C--:B-1----:R-:W-:Y:S01]  /*b9d0*/  FMUL.FTZ R144, R144, R35.reuse ;  /* 0x0000002390907220 */ /* 0x082fe20000410000 */
[-C--:B------:R-:W-:Y:S01]  /*b9e0*/  FMUL.FTZ R145, R145, R35.reuse ;  /* 0x0000002391917220 */ /* 0x080fe20000410000 */
[----:B------:R1:W-:Y:S01]  /*b9f0*/  MUFU.EX2 R139, R0 ;  /* 0x00000000008b7308 */ /* 0x0003e20000000800 */
[-C--:B------:R-:W-:Y:S01]  /*ba00*/  FMUL.FTZ R156, R156, R35.reuse ;  /* 0x000000239c9c7220 */ /* 0x080fe20000410000 */
[----:B--2---:R-:W-:Y:S01]  /*ba10*/  FFMA.FTZ R2, R182, UR13, -R29 ;  /* 0x0000000db6027c23 */ /* 0x004fe2000801081d */
[----:B------:R-:W-:Y:S01]  /*ba20*/  FMUL.FTZ R157, R157, R35 ;  /* 0x000000239d9d7220 */ /* 0x000fe20000410000 */
[----:B------:R-:W2:Y:S01]  /*ba30*/  MUFU.EX2 R41, R16 ;  /* 0x0000001000297308 */ /* 0x000ea20000000800 */
[----:B------:R-:W-:-:S02]  /*ba40*/  IMAD.MOV.U32 R19, RZ, RZ, R57 ;  /* 0x000000ffff137224 */ /* 0x000fc400078e0039 */
[----:B---3--:R-:W-:Y:S01]  /*ba50*/  FFMA.FTZ R3, R142, UR13, -R29 ;  /* 0x0000000d8e037c23 */ /* 0x008fe2000801081d */
[-C--:B------:R-:W-:Y:S01]  /*ba60*/  FMUL.FTZ R68, R68, R35.reuse ;  /* 0x0000002344447220 */ /* 0x080fe20000410000 */
[----:B------:R3:W-:Y:S01]  /*ba70*/  MUFU.EX2 R137, R2 ;  /* 0x0000000200897308 */ /* 0x0007e20000000800 */
[----:B------:R-:W-:Y:S01]  /*ba80*/  FMUL.FTZ R69, R69, R35 ;  /* 0x0000002345457220 */ /* 0x000fe20000410000 */
[-C--:B----4-:R-:W-:Y:S01]  /*ba90*/  FMUL.FTZ R148, R148, R36.reuse ;  /* 0x0000002494947220 */ /* 0x090fe20000410000 */
[-C--:B------:R-:W-:Y:S01]  /*baa0*/  FMUL.FTZ R149, R149, R36.reuse ;  /* 0x0000002495957220 */ /* 0x080fe20000410000 */
[----:B------:R4:W5:Y:S01]  /*bab0*/  MUFU.EX2 R142, R3 ;  /* 0x00000003008e7308 */ /* 0x0009620000000800 */
[----:B------:R-:W-:Y:S01]  /*bac0*/  FMUL.FTZ R152, R152, R36 ;  /* 0x0000002498987220 */ /* 0x000fe20000410000 */
[----:B-1----:R-:W-:Y:S01]  /*bad0*/  F2FP.BF16.F32.PACK_AB R0, R8, R24 ;  /* 0x000000180800723e */ /* 0x002fe200000010ff */
[----:B------:R-:W-:Y:S01]  /*bae0*/  FMUL.FTZ R153, R153, R36 ;  /* 0x0000002499997220 */ /* 0x000fe20000410000 */
[-C--:B------:R-:W-:Y:S01]  /*baf0*/  FMUL.FTZ R70, R70, R34.reuse ;  /* 0x0000002246467220 */ /* 0x080fe20000410000 */
[----:B------:R-:W-:Y:S01]  /*bb00*/  FMUL.FTZ R71, R71, R34 ;  /* 0x0000002247477220 */ /* 0x000fe20000410000 */
[----:B------:R-:W-:Y:S01]  /*bb10*/  LOP3.LUT R6, R0, R6, RZ, 0xc0, !PT ;  /* 0x0000000600067212 */ /* 0x000fe200078ec0ff */
[--C-:B------:R-:W-:Y:S01]  /*bb20*/  FFMA.FTZ R0, R172, UR13, -R31.reuse ;  /* 0x0000000dac007c23 */ /* 0x100fe2000801081f */
[-C--:B--2---:R-:W-:Y:S01]  /*bb30*/  FMUL.FTZ R150, R150, R41.reuse ;  /* 0x0000002996967220 */ /* 0x084fe20000410000 */
[-C--:B------:R-:W-:Y:S01]  /*bb40*/  FMUL.FTZ R151, R151, R41.reuse ;  /* 0x0000002997977220 */ /* 0x080fe20000410000 */
[----:B---3--:R-:W-:Y:S01]  /*bb50*/  FFMA.FTZ R2, R141, UR13, -R31 ;  /* 0x0000000d8d027c23 */ /* 0x008fe2000801081f */
[----:B------:R-:W-:Y:S01]  /*bb60*/  IMAD.MOV.U32 R141, RZ, RZ, R9 ;  /* 0x000000ffff8d7224 */ /* 0x000fe200078e0009 */
[--C-:B------:R-:W-:Y:S01]  /*bb70*/  HSET2.LE.AND R9, R14, R28.reuse, PT ;  /* 0x0000001c0e097233 */ /* 0x100fe20003803000 */
[----:B------:R1:W-:Y:S01]  /*bb80*/  MUFU.EX2 R182, R0 ;  /* 0x0000000000b67308 */ /* 0x0003e20000000800 */
[----:B----4-:R-:W-:Y:S01]  /*bb90*/  FFMA.FTZ R3, R185, UR13, -R29 ;  /* 0x0000000db9037c23 */ /* 0x010fe2000801081d */
[----:B------:R-:W-:Y:S01]  /*bba0*/  IMAD.MOV.U32 R185, RZ, RZ, R8 ;  /* 0x000000ffffb97224 */ /* 0x000fe200078e0008 */
[----:B------:R-:W-:Y:S01]  /*bbb0*/  HSET2.LE.AND R8, R12, R28, PT ;  /* 0x0000001c0c087233 */ /* 0x000fe20003803000 */
[----:B------:R2:W3:Y:S01]  /*bbc0*/  MUFU.EX2 R25, R2 ;  /* 0x0000000200197308 */ /* 0x0004e20000000800 */
[----:B------:R-:W4:Y:S01]  /*bbd0*/  LDSM.16.MT88.4 R12, [R48+0x9000] ;  /* 0x00900000300c783b */ /* 0x000f220000004200 */
[-C--:B------:R-:W-:Y:S01]  /*bbe0*/  FMUL.FTZ R154, R154, R41.reuse ;  /* 0x000000299a9a7220 */ /* 0x080fe20000410000 */
[-C--:B------:R-:W-:Y:S01]  /*bbf0*/  FMUL.FTZ R155, R155, R41.reuse ;  /* 0x000000299b9b7220 */ /* 0x080fe20000410000 */
[----:B------:R5:W4:Y:S01]  /*bc00*/  MUFU.EX2 R172, R3 ;  /* 0x0000000300ac7308 */ /* 0x000b220000000800 */
[-C--:B------:R-:W-:Y:S01]  /*bc10*/  FMUL.FTZ R72, R72, R36.reuse ;  /* 0x0000002448487220 */ /* 0x080fe20000410000 */
[-C--:B------:R-:W-:Y:S01]  /*bc20*/  FMUL.FTZ R73, R73, R36.reuse ;  /* 0x0000002449497220 */ /* 0x080fe20000410000 */
[-C--:B------:R-:W-:Y:S01]  /*bc30*/  FMUL.FTZ R74, R74, R41.reuse ;  /* 0x000000294a4a7220 */ /* 0x080fe20000410000 */
[----:B------:R-:W-:Y:S01]  /*bc40*/  FMUL.FTZ R75, R75, R41 ;  /* 0x000000294b4b7220 */ /* 0x000fe20000410000 */
[-C--:B------:R-:W-:Y:S01]  /*bc50*/  FMUL.FTZ R76, R76, R36.reuse ;  /* 0x000000244c4c7220 */ /* 0x080fe20000410000 */
[----:B-1----:R-:W-:Y:S01]  /*bc60*/  F2FP.BF16.F32.PACK_AB R0, R139, R141 ;  /* 0x0000008d8b00723e */ /* 0x002fe200000010ff */
[----:B------:R-:W-:Y:S01]  /*bc70*/  FMUL.FTZ R77, R77, R36 ;  /* 0x000000244d4d7220 */ /* 0x000fe20000410000 */
[-C--:B------:R-:W-:Y:S01]  /*bc80*/  FMUL.FTZ R78, R78, R41.reuse ;  /* 0x000000294e4e7220 */ /* 0x080fe20000410000 */
[----:B------:R-:W-:Y:S01]  /*bc90*/  FMUL.FTZ R79, R79, R41 ;  /* 0x000000294f4f7220 */ /* 0x000fe20000410000 */
[----:B------:R-:W-:Y:S01]  /*bca0*/  LOP3.LUT R7, R0, R7, RZ, 0xc0, !PT ;  /* 0x0000000700077212 */ /* 0x000fe200078ec0ff */
[--C-:B------:R-:W-:Y:S01]  /*bcb0*/  FFMA.FTZ R0, R187, UR13, -R31.reuse ;  /* 0x0000000dbb007c23 */ /* 0x100fe2000801081f */
[----:B--2---:R-:W-:Y:S01]  /*bcc0*/  FFMA.FTZ R2, R184, UR13, -R31 ;  /* 0x0000000db8027c23 */ /* 0x004fe2000801081f */
[-C--:B------:R-:W-:Y:S01]  /*bcd0*/  FMUL.FTZ R80, R80, R35.reuse ;  /* 0x0000002350507220 */ /* 0x080fe20000410000 */
[----:B------:R-:W-:Y:S01]  /*bce0*/  FMUL.FTZ R81, R81, R35 ;  /* 0x0000002351517220 */ /* 0x000fe20000410000 */
[----:B------:R1:W-:Y:S01]  /*bcf0*/  MUFU.EX2 R51, R0 ;  /* 0x0000000000337308 */ /* 0x0003e20000000800 */
[-C--:B------:R-:W-:Y:S01]  /*bd00*/  FMUL.FTZ R82, R82, R34.reuse ;  /* 0x0000002252527220 */ /* 0x080fe20000410000 */
[-C--:B------:R-:W-:Y:S01]  /*bd10*/  FMUL.FTZ R83, R83, R34.reuse ;  /* 0x0000002253537220 */ /* 0x080fe20000410000 */
[----:B-----5:R-:W-:Y:S01]  /*bd20*/  IMAD.MOV.U32 R3, RZ, RZ, R61 ;  /* 0x000000ffff037224 */ /* 0x020fe200078e003d */
[----:B------:R2:W5:Y:S01]  /*bd30*/  MUFU.EX2 R180, R2 ;  /* 0x0000000200b47308 */ /* 0x0005620000000800 */
[----:B------:R-:W-:Y:S01]  /*bd40*/  IMAD.MOV.U32 R16, RZ, RZ, R62 ;  /* 0x000000ffff107224 */ /* 0x000fe200078e003e */
[----:B------:R-:W-:Y:S01]  /*bd50*/  MOV R17, R63 ;  /* 0x0000003f00117202 */ /* 0x000fe20000000f00 */
[-C--:B------:R-:W-:Y:S01]  /*bd60*/  FMUL.FTZ R84, R84, R35.reuse ;  /* 0x0000002354547220 */ /* 0x080fe20000410000 */
[----:B------:R-:W-:Y:S01]  /*bd70*/  FMUL.FTZ R85, R85, R35 ;  /* 0x0000002355557220 */ /* 0x000fe20000410000 */
[-C--:B------:R-:W-:Y:S01]  /*bd80*/  FMUL.FTZ R86, R86, R34.reuse ;  /* 0x0000002256567220 */ /* 0x080fe20000410000 */
[----:B------:R-:W-:Y:S01]  /*bd90*/  FMUL.FTZ R87, R87, R34 ;  /* 0x0000002257577220 */ /* 0x000fe20000410000 */
[-C--:B------:R-:W-:Y:S01]  /*bda0*/  FMUL.FTZ R88, R88, R36.reuse ;  /* 0x0000002458587220 */ /* 0x080fe20000410000 */
[-C--:B------:R-:W-:Y:S01]  /*bdb0*/  FMUL.FTZ R89, R89, R36.reuse ;  /* 0x0000002459597220 */ /* 0x080fe20000410000 */
[----:B------:R-:W-:Y:S01]  /*bdc0*/  FMUL.FTZ R90, R90, R41 ;  /* 0x000000295a5a7220 */ /* 0x000fe20000410000 */
[----:B-1----:R-:W-:Y:S01]  /*bdd0*/  F2FP.BF16.F32.PACK_AB R0, R142, R137 ;  /* 0x000000898e00723e */ /* 0x002fe200000010ff */
[-C--:B------:R-:W-:Y:S01]  /*bde0*/  FMUL.FTZ R91, R91, R41.reuse ;  /* 0x000000295b5b7220 */ /* 0x080fe20000410000 */
[-C--:B------:R-:W-:Y:S01]  /*bdf0*/  FMUL.FTZ R92, R92, R36.reuse ;  /* 0x000000245c5c7220 */ /* 0x080fe20000410000 */
[----:B------:R-:W-:Y:S01]  /*be00*/  FMUL.FTZ R93, R93, R36 ;  /* 0x000000245d5d7220 */ /* 0x000fe20000410000 */
[----:B------:R-:W-:Y:S01]  /*be10*/  LOP3.LUT R10, R0, R10, RZ, 0xc0, !PT ;  /* 0x0000000a000a7212 */ /* 0x000fe200078ec0ff */
[-C--:B------:R-:W-:Y:S01]  /*be20*/  FMUL.FTZ R94, R94, R41.reuse ;  /* 0x000000295e5e7220 */ /* 0x080fe20000410000 */
[----:B---3--:R-:W-:Y:S01]  /*be30*/  F2FP.BF16.F32.PACK_AB R0, R25, R182 ;  /* 0x000000b61900723e */ /* 0x008fe200000010ff */
[----:B------:R-:W-:Y:S01]  /*be40*/  FMUL.FTZ R95, R95, R41 ;  /* 0x000000295f5f7220 */ /* 0x000fe20000410000 */
[C---:B----4-:R-:W-:Y:S01]  /*be50*/  HMMA.16816.F32.BF16 R148, R4.reuse, R12, R148 ;  /* 0x0000000c0494723c */ /* 0x050fe20000041894 */
[----:B--2---:R-:W-:Y:S01]  /*be60*/  MOV R2, R60 ;  /* 0x0000003c00027202 */ /* 0x004fe20000000f00 */
[----:B------:R-:W-:Y:S01]  /*be70*/  FMUL.FTZ R96, R96, R35 ;  /* 0x0000002360607220 */ /* 0x000fe20000410000 */
[----:B------:R-:W-:Y:S01]  /*be80*/  LOP3.LUT R11, R0, R11, RZ, 0xc0, !PT ;  /* 0x0000000b000b7212 */ /* 0x000fe200078ec0ff */
[-C--:B------:R-:W-:Y:S01]  /*be90*/  FMUL.FTZ R97, R97, R35.reuse ;  /* 0x0000002361617220 */ /* 0x080fe20000410000 */
[----:B------:R-:W-:Y:S01]  /*bea0*/  F2FP.BF16.F32.PACK_AB R0, R172, R136 ;  /* 0x00000088ac00723e */ /* 0x000fe200000010ff */
[-C--:B------:R-:W-:Y:S01]  /*beb0*/  FMUL.FTZ R98, R98, R34.reuse ;  /* 0x0000002262627220 */ /* 0x080fe20000410000 */
[----:B------:R-:W-:Y:S01]  /*bec0*/  FMUL.FTZ R99, R99, R34 ;  /* 0x0000002263637220 */ /* 0x000fe20000410000 */
[----:B------:R-:W-:Y:S01]  /*bed0*/  HMMA.16816.F32.BF16 R152, R4, R14, R152 ;  /* 0x0000000e0498723c */ /* 0x000fe20000041898 */
[----:B------:R-:W-:Y:S01]  /*bee0*/  LOP3.LUT R8, R0, R8, RZ, 0xc0, !PT ;  /* 0x0000000800087212 */ /* 0x000fe200078ec0ff */
[----:B------:R-:W-:Y:S01]  /*bef0*/  FMUL.FTZ R112, R112, R35 ;  /* 0x0000002370707220 */ /* 0x000fe20000410000 */
[----:B-----5:R-:W-:Y:S01]  /*bf00*/  F2FP.BF16.F32.PACK_AB R0, R180, R51 ;  /* 0x00000033b400723e */ /* 0x020fe200000010ff */
[----:B------:R-:W-:Y:S01]  /*bf10*/  FMUL.FTZ R113, R113, R35 ;  /* 0x0000002371717220 */ /* 0x000fe20000410000 */
[-C--:B------:R-:W-:Y:S01]  /*bf20*/  FMUL.FTZ R114, R114, R34.reuse ;  /* 0x0000002272727220 */ /* 0x080fe20000410000 */
[----:B------:R-:W-:Y:S01]  /*bf30*/  FMUL.FTZ R115, R115, R34 ;  /* 0x0000002273737220 */ /* 0x000fe20000410000 */
[----:B------:R-:W-:Y:S01]  /*bf40*/  LOP3.LUT R9, R0, R9, RZ, 0xc0, !PT ;  /* 0x0000000900097212 */ /* 0x000fe200078ec0ff */
[----:B------:R-:W-:-:S02]  /*bf50*/  VIADD R0, R48, 0x9000 ;  /* 0x0000900030007836 */ /* 0x000fc40000000000 */
[-C--:B------:R-:W-:Y:S01]  /*bf60*/  FMUL.FTZ R100, R100, R35.reuse ;  /* 0x0000002364647220 */ /* 0x080fe20000410000 */
[----:B------:R-:W-:Y:S01]  /*bf70*/  FMUL.FTZ R101, R101, R35 ;  /* 0x0000002365657220 */ /* 0x000fe20000410000 */
[-C--:B------:R-:W-:Y:S01]  /*bf80*/  FMUL.FTZ R102, R102, R34.reuse ;  /* 0x0000002266667220 */ /* 0x080fe20000410000 */
[----:B------:R-:W-:Y:S02]  /*bf90*/  @P6 VIADD R33, R0, 0xffffffe0 ;  /* 0xffffffe000216836 */ /* 0x000fe40000000000 */
[----:B------:R-:W-:Y:S01]  /*bfa0*/  FMUL.FTZ R103, R103, R34 ;  /* 0x0000002267677220 */ /* 0x000fe20000410000 */
        /* <DEDUP_REMOVED lines=9> */
[----:B------:R-:W1:Y:S01]  /*c040*/  LDSM.16.MT88.4 R12, [R33] ;  /* 0x00000000210c783b */ /* 0x000e620000004200 */
        /* <DEDUP_REMOVED lines=33> */
[----:B------:R-:W-:Y:S01]  /*c260*/  MOV R159, R176 ;  /* 0x000000b0009f7202 */ /* 0x000fe20000000f00 */
[----:B------:R-:W-:Y:S01]  /*c270*/  VIADD R176, R223, 0x646e171e ;  /* 0x646e171edfb07836 */ /* 0x000fe20000000000 */
[-C--:B-1----:R-:W-:Y:S08]  /*c280*/  HMMA.16816.F32.BF16 R64, R8, R12.reuse, R68 ;  /* 0x0000000c0840723c */ /* 0x082ff00000041844 */
[C---:B------:R-:W-:Y:S08]  /*c290*/  HMMA.16816.F32.BF16 R72, R4.reuse, R12, R72 ;  /* 0x0000000c0448723c */ /* 0x040ff00000041848 */
[-C--:B------:R-:W-:Y:S08]  /*c2a0*/  HMMA.16816.F32.BF16 R76, R4, R14.reuse, R76 ;  /* 0x0000000e044c723c */ /* 0x080ff0000004184c */
[----:B------:R-:W-:Y:S01]  /*c2b0*/  HMMA.16816.F32.BF16 R60, R8, R14, R80 ;  /* 0x0000000e083c723c */ /* 0x000fe20000041850 */
[----:B------:R-:W1:Y:S01]  /*c2c0*/  LDSM.16.MT88.4 R12, [R48+0xa000] ;  /* 0x00a00000300c783b */ /* 0x000e620000004200 */
[----:B------:R-:W-:Y:S01]  /*c2d0*/  MOV R80, R16 ;  /* 0x0000001000507202 */ /* 0x000fe20000000f00 */
[----:B------:R-:W-:Y:S01]  /*c2e0*/  IMAD.MOV.U32 R81, RZ, RZ, R17 ;  /* 0x000000ffff517224 */ /* 0x000fe200078e0011 */
[----:B------:R-:W-:Y:S01]  /*c2f0*/  MOV R82, R2 ;  /* 0x0000000200527202 */ /* 0x000fe20000000f00 */
[----:B------:R-:W-:-:S03]  /*c300*/  IMAD.MOV.U32 R83, RZ, RZ, R3 ;  /* 0x000000ffff537224 */ /* 0x000fc600078e0003 */
[-C--:B-1----:R-:W-:Y:S08]  /*c310*/  HMMA.16816.F32.BF16 R84, R8, R12.reuse, R84 ;  /* 0x0000000c0854723c */ /* 0x082ff00000041854 */
[C---:B------:R-:W-:Y:S08]  /*c320*/  HMMA.16816.F32.BF16 R88, R4.reuse, R12, R88 ;  /* 0x0000000c0458723c */ /* 0x040ff00000041858 */
[-C--:B------:R-:W-:Y:S08]  /*c330*/  HMMA.16816.F32.BF16 R92, R4, R14.reuse, R92 ;  /* 0x0000000e045c723c */ /* 0x080ff0000004185c */
[C---:B------:R-:W-:Y:S01]  /*c340*/  HMMA.16816.F32.BF16 R96, R8.reuse, R14, R96 ;  /* 0x0000000e0860723c */ /* 0x040fe20000041860 */
[----:B------:R-:W1:Y:S07]  /*c350*/  LDSM.16.MT88.4 R12, [R33+0x1000] ;  /* 0x00100000210c783b */ /* 0x000e6e0000004200 */
[----:B-1----:R-:W-:Y:S01]  /*c360*/  HMMA.16816.F32.BF16 R68, R8, R14, R112 ;  /* 0x0000000e0844723c */ /* 0x002fe20000041870 */
[----:B------:R-:W-:Y:S01]  /*c370*/  MOV R112, R18 ;  /* 0x0000001200707202 */ /* 0x000fe20000000f00 */
[----:B------:R-:W-:-:S02]  /*c380*/  IMAD.MOV.U32 R113, RZ, RZ, R19 ;  /* 0x000000ffff717224 */ /* 0x000fc400078e0013 */
[----:B------:R-:W1:Y:S01]  /*c390*/  LDSM.16.MT88.4 R16, [R48+0xb000] ;  /* 0x00b000003010783b */ /* 0x000e620000004200 */
[----:B------:R-:W-:Y:S01]  /*c3a0*/  IMAD.MOV.U32 R115, RZ, RZ, R245 ;  /* 0x000000ffff737224 */ /* 0x000fe200078e00f5 */
[----:B------:R-:W-:Y:S02]  /*c3b0*/  IADD3 R245, PT, PT, R222, 0x1715609d, RZ ;  /* 0x1715609ddef57810 */ /* 0x000fe40007ffe0ff */
[----:B------:R-:W-:Y:S02]  /*c3c0*/  HMMA.16816.F32.BF16 R100, R8, R12, R100 ;  /* 0x0000000c0864723c */ /* 0x000fe40000041864 */
[----:B------:R-:W-:-:S05]  /*c3d0*/  LOP3.LUT R0, R245, R52, R23, 0x96, !PT ;  /* 0x00000034f5007212 */ /* 0x000fca00078e9617 */
[----:B------:R-:W-:Y:S01]  /*c3e0*/  IMAD.WIDE.U32 R2, R0, -0x2daee0ad, RZ ;  /* 0xd2511f5300027825 */ /* 0x000fe200078e00ff */
[C---:B------:R-:W-:Y:S04]  /*c3f0*/  HMMA.16816.F32.BF16 R104, R4.reuse, R12, R104 ;  /* 0x0000000c0468723c */ /* 0x040fe80000041868 */
[----:B------:R-:W-:Y:S02]  /*c400*/  LOP3.LUT R0, R176, R44, R3, 0x96, !PT ;  /* 0x0000002cb0007212 */ /* 0x000fe400078e9603 */
[----:B------:R-:W-:Y:S02]  /*c410*/  MOV R3, R2 ;  /* 0x0000000200037202 */ /* 0x000fe40000000f00 */
[----:B------:R-:W-:Y:S01]  /*c420*/  HMMA.16816.F32.BF16 R108, R4, R14, R108 ;  /* 0x0000000e046c723c */ /* 0x000fe2000004186c */
[----:B------:R-:W2:Y:S01]  /*c430*/  LDSM.16.MT88.4 R12, [R33+0x2000] ;  /* 0x00200000210c783b */ /* 0x000ea20000004200 */
[----:B------:R-:W-:-:S06]  /*c440*/  LOP3.LUT R3, R3, 0xff, RZ, 0xc0, !PT ;  /* 0x000000ff03037812 */ /* 0x000fcc00078ec0ff */
[C---:B-1----:R-:W-:Y:S08]  /*c450*/  HMMA.16816.F32.BF16 R120, R4.reuse, R16, R120 ;  /* 0x000000100478723c */ /* 0x042ff00000041878 */
[----:B------:R-:W-:Y:S08]  /*c460*/  HMMA.16816.F32.BF16 R124, R4, R18, R124 ;  /* 0x00000012047c723c */ /* 0x000ff0000004187c */
[----:B------:R-:W-:Y:S08]  /*c470*/  HMMA.16816.F32.BF16 R116, R8, R16, R116 ;  /* 0x000000100874723c */ /* 0x000ff00000041874 */
[C---:B--2---:R-:W-:Y:S08]  /*c480*/  HMMA.16816.F32.BF16 R132, R4.reuse, R12, R132 ;  /* 0x0000000c0484723c */ /* 0x044ff00000041884 */
[----:B------:R-:W-:Y:S01]  /*c490*/  HMMA.16816.F32.BF16 R164, R4, R14, R164 ;  /* 0x0000000e04a4723c */ /* 0x000fe200000418a4 */
[----:B------:R-:W-:-:S02]  /*c4a0*/  LOP3.LUT R4, R245, R46, R21, 0x96, !PT ;  /* 0x0000002ef5047212 */ /* 0x000fc400078e9615 */
[----:B------:R-:W-:-:S03]  /*c4b0*/  PRMT R7, R2, 0x7772, RZ ;  /* 0x0000777202077816 */ /* 0x000fc600000000ff */
[----:B------:R-:W-:Y:S02]  /*c4c0*/  IMAD.WIDE.U32 R4, R4, -0x2daee0ad, RZ ;  /* 0xd2511f5304047825 */ /* 0x000fe400078e00ff */
[----:B------:R-:W-:Y:S01]  /*c4d0*/  HMMA.16816.F32.BF16 R128, R8, R18, R128 ;  /* 0x000000120880723c */ /* 0x000fe20000041880 */
[----:B------:R-:W1:Y:S01]  /*c4e0*/  LDSM.16.MT88.4 R16, [R48+0x9400] ;  /* 0x009400003010783b */ /* 0x000e620000004200 */
[----:B------:R-:W-:-:S06]  /*c4f0*/  IMAD.MOV.U32 R6, RZ, RZ, R4 ;  /* 0x000000ffff067224 */ /* 0x000fcc00078e0004 */
[C---:B------:R-:W-:Y:S08]  /*c500*/  HMMA.16816.F32.BF16 R160, R8.reuse, R12, R160 ;  /* 0x0000000c08a0723c */ /* 0x040ff000000418a0 */
[----:B------:R-:W-:Y:S01]  /*c510*/  HMMA.16816.F32.BF16 R168, R8, R14, R168 ;  /* 0x0000000e08a8723c */ /* 0x000fe200000418a8 */
[C---:B------:R-:W-:Y:S02]  /*c520*/  PRMT R9, R2.reuse, 0x7771, RZ ;  /* 0x0000777102097816 */ /* 0x040fe400000000ff */
[----:B------:R-:W-:-:S02]  /*c530*/  PRMT R8, R2, 0x7773, RZ ;  /* 0x0000777302087816 */ /* 0x000fc400000000ff */
[----:B------:R-:W-:Y:S02]  /*c540*/  LOP3.LUT R2, R176, R26, R5, 0x96, !PT ;  /* 0x0000001ab0027212 */ /* 0x000fe400078e9605 */
[C---:B------:R-:W-:Y:S02]  /*c550*/  PRMT R11, R4.reuse, 0x7771, RZ ;  /* 0x00007771040b7816 */ /* 0x040fe400000000ff */
[C---:B------:R-:W-:Y:S02]  /*c560*/  PRMT R5, R4.reuse, 0x7773, RZ ;  /* 0x0000777304057816 */ /* 0x040fe400000000ff */
[----:B------:R-:W-:Y:S02]  /*c570*/  PRMT R4, R4, 0x7772, RZ ;  /* 0x0000777204047816 */ /* 0x000fe400000000ff */
[----:B------:R-:W-:Y:S02]  /*c580*/  PRMT R10, R7, 0x5410, R8 ;  /* 0x00005410070a7816 */ /* 0x000fe40000000008 */
[----:B------:R-:W-:-:S02]  /*c590*/  PRMT R12, R4, 0x5410, R5 ;  /* 0x00005410040c7816 */ /* 0x000fc40000000005 */
[----:B------:R-:W-:Y:S02]  /*c5a0*/  PRMT R5, R2, 0x7632, R5 ;  /* 0x0000763202057816 */ /* 0x000fe40000000005 */
[----:B------:R-:W-:Y:S02]  /*c5b0*/  PRMT R8, R3, 0x5410, R9 ;  /* 0x0000541003087816 */ /* 0x000fe40000000009 */
[----:B------:R-:W-:Y:S02]  /*c5c0*/  LOP3.LUT R7, R6, 0xff, RZ, 0xc0, !PT ;  /* 0x000000ff06077812 */ /* 0x000fe400078ec0ff */
[C---:B------:R-:W-:Y:S02]  /*c5d0*/  LOP3.LUT R3, R2.reuse, 0xffff, RZ, 0xc0, !PT ;  /* 0x0000ffff02037812 */ /* 0x040fe400078ec0ff */
[----:B------:R-:W-:Y:S02]  /*c5e0*/  LOP3.LUT R6, R2, 0xff, RZ, 0xc0, !PT ;  /* 0x000000ff02067812 */ /* 0x000fe400078ec0ff */
[----:B------:R-:W-:-:S02]  /*c5f0*/  SHF.R.U32.HI R4, RZ, 0x18, R2 ;  /* 0x00000018ff047819 */ /* 0x000fc40000011602 */
[----:B------:R-:W-:Y:S02]  /*c600*/  LOP3.LUT R2, R5, 0xff, RZ, 0xc0, !PT ;  /* 0x000000ff05027812 */ /* 0x000fe400078ec0ff */
[----:B------:R-:W-:Y:S02]  /*c610*/  SHF.R.U32.HI R3, RZ, 0x8, R3 ;  /* 0x00000008ff037819 */ /* 0x000fe40000011603 */
[----:B------:R-:W-:Y:S01]  /*c620*/  PRMT R22, R2, 0x5410, R4 ;  /* 0x0000541002167816 */ /* 0x000fe20000000004 */
[----:B------:R-:W-:Y:S01]  /*c630*/  FFMA.FTZ R4, R173, UR13, -R30 ;  /* 0x0000000dad047c23 */ /* 0x000fe2000801081e */
[----:B------:R-:W-:Y:S02]  /*c640*/  LOP3.LUT R2, R0, 0xffff, RZ, 0xc0, !PT ;  /* 0x0000ffff00027812 */ /* 0x000fe400078ec0ff */
[----:B------:R-:W-:Y:S01]  /*c650*/  PRMT R9, R6, 0x5410, R3 ;  /* 0x0000541006097816 */ /* 0x000fe20000000003 */
[----:B------:R2:W-:Y:S01]  /*c660*/  MUFU.EX2 R184, R4 ;  /* 0x0000000400b87308 */ /* 0x0005e20000000800 */
[----:B------:R-:W-:-:S02]  /*c670*/  SHF.R.U32.HI R2, RZ, 0x8, R2 ;  /* 0x00000008ff027819 */ /* 0x000fc40000011602 */
[----:B------:R-:W-:Y:S02]  /*c680*/  LOP3.LUT R3, R0, 0xff, RZ, 0xc0, !PT ;  /* 0x000000ff00037812 */ /* 0x000fe400078ec0ff */
[----:B------:R-:W-:Y:S02]  /*c690*/  PRMT R11, R7, 0x5410, R11 ;  /* 0x00005410070b7816 */ /* 0x000fe4000000000b */
[----:B------:R-:W-:Y:S01]  /*c6a0*/  PRMT R21, R3, 0x5410, R2 ;  /* 0x0000541003157816 */ /* 0x000fe20000000002 */
[----:B------:R-:W-:Y:S01]  /*c6b0*/  FFMA.FTZ R3, R54, UR13, -R30 ;  /* 0x0000000d36037c23 */ /* 0x000fe2000801081e */
[----:B------:R-:W-:Y:S02]  /*c6c0*/  PRMT R2, R0, 0x7632, R2 ;  /* 0x0000763200027816 */ /* 0x000fe40000000002 */
[----:B------:R-:W-:Y:S01]  /*c6d0*/  MOV R173, R248 ;  /* 0x000000f800ad7202 */ /* 0x000fe20000000f00 */
[----:B------:R3:W4:Y:S01]  /*c6e0*/  MUFU.EX2 R157, R3 ;  /* 0x00000003009d7308 */ /* 0x0007220000000800 */
[----:B------:R-:W-:-:S02]  /*c6f0*/  LOP3.LUT R5, R12, 0xff00ff, RZ, 0xc0, !PT ;  /* 0x00ff00ff0c057812 */ /* 0x000fc400078ec0ff */
[----:B--2---:R-:W-:Y:S01]  /*c700*/  SHF.R.U32.HI R4, RZ, 0x18, R0 ;  /* 0x00000018ff047819 */ /* 0x004fe20000011600 */
[----:B------:R-:W2:Y:S01]  /*c710*/  LDSM.16.MT88.4 R12, [R33+0x400] ;  /* 0x00040000210c783b */ /* 0x000ea20000004200 */
[----:B------:R-:W-:Y:S01]  /*c720*/  LOP3.LUT R0, R2, 0xff, RZ, 0xc0, !PT ;  /* 0x000000ff02007812 */ /* 0x000fe200078ec0ff */
[----:B------:R-:W-:-:S03]  /*c730*/  FFMA.FTZ R2, R55, UR13, -R32 ;  /* 0x0000000d37027c23 */ /* 0x000fc60008010820 */
[----:B------:R-:W-:Y:S01]  /*c740*/  PRMT R20, R0, 0x5410, R4 ;  /* 0x0000541000147816 */ /* 0x000fe20000000004 */
[----:B------:R5:W-:Y:S01]  /*c750*/  MUFU.EX2 R158, R2 ;  /* 0x00000002009e7308 */ /* 0x000be20000000800 */
[----:B------:R-:W-:Y:S02]  /*c760*/  HSET2.LE.AND R0, R8, R28, PT ;  /* 0x0000001c08007233 */ /* 0x000fe40003803000 */
[----:B------:R-:W-:Y:S01]  /*c770*/  LOP3.LUT R4, R10, 0xff00ff, RZ, 0xc0, !PT ;  /* 0x00ff00ff0a047812 */ /* 0x000fe200078ec0ff */
[----:B---3--:R-:W-:Y:S01]  /*c780*/  FFMA.FTZ R3, R175, UR13, -R32 ;  /* 0x0000000daf037c23 */ /* 0x008fe20008010820 */
[----:B------:R-:W-:Y:S01]  /*c790*/  MOV R175, R159 ;  /* 0x0000009f00af7202 */ /* 0x000fe20000000f00 */
[----:B------:R-:W-:Y:S02]  /*c7a0*/  IMAD.MOV.U32 R159, RZ, RZ, R139 ;  /* 0x000000ffff9f7224 */ /* 0x000fe400078e008b */
[----:B------:R3:W1:Y:S01]  /*c7b0*/  MUFU.EX2 R187, R3 ;  /* 0x0000000300bb7308 */ /* 0x0006620000000800 */
[----:B------:R-:W-:-:S02]  /*c7c0*/  IMAD.MOV.U32 R139, RZ, RZ, R251 ;  /* 0x000000ffff8b7224 */ /* 0x000fc400078e00fb */
[--C-:B-----5:R-:W-:Y:S01]  /*c7d0*/  FFMA.FTZ R2, R179, UR13, -R29.reuse ;  /* 0x0000000db3027c23 */ /* 0x120fe2000801081d */
[----:B------:R-:W-:Y:S02]  /*c7e0*/  MOV R179, R113 ;  /* 0x0000007100b37202 */ /* 0x000fe40000000f00 */
[----:B------:R-:W-:Y:S01]  /*c7f0*/  MOV R113, R159 ;  /* 0x0000009f00717202 */ /* 0x000fe20000000f00 */
[----:B------:R4:W5:Y:S01]  /*c800*/  MUFU.EX2 R114, R2 ;  /* 0x0000000200727308 */ /* 0x0009620000000800 */
[----:B------:R-:W-:Y:S01]  /*c810*/  MOV R159, R236 ;  /* 0x000000ec009f7202 */ /* 0x000fe20000000f00 */
[----:B---3--:R-:W-:Y:S01]  /*c820*/  FFMA.FTZ R3, R177, UR13, -R29 ;  /* 0x0000000db1037c23 */ /* 0x008fe2000801081d */
[----:B------:R-:W-:Y:S01]  /*c830*/  IMAD.MOV.U32 R177, RZ, RZ, R115 ;  /* 0x000000ffffb17224 */ /* 0x000fe200078e0073 */
[----:B------:R-:W-:Y:S01]  /*c840*/  MOV R115, R81 ;  /* 0x0000005100737202 */ /* 0x000fe20000000f00 */
[----:B------:R-:W-:Y:S01]  /*c850*/  IMAD.MOV.U32 R81, RZ, RZ, R180 ;  /* 0x000000ffff517224 */ /* 0x000fe200078e00b4 */
[----:B------:R3:W2:Y:S01]  /*c860*/  MUFU.EX2 R156, R3 ;  /* 0x00000003009c7308 */ /* 0x0006a20000000800 */
[----:B------:R-:W-:-:S02]  /*c870*/  MOV R180, R250 ;  /* 0x000000fa00b47202 */ /* 0x000fc40000000f00 */
[----:B----4-:R-:W-:-:S04]  /*c880*/  F2FP.BF16.F32.PACK_AB R2, R157, R184 ;  /* 0x000000b89d02723e */ /* 0x010fc800000010ff */
[----:B------:R-:W-:Y:S02]  /*c890*/  LOP3.LUT R6, R2, R0, RZ, 0xc0, !PT ;  /* 0x0000000002067212 */ /* 0x000fe400078ec0ff */
[--C-:B------:R-:W-:Y:S01]  /*c8a0*/  HSET2.LE.AND R0, R4, R28.reuse, PT ;  /* 0x0000001c04007233 */ /* 0x100fe20003803000 */
[--C-:B------:R-:W-:Y:S01]  /*c8b0*/  FFMA.FTZ R4, R174, UR13, -R31.reuse ;  /* 0x0000000dae047c23 */ /* 0x100fe2000801081f */
[----:B-1----:R-:W-:Y:S01]  /*c8c0*/  F2FP.BF16.F32.PACK_AB R2, R158, R187 ;  /* 0x000000bb9e02723e */ /* 0x002fe200000010ff */
[----:B---3--:R-:W-:Y:S01]  /*c8d0*/  FFMA.FTZ R3, R178, UR13, -R31 ;  /* 0x0000000db2037c23 */ /* 0x008fe2000801081f */
[----:B-----5:R-:W-:Y:S01]  /*c8e0*/  MOV R174, R114 ;  /* 0x0000007200ae7202 */ /* 0x020fe20000000f00 */
[----:B------:R1:W-:Y:S01]  /*c8f0*/  MUFU.EX2 R251, R4 ;  /* 0x0000000400fb7308 */ /* 0x0003e20000000800 */
[----:B------:R-:W-:Y:S01]  /*c900*/  LOP3.LUT R7, R2, R0, RZ, 0xc0, !PT ;  /* 0x0000000002077212 */ /* 0x000fe200078ec0ff */
[----:B------:R-:W-:Y:S01]  /*c910*/  FFMA.FTZ R2, R193, UR13, -R29 ;  /* 0x0000000dc1027c23 */ /* 0x000fe2000801081d */
[----:B------:R-:W-:Y:S01]  /*c920*/  HSET2.LE.AND R0, R11, R28, PT ;  /* 0x0000001c0b007233 */ /* 0x000fe20003803000 */
[----:B------:R3:W4:Y:S01]  /*c930*/  MUFU.EX2 R250, R3 ;  /* 0x0000000300fa7308 */ /* 0x0007220000000800 */
[----:B------:R-:W-:Y:S01]  /*c940*/  IMAD.MOV.U32 R114, RZ, RZ, R80 ;  /* 0x000000ffff727224 */ /* 0x000fe200078e0050 */
[----:B------:R-:W-:Y:S01]  /*c950*/  MOV R80, R25 ;  /* 0x0000001900507202 */ /* 0x000fe20000000f00 */
[----:B------:R-:W-:Y:S01]  /*c960*/  IMAD.MOV.U32 R25, RZ, RZ, R249 ;  /* 0x000000ffff197224 */ /* 0x000fe200078e00f9 */
[----:B------:R2:W-:Y:S01]  /*c970*/  MUFU.EX2 R248, R2 ;  /* 0x0000000200f87308 */ /* 0x0005e20000000800 */
[----:B------:R-:W-:-:S02]  /*c980*/  IMAD.MOV.U32 R193, RZ, RZ, R239 ;  /* 0x000000ffffc17224 */ /* 0x000fc400078e00ef */
[----:B------:R-:W-:Y:S02]  /*c990*/  IMAD.MOV.U32 R178, RZ, RZ, R112 ;  /* 0x000000ffffb27224 */ /* 0x000fe400078e0070 */
[----:B------:R-:W-:Y:S02]  /*c9a0*/  IMAD.MOV.U32 R112, RZ, RZ, R237 ;  /* 0x000000ffff707224 */ /* 0x000fe400078e00ed */
[----:B-1----:R-:W-:Y:S01]  /*c9b0*/  FFMA.FTZ R4, R192, UR13, -R31 ;  /* 0x0000000dc0047c23 */ /* 0x002fe2000801081f */
[----:B------:R-:W-:Y:S01]  /*c9c0*/  MOV R192, R238 ;  /* 0x000000ee00c07202 */ /* 0x000fe20000000f00 */
[----:B------:R-:W-:Y:S01]  /*c9d0*/  FFMA.FTZ R41, R112, R41, R140 ;  /* 0x0000002970297223 */ /* 0x000fe2000001008c */
[----:B---3--:R-:W-:Y:S01]  /*c9e0*/  FFMA.FTZ R3, R191, UR13, -R29 ;  /* 0x0000000dbf037c23 */ /* 0x008fe2000801081d */
[----:B------:R1:W-:Y:S01]  /*c9f0*/  MUFU.EX2 R238, R4 ;  /* 0x0000000400ee7308 */ /* 0x0003e20000000800 */
[----:B------:R-:W-:Y:S01]  /*ca00*/  SHF.R.U32.HI R191, RZ, 0x5, R217 ;  /* 0x00000005ffbf7819 */ /* 0x000fe200000116d9 */
[----:B------:R-:W-:Y:S01]  /*ca10*/  IMAD.MOV.U32 R112, RZ, RZ, R80 ;  /* 0x000000ffff707224 */ /* 0x000fe200078e0050 */
[----:B--2---:R-:W-:Y:S01]  /*ca20*/  F2FP.BF16.F32.PACK_AB R2, R156, R174 ;  /* 0x000000ae9c02723e */ /* 0x004fe200000010ff */
[----:B------:R2:W3:Y:S03]  /*ca30*/  MUFU.EX2 R249, R3 ;  /* 0x0000000300f97308 */ /* 0x0004e60000000800 */
[----:B------:R-:W-:Y:S01]  /*ca40*/  LOP3.LUT R10, R2, R0, RZ, 0xc0, !PT ;  /* 0x00000000020a7212 */ /* 0x000fe200078ec0ff */
[----:B------:R-:W-:Y:S01]  /*ca50*/  FFMA.FTZ R2, R188, UR13, -R31 ;  /* 0x0000000dbc027c23 */ /* 0x000fe2000801081f */
[----:B------:R-:W-:-:S02]  /*ca60*/  HSET2.LE.AND R0, R5, R28, PT ;  /* 0x0000001c05007233 */ /* 0x000fc40003803000 */
[----:B------:R-:W-:Y:S01]  /*ca70*/  MOV R188, R114 ;  /* 0x0000007200bc7202 */ /* 0x000fe20000000f00 */
[----:B------:R4:W5:Y:S01]  /*ca80*/  MUFU.EX2 R239, R2 ;  /* 0x0000000200ef7308 */ /* 0x0009620000000800 */
[----:B------:R-:W-:Y:S02]  /*ca90*/  IMAD.MOV.U32 R114, RZ, RZ, R172 ;  /* 0x000000ffff727224 */ /* 0x000fe400078e00ac */
[--C-:B-1----:R-:W-:Y:S01]  /*caa0*/  FFMA.FTZ R4, R189, UR13, -R30.reuse ;  /* 0x0000000dbd047c23 */ /* 0x102fe2000801081e */
[----:B------:R-:W-:Y:S01]  /*cab0*/  IMAD.MOV.U32 R189, RZ, RZ, R115 ;  /* 0x000000ffffbd7224 */ /* 0x000fe200078e0073 */
[----:B------:R-:W-:Y:S01]  /*cac0*/  MOV R115, R142 ;  /* 0x0000008e00737202 */ /* 0x000fe20000000f00 */
[----:B------:R-:W-:Y:S02]  /*cad0*/  IMAD.MOV.U32 R172, RZ, RZ, R25 ;  /* 0x000000ffffac7224 */ /* 0x000fe400078e0019 */
[----:B--2---:R-:W-:Y:S01]  /*cae0*/  FFMA.FTZ R3, R194, UR13, -R30 ;  /* 0x0000000dc2037c23 */ /* 0x004fe2000801081e */
[----:B------:R-:W-:Y:S01]  /*caf0*/  IMAD.MOV.U32 R194, RZ, RZ, R234 ;  /* 0x000000ffffc27224 */ /* 0x000fe200078e00ea */
[----:B------:R-:W-:Y:S01]  /*cb00*/  MUFU.EX2 R237, R4 ;  /* 0x0000000400ed7308 */ /* 0x000fe20000000800 */
[----:B------:R-:W-:-:S02]  /*cb10*/  MOV R142, R24 ;  /* 0x00000018008e7202 */ /* 0x000fc40000000f00 */
[----:B------:R-:W1:Y:S01]  /*cb20*/  LDSM.16.MT88.4 R24, [R48+0xa400] ;  /* 0x00a400003018783b */ /* 0x000e620000004200 */
[----:B------:R2:W5:Y:S01]  /*cb30*/  MUFU.EX2 R236, R3 ;  /* 0x0000000300ec7308 */ /* 0x0005620000000800 */
[----:B----4-:R-:W-:Y:S01]  /*cb40*/  F2FP.BF16.F32.PACK_AB R2, R251, R250 ;  /* 0x000000fafb02723e */ /* 0x010fe200000010ff */
[----:B------:R-:W4:Y:S03]  /*cb50*/  S2R R194, SR_CTAID.X ;  /* 0x0000000000c27919 */ /* 0x000f260000002500 */
[----:B------:R-:W-:Y:S01]  /*cb60*/  LOP3.LUT R11, R2, R0, RZ, 0xc0, !PT ;  /* 0x00000000020b7212 */ /* 0x000fe200078ec0ff */
[--C-:B------:R-:W-:Y:S01]  /*cb70*/  FFMA.FTZ R2, R195, UR13, -R32.reuse ;  /* 0x0000000dc3027c23 */ /* 0x100fe20008010820 */
[----:B------:R-:W-:Y:S02]  /*cb80*/  HSET2.LE.AND R0, R9, R28, PT ;  /* 0x0000001c09007233 */ /* 0x000fe40003803000 */
[----:B------:R-:W-:Y:S01]  /*cb90*/  MOV R195, R235 ;  /* 0x000000eb00c37202 */ /* 0x000fe20000000f00 */
[----:B------:R3:W-:Y:S01]  /*cba0*/  MUFU.EX2 R234, R2 ;  /* 0x0000000200ea7308 */ /* 0x0007e20000000800 */
[----:B--2---:R-:W-:Y:S01]  /*cbb0*/  FFMA.FTZ R3, R190, UR13, -R32 ;  /* 0x0000000dbe037c23 */ /* 0x004fe20008010820 */
[----:B------:R-:W-:-:S03]  /*cbc0*/  SHF.R.U32.HI R190, RZ, 0x5, R217 ;  /* 0x00000005ffbe7819 */ /* 0x000fc600000116d9 */
[----:B------:R-:W2:Y:S01]  /*cbd0*/  MUFU.EX2 R235, R3 ;  /* 0x0000000300eb7308 */ /* 0x000ea20000000800 */
[----:B---3--:R-:W-:-:S04]  /*cbe0*/  F2FP.BF16.F32.PACK_AB R2, R249, R248 ;  /* 0x000000f8f902723e */ /* 0x008fc800000010ff */
[----:B------:R-:W-:Y:S02]  /*cbf0*/  LOP3.LUT R8, R2, R0, RZ, 0xc0, !PT ;  /* 0x0000000002087212 */ /* 0x000fe400078ec0ff */
[--C-:B------:R-:W-:Y:S02]  /*cc00*/  HSET2.LE.AND R0, R22, R28.reuse, PT ;  /* 0x0000001c16007233 */ /* 0x100fe40003803000 */
[----:B-----5:R-:W-:Y:S02]  /*cc10*/  F2FP.BF16.F32.PACK_AB R2, R239, R238 ;  /* 0x000000eeef02723e */ /* 0x020fe400000010ff */
[----:B----4-:R-:W-:Y:S02]  /*cc20*/  LEA R194, R194, R191, 0x3 ;  /* 0x000000bfc2c27211 */ /* 0x010fe400078e18ff */
[----:B------:R-:W-:Y:S02]  /*cc30*/  LOP3.LUT R9, R2, R0, RZ, 0xc0, !PT ;  /* 0x0000000002097212 */ /* 0x000fe400078ec0ff */
[----:B------:R-:W-:Y:S01]  /*cc40*/  HSET2.LE.AND R0, R21, R28, PT ;  /* 0x0000001c15007233 */ /* 0x000fe20003803000 */
[----:B------:R-:W-:Y:S01]  /*cc50*/  VIADD R194, R194, 0x4 ;  /* 0x00000004c2c27836 */ /* 0x000fe20000000000 */
[----:B------:R-:W-:-:S03]  /*cc60*/  F2FP.BF16.F32.PACK_AB R2, R237, R236 ;  /* 0x000000eced02723e */ /* 0x000fc600000010ff */
[C---:B------:R-:W-:Y:S01]  /*cc70*/  HMMA.16816.F32.BF16 R44, R8.reuse, R16, R144 ;  /* 0x00000010082c723c */ /* 0x040fe20000041890 */
[----:B------:R-:W-:Y:S01]  /*cc80*/  LOP3.LUT R4, R2, R0, RZ, 0xc0, !PT ;  /* 0x0000000002047212 */ /* 0x000fe200078ec0ff */
[----:B------:R-:W-:Y:S01]  /*cc90*/  IMAD.MOV.U32 R145, RZ, RZ, R186 ;  /* 0x000000ffff917224 */ /* 0x000fe200078e00ba */
[----:B------:R-:W-:Y:S01]  /*cca0*/  HSET2.LE.AND R0, R20, R28, PT ;  /* 0x0000001c14007233 */ /* 0x000fe20003803000 */
[----:B------:R-:W-:Y:S01]  /*ccb0*/  IMAD.MOV.U32 R146, RZ, RZ, R187 ;  /* 0x000000ffff927224 */ /* 0x000fe200078e00bb */
[----:B--2---:R-:W-:Y:S01]  /*ccc0*/  F2FP.BF16.F32.PACK_AB R2, R235, R234 ;  /* 0x000000eaeb02723e */ /* 0x004fe200000010ff */
[----:B------:R-:W2:Y:S01]  /*ccd0*/  LDSM.16.MT88.4 R20, [R33+0x1400] ;  /* 0x001400002114783b */ /* 0x000ea20000004200 */
[----:B------:R-:W-:Y:S01]  /*cce0*/  MOV R147, R184 ;  /* 0x000000b800937202 */ /* 0x000fe20000000f00 */
[----:B------:R-:W-:Y:S01]  /*ccf0*/  HMMA.16816.F32.BF16 R56, R8, R18, R56 ;  /* 0x000000120838723c */ /* 0x000fe20000041838 */
[----:B------:R-:W-:Y:S02]  /*cd00*/  LOP3.LUT R5, R2, R0, RZ, 0xc0, !PT ;  /* 0x0000000002057212 */ /* 0x000fe400078ec0ff */
[----:B------:R-:W3:Y:S01]  /*cd10*/  S2R R2, SR_CTAID.X ;  /* 0x0000000000027919 */ /* 0x000ee20000002500 */
[----:B------:R-:W-:Y:S01]  /*cd20*/  LOP3.LUT R0, R223, UR4, R195, 0x96, !PT ;  /* 0x00000004df007c12 */ /* 0x000fe2000f8e96c3 */
[----:B------:R-:W-:-:S03]  /*cd30*/  IMAD.WIDE.U32 R194, R194, -0x326172a9, RZ ;  /* 0xcd9e8d57c2c27825 */ /* 0x000fc600078e00ff */
[C---:B------:R-:W-:Y:S08]  /*cd40*/  HMMA.16816.F32.BF16 R148, R4.reuse, R16, R148 ;  /* 0x000000100494723c */ /* 0x040ff00000041894 */
[----:B------:R-:W-:Y:S01]  /*cd50*/  HMMA.16816.F32.BF16 R152, R4, R18, R152 ;  /* 0x000000120498723c */ /* 0x000fe20000041898 */
[----:B------:R-:W4:Y:S07]  /*cd60*/  LDSM.16.MT88.4 R16, [R48+0xb400] ;  /* 0x00b400003010783b */ /* 0x000f2e0000004200 */
[-C--:B------:R-:W-:Y:S08]  /*cd70*/  HMMA.16816.F32.BF16 R52, R8, R12.reuse, R64 ;  /* 0x0000000c0834723c */ /* 0x080ff00000041840 */
[----:B------:R-:W-:Y:S01]  /*cd80*/  HMMA.16816.F32.BF16 R72, R4, R12, R72 ;  /* 0x0000000c0448723c */ /* 0x000fe20000041848 */
[----:B---3--:R-:W-:-:S04]  /*cd90*/  IMAD R2, R2, 0x8, R190 ;  /* 0x0000000802027824 */ /* 0x008fc800078e02be */
[----:B------:R-:W-:-:S03]  /*cda0*/  IMAD.WIDE.U32 R2, R2, -0x326172a9, RZ ;  /* 0xcd9e8d5702027825 */ /* 0x000fc600078e00ff */
[-C--:B------:R-:W-:Y:S08]  /*cdb0*/  HMMA.16816.F32.BF16 R76, R4, R14.reuse, R76 ;  /* 0x0000000e044c723c */ /* 0x080ff0000004184c */
[----:B------:R-:W-:Y:S01]  /*cdc0*/  HMMA.16816.F32.BF16 R60, R8, R14, R60 ;  /* 0x0000000e083c723c */ /* 0x000fe2000004183c */
[----:B------:R-:W3:Y:S07]  /*cdd0*/  LDSM.16.MT88.4 R12, [R33+0x2400] ;  /* 0x00240000210c783b */ /* 0x000eee0000004200 */
[C---:B-1----:R-:W-:Y:S08]  /*cde0*/  HMMA.16816.F32.BF16 R88, R4.reuse, R24, R88 ;  /* 0x000000180458723c */ /* 0x042ff00000041858 */
[C---:B------:R-:W-:Y:S08]  /*cdf0*/  HMMA.16816.F32.BF16 R92, R4.reuse, R26, R92 ;  /* 0x0000001a045c723c */ /* 0x040ff0000004185c */
[C---:B--2---:R-:W-:Y:S08]  /*ce00*/  HMMA.16816.F32.BF16 R104, R4.reuse, R20, R104 ;  /* 0x000000140468723c */ /* 0x044ff00000041868 */
[C---:B------:R-:W-:Y:S08]  /*ce10*/  HMMA.16816.F32.BF16 R108, R4.reuse, R22, R108 ;  /* 0x00000016046c723c */ /* 0x040ff0000004186c */
[C---:B----4-:R-:W-:Y:S08]  /*ce20*/  HMMA.16816.F32.BF16 R120, R4.reuse, R16, R120 ;  /* 0x000000100478723c */ /* 0x050ff00000041878 */
[C---:B------:R-:W-:Y:S08]  /*ce30*/  HMMA.16816.F32.BF16 R124, R4.reuse, R18, R124 ;  /* 0x00000012047c723c */ /* 0x040ff0000004187c */
[C---:B---3--:R-:W-:Y:S08]  /*ce40*/  HMMA.16816.F32.BF16 R132, R4.reuse, R12, R132 ;  /* 0x0000000c0484723c */ /* 0x048ff00000041884 */
[----:B------:R-:W-:Y:S01]  /*ce50*/  HMMA.16816.F32.BF16 R164, R4, R14, R164 ;  /* 0x0000000e04a4723c */ /* 0x000fe200000418a4 */
[----:B------:R-:W-:-:S05]  /*ce60*/  IMAD.WIDE.U32 R6, R0, -0x326172a9, RZ ;  /* 0xcd9e8d5700067825 */ /* 0x000fca00078e00ff */
[C-C-:B------:R-:W-:Y:S02]  /*ce70*/  LOP3.LUT R4, R241.reuse, R2, R7.reuse, 0x96, !PT ;  /* 0x00000002f1047212 */ /* 0x140fe400078e9607 */
[----:B------:R-:W-:Y:S01]  /*ce80*/  LOP3.LUT R2, R241, R194, R7, 0x96, !PT ;  /* 0x000000c2f1027212 */ /* 0x000fe200078e9607 */
[----:B------:R-:W-:Y:S01]  /*ce90*/  HMMA.16816.F32.BF16 R168, R8, R14, R168 ;  /* 0x0000000e08a8723c */ /* 0x000fe200000418a8 */
[CC--:B------:R-:W-:Y:S02]  /*cea0*/  LOP3.LUT R3, R247.reuse, R6.reuse, R179, 0x96, !PT ;  /* 0x00000006f7037212 */ /* 0x0c0fe400078e96b3 */
[----:B------:R-:W-:Y:S01]  /*ceb0*/  LOP3.LUT R0, R247, R6, R83, 0x96, !PT ;  /* 0x00000006f7007212 */ /* 0x000fe200078e9653 */
[----:B------:R-:W-:-:S04]  /*cec0*/  IMAD.WIDE.U32 R6, R4, -0x2daee0ad, RZ ;  /* 0xd2511f5304067825 */ /* 0x000fc800078e00ff */
[----:B------:R-:W-:Y:S01]  /*ced0*/  IMAD.WIDE.U32 R4, R2, -0x2daee0ad, RZ ;  /* 0xd2511f5302047825 */ /* 0x000fe200078e00ff */
[----:B------:R-:W-:Y:S01]  /*cee0*/  LOP3.LUT R2, R50, R188, R7, 0x96, !PT ;  /* 0x000000bc32027212 */ /* 0x000fe200078e9607 */
[----:B------:R-:W-:Y:S02]  /*cef0*/  HMMA.16816.F32.BF16 R160, R8, R12, R160 ;  /* 0x0000000c08a0723c */ /* 0x000fe400000418a0 */
[----:B------:R-:W-:-:S04]  /*cf00*/  IMAD.WIDE.U32 R14, R3, -0x2daee0ad, RZ ;  /* 0xd2511f53030e7825 */ /* 0x000fc800078e00ff */
[----:B------:R-:W-:Y:S01]  /*cf10*/  IMAD.WIDE.U32 R12, R0, -0x2daee0ad, RZ ;  /* 0xd2511f53000c7825 */ /* 0x000fe200078e00ff */
[----:B------:R-:W-:Y:S01]  /*cf20*/  LOP3.LUT R0, R50, R192, R5, 0x96, !PT ;  /* 0x000000c032007212 */ /* 0x000fe200078e9605 */
[----:B------:R-:W-:Y:S01]  /*cf30*/  HMMA.16816.F32.BF16 R84, R8, R24, R84 ;  /* 0x000000180854723c */ /* 0x000fe20000041854 */
[C---:B------:R-:W-:Y:S02]  /*cf40*/  LOP3.LUT R6, R49.reuse, R6, R15, 0x96, !PT ;  /* 0x0000000631067212 */ /* 0x040fe400078e960f */
[----:B------:R-:W-:Y:S02]  /*cf50*/  LOP3.LUT R7, R49, R4, R13, 0x96, !PT ;  /* 0x0000000431077212 */ /* 0x000fe400078e960d */
[----:B------:R-:W-:-:S03]  /*cf60*/  MOV R49, R180 ;  /* 0x000000b400317202 */ /* 0x000fc60000000f00 */
[C---:B------:R-:W-:Y:S01]  /*cf70*/  HMMA.16816.F32.BF16 R64, R8.reuse, R26, R96 ;  /* 0x0000001a0840723c */ /* 0x040fe20000041860 */
[----:B------:R-:W-:Y:S01]  /*cf80*/  IMAD.WIDE.U32 R98, R6, -0x326172a9, RZ ;  /* 0xcd9e8d5706627825 */ /* 0x000fe200078e00ff */
[----:B------:R-:W-:Y:S06]  /*cf90*/  LDSM.16.MT88.4 R24, [R33+0x2800] ;  /* 0x002800002118783b */ /* 0x000fec0000004200 */
[C---:B------:R-:W-:Y:S08]  /*cfa0*/  HMMA.16816.F32.BF16 R100, R8.reuse, R20, R100 ;  /* 0x000000140864723c */ /* 0x040ff00000041864 */
[C---:B------:R-:W-:Y:S08]  /*cfb0*/  HMMA.16816.F32.BF16 R68, R8.reuse, R22, R68 ;  /* 0x000000160844723c */ /* 0x040ff00000041844 */
[C---:B------:R-:W-:Y:S08]  /*cfc0*/  HMMA.16816.F32.BF16 R116, R8.reuse, R16, R116 ;  /* 0x000000100874723c */ /* 0x040ff00000041874 */
[----:B------:R-:W-:Y:S01]  /*cfd0*/  HMMA.16816.F32.BF16 R128, R8, R18, R128 ;  /* 0x000000120880723c */ /* 0x000fe20000041880 */
[----:B------:R-:W-:Y:S01]  /*cfe0*/  IMAD.WIDE.U32 R10, R2, -0x326172a9, RZ ;  /* 0xcd9e8d57020a7825 */ /* 0x000fe200078e00ff */
[----:B------:R-:W1:Y:S03]  /*cff0*/  LDSM.16.MT88.4 R16, [R48+0x9800] ;  /* 0x009800003010783b */ /* 0x000e660000004200 */
[----:B------:R-:W-:Y:S01]  /*d000*/  IMAD.WIDE.U32 R8, R0, -0x326172a9, RZ ;  /* 0xcd9e8d5700087825 */ /* 0x000fe200078e00ff */
[----:B------:R-:W-:-:S04]  /*d010*/  LOP3.LUT R0, R246, R178, R11, 0x96, !PT ;  /* 0x000000b2f6007212 */ /* 0x000fc800078e960b */
[----:B------:R-:W-:Y:S01]  /*d020*/  LOP3.LUT R2, R246, R82, R9, 0x96, !PT ;  /* 0x00000052f6027212 */ /* 0x000fe200078e9609 */
[----:B------:R-:W-:Y:S01]  /*d030*/  IMAD.WIDE.U32 R4, R0, -0x2daee0ad, RZ ;  /* 0xd2511f5300047825 */ /* 0x000fe200078e00ff */
[----:B------:R-:W-:-:S03]  /*d040*/  LOP3.LUT R0, R252, R10, R99, 0x96, !PT ;  /* 0x0000000afc007212 */ /* 0x000fc600078e9663 */
        /* <DEDUP_REMOVED lines=8> */
[----:B------:R-:W-:Y:S01]  /*d0d0*/  IMAD.WIDE.U32 R4, R0, -0x326172a9, RZ ;  /* 0xcd9e8d5700047825 */ /* 0x000fe200078e00ff */
[----:B------:R-:W-:-:S03]  /*d0e0*/  LOP3.LUT R2, R42, R2, R97, 0x96, !PT ;  /* 0x000000022a027212 */ /* 0x000fc600078e9661 */
[----:B------:R-:W-:Y:S01]  /*d0f0*/  FFMA.FTZ R42, R177, R35, R136 ;  /* 0x00000023b12a7223 */ /* 0x000fe20000010088 */
[----:B------:R-:W-:Y:S01]  /*d100*/  FFMA.FTZ R35, R175, R34, R51 ;  /* 0x00000022af237223 */ /* 0x000fe20000010033 */
[----:B------:R-:W-:Y:S01]  /*d110*/  FFMA.FTZ R34, R173, R36, R143 ;  /* 0x00000024ad227223 */ /* 0x000fe2000001008f */
[----:B------:R-:W-:Y:S01]  /*d120*/  MOV R6, R4 ;  /* 0x0000000400067202 */ /* 0x000fe20000000f00 */
[----:B------:R-:W-:Y:S01]  /*d130*/  IMAD.WIDE.U32 R50, R11, -0x326172a9, RZ ;  /* 0xcd9e8d570b327825 */ /* 0x000fe200078e00ff */
[----:B------:R-:W-:Y:S02]  /*d140*/  PRMT R3, R4, 0x7773, RZ ;  /* 0x0000777304037816 */ /* 0x000fe400000000ff */
[----:B------:R-:W-:Y:S01]  /*d150*/  LOP3.LUT R8, R6, 0xff, RZ, 0xc0, !PT ;  /* 0x000000ff06087812 */ /* 0x000fe200078ec0ff */
[----:B------:R-:W-:Y:S01]  /*d160*/  IMAD.WIDE.U32 R6, R2, -0x326172a9, RZ ;  /* 0xcd9e8d5702067825 */ /* 0x000fe200078e00ff */
[----:B------:R-:W-:Y:S02]  /*d170*/  PRMT R0, R4, 0x7772, RZ ;  /* 0x0000777204007816 */ /* 0x000fe400000000ff */
[----:B------:R-:W-:Y:S01]  /*d180*/  MOV R173, R81 ;  /* 0x0000005100ad7202 */ /* 0x000fe20000000f00 */
[----:B------:R-:W-:Y:S01]  /*d190*/  IMAD.WIDE.U32 R80, R9, -0x326172a9, RZ ;  /* 0xcd9e8d5709507825 */ /* 0x000fe200078e00ff */
[----:B------:R-:W-:-:S02]  /*d1a0*/  PRMT R13, R0, 0x5410, R3 ;  /* 0x00005410000d7816 */ /* 0x000fc40000000003 */
[----:B------:R-:W-:Y:S01]  /*d1b0*/  MOV R0, R6 ;  /* 0x0000000600007202 */ /* 0x000fe20000000f00 */
[----:B------:R-:W-:Y:S01]  /*d1c0*/  IMAD.MOV.U32 R175, RZ, RZ, R159 ;  /* 0x000000ffffaf7224 */ /* 0x000fe200078e009f */
[----:B------:R-:W-:Y:S01]  /*d1d0*/  PRMT R4, R4, 0x7771, RZ ;  /* 0x0000777104047816 */ /* 0x000fe200000000ff */
[----:B------:R-:W-:Y:S01]  /*d1e0*/  IMAD.MOV.U32 R36, RZ, RZ, R114 ;  /* 0x000000ffff247224 */ /* 0x000fe200078e0072 */
[----:B------:R-:W-:Y:S01]  /*d1f0*/  LOP3.LUT R2, R240, R80, R5, 0x96, !PT ;  /* 0x00000050f0027212 */ /* 0x000fe200078e9605 */
[----:B------:R-:W-:Y:S01]  /*d200*/  IMAD.MOV.U32 R114, RZ, RZ, R137 ;  /* 0x000000ffff727224 */ /* 0x000fe200078e0089 */
[----:B------:R-:W-:Y:S02]  /*d210*/  LOP3.LUT R0, R0, 0xff, RZ, 0xc0, !PT ;  /* 0x000000ff00007812 */ /* 0x000fe400078ec0ff */
[----:B------:R-:W-:Y:S02]  /*d220*/  PRMT R5, R6, 0x7771, RZ ;  /* 0x0000777106057816 */ /* 0x000fe400000000ff */
[----:B------:R-:W-:-:S02]  /*d230*/  PRMT R10, R8, 0x5410, R4 ;  /* 0x00005410080a7816 */ /* 0x000fc40000000004 */
[C---:B------:R-:W-:Y:S02]  /*d240*/  PRMT R4, R6.reuse, 0x7773, RZ ;  /* 0x0000777306047816 */ /* 0x040fe400000000ff */
[----:B------:R-:W-:Y:S02]  /*d250*/  PRMT R3, R6, 0x7772, RZ ;  /* 0x0000777206037816 */ /* 0x000fe400000000ff */
[----:B------:R-:W-:Y:S02]  /*d260*/  PRMT R21, R0, 0x5410, R5 ;  /* 0x0000541000157816 */ /* 0x000fe40000000005 */
[----:B------:R-:W-:Y:S02]  /*d270*/  LOP3.LUT R0, R2, 0xffff, RZ, 0xc0, !PT ;  /* 0x0000ffff02007812 */ /* 0x000fe400078ec0ff */
[----:B------:R-:W-:Y:S02]  /*d280*/  PRMT R22, R3, 0x5410, R4 ;  /* 0x0000541003167816 */ /* 0x000fe40000000004 */
[----:B------:R-:W-:-:S02]  /*d290*/  SHF.R.U32.HI R3, RZ, 0x8, R0 ;  /* 0x00000008ff037819 */ /* 0x000fc40000011600 */
[----:B------:R-:W-:Y:S02]  /*d2a0*/  LOP3.LUT R4, R2, 0xff, RZ, 0xc0, !PT ;  /* 0x000000ff02047812 */ /* 0x000fe400078ec0ff */
[----:B------:R-:W-:Y:S02]  /*d2b0*/  LOP3.LUT R0, R240, R50, R7, 0x96, !PT ;  /* 0x00000032f0007212 */ /* 0x000fe400078e9607 */
[----:B------:R-:W-:Y:S01]  /*d2c0*/  PRMT R12, R4, 0x5410, R3 ;  /* 0x00005410040c7816 */ /* 0x000fe20000000003 */
[--C-:B------:R-:W-:Y:S01]  /*d2d0*/  FFMA.FTZ R3, R200, UR13, -R29.reuse ;  /* 0x0000000dc8037c23 */ /* 0x100fe2000801081d */
[----:B------:R-:W-:Y:S01]  /*d2e0*/  FFMA.FTZ R4, R197, UR13, -R29 ;  /* 0x0000000dc5047c23 */ /* 0x000fe2000801081d */
[----:B------:R-:W-:Y:S01]  /*d2f0*/  PRMT R7, R2, 0x7632, R7 ;  /* 0x0000763202077816 */ /* 0x000fe20000000007 */
[----:B------:R-:W-:Y:S01]  /*d300*/  IMAD.MOV.U32 R197, RZ, RZ, R147 ;  /* 0x000000ffffc57224 */ /* 0x000fe200078e0093 */
[----:B------:R-:W-:Y:S01]  /*d310*/  SHF.R.U32.HI R9, RZ, 0x18, R2 ;  /* 0x00000018ff097819 */ /* 0x000fe20000011602 */
[----:B------:R2:W-:Y:S01]  /*d320*/  MUFU.EX2 R194, R3 ;  /* 0x0000000300c27308 */ /* 0x0005e20000000800 */
[----:B------:R-:W-:-:S02]  /*d330*/  PRMT R6, R0, 0x7632, R6 ;  /* 0x0000763200067816 */ /* 0x000fc40000000006 */
[C---:B------:R-:W-:Y:S01]  /*d340*/  LOP3.LUT R2, R0.reuse, 0xffff, RZ, 0xc0, !PT ;  /* 0x0000ffff00027812 */ /* 0x040fe200078ec0ff */
[----:B------:R3:W4:Y:S01]  /*d350*/  MUFU.EX2 R195, R4 ;  /* 0x0000000400c37308 */ /* 0x0007220000000800 */
[----:B------:R-:W-:Y:S02]  /*d360*/  LOP3.LUT R8, R0, 0xff, RZ, 0xc0, !PT ;  /* 0x000000ff00087812 */ /* 0x000fe400078ec0ff */
[----:B------:R-:W-:Y:S02]  /*d370*/  SHF.R.U32.HI R5, RZ, 0x18, R0 ;  /* 0x00000018ff057819 */ /* 0x000fe40000011600 */
[----:B------:R-:W-:Y:S02]  /*d380*/  LOP3.LUT R0, R6, 0xff, RZ, 0xc0, !PT ;  /* 0x000000ff06007812 */ /* 0x000fe400078ec0ff */
[----:B------:R-:W-:Y:S02]  /*d390*/  SHF.R.U32.HI R2, RZ, 0x8, R2 ;  /* 0x00000008ff027819 */ /* 0x000fe40000011602 */
[----:B------:R-:W-:Y:S01]  /*d3a0*/  PRMT R20, R0, 0x5410, R5 ;  /* 0x0000541000147816 */ /* 0x000fe20000000005 */
[--C-:B------:R-:W-:Y:S01]  /*d3b0*/  FFMA.FTZ R0, R199, UR13, -R31.reuse ;  /* 0x0000000dc7007c23 */ /* 0x100fe2000801081f */
[----:B--2---:R-:W-:Y:S01]  /*d3c0*/  LOP3.LUT R3, R7, 0xff, RZ, 0xc0, !PT ;  /* 0x000000ff07037812 */ /* 0x004fe200078ec0ff */
[----:B------:R-:W-:Y:S01]  /*d3d0*/  FFMA.FTZ R5, R201, UR13, -R32 ;  /* 0x0000000dc9057c23 */ /* 0x000fe20008010820 */
[----:B------:R-:W-:Y:S01]  /*d3e0*/  PRMT R7, R8, 0x5410, R2 ;  /* 0x0000541008077816 */ /* 0x000fe20000000002 */
[----:B------:R-:W-:Y:S01]  /*d3f0*/  FFMA.FTZ R2, R196, UR13, -R31 ;  /* 0x0000000dc4027c23 */ /* 0x000fe2000801081f */
[----:B------:R2:W-:Y:S01]  /*d400*/  MUFU.EX2 R192, R0 ;  /* 0x0000000000c07308 */ /* 0x0005e20000000800 */
[----:B------:R-:W-:Y:S01]  /*d410*/  PRMT R6, R3, 0x5410, R9 ;  /* 0x0000541003067816 */ /* 0x000fe20000000009 */
[----:B------:R-:W-:Y:S01]  /*d420*/  FFMA.FTZ R3, R210, UR13, -R29 ;  /* 0x0000000dd2037c23 */ /* 0x000fe2000801081d */
[----:B---3--:R-:W-:Y:S01]  /*d430*/  FFMA.FTZ R4, R205, UR13, -R30 ;  /* 0x0000000dcd047c23 */ /* 0x008fe2000801081e */
[----:B------:R4:W3:Y:S01]  /*d440*/  MUFU.EX2 R193, R2 ;  /* 0x0000000200c17308 */ /* 0x0008e20000000800 */
[----:B------:R-:W-:Y:S01]  /*d450*/  MOV R159, R185 ;  /* 0x000000b9009f7202 */ /* 0x000fe20000000f00 */
[----:B------:R-:W-:Y:S01]  /*d460*/  IMAD.MOV.U32 R196, RZ, RZ, R175 ;  /* 0x000000ffffc47224 */ /* 0x000fe200078e00af */
[----:B------:R-:W-:Y:S01]  /*d470*/  MOV R200, R146 ;  /* 0x0000009200c87202 */ /* 0x000fe20000000f00 */
[----:B------:R5:W-:Y:S01]  /*d480*/  MUFU.EX2 R190, R3 ;  /* 0x0000000300be7308 */ /* 0x000be20000000800 */
[----:B------:R-:W-:-:S02]  /*d490*/  MOV R199, R174 ;  /* 0x000000ae00c77202 */ /* 0x000fc40000000f00 */
[----:B------:R-:W-:Y:S01]  /*d4a0*/  MOV R210, R173 ;  /* 0x000000ad00d27202 */ /* 0x000fe20000000f00 */
[----:B------:R1:W-:Y:S01]  /*d4b0*/  MUFU.EX2 R184, R4 ;  /* 0x0000000400b87308 */ /* 0x0003e20000000800 */
[----:B------:R-:W-:Y:S02]  /*d4c0*/  MOV R205, R172 ;  /* 0x000000ac00cd7202 */ /* 0x000fe40000000f00 */
[----:B--2---:R-:W-:Y:S01]  /*d4d0*/  HSET2.LE.AND R0, R10, R28, PT ;  /* 0x0000001c0a007233 */ /* 0x004fe20003803000 */
[----:B------:R-:W-:Y:S01]  /*d4e0*/  MUFU.EX2 R180, R5 ;  /* 0x0000000500b47308 */ /* 0x000fe20000000800 */
[----:B----4-:R-:W-:-:S04]  /*d4f0*/  F2FP.BF16.F32.PACK_AB R2, R195, R194 ;  /* 0x000000c2c302723e */ /* 0x010fc800000010ff */
[----:B------:R-:W-:Y:S01]  /*d500*/  LOP3.LUT R10, R2, R0, RZ, 0xc0, !PT ;  /* 0x00000000020a7212 */ /* 0x000fe200078ec0ff */
[----:B------:R-:W-:Y:S01]  /*d510*/  FFMA.FTZ R0, R207, UR13, -R29 ;  /* 0x0000000dcf007c23 */ /* 0x000fe2000801081d */
[----:B-----5:R-:W-:Y:S01]  /*d520*/  LOP3.LUT R3, R13, 0xff00ff, RZ, 0xc0, !PT ;  /* 0x00ff00ff0d037812 */ /* 0x020fe200078ec0ff */
[----:B------:R-:W-:Y:S01]  /*d530*/  FFMA.FTZ R2, R208, UR13, -R31 ;  /* 0x0000000dd0027c23 */ /* 0x000fe2000801081f */
[----:B-1----:R-:W-:Y:S01]  /*d540*/  FFMA.FTZ R4, R211, UR13, -R32 ;  /* 0x0000000dd3047c23 */ /* 0x002fe20008010820 */
[----:B------:R1:W2:Y:S01]  /*d550*/  MUFU.EX2 R191, R0 ;  /* 0x0000000000bf7308 */ /* 0x0002a20000000800 */
[----:B------:R-:W-:Y:S01]  /*d560*/  MOV R208, R113 ;  /* 0x0000007100d07202 */ /* 0x000fe20000000f00 */
[----:B------:R-:W-:Y:S01]  /*d570*/  IMAD.MOV.U32 R207, RZ, RZ, R112 ;  /* 0x000000ffffcf7224 */ /* 0x000fe200078e0070 */
[----:B------:R-:W-:Y:S01]  /*d580*/  MOV R113, R182 ;  /* 0x000000b600717202 */ /* 0x000fe20000000f00 */
[----:B------:R3:W-:Y:S01]  /*d590*/  MUFU.EX2 R186, R2 ;  /* 0x0000000200ba7308 */ /* 0x0007e20000000800 */
[----:B------:R-:W-:Y:S01]  /*d5a0*/  IMAD.MOV.U32 R112, RZ, RZ, R142 ;  /* 0x000000ffff707224 */ /* 0x000fe200078e008e */
[----:B------:R-:W-:Y:S01]  /*d5b0*/  MOV R211, R210 ;  /* 0x000000d200d37202 */ /* 0x000fe20000000f00 */
[----:B------:R-:W-:Y:S01]  /*d5c0*/  IMAD.MOV.U32 R210, RZ, RZ, R197 ;  /* 0x000000ffffd27224 */ /* 0x000fe200078e00c5 */
[----:B------:R-:W-:Y:S01]  /*d5d0*/  MUFU.EX2 R177, R4 ;  /* 0x0000000400b17308 */ /* 0x000fe20000000800 */
[----:B------:R-:W-:-:S02]  /*d5e0*/  MOV R197, R157 ;  /* 0x0000009d00c57202 */ /* 0x000fc40000000f00 */
[--C-:B-1----:R-:W-:Y:S01]  /*d5f0*/  HSET2.LE.AND R0, R3, R28.reuse, PT ;  /* 0x0000001c03007233 */ /* 0x102fe20003803000 */
[----:B------:R-:W-:Y:S01]  /*d600*/  FFMA.FTZ R3, R204, UR13, -R31 ;  /* 0x0000000dcc037c23 */ /* 0x000fe2000801081f */
[----:B------:R-:W-:Y:S02]  /*d610*/  MOV R204, R115 ;  /* 0x0000007300cc7202 */ /* 0x000fe40000000f00 */
[----:B---3--:R-:W-:Y:S01]  /*d620*/  F2FP.BF16.F32.PACK_AB R2, R193, R192 ;  /* 0x000000c0c102723e */ /* 0x008fe200000010ff */
[----:B------:R1:W3:Y:S01]  /*d630*/  MUFU.EX2 R189, R3 ;  /* 0x0000000300bd7308 */ /* 0x0002e20000000800 */
[----:B------:R-:W-:Y:S02]  /*d640*/  MOV R115, R138 ;  /* 0x0000008a00737202 */ /* 0x000fe40000000f00 */
[----:B------:R-:W-:Y:S02]  /*d650*/  LOP3.LUT R11, R2, R0, RZ, 0xc0, !PT ;  /* 0x00000000020b7212 */ /* 0x000fe400078ec0ff */
[----:B------:R-:W-:-:S02]  /*d660*/  HSET2.LE.AND R0, R12, R28, PT ;  /* 0x0000001c0c007233 */ /* 0x000fc40003803000 */
[----:B--2---:R-:W-:Y:S01]  /*d670*/  F2FP.BF16.F32.PACK_AB R2, R191, R190 ;  /* 0x000000bebf02723e */ /* 0x004fe200000010ff */
[----:B------:R-:W2:Y:S03]  /*d680*/  LDSM.16.MT88.4 R12, [R33+0x800] ;  /* 0x00080000210c783b */ /* 0x000ea60000004200 */
[----:B------:R-:W-:Y:S01]  /*d690*/  LOP3.LUT R8, R2, R0, RZ, 0xc0, !PT ;  /* 0x0000000002087212 */ /* 0x000fe200078ec0ff */
[--C-:B------:R-:W-:Y:S01]  /*d6a0*/  FFMA.FTZ R2, R202, UR13, -R30.reuse ;  /* 0x0000000dca027c23 */ /* 0x100fe2000801081e */
[----:B------:R-:W-:Y:S01]  /*d6b0*/  HSET2.LE.AND R0, R6, R28, PT ;  /* 0x0000001c06007233 */ /* 0x000fe20003803000 */
[----:B-1----:R-:W-:Y:S01]  /*d6c0*/  FFMA.FTZ R3, R209, UR13, -R30 ;  /* 0x0000000dd1037c23 */ /* 0x002fe2000801081e */
[----:B------:R-:W-:Y:S01]  /*d6d0*/  IMAD.MOV.U32 R209, RZ, RZ, R141 ;  /* 0x000000ffffd17224 */ /* 0x000fe200078e008d */
[----:B------:R3:W-:Y:S01]  /*d6e0*/  MUFU.EX2 R187, R2 ;  /* 0x0000000200bb7308 */ /* 0x0007e20000000800 */
[----:B------:R-:W-:-:S03]  /*d6f0*/  IMAD.MOV.U32 R202, RZ, RZ, R139 ;  /* 0x000000ffffca7224 */ /* 0x000fc600078e008b */
[----:B------:R1:W4:Y:S01]  /*d700*/  MUFU.EX2 R185, R3 ;  /* 0x0000000300b97308 */ /* 0x0003220000000800 */
[----:B---3--:R-:W-:-:S04]  /*d710*/  F2FP.BF16.F32.PACK_AB R2, R189, R186 ;  /* 0x000000babd02723e */ /* 0x008fc800000010ff */
[----:B------:R-:W-:Y:S01]  /*d720*/  LOP3.LUT R9, R2, R0, RZ, 0xc0, !PT ;  /* 0x0000000002097212 */ /* 0x000fe200078ec0ff */
[----:B------:R-:W-:Y:S01]  /*d730*/  FFMA.FTZ R2, R206, UR13, -R32 ;  /* 0x0000000dce027c23 */ /* 0x000fe20008010820 */
[----:B-1----:R-:W-:Y:S01]  /*d740*/  FFMA.FTZ R3, R198, UR13, -R30 ;  /* 0x0000000dc6037c23 */ /* 0x002fe2000801081e */
[----:B------:R-:W-:Y:S01]  /*d750*/  HSET2.LE.AND R0, R7, R28, PT ;  /* 0x0000001c07007233 */ /* 0x000fe20003803000 */
[----:B------:R-:W-:Y:S01]  /*d760*/  IMAD.MOV.U32 R198, RZ, RZ, R196 ;  /* 0x000000ffffc67224 */ /* 0x000fe200078e00c4 */
[----:B------:R4:W1:Y:S01]  /*d770*/  MUFU.EX2 R179, R2 ;  /* 0x0000000200b37308 */ /* 0x0008620000000800 */
[----:B------:R-:W-:Y:S01]  /*d780*/  MOV R206, R205 ;  /* 0x000000cd00ce7202 */ /* 0x000fe20000000f00 */
[----:B------:R-:W-:Y:S01]  /*d790*/  HMMA.16816.F32.BF16 R172, R8, R18, R56 ;  /* 0x0000001208ac723c */ /* 0x000fe20000041838 */
[----:B------:R-:W-:Y:S01]  /*d7a0*/  MOV R205, R204 ;  /* 0x000000cc00cd7202 */ /* 0x000fe20000000f00 */
[----:B------:R3:W5:Y:S01]  /*d7b0*/  MUFU.EX2 R188, R3 ;  /* 0x0000000300bc7308 */ /* 0x0007620000000800 */
[----:B------:R-:W-:-:S02]  /*d7c0*/  MOV R204, R159 ;  /* 0x0000009f00cc7202 */ /* 0x000fc40000000f00 */
[----:B------:R-:W-:Y:S01]  /*d7d0*/  MOV R196, R200 ;  /* 0x000000c800c47202 */ /* 0x000fe20000000f00 */
[----:B------:R-:W-:Y:S02]  /*d7e0*/  IMAD.MOV.U32 R200, RZ, RZ, R158 ;  /* 0x000000ffffc87224 */ /* 0x000fe400078e009e */
[----:B--2---:R-:W-:Y:S01]  /*d7f0*/  HMMA.16816.F32.BF16 R140, R8, R12, R52 ;  /* 0x0000000c088c723c */ /* 0x004fe20000041834 */
[----:B----4-:R-:W-:Y:S01]  /*d800*/  F2FP.BF16.F32.PACK_AB R2, R184, R185 ;  /* 0x000000b9b802723e */ /* 0x010fe200000010ff */
[----:B---3--:R-:W-:-:S03]  /*d810*/  FFMA.FTZ R3, R203, UR13, -R32 ;  /* 0x0000000dcb037c23 */ /* 0x008fc60008010820 */
[----:B------:R-:W-:Y:S01]  /*d820*/  LOP3.LUT R4, R2, R0, RZ, 0xc0, !PT ;  /* 0x0000000002047212 */ /* 0x000fe200078ec0ff */
[----:B------:R-:W-:Y:S01]  /*d830*/  IMAD.MOV.U32 R203, RZ, RZ, R145 ;  /* 0x000000ffffcb7224 */ /* 0x000fe200078e0091 */
[--C-:B------:R-:W-:Y:S01]  /*d840*/  HSET2.LE.AND R0, R20, R28.reuse, PT ;  /* 0x0000001c14007233 */ /* 0x100fe20003803000 */
[----:B------:R2:W3:Y:S01]  /*d850*/  MUFU.EX2 R182, R3 ;  /* 0x0000000300b67308 */ /* 0x0004e20000000800 */
[----:B-1----:R-:W-:Y:S01]  /*d860*/  F2FP.BF16.F32.PACK_AB R2, R179, R177 ;  /* 0x000000b1b302723e */ /* 0x002fe200000010ff */
[----:B------:R-:W-:Y:S03]  /*d870*/  HMMA.16816.F32.BF16 R144, R8, R16, R44 ;  /* 0x000000100890723c */ /* 0x000fe6000004182c */
[----:B------:R-:W-:Y:S02]  /*d880*/  LOP3.LUT R5, R2, R0, RZ, 0xc0, !PT ;  /* 0x0000000002057212 */ /* 0x000fe400078ec0ff */
[----:B------:R-:W-:-:S02]  /*d890*/  HSET2.LE.AND R0, R21, R28, PT ;  /* 0x0000001c15007233 */ /* 0x000fc40003803000 */
[----:B-----5:R-:W-:Y:S01]  /*d8a0*/  F2FP.BF16.F32.PACK_AB R2, R188, R187 ;  /* 0x000000bbbc02723e */ /* 0x020fe200000010ff */
[C---:B------:R-:W-:Y:S03]  /*d8b0*/  HMMA.16816.F32.BF16 R136, R8.reuse, R14, R60 ;  /* 0x0000000e0888723c */ /* 0x040fe6000004183c */
[----:B------:R-:W-:Y:S02]  /*d8c0*/  LOP3.LUT R6, R2, R0, RZ, 0xc0, !PT ;  /* 0x0000000002067212 */ /* 0x000fe400078ec0ff */
[----:B--2---:R-:W-:Y:S02]  /*d8d0*/  LOP3.LUT R3, R22, 0xff00ff, RZ, 0xc0, !PT ;  /* 0x00ff00ff16037812 */ /* 0x004fe400078ec0ff */
[----:B---3--:R-:W-:Y:S01]  /*d8e0*/  F2FP.BF16.F32.PACK_AB R2, R180, R182 ;  /* 0x000000b6b402723e */ /* 0x008fe200000010ff */
[----:B------:R-:W1:Y:S01]  /*d8f0*/  LDSM.16.MT88.4 R20, [R48+0xb800] ;  /* 0x00b800003014783b */ /* 0x000e620000004200 */
[----:B------:R-:W-:Y:S01]  /*d900*/  HMMA.16816.F32.BF16 R160, R8, R24, R160 ;  /* 0x0000001808a0723c */ /* 0x000fe200000418a0 */
[----:B------:R-:W-:-:S05]  /*d910*/  HSET2.LE.AND R0, R3, R28, PT ;  /* 0x0000001c03007233 */ /* 0x000fca0003803000 */
[----:B------:R-:W-:Y:S02]  /*d920*/  LOP3.LUT R7, R2, R0, RZ, 0xc0, !PT ;  /* 0x0000000002077212 */ /* 0x000fe400078ec0ff */
[----:B------:R-:W-:-:S05]  /*d930*/  LOP3.LUT R0, R245, R82, R51, 0x96, !PT ;  /* 0x00000052f5007212 */ /* 0x000fca00078e9633 */
[----:B------:R-:W-:Y:S01]  /*d940*/  HMMA.16816.F32.BF16 R148, R4, R16, R148 ;  /* 0x000000100494723c */ /* 0x000fe20000041894 */
[----:B------:R-:W-:-:S05]  /*d950*/  IMAD.WIDE.U32 R2, R0, -0x2daee0ad, RZ ;  /* 0xd2511f5300027825 */ /* 0x000fca00078e00ff */
[----:B------:R-:W-:Y:S02]  /*d960*/  LOP3.LUT R0, R176, R96, R3, 0x96, !PT ;  /* 0x00000060b0007212 */ /* 0x000fe400078e9603 */
[----:B------:R-:W-:Y:S01]  /*d970*/  HMMA.16816.F32.BF16 R152, R4, R18, R152 ;  /* 0x000000120498723c */ /* 0x000fe20000041898 */
[----:B------:R-:W2:Y:S01]  /*d980*/  LDSM.16.MT88.4 R16, [R48+0xa800] ;  /* 0x00a800003010783b */ /* 0x000ea20000004200 */
[----:B------:R-:W-:-:S06]  /*d990*/  PRMT R3, R2, 0x7772, RZ ;  /* 0x0000777202037816 */ /* 0x000fcc00000000ff */
[C---:B------:R-:W-:Y:S08]  /*d9a0*/  HMMA.16816.F32.BF16 R72, R4.reuse, R12, R72 ;  /* 0x0000000c0448723c */ /* 0x040ff00000041848 */
[C---:B------:R-:W-:Y:S01]  /*d9b0*/  HMMA.16816.F32.BF16 R76, R4.reuse, R14, R76 ;  /* 0x0000000e044c723c */ /* 0x040fe2000004184c */
[----:B------:R-:W3:Y:S07]  /*d9c0*/  LDSM.16.MT88.4 R12, [R33+0x1800] ;  /* 0x00180000210c783b */ /* 0x000eee0000004200 */
[C---:B-1----:R-:W-:Y:S08]  /*d9d0*/  HMMA.16816.F32.BF16 R120, R4.reuse, R20, R120 ;  /* 0x000000140478723c */ /* 0x042ff00000041878 */
[C---:B------:R-:W-:Y:S08]  /*d9e0*/  HMMA.16816.F32.BF16 R124, R4.reuse, R22, R124 ;  /* 0x00000016047c723c */ /* 0x040ff0000004187c */
[C---:B------:R-:W-:Y:S08]  /*d9f0*/  HMMA.16816.F32.BF16 R132, R4.reuse, R24, R132 ;  /* 0x000000180484723c */ /* 0x040ff00000041884 */
[C---:B--2---:R-:W-:Y:S08]  /*da00*/  HMMA.16816.F32.BF16 R88, R4.reuse, R16, R88 ;  /* 0x000000100458723c */ /* 0x044ff00000041858 */
[C---:B------:R-:W-:Y:S08]  /*da10*/  HMMA.16816.F32.BF16 R92, R4.reuse, R18, R92 ;  /* 0x00000012045c723c */ /* 0x040ff0000004185c */
[C---:B---3--:R-:W-:Y:S08]  /*da20*/  HMMA.16816.F32.BF16 R104, R4.reuse, R12, R104 ;  /* 0x0000000c0468723c */ /* 0x048ff00000041868 */
[C---:B------:R-:W-:Y:S08]  /*da30*/  HMMA.16816.F32.BF16 R108, R4.reuse, R14, R108 ;  /* 0x0000000e046c723c */ /* 0x040ff0000004186c */
[----:B------:R-:W-:Y:S01]  /*da40*/  HMMA.16816.F32.BF16 R44, R4, R26, R164 ;  /* 0x0000001a042c723c */ /* 0x000fe200000418a4 */
[C---:B------:R-:W-:Y:S01]  /*da50*/  PRMT R4, R2.reuse, 0x7773, RZ ;  /* 0x0000777302047816 */ /* 0x040fe200000000ff */
[----:B------:R-:W-:Y:S01]  /*da60*/  IMAD.MOV.U32 R5, RZ, RZ, R2 ;  /* 0x000000ffff057224 */ /* 0x000fe200078e0002 */
[----:B------:R-:W-:-:S02]  /*da70*/  PRMT R7, R2, 0x7771, RZ ;  /* 0x0000777102077816 */ /* 0x000fc400000000ff */
[C---:B------:R-:W-:Y:S02]  /*da80*/  LOP3.LUT R2, R0.reuse, 0xffff, RZ, 0xc0, !PT ;  /* 0x0000ffff00027812 */ /* 0x040fe400078ec0ff */
[----:B------:R-:W-:Y:S01]  /*da90*/  LOP3.LUT R6, R5, 0xff, RZ, 0xc0, !PT ;  /* 0x000000ff05067812 */ /* 0x000fe200078ec0ff */
[C---:B------:R-:W-:Y:S01]  /*daa0*/  HMMA.16816.F32.BF16 R100, R8.reuse, R12, R100 ;  /* 0x0000000c0864723c */ /* 0x040fe20000041864 */
[--C-:B------:R-:W-:Y:S02]  /*dab0*/  PRMT R12, R3, 0x5410, R4.reuse ;  /* 0x00005410030c7816 */ /* 0x100fe40000000004 */
[C---:B------:R-:W-:Y:S02]  /*dac0*/  PRMT R4, R0.reuse, 0x7632, R4 ;  /* 0x0000763200047816 */ /* 0x040fe40000000004 */
[----:B------:R-:W-:Y:S02]  /*dad0*/  LOP3.LUT R5, R0, 0xff, RZ, 0xc0, !PT ;  /* 0x000000ff00057812 */ /* 0x000fe400078ec0ff */
[----:B------:R-:W-:Y:S01]  /*dae0*/  SHF.R.U32.HI R3, RZ, 0x18, R0 ;  /* 0x00000018ff037819 */ /* 0x000fe20000011600 */
[C---:B------:R-:W-:Y:S01]  /*daf0*/  HMMA.16816.F32.BF16 R52, R8.reuse, R18, R64 ;  /* 0x000000120834723c */ /* 0x040fe20000041840 */
[----:B------:R-:W-:Y:S01]  /*db00*/  SHF.R.U32.HI R2, RZ, 0x8, R2 ;  /* 0x00000008ff027819 */ /* 0x000fe20000011602 */
[----:B------:R-:W-:Y:S01]  /*db10*/  FFMA.FTZ R18, R231, UR13, -R29 ;  /* 0x0000000de7127c23 */ /* 0x000fe2000801081d */
[----:B------:R-:W-:Y:S01]  /*db20*/  LOP3.LUT R0, R4, 0xff, RZ, 0xc0, !PT ;  /* 0x000000ff04007812 */ /* 0x000fe200078ec0ff */
[----:B------:R-:W-:Y:S01]  /*db30*/  FFMA.FTZ R4, R232, UR13, -R32 ;  /* 0x0000000de8047c23 */ /* 0x000fe20008010820 */
[----:B------:R-:W-:Y:S01]  /*db40*/  PRMT R7, R6, 0x5410, R7 ;  /* 0x0000541006077816 */ /* 0x000fe20000000007 */
[----:B------:R-:W-:Y:S01]  /*db50*/  FFMA.FTZ R19, R202, UR13, -R29 ;  /* 0x0000000dca137c23 */ /* 0x000fe2000801081d */
[----:B------:R-:W-:Y:S01]  /*db60*/  PRMT R6, R5, 0x5410, R2 ;  /* 0x0000541005067816 */ /* 0x000fe20000000002 */
[--C-:B------:R-:W-:Y:S01]  /*db70*/  FFMA.FTZ R2, R49, UR13, -R30.reuse ;  /* 0x0000000d31027c23 */ /* 0x100fe2000801081e */
[----:B------:R-:W-:Y:S01]  /*db80*/  PRMT R5, R0, 0x5410, R3 ;  /* 0x0000541000057816 */ /* 0x000fe20000000003 */
[--C-:B------:R-:W-:Y:S01]  /*db90*/  FFMA.FTZ R3, R224, UR13, -R30.reuse ;  /* 0x0000000de0037c23 */ /* 0x100fe2000801081e */
[----:B------:R-:W-:Y:S01]  /*dba0*/  FFMA.FTZ R0, R229, UR13, -R30 ;  /* 0x0000000de5007c23 */ /* 0x000fe2000801081e */
[C---:B------:R-:W-:Y:S01]  /*dbb0*/  HMMA.16816.F32.BF16 R116, R8.reuse, R20, R116 ;  /* 0x000000140874723c */ /* 0x040fe20000041874 */
[--C-:B------:R-:W-:Y:S01]  /*dbc0*/  FFMA.FTZ R20, R230, UR13, -R29.reuse ;  /* 0x0000000de6147c23 */ /* 0x100fe2000801081d */
[----:B------:R1:W-:Y:S01]  /*dbd0*/  MUFU.EX2 R49, R3 ;  /* 0x0000000300317308 */ /* 0x0003e20000000800 */
[----:B------:R-:W-:Y:S01]  /*dbe0*/  FFMA.FTZ R21, R225, UR13, -R29 ;  /* 0x0000000de1157c23 */ /* 0x000fe2000801081d */
[----:B------:R-:W-:Y:S01]  /*dbf0*/  LOP3.LUT R13, R245, R98, R81, 0x96, !PT ;  /* 0x00000062f50d7212 */ /* 0x000fe200078e9651 */
[----:B------:R-:W-:Y:S01]  /*dc00*/  IMAD.MOV.U32 R202, RZ, RZ, R209 ;  /* 0x000000ffffca7224 */ /* 0x000fe200078e00d1 */
[----:B------:R2:W-:Y:S01]  /*dc10*/  MUFU.EX2 R43, R0 ;  /* 0x00000000002b7308 */ /* 0x0005e20000000800 */
[----:B------:R-:W-:Y:S01]  /*dc20*/  IMAD.MOV.U32 R209, RZ, RZ, R207 ;  /* 0x000000ffffd17224 */ /* 0x000fe200078e00cf */
[C---:B------:R-:W-:Y:S01]  /*dc30*/  HMMA.16816.F32.BF16 R84, R8.reuse, R16, R84 ;  /* 0x000000100854723c */ /* 0x040fe20000041854 */
[--C-:B------:R-:W-:Y:S01]  /*dc40*/  FFMA.FTZ R17, R228, UR13, -R31.reuse ;  /* 0x0000000de4117c23 */ /* 0x100fe2000801081f */
[----:B------:R-:W-:Y:S01]  /*dc50*/  MUFU.EX2 R29, R4 ;  /* 0x00000004001d7308 */ /* 0x000fe20000000800 */
[--C-:B------:R-:W-:Y:S01]  /*dc60*/  FFMA.FTZ R16, R227, UR13, -R31.reuse ;  /* 0x0000000de3107c23 */ /* 0x100fe2000801081f */
[----:B------:R-:W-:Y:S01]  /*dc70*/  MOV R207, R199 ;  /* 0x000000c700cf7202 */ /* 0x000fe20000000f00 */
[----:B------:R-:W-:Y:S01]  /*dc80*/  IMAD.MOV.U32 R199, RZ, RZ, R156 ;  /* 0x000000ffffc77224 */ /* 0x000fe200078e009c */
[----:B------:R3:W-:Y:S01]  /*dc90*/  MUFU.EX2 R51, R2 ;  /* 0x0000000200337308 */ /* 0x0007e20000000800 */
[----:B------:R-:W4:Y:S01]  /*dca0*/  LDSM.16.MT88.4 R156, [R48+0x9c00] ;  /* 0x009c0000309c783b */ /* 0x000f220000004200 */
[----:B-1----:R-:W-:Y:S01]  /*dcb0*/  FFMA.FTZ R3, R226, UR13, -R32 ;  /* 0x0000000de2037c23 */ /* 0x002fe20008010820 */
[C---:B------:R-:W-:Y:S01]  /*dcc0*/  HMMA.16816.F32.BF16 R60, R8.reuse, R14, R68 ;  /* 0x0000000e083c723c */ /* 0x040fe20000041844 */
[--C-:B------:R-:W-:Y:S01]  /*dcd0*/  FFMA.FTZ R15, R233, UR13, -R31.reuse ;  /* 0x0000000de90f7c23 */ /* 0x100fe2000801081f */
[----:B------:R-:W-:Y:S01]  /*dce0*/  FFMA.FTZ R14, R206, UR13, -R31 ;  /* 0x0000000dce0e7c23 */ /* 0x000fe2000801081f */
[----:B--2---:R-:W-:Y:S01]  /*dcf0*/  FFMA.FTZ R0, R181, UR13, -R30 ;  /* 0x0000000db5007c23 */ /* 0x004fe2000801081e */
[----:B------:R-:W-:Y:S01]  /*dd00*/  MUFU.EX2 R19, R19 ;  /* 0x0000001300137308 */ /* 0x000fe20000000800 */
[----:B------:R-:W-:Y:S01]  /*dd10*/  IMAD.MOV.U32 R206, RZ, RZ, R114 ;  /* 0x000000ffffce7224 */ /* 0x000fe200078e0072 */
[----:B------:R-:W1:Y:S02]  /*dd20*/  LDSM.16.MT88.4 R80, [R33+0xc00] ;  /* 0x000c00002150783b */ /* 0x000e640000004200 */
[----:B------:R2:W5:Y:S01]  /*dd30*/  MUFU.EX2 R30, R3 ;  /* 0x00000003001e7308 */ /* 0x0005620000000800 */
[C---:B------:R-:W-:Y:S01]  /*dd40*/  HMMA.16816.F32.BF16 R56, R8.reuse, R22, R128 ;  /* 0x000000160838723c */ /* 0x040fe20000041880 */
[----:B------:R-:W-:Y:S01]  /*dd50*/  FADD.FTZ R22, R36, R42 ;  /* 0x0000002a24167221 */ /* 0x000fe20000010000 */
[----:B---3--:R-:W-:Y:S01]  /*dd60*/  FFMA.FTZ R2, R203, UR13, -R32 ;  /* 0x0000000dcb027c23 */ /* 0x008fe20008010820 */
[----:B------:R3:W3:Y:S01]  /*dd70*/  MUFU.EX2 R50, R0 ;  /* 0x0000000000327308 */ /* 0x0006e20000000800 */
[----:B------:R-:W-:Y:S01]  /*dd80*/  MOV R203, R115 ;  /* 0x0000007300cb7202 */ /* 0x000fe20000000f00 */
[----:B------:R-:W-:Y:S01]  /*dd90*/  FADD.FTZ R23, R198, R34 ;  /* 0x00000022c6177221 */ /* 0x000fe20000010000 */
[----:B------:R-:W-:Y:S01]  /*dda0*/  IMAD.MOV.U32 R198, RZ, RZ, R112 ;  /* 0x000000ffffc67224 */ /* 0x000fe200078e0070 */
[----:B------:R3:W-:Y:S01]  /*ddb0*/  MUFU.EX2 R31, R2 ;  /* 0x00000002001f7308 */ /* 0x0007e20000000800 */
[----:B------:R-:W-:Y:S01]  /*ddc0*/  HMMA.16816.F32.BF16 R24, R8, R26, R168 ;  /* 0x0000001a0818723c */ /* 0x000fe200000418a8 */
[----:B------:R-:W1:Y:S02]  /*ddd0*/  LDSM.16.MT88.4 R96, [R48+0xac00] ;  /* 0x00ac00003060783b */ /* 0x000e640000004200 */
[----:B------:R-:W-:Y:S01]  /*dde0*/  MUFU.EX2 R21, R21 ;  /* 0x0000001500157308 */ /* 0x000fe20000000800 */
[----:B--2---:R-:W-:Y:S01]  /*ddf0*/  HSET2.LE.AND R3, R6, R28, PT ;  /* 0x0000001c06037233 */ /* 0x004fe20003803000 */
[----:B------:R-:W-:Y:S01]  /*de00*/  LDSM.16.MT88.4 R128, [R48+0xbc00] ;  /* 0x00bc00003080783b */ /* 0x000fe20000004200 */
[----:B-----5:R-:W-:Y:S01]  /*de10*/  F2FP.BF16.F32.PACK_AB R4, R30, R29 ;  /* 0x0000001d1e04723e */ /* 0x020fe200000010ff */
[----:B------:R-:W-:Y:S01]  /*de20*/  MUFU.EX2 R14, R14 ;  /* 0x0000000e000e7308 */ /* 0x000fe20000000800 */
[----:B---3--:R-:W-:Y:S01]  /*de30*/  FFMA.FTZ R0, R183, UR13, -R32 ;  /* 0x0000000db7007c23 */ /* 0x008fe20008010820 */
[----:B------:R-:W-:-:S02]  /*de40*/  F2FP.BF16.F32.PACK_AB R6, R50, R51 ;  /* 0x000000333206723e */ /* 0x000fc400000010ff */
[----:B------:R-:W-:Y:S01]  /*de50*/  MUFU.EX2 R16, R16 ;  /* 0x0000001000107308 */ /* 0x000fe20000000800 */
[----:B------:R-:W-:Y:S01]  /*de60*/  LOP3.LUT R2, R12, 0xff00ff, RZ, 0xc0, !PT ;  /* 0x00ff00ff0c027812 */ /* 0x000fe200078ec0ff */
[----:B------:R-:W-:Y:S01]  /*de70*/  FADD.FTZ R12, R211, R35 ;  /* 0x00000023d30c7221 */ /* 0x000fe20000010000 */
[----:B------:R-:W-:Y:S01]  /*de80*/  MOV R211, R113 ;  /* 0x0000007100d37202 */ /* 0x000fe20000000f00 */
[----:B------:R2:W3:Y:S01]  /*de90*/  MUFU.EX2 R36, R0 ;  /* 0x0000000000247308 */ /* 0x0004e20000000800 */
[----:B------:R-:W5:Y:S03]  /*dea0*/  LDSM.16.MT88.4 R112, [R33+0x1c00] ;  /* 0x001c00002170783b */ /* 0x000f660000004200 */
[----:B------:R-:W-:Y:S01]  /*deb0*/  MUFU.EX2 R15, R15 ;  /* 0x0000000f000f7308 */ /* 0x000fe20000000800 */
[----:B------:R-:W5:Y:S03]  /*dec0*/  LDSM.16.MT88.4 R32, [R33+0x2c00] ;  /* 0x002c00002120783b */ /* 0x000f660000004200 */
[----:B------:R-:W1:Y:S04]  /*ded0*/  MUFU.EX2 R17, R17 ;  /* 0x0000001100117308 */ /* 0x000e680000000800 */
[----:B------:R-:W-:Y:S01]  /*dee0*/  MUFU.EX2 R18, R18 ;  /* 0x0000001200127308 */ /* 0x000fe20000000800 */
[----:B--2---:R-:W-:-:S02]  /*def0*/  HSET2.LE.AND R0, R7, R28, PT ;  /* 0x0000001c07007233 */ /* 0x004fc40003803000 */
[--C-:B------:R-:W-:Y:S01]  /*df00*/  HSET2.LE.AND R7, R2, R28.reuse, PT ;  /* 0x0000001c02077233 */ /* 0x100fe20003803000 */
[----:B------:R-:W2:Y:S01]  /*df10*/  MUFU.EX2 R20, R20 ;  /* 0x0000001400147308 */ /* 0x000ea20000000800 */
[----:B------:R-:W-:Y:S02]  /*df20*/  HSET2.LE.AND R2, R5, R28, PT ;  /* 0x0000001c05027233 */ /* 0x000fe40003803000 */
[----:B------:R-:W-:Y:S02]  /*df30*/  F2FP.BF16.F32.PACK_AB R5, R49, R43 ;  /* 0x0000002b3105723e */ /* 0x000fe400000010ff */
[----:B------:R-:W-:Y:S02]  /*df40*/  LOP3.LUT R166, R6, R0, RZ, 0xc0, !PT ;  /* 0x0000000006a67212 */ /* 0x000fe400078ec0ff */
[----:B------:R-:W-:Y:S02]  /*df50*/  LOP3.LUT R164, R5, R3, RZ, 0xc0, !PT ;  /* 0x0000000305a47212 */ /* 0x000fe400078ec0ff */
[----:B------:R-:W-:Y:S01]  /*df60*/  LOP3.LUT R165, R4, R2, RZ, 0xc0, !PT ;  /* 0x0000000204a57212 */ /* 0x000fe200078ec0ff */
[----:B------:R-:W-:Y:S01]  /*df70*/  IMAD.WIDE.U32 R2, R13, -0x2daee0ad, RZ ;  /* 0xd2511f530d027825 */ /* 0x000fe200078e00ff */
[----:B---3--:R-:W-:-:S03]  /*df80*/  F2FP.BF16.F32.PACK_AB R8, R36, R31 ;  /* 0x0000001f2408723e */ /* 0x008fc600000010ff */
[----:B------:R-:W-:Y:S01]  /*df90*/  IMAD.MOV.U32 R5, RZ, RZ, R2 ;  /* 0x000000ffff057224 */ /* 0x000fe200078e0002 */
[----:B------:R-:W-:Y:S02]  /*dfa0*/  LOP3.LUT R0, R176, R178, R3, 0x96, !PT ;  /* 0x000000b2b0007212 */ /* 0x000fe400078e9603 */
[C---:B------:R-:W-:Y:S02]  /*dfb0*/  PRMT R4, R2.reuse, 0x7773, RZ ;  /* 0x0000777302047816 */ /* 0x040fe400000000ff */
[----:B------:R-:W-:Y:S02]  /*dfc0*/  PRMT R3, R2, 0x7772, RZ ;  /* 0x0000777202037816 */ /* 0x000fe400000000ff */
[----:B------:R-:W-:Y:S02]  /*dfd0*/  LOP3.LUT R167, R8, R7, RZ, 0xc0, !PT ;  /* 0x0000000708a77212 */ /* 0x000fe400078ec0ff */
[--C-:B------:R-:W-:Y:S02]  /*dfe0*/  PRMT R8, R3, 0x5410, R4.reuse ;  /* 0x0000541003087816 */ /* 0x100fe40000000004 */
[----:B------:R-:W-:-:S02]  /*dff0*/  PRMT R4, R0, 0x7632, R4 ;  /* 0x0000763200047816 */ /* 0x000fc40000000004 */
[----:B------:R-:W-:Y:S01]  /*e000*/  PRMT R7, R2, 0x7771, RZ ;  /* 0x0000777102077816 */ /* 0x000fe200000000ff */
[C---:B----4-:R-:W-:Y:S01]  /*e010*/  HMMA.16816.F32.BF16 R148, R164.reuse, R156, R148 ;  /* 0x0000009ca494723c */ /* 0x050fe20000041894 */
[----:B------:R-:W-:Y:S02]  /*e020*/  LOP3.LUT R6, R5, 0xff, RZ, 0xc0, !PT ;  /* 0x000000ff05067812 */ /* 0x000fe400078ec0ff */
[C---:B------:R-:W-:Y:S02]  /*e030*/  LOP3.LUT R2, R0.reuse, 0xffff, RZ, 0xc0, !PT ;  /* 0x0000ffff00027812 */ /* 0x040fe400078ec0ff */
[----:B------:R-:W-:Y:S02]  /*e040*/  LOP3.LUT R5, R0, 0xff, RZ, 0xc0, !PT ;  /* 0x000000ff00057812 */ /* 0x000fe400078ec0ff */
[----:B------:R-:W-:Y:S01]  /*e050*/  SHF.R.U32.HI R3, RZ, 0x18, R0 ;  /* 0x00000018ff037819 */ /* 0x000fe20000011600 */
[----:B------:R-:W-:Y:S01]  /*e060*/  HMMA.16816.F32.BF16 R152, R164, R158, R152 ;  /* 0x0000009ea498723c */ /* 0x000fe20000041898 */
[----:B------:R-:W-:Y:S01]  /*e070*/  LOP3.LUT R0, R4, 0xff, RZ, 0xc0, !PT ;  /* 0x000000ff04007812 */ /* 0x000fe200078ec0ff */
[----:B------:R-:W-:Y:S01]  /*e080*/  FADD.FTZ R4, R198, R23 ;  /* 0x00000017c6047221 */ /* 0x000fe20000010000 */
[----:B------:R-:W-:-:S02]  /*e090*/  PRMT R6, R6, 0x5410, R7 ;  /* 0x0000541006067816 */ /* 0x000fc40000000007 */
[----:B------:R-:W-:Y:S01]  /*e0a0*/  PRMT R7, R0, 0x5410, R3 ;  /* 0x0000541000077816 */ /* 0x000fe20000000003 */
[----:B------:R-:W-:Y:S01]  /*e0b0*/  FADD.FTZ R3, R203, R41 ;  /* 0x00000029cb037221 */ /* 0x000fe20000010000 */
[----:B------:R-:W-:Y:S01]  /*e0c0*/  SHF.R.U32.HI R2, RZ, 0x8, R2 ;  /* 0x00000008ff027819 */ /* 0x000fe20000011602 */
[----:B------:R-:W-:Y:S01]  /*e0d0*/  FADD.FTZ R0, R206, R22 ;  /* 0x00000016ce007221 */ /* 0x000fe20000010000 */
[C---:B-1----:R-:W-:Y:S01]  /*e0e0*/  HMMA.16816.F32.BF16 R72, R164.reuse, R80, R72 ;  /* 0x00000050a448723c */ /* 0x042fe20000041848 */
[----:B------:R-:W-:Y:S01]  /*e0f0*/  FADD.FTZ R11, R202, R3 ;  /* 0x00000003ca0b7221 */ /* 0x000fe20000010000 */
[----:B------:R-:W-:Y:S01]  /*e100*/  LOP3.LUT R3, R8, 0xff00ff, RZ, 0xc0, !PT ;  /* 0x00ff00ff08037812 */ /* 0x000fe200078ec0ff */
[----:B------:R-:W-:Y:S01]  /*e110*/  FADD.FTZ R10, R205, R0 ;  /* 0x00000000cd0a7221 */ /* 0x000fe20000010000 */
[----:B------:R-:W-:Y:S01]  /*e120*/  PRMT R2, R5, 0x5410, R2 ;  /* 0x0000541005027816 */ /* 0x000fe20000000002 */
[----:B------:R-:W-:Y:S01]  /*e130*/  FADD.FTZ R8, R204, R4 ;  /* 0x00000004cc087221 */ /* 0x000fe20000010000 */
[--C-:B------:R-:W-:Y:S01]  /*e140*/  HSET2.LE.AND R0, R6, R28.reuse, PT ;  /* 0x0000001c06007233 */ /* 0x100fe20003803000 */
[----:B------:R-:W-:Y:S01]  /*e150*/  FADD.FTZ R5, R211, R12 ;  /* 0x0000000cd3057221 */ /* 0x000fe20000010000 */
[--C-:B------:R-:W-:Y:S01]  /*e160*/  HSET2.LE.AND R4, R3, R28.reuse, PT ;  /* 0x0000001c03047233 */ /* 0x100fe20003803000 */
[----:B------:R-:W-:Y:S01]  /*e170*/  HMMA.16816.F32.BF16 R76, R164, R82, R76 ;  /* 0x00000052a44c723c */ /* 0x000fe2000004184c */
[----:B------:R-:W-:Y:S01]  /*e180*/  F2FP.BF16.F32.PACK_AB R3, R21, R19 ;  /* 0x000000131503723e */ /* 0x000fe200000010ff */
[----:B------:R-:W-:Y:S01]  /*e190*/  FADD.FTZ R9, R209, R5 ;  /* 0x00000005d1097221 */ /* 0x000fe20000010000 */
[----:B------:R-:W-:-:S02]  /*e1a0*/  HSET2.LE.AND R6, R2, R28, PT ;  /* 0x0000001c02067233 */ /* 0x000fc40003803000 */
[----:B------:R-:W-:Y:S02]  /*e1b0*/  F2FP.BF16.F32.PACK_AB R2, R16, R14 ;  /* 0x0000000e1002723e */ /* 0x000fe400000010ff */
[----:B------:R-:W-:Y:S01]  /*e1c0*/  HSET2.LE.AND R7, R7, R28, PT ;  /* 0x0000001c07077233 */ /* 0x000fe20003803000 */
[C---:B------:R-:W-:Y:S01]  /*e1d0*/  HMMA.16816.F32.BF16 R88, R164.reuse, R96, R88 ;  /* 0x00000060a458723c */ /* 0x040fe20000041858 */
[----:B------:R-:W-:Y:S01]  /*e1e0*/  LOP3.LUT R170, R3, R0, RZ, 0xc0, !PT ;  /* 0x0000000003aa7212 */ /* 0x000fe200078ec0ff */
[----:B------:R-:W-:Y:S01]  /*e1f0*/  FADD.FTZ R3, R248, R10 ;  /* 0x0000000af8037221 */ /* 0x000fe20000010000 */
[----:B------:R-:W-:Y:S02]  /*e200*/  F2FP.BF16.F32.PACK_AB R0, R17, R15 ;  /* 0x0000000f1100723e */ /* 0x000fe400000010ff */
[----:B------:R-:W-:Y:S01]  /*e210*/  LOP3.LUT R171, R2, R4, RZ, 0xc0, !PT ;  /* 0x0000000402ab7212 */ /* 0x000fe200078ec0ff */
[----:B------:R-:W-:Y:S01]  /*e220*/  FADD.FTZ R4, R208, R11 ;  /* 0x0000000bd0047221 */ /* 0x000fe20000010000 */
[----:B------:R-:W-:Y:S01]  /*e230*/  LOP3.LUT R169, R0, R7, RZ, 0xc0, !PT ;  /* 0x0000000700a97212 */ /* 0x000fe200078ec0ff */
[----:B------:R-:W-:Y:S01]  /*e240*/  FADD.FTZ R2, R238, R9 ;  /* 0x00000009ee027221 */ /* 0x000fe20000010000 */
[----:B------:R-:W-:Y:S01]  /*e250*/  FADD.FTZ R0, R236, R8 ;  /* 0x00000008ec007221 */ /* 0x000fe20000010000 */
[----:B------:R-:W-:Y:S01]  /*e260*/  FADD.FTZ R4, R234, R4 ;  /* 0x00000004ea047221 */ /* 0x000fe20000010000 */
[----:B------:R-:W-:Y:S01]  /*e270*/  FADD.FTZ R3, R249, R3 ;  /* 0x00000003f9037221 */ /* 0x000fe20000010000 */
[----:B--2---:R-:W-:Y:S01]  /*e280*/  F2FP.BF16.F32.PACK_AB R5, R20, R18 ;  /* 0x000000121405723e */ /* 0x004fe200000010ff */
[----:B------:R-:W-:Y:S01]  /*e290*/  FADD.FTZ R2, R239, R2 ;  /* 0x00000002ef027221 */ /* 0x000fe20000010000 */
[----:B------:R-:W-:Y:S01]  /*e2a0*/  FADD.FTZ R0, R237, R0 ;  /* 0x00000000ed007221 */ /* 0x000fe20000010000 */
[----:B------:R-:W-:Y:S01]  /*e2b0*/  FADD.FTZ R4, R235, R4 ;  /* 0x00000004eb047221 */ /* 0x000fe20000010000 */
[----:B------:R-:W-:Y:S01]  /*e2c0*/  FADD.FTZ R3, R207, R3 ;  /* 0x00000003cf037221 */ /* 0x000fe20000010000 */
[----:B------:R-:W-:Y:S01]  /*e2d0*/  LOP3.LUT R168, R5, R6, RZ, 0xc0, !PT ;  /* 0x0000000605a87212 */ /* 0x000fe200078ec0ff */
        /* <DEDUP_REMOVED lines=39> */
[C---:B------:R-:W-:Y:S01]  /*e550*/  HMMA.16816.F32.BF16 R92, R164.reuse, R98, R92 ;  /* 0x00000062a45c723c */ /* 0x040fe2000004185c */
[----:B------:R1:W-:Y:S04]  /*e560*/  STL [R1+0xc], R49 ;  /* 0x00000c3101007387 */ /* 0x0003e80000100800 */
[----:B------:R1:W-:Y:S03]  /*e570*/  STL [R1+0x10], R51 ;  /* 0x0000103301007387 */ /* 0x0003e60000100800 */
[C---:B-----5:R-:W-:Y:S01]  /*e580*/  HMMA.16816.F32.BF16 R104, R164.reuse, R112, R104 ;  /* 0x00000070a468723c */ /* 0x060fe20000041868 */
[----:B------:R1:W-:Y:S04]  /*e590*/  STL [R1+0x14], R43 ;  /* 0x0000142b01007387 */ /* 0x0003e80000100800 */
[----:B------:R1:W-:Y:S03]  /*e5a0*/  STL [R1+0x18], R42 ;  /* 0x0000182a01007387 */ /* 0x0003e60000100800 */
[C---:B------:R-:W-:Y:S08]  /*e5b0*/  HMMA.16816.F32.BF16 R108, R164.reuse, R114, R108 ;  /* 0x00000072a46c723c */ /* 0x040ff0000004186c */
[C---:B------:R-:W-:Y:S08]  /*e5c0*/  HMMA.16816.F32.BF16 R120, R164.reuse, R128, R120 ;  /* 0x00000080a478723c */ /* 0x040ff00000041878 */
[----:B------:R-:W-:Y:S08]  /*e5d0*/  HMMA.16816.F32.BF16 R124, R164, R130, R124 ;  /* 0x00000082a47c723c */ /* 0x000ff0000004187c */
[C---:B------:R-:W-:Y:S08]  /*e5e0*/  HMMA.16816.F32.BF16 R144, R168.reuse, R156, R144 ;  /* 0x0000009ca890723c */ /* 0x040ff00000041890 */
[----:B------:R-:W-:Y:S01]  /*e5f0*/  HMMA.16816.F32.BF16 R68, R168, R80, R140 ;  /* 0x00000050a844723c */ /* 0x000fe2000004188c */
[----:B------:R-:W-:-:S07]  /*e600*/  IMAD.MOV.U32 R140, RZ, RZ, R218 ;  /* 0x000000ffff8c7224 */ /* 0x000fce00078e00da */
[C---:B------:R-:W-:Y:S08]  /*e610*/  HMMA.16816.F32.BF16 R84, R168.reuse, R96, R84 ;  /* 0x00000060a854723c */ /* 0x040ff00000041854 */
[C---:B------:R-:W-:Y:S08]  /*e620*/  HMMA.16816.F32.BF16 R100, R168.reuse, R112, R100 ;  /* 0x00000070a864723c */ /* 0x040ff00000041864 */
[----:B------:R-:W-:Y:S08]  /*e630*/  HMMA.16816.F32.BF16 R116, R168, R128, R116 ;  /* 0x00000080a874723c */ /* 0x000ff00000041874 */
[----:B------:R-:W-:Y:S08]  /*e640*/  HMMA.16816.F32.BF16 R132, R164, R32, R132 ;  /* 0x00000020a484723c */ /* 0x000ff00000041884 */
[C---:B------:R-:W-:Y:S08]  /*e650*/  HMMA.16816.F32.BF16 R156, R168.reuse, R158, R172 ;  /* 0x0000009ea89c723c */ /* 0x040ff000000418ac */
[----:B------:R-:W-:Y:S01]  /*e660*/  HMMA.16816.F32.BF16 R80, R168, R82, R136 ;  /* 0x00000052a850723c */ /* 0x000fe20000041888 */
[----:B------:R-:W-:Y:S01]  /*e670*/  MOV R137, R219 ;  /* 0x000000db00897202 */ /* 0x000fe20000000f00 */
[----:B------:R-:W-:Y:S01]  /*e680*/  IMAD.MOV.U32 R138, RZ, RZ, R221 ;  /* 0x000000ffff8a7224 */ /* 0x000fe200078e00dd */
[----:B------:R-:W-:-:S05]  /*e690*/  MOV R139, R216 ;  /* 0x000000d8008b7202 */ /* 0x000fca0000000f00 */
[C---:B------:R-:W-:Y:S08]  /*e6a0*/  HMMA.16816.F32.BF16 R96, R168.reuse, R98, R52 ;  /* 0x00000062a860723c */ /* 0x040ff00000041834 */
[C---:B------:R-:W-:Y:S08]  /*e6b0*/  HMMA.16816.F32.BF16 R112, R168.reuse, R114, R60 ;  /* 0x00000072a870723c */ /* 0x040ff0000004183c */
[C---:B------:R-:W-:Y:S08]  /*e6c0*/  HMMA.16816.F32.BF16 R128, R168.reuse, R130, R56 ;  /* 0x00000082a880723c */ /* 0x040ff00000041838 */
[----:B------:R-:W-:Y:S08]  /*e6d0*/  HMMA.16816.F32.BF16 R160, R168, R32, R160 ;  /* 0x00000020a8a0723c */ /* 0x000ff000000418a0 */
[-C--:B------:R-:W-:Y:S08]  /*e6e0*/  HMMA.16816.F32.BF16 R164, R164, R34.reuse, R44 ;  /* 0x00000022a4a4723c */ /* 0x080ff0000004182c */
[----:B------:R-:W-:Y:S01]  /*e6f0*/  HMMA.16816.F32.BF16 R168, R168, R34, R24 ;  /* 0x00000022a8a8723c */ /* 0x000fe20000041818 */
[----:B------:R-:W-:-:S04]  /*e700*/  NOP ;  /* 0x0000000000007918 */ /* 0x000fc80000000000 */
[----:B-1----:R-:W-:-:S15]  /*e710*/  BRA.U !UP1, `(.L_x_572) ;  /* 0x0000005909a07547 */ /* 0x002fde000b800000 */
[----:B------:R-:W2:Y:S01]  /*e720*/  LDL R196, [R1+0x54] ;  /* 0x0000540001c47983 */ /* 0x000ea20000100800 */
[----:B------:R-:W-:Y:S01]  /*e730*/  UIADD3 UR13, UPT, UPT, UR19, -0x3, URZ ;  /* 0xfffffffd130d7890 */ /* 0x000fe2000fffe0ff */
[----:B------:R-:W-:-:S04]  /*e740*/  DEPBAR.LE SB0, 0x0 ;  /* 0x000080000000791a */ /* 0x000fc80000000000 */
[----:B------:R-:W3:Y:S04]  /*e750*/  LDL.LU R199, [R1+0x58] ;  /* 0x0000580001c77983 */ /* 0x000ee80000300800 */
[----:B------:R-:W4:Y:S04]  /*e760*/  LDL R197, [R1+0x50] ;  /* 0x0000500001c57983 */ /* 0x000f280000100800 */
[----:B------:R-:W5:Y:S01]  /*e770*/  LDL.LU R200, [R1+0x5c] ;  /* 0x00005c0001c87983 */ /* 0x000f620000300800 */
[----:B------:R-:W1:Y:S01]  /*e780*/  S2UR UR6, SR_CgaCtaId ;  /* 0x00000000000679c3 */ /* 0x000e620000008800 */
[----:B------:R-:W-:Y:S01]  /*e790*/  UIMAD.WIDE.U32 UR14, UR13, UR8, URZ ;  /* 0x000000080d0e72a5 */ /* 0x000fe2000f8e00ff */
[C---:B------:R-:W-:Y:S01]  /*e7a0*/  IMAD.SHL.U32 R207, R217.reuse, 0x10, RZ ;  /* 0x00000010d9cf7824 */ /* 0x040fe200078e00ff */
[----:B------:R-:W-:Y:S01]  /*e7b0*/  SHF.R.U32.HI R213, RZ, 0x1, R217 ;  /* 0x00000001ffd57819 */ /* 0x000fe200000116d9 */
[----:B------:R-:W-:Y:S01]  /*e7c0*/  IMAD.SHL.U32 R210, R217, 0x20, RZ ;  /* 0x00000020d9d27824 */ /* 0x000fe200078e00ff */
[----:B------:R-:W-:-:S02]  /*e7d0*/  UIMAD UR13, UR13, UR9, UR15 ;  /* 0x000000090d0d72a4 */ /* 0x000fc4000f8e020f */
[----:B------:R-:W-:Y:S01]  /*e7e0*/  USHF.L.U32 UR4, UR14, 0x6, URZ ;  /* 0x000000060e047899 */ /* 0x000fe200080006ff */
[----:B------:R-:W-:Y:S01]  /*e7f0*/  IMAD.U32 R6, RZ, RZ, UR14 ;  /* 0x0000000eff067e24 */ /* 0x000fe2000f8e00ff */
[----:B------:R-:W-:Y:S01]  /*e800*/  USHF.L.U64.HI UR12, UR14, 0x6, UR13 ;  /* 0x000000060e0c7899 */ /* 0x000fe2000801020d */
[----:B------:R-:W-:Y:S01]  /*e810*/  MOV R7, UR15 ;  /* 0x0000000f00077c02 */ /* 0x000fe20008000f00 */
[----:B------:R-:W-:Y:S01]  /*e820*/  ULEA UR4, UP0, UR8, UR4, 0x5 ;  /* 0x0000000408047291 */ /* 0x000fe2000f8028ff */
[----:B------:R-:W-:Y:S01]  /*e830*/  IMAD.U32 R5, RZ, RZ, UR13 ;  /* 0x0000000dff057e24 */ /* 0x000fe2000f8e00ff */
[----:B------:R-:W-:Y:S02]  /*e840*/  LOP3.LUT R214, R207, 0x3e00, RZ, 0xc0, !PT ;  /* 0x00003e00cfd67812 */ /* 0x000fe400078ec0ff */
[----:B------:R-:W-:Y:S01]  /*e850*/  ULEA.HI.X UR12, UR8, UR12, UR9, 0x5, UP0 ;  /* 0x0000000c080c7291 */ /* 0x000fe200080f2c09 */
[----:B------:R-:W-:Y:S01]  /*e860*/  LOP3.LUT R0, R213, 0x8, RZ, 0xc0, !PT ;  /* 0x00000008d5007812 */ /* 0x000fe200078ec0ff */
[----:B------:R-:W-:Y:S01]  /*e870*/  IMAD.U32 R7, RZ, RZ, UR4 ;  /* 0x00000004ff077e24 */ /* 0x000fe2000f8e00ff */
[----:B------:R-:W-:Y:S01]  /*e880*/  LOP3.LUT R3, R214, 0x120, R210, 0xf8, !PT ;  /* 0x00000120d6037812 */ /* 0x000fe200078ef8d2 */
[----:B------:R-:W-:Y:S01]  /*e890*/  UMOV UR4, 0x400 ;  /* 0x0000040000047882 */ /* 0x000fe20000000000 */
[----:B------:R-:W-:Y:S01]  /*e8a0*/  UISETP.NE.AND UP0, UPT, UR19, 0x3, UPT ;  /* 0x000000031300788c */ /* 0x000fe2000bf05270 */
[----:B------:R-:W-:Y:S01]  /*e8b0*/  IMAD.U32 R8, RZ, RZ, UR12 ;  /* 0x0000000cff087e24 */ /* 0x000fe2000f8e00ff */
[----:B-1----:R-:W-:Y:S01]  /*e8c0*/  ULEA UR6, UR6, UR4, 0x18 ;  /* 0x0000000406067291 */ /* 0x002fe2000f8ec0ff */
[----:B------:R-:W-:Y:S01]  /*e8d0*/  BAR.SYNC.DEFER_BLOCKING 0x0 ;  /* 0x0000000000007b1d */ /* 0x000fe20000010000 */
[----:B--2---:R-:W-:-:S02]  /*e8e0*/  LEA R4, P4, R6, R196, 0x7 ;  /* 0x000000c406047211 */ /* 0x004fc400078838ff */
[----:B------:R-:W-:Y:S02]  /*e8f0*/  LEA R2, P0, R7, R196, 0x1 ;  /* 0x000000c407027211 */ /* 0x000fe400078008ff */
[----:B---3--:R-:W-:Y:S02]  /*e900*/  LOP3.LUT R0, R3, R199, R0, 0xf6, !PT ;  /* 0x000000c703007212 */ /* 0x008fe400078ef600 */
[-C--:B----4-:R-:W-:Y:S02]  /*e910*/  LEA.HI.X R5, R6, R197.reuse, R5, 0x7, P4 ;  /* 0x000000c506057211 */ /* 0x090fe400020f3c05 */
[----:B------:R-:W-:Y:S02]  /*e920*/  LEA.HI.X R3, R7, R197, R8, 0x1, P0 ;  /* 0x000000c507037211 */ /* 0x000fe400000f0c08 */
[----:B-----5:R-:W-:Y:S01]  /*e930*/  LEA R36, R200, UR6, 0x1 ;  /* 0x00000006c8247c11 */ /* 0x020fe2000f8e08ff */
[----:B------:R-:W-:Y:S01]  /*e940*/  @!PT LDS RZ, [RZ] ;  /* 0x00000000fffff984 */ /* 0x000fe20000000800 */
[----:B------:R-:W-:Y:S01]  /*e950*/  @!PT LDS RZ, [RZ] ;  /* 0x00000000fffff984 */ /* 0x000fe20000000800 */
[----:B------:R-:W-:Y:S01]  /*e960*/  @!PT LDS RZ, [RZ] ;  /* 0x00000000fffff984 */ /* 0x000fe20000000800 */
[----:B------:R-:W-:Y:S01]  /*e970*/  @!P3 LDGSTS.E.BYPASS.LTC128B.128 [R220+0x9000], desc[UR20][R4.64] ;  /* 0x0900000004dcbfae */ /* 0x000fe2000b981a14 */
[----:B------:R-:W-:-:S02]  /*e980*/  LEA R41, R0, UR6, 0x1 ;  /* 0x0000000600297c11 */ /* 0x000fc4000f8e08ff */
[C---:B------:R-:W-:Y:S01]  /*e990*/  IADD3 R0, PT, PT, R212.reuse, R36, RZ ;  /* 0x00000024d4007210 */ /* 0x040fe20007ffe0ff */
        /* <DEDUP_REMOVED lines=30> */
[----:B------:R-:W5:Y:S01]  /*eb80*/  LDSM.16.M88.4 R12, [R41] ;  /* 0x00000000290c783b */ /* 0x000f620000000200 */
[----:B-1----:R-:W-:-:S03]  /*eb90*/  IMAD.IADD R2, R212, 0x1, R41 ;  /* 0x00000001d4027824 */ /* 0x002fc600078e0229 */
[----:B------:R-:W1:Y:S04]  /*eba0*/  LDSM.16.M88.4 R24, [R36+0x6c00] ;  /* 0x006c00002418783b */ /* 0x000e680000000200 */
[----:B------:R-:W-:Y:S04]  /*ebb0*/  LDSM.16.M88.4 R4, [R2+0x1000] ;  /* 0x001000000204783b */ /* 0x000fe80000000200 */
[----:B------:R-:W1:Y:S04]  /*ebc0*/  LDSM.16.M88.4 R60, [R0+0x6400] ;  /* 0x00640000003c783b */ /* 0x000e680000000200 */
[----:B------:R-:W1:Y:S04]  /*ebd0*/  LDSM.16.M88.4 R56, [R0+0x6800] ;  /* 0x006800000038783b */ /* 0x000e680000000200 */
[----:B------:R-:W1:Y:S04]  /*ebe0*/  LDSM.16.M88.4 R20, [R0+0x6000] ;  /* 0x006000000014783b */ /* 0x000e680000000200 */
[----:B------:R-:W1:Y:S04]  /*ebf0*/  LDSM.16.M88.4 R52, [R0+0x6c00] ;  /* 0x006c00000034783b */ /* 0x000e680000000200 */
[----:B------:R-:W1:Y:S01]  /*ec00*/  LDSM.16.M88.4 R16, [R2] ;  /* 0x000000000210783b */ /* 0x000e620000000200 */
[C---:B--2---:R-:W-:Y:S03]  /*ec10*/  HMMA.16816.F32.BF16 R136, R8.reuse, R32, RZ ;  /* 0x000000200888723c */ /* 0x044fe600000418ff */
[----:B------:R-:W0:Y:S05]  /*ec20*/  LDGDEPBAR ;  /* 0x00000000000079af */ /* 0x000e2a0000000000 */
[C---:B---3--:R-:W-:Y:S08]  /*ec30*/  HMMA.16816.F32.BF16 R140, R8.reuse, R44, RZ ;  /* 0x0000002c088c723c */ /* 0x048ff000000418ff */
[----:B----4-:R-:W-:Y:S08]  /*ec40*/  HMMA.16816.F32.BF16 R64, R8, R28, RZ ;  /* 0x0000001c0840723c */ /* 0x010ff000000418ff */
[----:B-----5:R-:W-:Y:S08]  /*ec50*/  HMMA.16816.F32.BF16 R200, R12, R44, RZ ;  /* 0x0000002c0cc8723c */ /* 0x020ff000000418ff */
[C---:B-1----:R-:W-:Y:S08]  /*ec60*/  HMMA.16816.F32.BF16 R172, R8.reuse, R24, RZ ;  /* 0x0000001808ac723c */ /* 0x042ff000000418ff */
[C---:B------:R-:W-:Y:S08]  /*ec70*/  HMMA.16816.F32.BF16 R184, R8.reuse, R46, RZ ;  /* 0x0000002e08b8723c */ /* 0x040ff000000418ff */
[C---:B------:R-:W-:Y:S08]  /*ec80*/  HMMA.16816.F32.BF16 R180, R8.reuse, R34, RZ ;  /* 0x0000002208b4723c */ /* 0x040ff000000418ff */
[C---:B------:R-:W-:Y:S08]  /*ec90*/  HMMA.16816.F32.BF16 R176, R8.reuse, R30, RZ ;  /* 0x0000001e08b0723c */ /* 0x040ff000000418ff */
[----:B------:R-:W-:Y:S08]  /*eca0*/  HMMA.16816.F32.BF16 R8, R8, R26, RZ ;  /* 0x0000001a0808723c */ /* 0x000ff000000418ff */
[----:B------:R-:W-:Y:S08]  /*ecb0*/  HMMA.16816.F32.BF16 R44, R12, R46, RZ ;  /* 0x0000002e0c2c723c */ /* 0x000ff000000418ff */
[----:B------:R-:W-:Y:S08]  /*ecc0*/  HMMA.16816.F32.BF16 R224, R4, R60, R136 ;  /* 0x0000003c04e0723c */ /* 0x000ff00000041888 */
[C---:B------:R-:W-:Y:S08]  /*ecd0*/  HMMA.16816.F32.BF16 R192, R12.reuse, R28, RZ ;  /* 0x0000001c0cc0723c */ /* 0x040ff000000418ff */
[C---:B------:R-:W-:Y:S08]  /*ece0*/  HMMA.16816.F32.BF16 R136, R12.reuse, R30, RZ ;  /* 0x0000001e0c88723c */ /* 0x040ff000000418ff */
[----:B------:R-:W-:Y:S08]  /*ecf0*/  HMMA.16816.F32.BF16 R188, R12, R24, RZ ;  /* 0x000000180cbc723c */ /* 0x000ff000000418ff */
[----:B------:R-:W-:Y:S08]  /*ed00*/  HMMA.16816.F32.BF16 R232, R4, R58, R176 ;  /* 0x0000003a04e8723c */ /* 0x000ff000000418b0 */
[----:B------:R-:W-:Y:S08]  /*ed10*/  HMMA.16816.F32.BF16 R28, R12, R26, RZ ;  /* 0x0000001a0c1c723c */ /* 0x000ff000000418ff */
[C---:B------:R-:W-:Y:S08]  /*ed20*/  HMMA.16816.F32.BF16 R228, R4.reuse, R20, R140 ;  /* 0x0000001404e4723c */ /* 0x040ff0000004188c */
[C---:B------:R-:W-:Y:S08]  /*ed30*/  HMMA.16816.F32.BF16 R208, R4.reuse, R56, R64 ;  /* 0x0000003804d0723c */ /* 0x040ff00000041840 */
[C---:B------:R-:W-:Y:S08]  /*ed40*/  HMMA.16816.F32.BF16 R204, R4.reuse, R52, R172 ;  /* 0x0000003404cc723c */ /* 0x040ff000000418ac */
[C---:B------:R-:W-:Y:S08]  /*ed50*/  HMMA.16816.F32.BF16 R184, R4.reuse, R22, R184 ;  /* 0x0000001604b8723c */ /* 0x040ff000000418b8 */
[C---:B------:R-:W-:Y:S08]  /*ed60*/  HMMA.16816.F32.BF16 R180, R4.reuse, R62, R180 ;  /* 0x0000003e04b4723c */ /* 0x040ff000000418b4 */
[----:B------:R-:W-:Y:S01]  /*ed70*/  HMMA.16816.F32.BF16 R176, R4, R54, R8 ;  /* 0x0000003604b0723c */ /* 0x000fe20000041808 */
[----:B------:R-:W-:Y:S04]  /*ed80*/  LDSM.16.M88.4 R4, [R41+0x3000] ;  /* 0x003000002904783b */ /* 0x000fe80000000200 */
[----:B------:R-:W-:Y:S03]  /*ed90*/  LDSM.16.M88.4 R8, [R41+0x2000] ;  /* 0x002000002908783b */ /* 0x000fe60000000200 */
[----:B------:R-:W-:Y:S01]  /*eda0*/  HMMA.16816.F32.BF16 R24, R16, R22, R44 ;  /* 0x000000161018723c */ /* 0x000fe2000004182c */
[----:B------:R-:W1:Y:S07]  /*edb0*/  LDSM.16.M88.4 R44, [R36+0x7800] ;  /* 0x00780000242c783b */ /* 0x000e6e0000000200 */
[C---:B------:R-:W-:Y:S08]  /*edc0*/  HMMA.16816.F32.BF16 R196, R12.reuse, R32, RZ ;  /* 0x000000200cc4723c */ /* 0x040ff000000418ff */
[----:B------:R-:W-:Y:S01]  /*edd0*/  HMMA.16816.F32.BF16 R64, R12, R34, RZ ;  /* 0x000000220c40723c */ /* 0x000fe200000418ff */
[----:B------:R-:W2:Y:S04]  /*ede0*/  LDSM.16.M88.4 R12, [R36+0x7400] ;  /* 0x00740000240c783b */ /* 0x000ea80000000200 */
[----:B------:R-:W-:Y:S03]  /*edf0*/  LDSM.16.M88.4 R32, [R36+0x7c00] ;  /* 0x007c00002420783b */ /* 0x000fe60000000200 */
[C---:B------:R-:W-:Y:S01]  /*ee00*/  HMMA.16816.F32.BF16 R200, R16.reuse, R20, R200 ;  /* 0x0000001410c8723c */ /* 0x040fe200000418c8 */
[----:B------:R-:W3:Y:S07]  /*ee10*/  LDSM.16.M88.4 R20, [R36+0x7000] ;  /* 0x007000002414783b */ /* 0x000eee0000000200 */
[C---:B------:R-:W-:Y:S08]  /*ee20*/  HMMA.16816.F32.BF16 R196, R16.reuse, R60, R196 ;  /* 0x0000003c10c4723c */ /* 0x040ff000000418c4 */
[----:B------:R-:W-:Y:S08]  /*ee30*/  HMMA.16816.F32.BF16 R60, R16, R62, R64 ;  /* 0x0000003e103c723c */ /* 0x000ff00000041840 */
[----:B-1----:R-:W-:Y:S08]  /*ee40*/  HMMA.16816.F32.BF16 R248, R4, R44, R208 ;  /* 0x0000002c04f8723c */ /* 0x002ff000000418d0 */
[C---:B------:R-:W-:Y:S08]  /*ee50*/  HMMA.16816.F32.BF16 R236, R16.reuse, R56, R192 ;  /* 0x0000003810ec723c */ /* 0x040ff000000418c0 */
[----:B------:R-:W-:Y:S03]  /*ee60*/  HMMA.16816.F32.BF16 R192, R16, R52, R188 ;  /* 0x0000003410c0723c */ /* 0x000fe600000418bc */
[----:B------:R-:W-:-:S05]  /*ee70*/  IMAD.MOV.U32 R3, RZ, RZ, R251 ;  /* 0x000000ffff037224 */ /* 0x000fca00078e00fb */
[C---:B------:R-:W-:Y:S08]  /*ee80*/  HMMA.16816.F32.BF16 R172, R16.reuse, R58, R136 ;  /* 0x0000003a10ac723c */ /* 0x040ff00000041888 */
[----:B------:R-:W-:Y:S01]  /*ee90*/  HMMA.16816.F32.BF16 R140, R16, R54, R28 ;  /* 0x00000036108c723c */ /* 0x000fe2000004181c */
[----:B------:R-:W-:Y:S01]  /*eea0*/  IMAD.MOV.U32 R18, RZ, RZ, R248 ;  /* 0x000000ffff127224 */ /* 0x000fe200078e00f8 */
[----:B------:R-:W-:Y:S01]  /*eeb0*/  MOV R17, R249 ;  /* 0x000000f900117202 */ /* 0x000fe20000000f00 */
[----:B------:R-:W-:Y:S01]  /*eec0*/  IMAD.MOV.U32 R16, RZ, RZ, R250 ;  /* 0x000000ffff107224 */ /* 0x000fe200078e00fa */
[----:B------:R-:W-:Y:S04]  /*eed0*/  LDSM.16.M88.4 R28, [R0+0x7800] ;  /* 0x00780000001c783b */ /* 0x000fe80000000200 */
[----:B--2---:R-:W-:Y:S08]  /*eee0*/  HMMA.16816.F32.BF16 R56, R4, R12, R224 ;  /* 0x0000000c0438723c */ /* 0x004ff000000418e0 */
[-C--:B---3--:R-:W-:Y:S08]  /*eef0*/  HMMA.16816.F32.BF16 R208, R8, R20.reuse, R200 ;  /* 0x0000001408d0723c */ /* 0x088ff000000418c8 */
        /* <DEDUP_REMOVED lines=9> */
[----:B------:R-:W1:Y:S01]  /*ef90*/  LDSM.16.M88.4 R12, [R0+0x7000] ;  /* 0x00700000000c783b */ /* 0x000e620000000200 */
[----:B------:R-:W-:Y:S01]  /*efa0*/  MOV R60, R18 ;  /* 0x00000012003c7202 */ /* 0x000fe20000000f00 */
[----:B------:R-:W-:Y:S01]  /*efb0*/  IMAD.MOV.U32 R61, RZ, RZ, R17 ;  /* 0x000000ffff3d7224 */ /* 0x000fe200078e0011 */
[----:B------:R-:W-:Y:S01]  /*efc0*/  MOV R63, R3 ;  /* 0x00000003003f7202 */ /* 0x000fe20000000f00 */
[----:B------:R-:W-:-:S02]  /*efd0*/  IMAD.MOV.U32 R62, RZ, RZ, R16 ;  /* 0x000000ffff3e7224 */ /* 0x000fc400078e0010 */
[----:B------:R-:W-:Y:S01]  /*efe0*/  LDSM.16.M88.4 R16, [R2+0x2000] ;  /* 0x002000000210783b */ /* 0x000fe20000000200 */
[C---:B------:R-:W-:Y:S03]  /*eff0*/  HMMA.16816.F32.BF16 R204, R8.reuse, R22, R24 ;  /* 0x0000001608cc723c */ /* 0x040fe60000041818 */
[----:B------:R-:W2:Y:S04]  /*f000*/  LDSM.16.M88.4 R20, [R0+0x7400] ;  /* 0x007400000014783b */ /* 0x000ea80000000200 */
[----:B------:R-:W3:Y:S01]  /*f010*/  LDSM.16.M88.4 R24, [R0+0x7c00] ;  /* 0x007c00000018783b */ /* 0x000ee20000000200 */
[C---:B------:R-:W-:Y:S08]  /*f020*/  HMMA.16816.F32.BF16 R176, R8.reuse, R32, R192 ;  /* 0x0000002008b0723c */ /* 0x040ff000000418c0 */
[C---:B------:R-:W-:Y:S08]  /*f030*/  HMMA.16816.F32.BF16 R228, R8.reuse, R46, R172 ;  /* 0x0000002e08e4723c */ /* 0x040ff000000418ac */
[----:B------:R-:W-:Y:S03]  /*f040*/  HMMA.16816.F32.BF16 R196, R8, R34, R140 ;  /* 0x0000002208c4723c */ /* 0x000fe6000004188c */
[----:B------:R-:W-:Y:S01]  /*f050*/  IMAD.MOV.U32 R33, RZ, RZ, R177 ;  /* 0x000000ffff217224 */ /* 0x000fe200078e00b1 */
[----:B------:R-:W-:Y:S01]  /*f060*/  MOV R32, R178 ;  /* 0x000000b200207202 */ /* 0x000fe20000000f00 */
[----:B------:R-:W-:-:S02]  /*f070*/  IMAD.MOV.U32 R50, RZ, RZ, R176 ;  /* 0x000000ffff327224 */ /* 0x000fc400078e00b0 */
[----:B------:R-:W-:Y:S01]  /*f080*/  IMAD.MOV.U32 R3, RZ, RZ, R179 ;  /* 0x000000ffff037224 */ /* 0x000fe200078e00b3 */
[----:B------:R-:W-:Y:S01]  /*f090*/  HMMA.16816.F32.BF16 R236, R8, R44, R236 ;  /* 0x0000002c08ec723c */ /* 0x000fe200000418ec */
[----:B------:R-:W-:Y:S04]  /*f0a0*/  LDSM.16.M88.4 R8, [R36+0x8000] ;  /* 0x008000002408783b */ /* 0x000fe80000000200 */
[----:B------:R-:W-:Y:S03]  /*f0b0*/  LDSM.16.M88.4 R44, [R36+0x8800] ;  /* 0x00880000242c783b */ /* 0x000fe60000000200 */
[C---:B-1----:R-:W-:Y:S08]  /*f0c0*/  HMMA.16816.F32.BF16 R192, R4.reuse, R12, R136 ;  /* 0x0000000c04c0723c */ /* 0x042ff00000041888 */
[C---:B------:R-:W-:Y:S08]  /*f0d0*/  HMMA.16816.F32.BF16 R184, R4.reuse, R14, R64 ;  /* 0x0000000e04b8723c */ /* 0x040ff00000041840 */
[C---:B--2---:R-:W-:Y:S08]  /*f0e0*/  HMMA.16816.F32.BF16 R180, R4.reuse, R20, R56 ;  /* 0x0000001404b4723c */ /* 0x044ff00000041838 */
[C---:B------:R-:W-:Y:S01]  /*f0f0*/  HMMA.16816.F32.BF16 R176, R4.reuse, R22, R52 ;  /* 0x0000001604b0723c */ /* 0x040fe20000041834 */
[----:B------:R-:W-:Y:S07]  /*f100*/  LDSM.16.M88.4 R52, [R36+0x8400] ;  /* 0x008400002434783b */ /* 0x000fee0000000200 */
[----:B---3--:R-:W-:Y:S01]  /*f110*/  HMMA.16816.F32.BF16 R136, R4, R24, R188 ;  /* 0x000000180488723c */ /* 0x008fe200000418bc */
[----:B------:R-:W-:Y:S01]  /*f120*/  MOV R189, R33 ;  /* 0x0000002100bd7202 */ /* 0x000fe20000000f00 */
[----:B------:R-:W-:-:S02]  /*f130*/  IMAD.MOV.U32 R190, RZ, RZ, R32 ;  /* 0x000000ffffbe7224 */ /* 0x000fc400078e0020 */
[----:B------:R-:W-:Y:S01]  /*f140*/  LDSM.16.M88.4 R32, [R36+0x8c00] ;  /* 0x008c00002420783b */ /* 0x000fe20000000200 */
[----:B------:R-:W-:Y:S02]  /*f150*/  IMAD.MOV.U32 R188, RZ, RZ, R50 ;  /* 0x000000ffffbc7224 */ /* 0x000fe400078e0032 */
[----:B------:R-:W-:Y:S01]  /*f160*/  IMAD.MOV.U32 R191, RZ, RZ, R3 ;  /* 0x000000ffffbf7224 */ /* 0x000fe200078e0003 */
        /* <DEDUP_REMOVED lines=9> */
[----:B------:R-:W-:Y:S01]  /*f200*/  HMMA.16816.F32.BF16 R204, R16, R26, R196 ;  /* 0x0000001a10cc723c */ /* 0x000fe200000418c4 */
[----:B------:R-:W-:Y:S07]  /*f210*/  LDSM.16.M88.4 R24, [R0+0x8400] ;  /* 0x008400000018783b */ /* 0x000fee0000000200 */
[C---:B-1----:R-:W-:Y:S08]  /*f220*/  HMMA.16816.F32.BF16 R200, R4.reuse, R8, R192 ;  /* 0x0000000804c8723c */ /* 0x042ff000000418c0 */
[C---:B------:R-:W-:Y:S08]  /*f230*/  HMMA.16816.F32.BF16 R192, R4.reuse, R52, R180 ;  /* 0x0000003404c0723c */ /* 0x040ff000000418b4 */
[C---:B------:R-:W-:Y:S08]  /*f240*/  HMMA.16816.F32.BF16 R188, R4.reuse, R54, R176 ;  /* 0x0000003604bc723c */ /* 0x040ff000000418b0 */
[C---:B------:R-:W-:Y:S08]  /*f250*/  HMMA.16816.F32.BF16 R180, R4.reuse, R46, R140 ;  /* 0x0000002e04b4723c */ /* 0x040ff0000004188c */
[----:B------:R-:W-:Y:S08]  /*f260*/  HMMA.16816.F32.BF16 R176, R4, R32, R136 ;  /* 0x0000002004b0723c */ /* 0x000ff00000041888 */
[C---:B------:R-:W-:Y:S01]  /*f270*/  HMMA.16816.F32.BF16 R248, R16.reuse, R22, R248 ;  /* 0x0000001610f8723c */ /* 0x040fe200000418f8 */
[----:B------:R-:W-:Y:S07]  /*f280*/  LDSM.16.M88.4 R20, [R0+0x8800] ;  /* 0x008800000014783b */ /* 0x000fee0000000200 */
[C---:B------:R-:W-:Y:S08]  /*f290*/  HMMA.16816.F32.BF16 R236, R16.reuse, R28, R236 ;  /* 0x0000001c10ec723c */ /* 0x040ff000000418ec */
[----:B------:R-:W-:Y:S01]  /*f2a0*/  HMMA.16816.F32.BF16 R228, R16, R30, R228 ;  /* 0x0000001e10e4723c */ /* 0x000fe200000418e4 */
[----:B------:R-:W-:Y:S04]  /*f2b0*/  LDSM.16.M88.4 R28, [R0+0x8000] ;  /* 0x00800000001c783b */ /* 0x000fe80000000200 */
[----:B------:R1:W-:Y:S03]  /*f2c0*/  LDSM.16.M88.4 R16, [R0+0x8c00] ;  /* 0x008c00000010783b */ /* 0x0003e60000000200 */
[----:B------:R-:W-:Y:S08]  /*f2d0*/  HMMA.16816.F32.BF16 R196, R4, R10, R184 ;  /* 0x0000000a04c4723c */ /* 0x000ff000000418b8 */
[C---:B--2---:R-:W-:Y:S08]  /*f2e0*/  HMMA.16816.F32.BF16 R140, R12.reuse, R8, R60 ;  /* 0x000000080c8c723c */ /* 0x044ff0000004183c */
[----:B------:R-:W-:Y:S01]  /*f2f0*/  HMMA.16816.F32.BF16 R136, R12, R10, R56 ;  /* 0x0000000a0c88723c */ /* 0x000fe20000041838 */
[----:B------:R-:W2:Y:S01]  /*f300*/  LDSM.16.M88.4 R8, [R2+0x4000] ;  /* 0x004000000208783b */ /* 0x000ea20000000200 */
[----:B-1----:R-:W-:-:S06]  /*f310*/  IMAD.U32 R0, RZ, RZ, UR19 ;  /* 0x00000013ff007e24 */ /* 0x002fcc000f8e00ff */
[C---:B------:R-:W-:Y:S08]  /*f320*/  HMMA.16816.F32.BF16 R184, R4.reuse, R44, R172 ;  /* 0x0000002c04b8723c */ /* 0x040ff000000418ac */
[----:B------:R-:W-:Y:S01]  /*f330*/  HMMA.16816.F32.BF16 R172, R4, R34, R64 ;  /* 0x0000002204ac723c */ /* 0x000fe20000041840 */
[----:B------:R1:W3:Y:S01]  /*f340*/  LDSM.16.M88.4 R4, [R2+0x5000] ;  /* 0x005000000204783b */ /* 0x0002e20000000200 */
[----:B------:R-:W-:-:S06]  /*f350*/  DEPBAR.LE SB0, 0x0 ;  /* 0x000080000000791a */ /* 0x000fcc0000000000 */
[C---:B------:R-:W-:Y:S08]  /*f360*/  HMMA.16816.F32.BF16 R64, R12.reuse, R52, R224 ;  /* 0x000000340c40723c */ /* 0x040ff000000418e0 */
[C---:B------:R-:W-:Y:S08]  /*f370*/  HMMA.16816.F32.BF16 R60, R12.reuse, R54, R248 ;  /* 0x000000360c3c723c */ /* 0x040ff000000418f8 */
[----:B------:R-:W-:Y:S01]  /*f380*/  HMMA.16816.F32.BF16 R56, R12, R44, R236 ;  /* 0x0000002c0c38723c */ /* 0x000fe200000418ec */
[----:B-1----:R-:W-:-:S04]  /*f390*/  SHF.L.U32 R2, R217, 0x1, RZ ;  /* 0x00000001d9027819 */ /* 0x002fc800000006ff */
[----:B------:R-:W-:-:S03]  /*f3a0*/  LOP3.LUT R3, R2, 0x6, RZ, 0xc0, !PT ;  /* 0x0000000602037812 */ /* 0x000fc600078ec0ff */
[C---:B------:R-:W-:Y:S02]  /*f3b0*/  HMMA.16816.F32.BF16 R52, R12.reuse, R46, R228 ;  /* 0x0000002e0c34723c */ /* 0x040fe400000418e4 */
[----:B------:R-:W-:Y:S01]  /*f3c0*/  IMAD R0, R0, 0x40, R3 ;  /* 0x0000004000007824 */ /* 0x000fe200078e0203 */
[----:B------:R1:W-:Y:S03]  /*f3d0*/  STL [R1+0x34], R3 ;  /* 0x0000340301007387 */ /* 0x0003e60000100800 */
[C---:B------:R-:W-:Y:S02]  /*f3e0*/  VIADD R2, R0.reuse, 0xffffff41 ;  /* 0xffffff4100027836 */ /* 0x040fe40000000000 */
[C---:B------:R-:W-:Y:S08]  /*f3f0*/  HMMA.16816.F32.BF16 R44, R12.reuse, R32, R208 ;  /* 0x000000200c2c723c */ /* 0x040ff000000418d0 */
[----:B------:R-:W-:Y:S08]  /*f400*/  HMMA.16816.F32.BF16 R12, R12, R34, R204 ;  /* 0x000000220c0c723c */ /* 0x000ff000000418cc */
[----:B--2---:R-:W-:Y:S01]  /*f410*/  HMMA.16816.F32.BF16 R140, R8, R28, R140 ;  /* 0x0000001c088c723c */ /* 0x004fe2000004188c */
[----:B-1----:R-:W-:-:S07]  /*f420*/  IADD3 R3, PT, PT, R0, -0xc0, RZ ;  /* 0xffffff4000037810 */ /* 0x002fce0007ffe0ff */
[----:B------:R-:W-:Y:S01]  /*f430*/  HMMA.16816.F32.BF16 R136, R8, R30, R136 ;  /* 0x0000001e0888723c */ /* 0x000fe20000041888 */
[C---:B------:R-:W-:Y:S02]  /*f440*/  ISETP.GE.AND P6, PT, R3.reuse, R37, PT ;  /* 0x000000250300720c */ /* 0x040fe40003fc6270 */
[C---:B------:R-:W-:Y:S02]  /*f450*/  ISETP.GE.AND P5, PT, R3.reuse, R39, PT ;  /* 0x000000270300720c */ /* 0x040fe40003fa6270 */
[----:B------:R-:W-:-:S03]  /*f460*/  ISETP.GE.AND P4, PT, R3, R38, PT ;  /* 0x000000260300720c */ /* 0x000fc60003f86270 */
        /* <DEDUP_REMOVED lines=12> */
[----:B------:R-:W-:Y:S01]  /*f530*/  HMMA.16816.F32.BF16 R204, R4, R18, R172 ;  /* 0x0000001204cc723c */ /* 0x000fe200000418ac */
[----:B------:R-:W-:-:S07]  /*f540*/  I2FP.F32.U32 R4, R3 ;  /* 0x0000000300047245 */ /* 0x000fce0000201000 */
[----:B------:R-:W-:Y:S01]  /*f550*/  HMMA.16816.F32.BF16 R172, R8, R18, R12 ;  /* 0x0000001208ac723c */ /* 0x000fe2000004180c */
[----:B------:R-:W-:Y:S01]  /*f560*/  FFMA.FTZ R18, R4, UR5, R140 ;  /* 0x0000000504127c23 */ /* 0x000fe2000801008c */
[----:B------:R-:W-:Y:S06]  /*f570*/  BAR.SYNC.DEFER_BLOCKING 0x0 ;  /* 0x0000000000007b1d */ /* 0x000fec0000010000 */
[----:B------:R-:W-:-:S12]  /*f580*/  BRA.U !UP0, `(.L_x_574) ;  /* 0x00000005080c7547 */ /* 0x000fd8000b800000 */
[----:B------:R-:W-:Y:S01]  /*f590*/  USHF.L.U32 UR4, UR10, 0x6, URZ ;  /* 0x000000060a047899 */ /* 0x000fe200080006ff */
[----:B------:R-:W-:Y:S01]  /*f5a0*/  IMAD.U32 R6, RZ, RZ, UR29 ;  /* 0x0000001dff067e24 */ /* 0x000fe2000f8e00ff */
[----:B------:R-:W-:Y:S01]  /*f5b0*/  UIADD3 UR8, UPT, UPT, UR19, -0x4, URZ ;  /* 0xfffffffc13087890 */ /* 0x000fe2000fffe0ff */
[----:B------:R-:W-:Y:S01]  /*f5c0*/  IMAD.U32 R7, RZ, RZ, UR28 ;  /* 0x0000001cff077e24 */ /* 0x000fe2000f8e00ff */
[----:B------:R-:W-:Y:S02]  /*f5d0*/  USHF.L.U64.HI UR10, UR10, 0x6, UR11 ;  /* 0x000000060a0a7899 */ /* 0x000fe4000801020b */
[----:B------:R-:W-:Y:S02]  /*f5e0*/  IMAD.U32 R5, RZ, RZ, UR4 ;  /* 0x00000004ff057e24 */ /* 0x000fe4000f8e00ff */
[----:B------:R-:W-:Y:S02]  /*f5f0*/  UIMAD UR10, UR10, UR8, URZ ;  /* 0x000000080a0a72a4 */ /* 0x000fe4000f8e02ff */
[----:B------:R-:W-:-:S05]  /*f600*/  @!P3 IMAD.WIDE.U32 R6, R5, UR8, R6 ;  /* 0x000000080506bc25 */ /* 0x000fca000f8e0006 */
[----:B------:R-:W-:Y:S02]  /*f610*/  @!P3 IADD3 R7, PT, PT, R7, UR10, RZ ;  /* 0x0000000a0707bc10 */ /* 0x000fe4000fffe0ff */
[----:B------:R-:W-:-:S04]  /*f620*/  @!P3 LEA R16, P0, R6, R244, 0x1 ;  /* 0x000000f40610b211 */ /* 0x000fc800078008ff */
[----:B------:R-:W-:Y:S01]  /*f630*/  @!P3 LEA.HI.X R17, R6, R243, R7, 0x1, P0 ;  /* 0x000000f30611b211 */ /* 0x000fe200000f0c07 */
[----:B------:R-:W-:Y:S02]  /*f640*/  IMAD.U32 R6, RZ, RZ, UR29 ;  /* 0x0000001dff067e24 */ /* 0x000fe4000f8e00ff */
[----:B------:R-:W-:Y:S02]  /*f650*/  IMAD.U32 R7, RZ, RZ, UR28 ;  /* 0x0000001cff077e24 */ /* 0x000fe4000f8e00ff */
[----:B------:R-:W-:-:S04]  /*f660*/  @!P2 IMAD.WIDE.U32 R6, R5, UR8, R6 ;  /* 0x000000080506ac25 */ /* 0x000fc8000f8e0006 */
[----:B------:R-:W-:Y:S01]  /*f670*/  @!P2 VIADD R7, R7, UR10 ;  /* 0x0000000a0707ac36 */ /* 0x000fe20008000000 */
[----:B------:R-:W-:-:S04]  /*f680*/  @!P2 LEA R14, P0, R6, R244, 0x1 ;  /* 0x000000f4060ea211 */ /* 0x000fc800078008ff */
[----:B------:R-:W-:Y:S01]  /*f690*/  @!P2 LEA.HI.X R15, R6, R243, R7, 0x1, P0 ;  /* 0x000000f3060fa211 */ /* 0x000fe200000f0c07 */
[----:B------:R-:W-:Y:S01]  /*f6a0*/  IMAD.U32 R7, RZ, RZ, UR28 ;  /* 0x0000001cff077e24 */ /* 0x000fe2000f8e00ff */
[----:B------:R-:W-:-:S05]  /*f6b0*/  MOV R6, UR29 ;  /* 0x0000001d00067c02 */ /* 0x000fca0008000f00 */
[----:B------:R-:W-:Y:S01]  /*f6c0*/  @!P1 IMAD.WIDE.U32 R6, R5, UR8, R6 ;  /* 0x0000000805069c25 */ /* 0x000fe2000f8e0006 */
[----:B------:R-:W-:-:S03]  /*f6d0*/  UIMAD.WIDE.U32 UR8, UR4, UR8, URZ ;  /* 0x00000008040872a5 */ /* 0x000fc6000f8e00ff */
[----:B------:R-:W-:Y:S01]  /*f6e0*/  @!P1 VIADD R5, R7, UR10 ;  /* 0x0000000a07059c36 */ /* 0x000fe20008000000 */
[C---:B------:R-:W-:Y:S01]  /*f6f0*/  @!P1 LEA R12, P0, R6.reuse, R244, 0x1 ;  /* 0x000000f4060c9211 */ /* 0x040fe200078008ff */
[----:B------:R-:W-:Y:S01]  /*f700*/  UIADD3 UR10, UPT, UPT, UR9, UR10, URZ ;  /* 0x0000000a090a7290 */ /* 0x000fe2000fffe0ff */
[----:B------:R-:W-:Y:S02]  /*f710*/  IMAD.U32 R7, RZ, RZ, UR8 ;  /* 0x00000008ff077e24 */ /* 0x000fe4000f8e00ff */
[----:B------:R-:W-:Y:S02]  /*f720*/  @!P1 LEA.HI.X R13, R6, R243, R5, 0x1, P0 ;  /* 0x000000f3060d9211 */ /* 0x000fe400000f0c05 */
[----:B------:R-:W-:Y:S01]  /*f730*/  MOV R5, UR8 ;  /* 0x0000000800057c02 */ /* 0x000fe20008000f00 */
[----:B------:R-:W-:-:S03]  /*f740*/  IMAD.U32 R6, RZ, RZ, UR10 ;  /* 0x0000000aff067e24 */ /* 0x000fc6000f8e00ff */
[----:B------:R-:W-:-:S04]  /*f750*/  @!P3 LEA R10, P0, R5, R244, 0x1 ;  /* 0x000000f4050ab211 */ /* 0x000fc800078008ff */
[-CC-:B------:R-:W-:Y:S02]  /*f760*/  @!P3 LEA.HI.X R11, R7, R243.reuse, R6.reuse, 0x1, P0 ;  /* 0x000000f3070bb211 */ /* 0x180fe400000f0c06 */
[-C--:B------:R-:W-:Y:S01]  /*f770*/  @!P2 LEA R8, P0, R5, R244.reuse, 0x1 ;  /* 0x000000f40508a211 */ /* 0x080fe200078008ff */
[----:B------:R-:W-:Y:S02]  /*f780*/  IMAD.U32 R5, RZ, RZ, UR10 ;  /* 0x0000000aff057e24 */ /* 0x000fe4000f8e00ff */
[----:B------:R-:W-:Y:S01]  /*f790*/  @!PT LDS RZ, [RZ] ;  /* 0x00000000fffff984 */ /* 0x000fe20000000800 */
[----:B------:R-:W-:Y:S01]  /*f7a0*/  @!PT LDS RZ, [RZ] ;  /* 0x00000000fffff984 */ /* 0x000fe20000000800 */
[----:B------:R-:W-:Y:S01]  /*f7b0*/  @!PT LDS RZ, [RZ] ;  /* 0x00000000fffff984 */ /* 0x000fe20000000800 */
[----:B------:R1:W-:Y:S01]  /*f7c0*/  @!P3 LDGSTS.E.BYPASS.LTC128B.128 [R220+0x6000], desc[UR20][R10.64] ;  /* 0x060000000adcbfae */ /* 0x0003e2000b981a14 */
[CC--:B------:R-:W-:Y:S02]  /*f7d0*/  @!P2 LEA.HI.X R9, R7.reuse, R243.reuse, R6, 0x1, P0 ;  /* 0x000000f30709a211 */ /* 0x0c0fe400000f0c06 */
[----:B------:R-:W-:Y:S01]  /*f7e0*/  MOV R6, UR8 ;  /* 0x0000000800067c02 */ /* 0x000fe20008000f00 */
[----:B------:R1:W-:Y:S03]  /*f7f0*/  @P3 STS.128 [R220+0x6000], RZ ;  /* 0x006000ffdc003388 */ /* 0x0003e60000000c00 */
[----:B------:R-:W-:Y:S01]  /*f800*/  @!P1 LEA R6, P0, R6, R244, 0x1 ;  /* 0x000000f406069211 */ /* 0x000fe200078008ff */
        /* <DEDUP_REMOVED lines=27> */
.L_x_574:
[----:B-1----:R-:W2:Y:S04]  /*f9c0*/  LDL.64 R14, [R1+0x20] ;  /* 0x00002000010e7983 */ /* 0x002ea80000100a00 */
[----:B------:R-:W3:Y:S04]  /*f9d0*/  LDL.64 R224, [R1+0x38] ;  /* 0x0000380001e07983 */ /* 0x000ee80000100a00 */
[----:B------:R-:W4:Y:S04]  /*f9e0*/  LDL.64 R16, [R1+0x28] ;  /* 0x0000280001107983 */ /* 0x000f280000100a00 */
[----:B------:R-:W5:Y:S04]  /*f9f0*/  LDL.64 R226, [R1+0x40] ;  /* 0x0000400001e27983 */ /* 0x000f680000100a00 */
[----:B------:R-:W5:Y:S01]  /*fa00*/  LDL.64 R210, [R1+0x48] ;  /* 0x0000480001d27983 */ /* 0x000f620000100a00 */
[C---:B------:R-:W-:Y:S01]  /*fa10*/  FFMA.FTZ R5, R4.reuse, UR5, R142 ;  /* 0x0000000504057c23 */ /* 0x040fe2000801008e */
[----:B------:R-:W-:Y:S01]  /*fa20*/  ISETP.GE.AND P0, PT, R3, R40, PT ;  /* 0x000000280300720c */ /* 0x000fe20003f06270 */
[----:B------:R-:W-:Y:S01]  /*fa30*/  FFMA.FTZ R6, R4, UR5, R200 ;  /* 0x0000000504067c23 */ /* 0x000fe200080100c8 */
[----:B------:R-:W-:Y:S01]  /*fa40*/  ISETP.GE.AND P2, PT, R2, R37, PT ;  /* 0x000000250200720c */ /* 0x000fe20003f46270 */
[----:B------:R-:W-:Y:S01]  /*fa50*/  FFMA.FTZ R4, R4, UR5, R202 ;  /* 0x0000000504047c23 */ /* 0x000fe200080100ca */
[----:B------:R-:W-:-:S02]  /*fa60*/  FSEL R24, R5, -INF , !P5 ;  /* 0xff80000005187808 */ /* 0x000fc40006800000 */
[C---:B------:R-:W-:Y:S02]  /*fa70*/  ISETP.GE.AND P1, PT, R2.reuse, R39, PT ;  /* 0x000000270200720c */ /* 0x040fe40003f26270 */
[C---:B------:R-:W-:Y:S02]  /*fa80*/  ISETP.GE.AND P3, PT, R2.reuse, R38, PT ;  /* 0x000000260200720c */ /* 0x040fe40003f66270 */
[----:B------:R-:W-:Y:S02]  /*fa90*/  I2FP.F32.U32 R3, R2 ;  /* 0x0000000200037245 */ /* 0x000fe40000201000 */
[----:B------:R-:W-:Y:S01]  /*faa0*/  ISETP.GE.AND P5, PT, R2, R40, PT ;  /* 0x000000280200720c */ /* 0x000fe20003fa6270 */
[----:B------:R-:W-:Y:S01]  /*fab0*/  VIADD R2, R0, 0xffffff48 ;  /* 0xffffff4800027836 */ /* 0x000fe20000000000 */
[----:B------:R-:W-:Y:S01]  /*fac0*/  FSEL R19, R6, -INF , !P4 ;  /* 0xff80000006137808 */ /* 0x000fe20006000000 */
[----:B------:R-:W-:Y:S02]  /*fad0*/  IMAD.MOV.U32 R11, RZ, RZ, R51 ;  /* 0x000000ffff0b7224 */ /* 0x000fe400078e0033 */
[C---:B------:R-:W-:Y:S01]  /*fae0*/  FFMA.FTZ R5, R3.reuse, UR5, R141 ;  /* 0x0000000503057c23 */ /* 0x040fe2000801008d */
[C---:B------:R-:W-:Y:S01]  /*faf0*/  FFMA.FTZ R7, R3.reuse, UR5, R143 ;  /* 0x0000000503077c23 */ /* 0x040fe2000801008f */
[----:B------:R-:W-:Y:S01]  /*fb00*/  FSEL R51, R4, -INF , !P0 ;  /* 0xff80000004337808 */ /* 0x000fe20004000000 */
[----:B------:R-:W-:Y:S01]  /*fb10*/  FFMA.FTZ R6, R3, UR5, R201 ;  /* 0x0000000503067c23 */ /* 0x000fe200080100c9 */
[----:B------:R-:W-:Y:S01]  /*fb20*/  I2FP.F32.U32 R4, R2 ;  /* 0x0000000200047245 */ /* 0x000fe20000201000 */
[----:B------:R-:W-:Y:S01]  /*fb30*/  IMAD.MOV.U32 R12, RZ, RZ, R49 ;  /* 0x000000ffff0c7224 */ /* 0x000fe200078e0031 */
[----:B------:R-:W-:Y:S01]  /*fb40*/  FSEL R49, R5, -INF , !P2 ;  /* 0xff80000005317808 */ /* 0x000fe20005000000 */
[----:B------:R-:W-:Y:S01]  /*fb50*/  FFMA.FTZ R3, R3, UR5, R203 ;  /* 0x0000000503037c23 */ /* 0x000fe200080100cb */
        /* <DEDUP_REMOVED lines=10> */
[----:B------:R-:W-:Y:S01]  /*fc00*/  FFMA.FTZ R3, R4, UR5, R198 ;  /* 0x0000000504037c23 */ /* 0x000fe200080100c6 */
[----:B------:R-:W-:Y:S02]  /*fc10*/  FSEL R29, R5, -INF , !P4 ;  /* 0xff800000051d7808 */ /* 0x000fe40006000000 */
[----:B------:R-:W-:Y:S01]  /*fc20*/  FSEL R30, R6, -INF , !P0 ;  /* 0xff800000061e7808 */ /* 0x000fe20004000000 */
[----:B------:R-:W-:Y:S01]  /*fc30*/  FFMA.FTZ R6, R4, UR5, R196 ;  /* 0x0000000504067c23 */ /* 0x000fe200080100c4 */
[----:B------:R-:W-:-:S02]  /*fc40*/  ISETP.GE.AND P3, PT, R2, R37, PT ;  /* 0x000000250200720c */ /* 0x000fc40003f66270 */
[C---:B------:R-:W-:Y:S02]  /*fc50*/  ISETP.GE.AND P5, PT, R2.reuse, R39, PT ;  /* 0x000000270200720c */ /* 0x040fe40003fa6270 */
[C---:B------:R-:W-:Y:S02]  /*fc60*/  ISETP.GE.AND P4, PT, R2.reuse, R38, PT ;  /* 0x000000260200720c */ /* 0x040fe40003f86270 */
[----:B------:R-:W-:Y:S02]  /*fc70*/  I2FP.F32.U32 R5, R2 ;  /* 0x0000000200057245 */ /* 0x000fe40000201000 */
[----:B------:R-:W-:Y:S01]  /*fc80*/  ISETP.GE.AND P0, PT, R2, R40, PT ;  /* 0x000000280200720c */ /* 0x000fe20003f06270 */
[----:B------:R-:W-:Y:S01]  /*fc90*/  VIADD R2, R0, 0xffffff50 ;  /* 0xffffff5000027836 */ /* 0x000fe20000000000 */
[----:B------:R-:W-:Y:S01]  /*fca0*/  FSEL R26, R6, -INF , !P2 ;  /* 0xff800000061a7808 */ /* 0x000fe20005000000 */
[C---:B------:R-:W-:Y:S01]  /*fcb0*/  FFMA.FTZ R4, R5.reuse, UR5, R137 ;  /* 0x0000000505047c23 */ /* 0x040fe20008010089 */
[----:B------:R-:W-:Y:S01]  /*fcc0*/  FFMA.FTZ R7, R5, UR5, R139 ;  /* 0x0000000505077c23 */ /* 0x000fe2000801008b */
[----:B------:R-:W-:Y:S01]  /*fcd0*/  FSEL R32, R3, -INF , !P1 ;  /* 0xff80000003207808 */ /* 0x000fe20004800000 */
[----:B------:R-:W-:Y:S01]  /*fce0*/  FFMA.FTZ R6, R5, UR5, R197 ;  /* 0x0000000505067c23 */ /* 0x000fe200080100c5 */
[----:B------:R-:W-:-:S02]  /*fcf0*/  I2FP.F32.U32 R3, R2 ;  /* 0x0000000200037245 */ /* 0x000fc40000201000 */
[----:B------:R-:W-:Y:S02]  /*fd00*/  FSEL R27, R4, -INF , !P3 ;  /* 0xff800000041b7808 */ /* 0x000fe40005800000 */
[----:B------:R-:W-:Y:S01]  /*fd10*/  FSEL R28, R7, -INF , !P5 ;  /* 0xff800000071c7808 */ /* 0x000fe20006800000 */
[C---:B------:R-:W-:Y:S01]  /*fd20*/  FFMA.FTZ R4, R3.reuse, UR5, R64 ;  /* 0x0000000503047c23 */ /* 0x040fe20008010040 */
[C---:B------:R-:W-:Y:S02]  /*fd30*/  ISETP.GE.AND P2, PT, R2.reuse, R37, PT ;  /* 0x000000250200720c */ /* 0x040fe40003f46270 */
[C---:B------:R-:W-:Y:S02]  /*fd40*/  ISETP.GE.AND P1, PT, R2.reuse, R39, PT ;  /* 0x000000270200720c */ /* 0x040fe40003f26270 */
[C---:B------:R-:W-:Y:S02]  /*fd50*/  ISETP.GE.AND P3, PT, R2.reuse, R38, PT ;  /* 0x000000260200720c */ /* 0x040fe40003f66270 */
[----:B------:R-:W-:Y:S01]  /*fd60*/  ISETP.GE.AND P5, PT, R2, R40, PT ;  /* 0x000000280200720c */ /* 0x000fe20003fa6270 */
[----:B------:R-:W-:Y:S01]  /*fd70*/  VIADD R2, R0, 0xffffff51 ;  /* 0xffffff5100027836 */ /* 0x000fe20000000000 */
[----:B------:R-:W-:Y:S01]  /*fd80*/  FSEL R25, R6, -INF , !P4 ;  /* 0xff80000006197808 */ /* 0x000fe20006000000 */
[----:B------:R-:W-:Y:S01]  /*fd90*/  FFMA.FTZ R6, R3, UR5, R66 ;  /* 0x0000000503067c23 */ /* 0x000fe20008010042 */
[----:B------:R-:W-:Y:S01]  /*fda0*/  FFMA.FTZ R5, R5, UR5, R199 ;  /* 0x0000000505057c23 */ /* 0x000fe200080100c7 */
[----:B------:R-:W-:-:S02]  /*fdb0*/  FSEL R143, R4, -INF , !P2 ;  /* 0xff800000048f7808 */ /* 0x000fc40005000000 */
[----:B------:R-:W-:Y:S02]  /*fdc0*/  I2FP.F32.U32 R4, R2 ;  /* 0x0000000200047245 */ /* 0x000fe40000201000 */
[----:B------:R-:W-:Y:S01]  /*fdd0*/  FSEL R196, R6, -INF , !P1 ;  /* 0xff80000006c47808 */ /* 0x000fe20004800000 */
[----:B------:R-:W-:Y:S01]  /*fde0*/  FFMA.FTZ R6, R3, UR5, R192 ;  /* 0x0000000503067c23 */ /* 0x000fe200080100c0 */
[----:B------:R-:W-:Y:S01]  /*fdf0*/  FSEL R31, R5, -INF , !P0 ;  /* 0xff800000051f7808 */ /* 0x000fe20004000000 */
[----:B------:R-:W-:Y:S01]  /*fe00*/  FFMA.FTZ R3, R3, UR5, R194 ;  /* 0x0000000503037c23 */ /* 0x000fe200080100c2 */
[C---:B------:R-:W-:Y:S02]  /*fe10*/  ISETP.GE.AND P4, PT, R2.reuse, R37, PT ;  /* 0x000000250200720c */ /* 0x040fe40003f86270 */
[C---:B------:R-:W-:Y:S02]  /*fe20*/  ISETP.GE.AND P0, PT, R2.reuse, R39, PT ;  /* 0x000000270200720c */ /* 0x040fe40003f06270 */
[----:B------:R-:W-:-:S02]  /*fe30*/  ISETP.GE.AND P2, PT, R2, R38, PT ;  /* 0x000000260200720c */ /* 0x000fc40003f46270 */
[----:B------:R-:W-:Y:S01]  /*fe40*/  ISETP.GE.AND P1, PT, R2, R40, PT ;  /* 0x000000280200720c */ /* 0x000fe20003f26270 */
[----:B------:R-:W-:Y:S02]  /*fe50*/  VIADD R2, R0, 0xffffff58 ;  /* 0xffffff5800027836 */ /* 0x000fe40000000000 */
[----:B------:R-:W-:Y:S01]  /*fe60*/  FFMA.FTZ R5, R4, UR5, R65 ;  /* 0x0000000504057c23 */ /* 0x000fe20008010041 */
[----:B------:R-:W-:Y:S01]  /*fe70*/  FSEL R65, R6, -INF , !P3 ;  /* 0xff80000006417808 */ /* 0x000fe20005800000 */
[C---:B------:R-:W-:Y:S01]  /*fe80*/  FFMA.FTZ R7, R4.reuse, UR5, R67 ;  /* 0x0000000504077c23 */ /* 0x040fe20008010043 */
[----:B------:R-:W-:Y:S01]  /*fe90*/  FSEL R66, R3, -INF , !P5 ;  /* 0xff80000003427808 */ /* 0x000fe20006800000 */
[C---:B------:R-:W-:Y:S01]  /*fea0*/  FFMA.FTZ R6, R4.reuse, UR5, R193 ;  /* 0x0000000504067c23 */ /* 0x040fe200080100c1 */
[----:B------:R-:W-:Y:S01]  /*feb0*/  I2FP.F32.U32 R3, R2 ;  /* 0x0000000200037245 */ /* 0x000fe20000201000 */
[----:B------:R-:W-:Y:S01]  /*fec0*/  FFMA.FTZ R4, R4, UR5, R195 ;  /* 0x0000000504047c23 */ /* 0x000fe200080100c3 */
[----:B------:R-:W-:-:S02]  /*fed0*/  FSEL R142, R5, -INF , !P4 ;  /* 0xff800000058e7808 */ /* 0x000fc40006000000 */
[----:B------:R-:W-:Y:S02]  /*fee0*/  FSEL R192, R7, -INF , !P0 ;  /* 0xff80000007c07808 */ /* 0x000fe40004000000 */
[----:B------:R-:W-:Y:S01]  /*fef0*/  FSEL R64, R6, -INF , !P2 ;  /* 0xff80000006407808 */ /* 0x000fe20005000000 */
[C---:B------:R-:W-:Y:S01]  /*ff00*/  FFMA.FTZ R6, R3.reuse, UR5, R62 ;  /* 0x0000000503067c23 */ /* 0x040fe2000801003e */
[C---:B------:R-:W-:Y:S01]  /*ff10*/  ISETP.GE.AND P3, PT, R2.reuse, R37, PT ;  /* 0x000000250200720c */ /* 0x040fe20003f66270 */
[----:B------:R-:W-:Y:S01]  /*ff20*/  FFMA.FTZ R5, R3, UR5, R60 ;  /* 0x0000000503057c23 */ /* 0x000fe2000801003c */
[C---:B------:R-:W-:Y:S02]  /*ff30*/  ISETP.GE.AND P5, PT, R2.reuse, R39, PT ;  /* 0x000000270200720c */ /* 0x040fe40003fa6270 */
[C---:B------:R-:W-:Y:S02]  /*ff40*/  ISETP.GE.AND P4, PT, R2.reuse, R38, PT ;  /* 0x000000260200720c */ /* 0x040fe40003f86270 */
[----:B------:R-:W-:Y:S01]  /*ff50*/  ISETP.GE.AND P0, PT, R2, R40, PT ;  /* 0x000000280200720c */ /* 0x000fe20003f06270 */
[----:B------:R-:W-:Y:S01]  /*ff60*/  VIADD R2, R0, 0xffffff59 ;  /* 0xffffff5900027836 */ /* 0x000fe20000000000 */
[----:B------:R-:W-:-:S02]  /*ff70*/  FSEL R62, R4, -INF , !P1 ;  /* 0xff800000043e7808 */ /* 0x000fc40004800000 */
[----:B------:R-:W-:Y:S01]  /*ff80*/  FSEL R141, R6, -INF , !P5 ;  /* 0xff800000068d7808 */ /* 0x000fe20006800000 */
[----:B------:R-:W-:Y:S01]  /*ff90*/  FFMA.FTZ R6, R3, UR5, R188 ;  /* 0x0000000503067c23 */ /* 0x000fe200080100bc */
[----:B------:R-:W-:Y:S01]  /*ffa0*/  FSEL R136, R5, -INF , !P3 ;  /* 0xff80000005887808 */ /* 0x000fe20005800000 */
[----:B------:R-:W-:Y:S01]  /*ffb0*/  FFMA.FTZ R3, R3, UR5, R190 ;  /* 0x0000000503037c23 */ /* 0x000fe200080100be */
[----:B------:R-:W-:Y:S02]  /*ffc0*/  I2FP.F32.U32 R4, R2 ;  /* 0x0000000200047245 */ /* 0x000fe40000201000 */
[C---:B------:R-:W-:Y:S02]  /*ffd0*/  ISETP.GE.AND P2, PT, R2.reuse, R37, PT ;  /* 0x000000250200720c */ /* 0x040fe40003f46270 */
[C---:B------:R-:W-:Y:S02]  /*ffe0*/  ISETP.GE.AND P1, PT, R2.reuse, R39, PT ;  /* 0x000000270200720c */ /* 0x040fe40003f26270 */
[----:B------:R-:W-:-:S02]  /*fff0*/  ISETP.GE.AND P3, PT, R2, R38, PT ;  /* 0x000000260200720c */ /* 0x000fc40003f66270 */
[----:B------:R-:W-:Y:S01]  /*10000*/  ISETP.GE.AND P5, PT, R2, R40, PT ;  /* 0x000000280200720c */ /* 0x000fe20003fa6270 */
[----:B------:R-:W-:Y:S02]  /*10010*/  VIADD R2, R0, 0xffffff60 ;  /* 0xffffff6000027836 */ /* 0x000fe40000000000 */
[C---:B------:R-:W-:Y:S01]  /*10020*/  FFMA.FTZ R5, R4.reuse, UR5, R61 ;  /* 0x0000000504057c23 */ /* 0x040fe2000801003d */
[----:B------:R-:W-:Y:S01]  /*10030*/  FSEL R61, R3, -INF , !P0 ;  /* 0xff800000033d7808 */ /* 0x000fe20004000000 */
[----:B------:R-:W-:Y:S01]  /*10040*/  FFMA.FTZ R7, R4, UR5, R63 ;  /* 0x0000000504077c23 */ /* 0x000fe2000801003f */
[----:B------:R-:W-:Y:S01]  /*10050*/  FSEL R60, R6, -INF , !P4 ;  /* 0xff800000063c7808 */ /* 0x000fe20006000000 */
[C---:B------:R-:W-:Y:S01]  /*10060*/  FFMA.FTZ R6, R4.reuse, UR5, R189 ;  /* 0x0000000504067c23 */ /* 0x040fe200080100bd */
[----:B------:R-:W-:Y:S02]  /*10070*/  I2FP.F32.U32 R3, R2 ;  /* 0x0000000200037245 */ /* 0x000fe40000201000 */
[----:B------:R-:W-:Y:S01]  /*10080*/  FSEL R63, R5, -INF , !P2 ;  /* 0xff800000053f7808 */ /* 0x000fe20005000000 */
[----:B------:R-:W-:Y:S01]  /*10090*/  FFMA.FTZ R4, R4, UR5, R191 ;  /* 0x0000000504047c23 */ /* 0x000fe200080100bf */
[----:B------:R-:W-:Y:S01]  /*100a0*/  FSEL R67, R7, -INF , !P1 ;  /* 0xff80000007437808 */ /* 0x000fe20004800000 */
[C---:B------:R-:W-:Y:S01]  /*100b0*/  FFMA.FTZ R5, R3.reuse, UR5, R56 ;  /* 0x0000000503057c23 */ /* 0x040fe20008010038 */
[----:B------:R-:W-:Y:S01]  /*100c0*/  FSEL R56, R6, -INF , !P3 ;  /* 0xff80000006387808 */ /* 0x000fe20005800000 */
[----:B------:R-:W-:Y:S01]  /*100d0*/  FFMA.FTZ R6, R3, UR5, R58 ;  /* 0x0000000503067c23 */ /* 0x000fe2000801003a */
[----:B------:R-:W-:-:S02]  /*100e0*/  ISETP.GE.AND P4, PT, R2, R37, PT ;  /* 0x000000250200720c */ /* 0x000fc40003f86270 */
[C---:B------:R-:W-:Y:S02]  /*100f0*/  ISETP.GE.AND P0, PT, R2.reuse, R39, PT ;  /* 0x000000270200720c */ /* 0x040fe40003f06270 */
[C---:B------:R-:W-:Y:S02]  /*10100*/  ISETP.GE.AND P2, PT, R2.reuse, R38, PT ;  /* 0x000000260200720c */ /* 0x040fe40003f46270 */
[----:B------:R-:W-:Y:S01]  /*10110*/  ISETP.GE.AND P1, PT, R2, R40, PT ;  /* 0x000000280200720c */ /* 0x000fe20003f26270 */
[----:B------:R-:W-:Y:S01]  /*10120*/  VIADD R2, R0, 0xffffff61 ;  /* 0xffffff6100027836 */ /* 0x000fe20000000000 */
[----:B------:R-:W-:Y:S02]  /*10130*/  FSEL R58, R4, -INF , !P5 ;  /* 0xff800000043a7808 */ /* 0x000fe40006800000 */
[----:B------:R-:W-:Y:S01]  /*10140*/  FSEL R191, R6, -INF , !P0 ;  /* 0xff80000006bf7808 */ /* 0x000fe20004000000 */
[----:B------:R-:W-:Y:S01]  /*10150*/  FFMA.FTZ R6, R3, UR5, R184 ;  /* 0x0000000503067c23 */ /* 0x000fe200080100b8 */
[----:B------:R-:W-:Y:S01]  /*10160*/  FSEL R188, R5, -INF , !P4 ;  /* 0xff80000005bc7808 */ /* 0x000fe20006000000 */
[----:B------:R-:W-:Y:S01]  /*10170*/  FFMA.FTZ R3, R3, UR5, R186 ;  /* 0x0000000503037c23 */ /* 0x000fe200080100ba */
[----:B------:R-:W-:-:S02]  /*10180*/  I2FP.F32.U32 R4, R2 ;  /* 0x0000000200047245 */ /* 0x000fc40000201000 */
[C---:B------:R-:W-:Y:S02]  /*10190*/  ISETP.GE.AND P3, PT, R2.reuse, R37, PT ;  /* 0x000000250200720c */ /* 0x040fe40003f66270 */
[C---:B------:R-:W-:Y:S02]  /*101a0*/  ISETP.GE.AND P5, PT, R2.reuse, R39, PT ;  /* 0x000000270200720c */ /* 0x040fe40003fa6270 */
[C---:B------:R-:W-:Y:S02]  /*101b0*/  ISETP.GE.AND P4, PT, R2.reuse, R38, PT ;  /* 0x000000260200720c */ /* 0x040fe40003f86270 */
[----:B------:R-:W-:Y:S01]  /*101c0*/  ISETP.GE.AND P0, PT, R2, R40, PT ;  /* 0x000000280200720c */ /* 0x000fe20003f06270 */
[----:B------:R-:W-:Y:S02]  /*101d0*/  VIADD R2, R0, 0xffffff68 ;  /* 0xffffff6800027836 */ /* 0x000fe40000000000 */
[C---:B------:R-:W-:Y:S01]  /*101e0*/  FFMA.FTZ R5, R4.reuse, UR5, R57 ;  /* 0x0000000504057c23 */ /* 0x040fe20008010039 */
[----:B------:R-:W-:Y:S01]  /*101f0*/  FFMA.FTZ R7, R4, UR5, R59 ;  /* 0x0000000504077c23 */ /* 0x000fe2000801003b */
[----:B------:R-:W-:Y:S01]  /*10200*/  FSEL R194, R6, -INF , !P2 ;  /* 0xff80000006c27808 */ /* 0x000fe20005000000 */
[----:B------:R-:W-:Y:S01]  /*10210*/  FFMA.FTZ R6, R4, UR5, R185 ;  /* 0x0000000504067c23 */ /* 0x000fe200080100b9 */
[----:B------:R-:W-:-:S02]  /*10220*/  FSEL R200, R3, -INF , !P1 ;  /* 0xff80000003c87808 */ /* 0x000fc40004800000 */
[----:B------:R-:W-:Y:S01]  /*10230*/  I2FP.F32.U32 R3, R2 ;  /* 0x0000000200037245 */ /* 0x000fe20000201000 */
[----:B------:R-:W-:Y:S01]  /*10240*/  FFMA.FTZ R4, R4, UR5, R187 ;  /* 0x0000000504047c23 */ /* 0x000fe200080100bb */
[----:B------:R-:W-:Y:S02]  /*10250*/  FSEL R186, R5, -INF , !P3 ;  /* 0xff80000005ba7808 */ /* 0x000fe40005800000 */
[----:B------:R-:W-:Y:S01]  /*10260*/  FSEL R189, R7, -INF , !P5 ;  /* 0xff80000007bd7808 */ /* 0x000fe20006800000 */
[----:B------:R-:W-:Y:S01]  /*10270*/  FFMA.FTZ R5, R3, UR5, R52 ;  /* 0x0000000503057c23 */ /* 0x000fe20008010034 */
[C---:B------:R-:W-:Y:S02]  /*10280*/  ISETP.GE.AND P2, PT, R2.reuse, R37, PT ;  /* 0x000000250200720c */ /* 0x040fe40003f46270 */
[C---:B------:R-:W-:Y:S02]  /*10290*/  ISETP.GE.AND P1, PT, R2.reuse, R39, PT ;  /* 0x000000270200720c */ /* 0x040fe40003f26270 */
[----:B------:R-:W-:-:S02]  /*102a0*/  ISETP.GE.AND P3, PT, R2, R38, PT ;  /* 0x000000260200720c */ /* 0x000fc40003f66270 */
[----:B------:R-:W-:Y:S01]  /*102b0*/  ISETP.GE.AND P5, PT, R2, R40, PT ;  /* 0x000000280200720c */ /* 0x000fe20003fa6270 */
[----:B------:R-:W-:Y:S01]  /*102c0*/  VIADD R2, R0, 0xffffff69 ;  /* 0xffffff6900027836 */ /* 0x000fe20000000000 */
[----:B------:R-:W-:Y:S01]  /*102d0*/  FSEL R187, R6, -INF , !P4 ;  /* 0xff80000006bb7808 */ /* 0x000fe20006000000 */
[----:B------:R-:W-:Y:S01]  /*102e0*/  FFMA.FTZ R6, R3, UR5, R54 ;  /* 0x0000000503067c23 */ /* 0x000fe20008010036 */
[----:B------:R-:W-:Y:S02]  /*102f0*/  FSEL R193, R4, -INF , !P0 ;  /* 0xff80000004c17808 */ /* 0x000fe40004000000 */
[----:B------:R-:W-:Y:S02]  /*10300*/  FSEL R184, R5, -INF , !P2 ;  /* 0xff80000005b87808 */ /* 0x000fe40005000000 */
[----:B------:R-:W-:Y:S02]  /*10310*/  I2FP.F32.U32 R4, R2 ;  /* 0x0000000200047245 */ /* 0x000fe40000201000 */
[----:B------:R-:W-:Y:S01]  /*10320*/  FSEL R185, R6, -INF , !P1 ;  /* 0xff80000006b97808 */ /* 0x000fe20004800000 */
[----:B------:R-:W-:Y:S01]  /*10330*/  FFMA.FTZ R6, R3, UR5, R180 ;  /* 0x0000000503067c23 */ /* 0x000fe200080100b4 */
[----:B------:R-:W-:-:S02]  /*10340*/  ISETP.GE.AND P4, PT, R2, R37, PT ;  /* 0x000000250200720c */ /* 0x000fc40003f86270 */
[C---:B------:R-:W-:Y:S02]  /*10350*/  ISETP.GE.AND P0, PT, R2.reuse, R39, PT ;  /* 0x000000270200720c */ /* 0x040fe40003f06270 */
[C---:B------:R-:W-:Y:S02]  /*10360*/  ISETP.GE.AND P2, PT, R2.reuse, R38, PT ;  /* 0x000000260200720c */ /* 0x040fe40003f46270 */
[----:B------:R-:W-:Y:S01]  /*10370*/  ISETP.GE.AND P1, PT, R2, R40, PT ;  /* 0x000000280200720c */ /* 0x000fe20003f26270 */
[----:B------:R-:W-:Y:S01]  /*10380*/  FFMA.FTZ R2, R3, UR5, R182 ;  /* 0x0000000503027c23 */ /* 0x000fe200080100b6 */
[----:B------:R-:W-:Y:S02]  /*10390*/  VIADD R3, R0, 0xffffff70 ;  /* 0xffffff7000037836 */ /* 0x000fe40000000000 */
[C---:B------:R-:W-:Y:S01]  /*103a0*/  FFMA.FTZ R5, R4.reuse, UR5, R53 ;  /* 0x0000000504057c23 */ /* 0x040fe20008010035 */
[----:B------:R-:W-:Y:S01]  /*103b0*/  FFMA.FTZ R7, R4, UR5, R55 ;  /* 0x0000000504077c23 */ /* 0x000fe20008010037 */
[----:B------:R-:W-:-:S02]  /*103c0*/  FSEL R195, R2, -INF , !P5 ;  /* 0xff80000002c37808 */ /* 0x000fc40006800000 */
[----:B------:R-:W-:Y:S02]  /*103d0*/  I2FP.F32.U32 R2, R3 ;  /* 0x0000000300027245 */ /* 0x000fe40000201000 */
[----:B------:R-:W-:Y:S02]  /*103e0*/  FSEL R190, R6, -INF , !P3 ;  /* 0xff80000006be7808 */ /* 0x000fe40005800000 */
[----:B------:R-:W-:Y:S02]  /*103f0*/  FSEL R180, R5, -INF , !P4 ;  /* 0xff80000005b47808 */ /* 0x000fe40006000000 */
[----:B------:R-:W-:Y:S01]  /*10400*/  FSEL R182, R7, -INF , !P0 ;  /* 0xff80000007b67808 */ /* 0x000fe20004000000 */
[----:B------:R-:W-:Y:S01]  /*10410*/  FFMA.FTZ R6, R4, UR5, R181 ;  /* 0x0000000504067c23 */ /* 0x000fe200080100b5 */
[C---:B------:R-:W-:Y:S02]  /*10420*/  ISETP.GE.AND P3, PT, R3.reuse, R37, PT ;  /* 0x000000250300720c */ /* 0x040fe40003f66270 */
[----:B------:R-:W-:-:S02]  /*10430*/  ISETP.GE.AND P5, PT, R3, R39, PT ;  /* 0x000000270300720c */ /* 0x000fc40003fa6270 */
[C---:B------:R-:W-:Y:S02]  /*10440*/  ISETP.GE.AND P4, PT, R3.reuse, R38, PT ;  /* 0x000000260300720c */ /* 0x040fe40003f86270 */
[----:B------:R-:W-:Y:S01]  /*10450*/  ISETP.GE.AND P0, PT, R3, R40, PT ;  /* 0x000000280300720c */ /* 0x000fe20003f06270 */
[----:B------:R-:W-:Y:S01]  /*10460*/  FFMA.FTZ R3, R4, UR5, R183 ;  /* 0x0000000504037c23 */ /* 0x000fe200080100b7 */
[C---:B------:R-:W-:Y:S01]  /*10470*/  FFMA.FTZ R4, R2.reuse, UR5, R46 ;  /* 0x0000000502047c23 */ /* 0x040fe2000801002e */
[----:B------:R-:W-:Y:S01]  /*10480*/  USHF.L.U32 UR4, UR19, 0x1, URZ ;  /* 0x0000000113047899 */ /* 0x000fe200080006ff */
[C---:B------:R-:W-:Y:S01]  /*10490*/  FFMA.FTZ R5, R2.reuse, UR5, R44 ;  /* 0x0000000502057c23 */ /* 0x040fe2000801002c */
[C---:B------:R-:W-:Y:S01]  /*104a0*/  FFMA.FTZ R9, R2.reuse, UR5, R176 ;  /* 0x0000000502097c23 */ /* 0x040fe200080100b0 */
[----:B------:R-:W-:Y:S01]  /*104b0*/  FFMA.FTZ R7, R2, UR5, R178 ;  /* 0x0000000502077c23 */ /* 0x000fe200080100b2 */
[----:B------:R-:W-:Y:S01]  /*104c0*/  VIADD R2, R0, 0xffffff71 ;  /* 0xffffff7100027836 */ /* 0x000fe20000000000 */
[----:B------:R-:W-:Y:S01]  /*104d0*/  SHF.R.U32.HI R13, RZ, 0x5, R217 ;  /* 0x00000005ff0d7819 */ /* 0x000fe200000116d9 */
[----:B------:R-:W-:Y:S01]  /*104e0*/  UIADD3 UR8, UPT, UPT, UR4, -0x6, URZ ;  /* 0xfffffffa04087890 */ /* 0x000fe2000fffe0ff */
[----:B------:R-:W-:-:S02]  /*104f0*/  FSEL R181, R6, -INF , !P2 ;  /* 0xff80000006b57808 */ /* 0x000fc40005000000 */
[----:B------:R-:W-:Y:S02]  /*10500*/  FSEL R183, R3, -INF , !P1 ;  /* 0xff80000003b77808 */ /* 0x000fe40004800000 */
[----:B------:R-:W-:Y:S02]  /*10510*/  FSEL R229, R5, -INF , !P3 ;  /* 0xff80000005e57808 */ /* 0x000fe40005800000 */
[----:B------:R-:W-:Y:S02]  /*10520*/  FSEL R203, R4, -INF , !P5 ;  /* 0xff80000004cb7808 */ /* 0x000fe40006800000 */
[C---:B------:R-:W-:Y:S02]  /*10530*/  ISETP.GE.AND P2, PT, R2.reuse, R37, PT ;  /* 0x000000250200720c */ /* 0x040fe40003f46270 */
[C---:B------:R-:W-:Y:S02]  /*10540*/  ISETP.GE.AND P1, PT, R2.reuse, R39, PT ;  /* 0x000000270200720c */ /* 0x040fe40003f26270 */
[----:B------:R-:W-:-:S02]  /*10550*/  ISETP.GE.AND P3, PT, R2, R38, PT ;  /* 0x000000260200720c */ /* 0x000fc40003f66270 */
[----:B------:R-:W-:Y:S02]  /*10560*/  ISETP.GE.AND P5, PT, R2, R40, PT ;  /* 0x000000280200720c */ /* 0x000fe40003fa6270 */
[----:B------:R-:W-:Y:S01]  /*10570*/  I2FP.F32.U32 R2, R2 ;  /* 0x0000000200027245 */ /* 0x000fe20000201000 */
[----:B--2---:R-:W-:Y:S02]  /*10580*/  IMAD.MOV.U32 R46, RZ, RZ, R14 ;  /* 0x000000ffff2e7224 */ /* 0x004fe400078e000e */
[----:B------:R-:W1:Y:S01]  /*10590*/  S2R R14, SR_CTAID.X ;  /* 0x00000000000e7919 */ /* 0x000e620000002500 */
[----:B---3--:R-:W-:Y:S01]  /*105a0*/  LOP3.LUT R3, R223, UR8, R225, 0x96, !PT ;  /* 0x00000008df037c12 */ /* 0x008fe2000f8e96e1 */
[C---:B------:R-:W-:Y:S01]  /*105b0*/  VIADD R10, R0.reuse, 0xffffff79 ;  /* 0xffffff79000a7836 */ /* 0x040fe20000000000 */
[----:B------:R-:W-:Y:S01]  /*105c0*/  IADD3 R8, PT, PT, R0, -0x88, RZ ;  /* 0xffffff7800087810 */ /* 0x000fe20007ffe0ff */
[----:B------:R-:W-:Y:S01]  /*105d0*/  FFMA.FTZ R0, R2, UR5, R47 ;  /* 0x0000000502007c23 */ /* 0x000fe2000801002f */
[----:B------:R-:W-:Y:S01]  /*105e0*/  FSEL R202, R7, -INF , !P0 ;  /* 0xff80000007ca7808 */ /* 0x000fe20004000000 */
[----:B------:R-:W-:-:S02]  /*105f0*/  IMAD.MOV.U32 R47, RZ, RZ, R15 ;  /* 0x000000ffff2f7224 */ /* 0x000fc400078e000f */
[----:B------:R-:W-:Y:S01]  /*10600*/  FFMA.FTZ R4, R2, UR5, R45 ;  /* 0x0000000502047c23 */ /* 0x000fe2000801002d */
[----:B------:R-:W-:Y:S01]  /*10610*/  IMAD.WIDE.U32 R6, R3, -0x326172a9, RZ ;  /* 0xcd9e8d5703067825 */ /* 0x000fe200078e00ff */
[----:B------:R-:W-:-:S03]  /*10620*/  FSEL R201, R0, -INF , !P1 ;  /* 0xff80000000c97808 */ /* 0x000fc60004800000 */
[----:B-1----:R-:W-:Y:S01]  /*10630*/  IMAD R14, R14, 0x8, R13 ;  /* 0x000000080e0e7824 */ /* 0x002fe200078e020d */
[----:B------:R-:W-:Y:S01]  /*10640*/  FSEL R34, R9, -INF , !P4 ;  /* 0xff80000009227808 */ /* 0x000fe20006000000 */
[C---:B------:R-:W-:Y:S01]  /*10650*/  VIADD R53, R223.reuse, 0x76cf5d0a ;  /* 0x76cf5d0adf357836 */ /* 0x040fe20000000000 */
[----:B------:R-:W-:Y:S01]  /*10660*/  FSEL R23, R18, -INF , !P6 ;  /* 0xff80000012177808 */ /* 0x000fe20007000000 */
[----:B------:R-:W-:Y:S01]  /*10670*/  VIADD R14, R14, 0x4 ;  /* 0x000000040e0e7836 */ /* 0x000fe20000000000 */
[----:B------:R-:W-:Y:S01]  /*10680*/  MOV R22, R42 ;  /* 0x0000002a00167202 */ /* 0x000fe20000000f00 */
[----:B------:R-:W-:Y:S01]  /*10690*/  VIADD R54, R223, 0x32370b8f ;  /* 0x32370b8fdf367836 */ /* 0x000fe20000000000 */
[----:B------:R-:W1:Y:S01]  /*106a0*/  LDCU UR8, c[0x0][0x45c] ;  /* 0x00008b80ff0877ac */ /* 0x000e620008000800 */
[----:B------:R-:W-:-:S03]  /*106b0*/  IMAD.WIDE.U32 R14, R14, -0x326172a9, RZ ;  /* 0xcd9e8d570e0e7825 */ /* 0x000fc600078e00ff */
[----:B------:R-:W-:-:S03]  /*106c0*/  LOP3.LUT R0, R241, R14, R7, 0x96, !PT ;  /* 0x0000000ef1007212 */ /* 0x000fc600078e9607 */
[----:B------:R-:W2:Y:S01]  /*106d0*/  S2R R14, SR_CTAID.X ;  /* 0x00000000000e7919 */ /* 0x000ea20000002500 */
[C---:B------:R-:W-:Y:S01]  /*106e0*/  FFMA.FTZ R3, R2.reuse, UR5, R177 ;  /* 0x0000000502037c23 */ /* 0x040fe200080100b1 */
[----:B------:R-:W-:-:S04]  /*106f0*/  FFMA.FTZ R2, R2, UR5, R179 ;  /* 0x0000000502027c23 */ /* 0x000fc800080100b3 */
[----:B------:R-:W-:Y:S02]  /*10700*/  FSEL R35, R3, -INF , !P3 ;  /* 0xff80000003237808 */ /* 0x000fe40005800000 */
[----:B------:R-:W-:Y:S01]  /*10710*/  LOP3.LUT R3, R247, R6, R47, 0x96, !PT ;  /* 0x00000006f7037212 */ /* 0x000fe200078e962f */
[----:B----4-:R-:W-:Y:S01]  /*10720*/  IMAD.MOV.U32 R45, RZ, RZ, R17 ;  /* 0x000000ffff2d7224 */ /* 0x010fe200078e0011 */
[-C--:B------:R-:W-:Y:S02]  /*10730*/  ISETP.GE.AND P4, PT, R8, R37.reuse, PT ;  /* 0x000000250800720c */ /* 0x080fe40003f86270 */
[----:B------:R-:W-:Y:S02]  /*10740*/  ISETP.GE.AND P0, PT, R10, R37, PT ;  /* 0x000000250a00720c */ /* 0x000fe40003f06270 */
[----:B------:R-:W-:Y:S01]  /*10750*/  FSEL R52, R4, -INF , !P2 ;  /* 0xff80000004347808 */ /* 0x000fe20005000000 */
[----:B------:R-:W-:Y:S01]  /*10760*/  IMAD.WIDE.U32 R4, R0, -0x2daee0ad, RZ ;  /* 0xd2511f5300047825 */ /* 0x000fe200078e00ff */
[----:B------:R-:W-:-:S03]  /*10770*/  FSEL R37, R2, -INF , !P5 ;  /* 0xff80000002257808 */ /* 0x000fc60006800000 */
[----:B------:R-:W-:Y:S01]  /*10780*/  IMAD.WIDE.U32 R2, R3, -0x2daee0ad, RZ ;  /* 0xd2511f5303027825 */ /* 0x000fe200078e00ff */
[----:B------:R-:W-:Y:S02]  /*10790*/  I2FP.F32.U32 R9, R8 ;  /* 0x0000000800097245 */ /* 0x000fe40000201000 */
[----:B------:R-:W-:Y:S01]  /*107a0*/  LOP3.LUT R6, R247, R6, R45, 0x96, !PT ;  /* 0x00000006f7067212 */ /* 0x000fe200078e962d */
[----:B--2---:R-:W-:-:S04]  /*107b0*/  IMAD R14, R14, 0x8, R13 ;  /* 0x000000080e0e7824 */ /* 0x004fc800078e020d */
[----:B------:R-:W-:Y:S01]  /*107c0*/  IMAD.WIDE.U32 R14, R14, -0x326172a9, RZ ;  /* 0xcd9e8d570e0e7825 */ /* 0x000fe200078e00ff */
[----:B-----5:R-:W-:Y:S02]  /*107d0*/  LOP3.LUT R5, R53, R226, R5, 0x96, !PT ;  /* 0x000000e235057212 */ /* 0x020fe400078e9605 */
[----:B------:R-:W-:Y:S02]  /*107e0*/  LOP3.LUT R0, R54, R4, R3, 0x96, !PT ;  /* 0x0000000436007212 */ /* 0x000fe400078e9603 */
[----:B------:R-:W-:Y:S01]  /*107f0*/  LOP3.LUT R7, R241, R14, R7, 0x96, !PT ;  /* 0x0000000ef1077212 */ /* 0x000fe200078e9607 */
[----:B------:R-:W-:Y:S01]  /*10800*/  FFMA.FTZ R3, R9, UR5, R172 ;  /* 0x0000000509037c23 */ /* 0x000fe200080100ac */
[----:B------:R-:W-:Y:S02]  /*10810*/  IMAD.MOV.U32 R208, RZ, RZ, R12 ;  /* 0x000000ffffd07224 */ /* 0x000fe400078e000c */
[----:B------:R-:W-:-:S04]  /*10820*/  IMAD.WIDE.U32 R14, R6, -0x2daee0ad, RZ ;  /* 0xd2511f53060e7825 */ /* 0x000fc800078e00ff */
[----:B------:R-:W-:Y:S01]  /*10830*/  IMAD.WIDE.U32 R12, R7, -0x2daee0ad, RZ ;  /* 0xd2511f53070c7825 */ /* 0x000fe200078e00ff */
[----:B------:R-:W-:-:S03]  /*10840*/  FSEL R18, R3, -INF , !P4 ;  /* 0xff80000003127808 */ /* 0x000fc60006000000 */
[----:B------:R-:W-:Y:S01]  /*10850*/  IMAD.WIDE.U32 R4, R5, -0x326172a9, RZ ;  /* 0xcd9e8d5705047825 */ /* 0x000fe200078e00ff */
[----:B------:R-:W-:-:S03]  /*10860*/  ISETP.GE.AND P2, PT, R8, R39, PT ;  /* 0x000000270800720c */ /* 0x000fc60003f46270 */
[----:B------:R-:W-:Y:S01]  /*10870*/  IMAD.WIDE.U32 R6, R0, -0x326172a9, RZ ;  /* 0xcd9e8d5700067825 */ /* 0x000fe200078e00ff */
[C---:B------:R-:W-:Y:S02]  /*10880*/  ISETP.GE.AND P3, PT, R8.reuse, R38, PT ;  /* 0x000000260800720c */ /* 0x040fe40003f66270 */
[----:B------:R-:W-:Y:S02]  /*10890*/  ISETP.GE.AND P4, PT, R8, R40, PT ;  /* 0x000000280800720c */ /* 0x000fe40003f86270 */
[----:B------:R-:W-:Y:S02]  /*108a0*/  LOP3.LUT R3, R53, R210, R13, 0x96, !PT ;  /* 0x000000d235037212 */ /* 0x000fe400078e960d */
[----:B------:R-:W-:Y:S02]  /*108b0*/  LOP3.LUT R8, R246, R46, R5, 0x96, !PT ;  /* 0x0000002ef6087212 */ /* 0x000fe400078e9605 */
[----:B------:R-:W-:Y:S01]  /*108c0*/  LOP3.LUT R0, R252, R4, R7, 0x96, !PT ;  /* 0x00000004fc007212 */ /* 0x000fe200078e9607 */
[----:B------:R-:W-:Y:S01]  /*108d0*/  IMAD.MOV.U32 R212, RZ, RZ, R11 ;  /* 0x000000ffffd47224 */ /* 0x000fe200078e000b */
[----:B------:R-:W-:Y:S01]  /*108e0*/  LOP3.LUT R11, R54, R12, R15, 0x96, !PT ;  /* 0x0000000c360b7212 */ /* 0x000fe200078e960f */
[----:B------:R-:W-:-:S02]  /*108f0*/  IMAD.MOV.U32 R44, RZ, RZ, R16 ;  /* 0x000000ffff2c7224 */ /* 0x000fc400078e0010 */
[----:B------:R-:W-:Y:S02]  /*10900*/  VIADD R55, R223, 0xed9eba14 ;  /* 0xed9eba14df377836 */ /* 0x000fe40000000000 */
[----:B------:R-:W-:-:S04]  /*10910*/  IMAD.WIDE.U32 R4, R3, -0x326172a9, RZ ;  /* 0xcd9e8d5703047825 */ /* 0x000fc800078e00ff */
[----:B------:R-:W-:-:S04]  /*10920*/  IMAD.WIDE.U32 R12, R8, -0x2daee0ad, RZ ;  /* 0xd2511f53080c7825 */ /* 0x000fc800078e00ff */
[----:B------:R-:W-:Y:S02]  /*10930*/  VIADD R59, R223, 0xa9066899 ;  /* 0xa9066899df3b7836 */ /* 0x000fe40000000000 */
[----:B------:R-:W-:Y:S01]  /*10940*/  IMAD.WIDE.U32 R198, R0, -0x2daee0ad, RZ ;  /* 0xd2511f5300c67825 */ /* 0x000fe200078e00ff */
[----:B------:R-:W-:-:S03]  /*10950*/  LOP3.LUT R3, R246, R44, R5, 0x96, !PT ;  /* 0x0000002cf6037212 */ /* 0x000fc600078e9605 */
[----:B------:R-:W-:Y:S01]  /*10960*/  IMAD.MOV.U32 R21, RZ, RZ, R43 ;  /* 0x000000ffff157224 */ /* 0x000fe200078e002b */
[----:B------:R-:W-:Y:S01]  /*10970*/  LOP3.LUT R2, R55, R2, R13, 0x96, !PT ;  /* 0x0000000237027212 */ /* 0x000fe200078e960d */
[----:B------:R-:W-:Y:S01]  /*10980*/  IMAD.WIDE.U32 R42, R11, -0x326172a9, RZ ;  /* 0xcd9e8d570b2a7825 */ /* 0x000fe200078e00ff */
[----:B------:R-:W-:Y:S02]  /*10990*/  LOP3.LUT R11, R59, R12, R199, 0x96, !PT ;  /* 0x0000000c3b0b7212 */ /* 0x000fe400078e96c7 */
[----:B------:R-:W-:Y:S01]  /*109a0*/  I2FP.F32.U32 R7, R10 ;  /* 0x0000000a00077245 */ /* 0x000fe20000201000 */
[----:B------:R-:W-:Y:S01]  /*109b0*/  IMAD.WIDE.U32 R12, R3, -0x2daee0ad, RZ ;  /* 0xd2511f53030c7825 */ /* 0x000fe200078e00ff */
[----:B------:R-:W-:-:S03]  /*109c0*/  LOP3.LUT R0, R252, R4, R43, 0x96, !PT ;  /* 0x00000004fc007212 */ /* 0x000fc600078e962b */
[----:B------:R-:W-:-:S04]  /*109d0*/  IMAD.WIDE.U32 R4, R2, -0x326172a9, RZ ;  /* 0xcd9e8d5702047825 */ /* 0x000fc800078e00ff */
[----:B------:R-:W-:Y:S01]  /*109e0*/  FFMA.FTZ R8, R7, UR5, R173 ;  /* 0x0000000507087c23 */ /* 0x000fe200080100ad */
[----:B------:R-:W-:-:S04]  /*109f0*/  IMAD.WIDE.U32 R2, R11, -0x326172a9, RZ ;  /* 0xcd9e8d570b027825 */ /* 0x000fc800078e00ff */
[----:B------:R-:W-:Y:S01]  /*10a00*/  IMAD.WIDE.U32 R172, R0, -0x2daee0ad, RZ ;  /* 0xd2511f5300ac7825 */ /* 0x000fe200078e00ff */
[----:B------:R-:W-:Y:S02]  /*10a10*/  LOP3.LUT R0, R240, R4, R3, 0x96, !PT ;  /* 0x00000004f0007212 */ /* 0x000fe400078e9603 */
[----:B------:R-:W-:-:S04]  /*10a20*/  FMNMX3.FTZ R3, R221, R19, R33, !PT ;  /* 0x00000013dd037276 */ /* 0x000fc80007810021 */
[----:B------:R-:W-:Y:S02]  /*10a30*/  FMNMX3.FTZ R4, R3, R26, R25, !PT ;  /* 0x0000001a03047276 */ /* 0x000fe40007810019 */
[----:B------:R-:W-:Y:S02]  /*10a40*/  FSEL R251, R8, -INF , !P0 ;  /* 0xff80000008fb7808 */ /* 0x000fe40004000000 */
[----:B------:R-:W-:Y:S02]  /*10a50*/  ISETP.GE.AND P0, PT, R10, R40, PT ;  /* 0x000000280a00720c */ /* 0x000fe40003f06270 */
[----:B------:R-:W-:Y:S02]  /*10a60*/  FMNMX3.FTZ R4, R4, R65, R64, !PT ;  /* 0x0000004104047276 */ /* 0x000fe40007810040 */
[----:B------:R-:W-:Y:S01]  /*10a70*/  LOP3.LUT R40, R245, R6, R5, 0x96, !PT ;  /* 0x00000006f5287212 */ /* 0x000fe200078e9605 */
[----:B------:R-:W-:Y:S01]  /*10a80*/  FFMA.FTZ R5, R7, UR5, R205 ;  /* 0x0000000507057c23 */ /* 0x000fe200080100cd */
[----:B------:R-:W-:Y:S01]  /*10a90*/  ISETP.GE.AND P5, PT, R10, R38, PT ;  /* 0x000000260a00720c */ /* 0x000fe20003fa6270 */
[----:B------:R-:W-:Y:S01]  /*10aa0*/  FFMA.FTZ R6, R9, UR5, R204 ;  /* 0x0000000509067c23 */ /* 0x000fe200080100cc */
[----:B------:R-:W-:-:S02]  /*10ab0*/  FMNMX3.FTZ R4, R4, R60, R56, !PT ;  /* 0x0000003c04047276 */ /* 0x000fc40007810038 */
[----:B------:R-:W-:Y:S01]  /*10ac0*/  ISETP.GE.AND P1, PT, R10, R39, PT ;  /* 0x000000270a00720c */ /* 0x000fe20003f26270 */
[----:B------:R-:W-:Y:S01]  /*10ad0*/  FFMA.FTZ R10, R9, UR5, R174 ;  /* 0x00000005090a7c23 */ /* 0x000fe200080100ae */
[----:B------:R-:W-:Y:S01]  /*10ae0*/  LOP3.LUT R8, R59, R12, R173, 0x96, !PT ;  /* 0x0000000c3b087212 */ /* 0x000fe200078e96ad */
[----:B------:R-:W-:Y:S01]  /*10af0*/  FFMA.FTZ R12, R9, UR5, R206 ;  /* 0x00000005090c7c23 */ /* 0x000fe200080100ce */
[----:B------:R-:W-:Y:S01]  /*10b00*/  FSEL R250, R5, -INF , !P5 ;  /* 0xff80000005fa7808 */ /* 0x000fe20006800000 */
[C---:B------:R-:W-:Y:S01]  /*10b10*/  FFMA.FTZ R9, R7.reuse, UR5, R175 ;  /* 0x0000000507097c23 */ /* 0x040fe200080100af */
[----:B------:R-:W-:Y:S01]  /*10b20*/  FFMA.FTZ R11, R7, UR5, R207 ;  /* 0x00000005070b7c23 */ /* 0x000fe200080100cf */
[----:B------:R-:W-:Y:S02]  /*10b30*/  FMNMX3.FTZ R4, R4, R194, R187, !PT ;  /* 0x000000c204047276 */ /* 0x000fe400078100bb */
[----:B------:R-:W-:Y:S01]  /*10b40*/  FMNMX3.FTZ R5, R216, R24, R50, !PT ;  /* 0x00000018d8057276 */ /* 0x000fe20007810032 */
[----:B------:R-:W-:Y:S01]  /*10b50*/  IMAD.MOV.U32 R15, RZ, RZ, R2 ;  /* 0x000000ffff0f7224 */ /* 0x000fe200078e0002 */
[----:B------:R-:W-:-:S02]  /*10b60*/  LOP3.LUT R20, R55, R14, R13, 0x96, !PT ;  /* 0x0000000e37147212 */ /* 0x000fc400078e960d */
[----:B------:R-:W-:Y:S02]  /*10b70*/  FSEL R248, R6, -INF , !P3 ;  /* 0xff80000006f87808 */ /* 0x000fe40005800000 */
[----:B------:R-:W-:Y:S01]  /*10b80*/  FMNMX3.FTZ R7, R219, R51, R41, !PT ;  /* 0x00000033db077276 */ /* 0x000fe20007810029 */
[----:B------:R-:W-:Y:S01]  /*10b90*/  IMAD.MOV.U32 R206, RZ, RZ, R35 ;  /* 0x000000ffffce7224 */ /* 0x000fe200078e0023 */
[C---:B------:R-:W-:Y:S01]  /*10ba0*/  PRMT R17, R2.reuse, 0x7771, RZ ;  /* 0x0000777102117816 */ /* 0x040fe200000000ff */
[----:B------:R-:W-:Y:S01]  /*10bb0*/  IMAD.MOV.U32 R205, RZ, RZ, R34 ;  /* 0x000000ffffcd7224 */ /* 0x000fe200078e0022 */
[C---:B------:R-:W-:Y:S02]  /*10bc0*/  PRMT R16, R2.reuse, 0x7773, RZ ;  /* 0x0000777302107816 */ /* 0x040fe400000000ff */
[----:B------:R-:W-:Y:S01]  /*10bd0*/  PRMT R14, R2, 0x7772, RZ ;  /* 0x00007772020e7816 */ /* 0x000fe200000000ff */
[----:B------:R-:W-:Y:S01]  /*10be0*/  IMAD.WIDE.U32 R2, R8, -0x326172a9, RZ ;  /* 0xcd9e8d5708027825 */ /* 0x000fe200078e00ff */
        /* <DEDUP_REMOVED lines=16> */
[----:B------:R-:W2:Y:S01]  /*10cf0*/  SHFL.BFLY PT, R8, R4, 0x2, 0x1f ;  /* 0x0c401f0004087f89 */ /* 0x000ea200000e0000 */
[----:B------:R-:W-:Y:S02]  /*10d00*/  FMNMX3.FTZ R6, R6, R185, R182, !PT ;  /* 0x000000b906067276 */ /* 0x000fe400078100b6 */
[----:B------:R-:W-:Y:S02]  /*10d10*/  FMNMX3.FTZ R5, R5, R195, R183, !PT ;  /* 0x000000c305057276 */ /* 0x000fe400078100b7 */
[----:B------:R-:W-:Y:S01]  /*10d20*/  FMNMX3.FTZ R140, R140, R184, R180, !PT ;  /* 0x000000b88c8c7276 */ /* 0x000fe200078100b4 */
[----:B------:R-:W-:Y:S01]  /*10d30*/  IMAD.MOV.U32 R207, RZ, RZ, R18 ;  /* 0x000000ffffcf7224 */ /* 0x000fe200078e0012 */
[----:B------:R-:W-:-:S02]  /*10d40*/  FSEL R238, R10, -INF , !P2 ;  /* 0xff8000000aee7808 */ /* 0x000fc40005000000 */
[----:B------:R-:W-:Y:S02]  /*10d50*/  FSEL R237, R9, -INF , !P1 ;  /* 0xff80000009ed7808 */ /* 0x000fe40004800000 */
[----:B------:R-:W-:Y:S02]  /*10d60*/  FSEL R249, R12, -INF , !P4 ;  /* 0xff8000000cf97808 */ /* 0x000fe40006000000 */
[----:B------:R-:W-:Y:S02]  /*10d70*/  FSEL R239, R11, -INF , !P0 ;  /* 0xff8000000bef7808 */ /* 0x000fe40004000000 */
[----:B------:R-:W-:Y:S02]  /*10d80*/  FMNMX3.FTZ R6, R6, R203, R201, !PT ;  /* 0x000000cb06067276 */ /* 0x000fe400078100c9 */
[----:B------:R-:W-:Y:S02]  /*10d90*/  FMNMX3.FTZ R5, R5, R202, R37, !PT ;  /* 0x000000ca05057276 */ /* 0x000fe40007810025 */
[----:B------:R-:W-:-:S02]  /*10da0*/  FMNMX3.FTZ R140, R140, R229, R52, !PT ;  /* 0x000000e58c8c7276 */ /* 0x000fc40007810034 */
[----:B------:R-:W-:Y:S02]  /*10db0*/  FMNMX3.FTZ R139, R6, R238, R237, !PT ;  /* 0x000000ee068b7276 */ /* 0x000fe400078100ed */
[----:B------:R-:W-:Y:S02]  /*10dc0*/  FMNMX3.FTZ R137, R5, R249, R239, !PT ;  /* 0x000000f905897276 */ /* 0x000fe400078100ef */
[----:B------:R-:W-:Y:S01]  /*10dd0*/  FMNMX3.FTZ R140, R140, R207, R251, !PT ;  /* 0x000000cf8c8c7276 */ /* 0x000fe200078100fb */
[----:B------:R-:W3:Y:S04]  /*10de0*/  SHFL.BFLY PT, R11, R139, 0x2, 0x1f ;  /* 0x0c401f008b0b7f89 */ /* 0x000ee800000e0000 */
[----:B------:R-:W4:Y:S04]  /*10df0*/  SHFL.BFLY PT, R12, R137, 0x2, 0x1f ;  /* 0x0c401f00890c7f89 */ /* 0x000f2800000e0000 */
[----:B------:R-:W5:Y:S01]  /*10e00*/  SHFL.BFLY PT, R9, R140, 0x2, 0x1f ;  /* 0x0c401f008c097f89 */ /* 0x000f6200000e0000 */
[----:B------:R-:W-:Y:S01]  /*10e10*/  IMAD.MOV.U32 R10, RZ, RZ, R2 ;  /* 0x000000ffff0a7224 */ /* 0x000fe200078e0002 */
[----:B------:R-:W-:-:S02]  /*10e20*/  PRMT R13, R2, 0x7773, RZ ;  /* 0x00007773020d7816 */ /* 0x000fc400000000ff */
[----:B------:R-:W-:Y:S02]  /*10e30*/  PRMT R7, R2, 0x7772, RZ ;  /* 0x0000777202077816 */ /* 0x000fe400000000ff */
[----:B------:R-:W-:Y:S01]  /*10e40*/  LOP3.LUT R5, R15, 0xff, RZ, 0xc0, !PT ;  /* 0x000000ff0f057812 */ /* 0x000fe200078ec0ff */
[----:B------:R-:W-:Y:S01]  /*10e50*/  IMAD.WIDE.U32 R34, R20, -0x326172a9, RZ ;  /* 0xcd9e8d5714227825 */ /* 0x000fe200078e00ff */
[----:B--2---:R-:W-:Y:S02]  /*10e60*/  FMNMX.FTZ R4, R4, R8, !PT ;  /* 0x0000000804047209 */ /* 0x004fe40007810000 */
[----:B------:R-:W-:Y:S02]  /*10e70*/  PRMT R6, R0, 0x7632, R6 ;  /* 0x0000763200067816 */ /* 0x000fe40000000006 */
[----:B------:R-:W-:Y:S02]  /*10e80*/  LOP3.LUT R10, R10, 0xff, RZ, 0xc0, !PT ;  /* 0x000000ff0a0a7812 */ /* 0x000fe400078ec0ff */
[----:B------:R-:W-:-:S02]  /*10e90*/  PRMT R2, R2, 0x7771, RZ ;  /* 0x0000777102027816 */ /* 0x000fc400000000ff */
[----:B------:R-:W-:Y:S02]  /*10ea0*/  PRMT R18, R7, 0x5410, R13 ;  /* 0x0000541007127816 */ /* 0x000fe4000000000d */
[----:B------:R-:W-:Y:S02]  /*10eb0*/  PRMT R17, R5, 0x5410, R17 ;  /* 0x0000541005117816 */ /* 0x000fe40000000011 */
[C---:B------:R-:W-:Y:S02]  /*10ec0*/  LOP3.LUT R5, R0.reuse, 0xffff, RZ, 0xc0, !PT ;  /* 0x0000ffff00057812 */ /* 0x040fe400078ec0ff */
[----:B------:R-:W-:Y:S02]  /*10ed0*/  LOP3.LUT R8, R0, 0xff, RZ, 0xc0, !PT ;  /* 0x000000ff00087812 */ /* 0x000fe400078ec0ff */
[----:B------:R-:W-:Y:S01]  /*10ee0*/  SHF.R.U32.HI R7, RZ, 0x18, R0 ;  /* 0x00000018ff077819 */ /* 0x000fe20000011600 */
[----:B------:R-:W2:Y:S01]  /*10ef0*/  SHFL.BFLY PT, R138, R4, 0x1, 0x1f ;  /* 0x0c201f00048a7f89 */ /* 0x000ea200000e0000 */
[----:B------:R-:W-:-:S02]  /*10f00*/  LOP3.LUT R0, R6, 0xff, RZ, 0xc0, !PT ;  /* 0x000000ff06007812 */ /* 0x000fc400078ec0ff */
[----:B------:R-:W-:Y:S02]  /*10f10*/  PRMT R10, R10, 0x5410, R2 ;  /* 0x000054100a0a7816 */ /* 0x000fe40000000002 */
[----:B------:R-:W-:Y:S02]  /*10f20*/  LOP3.LUT R2, R240, R34, R3, 0x96, !PT ;  /* 0x00000022f0027212 */ /* 0x000fe400078e9603 */
[----:B------:R-:W-:Y:S02]  /*10f30*/  PRMT R7, R0, 0x5410, R7 ;  /* 0x0000541000077816 */ /* 0x000fe40000000007 */
[C---:B------:R-:W-:Y:S02]  /*10f40*/  LOP3.LUT R0, R2.reuse, 0xffff, RZ, 0xc0, !PT ;  /* 0x0000ffff02007812 */ /* 0x040fe400078ec0ff */
[----:B------:R-:W-:Y:S02]  /*10f50*/  LOP3.LUT R3, R2, 0xff, RZ, 0xc0, !PT ;  /* 0x000000ff02037812 */ /* 0x000fe400078ec0ff */
[----:B------:R-:W-:-:S02]  /*10f60*/  SHF.R.U32.HI R5, RZ, 0x8, R5 ;  /* 0x00000008ff057819 */ /* 0x000fc40000011605 */
[----:B---3--:R-:W-:Y:S02]  /*10f70*/  FMNMX.FTZ R139, R139, R11, !PT ;  /* 0x0000000b8b8b7209 */ /* 0x008fe40007810000 */
[----:B----4-:R-:W-:Y:S02]  /*10f80*/  FMNMX.FTZ R137, R137, R12, !PT ;  /* 0x0000000c89897209 */ /* 0x010fe40007810000 */
[----:B------:R-:W-:Y:S01]  /*10f90*/  SHF.R.U32.HI R0, RZ, 0x8, R0 ;  /* 0x00000008ff007819 */ /* 0x000fe20000011600 */
[----:B------:R-:W-:Y:S01]  /*10fa0*/  IMAD.MOV.U32 R209, RZ, RZ, R22 ;  /* 0x000000ffffd17224 */ /* 0x000fe200078e0016 */
[----:B-----5:R-:W-:Y:S01]  /*10fb0*/  FMNMX.FTZ R140, R140, R9, !PT ;  /* 0x000000098c8c7209 */ /* 0x020fe20007810000 */
[----:B------:R-:W3:Y:S01]  /*10fc0*/  SHFL.BFLY PT, R6, R139, 0x1, 0x1f ;  /* 0x0c201f008b067f89 */ /* 0x000ee200000e0000 */
[----:B------:R-:W-:Y:S01]  /*10fd0*/  PRMT R22, R14, 0x5410, R16 ;  /* 0x000054100e167816 */ /* 0x000fe20000000010 */
[----:B------:R-:W4:Y:S01]  /*10fe0*/  LDC R12, c[0x0][0x4f8] ;  /* 0x00013e00ff0c7b82 */ /* 0x000f220000000800 */
[----:B------:R-:W-:-:S02]  /*10ff0*/  PRMT R16, R3, 0x5410, R0 ;  /* 0x0000541003107816 */ /* 0x000fc40000000000 */
[----:B------:R-:W-:Y:S01]  /*11000*/  PRMT R8, R8, 0x5410, R5 ;  /* 0x0000541008087816 */ /* 0x000fe20000000005 */
[----:B------:R-:W5:Y:S04]  /*11010*/  SHFL.BFLY PT, R3, R137, 0x1, 0x1f ;  /* 0x0c201f0089037f89 */ /* 0x000f6800000e0000 */
[----:B------:R-:W5:Y:S01]  /*11020*/  SHFL.BFLY PT, R5, R140, 0x1, 0x1f ;  /* 0x0c201f008c057f89 */ /* 0x000f6200000e0000 */
[----:B--2---:R-:W-:Y:S02]  /*11030*/  FMNMX.FTZ R138, R4, R138, !PT ;  /* 0x0000008a048a7209 */ /* 0x004fe40007810000 */
[----:B------:R-:W-:Y:S02]  /*11040*/  PRMT R0, R2, 0x7632, R0 ;  /* 0x0000763202007816 */ /* 0x000fe40000000000 */
[C---:B------:R-:W-:Y:S01]  /*11050*/  FSETP.NEU.FTZ.AND P1, PT, R138.reuse, -INF , PT ;  /* 0xff8000008a00780b */ /* 0x040fe20003f3d000 */
[----:B-1----:R-:W-:Y:S01]  /*11060*/  FMUL.FTZ R36, R138, UR8 ;  /* 0x000000088a247c20 */ /* 0x002fe20008410000 */
[----:B------:R-:W-:-:S02]  /*11070*/  SHF.R.U32.HI R2, RZ, 0x18, R2 ;  /* 0x00000018ff027819 */ /* 0x000fc40000011602 */
[----:B------:R-:W-:Y:S02]  /*11080*/  LOP3.LUT R0, R0, 0xff, RZ, 0xc0, !PT ;  /* 0x000000ff00007812 */ /* 0x000fe400078ec0ff */
[----:B------:R-:W-:Y:S01]  /*11090*/  FSEL R36, R36, RZ, P1 ;  /* 0x000000ff24247208 */ /* 0x000fe20000800000 */
[----:B------:R-:W-:Y:S01]  /*110a0*/  IMAD.MOV.U32 R228, RZ, RZ, R21 ;  /* 0x000000ffffe47224 */ /* 0x000fe200078e0015 */
[----:B------:R-:W-:Y:S02]  /*110b0*/  PRMT R21, R0, 0x5410, R2 ;  /* 0x0000541000157816 */ /* 0x000fe40000000002 */
[----:B---3--:R-:W-:Y:S01]  /*110c0*/  FMNMX.FTZ R139, R139, R6, !PT ;  /* 0x000000068b8b7209 */ /* 0x008fe20007810000 */
[--C-:B------:R-:W-:Y:S01]  /*110d0*/  FFMA.FTZ R0, R19, UR8, -R36.reuse ;  /* 0x0000000813007c23 */ /* 0x100fe20008010824 */
[----:B------:R-:W-:Y:S01]  /*110e0*/  FFMA.FTZ R2, R33, UR8, -R36 ;  /* 0x0000000821027c23 */ /* 0x000fe20008010824 */
[----:B-----5:R-:W-:Y:S02]  /*110f0*/  FMNMX.FTZ R137, R137, R3, !PT ;  /* 0x0000000389897209 */ /* 0x020fe40007810000 */
[----:B------:R-:W-:-:S03]  /*11100*/  FMNMX.FTZ R140, R140, R5, !PT ;  /* 0x000000058c8c7209 */ /* 0x000fc60007810000 */
[----:B------:R-:W-:Y:S01]  /*11110*/  FMUL.FTZ R38, R137, UR8 ;  /* 0x0000000889267c20 */ /* 0x000fe20008410000 */
[----:B------:R-:W-:Y:S01]  /*11120*/  FSETP.NEU.FTZ.AND P2, PT, R139, -INF , PT ;  /* 0xff8000008b00780b */ /* 0x000fe20003f5d000 */
[----:B------:R1:W-:Y:S01]  /*11130*/  MUFU.EX2 R232, R0 ;  /* 0x0000000000e87308 */ /* 0x0003e20000000800 */
[C---:B------:R-:W-:Y:S02]  /*11140*/  FSETP.NEU.FTZ.AND P3, PT, R140.reuse, -INF , PT ;  /* 0xff8000008c00780b */ /* 0x040fe40003f7d000 */
[----:B------:R-:W-:Y:S01]  /*11150*/  FSETP.NEU.FTZ.AND P0, PT, R137, -INF , PT ;  /* 0xff8000008900780b */ /* 0x000fe20003f1d000 */
[----:B------:R2:W3:Y:S01]  /*11160*/  MUFU.EX2 R236, R2 ;  /* 0x0000000200ec7308 */ /* 0x0004e20000000800 */
[----:B------:R-:W-:Y:S02]  /*11170*/  FSEL R3, R140, RZ, P3 ;  /* 0x000000ff8c037208 */ /* 0x000fe40001800000 */
[----:B----4-:R-:W-:Y:S02]  /*11180*/  LOP3.LUT R12, R12, 0xff, RZ, 0xc0, !PT ;  /* 0x000000ff0c0c7812 */ /* 0x010fe400078ec0ff */
[----:B------:R-:W-:-:S02]  /*11190*/  FSEL R38, R38, RZ, P0 ;  /* 0x000000ff26267208 */ /* 0x000fc40000000000 */
[----:B-1----:R-:W-:Y:S02]  /*111a0*/  FSEL R0, R139, RZ, P2 ;  /* 0x000000ff8b007208 */ /* 0x002fe40001000000 */
[----:B--2---:R-:W-:-:S03]  /*111b0*/  FSEL R2, R138, RZ, P1 ;  /* 0x000000ff8a027208 */ /* 0x004fc60000800000 */
[----:B------:R-:W-:Y:S01]  /*111c0*/  FADD.FTZ R13, R216, -R0 ;  /* 0x80000000d80d7221 */ /* 0x000fe20000010000 */
[----:B------:R-:W-:Y:S01]  /*111d0*/  FADD.FTZ R20, R218, -R3 ;  /* 0x80000003da147221 */ /* 0x000fe20000010000 */
[----:B------:R-:W-:Y:S01]  /*111e0*/  IMAD R12, R12, 0x10000, R12 ;  /* 0x000100000c0c7824 */ /* 0x000fe200078e020c */
[----:B------:R-:W-:Y:S01]  /*111f0*/  FSEL R0, R137, RZ, P0 ;  /* 0x000000ff89007208 */ /* 0x000fe20000000000 */
[----:B------:R-:W-:Y:S01]  /*11200*/  FADD.FTZ R9, R221, -R2 ;  /* 0x80000002dd097221 */ /* 0x000fe20000010000 */
[--C-:B------:R-:W-:Y:S01]  /*11210*/  FFMA.FTZ R2, R51, UR8, -R38.reuse ;  /* 0x0000000833027c23 */ /* 0x100fe20008010826 */
[----:B------:R-:W-:Y:S01]  /*11220*/  FFMA.FTZ R3, R41, UR8, -R38 ;  /* 0x0000000829037c23 */ /* 0x000fe20008010826 */
[----:B------:R-:W-:Y:S02]  /*11230*/  IMAD.MOV.U32 R216, RZ, RZ, R229 ;  /* 0x000000ffffd87224 */ /* 0x000fe400078e00e5 */
[----:B------:R-:W-:Y:S01]  /*11240*/  FADD.FTZ R14, R219, -R0 ;  /* 0x80000000db0e7221 */ /* 0x000fe20000010000 */
[----:B------:R-:W-:Y:S01]  /*11250*/  HSET2.LE.AND R4, R8, R12, PT ;  /* 0x0000000c08047233 */ /* 0x000fe20003803000 */
[----:B------:R1:W-:Y:S01]  /*11260*/  MUFU.EX2 R229, R2 ;  /* 0x0000000200e57308 */ /* 0x0003e20000000800 */
[----:B---3--:R-:W-:Y:S01]  /*11270*/  F2FP.BF16.F32.PACK_AB R0, R236, R232 ;  /* 0x000000e8ec00723e */ /* 0x008fe200000010ff */
[----:B------:R-:W-:-:S02]  /*11280*/  FMUL.FTZ R15, R140, UR8 ;  /* 0x000000088c0f7c20 */ /* 0x000fc40008410000 */
[----:B------:R2:W3:Y:S01]  /*11290*/  MUFU.EX2 R234, R3 ;  /* 0x0000000300ea7308 */ /* 0x0004e20000000800 */
[----:B------:R-:W-:Y:S01]  /*112a0*/  LOP3.LUT R4, R0, R4, RZ, 0xc0, !PT ;  /* 0x0000000400047212 */ /* 0x000fe200078ec0ff */
[--C-:B------:R-:W-:Y:S01]  /*112b0*/  FFMA.FTZ R0, R26, UR8, -R36.reuse ;  /* 0x000000081a007c23 */ /* 0x100fe20008010824 */
[----:B------:R-:W-:Y:S01]  /*112c0*/  FSEL R15, R15, RZ, P3 ;  /* 0x000000ff0f0f7208 */ /* 0x000fe20001800000 */
[----:B------:R-:W-:Y:S02]  /*112d0*/  IMAD.MOV.U32 R41, RZ, RZ, R37 ;  /* 0x000000ffff297224 */ /* 0x000fe400078e0025 */
[----:B------:R-:W-:Y:S01]  /*112e0*/  FMUL.FTZ R37, R139, UR8 ;  /* 0x000000088b257c20 */ /* 0x000fe20008410000 */
[----:B------:R3:W-:Y:S01]  /*112f0*/  MUFU.EX2 R233, R0 ;  /* 0x0000000000e97308 */ /* 0x0007e20000000800 */
[----:B-1----:R-:W-:Y:S01]  /*11300*/  FFMA.FTZ R2, R25, UR8, -R36 ;  /* 0x0000000819027c23 */ /* 0x002fe20008010824 */
[----:B------:R-:W-:-:S03]  /*11310*/  HSET2.LE.AND R5, R7, R12, PT ;  /* 0x0000000c07057233 */ /* 0x000fc60003803000 */
[----:B------:R1:W4:Y:S01]  /*11320*/  MUFU.EX2 R235, R2 ;  /* 0x0000000200eb7308 */ /* 0x0003220000000800 */
[----:B--2---:R-:W-:Y:S01]  /*11330*/  FFMA.FTZ R3, R27, UR8, -R15 ;  /* 0x000000081b037c23 */ /* 0x004fe2000801080f */
[----:B------:R-:W-:-:S03]  /*11340*/  FSEL R37, R37, RZ, P2 ;  /* 0x000000ff25257208 */ /* 0x000fc60001000000 */
[----:B------:R-:W-:Y:S01]  /*11350*/  MUFU.EX2 R230, R3 ;  /* 0x0000000300e67308 */ /* 0x000fe20000000800 */
[----:B---3--:R-:W-:Y:S01]  /*11360*/  F2FP.BF16.F32.PACK_AB R0, R234, R229 ;  /* 0x000000e5ea00723e */ /* 0x008fe200000010ff */
[----:B-1----:R-:W-:-:S03]  /*11370*/  FFMA.FTZ R2, R29, UR8, -R15 ;  /* 0x000000081d027c23 */ /* 0x002fc6000801080f */
[----:B------:R-:W-:Y:S01]  /*11380*/  LOP3.LUT R5, R0, R5, RZ, 0xc0, !PT ;  /* 0x0000000500057212 */ /* 0x000fe200078ec0ff */
[----:B------:R1:W2:Y:S01]  /*11390*/  MUFU.EX2 R231, R2 ;  /* 0x0000000200e77308 */ /* 0x0002a20000000800 */
[----:B------:R-:W-:Y:S01]  /*113a0*/  FFMA.FTZ R0, R30, UR8, -R37 ;  /* 0x000000081e007c23 */ /* 0x000fe20008010825 */
[----:B------:R-:W-:Y:S01]  /*113b0*/  IMAD.MOV.U32 R175, RZ, RZ, R227 ;  /* 0x000000ffffaf7224 */ /* 0x000fe200078e00e3 */
[--C-:B------:R-:W-:Y:S02]  /*113c0*/  HSET2.LE.AND R6, R17, R12.reuse, PT ;  /* 0x0000000c11067233 */ /* 0x100fe40003803000 */
[----:B------:R4:W-:Y:S01]  /*113d0*/  MUFU.EX2 R227, R0 ;  /* 0x0000000000e37308 */ /* 0x0009e20000000800 */
[----:B------:R-:W-:Y:S02]  /*113e0*/  HSET2.LE.AND R10, R10, R12, PT ;  /* 0x0000000c0a0a7233 */ /* 0x000fe40003803000 */
[----:B------:R-:W-:Y:S01]  /*113f0*/  MOV R204, R228 ;  /* 0x000000e400cc7202 */ /* 0x000fe20000000f00 */
[----:B-1----:R-:W-:Y:S01]  /*11400*/  FFMA.FTZ R2, R28, UR8, -R37 ;  /* 0x000000081c027c23 */ /* 0x002fe20008010825 */
[----:B----4-:R-:W-:-:S04]  /*11410*/  F2FP.BF16.F32.PACK_AB R0, R235, R233 ;  /* 0x000000e9eb00723e */ /* 0x010fc800000010ff */
[----:B------:R-:W-:Y:S02]  /*11420*/  LOP3.LUT R6, R0, R6, RZ, 0xc0, !PT ;  /* 0x0000000600067212 */ /* 0x000fe400078ec0ff */
[----:B--2---:R-:W-:Y:S01]  /*11430*/  F2FP.BF16.F32.PACK_AB R0, R230, R231 ;  /* 0x000000e7e600723e */ /* 0x004fe200000010ff */
[----:B------:R1:W2:Y:S03]  /*11440*/  MUFU.EX2 R228, R2 ;  /* 0x0000000200e47308 */ /* 0x0002a60000000800 */
[----:B------:R-:W-:Y:S01]  /*11450*/  LOP3.LUT R10, R0, R10, RZ, 0xc0, !PT ;  /* 0x0000000a000a7212 */ /* 0x000fe200078ec0ff */
[--C-:B------:R-:W-:Y:S01]  /*11460*/  FFMA.FTZ R0, R49, UR8, -R15.reuse ;  /* 0x0000000831007c23 */ /* 0x100fe2000801080f */
[----:B------:R-:W-:Y:S01]  /*11470*/  IMAD.MOV.U32 R26, RZ, RZ, R224 ;  /* 0x000000ffff1a7224 */ /* 0x000fe200078e00e0 */
[----:B------:R-:W-:Y:S02]  /*11480*/  LOP3.LUT R11, R18, 0xff00ff, RZ, 0xc0, !PT ;  /* 0x00ff00ff120b7812 */ /* 0x000fe400078ec0ff */
[----:B------:R2:W-:Y:S01]  /*11490*/  MUFU.EX2 R224, R0 ;  /* 0x0000000000e07308 */ /* 0x0005e20000000800 */
[----:B-1----:R-:W-:Y:S01]  /*114a0*/  FFMA.FTZ R2, R23, UR8, -R15 ;  /* 0x0000000817027c23 */ /* 0x002fe2000801080f */
[----:B------:R-:W-:-:S03]  /*114b0*/  FFMA.FTZ R3, R50, UR8, -R37 ;  /* 0x0000000832037c23 */ /* 0x000fc60008010825 */
[----:B------:R1:W3:Y:S01]  /*114c0*/  MUFU.EX2 R218, R2 ;  /* 0x0000000200da7308 */ /* 0x0002e20000000800 */
[----:B------:R-:W-:-:S03]  /*114d0*/  HSET2.LE.AND R11, R11, R12, PT ;  /* 0x0000000c0b0b7233 */ /* 0x000fc60003803000 */
[----:B------:R4:W-:Y:S01]  /*114e0*/  MUFU.EX2 R221, R3 ;  /* 0x0000000300dd7308 */ /* 0x0009e20000000800 */
[----:B--2---:R-:W-:Y:S01]  /*114f0*/  F2FP.BF16.F32.PACK_AB R0, R228, R227 ;  /* 0x000000e3e400723e */ /* 0x004fe200000010ff */
[----:B-1----:R-:W-:-:S04]  /*11500*/  FFMA.FTZ R2, R24, UR8, -R37 ;  /* 0x0000000818027c23 */ /* 0x002fc80008010825 */
[----:B------:R1:W2:Y:S01]  /*11510*/  MUFU.EX2 R219, R2 ;  /* 0x0000000200db7308 */ /* 0x0002a20000000800 */
[----:B----4-:R-:W-:Y:S01]  /*11520*/  FFMA.FTZ R3, R31, UR8, -R38 ;  /* 0x000000081f037c23 */ /* 0x010fe20008010826 */
[----:B------:R-:W-:Y:S01]  /*11530*/  IMAD.MOV.U32 R174, RZ, RZ, R226 ;  /* 0x000000ffffae7224 */ /* 0x000fe200078e00e2 */
[----:B------:R-:W-:Y:S01]  /*11540*/  LOP3.LUT R11, R0, R11, RZ, 0xc0, !PT ;  /* 0x0000000b000b7212 */ /* 0x000fe200078ec0ff */
[----:B------:R-:W-:Y:S01]  /*11550*/  IMAD.MOV.U32 R27, RZ, RZ, R225 ;  /* 0x000000ffff1b7224 */ /* 0x000fe200078e00e1 */
[----:B------:R4:W-:Y:S01]  /*11560*/  MUFU.EX2 R226, R3 ;  /* 0x0000000300e27308 */ /* 0x0009e20000000800 */
[----:B------:R-:W-:Y:S01]  /*11570*/  HSET2.LE.AND R0, R16, R12, PT ;  /* 0x0000000c10007233 */ /* 0x000fe20003803000 */
[----:B------:R-:W-:Y:S01]  /*11580*/  FMUL.FTZ R9, R9, UR8 ;  /* 0x0000000809097c20 */ /* 0x000fe20008410000 */
[----:B------:R-:W-:Y:S01]  /*11590*/  LOP3.LUT P6, RZ, R217, 0x4, RZ, 0xc0, !PT ;  /* 0x00000004d9ff7812 */ /* 0x000fe200078cc0ff */
[----:B------:R-:W-:Y:S01]  /*115a0*/  FMUL.FTZ R20, R20, UR8 ;  /* 0x0000000814147c20 */ /* 0x000fe20008410000 */
[----:B------:R-:W-:-:S02]  /*115b0*/  VIADD R39, R48, 0x9020 ;  /* 0x0000902030277836 */ /* 0x000fc40000000000 */
[----:B-1----:R-:W-:Y:S01]  /*115c0*/  FFMA.FTZ R2, R32, UR8, -R38 ;  /* 0x0000000820027c23 */ /* 0x002fe20008010826 */
[----:B------:R-:W1:Y:S03]  /*115d0*/  LDSM.16.MT88.4 R16, [R48+0x9000] ;  /* 0x009000003010783b */ /* 0x000e660000004200 */
[----:B------:R3:W5:Y:S01]  /*115e0*/  MUFU.EX2 R225, R2 ;  /* 0x0000000200e17308 */ /* 0x0007620000000800 */
[----:B----4-:R-:W-:-:S03]  /*115f0*/  LOP3.LUT R3, R22, 0xff00ff, RZ, 0xc0, !PT ;  /* 0x00ff00ff16037812 */ /* 0x010fc600078ec0ff */
[----:B------:R4:W5:Y:S01]  /*11600*/  MUFU.EX2 R51, R9 ;  /* 0x0000000900337308 */ /* 0x0009620000000800 */
[----:B---3--:R-:W-:-:S04]  /*11610*/  F2FP.BF16.F32.PACK_AB R2, R224, R218 ;  /* 0x000000dae002723e */ /* 0x008fc800000010ff */
[----:B------:R-:W-:Y:S02]  /*11620*/  LOP3.LUT R8, R2, R0, RZ, 0xc0, !PT ;  /* 0x0000000002087212 */ /* 0x000fe400078ec0ff */
[----:B------:R-:W-:Y:S02]  /*11630*/  HSET2.LE.AND R0, R21, R12, PT ;  /* 0x0000000c15007233 */ /* 0x000fe40003803000 */
[----:B--2---:R-:W-:-:S04]  /*11640*/  F2FP.BF16.F32.PACK_AB R2, R221, R219 ;  /* 0x000000dbdd02723e */ /* 0x004fc800000010ff */
[----:B----4-:R-:W-:Y:S02]  /*11650*/  LOP3.LUT R9, R2, R0, RZ, 0xc0, !PT ;  /* 0x0000000002097212 */ /* 0x010fe400078ec0ff */
[----:B------:R-:W-:Y:S02]  /*11660*/  HSET2.LE.AND R2, R3, R12, PT ;  /* 0x0000000c03027233 */ /* 0x000fe40003803000 */
[----:B-----5:R-:W-:-:S04]  /*11670*/  F2FP.BF16.F32.PACK_AB R0, R226, R225 ;  /* 0x000000e1e200723e */ /* 0x020fc800000010ff */
[----:B------:R-:W-:Y:S02]  /*11680*/  LOP3.LUT R7, R0, R2, RZ, 0xc0, !PT ;  /* 0x0000000200077212 */ /* 0x000fe400078ec0ff */
[----:B------:R-:W-:Y:S01]  /*11690*/  IADD3 R0, PT, PT, R48, 0x9000, RZ ;  /* 0x0000900030007810 */ /* 0x000fe20007ffe0ff */
[----:B------:R2:W3:Y:S04]  /*116a0*/  MUFU.EX2 R49, R20 ;  /* 0x0000001400317308 */ /* 0x0004e80000000800 */
[----:B------:R-:W-:Y:S02]  /*116b0*/  @P6 VIADD R39, R0, 0xffffffe0 ;  /* 0xffffffe000276836 */ /* 0x000fe40000000000 */
[----:B------:R-:W-:Y:S01]  /*116c0*/  FMUL.FTZ R13, R13, UR8 ;  /* 0x000000080d0d7c20 */ /* 0x000fe20008410000 */
[----:B------:R-:W-:Y:S01]  /*116d0*/  FMUL.FTZ R14, R14, UR8 ;  /* 0x000000080e0e7c20 */ /* 0x000fe20008410000 */
[----:B------:R-:W-:-:S02]  /*116e0*/  IMAD.MOV.U32 R33, RZ, RZ, R52 ;  /* 0x000000ffff217224 */ /* 0x000fc400078e0034 */
[-C--:B------:R-:W-:Y:S01]  /*116f0*/  FMUL.FTZ R148, R148, R51.reuse ;  /* 0x0000003394947220 */ /* 0x080fe20000410000 */
[-C--:B------:R-:W-:Y:S01]  /*11700*/  FMUL.FTZ R149, R149, R51.reuse ;  /* 0x0000003395957220 */ /* 0x080fe20000410000 */
[-C--:B------:R-:W-:Y:S01]  /*11710*/  FMUL.FTZ R152, R152, R51.reuse ;  /* 0x0000003398987220 */ /* 0x080fe20000410000 */
[-C--:B------:R-:W-:Y:S01]  /*11720*/  FMUL.FTZ R153, R153, R51.reuse ;  /* 0x0000003399997220 */ /* 0x080fe20000410000 */
[-C--:B------:R-:W-:Y:S01]  /*11730*/  FMUL.FTZ R72, R72, R51.reuse ;  /* 0x0000003348487220 */ /* 0x080fe20000410000 */
[----:B------:R-:W-:Y:S01]  /*11740*/  FMUL.FTZ R73, R73, R51 ;  /* 0x0000003349497220 */ /* 0x000fe20000410000 */
[----:B--2---:R-:W2:Y:S01]  /*11750*/  LDSM.16.MT88.4 R20, [R39] ;  /* 0x000000002714783b */ /* 0x004ea20000004200 */
[----:B------:R-:W4:Y:S01]  /*11760*/  MUFU.EX2 R50, R13 ;  /* 0x0000000d00327308 */ /* 0x000f220000000800 */
[-C--:B---3--:R-:W-:Y:S01]  /*11770*/  FMUL.FTZ R144, R144, R49.reuse ;  /* 0x0000003190907220 */ /* 0x088fe20000410000 */
[-C--:B------:R-:W-:Y:S01]  /*11780*/  FMUL.FTZ R145, R145, R49.reuse ;  /* 0x0000003191917220 */ /* 0x080fe20000410000 */
[-C--:B------:R-:W-:Y:S01]  /*11790*/  FMUL.FTZ R68, R68, R49.reuse ;  /* 0x0000003144447220 */ /* 0x080fe20000410000 */
[----:B------:R-:W3:Y:S01]  /*117a0*/  MUFU.EX2 R52, R14 ;  /* 0x0000000e00347308 */ /* 0x000ee20000000800 */
[-C--:B------:R-:W-:Y:S01]  /*117b0*/  FMUL.FTZ R69, R69, R49.reuse ;  /* 0x0000003145457220 */ /* 0x080fe20000410000 */
[-C--:B------:R-:W-:Y:S01]  /*117c0*/  FMUL.FTZ R80, R80, R49.reuse ;  /* 0x0000003150507220 */ /* 0x080fe20000410000 */
[-C--:B------:R-:W-:Y:S01]  /*117d0*/  FMUL.FTZ R81, R81, R49.reuse ;  /* 0x0000003151517220 */ /* 0x080fe20000410000 */
[-C--:B------:R-:W-:Y:S01]  /*117e0*/  FMUL.FTZ R156, R156, R49.reuse ;  /* 0x000000319c9c7220 */ /* 0x080fe20000410000 */
[----:B------:R-:W-:Y:S01]  /*117f0*/  FMUL.FTZ R157, R157, R49 ;  /* 0x000000319d9d7220 */ /* 0x000fe20000410000 */
[-C--:B------:R-:W-:Y:S01]  /*11800*/  FMUL.FTZ R76, R76, R51.reuse ;  /* 0x000000334c4c7220 */ /* 0x080fe20000410000 */
[----:B------:R-:W-:Y:S01]  /*11810*/  FMUL.FTZ R77, R77, R51 ;  /* 0x000000334d4d7220 */ /* 0x000fe20000410000 */
[----:B------:R-:W-:Y:S01]  /*11820*/  LDSM.16.MT88.4 R28, [R39+0x2000] ;  /* 0x00200000271c783b */ /* 0x000fe20000004200 */
[-C--:B----4-:R-:W-:Y:S01]  /*11830*/  FMUL.FTZ R146, R146, R50.reuse ;  /* 0x0000003292927220 */ /* 0x090fe20000410000 */
[-C--:B------:R-:W-:Y:S01]  /*11840*/  FMUL.FTZ R147, R147, R50.reuse ;  /* 0x0000003293937220 */ /* 0x080fe20000410000 */
[-C--:B------:R-:W-:Y:S01]  /*11850*/  FMUL.FTZ R70, R70, R50.reuse ;  /* 0x0000003246467220 */ /* 0x080fe20000410000 */
[-C--:B------:R-:W-:Y:S01]  /*11860*/  FMUL.FTZ R71, R71, R50.reuse ;  /* 0x0000003247477220 */ /* 0x080fe20000410000 */
[-C--:B------:R-:W-:Y:S01]  /*11870*/  FMUL.FTZ R82, R82, R50.reuse ;  /* 0x0000003252527220 */ /* 0x080fe20000410000 */
[----:B------:R-:W-:Y:S01]  /*11880*/  FMUL.FTZ R83, R83, R50 ;  /* 0x0000003253537220 */ /* 0x000fe20000410000 */
[-C--:B---3--:R-:W-:Y:S01]  /*11890*/  FMUL.FTZ R150, R150, R52.reuse ;  /* 0x0000003496967220 */ /* 0x088fe20000410000 */
[-C--:B------:R-:W-:Y:S01]  /*118a0*/  FMUL.FTZ R151, R151, R52.reuse ;  /* 0x0000003497977220 */ /* 0x080fe20000410000 */
[----:B-1----:R-:W-:Y:S01]  /*118b0*/  HMMA.16816.F32.BF16 R176, R8, R16, R144 ;  /* 0x0000001008b0723c */ /* 0x002fe20000041890 */
[-C--:B------:R-:W-:Y:S01]  /*118c0*/  FMUL.FTZ R154, R154, R52.reuse ;  /* 0x000000349a9a7220 */ /* 0x080fe20000410000 */
[----:B------:R-:W-:Y:S01]  /*118d0*/  FMUL.FTZ R155, R155, R52 ;  /* 0x000000349b9b7220 */ /* 0x000fe20000410000 */
[-C--:B------:R-:W-:Y:S01]  /*118e0*/  FMUL.FTZ R158, R158, R50.reuse ;  /* 0x000000329e9e7220 */ /* 0x080fe20000410000 */
[----:B------:R-:W-:Y:S01]  /*118f0*/  FMUL.FTZ R159, R159, R50 ;  /* 0x000000329f9f7220 */ /* 0x000fe20000410000 */
[-C--:B------:R-:W-:Y:S01]  /*11900*/  FMUL.FTZ R74, R74, R52.reuse ;  /* 0x000000344a4a7220 */ /* 0x080fe20000410000 */
[-C--:B------:R-:W-:Y:S01]  /*11910*/  FMUL.FTZ R75, R75, R52.reuse ;  /* 0x000000344b4b7220 */ /* 0x080fe20000410000 */
[-C--:B------:R-:W-:Y:S01]  /*11920*/  FMUL.FTZ R78, R78, R52.reuse ;  /* 0x000000344e4e7220 */ /* 0x080fe20000410000 */
[----:B------:R-:W-:Y:S01]  /*11930*/  FMUL.FTZ R79, R79, R52 ;  /* 0x000000344f4f7220 */ /* 0x000fe20000410000 */
[----:B------:R-:W-:-:S02]  /*11940*/  IMAD.MOV.U32 R146, RZ, RZ, R26 ;  /* 0x000000ffff927224 */ /* 0x000fc400078e001a */
[----:B------:R-:W-:Y:S02]  /*11950*/  IMAD.MOV.U32 R147, RZ, RZ, R27 ;  /* 0x000000ffff937224 */ /* 0x000fe400078e001b */
[----:B------:R-:W-:Y:S02]  /*11960*/  IMAD.MOV.U32 R26, RZ, RZ, R44 ;  /* 0x000000ffff1a7224 */ /* 0x000fe400078e002c */
[----:B------:R-:W-:Y:S02]  /*11970*/  IMAD.MOV.U32 R27, RZ, RZ, R45 ;  /* 0x000000ffff1b7224 */ /* 0x000fe400078e002d */
[----:B------:R-:W-:Y:S02]  /*11980*/  IMAD.MOV.U32 R144, RZ, RZ, R174 ;  /* 0x000000ffff907224 */ /* 0x000fe400078e00ae */
[----:B------:R-:W-:Y:S02]  /*11990*/  IMAD.MOV.U32 R145, RZ, RZ, R175 ;  /* 0x000000ffff917224 */ /* 0x000fe400078e00af */
[----:B------:R-:W-:-:S02]  /*119a0*/  IMAD.MOV.U32 R174, RZ, RZ, R46 ;  /* 0x000000ffffae7224 */ /* 0x000fc400078e002e */
[----:B------:R-:W-:Y:S02]  /*119b0*/  IMAD.MOV.U32 R175, RZ, RZ, R47 ;  /* 0x000000ffffaf7224 */ /* 0x000fe400078e002f */
[C---:B--2---:R-:W-:Y:S08]  /*119c0*/  HMMA.16816.F32.BF16 R44, R8.reuse, R20, R68 ;  /* 0x00000014082c723c */ /* 0x044ff00000041844 */
[----:B------:R-:W-:Y:S01]  /*119d0*/  HMMA.16816.F32.BF16 R68, R8, R22, R80 ;  /* 0x000000160844723c */ /* 0x000fe20000041850 */
[----:B------:R-:W-:-:S02]  /*119e0*/  IMAD.MOV.U32 R82, RZ, RZ, R26 ;  /* 0x000000ffff527224 */ /* 0x000fc400078e001a */
[----:B------:R-:W-:Y:S02]  /*119f0*/  IMAD.MOV.U32 R83, RZ, RZ, R27 ;  /* 0x000000ffff537224 */ /* 0x000fe400078e001b */
[----:B------:R-:W-:Y:S03]  /*11a00*/  LDSM.16.MT88.4 R24, [R48+0xb000] ;  /* 0x00b000003018783b */ /* 0x000fe60000004200 */
[C---:B------:R-:W-:Y:S08]  /*11a10*/  HMMA.16816.F32.BF16 R148, R4.reuse, R16, R148 ;  /* 0x000000100494723c */ /* 0x040ff00000041894 */
[-C--:B------:R-:W-:Y:S08]  /*11a20*/  HMMA.16816.F32.BF16 R152, R4, R18.reuse, R152 ;  /* 0x000000120498723c */ /* 0x080ff00000041898 */
[----:B------:R-:W-:Y:S01]  /*11a30*/  HMMA.16816.F32.BF16 R156, R8, R18, R156 ;  /* 0x00000012089c723c */ /* 0x000fe2000004189c */
[----:B------:R-:W1:Y:S07]  /*11a40*/  LDSM.16.MT88.4 R16, [R48+0xa000] ;  /* 0x00a000003010783b */ /* 0x000e6e0000004200 */
[C---:B------:R-:W-:Y:S08]  /*11a50*/  HMMA.16816.F32.BF16 R72, R4.reuse, R20, R72 ;  /* 0x000000140448723c */ /* 0x040ff00000041848 */
[----:B------:R-:W-:Y:S01]  /*11a60*/  HMMA.16816.F32.BF16 R76, R4, R22, R76 ;  /* 0x00000016044c723c */ /* 0x000fe2000004184c */
[----:B------:R-:W2:Y:S01]  /*11a70*/  LDSM.16.MT88.4 R20, [R39+0x1000] ;  /* 0x001000002714783b */ /* 0x000ea20000004200 */
[----:B------:R-:W-:-:S02]  /*11a80*/  IMAD.MOV.U32 R81, RZ, RZ, R211 ;  /* 0x000000ffff517224 */ /* 0x000fc400078e00d3 */
        /* <DEDUP_REMOVED lines=32> */
[----:B------:R-:W-:-:S04]  /*11c90*/  IMAD.WIDE.U32 R2, R40, -0x2daee0ad, RZ ;  /* 0xd2511f5328027825 */ /* 0x000fc800078e00ff */
[----:B------:R-:W-:Y:S01]  /*11ca0*/  VIADD R211, R223, 0x646e171e ;  /* 0x646e171edfd37836 */ /* 0x000fe20000000000 */
[----:B-1----:R-:W-:Y:S01]  /*11cb0*/  HMMA.16816.F32.BF16 R88, R4, R16, R88 ;  /* 0x000000100458723c */ /* 0x002fe20000041858 */
[----:B------:R-:W-:-:S03]  /*11cc0*/  PRMT R14, R2, 0x7771, RZ ;  /* 0x00007771020e7816 */ /* 0x000fc600000000ff */
[----:B------:R-:W-:Y:S01]  /*11cd0*/  LOP3.LUT R0, R211, R198, R3, 0x96, !PT ;  /* 0x000000c6d3007212 */ /* 0x000fe200078e9603 */
[----:B------:R-:W-:Y:S01]  /*11ce0*/  FFMA.FTZ R3, R65, UR8, -R36 ;  /* 0x0000000841037c23 */ /* 0x000fe20008010824 */
[----:B------:R-:W-:Y:S02]  /*11cf0*/  IMAD.MOV.U32 R197, RZ, RZ, R209 ;  /* 0x000000ffffc57224 */ /* 0x000fe400078e00d1 */
[----:B------:R-:W-:Y:S01]  /*11d00*/  HMMA.16816.F32.BF16 R92, R4, R18, R92 ;  /* 0x00000012045c723c */ /* 0x000fe2000004185c */
[----:B------:R1:W-:Y:S01]  /*11d10*/  MUFU.EX2 R209, R3 ;  /* 0x0000000300d17308 */ /* 0x0003e20000000800 */
[----:B------:R-:W-:-:S06]  /*11d20*/  IMAD.MOV.U32 R80, RZ, RZ, R210 ;  /* 0x000000ffff507224 */ /* 0x000fcc00078e00d2 */
[----:B--2---:R-:W-:Y:S01]  /*11d30*/  HMMA.16816.F32.BF16 R104, R4, R20, R104 ;  /* 0x000000140468723c */ /* 0x004fe20000041868 */
[-C--:B------:R-:W-:Y:S01]  /*11d40*/  FMUL.FTZ R84, R84, R49.reuse ;  /* 0x0000003154547220 */ /* 0x080fe20000410000 */
[----:B------:R-:W-:-:S06]  /*11d50*/  FMUL.FTZ R85, R85, R49 ;  /* 0x0000003155557220 */ /* 0x000fcc0000410000 */
[----:B------:R-:W-:Y:S01]  /*11d60*/  HMMA.16816.F32.BF16 R108, R4, R22, R108 ;  /* 0x00000016046c723c */ /* 0x000fe2000004186c */
[----:B-1----:R-:W-:Y:S01]  /*11d70*/  FFMA.FTZ R3, R60, UR8, -R36 ;  /* 0x000000083c037c23 */ /* 0x002fe20008010824 */
[----:B------:R-:W-:-:S06]  /*11d80*/  FMUL.FTZ R86, R86, R50 ;  /* 0x0000003256567220 */ /* 0x000fcc0000410000 */
[----:B------:R-:W-:Y:S01]  /*11d90*/  HMMA.16816.F32.BF16 R120, R4, R24, R120 ;  /* 0x000000180478723c */ /* 0x000fe20000041878 */
[----:B------:R-:W-:-:S07]  /*11da0*/  FMUL.FTZ R87, R87, R50 ;  /* 0x0000003257577220 */ /* 0x000fce0000410000 */
[----:B------:R-:W-:Y:S01]  /*11db0*/  HMMA.16816.F32.BF16 R124, R4, R26, R124 ;  /* 0x0000001a047c723c */ /* 0x000fe2000004187c */
[----:B------:R-:W-:-:S07]  /*11dc0*/  IMAD.MOV.U32 R65, RZ, RZ, R216 ;  /* 0x000000ffff417224 */ /* 0x000fce00078e00d8 */
[C---:B------:R-:W-:Y:S08]  /*11dd0*/  HMMA.16816.F32.BF16 R132, R4.reuse, R28, R132 ;  /* 0x0000001c0484723c */ /* 0x040ff00000041884 */
[----:B------:R-:W-:Y:S01]  /*11de0*/  HMMA.16816.F32.BF16 R164, R4, R30, R164 ;  /* 0x0000001e04a4723c */ /* 0x000fe200000418a4 */
[----:B------:R-:W-:Y:S01]  /*11df0*/  IMAD.MOV.U32 R7, RZ, RZ, R2 ;  /* 0x000000ffff077224 */ /* 0x000fe200078e0002 */
[----:B------:R-:W-:-:S02]  /*11e00*/  PRMT R6, R2, 0x7773, RZ ;  /* 0x0000777302067816 */ /* 0x000fc400000000ff */
[----:B------:R-:W-:Y:S01]  /*11e10*/  PRMT R5, R2, 0x7772, RZ ;  /* 0x0000777202057816 */ /* 0x000fe200000000ff */
[----:B------:R-:W-:Y:S01]  /*11e20*/  FFMA.FTZ R2, R64, UR8, -R36 ;  /* 0x0000000840027c23 */ /* 0x000fe20008010824 */
[----:B------:R1:W-:Y:S01]  /*11e30*/  MUFU.EX2 R216, R3 ;  /* 0x0000000300d87308 */ /* 0x0003e20000000800 */
[----:B------:R-:W-:-:S03]  /*11e40*/  LOP3.LUT R4, R245, R42, R35, 0x96, !PT ;  /* 0x0000002af5047212 */ /* 0x000fc600078e9623 */
[----:B------:R2:W-:Y:S01]  /*11e50*/  MUFU.EX2 R210, R2 ;  /* 0x0000000200d27308 */ /* 0x0005e20000000800 */
[----:B------:R-:W-:Y:S01]  /*11e60*/  HMMA.16816.F32.BF16 R84, R8, R16, R84 ;  /* 0x000000100854723c */ /* 0x000fe20000041854 */
[-C--:B------:R-:W-:Y:S01]  /*11e70*/  FMUL.FTZ R96, R96, R49.reuse ;  /* 0x0000003160607220 */ /* 0x080fe20000410000 */
[----:B------:R-:W-:Y:S01]  /*11e80*/  FMUL.FTZ R97, R97, R49 ;  /* 0x0000003161617220 */ /* 0x000fe20000410000 */
[-C--:B------:R-:W-:Y:S01]  /*11e90*/  FMUL.FTZ R98, R98, R50.reuse ;  /* 0x0000003262627220 */ /* 0x080fe20000410000 */
[----:B------:R-:W-:Y:S01]  /*11ea0*/  FMUL.FTZ R99, R99, R50 ;  /* 0x0000003263637220 */ /* 0x000fe20000410000 */
[----:B-1----:R-:W-:Y:S01]  /*11eb0*/  FFMA.FTZ R3, R66, UR8, -R38 ;  /* 0x0000000842037c23 */ /* 0x002fe20008010826 */
[----:B------:R-:W-:Y:S02]  /*11ec0*/  IMAD.MOV.U32 R66, RZ, RZ, R212 ;  /* 0x000000ffff427224 */ /* 0x000fe400078e00d4 */
[----:B--2---:R-:W-:Y:S01]  /*11ed0*/  FFMA.FTZ R2, R56, UR8, -R36 ;  /* 0x0000000838027c23 */ /* 0x004fe20008010824 */
[----:B------:R-:W-:-:S03]  /*11ee0*/  IMAD.WIDE.U32 R16, R4, -0x2daee0ad, RZ ;  /* 0xd2511f5304107825 */ /* 0x000fc600078e00ff */
[----:B------:R1:W2:Y:S01]  /*11ef0*/  MUFU.EX2 R212, R2 ;  /* 0x0000000200d47308 */ /* 0x0002a20000000800 */
[----:B------:R-:W-:Y:S01]  /*11f00*/  IMAD.MOV.U32 R173, RZ, RZ, R207 ;  /* 0x000000ffffad7224 */ /* 0x000fe200078e00cf */
[----:B------:R-:W-:Y:S01]  /*11f10*/  LOP3.LUT R7, R7, 0xff, RZ, 0xc0, !PT ;  /* 0x000000ff07077812 */ /* 0x000fe200078ec0ff */
[----:B------:R-:W-:Y:S01]  /*11f20*/  IMAD.MOV.U32 R60, RZ, RZ, R206 ;  /* 0x000000ffff3c7224 */ /* 0x000fe200078e00ce */
[----:B------:R-:W-:Y:S01]  /*11f30*/  LOP3.LUT R13, R211, R172, R17, 0x96, !PT ;  /* 0x000000acd30d7212 */ /* 0x000fe200078e9611 */
[----:B------:R3:W-:Y:S01]  /*11f40*/  MUFU.EX2 R206, R3 ;  /* 0x0000000300ce7308 */ /* 0x0007e20000000800 */
[----:B------:R-:W-:Y:S01]  /*11f50*/  HMMA.16816.F32.BF16 R96, R8, R18, R96 ;  /* 0x000000120860723c */ /* 0x000fe20000041860 */
[----:B-1----:R-:W-:-:S04]  /*11f60*/  FFMA.FTZ R2, R61, UR8, -R38 ;  /* 0x000000083d027c23 */ /* 0x002fc80008010826 */
[----:B------:R1:W-:Y:S01]  /*11f70*/  MUFU.EX2 R207, R2 ;  /* 0x0000000200cf7308 */ /* 0x0003e20000000800 */
[----:B------:R-:W-:Y:S02]  /*11f80*/  IMAD.MOV.U32 R172, RZ, RZ, R205 ;  /* 0x000000ffffac7224 */ /* 0x000fe400078e00cd */
[--C-:B---3--:R-:W-:Y:S01]  /*11f90*/  FFMA.FTZ R3, R58, UR8, -R38.reuse ;  /* 0x000000083a037c23 */ /* 0x108fe20008010826 */
        /* <DEDUP_REMOVED lines=8> */
[----:B-1----:R-:W-:Y:S01]  /*12020*/  FFMA.FTZ R2, R62, UR8, -R38 ;  /* 0x000000083e027c23 */ /* 0x002fe20008010826 */
        /* <DEDUP_REMOVED lines=12> */
[----:B------:R-:W-:Y:S01]  /*120f0*/  PRMT R18, R5, 0x5410, R6 ;  /* 0x0000541005127816 */ /* 0x000fe20000000006 */
[-C--:B------:R-:W-:Y:S01]  /*12100*/  FMUL.FTZ R168, R168, R49.reuse ;  /* 0x00000031a8a87220 */ /* 0x080fe20000410000 */
[----:B------:R-:W-:Y:S01]  /*12110*/  FMUL.FTZ R169, R169, R49 ;  /* 0x00000031a9a97220 */ /* 0x000fe20000410000 */
[-C--:B------:R-:W-:Y:S01]  /*12120*/  FMUL.FTZ R170, R170, R50.reuse ;  /* 0x00000032aaaa7220 */ /* 0x080fe20000410000 */
[----:B------:R-:W-:Y:S01]  /*12130*/  FMUL.FTZ R171, R171, R50 ;  /* 0x00000032abab7220 */ /* 0x000fe20000410000 */
[C---:B------:R-:W-:Y:S01]  /*12140*/  LOP3.LUT R4, R0.reuse, 0xffff, RZ, 0xc0, !PT ;  /* 0x0000ffff00047812 */ /* 0x040fe200078ec0ff */
[----:B------:R-:W1:Y:S01]  /*12150*/  MUFU.EX2 R205, R2 ;  /* 0x0000000200cd7308 */ /* 0x000e620000000800 */
[C---:B------:R-:W-:Y:S01]  /*12160*/  PRMT R5, R0.reuse, 0x7632, R5 ;  /* 0x0000763200057816 */ /* 0x040fe20000000005 */
[----:B------:R-:W-:Y:S01]  /*12170*/  IMAD.MOV.U32 R61, RZ, RZ, R208 ;  /* 0x000000ffff3d7224 */ /* 0x000fe200078e00d0 */
[----:B------:R-:W-:Y:S01]  /*12180*/  PRMT R14, R7, 0x5410, R14 ;  /* 0x00005410070e7816 */ /* 0x000fe2000000000e */
[----:B------:R3:W4:Y:S01]  /*12190*/  MUFU.EX2 R208, R3 ;  /* 0x0000000300d07308 */ /* 0x0007220000000800 */
[----:B------:R-:W-:Y:S01]  /*121a0*/  SHF.R.U32.HI R6, RZ, 0x18, R0 ;  /* 0x00000018ff067819 */ /* 0x000fe20000011600 */
[----:B------:R-:W-:Y:S01]  /*121b0*/  HMMA.16816.F32.BF16 R100, R8, R20, R100 ;  /* 0x000000140864723c */ /* 0x000fe20000041864 */
[----:B------:R-:W-:-:S02]  /*121c0*/  LOP3.LUT R7, R0, 0xff, RZ, 0xc0, !PT ;  /* 0x000000ff00077812 */ /* 0x000fc400078ec0ff */
[----:B------:R-:W-:-:S05]  /*121d0*/  HSET2.LE.AND R0, R14, R12, PT ;  /* 0x0000000c0e007233 */ /* 0x000fca0003803000 */
[----:B------:R-:W-:Y:S01]  /*121e0*/  HMMA.16816.F32.BF16 R112, R8, R22, R112 ;  /* 0x000000160870723c */ /* 0x000fe20000041870 */
[----:B---3--:R-:W-:Y:S01]  /*121f0*/  SHF.R.U32.HI R3, RZ, 0x8, R4 ;  /* 0x00000008ff037819 */ /* 0x008fe20000011604 */
[----:B------:R-:W-:Y:S01]  /*12200*/  IMAD.MOV.U32 R43, RZ, RZ, R41 ;  /* 0x000000ffff2b7224 */ /* 0x000fe200078e0029 */
[----:B------:R-:W-:Y:S01]  /*12210*/  LOP3.LUT R4, R5, 0xff, RZ, 0xc0, !PT ;  /* 0x000000ff05047812 */ /* 0x000fe200078ec0ff */
[----:B------:R-:W-:-:S04]  /*12220*/  IMAD.MOV.U32 R64, RZ, RZ, R33 ;  /* 0x000000ffff407224 */ /* 0x000fc800078e0021 */
[----:B------:R-:W-:Y:S01]  /*12230*/  HMMA.16816.F32.BF16 R116, R8, R24, R116 ;  /* 0x000000180874723c */ /* 0x000fe20000041874 */
[----:B--2---:R-:W-:-:S07]  /*12240*/  F2FP.BF16.F32.PACK_AB R2, R212, R216 ;  /* 0x000000d8d402723e */ /* 0x004fce00000010ff */
[----:B------:R-:W-:Y:S01]  /*12250*/  HMMA.16816.F32.BF16 R128, R8, R26, R128 ;  /* 0x0000001a0880723c */ /* 0x000fe20000041880 */
[----:B------:R-:W-:-:S07]  /*12260*/  PRMT R5, R4, 0x5410, R6 ;  /* 0x0000541004057816 */ /* 0x000fce0000000006 */
[----:B------:R-:W-:Y:S01]  /*12270*/  HMMA.16816.F32.BF16 R160, R8, R28, R160 ;  /* 0x0000001c08a0723c */ /* 0x000fe200000418a0 */
[----:B------:R-:W-:-:S07]  /*12280*/  LOP3.LUT R6, R2, R0, RZ, 0xc0, !PT ;  /* 0x0000000002067212 */ /* 0x000fce00078ec0ff */
[----:B------:R-:W-:Y:S01]  /*12290*/  HMMA.16816.F32.BF16 R168, R8, R30, R168 ;  /* 0x0000001e08a8723c */ /* 0x000fe200000418a8 */
[----:B------:R-:W-:Y:S01]  /*122a0*/  LOP3.LUT R8, R18, 0xff00ff, RZ, 0xc0, !PT ;  /* 0x00ff00ff12087812 */ /* 0x000fe200078ec0ff */
[----:B------:R-:W-:Y:S01]  /*122b0*/  IMAD.MOV.U32 R41, RZ, RZ, R16 ;  /* 0x000000ffff297224 */ /* 0x000fe200078e0010 */
[--C-:B------:R-:W-:Y:S01]  /*122c0*/  HSET2.LE.AND R5, R5, R12.reuse, PT ;  /* 0x0000000c05057233 */ /* 0x100fe20003803000 */
[----:B------:R-:W2:Y:S02]  /*122d0*/  LDSM.16.MT88.4 R24, [R48+0x9400] ;  /* 0x009400003018783b */ /* 0x000ea40000004200 */
[----:B------:R-:W-:Y:S02]  /*122e0*/  HSET2.LE.AND R0, R8, R12, PT ;  /* 0x0000000c08007233 */ /* 0x000fe40003803000 */
[----:B-1----:R-:W-:Y:S01]  /*122f0*/  F2FP.BF16.F32.PACK_AB R8, R205, R206 ;  /* 0x000000cecd08723e */ /* 0x002fe200000010ff */
[----:B------:R-:W-:Y:S01]  /*12300*/  LDSM.16.MT88.4 R20, [R39+0x1400] ;  /* 0x001400002714783b */ /* 0x000fe20000004200 */
[----:B------:R-:W-:-:S02]  /*12310*/  PRMT R42, R16, 0x7771, RZ ;  /* 0x00007771102a7816 */ /* 0x000fc400000000ff */
[C---:B------:R-:W-:Y:S01]  /*12320*/  PRMT R40, R16.reuse, 0x7773, RZ ;  /* 0x0000777310287816 */ /* 0x040fe200000000ff */
[----:B------:R-:W-:Y:S01]  /*12330*/  LDSM.16.MT88.4 R28, [R48+0xb400] ;  /* 0x00b40000301c783b */ /* 0x000fe20000004200 */
[----:B------:R-:W-:Y:S02]  /*12340*/  PRMT R14, R16, 0x7772, RZ ;  /* 0x00007772100e7816 */ /* 0x000fe400000000ff */
[----:B------:R-:W-:Y:S01]  /*12350*/  LOP3.LUT R5, R8, R5, RZ, 0xc0, !PT ;  /* 0x0000000508057212 */ /* 0x000fe200078ec0ff */
[----:B------:R-:W1:Y:S04]  /*12360*/  LDSM.16.MT88.4 R16, [R39+0x400] ;  /* 0x000400002710783b */ /* 0x000e680000004200 */
[----:B------:R-:W3:Y:S04]  /*12370*/  LDSM.16.MT88.4 R8, [R48+0xa400] ;  /* 0x00a400003008783b */ /* 0x000ee80000004200 */
[----:B------:R-:W5:Y:S01]  /*12380*/  LDSM.16.MT88.4 R32, [R39+0x2400] ;  /* 0x002400002720783b */ /* 0x000f620000004200 */
[----:B------:R-:W-:-:S02]  /*12390*/  PRMT R3, R7, 0x5410, R3 ;  /* 0x0000541007037816 */ /* 0x000fc40000000003 */
[----:B----4-:R-:W-:Y:S02]  /*123a0*/  F2FP.BF16.F32.PACK_AB R2, R208, R207 ;  /* 0x000000cfd002723e */ /* 0x010fe400000010ff */
[----:B------:R-:W-:Y:S02]  /*123b0*/  F2FP.BF16.F32.PACK_AB R4, R210, R209 ;  /* 0x000000d1d204723e */ /* 0x000fe400000010ff */
[----:B------:R-:W-:Y:S02]  /*123c0*/  HSET2.LE.AND R3, R3, R12, PT ;  /* 0x0000000c03037233 */ /* 0x000fe40003803000 */
[----:B------:R-:W-:-:S03]  /*123d0*/  LOP3.LUT R7, R2, R0, RZ, 0xc0, !PT ;  /* 0x0000000002077212 */ /* 0x000fc600078ec0ff */
[----:B------:R-:W-:Y:S01]  /*123e0*/  LOP3.LUT R4, R4, R3, RZ, 0xc0, !PT ;  /* 0x0000000304047212 */ /* 0x000fe200078ec0ff */
[----:B------:R-:W-:Y:S01]  /*123f0*/  IMAD.MOV.U32 R56, RZ, RZ, R80 ;  /* 0x000000ffff387224 */ /* 0x000fe200078e0050 */
[----:B------:R-:W-:Y:S01]  /*12400*/  LOP3.LUT R0, R41, 0xff, RZ, 0xc0, !PT ;  /* 0x000000ff29007812 */ /* 0x000fe200078ec0ff */
[----:B------:R-:W-:Y:S02]  /*12410*/  IMAD.MOV.U32 R57, RZ, RZ, R81 ;  /* 0x000000ffff397224 */ /* 0x000fe400078e0051 */
[----:B------:R-:W-:Y:S02]  /*12420*/  IMAD.MOV.U32 R80, RZ, RZ, R82 ;  /* 0x000000ffff507224 */ /* 0x000fe400078e0052 */
[----:B------:R-:W-:Y:S01]  /*12430*/  IMAD.MOV.U32 R81, RZ, RZ, R83 ;  /* 0x000000ffff517224 */ /* 0x000fe200078e0053 */
[----:B------:R-:W-:Y:S01]  /*12440*/  MOV R83, R145 ;  /* 0x0000009100537202 */ /* 0x000fe20000000f00 */
[----:B------:R-:W-:Y:S01]  /*12450*/  IMAD.MOV.U32 R82, RZ, RZ, R144 ;  /* 0x000000ffff527224 */ /* 0x000fe200078e0090 */
[----:B--2---:R-:W-:Y:S01]  /*12460*/  HMMA.16816.F32.BF16 R148, R4, R24, R148 ;  /* 0x000000180494723c */ /* 0x004fe20000041894 */
[----:B------:R-:W-:-:S02]  /*12470*/  IMAD.MOV.U32 R198, RZ, RZ, R146 ;  /* 0x000000ffffc67224 */ /* 0x000fc400078e0092 */
[----:B------:R-:W-:-:S05]  /*12480*/  IMAD.MOV.U32 R199, RZ, RZ, R147 ;  /* 0x000000ffffc77224 */ /* 0x000fca00078e0093 */
[----:B------:R-:W-:Y:S01]  /*12490*/  HMMA.16816.F32.BF16 R152, R4, R26, R152 ;  /* 0x0000001a0498723c */ /* 0x000fe20000041898 */
[----:B------:R-:W-:-:S07]  /*124a0*/  LOP3.LUT R2, R13, 0xff, RZ, 0xc0, !PT ;  /* 0x000000ff0d027812 */ /* 0x000fce00078ec0ff */
[C---:B-1----:R-:W-:Y:S08]  /*124b0*/  HMMA.16816.F32.BF16 R72, R4.reuse, R16, R72 ;  /* 0x000000100448723c */ /* 0x042ff00000041848 */
[C---:B------:R-:W-:Y:S08]  /*124c0*/  HMMA.16816.F32.BF16 R76, R4.reuse, R18, R76 ;  /* 0x00000012044c723c */ /* 0x040ff0000004184c */
[C---:B---3--:R-:W-:Y:S08]  /*124d0*/  HMMA.16816.F32.BF16 R88, R4.reuse, R8, R88 ;  /* 0x000000080458723c */ /* 0x048ff00000041858 */
[C---:B------:R-:W-:Y:S08]  /*124e0*/  HMMA.16816.F32.BF16 R92, R4.reuse, R10, R92 ;  /* 0x0000000a045c723c */ /* 0x040ff0000004185c */
[C---:B------:R-:W-:Y:S08]  /*124f0*/  HMMA.16816.F32.BF16 R104, R4.reuse, R20, R104 ;  /* 0x000000140468723c */ /* 0x040ff00000041868 */
[C---:B------:R-:W-:Y:S08]  /*12500*/  HMMA.16816.F32.BF16 R108, R4.reuse, R22, R108 ;  /* 0x00000016046c723c */ /* 0x040ff0000004186c */
[C---:B------:R-:W-:Y:S08]  /*12510*/  HMMA.16816.F32.BF16 R120, R4.reuse, R28, R120 ;  /* 0x0000001c0478723c */ /* 0x040ff00000041878 */
[C---:B------:R-:W-:Y:S08]  /*12520*/  HMMA.16816.F32.BF16 R124, R4.reuse, R30, R124 ;  /* 0x0000001e047c723c */ /* 0x040ff0000004187c */
[C---:B-----5:R-:W-:Y:S08]  /*12530*/  HMMA.16816.F32.BF16 R144, R4.reuse, R32, R132 ;  /* 0x000000200490723c */ /* 0x060ff00000041884 */
[----:B------:R-:W-:Y:S01]  /*12540*/  HMMA.16816.F32.BF16 R164, R4, R34, R164 ;  /* 0x0000002204a4723c */ /* 0x000fe200000418a4 */
[----:B------:R-:W-:-:S02]  /*12550*/  PRMT R6, R0, 0x5410, R42 ;  /* 0x0000541000067816 */ /* 0x000fc4000000002a */
[----:B------:R-:W-:-:S04]  /*12560*/  LOP3.LUT R0, R13, 0xffff, RZ, 0xc0, !PT ;  /* 0x0000ffff0d007812 */ /* 0x000fc800078ec0ff */
[----:B------:R-:W-:-:S04]  /*12570*/  SHF.R.U32.HI R0, RZ, 0x8, R0 ;  /* 0x00000008ff007819 */ /* 0x000fc80000011600 */
[--C-:B------:R-:W-:Y:S02]  /*12580*/  PRMT R4, R2, 0x5410, R0.reuse ;  /* 0x0000541002047816 */ /* 0x100fe40000000000 */
[----:B------:R-:W-:Y:S02]  /*12590*/  PRMT R0, R13, 0x7632, R0 ;  /* 0x000076320d007816 */ /* 0x000fe40000000000 */
[----:B------:R-:W-:Y:S02]  /*125a0*/  SHF.R.U32.HI R2, RZ, 0x18, R13 ;  /* 0x00000018ff027819 */ /* 0x000fe4000001160d */
[----:B------:R-:W-:Y:S01]  /*125b0*/  LOP3.LUT R0, R0, 0xff, RZ, 0xc0, !PT ;  /* 0x000000ff00007812 */ /* 0x000fe200078ec0ff */
[----:B------:R-:W-:-:S03]  /*125c0*/  IMAD.MOV.U32 R62, RZ, RZ, R65 ;  /* 0x000000ffff3e7224 */ /* 0x000fc600078e0041 */
[----:B------:R-:W-:Y:S01]  /*125d0*/  PRMT R5, R0, 0x5410, R2 ;  /* 0x0000541000057816 */ /* 0x000fe20000000002 */
[----:B------:R-:W-:Y:S01]  /*125e0*/  FFMA.FTZ R0, R143, UR8, -R15 ;  /* 0x000000088f007c23 */ /* 0x000fe2000801080f */
[----:B------:R-:W-:Y:S02]  /*125f0*/  IMAD.MOV.U32 R65, RZ, RZ, R81 ;  /* 0x000000ffff417224 */ /* 0x000fe400078e0051 */
[----:B------:R-:W-:Y:S02]  /*12600*/  IMAD.MOV.U32 R81, RZ, RZ, R175 ;  /* 0x000000ffff517224 */ /* 0x000fe400078e00af */
[----:B------:R-:W-:Y:S01]  /*12610*/  FFMA.FTZ R2, R136, UR8, -R15 ;  /* 0x0000000888027c23 */ /* 0x000fe2000801080f */
[----:B------:R1:W-:Y:S01]  /*12620*/  MUFU.EX2 R175, R0 ;  /* 0x0000000000af7308 */ /* 0x0003e20000000800 */
[----:B------:R-:W-:Y:S02]  /*12630*/  IMAD.MOV.U32 R136, RZ, RZ, R204 ;  /* 0x000000ffff887224 */ /* 0x000fe400078e00cc */
[----:B------:R-:W-:-:S02]  /*12640*/  IMAD.MOV.U32 R134, RZ, RZ, R198 ;  /* 0x000000ffff867224 */ /* 0x000fc400078e00c6 */
[----:B------:R2:W-:Y:S01]  /*12650*/  MUFU.EX2 R198, R2 ;  /* 0x0000000200c67308 */ /* 0x0005e20000000800 */
[----:B-1----:R-:W-:-:S04]  /*12660*/  FFMA.FTZ R0, R63, UR8, -R15 ;  /* 0x000000083f007c23 */ /* 0x002fc8000801080f */
[----:B------:R1:W3:Y:S01]  /*12670*/  MUFU.EX2 R204, R0 ;  /* 0x0000000000cc7308 */ /* 0x0002e20000000800 */
[----:B--2---:R-:W-:Y:S01]  /*12680*/  FFMA.FTZ R2, R141, UR8, -R37 ;  /* 0x000000088d027c23 */ /* 0x004fe20008010825 */
[----:B------:R-:W-:Y:S02]  /*12690*/  IMAD.MOV.U32 R143, RZ, RZ, R197 ;  /* 0x000000ffff8f7224 */ /* 0x000fe400078e00c5 */
[----:B------:R-:W-:Y:S01]  /*126a0*/  IMAD.MOV.U32 R135, RZ, RZ, R199 ;  /* 0x000000ffff877224 */ /* 0x000fe200078e00c7 */
[----:B------:R2:W-:Y:S01]  /*126b0*/  MUFU.EX2 R197, R2 ;  /* 0x0000000200c57308 */ /* 0x0005e20000000800 */
[----:B------:R-:W-:Y:S01]  /*126c0*/  FFMA.FTZ R3, R142, UR8, -R15 ;  /* 0x000000088e037c23 */ /* 0x000fe2000801080f */
[----:B-1----:R-:W-:-:S04]  /*126d0*/  FFMA.FTZ R0, R67, UR8, -R37 ;  /* 0x0000000843007c23 */ /* 0x002fc80008010825 */
[----:B------:R1:W4:Y:S01]  /*126e0*/  MUFU.EX2 R199, R0 ;  /* 0x0000000000c77308 */ /* 0x0003220000000800 */
[----:B--2---:R-:W-:Y:S01]  /*126f0*/  FFMA.FTZ R2, R196, UR8, -R37 ;  /* 0x00000008c4027c23 */ /* 0x004fe20008010825 */
[----:B------:R-:W-:Y:S01]  /*12700*/  PRMT R7, R14, 0x5410, R40 ;  /* 0x000054100e077816 */ /* 0x000fe20000000028 */
[----:B------:R-:W-:Y:S01]  /*12710*/  IMAD.MOV.U32 R13, RZ, RZ, R61 ;  /* 0x000000ffff0d7224 */ /* 0x000fe200078e003d */
[----:B------:R-:W-:Y:S01]  /*12720*/  MOV R61, R173 ;  /* 0x000000ad003d7202 */ /* 0x000fe20000000f00 */
[----:B------:R2:W5:Y:S01]  /*12730*/  MUFU.EX2 R196, R3 ;  /* 0x0000000300c47308 */ /* 0x0005620000000800 */
[----:B------:R-:W-:Y:S01]  /*12740*/  LOP3.LUT R7, R7, 0xff00ff, RZ, 0xc0, !PT ;  /* 0x00ff00ff07077812 */ /* 0x000fe200078ec0ff */
[----:B------:R-:W-:Y:S02]  /*12750*/  IMAD.MOV.U32 R58, RZ, RZ, R64 ;  /* 0x000000ffff3a7224 */ /* 0x000fe400078e0040 */
[----:B------:R3:W-:Y:S01]  /*12760*/  MUFU.EX2 R173, R2 ;  /* 0x0000000200ad7308 */ /* 0x0007e20000000800 */
[----:B------:R-:W-:Y:S01]  /*12770*/  IMAD.MOV.U32 R64, RZ, RZ, R80 ;  /* 0x000000ffff407224 */ /* 0x000fe200078e0050 */
[----:B-1----:R-:W-:Y:S01]  /*12780*/  HSET2.LE.AND R0, R6, R12, PT ;  /* 0x0000000c06007233 */ /* 0x002fe20003803000 */
[----:B------:R-:W-:-:S02]  /*12790*/  IMAD.MOV.U32 R80, RZ, RZ, R174 ;  /* 0x000000ffff507224 */ /* 0x000fc400078e00ae */
[----:B--2---:R-:W-:Y:S01]  /*127a0*/  FFMA.FTZ R3, R192, UR8, -R37 ;  /* 0x00000008c0037c23 */ /* 0x004fe20008010825 */
[----:B---3--:R-:W-:-:S03]  /*127b0*/  F2FP.BF16.F32.PACK_AB R2, R204, R198 ;  /* 0x000000c6cc02723e */ /* 0x008fc600000010ff */
[----:B------:R-:W1:Y:S01]  /*127c0*/  MUFU.EX2 R174, R3 ;  /* 0x0000000300ae7308 */ /* 0x000e620000000800 */
[----:B------:R-:W-:Y:S02]  /*127d0*/  LOP3.LUT R6, R2, R0, RZ, 0xc0, !PT ;  /* 0x0000000002067212 */ /* 0x000fe400078ec0ff */
[----:B------:R-:W-:Y:S02]  /*127e0*/  HSET2.LE.AND R0, R7, R12, PT ;  /* 0x0000000c07007233 */ /* 0x000fe40003803000 */
[----:B----4-:R-:W-:-:S04]  /*127f0*/  F2FP.BF16.F32.PACK_AB R2, R199, R197 ;  /* 0x000000c5c702723e */ /* 0x010fc800000010ff */
[----:B------:R-:W-:Y:S02]  /*12800*/  LOP3.LUT R7, R2, R0, RZ, 0xc0, !PT ;  /* 0x0000000002077212 */ /* 0x000fe400078ec0ff */
[----:B------:R-:W-:Y:S02]  /*12810*/  HSET2.LE.AND R0, R4, R12, PT ;  /* 0x0000000c04007233 */ /* 0x000fe40003803000 */
[----:B-----5:R-:W-:-:S04]  /*12820*/  F2FP.BF16.F32.PACK_AB R2, R196, R175 ;  /* 0x000000afc402723e */ /* 0x020fc800000010ff */
[----:B------:R-:W-:Y:S02]  /*12830*/  LOP3.LUT R4, R2, R0, RZ, 0xc0, !PT ;  /* 0x0000000002047212 */ /* 0x000fe400078ec0ff */
[----:B------:R-:W-:Y:S02]  /*12840*/  HSET2.LE.AND R0, R5, R12, PT ;  /* 0x0000000c05007233 */ /* 0x000fe40003803000 */
[----:B-1----:R-:W-:-:S04]  /*12850*/  F2FP.BF16.F32.PACK_AB R2, R174, R173 ;  /* 0x000000adae02723e */ /* 0x002fc800000010ff */
[----:B------:R-:W-:Y:S01]  /*12860*/  LOP3.LUT R5, R2, R0, RZ, 0xc0, !PT ;  /* 0x0000000002057212 */ /* 0x000fe200078ec0ff */
[----:B------:R-:W-:Y:S02]  /*12870*/  IMAD.MOV.U32 R2, RZ, RZ, R134 ;  /* 0x000000ffff027224 */ /* 0x000fe400078e0086 */
[----:B------:R-:W-:Y:S02]  /*12880*/  IMAD.MOV.U32 R63, RZ, RZ, R66 ;  /* 0x000000ffff3f7224 */ /* 0x000fe400078e0042 */
[----:B------:R-:W1:Y:S02]  /*12890*/  S2R R66, SR_CTAID.X ;  /* 0x0000000000427919 */ /* 0x000e640000002500 */
[----:B------:R-:W2:Y:S01]  /*128a0*/  S2R R2, SR_CTAID.X ;  /* 0x0000000000027919 */ /* 0x000ea20000002500 */
[----:B------:R-:W-:Y:S01]  /*128b0*/  UIADD3 UR4, UPT, UPT, UR4, -0x5, URZ ;  /* 0xfffffffb04047890 */ /* 0x000fe2000fffe0ff */
[----:B------:R-:W-:Y:S02]  /*128c0*/  MOV R3, R135 ;  /* 0x0000008700037202 */ /* 0x000fe40000000f00 */
[----:B------:R-:W-:-:S02]  /*128d0*/  SHF.R.U32.HI R141, RZ, 0x5, R217 ;  /* 0x00000005ff8d7819 */ /* 0x000fc400000116d9 */
[----:B------:R-:W-:Y:S02]  /*128e0*/  SHF.R.U32.HI R142, RZ, 0x5, R217 ;  /* 0x00000005ff8e7819 */ /* 0x000fe400000116d9 */
[----:B------:R-:W-:Y:S01]  /*128f0*/  LOP3.LUT R0, R223, UR4, R3, 0x96, !PT ;  /* 0x00000004df007c12 */ /* 0x000fe2000f8e9603 */
[----:B------:R-:W-:Y:S01]  /*12900*/  IMAD.MOV.U32 R14, RZ, RZ, R43 ;  /* 0x000000ffff0e7224 */ /* 0x000fe200078e002b */
[----:B------:R-:W-:Y:S03]  /*12910*/  HMMA.16816.F32.BF16 R96, R4, R10, R96 ;  /* 0x0000000a0460723c */ /* 0x000fe60000041860 */
[----:B------:R-:W-:-:S05]  /*12920*/  IMAD.WIDE.U32 R10, R0, -0x326172a9, RZ ;  /* 0xcd9e8d57000a7825 */ /* 0x000fca00078e00ff */
[----:B------:R-:W-:Y:S01]  /*12930*/  HMMA.16816.F32.BF16 R40, R4, R24, R176 ;  /* 0x000000180428723c */ /* 0x000fe200000418b0 */
[----:B------:R-:W-:Y:S02]  /*12940*/  IMAD.MOV.U32 R177, RZ, RZ, R65 ;  /* 0x000000ffffb17224 */ /* 0x000fe400078e0041 */
[----:B-1----:R-:W-:Y:S02]  /*12950*/  IMAD R66, R66, 0x8, R141 ;  /* 0x0000000842427824 */ /* 0x002fe400078e028d */
[----:B--2---:R-:W-:Y:S02]  /*12960*/  IMAD R2, R2, 0x8, R142 ;  /* 0x0000000802027824 */ /* 0x004fe400078e028e */
[----:B------:R-:W-:Y:S02]  /*12970*/  VIADD R66, R66, 0x4 ;  /* 0x0000000442427836 */ /* 0x000fe40000000000 */
[----:B------:R-:W-:Y:S01]  /*12980*/  IMAD.WIDE.U32 R2, R2, -0x326172a9, RZ ;  /* 0xcd9e8d5702027825 */ /* 0x000fe200078e00ff */
[----:B------:R-:W-:-:S03]  /*12990*/  LOP3.LUT R0, R247, R10, R177, 0x96, !PT ;  /* 0x0000000af7007212 */ /* 0x000fc600078e96b1 */
[----:B------:R-:W-:Y:S01]  /*129a0*/  IMAD.MOV.U32 R179, RZ, RZ, R81 ;  /* 0x000000ffffb37224 */ /* 0x000fe200078e0051 */
[----:B------:R-:W-:Y:S01]  /*129b0*/  LOP3.LUT R2, R241, R2, R11, 0x96, !PT ;  /* 0x00000002f1027212 */ /* 0x000fe200078e960b */
[----:B------:R-:W-:Y:S01]  /*129c0*/  IMAD.WIDE.U32 R66, R66, -0x326172a9, RZ ;  /* 0xcd9e8d5742427825 */ /* 0x000fe200078e00ff */
[----:B------:R-:W-:Y:S02]  /*129d0*/  HMMA.16816.F32.BF16 R84, R4, R8, R84 ;  /* 0x000000080454723c */ /* 0x000fe40000041854 */
[----:B------:R-:W-:Y:S02]  /*129e0*/  LOP3.LUT R3, R247, R10, R179, 0x96, !PT ;  /* 0x0000000af7037212 */ /* 0x000fe400078e96b3 */
[----:B------:R-:W-:Y:S01]  /*129f0*/  LOP3.LUT R8, R241, R66, R11, 0x96, !PT ;  /* 0x00000042f1087212 */ /* 0x000fe200078e960b */
[----:B------:R-:W-:-:S03]  /*12a00*/  IMAD.WIDE.U32 R10, R2, -0x2daee0ad, RZ ;  /* 0xd2511f53020a7825 */ /* 0x000fc600078e00ff */
[----:B------:R-:W-:Y:S01]  /*12a10*/  HMMA.16816.F32.BF16 R68, R4, R18, R68 ;  /* 0x000000120444723c */ /* 0x000fe20000041844 */
[----:B------:R-:W-:Y:S01]  /*12a20*/  IMAD.WIDE.U32 R18, R0, -0x2daee0ad, RZ ;  /* 0xd2511f5300127825 */ /* 0x000fe200078e00ff */
[----:B------:R-:W-:-:S03]  /*12a30*/  LOP3.LUT R2, R53, R56, R11, 0x96, !PT ;  /* 0x0000003835027212 */ /* 0x000fc600078e960b */
[----:B------:R-:W-:Y:S01]  /*12a40*/  IMAD.MOV.U32 R176, RZ, RZ, R64 ;  /* 0x000000ffffb07224 */ /* 0x000fe200078e0040 */
[----:B------:R-:W-:Y:S01]  /*12a50*/  LOP3.LUT R9, R54, R10, R19, 0x96, !PT ;  /* 0x0000000a36097212 */ /* 0x000fe200078e9613 */
[----:B------:R-:W-:Y:S02]  /*12a60*/  IMAD.MOV.U32 R64, RZ, RZ, R82 ;  /* 0x000000ffff407224 */ /* 0x000fe400078e0052 */
[----:B------:R-:W-:-:S04]  /*12a70*/  IMAD.WIDE.U32 R10, R8, -0x2daee0ad, RZ ;  /* 0xd2511f53080a7825 */ /* 0x000fc800078e00ff */
[----:B------:R-:W-:Y:S02]  /*12a80*/  IMAD.MOV.U32 R178, RZ, RZ, R80 ;  /* 0x000000ffffb27224 */ /* 0x000fe400078e0050 */
[----:B------:R-:W-:Y:S02]  /*12a90*/  IMAD.MOV.U32 R65, RZ, RZ, R83 ;  /* 0x000000ffff417224 */ /* 0x000fe400078e0053 */
[----:B------:R-:W-:Y:S01]  /*12aa0*/  HMMA.16816.F32.BF16 R80, R4, R16, R44 ;  /* 0x000000100450723c */ /* 0x000fe2000004182c */
[----:B------:R-:W-:Y:S01]  /*12ab0*/  IMAD.WIDE.U32 R16, R3, -0x2daee0ad, RZ ;  /* 0xd2511f5303107825 */ /* 0x000fe200078e00ff */
[----:B------:R-:W-:-:S03]  /*12ac0*/  LOP3.LUT R0, R53, R64, R11, 0x96, !PT ;  /* 0x0000004035007212 */ /* 0x000fc600078e960b */
[----:B------:R-:W-:-:S04]  /*12ad0*/  IMAD.WIDE.U32 R2, R2, -0x326172a9, RZ ;  /* 0xcd9e8d5702027825 */ /* 0x000fc800078e00ff */
        /* <DEDUP_REMOVED lines=10> */
[----:B------:R-:W-:Y:S01]  /*12b80*/  LOP3.LUT R8, R55, R18, R11, 0x96, !PT ;  /* 0x0000001237087212 */ /* 0x000fe200078e960b */
[----:B------:R-:W-:Y:S03]  /*12b90*/  HMMA.16816.F32.BF16 R64, R4, R30, R128 ;  /* 0x0000001e0440723c */ /* 0x000fe60000041880 */
[----:B------:R-:W-:Y:S01]  /*12ba0*/  LOP3.LUT R3, R59, R10, R247, 0x96, !PT ;  /* 0x0000000a3b037212 */ /* 0x000fe200078e96f7 */
[----:B------:R-:W-:-:S04]  /*12bb0*/  IMAD.WIDE.U32 R10, R0, -0x2daee0ad, RZ ;  /* 0xd2511f53000a7825 */ /* 0x000fc800078e00ff */
[----:B------:R-:W-:Y:S01]  /*12bc0*/  IMAD.WIDE.U32 R128, R2, -0x2daee0ad, RZ ;  /* 0xd2511f5302807825 */ /* 0x000fe200078e00ff */
[----:B------:R-:W-:-:S03]  /*12bd0*/  LOP3.LUT R0, R55, R16, R11, 0x96, !PT ;  /* 0x0000001037007212 */ /* 0x000fc600078e960b */
[----:B------:R-:W-:Y:S01]  /*12be0*/  IMAD.WIDE.U32 R54, R8, -0x326172a9, RZ ;  /* 0xcd9e8d5708367825 */ /* 0x000fe200078e00ff */
[----:B------:R-:W-:-:S03]  /*12bf0*/  LOP3.LUT R2, R59, R10, R129, 0x96, !PT ;  /* 0x0000000a3b027212 */ /* 0x000fc600078e9681 */
[----:B------:R-:W-:Y:S01]  /*12c00*/  IMAD.WIDE.U32 R8, R3, -0x326172a9, RZ ;  /* 0xcd9e8d5703087825 */ /* 0x000fe200078e00ff */
[----:B------:R-:W-:Y:S03]  /*12c10*/  HMMA.16816.F32.BF16 R132, R4, R26, R156 ;  /* 0x0000001a0484723c */ /* 0x000fe6000004189c */
[----:B------:R-:W-:-:S04]  /*12c20*/  IMAD.WIDE.U32 R44, R0, -0x326172a9, RZ ;  /* 0xcd9e8d57002c7825 */ /* 0x000fc800078e00ff */
[----:B------:R-:W-:Y:S01]  /*12c30*/  IMAD.WIDE.U32 R2, R2, -0x326172a9, RZ ;  /* 0xcd9e8d5702027825 */ /* 0x000fe200078e00ff */
[----:B------:R-:W-:Y:S01]  /*12c40*/  HMMA.16816.F32.BF16 R100, R4, R20, R100 ;  /* 0x000000140464723c */ /* 0x000fe20000041864 */
[----:B------:R-:W-:-:S07]  /*12c50*/  PRMT R11, R8, 0x7771, RZ ;  /* 0x00007771080b7816 */ /* 0x000fce00000000ff */
[----:B------:R-:W-:Y:S01]  /*12c60*/  HMMA.16816.F32.BF16 R112, R4, R22, R112 ;  /* 0x000000160470723c */ /* 0x000fe20000041870 */
[----:B------:R-:W-:-:S07]  /*12c70*/  LOP3.LUT R0, R240, R44, R3, 0x96, !PT ;  /* 0x0000002cf0007212 */ /* 0x000fce00078e9603 */
[C---:B------:R-:W-:Y:S08]  /*12c80*/  HMMA.16816.F32.BF16 R116, R4.reuse, R28, R116 ;  /* 0x0000001c0474723c */ /* 0x040ff00000041874 */
[C---:B------:R-:W-:Y:S08]  /*12c90*/  HMMA.16816.F32.BF16 R160, R4.reuse, R32, R160 ;  /* 0x0000002004a0723c */ /* 0x040ff000000418a0 */
[----:B------:R-:W-:Y:S01]  /*12ca0*/  HMMA.16816.F32.BF16 R168, R4, R34, R168 ;  /* 0x0000002204a8723c */ /* 0x000fe200000418a8 */
[----:B------:R-:W-:Y:S01]  /*12cb0*/  LOP3.LUT R4, R240, R54, R9, 0x96, !PT ;  /* 0x00000036f0047212 */ /* 0x000fe200078e9609 */
[----:B------:R-:W-:Y:S01]  /*12cc0*/  IMAD.MOV.U32 R9, RZ, RZ, R8 ;  /* 0x000000ffff097224 */ /* 0x000fe200078e0008 */
[C---:B------:R-:W-:Y:S01]  /*12cd0*/  PRMT R6, R2.reuse, 0x7773, RZ ;  /* 0x0000777302067816 */ /* 0x040fe200000000ff */
[----:B------:R-:W-:Y:S01]  /*12ce0*/  IMAD.MOV.U32 R252, RZ, RZ, R13 ;  /* 0x000000fffffc7224 */ /* 0x000fe200078e000d */
[----:B------:R-:W-:Y:S01]  /*12cf0*/  PRMT R5, R2, 0x7772, RZ ;  /* 0x0000777202057816 */ /* 0x000fe200000000ff */
[----:B------:R-:W-:Y:S01]  /*12d00*/  IMAD.MOV.U32 R130, RZ, RZ, R136 ;  /* 0x000000ffff827224 */ /* 0x000fe200078e0088 */
[----:B------:R-:W-:Y:S01]  /*12d10*/  LOP3.LUT R3, R9, 0xff, RZ, 0xc0, !PT ;  /* 0x000000ff09037812 */ /* 0x000fe200078ec0ff */
[----:B------:R-:W-:Y:S01]  /*12d20*/  IMAD.MOV.U32 R240, RZ, RZ, R14 ;  /* 0x000000fffff07224 */ /* 0x000fe200078e000e */
[----:B------:R-:W-:-:S02]  /*12d30*/  PRMT R10, R8, 0x7773, RZ ;  /* 0x00007773080a7816 */ /* 0x000fc400000000ff */
[----:B------:R-:W-:Y:S01]  /*12d40*/  MOV R241, R143 ;  /* 0x0000008f00f17202 */ /* 0x000fe20000000f00 */
[----:B------:R-:W-:Y:S01]  /*12d50*/  IMAD.MOV.U32 R177, RZ, RZ, R172 ;  /* 0x000000ffffb17224 */ /* 0x000fe200078e00ac */
[----:B------:R-:W-:Y:S01]  /*12d60*/  PRMT R11, R3, 0x5410, R11 ;  /* 0x00005410030b7816 */ /* 0x000fe2000000000b */
[----:B------:R-:W-:Y:S01]  /*12d70*/  IMAD.MOV.U32 R131, RZ, RZ, R63 ;  /* 0x000000ffff837224 */ /* 0x000fe200078e003f */
[----:B------:R-:W-:Y:S01]  /*12d80*/  LOP3.LUT R3, R4, 0xffff, RZ, 0xc0, !PT ;  /* 0x0000ffff04037812 */ /* 0x000fe200078ec0ff */
[----:B------:R-:W-:Y:S01]  /*12d90*/  IMAD.MOV.U32 R13, RZ, RZ, R2 ;  /* 0x000000ffff0d7224 */ /* 0x000fe200078e0002 */
[----:B------:R-:W-:Y:S01]  /*12da0*/  PRMT R7, R8, 0x7772, RZ ;  /* 0x0000777208077816 */ /* 0x000fe200000000ff */
[----:B------:R-:W-:Y:S01]  /*12db0*/  IMAD.MOV.U32 R192, RZ, RZ, R62 ;  /* 0x000000ffffc07224 */ /* 0x000fe200078e003e */
[----:B------:R-:W-:Y:S01]  /*12dc0*/  PRMT R14, R2, 0x7771, RZ ;  /* 0x00007771020e7816 */ /* 0x000fe200000000ff */
[----:B------:R-:W-:Y:S01]  /*12dd0*/  FFMA.FTZ R2, R188, UR8, -R15 ;  /* 0x00000008bc027c23 */ /* 0x000fe2000801080f */
[----:B------:R-:W-:Y:S01]  /*12de0*/  PRMT R16, R5, 0x5410, R6 ;  /* 0x0000541005107816 */ /* 0x000fe20000000006 */
[----:B------:R-:W-:Y:S01]  /*12df0*/  IMAD.MOV.U32 R178, RZ, RZ, R61 ;  /* 0x000000ffffb27224 */ /* 0x000fe200078e003d */
[C---:B------:R-:W-:Y:S01]  /*12e00*/  LOP3.LUT R9, R4.reuse, 0xff, RZ, 0xc0, !PT ;  /* 0x000000ff04097812 */ /* 0x040fe200078ec0ff */
[----:B------:R-:W1:Y:S01]  /*12e10*/  LDSM.16.MT88.4 R28, [R48+0x9800] ;  /* 0x00980000301c783b */ /* 0x000e620000004200 */
[----:B------:R-:W-:-:S02]  /*12e20*/  PRMT R5, R4, 0x7632, R5 ;  /* 0x0000763204057816 */ /* 0x000fc40000000005 */
[----:B------:R-:W-:Y:S01]  /*12e30*/  SHF.R.U32.HI R8, RZ, 0x18, R4 ;  /* 0x00000018ff087819 */ /* 0x000fe20000011604 */
[----:B------:R-:W-:Y:S01]  /*12e40*/  IMAD.MOV.U32 R176, RZ, RZ, R60 ;  /* 0x000000ffffb07224 */ /* 0x000fe200078e003c */
[----:B------:R-:W-:Y:S01]  /*12e50*/  SHF.R.U32.HI R4, RZ, 0x8, R3 ;  /* 0x00000008ff047819 */ /* 0x000fe20000011603 */
[--C-:B------:R-:W-:Y:S01]  /*12e60*/  FFMA.FTZ R6, R184, UR8, -R15.reuse ;  /* 0x00000008b8067c23 */ /* 0x100fe2000801080f */
[----:B------:R-:W-:Y:S01]  /*12e70*/  FFMA.FTZ R3, R180, UR8, -R15 ;  /* 0x00000008b4037c23 */ /* 0x000fe2000801080f */
[----:B------:R2:W-:Y:S01]  /*12e80*/  MUFU.EX2 R136, R2 ;  /* 0x0000000200887308 */ /* 0x0005e20000000800 */
[----:B------:R-:W-:Y:S01]  /*12e90*/  PRMT R9, R9, 0x5410, R4 ;  /* 0x0000541009097816 */ /* 0x000fe20000000004 */
[----:B------:R-:W-:Y:S01]  /*12ea0*/  FFMA.FTZ R4, R185, UR8, -R37 ;  /* 0x00000008b9047c23 */ /* 0x000fe20008010825 */
[----:B------:R-:W-:Y:S01]  /*12eb0*/  PRMT R10, R7, 0x5410, R10 ;  /* 0x00005410070a7816 */ /* 0x000fe2000000000a */
[----:B------:R-:W-:Y:S01]  /*12ec0*/  MUFU.EX2 R143, R6 ;  /* 0x00000006008f7308 */ /* 0x000fe20000000800 */
[----:B------:R-:W-:Y:S01]  /*12ed0*/  LOP3.LUT R7, R13, 0xff, RZ, 0xc0, !PT ;  /* 0x000000ff0d077812 */ /* 0x000fe200078ec0ff */
[----:B------:R-:W-:Y:S01]  /*12ee0*/  IMAD.MOV.U32 R179, RZ, RZ, R58 ;  /* 0x000000ffffb37224 */ /* 0x000fe200078e003a */
[----:B------:R-:W3:Y:S01]  /*12ef0*/  LDSM.16.MT88.4 R20, [R39+0x800] ;  /* 0x000800002714783b */ /* 0x000ee20000004200 */
[----:B------:R4:W5:Y:S01]  /*12f00*/  MUFU.EX2 R142, R3 ;  /* 0x00000003008e7308 */ /* 0x0009620000000800 */
[----:B------:R-:W-:-:S02]  /*12f10*/  IMAD.MOV.U32 R159, RZ, RZ, R202 ;  /* 0x000000ffff9f7224 */ /* 0x000fc400078e00ca */
[----:B------:R-:W-:Y:S01]  /*12f20*/  IMAD.MOV.U32 R25, RZ, RZ, R203 ;  /* 0x000000ffff197224 */ /* 0x000fe200078e00cb */
[----:B------:R-:W-:Y:S01]  /*12f30*/  LDSM.16.MT88.4 R32, [R48+0xb800] ;  /* 0x00b800003020783b */ /* 0x000fe20000004200 */
[----:B--2---:R-:W-:Y:S01]  /*12f40*/  LOP3.LUT R2, R5, 0xff, RZ, 0xc0, !PT ;  /* 0x000000ff05027812 */ /* 0x004fe200078ec0ff */
[----:B------:R2:W-:Y:S03]  /*12f50*/  MUFU.EX2 R141, R4 ;  /* 0x00000004008d7308 */ /* 0x0005e60000000800 */
[----:B------:R-:W-:Y:S02]  /*12f60*/  PRMT R8, R2, 0x5410, R8 ;  /* 0x0000541002087816 */ /* 0x000fe40000000008 */
[----:B------:R-:W-:Y:S02]  /*12f70*/  LOP3.LUT R2, R0, 0xffff, RZ, 0xc0, !PT ;  /* 0x0000ffff00027812 */ /* 0x000fe400078ec0ff */
[----:B------:R-:W-:Y:S01]  /*12f80*/  PRMT R14, R7, 0x5410, R14 ;  /* 0x00005410070e7816 */ /* 0x000fe2000000000e */
[----:B----4-:R-:W-:Y:S01]  /*12f90*/  FFMA.FTZ R3, R182, UR8, -R37 ;  /* 0x00000008b6037c23 */ /* 0x010fe20008010825 */
[----:B------:R-:W-:Y:S01]  /*12fa0*/  LOP3.LUT R7, R0, 0xff, RZ, 0xc0, !PT ;  /* 0x000000ff00077812 */ /* 0x000fe200078ec0ff */
[----:B------:R-:W-:Y:S01]  /*12fb0*/  FFMA.FTZ R6, R186, UR8, -R15 ;  /* 0x00000008ba067c23 */ /* 0x000fe2000801080f */
[----:B------:R-:W-:-:S02]  /*12fc0*/  SHF.R.U32.HI R5, RZ, 0x8, R2 ;  /* 0x00000008ff057819 */ /* 0x000fc40000011602 */
[----:B--2---:R-:W-:Y:S02]  /*12fd0*/  PRMT R4, R0, 0x7632, R4 ;  /* 0x0000763200047816 */ /* 0x004fe40000000004 */
[----:B------:R-:W-:Y:S02]  /*12fe0*/  SHF.R.U32.HI R0, RZ, 0x18, R0 ;  /* 0x00000018ff007819 */ /* 0x000fe40000011600 */
[----:B------:R-:W-:Y:S01]  /*12ff0*/  LOP3.LUT R2, R4, 0xff, RZ, 0xc0, !PT ;  /* 0x000000ff04027812 */ /* 0x000fe200078ec0ff */
[----:B------:R2:W4:Y:S01]  /*13000*/  MUFU.EX2 R172, R3 ;  /* 0x0000000300ac7308 */ /* 0x0005220000000800 */
[----:B------:R-:W-:Y:S02]  /*13010*/  PRMT R7, R7, 0x5410, R5 ;  /* 0x0000541007077816 */ /* 0x000fe40000000005 */
[----:B------:R-:W-:Y:S01]  /*13020*/  PRMT R13, R2, 0x5410, R0 ;  /* 0x00005410020d7816 */ /* 0x000fe20000000000 */
[----:B------:R-:W1:Y:S01]  /*13030*/  MUFU.EX2 R63, R6 ;  /* 0x00000006003f7308 */ /* 0x000e620000000800 */
[----:B------:R-:W-:Y:S01]  /*13040*/  HSET2.LE.AND R0, R11, R12, PT ;  /* 0x0000000c0b007233 */ /* 0x000fe20003803000 */
[----:B------:R-:W-:Y:S01]  /*13050*/  FFMA.FTZ R5, R189, UR8, -R37 ;  /* 0x00000008bd057c23 */ /* 0x000fe20008010825 */
[----:B-----5:R-:W-:-:S02]  /*13060*/  F2FP.BF16.F32.PACK_AB R2, R142, R143 ;  /* 0x0000008f8e02723e */ /* 0x020fc400000010ff */
[----:B------:R-:W-:Y:S01]  /*13070*/  LOP3.LUT R4, R10, 0xff00ff, RZ, 0xc0, !PT ;  /* 0x00ff00ff0a047812 */ /* 0x000fe200078ec0ff */
[----:B------:R5:W-:Y:S01]  /*13080*/  MUFU.EX2 R61, R5 ;  /* 0x00000005003d7308 */ /* 0x000be20000000800 */
[----:B--2---:R-:W-:Y:S01]  /*13090*/  FFMA.FTZ R3, R191, UR8, -R37 ;  /* 0x00000008bf037c23 */ /* 0x004fe20008010825 */
[----:B------:R-:W-:Y:S01]  /*130a0*/  LOP3.LUT R10, R2, R0, RZ, 0xc0, !PT ;  /* 0x00000000020a7212 */ /* 0x000fe200078ec0ff */
[--C-:B------:R-:W-:Y:S02]  /*130b0*/  FFMA.FTZ R2, R187, UR8, -R36.reuse ;  /* 0x00000008bb027c23 */ /* 0x100fe40008010824 */
[----:B------:R2:W3:Y:S01]  /*130c0*/  MUFU.EX2 R62, R3 ;  /* 0x00000003003e7308 */ /* 0x0004e20000000800 */
[----:B-----5:R-:W-:-:S03]  /*130d0*/  FFMA.FTZ R5, R194, UR8, -R36 ;  /* 0x00000008c2057c23 */ /* 0x020fc60008010824 */
[----:B------:R1:W-:Y:S01]  /*130e0*/  MUFU.EX2 R59, R2 ;  /* 0x00000002003b7308 */ /* 0x0003e20000000800 */
[--C-:B------:R-:W-:Y:S01]  /*130f0*/  HSET2.LE.AND R0, R9, R12.reuse, PT ;  /* 0x0000000c09007233 */ /* 0x100fe20003803000 */
[--C-:B------:R-:W-:Y:S02]  /*13100*/  FFMA.FTZ R6, R193, UR8, -R38.reuse ;  /* 0x00000008c1067c23 */ /* 0x100fe40008010826 */
[----:B------:R5:W3:Y:S01]  /*13110*/  MUFU.EX2 R54, R5 ;  /* 0x0000000500367308 */ /* 0x000ae20000000800 */
[----:B--2---:R-:W-:Y:S02]  /*13120*/  HSET2.LE.AND R3, R4, R12, PT ;  /* 0x0000000c04037233 */ /* 0x004fe40003803000 */
[----:B----4-:R-:W-:Y:S01]  /*13130*/  F2FP.BF16.F32.PACK_AB R4, R172, R141 ;  /* 0x0000008dac04723e */ /* 0x010fe200000010ff */
[----:B------:R-:W-:Y:S01]  /*13140*/  MUFU.EX2 R53, R6 ;  /* 0x0000000600357308 */ /* 0x000fe20000000800 */
[----:B-1----:R-:W-:Y:S01]  /*13150*/  F2FP.BF16.F32.PACK_AB R2, R63, R136 ;  /* 0x000000883f02723e */ /* 0x002fe200000010ff */
[----:B-----5:R-:W-:Y:S01]  /*13160*/  FFMA.FTZ R5, R200, UR8, -R38 ;  /* 0x00000008c8057c23 */ /* 0x020fe20008010826 */
[----:B------:R-:W-:-:S02]  /*13170*/  LOP3.LUT R11, R4, R3, RZ, 0xc0, !PT ;  /* 0x00000003040b7212 */ /* 0x000fc400078ec0ff */
[----:B------:R-:W-:Y:S01]  /*13180*/  HSET2.LE.AND R3, R8, R12, PT ;  /* 0x0000000c08037233 */ /* 0x000fe20003803000 */
[----:B------:R1:W2:Y:S01]  /*13190*/  MUFU.EX2 R44, R5 ;  /* 0x00000005002c7308 */ /* 0x0002a20000000800 */
[----:B------:R-:W-:Y:S01]  /*131a0*/  LOP3.LUT R8, R2, R0, RZ, 0xc0, !PT ;  /* 0x0000000002087212 */ /* 0x000fe200078ec0ff */
[--C-:B------:R-:W-:Y:S01]  /*131b0*/  FFMA.FTZ R0, R190, UR8, -R36.reuse ;  /* 0x00000008be007c23 */ /* 0x100fe20008010824 */
[----:B------:R-:W-:Y:S01]  /*131c0*/  FFMA.FTZ R2, R181, UR8, -R36 ;  /* 0x00000008b5027c23 */ /* 0x000fe20008010824 */
[----:B---3--:R-:W-:Y:S02]  /*131d0*/  F2FP.BF16.F32.PACK_AB R4, R61, R62 ;  /* 0x0000003e3d04723e */ /* 0x008fe400000010ff */
[----:B------:R3:W-:Y:S02]  /*131e0*/  MUFU.EX2 R57, R0 ;  /* 0x0000000000397308 */ /* 0x0007e40000000800 */
[----:B------:R-:W-:Y:S02]  /*131f0*/  LOP3.LUT R9, R4, R3, RZ, 0xc0, !PT ;  /* 0x0000000304097212 */ /* 0x000fe400078ec0ff */
[----:B------:R4:W5:Y:S01]  /*13200*/  MUFU.EX2 R60, R2 ;  /* 0x00000002003c7308 */ /* 0x0009620000000800 */
[--C-:B------:R-:W-:Y:S01]  /*13210*/  FFMA.FTZ R3, R195, UR8, -R38.reuse ;  /* 0x00000008c3037c23 */ /* 0x100fe20008010826 */
[----:B-1----:R-:W-:-:S03]  /*13220*/  FFMA.FTZ R5, R183, UR8, -R38 ;  /* 0x00000008b7057c23 */ /* 0x002fc60008010826 */
[----:B------:R1:W-:Y:S01]  /*13230*/  MUFU.EX2 R47, R3 ;  /* 0x00000003002f7308 */ /* 0x0003e20000000800 */
[--C-:B---3--:R-:W-:Y:S02]  /*13240*/  HSET2.LE.AND R0, R7, R12.reuse, PT ;  /* 0x0000000c07007233 */ /* 0x108fe40003803000 */
[----:B----4-:R-:W-:Y:S01]  /*13250*/  F2FP.BF16.F32.PACK_AB R2, R59, R54 ;  /* 0x000000363b02723e */ /* 0x010fe200000010ff */
[----:B------:R3:W4:Y:S03]  /*13260*/  MUFU.EX2 R58, R5 ;  /* 0x00000005003a7308 */ /* 0x0007260000000800 */
[----:B------:R-:W-:Y:S02]  /*13270*/  LOP3.LUT R4, R2, R0, RZ, 0xc0, !PT ;  /* 0x0000000002047212 */ /* 0x000fe400078ec0ff */
[----:B------:R-:W-:Y:S02]  /*13280*/  HSET2.LE.AND R0, R13, R12, PT ;  /* 0x0000000c0d007233 */ /* 0x000fe40003803000 */
[----:B--2---:R-:W-:-:S02]  /*13290*/  F2FP.BF16.F32.PACK_AB R2, R53, R44 ;  /* 0x0000002c3502723e */ /* 0x004fc400000010ff */
[----:B-1----:R-:W-:Y:S01]  /*132a0*/  LOP3.LUT R3, R16, 0xff00ff, RZ, 0xc0, !PT ;  /* 0x00ff00ff10037812 */ /* 0x002fe200078ec0ff */
[----:B------:R-:W-:Y:S01]  /*132b0*/  IMAD.MOV.U32 R24, RZ, RZ, R201 ;  /* 0x000000ffff187224 */ /* 0x000fe200078e00c9 */
[----:B------:R-:W1:Y:S01]  /*132c0*/  LDSM.16.MT88.4 R16, [R48+0xa800] ;  /* 0x00a800003010783b */ /* 0x000e620000004200 */
[----:B---3--:R-:W-:Y:S02]  /*132d0*/  LOP3.LUT R5, R2, R0, RZ, 0xc0, !PT ;  /* 0x0000000002057212 */ /* 0x008fe400078ec0ff */
[----:B------:R-:W-:Y:S02]  /*132e0*/  HSET2.LE.AND R0, R14, R12, PT ;  /* 0x0000000c0e007233 */ /* 0x000fe40003803000 */
[----:B-----5:R-:W-:-:S04]  /*132f0*/  F2FP.BF16.F32.PACK_AB R2, R60, R57 ;  /* 0x000000393c02723e */ /* 0x020fc800000010ff */
[----:B------:R-:W-:Y:S02]  /*13300*/  LOP3.LUT R6, R2, R0, RZ, 0xc0, !PT ;  /* 0x0000000002067212 */ /* 0x000fe400078ec0ff */
[----:B------:R-:W-:Y:S02]  /*13310*/  HSET2.LE.AND R0, R3, R12, PT ;  /* 0x0000000c03007233 */ /* 0x000fe40003803000 */
[----:B----4-:R-:W-:-:S04]  /*13320*/  F2FP.BF16.F32.PACK_AB R2, R58, R47 ;  /* 0x0000002f3a02723e */ /* 0x010fc800000010ff */
[----:B------:R-:W-:Y:S01]  /*13330*/  LOP3.LUT R7, R2, R0, RZ, 0xc0, !PT ;  /* 0x0000000002077212 */ /* 0x000fe200078ec0ff */
[-C--:B------:R-:W-:Y:S01]  /*13340*/  HMMA.16816.F32.BF16 R200, R8, R28.reuse, R40 ;  /* 0x0000001c08c8723c */ /* 0x080fe20000041828 */
[----:B------:R-:W-:Y:S01]  /*13350*/  IMAD.MOV.U32 R158, RZ, RZ, R25 ;  /* 0x000000ffff9e7224 */ /* 0x000fe200078e0019 */
[----:B------:R-:W-:Y:S06]  /*13360*/  LDSM.16.MT88.4 R40, [R39+0x2800] ;  /* 0x002800002728783b */ /* 0x000fec0000004200 */
[----:B------:R-:W-:Y:S01]  /*13370*/  HMMA.16816.F32.BF16 R148, R4, R28, R148 ;  /* 0x0000001c0494723c */ /* 0x000fe20000041894 */
[----:B------:R-:W-:Y:S01]  /*13380*/  MOV R28, R159 ;  /* 0x0000009f001c7202 */ /* 0x000fe20000000f00 */
[----:B------:R-:W-:-:S02]  /*13390*/  IMAD.MOV.U32 R159, RZ, RZ, R24 ;  /* 0x000000ffff9f7224 */ /* 0x000fc400078e0018 */
[----:B------:R-:W2:Y:S01]  /*133a0*/  LDSM.16.MT88.4 R24, [R39+0x1800] ;  /* 0x001800002718783b */ /* 0x000ea20000004200 */
[----:B------:R-:W-:Y:S01]  /*133b0*/  LOP3.LUT R0, R245, R46, R45, 0x96, !PT ;  /* 0x0000002ef5007212 */ /* 0x000fe200078e962d */
[----:B------:R-:W-:-:S04]  /*133c0*/  IMAD.MOV.U32 R157, RZ, RZ, R176 ;  /* 0x000000ffff9d7224 */ /* 0x000fc800078e00b0 */
[----:B------:R-:W-:Y:S01]  /*133d0*/  IMAD.WIDE.U32 R2, R0, -0x2daee0ad, RZ ;  /* 0xd2511f5300027825 */ /* 0x000fe200078e00ff */
[C---:B------:R-:W-:Y:S03]  /*133e0*/  HMMA.16816.F32.BF16 R152, R4.reuse, R30, R152 ;  /* 0x0000001e0498723c */ /* 0x040fe60000041898 */
[----:B------:R-:W-:Y:S01]  /*133f0*/  IMAD.MOV.U32 R156, RZ, RZ, R177 ;  /* 0x000000ffff9c7224 */ /* 0x000fe200078e00b1 */
[----:B------:R-:W-:Y:S01]  /*13400*/  LOP3.LUT R0, R211, R128, R3, 0x96, !PT ;  /* 0x00000080d3007212 */ /* 0x000fe200078e9603 */
[----:B------:R-:W-:Y:S02]  /*13410*/  IMAD.MOV.U32 R29, RZ, RZ, R178 ;  /* 0x000000ffff1d7224 */ /* 0x000fe400078e00b2 */
[----:B------:R-:W-:Y:S01]  /*13420*/  IMAD.MOV.U32 R14, RZ, RZ, R179 ;  /* 0x000000ffff0e7224 */ /* 0x000fe200078e00b3 */
[----:B------:R-:W-:Y:S01]  /*13430*/  HMMA.16816.F32.BF16 R72, R4, R20, R72 ;  /* 0x000000140448723c */ /* 0x000fe20000041848 */
[----:B------:R-:W-:-:S07]  /*13440*/  PRMT R3, R2, 0x7772, RZ ;  /* 0x0000777202037816 */ /* 0x000fce00000000ff */
        /* <DEDUP_REMOVED lines=9> */
[----:B------:R-:W-:Y:S01]  /*134e0*/  PRMT R4, R2, 0x7773, RZ ;  /* 0x0000777302047816 */ /* 0x000fe200000000ff */
[----:B------:R-:W-:-:S03]  /*134f0*/  IMAD.MOV.U32 R5, RZ, RZ, R2 ;  /* 0x000000ffff057224 */ /* 0x000fc600078e0002 */
[--C-:B------:R-:W-:Y:S02]  /*13500*/  PRMT R13, R3, 0x5410, R4.reuse ;  /* 0x00005410030d7816 */ /* 0x100fe40000000004 */
[----:B------:R-:W-:Y:S02]  /*13510*/  PRMT R4, R0, 0x7632, R4 ;  /* 0x0000763200047816 */ /* 0x000fe40000000004 */
[----:B------:R-:W-:Y:S02]  /*13520*/  PRMT R7, R2, 0x7771, RZ ;  /* 0x0000777102077816 */ /* 0x000fe400000000ff */
[----:B------:R-:W-:Y:S02]  /*13530*/  LOP3.LUT R6, R5, 0xff, RZ, 0xc0, !PT ;  /* 0x000000ff05067812 */ /* 0x000fe400078ec0ff */
[C---:B------:R-:W-:Y:S02]  /*13540*/  LOP3.LUT R2, R0.reuse, 0xffff, RZ, 0xc0, !PT ;  /* 0x0000ffff00027812 */ /* 0x040fe400078ec0ff */
[----:B------:R-:W-:-:S02]  /*13550*/  LOP3.LUT R5, R0, 0xff, RZ, 0xc0, !PT ;  /* 0x000000ff00057812 */ /* 0x000fc400078ec0ff */
[----:B------:R-:W-:Y:S02]  /*13560*/  SHF.R.U32.HI R3, RZ, 0x18, R0 ;  /* 0x00000018ff037819 */ /* 0x000fe40000011600 */
[----:B------:R-:W-:Y:S02]  /*13570*/  LOP3.LUT R0, R4, 0xff, RZ, 0xc0, !PT ;  /* 0x000000ff04007812 */ /* 0x000fe400078ec0ff */
[----:B------:R-:W-:Y:S02]  /*13580*/  SHF.R.U32.HI R2, RZ, 0x8, R2 ;  /* 0x00000008ff027819 */ /* 0x000fe40000011602 */
[----:B------:R-:W-:Y:S01]  /*13590*/  PRMT R4, R0, 0x5410, R3 ;  /* 0x0000541000047816 */ /* 0x000fe20000000003 */
[----:B------:R-:W-:Y:S01]  /*135a0*/  FFMA.FTZ R0, R156, UR8, -R36 ;  /* 0x000000089c007c23 */ /* 0x000fe20008010824 */
[C---:B------:R-:W-:Y:S01]  /*135b0*/  HMMA.16816.F32.BF16 R84, R8.reuse, R16, R84 ;  /* 0x000000100854723c */ /* 0x040fe20000041854 */
[----:B------:R-:W-:Y:S01]  /*135c0*/  PRMT R5, R5, 0x5410, R2 ;  /* 0x0000541005057816 */ /* 0x000fe20000000002 */
[----:B------:R-:W-:Y:S01]  /*135d0*/  FFMA.FTZ R16, R29, UR8, -R15 ;  /* 0x000000081d107c23 */ /* 0x000fe2000801080f */
[--C-:B------:R-:W-:Y:S01]  /*135e0*/  FFMA.FTZ R2, R157, UR8, -R36.reuse ;  /* 0x000000089d027c23 */ /* 0x100fe20008010824 */
[----:B------:R1:W-:Y:S04]  /*135f0*/  MUFU.EX2 R29, R0 ;  /* 0x00000000001d7308 */ /* 0x0003e80000000800 */
[----:B------:R-:W-:Y:S01]  /*13600*/  HMMA.16816.F32.BF16 R116, R8, R32, R116 ;  /* 0x000000200874723c */ /* 0x000fe20000041874 */
[----:B------:R2:W3:Y:S01]  /*13610*/  MUFU.EX2 R32, R2 ;  /* 0x0000000200207308 */ /* 0x0004e20000000800 */
[----:B-1----:R-:W-:-:S06]  /*13620*/  FFMA.FTZ R0, R248, UR8, -R36 ;  /* 0x00000008f8007c23 */ /* 0x002fcc0008010824 */
[----:B------:R-:W-:Y:S01]  /*13630*/  HMMA.16816.F32.BF16 R180, R8, R30, R132 ;  /* 0x0000001e08b4723c */ /* 0x000fe20000041884 */
[----:B------:R1:W-:Y:S01]  /*13640*/  MUFU.EX2 R33, R0 ;  /* 0x0000000000217308 */ /* 0x0003e20000000800 */
[----:B--2---:R-:W-:Y:S01]  /*13650*/  FFMA.FTZ R2, R250, UR8, -R36 ;  /* 0x00000008fa027c23 */ /* 0x004fe20008010824 */
[----:B------:R-:W-:-:S05]  /*13660*/  FFMA.FTZ R3, R240, UR8, -R38 ;  /* 0x00000008f0037c23 */ /* 0x000fca0008010826 */
[C---:B------:R-:W-:Y:S01]  /*13670*/  HMMA.16816.F32.BF16 R184, R8.reuse, R26, R112 ;  /* 0x0000001a08b8723c */ /* 0x040fe20000041870 */
[----:B------:R2:W4:Y:S01]  /*13680*/  MUFU.EX2 R31, R2 ;  /* 0x00000002001f7308 */ /* 0x0005220000000800 */
[----:B-1----:R-:W-:Y:S01]  /*13690*/  FFMA.FTZ R0, R28, UR8, -R38 ;  /* 0x000000081c007c23 */ /* 0x002fe20008010826 */
[----:B------:R-:W-:Y:S01]  /*136a0*/  PRMT R6, R6, 0x5410, R7 ;  /* 0x0000541006067816 */ /* 0x000fe20000000007 */
[----:B------:R-:W-:Y:S02]  /*136b0*/  IMAD.MOV.U32 R167, RZ, RZ, R192 ;  /* 0x000000ffffa77224 */ /* 0x000fe400078e00c0 */
[----:B------:R-:W-:Y:S01]  /*136c0*/  FFMA.FTZ R14, R14, UR8, -R15 ;  /* 0x000000080e0e7c23 */ /* 0x000fe2000801080f */
[----:B------:R1:W-:Y:S01]  /*136d0*/  MUFU.EX2 R26, R0 ;  /* 0x00000000001a7308 */ /* 0x0003e20000000800 */
[C---:B------:R-:W-:Y:S01]  /*136e0*/  HMMA.16816.F32.BF16 R188, R8.reuse, R20, R80 ;  /* 0x0000001408bc723c */ /* 0x040fe20000041850 */
[--C-:B--2---:R-:W-:Y:S01]  /*136f0*/  FFMA.FTZ R2, R249, UR8, -R38.reuse ;  /* 0x00000008f9027c23 */ /* 0x104fe20008010826 */
[----:B------:R-:W-:Y:S01]  /*13700*/  IMAD.MOV.U32 R240, RZ, RZ, R131 ;  /* 0x000000fffff07224 */ /* 0x000fe200078e0083 */
[----:B------:R-:W2:Y:S01]  /*13710*/  MUFU.EX2 R28, R3 ;  /* 0x00000003001c7308 */ /* 0x000ea20000000800 */
[----:B------:R-:W-:Y:S03]  /*13720*/  LDSM.16.MT88.4 R112, [R39+0x1c00] ;  /* 0x001c00002770783b */ /* 0x000fe60000004200 */
[----:B------:R3:W-:Y:S01]  /*13730*/  MUFU.EX2 R30, R2 ;  /* 0x00000002001e7308 */ /* 0x0007e20000000800 */
[----:B-1----:R-:W-:Y:S01]  /*13740*/  FFMA.FTZ R0, R239, UR8, -R38 ;  /* 0x00000008ef007c23 */ /* 0x002fe20008010826 */
[----:B------:R-:W-:Y:S01]  /*13750*/  FFMA.FTZ R7, R167, UR8, -R15 ;  /* 0x00000008a7077c23 */ /* 0x000fe2000801080f */
[----:B------:R-:W-:Y:S01]  /*13760*/  HMMA.16816.F32.BF16 R192, R8, R22, R68 ;  /* 0x0000001608c0723c */ /* 0x000fe20000041844 */
[----:B------:R-:W-:Y:S01]  /*13770*/  FFMA.FTZ R21, R158, UR8, -R37 ;  /* 0x000000089e157c23 */ /* 0x000fe20008010825 */
[----:B------:R1:W5:Y:S01]  /*13780*/  MUFU.EX2 R27, R0 ;  /* 0x00000000001b7308 */ /* 0x0003620000000800 */
[----:B------:R-:W-:Y:S01]  /*13790*/  LDSM.16.MT88.4 R80, [R39+0xc00] ;  /* 0x000c00002750783b */ /* 0x000fe20000004200 */
[----:B---3--:R-:W-:-:S02]  /*137a0*/  F2FP.BF16.F32.PACK_AB R2, R32, R29 ;  /* 0x0000001d2002723e */ /* 0x008fc400000010ff */
[----:B------:R-:W-:Y:S02]  /*137b0*/  LOP3.LUT R3, R13, 0xff00ff, RZ, 0xc0, !PT ;  /* 0x00ff00ff0d037812 */ /* 0x000fe400078ec0ff */
[----:B-1----:R-:W-:-:S05]  /*137c0*/  HSET2.LE.AND R0, R5, R12, PT ;  /* 0x0000000c05007233 */ /* 0x002fca0003803000 */
[----:B------:R-:W-:Y:S02]  /*137d0*/  LOP3.LUT R164, R2, R0, RZ, 0xc0, !PT ;  /* 0x0000000002a47212 */ /* 0x000fe400078ec0ff */
[--C-:B------:R-:W-:Y:S02]  /*137e0*/  HSET2.LE.AND R0, R6, R12.reuse, PT ;  /* 0x0000000c06007233 */ /* 0x100fe40003803000 */
[--C-:B------:R-:W-:Y:S02]  /*137f0*/  HSET2.LE.AND R2, R4, R12.reuse, PT ;  /* 0x0000000c04027233 */ /* 0x100fe40003803000 */
[----:B----4-:R-:W-:Y:S02]  /*13800*/  F2FP.BF16.F32.PACK_AB R4, R31, R33 ;  /* 0x000000211f04723e */ /* 0x010fe400000010ff */
[----:B------:R-:W-:Y:S02]  /*13810*/  HSET2.LE.AND R5, R3, R12, PT ;  /* 0x0000000c03057233 */ /* 0x000fe40003803000 */
[----:B------:R-:W-:-:S02]  /*13820*/  LOP3.LUT R166, R4, R0, RZ, 0xc0, !PT ;  /* 0x0000000004a67212 */ /* 0x000fc400078ec0ff */
[----:B--2---:R-:W-:Y:S02]  /*13830*/  F2FP.BF16.F32.PACK_AB R3, R28, R26 ;  /* 0x0000001a1c03723e */ /* 0x004fe400000010ff */
[----:B------:R-:W-:Y:S02]  /*13840*/  LOP3.LUT R0, R245, R56, R55, 0x96, !PT ;  /* 0x00000038f5007212 */ /* 0x000fe400078e9637 */
[----:B------:R-:W-:Y:S02]  /*13850*/  LOP3.LUT R165, R3, R2, RZ, 0xc0, !PT ;  /* 0x0000000203a57212 */ /* 0x000fe400078ec0ff */
[----:B-----5:R-:W-:Y:S01]  /*13860*/  F2FP.BF16.F32.PACK_AB R6, R27, R30 ;  /* 0x0000001e1b06723e */ /* 0x020fe200000010ff */
[----:B------:R-:W-:-:S03]  /*13870*/  IMAD.WIDE.U32 R2, R0, -0x2daee0ad, RZ ;  /* 0xd2511f5300027825 */ /* 0x000fc600078e00ff */
[----:B------:R-:W-:Y:S01]  /*13880*/  LOP3.LUT R167, R6, R5, RZ, 0xc0, !PT ;  /* 0x0000000506a77212 */ /* 0x000fe200078ec0ff */
[----:B------:R-:W-:Y:S01]  /*13890*/  IMAD.MOV.U32 R5, RZ, RZ, R2 ;  /* 0x000000ffff057224 */ /* 0x000fe200078e0002 */
[----:B------:R-:W-:Y:S02]  /*138a0*/  LOP3.LUT R0, R211, R246, R3, 0x96, !PT ;  /* 0x000000f6d3007212 */ /* 0x000fe400078e9603 */
[C---:B------:R-:W-:Y:S02]  /*138b0*/  PRMT R4, R2.reuse, 0x7773, RZ ;  /* 0x0000777302047816 */ /* 0x040fe400000000ff */
[C---:B------:R-:W-:Y:S02]  /*138c0*/  PRMT R3, R2.reuse, 0x7772, RZ ;  /* 0x0000777202037816 */ /* 0x040fe400000000ff */
[----:B------:R-:W-:Y:S02]  /*138d0*/  PRMT R6, R2, 0x7771, RZ ;  /* 0x0000777102067816 */ /* 0x000fe400000000ff */
[----:B------:R-:W-:-:S02]  /*138e0*/  PRMT R4, R3, 0x5410, R4 ;  /* 0x0000541003047816 */ /* 0x000fc40000000004 */
[----:B------:R-:W-:Y:S02]  /*138f0*/  LOP3.LUT R3, R5, 0xff, RZ, 0xc0, !PT ;  /* 0x000000ff05037812 */ /* 0x000fe400078ec0ff */
[C---:B------:R-:W-:Y:S02]  /*13900*/  LOP3.LUT R2, R0.reuse, 0xffff, RZ, 0xc0, !PT ;  /* 0x0000ffff00027812 */ /* 0x040fe400078ec0ff */
[----:B------:R-:W-:Y:S02]  /*13910*/  PRMT R6, R3, 0x5410, R6 ;  /* 0x0000541003067816 */ /* 0x000fe40000000006 */
[----:B------:R-:W-:Y:S02]  /*13920*/  SHF.R.U32.HI R2, RZ, 0x8, R2 ;  /* 0x00000008ff027819 */ /* 0x000fe40000011602 */
[----:B------:R-:W-:Y:S01]  /*13930*/  LOP3.LUT R3, R0, 0xff, RZ, 0xc0, !PT ;  /* 0x000000ff00037812 */ /* 0x000fe200078ec0ff */
[----:B------:R-:W-:Y:S01]  /*13940*/  FFMA.FTZ R15, R251, UR8, -R15 ;  /* 0x00000008fb0f7c23 */ /* 0x000fe2000801080f */
[C---:B------:R-:W-:Y:S02]  /*13950*/  HMMA.16816.F32.BF16 R68, R8.reuse, R18, R96 ;  /* 0x000000120844723c */ /* 0x040fe40000041860 */
[--C-:B------:R-:W-:Y:S01]  /*13960*/  PRMT R3, R3, 0x5410, R2.reuse ;  /* 0x0000541003037816 */ /* 0x100fe20000000002 */
[--C-:B------:R-:W-:Y:S01]  /*13970*/  FFMA.FTZ R22, R238, UR8, -R37.reuse ;  /* 0x00000008ee167c23 */ /* 0x100fe20008010825 */
[----:B------:R-:W-:Y:S01]  /*13980*/  PRMT R2, R0, 0x7632, R2 ;  /* 0x0000763200027816 */ /* 0x000fe20000000002 */
[----:B------:R-:W-:Y:S03]  /*13990*/  MUFU.EX2 R19, R16 ;  /* 0x0000001000137308 */ /* 0x000fe60000000800 */
[----:B------:R-:W-:Y:S01]  /*139a0*/  HMMA.16816.F32.BF16 R100, R8, R24, R100 ;  /* 0x000000180864723c */ /* 0x000fe20000041864 */
[--C-:B------:R-:W-:Y:S01]  /*139b0*/  FFMA.FTZ R24, R237, UR8, -R37.reuse ;  /* 0x00000008ed187c23 */ /* 0x100fe20008010825 */
[----:B------:R-:W1:Y:S01]  /*139c0*/  MUFU.EX2 R20, R15 ;  /* 0x0000000f00147308 */ /* 0x000e620000000800 */
[----:B------:R-:W-:Y:S01]  /*139d0*/  FFMA.FTZ R25, R159, UR8, -R37 ;  /* 0x000000089f197c23 */ /* 0x000fe20008010825 */
[----:B------:R-:W-:-:S04]  /*139e0*/  SHF.R.U32.HI R0, RZ, 0x18, R0 ;  /* 0x00000018ff007819 */ /* 0x000fc80000011600 */
[C---:B------:R-:W-:Y:S01]  /*139f0*/  HMMA.16816.F32.BF16 R160, R8.reuse, R40, R160 ;  /* 0x0000002808a0723c */ /* 0x040fe200000418a0 */
[----:B------:R-:W-:Y:S01]  /*13a00*/  LOP3.LUT R2, R2, 0xff, RZ, 0xc0, !PT ;  /* 0x000000ff02027812 */ /* 0x000fe200078ec0ff */
[----:B------:R-:W-:Y:S04]  /*13a10*/  MUFU.EX2 R18, R14 ;  /* 0x0000000e00127308 */ /* 0x000fe80000000800 */
[----:B------:R-:W-:Y:S01]  /*13a20*/  MUFU.EX2 R13, R21 ;  /* 0x00000015000d7308 */ /* 0x000fe20000000800 */
[----:B------:R-:W-:Y:S01]  /*13a30*/  PRMT R2, R2, 0x5410, R0 ;  /* 0x0000541002027816 */ /* 0x000fe20000000000 */
[C---:B------:R-:W-:Y:S01]  /*13a40*/  HMMA.16816.F32.BF16 R64, R8.reuse, R34, R64 ;  /* 0x000000220840723c */ /* 0x040fe20000041840 */
[----:B------:R-:W-:Y:S01]  /*13a50*/  LOP3.LUT R4, R4, 0xff00ff, RZ, 0xc0, !PT ;  /* 0x00ff00ff04047812 */ /* 0x000fe200078ec0ff */
[----:B------:R-:W-:Y:S01]  /*13a60*/  MUFU.EX2 R15, R22 ;  /* 0x00000016000f7308 */ /* 0x000fe20000000800 */
[----:B------:R-:W-:Y:S01]  /*13a70*/  FFMA.FTZ R0, R240, R50, R219 ;  /* 0x00000032f0007223 */ /* 0x000fe200000100db */
[----:B------:R-:W-:Y:S01]  /*13a80*/  FFMA.FTZ R23, R252, R49, R218 ;  /* 0x00000031fc177223 */ /* 0x000fe200000100da */
[----:B------:R-:W2:Y:S01]  /*13a90*/  LDSM.16.MT88.4 R96, [R48+0xac00] ;  /* 0x00ac00003060783b */ /* 0x000ea20000004200 */
[----:B------:R-:W-:Y:S03]  /*13aa0*/  MUFU.EX2 R16, R24 ;  /* 0x0000001800107308 */ /* 0x000fe60000000800 */
[----:B------:R-:W3:Y:S01]  /*13ab0*/  LDSM.16.MT88.4 R36, [R39+0x2c00] ;  /* 0x002c00002724783b */ /* 0x000ee20000004200 */
[----:B------:R-:W4:Y:S01]  /*13ac0*/  MUFU.EX2 R14, R25 ;  /* 0x00000019000e7308 */ /* 0x000f220000000800 */
[----:B------:R-:W-:Y:S01]  /*13ad0*/  HMMA.16816.F32.BF16 R40, R8, R42, R168 ;  /* 0x0000002a0828723c */ /* 0x000fe200000418a8 */
[----:B------:R-:W-:Y:S01]  /*13ae0*/  FADD.FTZ R10, R221, R0 ;  /* 0x00000000dd0a7221 */ /* 0x000fe20000010000 */
[--C-:B------:R-:W-:Y:S01]  /*13af0*/  HSET2.LE.AND R0, R6, R12.reuse, PT ;  /* 0x0000000c06007233 */ /* 0x100fe20003803000 */
[----:B------:R5:W5:Y:S01]  /*13b00*/  MUFU.EX2 R17, R7 ;  /* 0x0000000700117308 */ /* 0x000b620000000800 */
[--C-:B------:R-:W-:Y:S01]  /*13b10*/  HSET2.LE.AND R6, R3, R12.reuse, PT ;  /* 0x0000000c03067233 */ /* 0x100fe20003803000 */
[----:B------:R-:W-:Y:S01]  /*13b20*/  IMAD.MOV.U32 R252, RZ, RZ, R130 ;  /* 0x000000fffffc7224 */ /* 0x000fe200078e0082 */
[----:B-1----:R-:W-:Y:S01]  /*13b30*/  F2FP.BF16.F32.PACK_AB R3, R20, R19 ;  /* 0x000000131403723e */ /* 0x002fe200000010ff */
[----:B------:R-:W1:Y:S01]  /*13b40*/  LDSM.16.MT88.4 R156, [R48+0x9c00] ;  /* 0x009c0000309c783b */ /* 0x000e620000004200 */
[--C-:B------:R-:W-:Y:S01]  /*13b50*/  HSET2.LE.AND R4, R4, R12.reuse, PT ;  /* 0x0000000c04047233 */ /* 0x100fe20003803000 */
[----:B------:R-:W-:Y:S01]  /*13b60*/  FFMA.FTZ R9, R252, R51, R232 ;  /* 0x00000033fc097223 */ /* 0x000fe200000100e8 */
[----:B------:R-:W-:Y:S01]  /*13b70*/  LOP3.LUT R170, R3, R0, RZ, 0xc0, !PT ;  /* 0x0000000003aa7212 */ /* 0x000fe200078ec0ff */
[----:B------:R-:W-:Y:S01]  /*13b80*/  FFMA.FTZ R8, R241, R52, R229 ;  /* 0x00000034f1087223 */ /* 0x000fe200000100e5 */
[----:B------:R-:W-:Y:S01]  /*13b90*/  FADD.FTZ R11, R224, R23 ;  /* 0x00000017e00b7221 */ /* 0x000fe20000010000 */
[----:B----4-:R-:W-:Y:S01]  /*13ba0*/  F2FP.BF16.F32.PACK_AB R0, R14, R13 ;  /* 0x0000000d0e00723e */ /* 0x010fe200000010ff */
[----:B------:R-:W4:Y:S01]  /*13bb0*/  LDSM.16.MT88.4 R128, [R48+0xbc00] ;  /* 0x00bc00003080783b */ /* 0x000f220000004200 */
[----:B-----5:R-:W-:-:S02]  /*13bc0*/  HSET2.LE.AND R7, R2, R12, PT ;  /* 0x0000000c02077233 */ /* 0x020fc40003803000 */
[----:B------:R-:W-:Y:S01]  /*13bd0*/  F2FP.BF16.F32.PACK_AB R2, R16, R15 ;  /* 0x0000000f1002723e */ /* 0x000fe200000010ff */
[----:B------:R-:W-:Y:S02]  /*13be0*/  FADD.FTZ R3, R231, R11 ;  /* 0x0000000be7037221 */ /* 0x000fe40000010000 */
[----:B------:R-:W-:Y:S02]  /*13bf0*/  LOP3.LUT R169, R0, R7, RZ, 0xc0, !PT ;  /* 0x0000000700a97212 */ /* 0x000fe400078ec0ff */
[----:B------:R-:W-:Y:S01]  /*13c00*/  LOP3.LUT R171, R2, R4, RZ, 0xc0, !PT ;  /* 0x0000000402ab7212 */ /* 0x000fe200078ec0ff */
[----:B------:R-:W-:Y:S01]  /*13c10*/  FADD.FTZ R2, R236, R9 ;  /* 0x00000009ec027221 */ /* 0x000fe20000010000 */
[----:B------:R-:W-:Y:S01]  /*13c20*/  FADD.FTZ R0, R234, R8 ;  /* 0x00000008ea007221 */ /* 0x000fe20000010000 */
[----:B------:R-:W-:Y:S01]  /*13c30*/  FADD.FTZ R4, R227, R10 ;  /* 0x0000000ae3047221 */ /* 0x000fe20000010000 */
[----:B------:R-:W-:Y:S01]  /*13c40*/  F2FP.BF16.F32.PACK_AB R5, R18, R17 ;  /* 0x000000111205723e */ /* 0x000fe200000010ff */
[----:B------:R-:W-:Y:S01]  /*13c50*/  FADD.FTZ R2, R233, R2 ;  /* 0x00000002e9027221 */ /* 0x000fe20000010000 */
        /* <DEDUP_REMOVED lines=54> */
[C---:B--2---:R-:W-:Y:S01]  /*13fc0*/  HMMA.16816.F32.BF16 R88, R164.reuse, R96, R88 ;  /* 0x00000060a458723c */ /* 0x044fe20000041858 */
[----:B------:R2:W-:Y:S04]  /*13fd0*/  STL [R1+0xc], R4 ;  /* 0x00000c0401007387 */ /* 0x0005e80000100800 */
[----:B------:R2:W-:Y:S03]  /*13fe0*/  STL [R1+0x10], R3 ;  /* 0x0000100301007387 */ /* 0x0005e60000100800 */
[----:B------:R-:W-:Y:S01]  /*13ff0*/  HMMA.16816.F32.BF16 R92, R164, R98, R92 ;  /* 0x00000062a45c723c */ /* 0x000fe2000004185c */
[----:B------:R2:W-:Y:S04]  /*14000*/  STL [R1+0x18], R0 ;  /* 0x0000180001007387 */ /* 0x0005e80000100800 */
[----:B------:R2:W-:Y:S03]  /*14010*/  STL [R1+0x14], R2 ;  /* 0x0000140201007387 */ /* 0x0005e60000100800 */
[----:B------:R-:W-:Y:S08]  /*14020*/  HMMA.16816.F32.BF16 R84, R168, R96, R84 ;  /* 0x00000060a854723c */ /* 0x000ff00000041854 */
[----:B---3--:R-:W-:Y:S08]  /*14030*/  HMMA.16816.F32.BF16 R132, R164, R36, R144 ;  /* 0x00000024a484723c */ /* 0x008ff00000041890 */
[----:B------:R-:W-:Y:S08]  /*14040*/  HMMA.16816.F32.BF16 R96, R168, R98, R68 ;  /* 0x00000062a860723c */ /* 0x000ff00000041844 */
[C---:B-1----:R-:W-:Y:S08]  /*14050*/  HMMA.16816.F32.BF16 R148, R164.reuse, R156, R148 ;  /* 0x0000009ca494723c */ /* 0x042ff00000041894 */
[C---:B------:R-:W-:Y:S08]  /*14060*/  HMMA.16816.F32.BF16 R152, R164.reuse, R158, R152 ;  /* 0x0000009ea498723c */ /* 0x040ff00000041898 */
[C---:B------:R-:W-:Y:S08]  /*14070*/  HMMA.16816.F32.BF16 R72, R164.reuse, R80, R72 ;  /* 0x00000050a448723c */ /* 0x040ff00000041848 */
[C---:B------:R-:W-:Y:S08]  /*14080*/  HMMA.16816.F32.BF16 R76, R164.reuse, R82, R76 ;  /* 0x00000052a44c723c */ /* 0x040ff0000004184c */
[C---:B------:R-:W-:Y:S08]  /*14090*/  HMMA.16816.F32.BF16 R104, R164.reuse, R112, R104 ;  /* 0x00000070a468723c */ /* 0x040ff00000041868 */
[C---:B------:R-:W-:Y:S08]  /*140a0*/  HMMA.16816.F32.BF16 R108, R164.reuse, R114, R108 ;  /* 0x00000072a46c723c */ /* 0x040ff0000004186c */
[C---:B----4-:R-:W-:Y:S08]  /*140b0*/  HMMA.16816.F32.BF16 R120, R164.reuse, R128, R120 ;  /* 0x00000080a478723c */ /* 0x050ff00000041878 */
        /* <DEDUP_REMOVED lines=12> */
[----:B--2---:R-:W-:-:S15]  /*14180*/  UIADD3 UR12, UPT, UPT, UR19, -0x4, URZ ;  /* 0xfffffffc130c7890 */ /* 0x004fde000fffe0ff */
[----:B------:R-:W-:-:S04]  /*14190*/  NOP ;  /* 0x0000000000007918 */ /* 0x000fc80000000000 */
.L_x_572:
[----:B------:R-:W-:-:S09]  /*141a0*/  UISETP.GE.AND UP0, UPT, UR12, URZ, UPT ;  /* 0x000000ff0c00728c */ /* 0x000fd2000bf06270 */
[----:B------:R-:W-:Y:S05]  /*141b0*/  BRA.U !UP0, `(.L_x_575) ;  /* 0x0000004d08907547 */ /* 0x000fea000b800000 */
[----:B------:R-:W2:Y:S01]  /*141c0*/  LDL.64 R2, [R1+0x28] ;  /* 0x0000280001027983 */ /* 0x000ea20000100a00 */
[----:B------:R-:W1:Y:S03]  /*141d0*/  LDCU UR4, c[0x0][0x440] ;  /* 0x00008800ff0477ac */ /* 0x000e660008000800 */
[----:B------:R-:W3:Y:S01]  /*141e0*/  LDL.64 R4, [R1+0x20] ;  /* 0x0000200001047983 */ /* 0x000ee20000100a00 */
[----:B------:R-:W-:Y:S01]  /*141f0*/  VIADD R0, R222, 0x9e3779b9 ;  /* 0x9e3779b9de007836 */ /* 0x000fe20000000000 */
[----:B------:R-:W4:Y:S01]  /*14200*/  S2UR UR6, SR_CgaCtaId ;  /* 0x00000000000679c3 */ /* 0x000f220000008800 */
[----:B------:R-:W-:Y:S01]  /*14210*/  IMAD.MOV.U32 R219, RZ, RZ, 0x20 ;  /* 0x00000020ffdb7424 */ /* 0x000fe200078e00ff */
[----:B------:R-:W4:Y:S01]  /*14220*/  S2R R217, SR_TID.X ;  /* 0x0000000000d97919 */ /* 0x000f220000002100 */
[----:B------:R-:W-:Y:S01]  /*14230*/  MOV R143, R137 ;  /* 0x00000089008f7202 */ /* 0x000fe20000000f00 */
[----:B------:R-:W-:Y:S01]  /*14240*/  IMAD.MOV.U32 R142, RZ, RZ, R138 ;  /* 0x000000ffff8e7224 */ /* 0x000fe200078e008a */
[----:B------:R-:W-:Y:S01]  /*14250*/  MOV R136, R140 ;  /* 0x0000008c00887202 */ /* 0x000fe20000000f00 */
[----:B------:R-:W4:Y:S01]  /*14260*/  S2R R6, SR_CTAID.X ;  /* 0x0000000000067919 */ /* 0x000f220000002500 */
[----:B------:R-:W-:Y:S01]  /*14270*/  IMAD.MOV.U32 R141, RZ, RZ, R139 ;  /* 0x000000ffff8d7224 */ /* 0x000fe200078e008b */
[----:B------:R-:W2:Y:S01]  /*14280*/  LDC.64 R226, c[0x0][0x3c0] ;  /* 0x0000f000ffe27b82 */ /* 0x000ea20000000a00 */
[----:B------:R-:W-:Y:S01]  /*14290*/  UMOV UR9, 0x400 ;  /* 0x0000040000097882 */ /* 0x000fe20000000000 */
[----:B------:R-:W4:Y:S01]  /*142a0*/  S2R R10, SR_CTAID.X ;  /* 0x00000000000a7919 */ /* 0x000f220000002500 */
[----:B------:R-:W2:Y:S01]  /*142b0*/  LDCU UR8, c[0x0][0x440] ;  /* 0x00008800ff0877ac */ /* 0x000ea20008000800 */
[----:B-1---5:R-:W-:Y:S01]  /*142c0*/  ISETP.GE.AND P5, PT, R242, UR4, PT ;  /* 0x00000004f2007c0c */ /* 0x022fe2000bfa6270 */
[----:B------:R-:W1:Y:S01]  /*142d0*/  LDCU UR4, c[0x0][0x45c] ;  /* 0x00008b80ff0477ac */ /* 0x000e620008000800 */
[----:B----4-:R-:W-:Y:S01]  /*142e0*/  ULEA UR6, UR6, UR9, 0x18 ;  /* 0x0000000906067291 */ /* 0x010fe2000f8ec0ff */
[--C-:B------:R-:W-:Y:S01]  /*142f0*/  SHF.R.U32.HI R8, RZ, 0x5, R217.reuse ;  /* 0x00000005ff087819 */ /* 0x100fe200000116d9 */
[----:B------:R-:W-:Y:S01]  /*14300*/  IMAD.SHL.U32 R218, R217, 0x20, RZ ;  /* 0x00000020d9da7824 */ /* 0x000fe200078e00ff */
[----:B------:R-:W-:-:S02]  /*14310*/  SHF.R.U32.HI R9, RZ, 0x5, R217 ;  /* 0x00000005ff097819 */ /* 0x000fc400000116d9 */
[----:B------:R-:W-:Y:S01]  /*14320*/  LOP3.LUT P0, RZ, R217, 0x4, RZ, 0xc0, !PT ;  /* 0x00000004d9ff7812 */ /* 0x000fe2000780c0ff */
[----:B------:R-:W-:Y:S02]  /*14330*/  IMAD R6, R6, 0x8, R8 ;  /* 0x0000000806067824 */ /* 0x000fe400078e0208 */
[----:B------:R-:W-:Y:S01]  /*14340*/  IMAD R10, R10, 0x8, R9 ;  /* 0x000000080a0a7824 */ /* 0x000fe200078e0209 */
[----:B------:R-:W-:Y:S01]  /*14350*/  SEL R219, R219, 0xffffffe0, !P0 ;  /* 0xffffffe0dbdb7807 */ /* 0x000fe20004000000 */
[----:B------:R-:W-:Y:S02]  /*14360*/  VIADD R6, R6, 0x4 ;  /* 0x0000000406067836 */ /* 0x000fe40000000000 */
[----:B------:R-:W-:-:S04]  /*14370*/  IMAD.WIDE.U32 R10, R10, -0x326172a9, RZ ;  /* 0xcd9e8d570a0a7825 */ /* 0x000fc800078e00ff */
[----:B------:R-:W-:Y:S01]  /*14380*/  IMAD.WIDE.U32 R6, R6, -0x326172a9, RZ ;  /* 0xcd9e8d5706067825 */ /* 0x000fe200078e00ff */
[-C--:B------:R-:W-:Y:S02]  /*14390*/  LOP3.LUT R251, R10, R0.reuse, RZ, 0x3c, !PT ;  /* 0x000000000afb7212 */ /* 0x080fe400078e3cff */
[----:B------:R-:W-:-:S05]  /*143a0*/  LOP3.LUT R0, R6, R0, RZ, 0x3c, !PT ;  /* 0x0000000006007212 */ /* 0x000fca00078e3cff */
[----:B------:R4:W-:Y:S02]  /*143b0*/  STL [R1+0x4], R0 ;  /* 0x0000040001007387 */ /* 0x0009e40000100800 */
[----:B----4-:R-:W-:-:S05]  /*143c0*/  VIADD R0, R222, 0x3c6ef372 ;  /* 0x3c6ef372de007836 */ /* 0x010fca0000000000 */
[-C--:B--2---:R-:W-:Y:S02]  /*143d0*/  LOP3.LUT R250, R3, R0.reuse, RZ, 0x3c, !PT ;  /* 0x0000000003fa7212 */ /* 0x084fe400078e3cff */
[----:B------:R-:W-:Y:S02]  /*143e0*/  SHF.L.U32 R2, R217, 0x4, RZ ;  /* 0x00000004d9027819 */ /* 0x000fe400000006ff */
[----:B---3--:R-:W-:Y:S02]  /*143f0*/  LOP3.LUT R0, R5, R0, RZ, 0x3c, !PT ;  /* 0x0000000005007212 */ /* 0x008fe400078e3cff */
[----:B------:R-:W-:-:S03]  /*14400*/  LOP3.LUT R216, R2, 0x100, RZ, 0xc0, !PT ;  /* 0x0000010002d87812 */ /* 0x000fc600078ec0ff */
[----:B------:R2:W-:Y:S01]  /*14410*/  STL [R1], R0 ;  /* 0x0000000001007387 */ /* 0x0005e20000100800 */
[----:B------:R-:W-:Y:S01]  /*14420*/  LOP3.LUT R216, R216, 0x20, R218, 0xf8, !PT ;  /* 0x00000020d8d87812 */ /* 0x000fe200078ef8da */
[----:B-1----:R-:W-:Y:S06]  /*14430*/  BRA `(.L_x_576) ;  /* 0x0000000000d47947 */ /* 0x002fec0003800000 */
.L_x_578:
        /* <DEDUP_REMOVED lines=11> */
[CC--:B------:R-:W-:Y:S02]  /*144f0*/  @!P5 LEA R182, P6, R3.reuse, R244.reuse, 0x1 ;  /* 0x000000f403b6d211 */ /* 0x0c0fe400078c08ff */
[CC--:B------:R-:W-:Y:S02]  /*14500*/  @!P4 LEA R180, P2, R3.reuse, R244.reuse, 0x1 ;  /* 0x000000f403b4c211 */ /* 0x0c0fe400078408ff */
[CCC-:B------:R-:W-:Y:S02]  /*14510*/  @!P5 LEA.HI.X R183, R3.reuse, R243.reuse, R137.reuse, 0x1, P6 ;  /* 0x000000f303b7d211 */ /* 0x1c0fe400030f0c89 */
[----:B------:R-:W-:Y:S02]  /*14520*/  @!P4 LEA.HI.X R181, R3, R243, R137, 0x1, P2 ;  /* 0x000000f303b5c211 */ /* 0x000fe400010f0c89 */
[C---:B------:R-:W-:Y:S01]  /*14530*/  LEA R139, P1, R174.reuse, R3, 0x5 ;  /* 0x00000003ae8b7211 */ /* 0x040fe200078228ff */
[----:B------:R-:W-:Y:S01]  /*14540*/  @!PT LDS RZ, [RZ] ;  /* 0x00000000fffff984 */ /* 0x000fe20000000800 */
[----:B------:R-:W-:Y:S01]  /*14550*/  @!PT LDS RZ, [RZ] ;  /* 0x00000000fffff984 */ /* 0x000fe20000000800 */
[----:B------:R-:W-:Y:S01]  /*14560*/  @!PT LDS RZ, [RZ] ;  /* 0x00000000fffff984 */ /* 0x000fe20000000800 */
[----:B------:R1:W-:Y:S03]  /*14570*/  @!P5 LDGSTS.E.BYPASS.LTC128B.128 [R220+0x6000], desc[UR20][R182.64] ;  /* 0x06000000b6dcdfae */ /* 0x0003e6000b981a14 */
[-C--:B------:R-:W-:Y:S01]  /*14580*/  LEA R138, P6, R139, R244.reuse, 0x1 ;  /* 0x000000f48b8a7211 */ /* 0x080fe200078c08ff */
[----:B------:R1:W-:Y:S01]  /*14590*/  @P5 STS.128 [R220+0x6000], RZ ;  /* 0x006000ffdc005388 */ /* 0x0003e20000000c00 */
[----:B------:R-:W-:Y:S02]  /*145a0*/  LEA.HI.X R184, R174, R137, R175, 0x5, P1 ;  /* 0x00000089aeb87211 */ /* 0x000fe400008f2caf */
[----:B------:R-:W-:Y:S01]  /*145b0*/  @!P3 LEA R174, P1, R3, R244, 0x1 ;  /* 0x000000f403aeb211 */ /* 0x000fe200078208ff */
[----:B------:R-:W-:Y:S01]  /*145c0*/  @!PT LDS RZ, [RZ] ;  /* 0x00000000fffff984 */ /* 0x000fe20000000800 */
[----:B------:R-:W-:Y:S01]  /*145d0*/  @!PT LDS RZ, [RZ] ;  /* 0x00000000fffff984 */ /* 0x000fe20000000800 */
[----:B------:R-:W-:Y:S01]  /*145e0*/  @!PT LDS RZ, [RZ] ;  /* 0x00000000fffff984 */ /* 0x000fe20000000800 */
[----:B------:R1:W-:Y:S01]  /*145f0*/  @!P4 LDGSTS.E.BYPASS.LTC128B.128 [R220+0x7000], desc[UR20][R180.64+0x40] ;  /* 0x07000040b4dccfae */ /* 0x0003e2000b981a14 */
[-C--:B------:R-:W-:Y:S02]  /*14600*/  LEA.HI.X R139, R139, R243.reuse, R184, 0x1, P6 ;  /* 0x000000f38b8b7211 */ /* 0x080fe400030f0cb8 */
        /* <DEDUP_REMOVED lines=24> */
.L_x_576:
[----:B------:R-:W3:Y:S01]  /*14790*/  LDL R6, [R1+0x54] ;  /* 0x0000540001067983 */ /* 0x000ee20000100800 */
[----:B------:R-:W-:Y:S04]  /*147a0*/  DEPBAR.LE SB0, 0x0 ;  /* 0x000080000000791a */ /* 0x000fe80000000000 */
[----:B------:R-:W4:Y:S01]  /*147b0*/  LDL R10, [R1+0x50] ;  /* 0x00005000010a7983 */ /* 0x000f220000100800 */
[----:B------:R-:W-:Y:S01]  /*147c0*/  IMAD.WIDE.U32 R8, R226, UR12, RZ ;  /* 0x0000000ce2087c25 */ /* 0x000fe2000f8e00ff */
[C---:B------:R-:W-:Y:S01]  /*147d0*/  SHF.L.U32 R215, R217.reuse, 0x2, RZ ;  /* 0x00000002d9d77819 */ /* 0x040fe200000006ff */
[----:B------:R-:W-:Y:S01]  /*147e0*/  USHF.L.U32 UR9, UR12, 0x1, URZ ;  /* 0x000000010c097899 */ /* 0x000fe200080006ff */
[----:B------:R-:W-:Y:S01]  /*147f0*/  BAR.SYNC.DEFER_BLOCKING 0x0 ;  /* 0x0000000000007b1d */ /* 0x000fe20000010000 */
[----:B------:R-:W-:Y:S01]  /*14800*/  IMAD.SHL.U32 R237, R217, 0x8, RZ ;  /* 0x00000008d9ed7824 */ /* 0x000fe200078e00ff */
[----:B------:R-:W-:Y:S01]  /*14810*/  SHF.R.U32.HI R213, RZ, 0x1, R217 ;  /* 0x00000001ffd57819 */ /* 0x000fe200000116d9 */
[----:B-12---:R-:W-:Y:S01]  /*14820*/  IMAD R0, R227, UR12, R9 ;  /* 0x0000000ce3007c24 */ /* 0x006fe2000f8e0209 */
[----:B------:R-:W-:Y:S01]  /*14830*/  UISETP.NE.AND UP0, UPT, UR12, URZ, UPT ;  /* 0x000000ff0c00728c */ /* 0x000fe2000bf05270 */
[C---:B------:R-:W-:Y:S01]  /*14840*/  IMAD.SHL.U32 R2, R8.reuse, 0x40, RZ ;  /* 0x0000004008027824 */ /* 0x040fe200078e00ff */
[----:B------:R-:W-:Y:S01]  /*14850*/  LOP3.LUT R242, R237, 0x18, RZ, 0xc0, !PT ;  /* 0x00000018edf27812 */ /* 0x000fe200078ec0ff */
[C---:B------:R-:W-:Y:S01]  /*14860*/  IMAD.SHL.U32 R140, R217.reuse, 0x2, RZ ;  /* 0x00000002d98c7824 */ /* 0x040fe200078e00ff */
[--C-:B------:R-:W-:Y:S01]  /*14870*/  SHF.L.U64.HI R3, R8, 0x6, R0.reuse ;  /* 0x0000000608037819 */ /* 0x100fe20000010200 */
[----:B------:R-:W-:Y:S01]  /*14880*/  STL [R1+0x8], R237 ;  /* 0x000008ed01007387 */ /* 0x000fe20000100800 */
[----:B------:R-:W-:Y:S02]  /*14890*/  LEA R2, P1, R226, R2, 0x5 ;  /* 0x00000002e2027211 */ /* 0x000fe400078228ff */
[----:B------:R-:W-:Y:S02]  /*148a0*/  LOP3.LUT R140, R140, 0x6, RZ, 0xc0, !PT ;  /* 0x000000068c8c7812 */ /* 0x000fe400078ec0ff */
[----:B------:R-:W-:Y:S02]  /*148b0*/  LEA.HI.X R3, R226, R3, R227, 0x5, P1 ;  /* 0x00000003e2037211 */ /* 0x000fe400008f2ce3 */
[-C--:B---3--:R-:W-:Y:S02]  /*148c0*/  LEA R4, P2, R8, R6.reuse, 0x7 ;  /* 0x0000000608047211 */ /* 0x088fe400078438ff */
[----:B------:R-:W-:Y:S02]  /*148d0*/  LEA R6, P1, R2, R6, 0x1 ;  /* 0x0000000602067211 */ /* 0x000fe400078208ff */
[-C--:B----4-:R-:W-:Y:S02]  /*148e0*/  LEA.HI.X R5, R8, R10.reuse, R0, 0x7, P2 ;  /* 0x0000000a08057211 */ /* 0x090fe400010f3c00 */
[C---:B------:R-:W-:Y:S02]  /*148f0*/  LOP3.LUT R0, R242.reuse, 0x20, RZ, 0xfc, !PT ;  /* 0x00000020f2007812 */ /* 0x040fe400078efcff */
[----:B------:R-:W-:Y:S01]  /*14900*/  LOP3.LUT R8, R242, 0x40, RZ, 0xfc, !PT ;  /* 0x00000040f2087812 */ /* 0x000fe200078efcff */
[----:B------:R-:W-:Y:S01]  /*14910*/  @!PT LDS RZ, [RZ] ;  /* 0x00000000fffff984 */ /* 0x000fe20000000800 */
[----:B------:R-:W-:Y:S01]  /*14920*/  @!PT LDS RZ, [RZ] ;  /* 0x00000000fffff984 */ /* 0x000fe20000000800 */
[----:B------:R-:W-:Y:S01]  /*14930*/  @!PT LDS RZ, [RZ] ;  /* 0x00000000fffff984 */ /* 0x000fe20000000800 */
[----:B------:R-:W-:Y:S01]  /*14940*/  @!P5 LDGSTS.E.BYPASS.LTC128B.128 [R220+0x9000], desc[UR20][R4.64] ;  /* 0x0900000004dcdfae */ /* 0x000fe2000b981a14 */
[----:B------:R-:W-:Y:S02]  /*14950*/  ISETP.GE.AND P4, PT, R0, UR8, PT ;  /* 0x0000000800007c0c */ /* 0x000fe4000bf86270 */
[----:B------:R-:W-:Y:S02]  /*14960*/  ISETP.GE.AND P3, PT, R8, UR8, PT ;  /* 0x0000000808007c0c */ /* 0x000fe4000bf66270 */
[----:B------:R-:W-:Y:S01]  /*14970*/  LEA.HI.X R7, R2, R10, R3, 0x1, P1 ;  /* 0x0000000a02077211 */ /* 0x000fe200008f0c03 */
[----:B------:R-:W-:Y:S01]  /*14980*/  IMAD.SHL.U32 R10, R217, 0x10, RZ ;  /* 0x00000010d90a7824 */ /* 0x000fe200078e00ff */
[----:B------:R-:W-:Y:S01]  /*14990*/  LOP3.LUT R2, R213, 0x8, RZ, 0xc0, !PT ;  /* 0x00000008d5027812 */ /* 0x000fe200078ec0ff */
[----:B------:R-:W-:Y:S03]  /*149a0*/  @P5 STS.128 [R220+0x9000], RZ ;  /* 0x009000ffdc005388 */ /* 0x000fe60000000c00 */
[----:B------:R-:W-:Y:S04]  /*149b0*/  LOP3.LUT R214, R10, 0x3e00, RZ, 0xc0, !PT ;  /* 0x00003e000ad67812 */ /* 0x000fe800078ec0ff */
[--C-:B------:R-:W-:Y:S01]  /*149c0*/  LOP3.LUT R3, R214, 0x120, R218.reuse, 0xf8, !PT ;  /* 0x00000120d6037812 */ /* 0x100fe200078ef8da */
        /* <DEDUP_REMOVED lines=14> */
[----:B------:R1:W-:Y:S04]  /*14ab0*/  STL [R1+0x1c], R0 ;  /* 0x00001c0001007387 */ /* 0x0003e80000100800 */
[----:B------:R-:W-:Y:S08]  /*14ac0*/  @P5 STS.128 [R220+0x9800], RZ ;  /* 0x009800ffdc005388 */ /* 0x000ff00000000c00 */
[----:B------:R-:W-:Y:S01]  /*14ad0*/  @!PT LDS RZ, [RZ] ;  /* 0x00000000fffff984 */ /* 0x000fe20000000800 */
[----:B------:R-:W-:Y:S01]  /*14ae0*/  @!PT LDS RZ, [RZ] ;  /* 0x00000000fffff984 */ /* 0x000fe20000000800 */
[----:B------:R-:W-:Y:S01]  /*14af0*/  @!PT LDS RZ, [RZ] ;  /* 0x00000000fffff984 */ /* 0x000fe20000000800 */
[----:B------:R-:W-:Y:S08]  /*14b00*/  @!P4 LDGSTS.E.BYPASS.LTC128B.128 [R220+0xa800], desc[UR20][R6.64+0x40] ;  /* 0x0a80004006dccfae */ /* 0x000ff0000b981a14 */
[----:B------:R-:W-:Y:S01]  /*14b10*/  @P4 STS.128 [R220+0xa800], RZ ;  /* 0x00a800ffdc004388 */ /* 0x000fe20000000c00 */
[----:B-1----:R-:W-:Y:S07]  /*14b20*/  LOP3.LUT R0, R215, 0x18, RZ, 0xc0, !PT ;  /* 0x00000018d7007812 */ /* 0x002fee00078ec0ff */
[----:B------:R-:W-:Y:S01]  /*14b30*/  @!PT LDS RZ, [RZ] ;  /* 0x00000000fffff984 */ /* 0x000fe20000000800 */
[----:B------:R-:W-:Y:S01]  /*14b40*/  @!PT LDS RZ, [RZ] ;  /* 0x00000000fffff984 */ /* 0x000fe20000000800 */
[----:B------:R-:W-:Y:S01]  /*14b50*/  @!PT LDS RZ, [RZ] ;  /* 0x00000000fffff984 */ /* 0x000fe20000000800 */
[----:B------:R1:W-:Y:S01]  /*14b60*/  @!P3 LDGSTS.E.BYPASS.LTC128B.128 [R220+0xb800], desc[UR20][R6.64+0x80] ;  /* 0x0b80008006dcbfae */ /* 0x0003e2000b981a14 */
[----:B------:R-:W-:Y:S04]  /*14b70*/  LOP3.LUT R0, R0, 0xc0, R218, 0xf8, !PT ;  /* 0x000000c000007812 */ /* 0x000fe800078ef8da */
[C---:B------:R-:W-:Y:S02]  /*14b80*/  LOP3.LUT R212, R0.reuse, R2, RZ, 0x3c, !PT ;  /* 0x0000000200d47212 */ /* 0x040fe400078e3cff */
[----:B------:R-:W-:Y:S01]  /*14b90*/  LOP3.LUT R0, R0, 0x8, R217, 0x78, !PT ;  /* 0x0000000800007812 */ /* 0x000fe200078e78d9 */
[----:B------:R-:W-:Y:S01]  /*14ba0*/  @P3 STS.128 [R220+0xb800], RZ ;  /* 0x00b800ffdc003388 */ /* 0x000fe20000000c00 */
[----:B------:R-:W-:Y:S02]  /*14bb0*/  LOP3.LUT R2, R3, R212, RZ, 0xfc, !PT ;  /* 0x000000d403027212 */ /* 0x000fe400078efcff */
[----:B------:R-:W-:Y:S02]  /*14bc0*/  LOP3.LUT R0, R216, R0, RZ, 0xfc, !PT ;  /* 0x00000000d8007212 */ /* 0x000fe400078efcff */
[----:B------:R-:W-:Y:S02]  /*14bd0*/  LEA R3, R2, UR6, 0x1 ;  /* 0x0000000602037c11 */ /* 0x000fe4000f8e08ff */
[----:B------:R-:W-:Y:S01]  /*14be0*/  LEA R0, R0, UR6, 0x1 ;  /* 0x0000000600007c11 */ /* 0x000fe2000f8e08ff */
[----:B------:R-:W-:Y:S02]  /*14bf0*/  STL [R1+0x30], R8 ;  /* 0x0000300801007387 */ /* 0x000fe40000100800 */
[C---:B------:R-:W-:Y:S01]  /*14c00*/  IMAD.IADD R137, R219.reuse, 0x1, R3 ;  /* 0x00000001db897824 */ /* 0x040fe200078e0203 */
[----:B------:R-:W-:Y:S01]  /*14c10*/  IADD3 R2, PT, PT, R219, R0, RZ ;  /* 0x00000000db027210 */ /* 0x000fe20007ffe0ff */
[----:B------:R-:W-:Y:S08]  /*14c20*/  LDSM.16.M88.4 R64, [R3] ;  /* 0x000000000340783b */ /* 0x000ff00000000200 */
[----:B------:R-:W1:Y:S08]  /*14c30*/  LDSM.16.M88.4 R16, [R0+0x6000] ;  /* 0x006000000010783b */ /* 0x000e700000000200 */
[----:B------:R-:W2:Y:S08]  /*14c40*/  LDSM.16.M88.4 R60, [R3+0x1000] ;  /* 0x00100000033c783b */ /* 0x000eb00000000200 */
[----:B------:R-:W3:Y:S08]  /*14c50*/  LDSM.16.M88.4 R32, [R0+0x6400] ;  /* 0x006400000020783b */ /* 0x000ef00000000200 */
[----:B------:R-:W0:Y:S08]  /*14c60*/  LDGDEPBAR ;  /* 0x00000000000079af */ /* 0x000e300000000000 */
[----:B------:R-:W4:Y:S08]  /*14c70*/  LDSM.16.M88.4 R48, [R0+0x6800] ;  /* 0x006800000030783b */ /* 0x000f300000000200 */
[----:B------:R-:W5:Y:S01]  /*14c80*/  LDSM.16.M88.4 R172, [R0+0x6c00] ;  /* 0x006c000000ac783b */ /* 0x000f620000000200 */
[-C--:B-1----:R-:W-:Y:S07]  /*14c90*/  HMMA.16816.F32.BF16 R4, R64, R16.reuse, RZ ;  /* 0x000000104004723c */ /* 0x082fee00000418ff */
[----:B------:R-:W-:Y:S01]  /*14ca0*/  LDSM.16.M88.4 R176, [R137] ;  /* 0x0000000089b0783b */ /* 0x000fe20000000200 */
[C---:B--2---:R-:W-:Y:S07]  /*14cb0*/  HMMA.16816.F32.BF16 R8, R60.reuse, R16, RZ ;  /* 0x000000103c08723c */ /* 0x044fee00000418ff */
[----:B------:R-:W1:Y:S01]  /*14cc0*/  LDSM.16.M88.4 R180, [R2+0x6000] ;  /* 0x0060000002b4783b */ /* 0x000e620000000200 */
[-C--:B------:R-:W-:Y:S07]  /*14cd0*/  HMMA.16816.F32.BF16 R12, R60, R18.reuse, RZ ;  /* 0x000000123c0c723c */ /* 0x080fee00000418ff */
[----:B------:R-:W2:Y:S01]  /*14ce0*/  LDSM.16.M88.4 R184, [R137+0x1000] ;  /* 0x0010000089b8783b */ /* 0x000ea20000000200 */
[C---:B------:R-:W-:Y:S07]  /*14cf0*/  HMMA.16816.F32.BF16 R16, R64.reuse, R18, RZ ;  /* 0x000000124010723c */ /* 0x040fee00000418ff */
[----:B------:R-:W2:Y:S01]  /*14d00*/  LDSM.16.M88.4 R188, [R2+0x6400] ;  /* 0x0064000002bc783b */ /* 0x000ea20000000200 */
[-C--:B---3--:R-:W-:Y:S07]  /*14d10*/  HMMA.16816.F32.BF16 R20, R64, R32.reuse, RZ ;  /* 0x000000204014723c */ /* 0x088fee00000418ff */
[----:B------:R-:W3:Y:S01]  /*14d20*/  LDSM.16.M88.4 R192, [R2+0x6800] ;  /* 0x0068000002c0783b */ /* 0x000ee20000000200 */
[C---:B------:R-:W-:Y:S07]  /*14d30*/  HMMA.16816.F32.BF16 R24, R60.reuse, R32, RZ ;  /* 0x000000203c18723c */ /* 0x040fee00000418ff */
[----:B------:R-:W3:Y:S01]  /*14d40*/  LDSM.16.M88.4 R196, [R2+0x6c00] ;  /* 0x006c000002c4783b */ /* 0x000ee20000000200 */
[-C--:B------:R-:W-:Y:S07]  /*14d50*/  HMMA.16816.F32.BF16 R28, R60, R34.reuse, RZ ;  /* 0x000000223c1c723c */ /* 0x080fee00000418ff */
[----:B------:R-:W-:Y:S01]  /*14d60*/  LDSM.16.M88.4 R200, [R0+0x7400] ;  /* 0x0074000000c8783b */ /* 0x000fe20000000200 */
[C---:B------:R-:W-:Y:S07]  /*14d70*/  HMMA.16816.F32.BF16 R32, R64.reuse, R34, RZ ;  /* 0x000000224020723c */ /* 0x040fee00000418ff */
[----:B------:R-:W3:Y:S01]  /*14d80*/  LDL.64 R234, [R1+0x38] ;  /* 0x0000380001ea7983 */ /* 0x000ee20000100a00 */
[-C--:B----4-:R-:W-:Y:S05]  /*14d90*/  HMMA.16816.F32.BF16 R36, R64, R48.reuse, RZ ;  /* 0x000000304024723c */ /* 0x090fea00000418ff */
[----:B------:R-:W-:Y:S03]  /*14da0*/  LDSM.16.M88.4 R204, [R137+0x3000] ;  /* 0x0030000089cc783b */ /* 0x000fe60000000200 */
[C---:B------:R-:W-:Y:S05]  /*14db0*/  HMMA.16816.F32.BF16 R40, R60.reuse, R48, RZ ;  /* 0x000000303c28723c */ /* 0x040fea00000418ff */
[----:B------:R-:W4:Y:S03]  /*14dc0*/  LDL.64 R230, [R1+0x48] ;  /* 0x0000480001e67983 */ /* 0x000f260000100a00 */
[-C--:B------:R-:W-:Y:S03]  /*14dd0*/  HMMA.16816.F32.BF16 R44, R60, R50.reuse, RZ ;  /* 0x000000323c2c723c */ /* 0x080fe600000418ff */
[----:B------:R-:W4:Y:S04]  /*14de0*/  LDL R236, [R1+0x4] ;  /* 0x0000040001ec7983 */ /* 0x000f280000100800 */
[----:B------:R-:W4:Y:S01]  /*14df0*/  LDL R221, [R1] ;  /* 0x0000000001dd7983 */ /* 0x000f220000100800 */
[C---:B------:R-:W-:Y:S03]  /*14e00*/  HMMA.16816.F32.BF16 R48, R64.reuse, R50, RZ ;  /* 0x000000324030723c */ /* 0x040fe600000418ff */
[----:B------:R-:W4:Y:S06]  /*14e10*/  LDL.64 R228, [R1+0x40] ;  /* 0x0000400001e47983 */ /* 0x000f2c0000100a00 */
[----:B------:R-:W4:Y:S01]  /*14e20*/  LDL.64 R232, [R1+0x28] ;  /* 0x0000280001e87983 */ /* 0x000f220000100a00 */
[-C--:B-----5:R-:W-:Y:S05]  /*14e30*/  HMMA.16816.F32.BF16 R52, R64, R172.reuse, RZ ;  /* 0x000000ac4034723c */ /* 0x0a0fea00000418ff */
[----:B------:R-:W5:Y:S03]  /*14e40*/  LDL.64 R238, [R1+0x20] ;  /* 0x0000200001ee7983 */ /* 0x000f660000100a00 */
[C---:B------:R-:W-:Y:S03]  /*14e50*/  HMMA.16816.F32.BF16 R56, R60.reuse, R172, RZ ;  /* 0x000000ac3c38723c */ /* 0x040fe600000418ff */
[----:B------:R-:W-:Y:S05]  /*14e60*/  LDSM.16.M88.4 R208, [R0+0x8800] ;  /* 0x0088000000d0783b */ /* 0x000fea0000000200 */
[-C--:B------:R-:W-:Y:S03]  /*14e70*/  HMMA.16816.F32.BF16 R60, R60, R174.reuse, RZ ;  /* 0x000000ae3c3c723c */ /* 0x080fe600000418ff */
[----:B------:R-:W-:Y:S05]  /*14e80*/  STL [R1+0x34], R140 ;  /* 0x0000348c01007387 */ /* 0x000fea0000100800 */
[----:B------:R-:W-:Y:S01]  /*14e90*/  HMMA.16816.F32.BF16 R64, R64, R174, RZ ;  /* 0x000000ae4040723c */ /* 0x000fe200000418ff */
[----:B------:R-:W-:Y:S07]  /*14ea0*/  LDSM.16.M88.4 R172, [R3+0x2000] ;  /* 0x0020000003ac783b */ /* 0x000fee0000000200 */
[-C--:B-1----:R-:W-:Y:S08]  /*14eb0*/  HMMA.16816.F32.BF16 R4, R176, R180.reuse, R4 ;  /* 0x000000b4b004723c */ /* 0x082ff00000041804 */
[C---:B--2---:R-:W-:Y:S08]  /*14ec0*/  HMMA.16816.F32.BF16 R8, R184.reuse, R180, R8 ;  /* 0x000000b4b808723c */ /* 0x044ff00000041808 */
        /* <DEDUP_REMOVED lines=18> */
[----:B------:R-:W-:Y:S07]  /*14ff0*/  LDSM.16.M88.4 R176, [R137+0x2000] ;  /* 0x0020000089b0783b */ /* 0x000fee0000000200 */
[-C--:B-1----:R-:W-:Y:S01]  /*15000*/  HMMA.16816.F32.BF16 R4, R172, R180.reuse, R4 ;  /* 0x000000b4ac04723c */ /* 0x082fe20000041804 */
[----:B------:R-:W1:Y:S07]  /*15010*/  LDSM.16.M88.4 R196, [R2+0x7000] ;  /* 0x0070000002c4783b */ /* 0x000e6e0000000200 */
[C---:B--2---:R-:W-:Y:S08]  /*15020*/  HMMA.16816.F32.BF16 R8, R188.reuse, R180, R8 ;  /* 0x000000b4bc08723c */ /* 0x044ff00000041808 */
        /* <DEDUP_REMOVED lines=13> */
[-C--:B------:R-:W-:Y:S08]  /*15100*/  HMMA.16816.F32.BF16 R52, R172, R192.reuse, R52 ;  /* 0x000000c0ac34723c */ /* 0x080ff00000041834 */
[C---:B------:R-:W-:Y:S04]  /*15110*/  HMMA.16816.F32.BF16 R56, R188.reuse, R192, R56 ;  /* 0x000000c0bc38723c */ /* 0x040fe80000041838 */
[----:B------:R-:W-:Y:S04]  /*15120*/  LOP3.LUT R138, R235, UR9, R223, 0x96, !PT ;  /* 0x00000009eb8a7c12 */ /* 0x000fe8000f8e96df */
[-C--:B------:R-:W-:Y:S01]  /*15130*/  HMMA.16816.F32.BF16 R60, R188, R194.reuse, R60 ;  /* 0x000000c2bc3c723c */ /* 0x080fe2000004183c */
[----:B------:R-:W-:Y:S02]  /*15140*/  LDSM.16.M88.4 R188, [R3+0x4000] ;  /* 0x0040000003bc783b */ /* 0x000fe40000000200 */
[----:B------:R-:W-:Y:S05]  /*15150*/  IMAD.WIDE.U32 R138, R138, -0x326172a9, RZ ;  /* 0xcd9e8d578a8a7825 */ /* 0x000fea00078e00ff */
[----:B------:R-:W-:Y:S01]  /*15160*/  HMMA.16816.F32.BF16 R64, R172, R194, R64 ;  /* 0x000000c2ac40723c */ /* 0x000fe20000041840 */
[----:B------:R-:W3:Y:S07]  /*15170*/  LDSM.16.M88.4 R172, [R2+0x7800] ;  /* 0x0078000002ac783b */ /* 0x000eee0000000200 */
[-C--:B-1----:R-:W-:Y:S01]  /*15180*/  HMMA.16816.F32.BF16 R4, R176, R196.reuse, R4 ;  /* 0x000000c4b004723c */ /* 0x082fe20000041804 */
[----:B------:R-:W1:Y:S07]  /*15190*/  LDSM.16.M88.4 R192, [R0+0x8000] ;  /* 0x0080000000c0783b */ /* 0x000e6e0000000200 */
[C---:B------:R-:W-:Y:S08]  /*151a0*/  HMMA.16816.F32.BF16 R8, R204.reuse, R196, R8 ;  /* 0x000000c4cc08723c */ /* 0x040ff00000041808 */
[-C--:B------:R-:W-:Y:S08]  /*151b0*/  HMMA.16816.F32.BF16 R12, R204, R198.reuse, R12 ;  /* 0x000000c6cc0c723c */ /* 0x080ff0000004180c */
[C---:B------:R-:W-:Y:S01]  /*151c0*/  HMMA.16816.F32.BF16 R16, R176.reuse, R198, R16 ;  /* 0x000000c6b010723c */ /* 0x040fe20000041810 */
[----:B------:R-:W5:Y:S07]  /*151d0*/  LDSM.16.M88.4 R196, [R3+0x5000] ;  /* 0x0050000003c4783b */ /* 0x000f6e0000000200 */
[-C--:B--2---:R-:W-:Y:S08]  /*151e0*/  HMMA.16816.F32.BF16 R20, R176, R180.reuse, R20 ;  /* 0x000000b4b014723c */ /* 0x084ff00000041814 */
[C---:B------:R-:W-:Y:S08]  /*151f0*/  HMMA.16816.F32.BF16 R24, R204.reuse, R180, R24 ;  /* 0x000000b4cc18723c */ /* 0x040ff00000041818 */
[-C--:B------:R-:W-:Y:S08]  /*15200*/  HMMA.16816.F32.BF16 R28, R204, R182.reuse, R28 ;  /* 0x000000b6cc1c723c */ /* 0x080ff0000004181c */
[C---:B------:R-:W-:Y:S01]  /*15210*/  HMMA.16816.F32.BF16 R32, R176.reuse, R182, R32 ;  /* 0x000000b6b020723c */ /* 0x040fe20000041820 */
[----:B------:R2:W5:Y:S07]  /*15220*/  LDSM.16.M88.4 R180, [R0+0x8c00] ;  /* 0x008c000000b4783b */ /* 0x00056e0000000200 */
[-C--:B---3--:R-:W-:Y:S08]  /*15230*/  HMMA.16816.F32.BF16 R36, R176, R172.reuse, R36 ;  /* 0x000000acb024723c */ /* 0x088ff00000041824 */
[C---:B------:R-:W-:Y:S08]  /*15240*/  HMMA.16816.F32.BF16 R40, R204.reuse, R172, R40 ;  /* 0x000000accc28723c */ /* 0x040ff00000041828 */
[-C--:B------:R-:W-:Y:S03]  /*15250*/  HMMA.16816.F32.BF16 R44, R204, R174.reuse, R44 ;  /* 0x000000aecc2c723c */ /* 0x080fe6000004182c */
[C---:B--2---:R-:W-:Y:S02]  /*15260*/  LOP3.LUT R0, R139.reuse, R251, RZ, 0x3c, !PT ;  /* 0x000000fb8b007212 */ /* 0x044fe400078e3cff */
[----:B----4-:R-:W-:Y:S03]  /*15270*/  LOP3.LUT R139, R139, R236, RZ, 0x3c, !PT ;  /* 0x000000ec8b8b7212 */ /* 0x010fe600078e3cff */
[C---:B------:R-:W-:Y:S01]  /*15280*/  HMMA.16816.F32.BF16 R48, R176.reuse, R174, R48 ;  /* 0x000000aeb030723c */ /* 0x040fe20000041830 */
[----:B------:R-:W-:Y:S07]  /*15290*/  LDSM.16.M88.4 R172, [R137+0x4000] ;  /* 0x0040000089ac783b */ /* 0x000fee0000000200 */
[-C--:B------:R-:W-:Y:S08]  /*152a0*/  HMMA.16816.F32.BF16 R52, R176, R184.reuse, R52 ;  /* 0x000000b8b034723c */ /* 0x080ff00000041834 */
[C---:B------:R-:W-:Y:S08]  /*152b0*/  HMMA.16816.F32.BF16 R56, R204.reuse, R184, R56 ;  /* 0x000000b8cc38723c */ /* 0x040ff00000041838 */
[-C--:B------:R-:W-:Y:S08]  /*152c0*/  HMMA.16816.F32.BF16 R60, R204, R186.reuse, R60 ;  /* 0x000000bacc3c723c */ /* 0x080ff0000004183c */
[----:B------:R-:W-:Y:S01]  /*152d0*/  HMMA.16816.F32.BF16 R64, R176, R186, R64 ;  /* 0x000000bab040723c */ /* 0x000fe20000041840 */
[----:B------:R-:W2:Y:S07]  /*152e0*/  LDSM.16.M88.4 R176, [R2+0x8000] ;  /* 0x0080000002b0783b */ /* 0x000eae0000000200 */
[-C--:B-1----:R-:W-:Y:S01]  /*152f0*/  HMMA.16816.F32.BF16 R4, R188, R192.reuse, R4 ;  /* 0x000000c0bc04723c */ /* 0x082fe20000041804 */
[----:B------:R-:W1:Y:S07]  /*15300*/  LDSM.16.M88.4 R184, [R137+0x5000] ;  /* 0x0050000089b8783b */ /* 0x000e6e0000000200 */
[C---:B-----5:R-:W-:Y:S08]  /*15310*/  HMMA.16816.F32.BF16 R8, R196.reuse, R192, R8 ;  /* 0x000000c0c408723c */ /* 0x060ff00000041808 */
[-C--:B------:R-:W-:Y:S08]  /*15320*/  HMMA.16816.F32.BF16 R12, R196, R194.reuse, R12 ;  /* 0x000000c2c40c723c */ /* 0x080ff0000004180c */
[C---:B------:R-:W-:Y:S01]  /*15330*/  HMMA.16816.F32.BF16 R16, R188.reuse, R194, R16 ;  /* 0x000000c2bc10723c */ /* 0x040fe20000041810 */
[----:B------:R-:W3:Y:S07]  /*15340*/  LDSM.16.M88.4 R192, [R2+0x8400] ;  /* 0x0084000002c0783b */ /* 0x000eee0000000200 */
[-C--:B------:R-:W-:Y:S08]  /*15350*/  HMMA.16816.F32.BF16 R20, R188, R200.reuse, R20 ;  /* 0x000000c8bc14723c */ /* 0x080ff00000041814 */
[C---:B------:R-:W-:Y:S04]  /*15360*/  HMMA.16816.F32.BF16 R24, R196.reuse, R200, R24 ;  /* 0x000000c8c418723c */ /* 0x040fe80000041818 */
[C---:B------:R-:W-:Y:S02]  /*15370*/  VIADD R201, R223.reuse, 0x32370b8f ;  /* 0x32370b8fdfc97836 */ /* 0x040fe40000000000 */
[----:B------:R-:W-:Y:S02]  /*15380*/  VIADD R200, R222, 0x78dde6e4 ;  /* 0x78dde6e4dec87836 */ /* 0x000fe40000000000 */
[-C--:B------:R-:W-:Y:S08]  /*15390*/  HMMA.16816.F32.BF16 R28, R196, R202.reuse, R28 ;  /* 0x000000cac41c723c */ /* 0x080ff0000004181c */
[C---:B------:R-:W-:Y:S04]  /*153a0*/  HMMA.16816.F32.BF16 R32, R188.reuse, R202, R32 ;  /* 0x000000cabc20723c */ /* 0x040fe80000041820 */
[C---:B------:R-:W-:Y:S01]  /*153b0*/  VIADD R202, R223.reuse, 0x76cf5d0a ;  /* 0x76cf5d0adfca7836 */ /* 0x040fe20000000000 */
[C---:B------:R-:W-:Y:S03]  /*153c0*/  IADD3 R203, PT, PT, R223.reuse, -0x126145ec, RZ ;  /* 0xed9eba14dfcb7810 */ /* 0x040fe60007ffe0ff */
[-C--:B------:R-:W-:Y:S08]  /*153d0*/  HMMA.16816.F32.BF16 R36, R188, R208.reuse, R36 ;  /* 0x000000d0bc24723c */ /* 0x080ff00000041824 */
[C---:B------:R-:W-:Y:S08]  /*153e0*/  HMMA.16816.F32.BF16 R40, R196.reuse, R208, R40 ;  /* 0x000000d0c428723c */ /* 0x040ff00000041828 */
[-C--:B------:R-:W-:Y:S08]  /*153f0*/  HMMA.16816.F32.BF16 R44, R196, R210.reuse, R44 ;  /* 0x000000d2c42c723c */ /* 0x080ff0000004182c */
[C---:B------:R-:W-:Y:S08]  /*15400*/  HMMA.16816.F32.BF16 R48, R188.reuse, R210, R48 ;  /* 0x000000d2bc30723c */ /* 0x040ff00000041830 */
[-C--:B------:R-:W-:Y:S08]  /*15410*/  HMMA.16816.F32.BF16 R52, R188, R180.reuse, R52 ;  /* 0x000000b4bc34723c */ /* 0x080ff00000041834 */
[C---:B------:R-:W-:Y:S04]  /*15420*/  HMMA.16816.F32.BF16 R56, R196.reuse, R180, R56 ;  /* 0x000000b4c438723c */ /* 0x040fe80000041838 */
[----:B------:R-:W-:Y:S04]  /*15430*/  LOP3.LUT R180, R138, R250, RZ, 0x3c, !PT ;  /* 0x000000fa8ab47212 */ /* 0x000fe800078e3cff */
[-C--:B------:R-:W-:Y:S03]  /*15440*/  HMMA.16816.F32.BF16 R60, R196, R182.reuse, R60 ;  /* 0x000000b6c43c723c */ /* 0x080fe6000004183c */
[----:B------:R-:W-:Y:S01]  /*15450*/  IMAD.WIDE.U32 R180, R180, -0x2daee0ad, RZ ;  /* 0xd2511f53b4b47825 */ /* 0x000fe200078e00ff */
[----:B------:R-:W-:Y:S02]  /*15460*/  IADD3 R198, PT, PT, R223, -0x56f99767, RZ ;  /* 0xa9066899dfc67810 */ /* 0x000fe40007ffe0ff */
[----:B------:R-:W-:Y:S02]  /*15470*/  IADD3 R199, PT, PT, R222, -0x255992d5, RZ ;  /* 0xdaa66d2bdec77810 */ /* 0x000fe40007ffe0ff */
[----:B------:R-:W-:Y:S04]  /*15480*/  HMMA.16816.F32.BF16 R64, R188, R182, R64 ;  /* 0x000000b6bc40723c */ /* 0x000fe80000041840 */
[----:B------:R-:W-:Y:S01]  /*15490*/  LOP3.LUT R182, R138, R221, RZ, 0x3c, !PT ;  /* 0x000000dd8ab67212 */ /* 0x000fe200078e3cff */
[----:B------:R-:W-:Y:S03]  /*154a0*/  IMAD.WIDE.U32 R138, R139, -0x2daee0ad, RZ ;  /* 0xd2511f538b8a7825 */ /* 0x000fe600078e00ff */
[-C--:B--2---:R-:W-:Y:S05]  /*154b0*/  HMMA.16816.F32.BF16 R4, R172, R176.reuse, R4 ;  /* 0x000000b0ac04723c */ /* 0x084fea0000041804 */
[----:B------:R-:W-:Y:S01]  /*154c0*/  IMAD.WIDE.U32 R182, R182, -0x2daee0ad, RZ ;  /* 0xd2511f53b6b67825 */ /* 0x000fe200078e00ff */
[----:B------:R-:W-:Y:S02]  /*154d0*/  LOP3.LUT R3, R228, R202, R139, 0x96, !PT ;  /* 0x000000cae4037212 */ /* 0x000fe400078e968b */
[C---:B-1----:R-:W-:Y:S04]  /*154e0*/  HMMA.16816.F32.BF16 R8, R184.reuse, R176, R8 ;  /* 0x000000b0b808723c */ /* 0x042fe80000041808 */
[----:B------:R-:W-:Y:S01]  /*154f0*/  IMAD.WIDE.U32 R176, R0, -0x2daee0ad, RZ ;  /* 0xd2511f5300b07825 */ /* 0x000fe200078e00ff */
[C---:B------:R-:W-:Y:S03]  /*15500*/  LOP3.LUT R138, R201.reuse, R138, R183, 0x96, !PT ;  /* 0x0000008ac98a7212 */ /* 0x040fe600078e96b7 */
[-C--:B------:R-:W-:Y:S03]  /*15510*/  HMMA.16816.F32.BF16 R12, R184, R178.reuse, R12 ;  /* 0x000000b2b80c723c */ /* 0x080fe6000004180c */
[----:B------:R-:W-:Y:S01]  /*15520*/  LOP3.LUT R176, R201, R176, R181, 0x96, !PT ;  /* 0x000000b0c9b07212 */ /* 0x000fe200078e96b5 */
[----:B------:R-:W-:Y:S01]  /*15530*/  IMAD.WIDE.U32 R210, R138, -0x326172a9, RZ ;  /* 0xcd9e8d578ad27825 */ /* 0x000fe200078e00ff */
[----:B------:R-:W-:Y:S03]  /*15540*/  LOP3.LUT R0, R230, R202, R177, 0x96, !PT ;  /* 0x000000cae6007212 */ /* 0x000fe600078e96b1 */
[C---:B------:R-:W-:Y:S04]  /*15550*/  HMMA.16816.F32.BF16 R16, R172.reuse, R178, R16 ;  /* 0x000000b2ac10723c */ /* 0x040fe80000041810 */
[----:B------:R-:W-:Y:S02]  /*15560*/  IMAD.WIDE.U32 R206, R176, -0x326172a9, RZ ;  /* 0xcd9e8d57b0ce7825 */ /* 0x000fe400078e00ff */
[----:B------:R-:W1:Y:S02]  /*15570*/  LDSM.16.M88.4 R176, [R2+0x8800] ;  /* 0x0088000002b0783b */ /* 0x000e640000000200 */
[-C--:B---3--:R-:W-:Y:S03]  /*15580*/  HMMA.16816.F32.BF16 R20, R172, R192.reuse, R20 ;  /* 0x000000c0ac14723c */ /* 0x088fe60000041814 */
[----:B------:R-:W-:Y:S05]  /*15590*/  IMAD.WIDE.U32 R188, R0, -0x326172a9, RZ ;  /* 0xcd9e8d5700bc7825 */ /* 0x000fea00078e00ff */
[-C--:B------:R-:W-:Y:S01]  /*155a0*/  LOP3.LUT R0, R232, R199.reuse, R189, 0x96, !PT ;  /* 0x000000c7e8007212 */ /* 0x080fe200078e96bd */
[C---:B------:R-:W-:Y:S04]  /*155b0*/  HMMA.16816.F32.BF16 R24, R184.reuse, R192, R24 ;  /* 0x000000c0b818723c */ /* 0x040fe80000041818 */
[----:B------:R-:W-:Y:S01]  /*155c0*/  LOP3.LUT R137, R200, R188, R207, 0x96, !PT ;  /* 0x000000bcc8897212 */ /* 0x000fe200078e96cf */
[----:B------:R-:W-:Y:S03]  /*155d0*/  IMAD.WIDE.U32 R188, R3, -0x326172a9, RZ ;  /* 0xcd9e8d5703bc7825 */ /* 0x000fe600078e00ff */
[-C--:B------:R-:W-:Y:S03]  /*155e0*/  HMMA.16816.F32.BF16 R28, R184, R194.reuse, R28 ;  /* 0x000000c2b81c723c */ /* 0x080fe6000004181c */
[----:B------:R-:W-:Y:S01]  /*155f0*/  LOP3.LUT R138, R238, R199, R189, 0x96, !PT ;  /* 0x000000c7ee8a7212 */ /* 0x000fe200078e96bd */
[----:B------:R-:W-:Y:S01]  /*15600*/  IMAD.WIDE.U32 R190, R0, -0x2daee0ad, RZ ;  /* 0xd2511f5300be7825 */ /* 0x000fe200078e00ff */
[----:B------:R-:W-:Y:S03]  /*15610*/  LOP3.LUT R3, R200, R188, R211, 0x96, !PT ;  /* 0x000000bcc8037212 */ /* 0x000fe600078e96d3 */
[----:B------:R-:W-:Y:S01]  /*15620*/  IMAD.U32 R0, RZ, RZ, UR12 ;  /* 0x0000000cff007e24 */ /* 0x000fe2000f8e00ff */
[C---:B------:R-:W-:Y:S01]  /*15630*/  LOP3.LUT R139, R203.reuse, R180, R191, 0x96, !PT ;  /* 0x000000b4cb8b7212 */ /* 0x040fe200078e96bf */
[----:B------:R-:W-:Y:S01]  /*15640*/  IMAD.WIDE.U32 R180, R138, -0x2daee0ad, RZ ;  /* 0xd2511f538ab47825 */ /* 0x000fe200078e00ff */
[C---:B------:R-:W-:Y:S04]  /*15650*/  HMMA.16816.F32.BF16 R32, R172.reuse, R194, R32 ;  /* 0x000000c2ac20723c */ /* 0x040fe80000041820 */
[----:B------:R-:W-:Y:S01]  /*15660*/  LOP3.LUT R205, R203, R182, R181, 0x96, !PT ;  /* 0x000000b6cbcd7212 */ /* 0x000fe200078e96b5 */
[----:B------:R-:W-:Y:S04]  /*15670*/  IMAD.WIDE.U32 R224, R3, -0x2daee0ad, RZ ;  /* 0xd2511f5303e07825 */ /* 0x000fe800078e00ff */
[----:B------:R-:W-:Y:S01]  /*15680*/  IMAD R0, R0, 0x40, R140 ;  /* 0x0000004000007824 */ /* 0x000fe200078e028c */
[C---:B------:R-:W-:Y:S01]  /*15690*/  LOP3.LUT R204, R198.reuse, R180, R225, 0x96, !PT ;  /* 0x000000b4c6cc7212 */ /* 0x040fe200078e96e1 */
[-C--:B-1----:R-:W-:Y:S01]  /*156a0*/  HMMA.16816.F32.BF16 R36, R172, R176.reuse, R36 ;  /* 0x000000b0ac24723c */ /* 0x082fe20000041824 */
[----:B------:R1:W2:Y:S01]  /*156b0*/  LDSM.16.M88.4 R180, [R2+0x8c00] ;  /* 0x008c000002b4783b */ /* 0x0002a20000000200 */
[----:B------:R-:W-:Y:S04]  /*156c0*/  DEPBAR.LE SB0, 0x0 ;  /* 0x000080000000791a */ /* 0x000fe80000000000 */
[----:B------:R-:W-:Y:S01]  /*156d0*/  I2FP.F32.U32 R3, R0 ;  /* 0x0000000000037245 */ /* 0x000fe20000201000 */
[----:B------:R-:W-:Y:S01]  /*156e0*/  IMAD.WIDE.U32 R208, R137, -0x2daee0ad, RZ ;  /* 0xd2511f5389d07825 */ /* 0x000fe200078e00ff */
[C---:B------:R-:W-:Y:S01]  /*156f0*/  HMMA.16816.F32.BF16 R40, R184.reuse, R176, R40 ;  /* 0x000000b0b828723c */ /* 0x040fe20000041828 */
[----:B------:R-:W-:Y:S04]  /*15700*/  BAR.SYNC.DEFER_BLOCKING 0x0 ;  /* 0x0000000000007b1d */ /* 0x000fe80000010000 */
[----:B------:R-:W-:Y:S01]  /*15710*/  LOP3.LUT R138, R198, R190, R209, 0x96, !PT ;  /* 0x000000bec68a7212 */ /* 0x000fe200078e96d1 */
[C---:B------:R-:W-:Y:S01]  /*15720*/  FFMA.FTZ R4, R3.reuse, UR5, R4 ;  /* 0x0000000503047c23 */ /* 0x040fe20008010004 */
[C---:B------:R-:W-:Y:S01]  /*15730*/  IADD3 R176, PT, PT, R0.reuse, 0x29, RZ ;  /* 0x0000002900b07810 */ /* 0x040fe20007ffe0ff */
[-C--:B------:R-:W-:Y:S03]  /*15740*/  HMMA.16816.F32.BF16 R44, R184, R178.reuse, R44 ;  /* 0x000000b2b82c723c */ /* 0x080fe6000004182c */
[----:B------:R-:W-:Y:S01]  /*15750*/  I2FP.F32.U32 R176, R176 ;  /* 0x000000b000b07245 */ /* 0x000fe20000201000 */
[C---:B------:R-:W-:Y:S01]  /*15760*/  FFMA.FTZ R6, R3.reuse, UR5, R6 ;  /* 0x0000000503067c23 */ /* 0x040fe20008010006 */
[C---:B------:R-:W-:Y:S01]  /*15770*/  FFMA.FTZ R8, R3.reuse, UR5, R8 ;  /* 0x0000000503087c23 */ /* 0x040fe20008010008 */
[----:B------:R-:W-:Y:S01]  /*15780*/  FFMA.FTZ R10, R3, UR5, R10 ;  /* 0x00000005030a7c23 */ /* 0x000fe2000801000a */
[C---:B------:R-:W-:Y:S01]  /*15790*/  VIADD R3, R0.reuse, 0x9 ;  /* 0x0000000900037836 */ /* 0x040fe20000000000 */
[----:B-1----:R-:W-:Y:S01]  /*157a0*/  IADD3 R2, PT, PT, R0, 0x10, RZ ;  /* 0x0000001000027810 */ /* 0x002fe20007ffe0ff */
[C---:B------:R-:W-:Y:S04]  /*157b0*/  HMMA.16816.F32.BF16 R48, R172.reuse, R178, R48 ;  /* 0x000000b2ac30723c */ /* 0x040fe80000041830 */
[----:B------:R-:W-:Y:S01]  /*157c0*/  I2FP.F32.U32 R3, R3 ;  /* 0x0000000300037245 */ /* 0x000fe20000201000 */
[----:B------:R-:W-:Y:S01]  /*157d0*/  IMAD.WIDE.U32 R190, R138, -0x326172a9, RZ ;  /* 0xcd9e8d578abe7825 */ /* 0x000fe200078e00ff */
[----:B------:R-:W-:Y:S02]  /*157e0*/  I2FP.F32.U32 R2, R2 ;  /* 0x0000000200027245 */ /* 0x000fe40000201000 */
[C---:B------:R-:W-:Y:S01]  /*157f0*/  IADD3 R138, PT, PT, R0.reuse, 0x8, RZ ;  /* 0x00000008008a7810 */ /* 0x040fe20007ffe0ff */
[C---:B------:R-:W-:Y:S01]  /*15800*/  FFMA.FTZ R13, R3.reuse, UR5, R13 ;  /* 0x00000005030d7c23 */ /* 0x040fe2000801000d */
[----:B------:R-:W-:Y:S01]  /*15810*/  IADD3 R178, PT, PT, R0, 0x21, RZ ;  /* 0x0000002100b27810 */ /* 0x000fe20007ffe0ff */
[C---:B------:R-:W-:Y:S01]  /*15820*/  FFMA.FTZ R15, R3.reuse, UR5, R15 ;  /* 0x00000005030f7c23 */ /* 0x040fe2000801000f */
[----:B------:R-:W-:Y:S01]  /*15830*/  I2FP.F32.U32 R138, R138 ;  /* 0x0000008a008a7245 */ /* 0x000fe20000201000 */
[C---:B------:R-:W-:Y:S01]  /*15840*/  FFMA.FTZ R17, R3.reuse, UR5, R17 ;  /* 0x0000000503117c23 */ /* 0x040fe20008010011 */
[----:B------:R-:W-:Y:S01]  /*15850*/  I2FP.F32.U32 R178, R178 ;  /* 0x000000b200b27245 */ /* 0x000fe20000201000 */
[----:B------:R-:W-:Y:S01]  /*15860*/  FFMA.FTZ R19, R3, UR5, R19 ;  /* 0x0000000503137c23 */ /* 0x000fe20008010013 */
[----:B------:R-:W-:Y:S01]  /*15870*/  PRMT R192, R190, 0x7773, RZ ;  /* 0x00007773bec07816 */ /* 0x000fe200000000ff */
[----:B------:R-:W-:Y:S01]  /*15880*/  VIADD R3, R0, 0x18 ;  /* 0x0000001800037836 */ /* 0x000fe20000000000 */
[C---:B------:R-:W-:Y:S01]  /*15890*/  PRMT R195, R190.reuse, 0x7771, RZ ;  /* 0x00007771bec37816 */ /* 0x040fe200000000ff */
[-C--:B--2---:R-:W-:Y:S03]  /*158a0*/  HMMA.16816.F32.BF16 R52, R172, R180.reuse, R52 ;  /* 0x000000b4ac34723c */ /* 0x084fe60000041834 */
[----:B------:R-:W-:Y:S01]  /*158b0*/  PRMT R189, R190, 0x7772, RZ ;  /* 0x00007772bebd7816 */ /* 0x000fe200000000ff */
[----:B------:R-:W-:Y:S02]  /*158c0*/  VIADD R137, R0, 0x1 ;  /* 0x0000000100897836 */ /* 0x000fe40000000000 */
[C---:B------:R-:W-:Y:S01]  /*158d0*/  FFMA.FTZ R20, R2.reuse, UR5, R20 ;  /* 0x0000000502147c23 */ /* 0x040fe20008010014 */
[C---:B------:R-:W-:Y:S01]  /*158e0*/  FFMA.FTZ R22, R2.reuse, UR5, R22 ;  /* 0x0000000502167c23 */ /* 0x040fe20008010016 */
[C---:B------:R-:W-:Y:S01]  /*158f0*/  FFMA.FTZ R24, R2.reuse, UR5, R24 ;  /* 0x0000000502187c23 */ /* 0x040fe20008010018 */
[----:B------:R-:W-:Y:S01]  /*15900*/  FFMA.FTZ R26, R2, UR5, R26 ;  /* 0x00000005021a7c23 */ /* 0x000fe2000801001a */
[----:B------:R-:W-:Y:S01]  /*15910*/  I2FP.F32.U32 R2, R3 ;  /* 0x0000000300027245 */ /* 0x000fe20000201000 */
[C---:B------:R-:W-:Y:S01]  /*15920*/  FFMA.FTZ R12, R138.reuse, UR5, R12 ;  /* 0x000000058a0c7c23 */ /* 0x040fe2000801000c */
[----:B------:R-:W-:Y:S01]  /*15930*/  I2FP.F32.U32 R137, R137 ;  /* 0x0000008900897245 */ /* 0x000fe20000201000 */
[C---:B------:R-:W-:Y:S01]  /*15940*/  FFMA.FTZ R14, R138.reuse, UR5, R14 ;  /* 0x000000058a0e7c23 */ /* 0x040fe2000801000e */
[C---:B------:R-:W-:Y:S01]  /*15950*/  FFMA.FTZ R16, R138.reuse, UR5, R16 ;  /* 0x000000058a107c23 */ /* 0x040fe20008010010 */
[----:B------:R-:W-:Y:S01]  /*15960*/  FFMA.FTZ R18, R138, UR5, R18 ;  /* 0x000000058a127c23 */ /* 0x000fe20008010012 */
[----:B------:R-:W-:Y:S01]  /*15970*/  IADD3 R138, PT, PT, R0, 0x19, RZ ;  /* 0x00000019008a7810 */ /* 0x000fe20007ffe0ff */
[C---:B------:R-:W-:Y:S01]  /*15980*/  FFMA.FTZ R28, R2.reuse, UR5, R28 ;  /* 0x00000005021c7c23 */ /* 0x040fe2000801001c */
[C---:B------:R-:W-:Y:S01]  /*15990*/  FFMA.FTZ R30, R2.reuse, UR5, R30 ;  /* 0x00000005021e7c23 */ /* 0x040fe2000801001e */
[C---:B------:R-:W-:Y:S01]  /*159a0*/  FFMA.FTZ R32, R2.reuse, UR5, R32 ;  /* 0x0000000502207c23 */ /* 0x040fe20008010020 */
[----:B------:R-:W-:Y:S01]  /*159b0*/  I2FP.F32.U32 R3, R138 ;  /* 0x0000008a00037245 */ /* 0x000fe20000201000 */
[----:B------:R-:W-:Y:S01]  /*159c0*/  FFMA.FTZ R34, R2, UR5, R34 ;  /* 0x0000000502227c23 */ /* 0x000fe20008010022 */
[C---:B------:R-:W-:Y:S04]  /*159d0*/  HMMA.16816.F32.BF16 R56, R184.reuse, R180, R56 ;  /* 0x000000b4b838723c */ /* 0x040fe80000041838 */
[C---:B------:R-:W-:Y:S02]  /*159e0*/  VIADD R2, R0.reuse, 0x20 ;  /* 0x0000002000027836 */ /* 0x040fe40000000000 */
[C---:B------:R-:W-:Y:S01]  /*159f0*/  FFMA.FTZ R5, R137.reuse, UR5, R5 ;  /* 0x0000000589057c23 */ /* 0x040fe20008010005 */
[C---:B------:R-:W-:Y:S01]  /*15a00*/  FFMA.FTZ R7, R137.reuse, UR5, R7 ;  /* 0x0000000589077c23 */ /* 0x040fe20008010007 */
[C---:B------:R-:W-:Y:S01]  /*15a10*/  FFMA.FTZ R9, R137.reuse, UR5, R9 ;  /* 0x0000000589097c23 */ /* 0x040fe20008010009 */
[----:B------:R-:W-:Y:S01]  /*15a20*/  FFMA.FTZ R11, R137, UR5, R11 ;  /* 0x00000005890b7c23 */ /* 0x000fe2000801000b */
[----:B------:R-:W-:Y:S01]  /*15a30*/  I2FP.F32.U32 R2, R2 ;  /* 0x0000000200027245 */ /* 0x000fe20000201000 */
[----:B------:R-:W-:Y:S01]  /*15a40*/  VIADD R137, R0, 0x11 ;  /* 0x0000001100897836 */ /* 0x000fe20000000000 */
[-C--:B------:R-:W-:Y:S03]  /*15a50*/  HMMA.16816.F32.BF16 R60, R184, R182.reuse, R60 ;  /* 0x000000b6b83c723c */ /* 0x080fe6000004183c */
[C---:B------:R-:W-:Y:S01]  /*15a60*/  FFMA.FTZ R29, R3.reuse, UR5, R29 ;  /* 0x00000005031d7c23 */ /* 0x040fe2000801001d */
[----:B------:R-:W-:Y:S01]  /*15a70*/  I2FP.F32.U32 R137, R137 ;  /* 0x0000008900897245 */ /* 0x000fe20000201000 */
[C---:B------:R-:W-:Y:S01]  /*15a80*/  FFMA.FTZ R31, R3.reuse, UR5, R31 ;  /* 0x00000005031f7c23 */ /* 0x040fe2000801001f */
[C---:B------:R-:W-:Y:S01]  /*15a90*/  FFMA.FTZ R33, R3.reuse, UR5, R33 ;  /* 0x0000000503217c23 */ /* 0x040fe20008010021 */
[----:B------:R-:W-:Y:S01]  /*15aa0*/  FFMA.FTZ R35, R3, UR5, R35 ;  /* 0x0000000503237c23 */ /* 0x000fe20008010023 */
[----:B------:R-:W-:Y:S01]  /*15ab0*/  FMNMX3.FTZ R3, R136, R4, R5, !PT ;  /* 0x0000000488037276 */ /* 0x000fe20007810005 */
[C---:B------:R-:W-:Y:S01]  /*15ac0*/  FFMA.FTZ R36, R2.reuse, UR5, R36 ;  /* 0x0000000502247c23 */ /* 0x040fe20008010024 */
[C---:B------:R-:W-:Y:S01]  /*15ad0*/  FFMA.FTZ R38, R2.reuse, UR5, R38 ;  /* 0x0000000502267c23 */ /* 0x040fe20008010026 */
[C---:B------:R-:W-:Y:S01]  /*15ae0*/  FFMA.FTZ R40, R2.reuse, UR5, R40 ;  /* 0x0000000502287c23 */ /* 0x040fe20008010028 */
[----:B------:R-:W-:Y:S01]  /*15af0*/  FMNMX3.FTZ R3, R3, R16, R17, !PT ;  /* 0x0000001003037276 */ /* 0x000fe20007810011 */
[----:B------:R-:W-:Y:S01]  /*15b00*/  FFMA.FTZ R42, R2, UR5, R42 ;  /* 0x00000005022a7c23 */ /* 0x000fe2000801002a */
[----:B------:R-:W-:Y:S01]  /*15b10*/  FMNMX3.FTZ R2, R141, R6, R7, !PT ;  /* 0x000000068d027276 */ /* 0x000fe20007810007 */
[C---:B------:R-:W-:Y:S01]  /*15b20*/  FFMA.FTZ R21, R137.reuse, UR5, R21 ;  /* 0x0000000589157c23 */ /* 0x040fe20008010015 */
[C---:B------:R-:W-:Y:S01]  /*15b30*/  FFMA.FTZ R23, R137.reuse, UR5, R23 ;  /* 0x0000000589177c23 */ /* 0x040fe20008010017 */
[----:B------:R-:W-:Y:S04]  /*15b40*/  HMMA.16816.F32.BF16 R64, R172, R182, R64 ;  /* 0x000000b6ac40723c */ /* 0x000fe80000041840 */
[----:B------:R-:W-:Y:S01]  /*15b50*/  FMNMX3.FTZ R2, R2, R18, R19, !PT ;  /* 0x0000001202027276 */ /* 0x000fe20007810013 */
[C---:B------:R-:W-:Y:S01]  /*15b60*/  VIADD R177, R0.reuse, 0x28 ;  /* 0x0000002800b17836 */ /* 0x040fe20000000000 */
[C---:B------:R-:W-:Y:S01]  /*15b70*/  IADD3 R172, PT, PT, R0.reuse, 0x31, RZ ;  /* 0x0000003100ac7810 */ /* 0x040fe20007ffe0ff */
[----:B------:R-:W-:Y:S01]  /*15b80*/  FFMA.FTZ R25, R137, UR5, R25 ;  /* 0x0000000589197c23 */ /* 0x000fe20008010019 */
[----:B------:R-:W-:Y:S01]  /*15b90*/  FMNMX3.FTZ R3, R3, R20, R21, !PT ;  /* 0x0000001403037276 */ /* 0x000fe20007810015 */
[----:B------:R-:W-:Y:S01]  /*15ba0*/  FFMA.FTZ R27, R137, UR5, R27 ;  /* 0x00000005891b7c23 */ /* 0x000fe2000801001b */
[C---:B------:R-:W-:Y:S01]  /*15bb0*/  IADD3 R137, PT, PT, R0.reuse, 0x39, RZ ;  /* 0x0000003900897810 */ /* 0x040fe20007ffe0ff */
[C---:B------:R-:W-:Y:S01]  /*15bc0*/  VIADD R140, R0.reuse, 0x30 ;  /* 0x00000030008c7836 */ /* 0x040fe20000000000 */
[----:B------:R-:W-:Y:S01]  /*15bd0*/  I2FP.F32.U32 R177, R177 ;  /* 0x000000b100b17245 */ /* 0x000fe20000201000 */
[----:B------:R-:W-:Y:S01]  /*15be0*/  VIADD R138, R0, 0x38 ;  /* 0x00000038008a7836 */ /* 0x000fe20000000000 */
[----:B------:R-:W-:Y:S01]  /*15bf0*/  FMNMX3.FTZ R0, R2, R22, R23, !PT ;  /* 0x0000001602007276 */ /* 0x000fe20007810017 */
[C---:B------:R-:W-:Y:S01]  /*15c00*/  FFMA.FTZ R37, R178.reuse, UR5, R37 ;  /* 0x00000005b2257c23 */ /* 0x040fe20008010025 */
[----:B------:R-:W-:Y:S01]  /*15c10*/  FMNMX3.FTZ R173, R3, R32, R33, !PT ;  /* 0x0000002003ad7276 */ /* 0x000fe20007810021 */
[----:B------:R-:W-:Y:S01]  /*15c20*/  FFMA.FTZ R39, R178, UR5, R39 ;  /* 0x00000005b2277c23 */ /* 0x000fe20008010027 */
[----:B------:R-:W-:Y:S01]  /*15c30*/  FMNMX3.FTZ R3, R0, R34, R35, !PT ;  /* 0x0000002200037276 */ /* 0x000fe20007810023 */
[C---:B------:R-:W-:Y:S01]  /*15c40*/  FFMA.FTZ R48, R177.reuse, UR5, R48 ;  /* 0x00000005b1307c23 */ /* 0x040fe20008010030 */
[----:B------:R-:W-:Y:S01]  /*15c50*/  I2FP.F32.U32 R140, R140 ;  /* 0x0000008c008c7245 */ /* 0x000fe20000201000 */
[C---:B------:R-:W-:Y:S01]  /*15c60*/  FFMA.FTZ R49, R176.reuse, UR5, R49 ;  /* 0x00000005b0317c23 */ /* 0x040fe20008010031 */
[----:B------:R-:W-:Y:S01]  /*15c70*/  I2FP.F32.U32 R172, R172 ;  /* 0x000000ac00ac7245 */ /* 0x000fe20000201000 */
[----:B------:R-:W-:Y:S01]  /*15c80*/  FFMA.FTZ R50, R177, UR5, R50 ;  /* 0x00000005b1327c23 */ /* 0x000fe20008010032 */
[----:B------:R-:W-:Y:S01]  /*15c90*/  FMNMX3.FTZ R173, R173, R36, R37, !PT ;  /* 0x00000024adad7276 */ /* 0x000fe20007810025 */
[----:B------:R-:W-:Y:S01]  /*15ca0*/  FFMA.FTZ R51, R176, UR5, R51 ;  /* 0x00000005b0337c23 */ /* 0x000fe20008010033 */
[----:B------:R-:W-:Y:S01]  /*15cb0*/  FMNMX3.FTZ R3, R3, R38, R39, !PT ;  /* 0x0000002603037276 */ /* 0x000fe20007810027 */
[----:B------:R-:W-:Y:S01]  /*15cc0*/  FFMA.FTZ R52, R140, UR5, R52 ;  /* 0x000000058c347c23 */ /* 0x000fe20008010034 */
[----:B------:R-:W-:Y:S01]  /*15cd0*/  I2FP.F32.U32 R2, R138 ;  /* 0x0000008a00027245 */ /* 0x000fe20000201000 */
[----:B------:R-:W-:Y:S01]  /*15ce0*/  FFMA.FTZ R53, R172, UR5, R53 ;  /* 0x00000005ac357c23 */ /* 0x000fe20008010035 */
[----:B------:R-:W-:Y:S01]  /*15cf0*/  I2FP.F32.U32 R0, R137 ;  /* 0x0000008900007245 */ /* 0x000fe20000201000 */
[----:B------:R-:W-:Y:S01]  /*15d00*/  FFMA.FTZ R54, R140, UR5, R54 ;  /* 0x000000058c367c23 */ /* 0x000fe20008010036 */
[----:B------:R-:W-:Y:S01]  /*15d10*/  FMNMX3.FTZ R173, R173, R48, R49, !PT ;  /* 0x00000030adad7276 */ /* 0x000fe20007810031 */
[----:B------:R-:W-:Y:S01]  /*15d20*/  FFMA.FTZ R55, R172, UR5, R55 ;  /* 0x00000005ac377c23 */ /* 0x000fe20008010037 */
[----:B------:R-:W-:Y:S01]  /*15d30*/  FMNMX3.FTZ R179, R3, R50, R51, !PT ;  /* 0x0000003203b37276 */ /* 0x000fe20007810033 */
[----:B------:R-:W-:Y:S01]  /*15d40*/  VIADD R193, R222, 0xb54cda56 ;  /* 0xb54cda56dec17836 */ /* 0x000fe20000000000 */
[----:B------:R-:W-:Y:S01]  /*15d50*/  FMNMX3.FTZ R173, R173, R52, R53, !PT ;  /* 0x00000034adad7276 */ /* 0x000fe20007810035 */
[----:B------:R-:W-:Y:S01]  /*15d60*/  IMAD.WIDE.U32 R196, R139, -0x326172a9, RZ ;  /* 0xcd9e8d578bc47825 */ /* 0x000fe200078e00ff */
[----:B------:R-:W-:Y:S03]  /*15d70*/  FMNMX3.FTZ R179, R179, R54, R55, !PT ;  /* 0x00000036b3b37276 */ /* 0x000fe60007810037 */
[----:B------:R-:W-:Y:S01]  /*15d80*/  FFMA.FTZ R64, R2, UR5, R64 ;  /* 0x0000000502407c23 */ /* 0x000fe20008010040 */
[----:B------:R-:W-:Y:S01]  /*15d90*/  FFMA.FTZ R65, R0, UR5, R65 ;  /* 0x0000000500417c23 */ /* 0x000fe20008010041 */
[----:B------:R-:W-:Y:S01]  /*15da0*/  LOP3.LUT R188, R193, R196, R191, 0x96, !PT ;  /* 0x000000c4c1bc7212 */ /* 0x000fe200078e96bf */
[----:B------:R-:W-:Y:S01]  /*15db0*/  FFMA.FTZ R66, R2, UR5, R66 ;  /* 0x0000000502427c23 */ /* 0x000fe20008010042 */
[----:B------:R-:W-:Y:S01]  /*15dc0*/  FFMA.FTZ R67, R0, UR5, R67 ;  /* 0x0000000500437c23 */ /* 0x000fe20008010043 */
[----:B------:R-:W-:Y:S01]  /*15dd0*/  IMAD.MOV.U32 R194, RZ, RZ, R190 ;  /* 0x000000ffffc27224 */ /* 0x000fe200078e00be */
[----:B------:R-:W-:Y:S01]  /*15de0*/  FMNMX3.FTZ R173, R173, R64, R65, !PT ;  /* 0x00000040adad7276 */ /* 0x000fe20007810041 */
[----:B------:R-:W-:Y:S02]  /*15df0*/  FFMA.FTZ R41, R178, UR5, R41 ;  /* 0x00000005b2297c23 */ /* 0x000fe40008010029 */
[----:B------:R-:W-:Y:S01]  /*15e00*/  FMNMX3.FTZ R179, R179, R66, R67, !PT ;  /* 0x00000042b3b37276 */ /* 0x000fe20007810043 */
[----:B------:R-:W-:Y:S06]  /*15e10*/  BRA.U.ANY UP0, `(.L_x_578) ;  /* 0xffffffe500887547 */ /* 0x000fec000b93ffff */
.L_x_577:
[----:B-1----:R-:W1:Y:S01]  /*15e20*/  SHFL.BFLY PT, R138, R173, 0x2, 0x1f ;  /* 0x0c401f00ad8a7f89 */ /* 0x002e6200000e0000 */
[----:B------:R-:W-:Y:S01]  /*15e30*/  FMNMX3.FTZ R3, R142, R8, R9, !PT ;  /* 0x000000088e037276 */ /* 0x000fe20007810009 */
[----:B------:R-:W-:Y:S01]  /*15e40*/  FFMA.FTZ R43, R178, UR5, R43 ;  /* 0x00000005b22b7c23 */ /* 0x000fe2000801002b */
[----:B------:R-:W-:Y:S05]  /*15e50*/  FMNMX3.FTZ R137, R143, R10, R11, !PT ;  /* 0x0000000a8f897276 */ /* 0x000fea000781000b */
[----:B------:R-:W2:Y:S01]  /*15e60*/  SHFL.BFLY PT, R139, R179, 0x2, 0x1f ;  /* 0x0c401f00b38b7f89 */ /* 0x000ea200000e0000 */
        /* <DEDUP_REMOVED lines=16> */
[C---:B------:R-:W-:Y:S01]  /*15f70*/  FFMA.FTZ R56, R140.reuse, UR5, R56 ;  /* 0x000000058c387c23 */ /* 0x040fe20008010038 */
[----:B------:R-:W-:Y:S01]  /*15f80*/  FFMA.FTZ R58, R140, UR5, R58 ;  /* 0x000000058c3a7c23 */ /* 0x000fe2000801003a */
[----:B------:R-:W-:Y:S01]  /*15f90*/  FMNMX3.FTZ R3, R3, R44, R45, !PT ;  /* 0x0000002c03037276 */ /* 0x000fe2000781002d */
[C---:B------:R-:W-:Y:S01]  /*15fa0*/  FFMA.FTZ R61, R0.reuse, UR5, R61 ;  /* 0x00000005003d7c23 */ /* 0x040fe2000801003d */
[----:B------:R-:W-:Y:S01]  /*15fb0*/  FMNMX3.FTZ R2, R137, R46, R47, !PT ;  /* 0x0000002e89027276 */ /* 0x000fe2000781002f */
[----:B------:R-:W-:Y:S01]  /*15fc0*/  FFMA.FTZ R63, R0, UR5, R63 ;  /* 0x00000005003f7c23 */ /* 0x000fe2000801003f */
[----:B------:R-:W-:Y:S01]  /*15fd0*/  FMNMX3.FTZ R3, R3, R56, R57, !PT ;  /* 0x0000003803037276 */ /* 0x000fe20007810039 */
[----:B------:R-:W-:Y:S01]  /*15fe0*/  IMAD.WIDE.U32 R190, R205, -0x326172a9, RZ ;  /* 0xcd9e8d57cdbe7825 */ /* 0x000fe200078e00ff */
[----:B-1----:R-:W-:Y:S01]  /*15ff0*/  FMNMX.FTZ R140, R173, R138, !PT ;  /* 0x0000008aad8c7209 */ /* 0x002fe20007810000 */
[----:B------:R-:W1:Y:S01]  /*16000*/  LDC R186, c[0x0][0x4f8] ;  /* 0x00013e00ffba7b82 */ /* 0x000e620000000800 */
[----:B------:R-:W-:Y:S01]  /*16010*/  FMNMX3.FTZ R0, R2, R58, R59, !PT ;  /* 0x0000003a02007276 */ /* 0x000fe2000781003b */
[----:B------:R-:W-:Y:S01]  /*16020*/  IMAD.MOV.U32 R205, RZ, RZ, R235 ;  /* 0x000000ffffcd7224 */ /* 0x000fe200078e00eb */
[----:B------:R-:W-:Y:S01]  /*16030*/  FMNMX3.FTZ R3, R3, R60, R61, !PT ;  /* 0x0000003c03037276 */ /* 0x000fe2000781003d */
[----:B------:R-:W3:Y:S01]  /*16040*/  SHFL.BFLY PT, R176, R140, 0x1, 0x1f ;  /* 0x0c201f008cb07f89 */ /* 0x000ee200000e0000 */
[----:B------:R-:W-:Y:S01]  /*16050*/  FMNMX3.FTZ R0, R0, R62, R63, !PT ;  /* 0x0000003e00007276 */ /* 0x000fe2000781003f */
[----:B------:R-:W-:Y:S01]  /*16060*/  UIADD3 UR9, UPT, UPT, UR9, 0x1, URZ ;  /* 0x0000000109097890 */ /* 0x000fe2000fffe0ff */
[----:B--2---:R-:W-:Y:S05]  /*16070*/  FMNMX.FTZ R172, R179, R139, !PT ;  /* 0x0000008bb3ac7209 */ /* 0x004fea0007810000 */
[----:B------:R-:W2:Y:S01]  /*16080*/  SHFL.BFLY PT, R175, R3, 0x2, 0x1f ;  /* 0x0c401f0003af7f89 */ /* 0x000ea200000e0000 */
[----:B------:R-:W-:Y:S01]  /*16090*/  IMAD.WIDE.U32 R138, R204, -0x326172a9, RZ ;  /* 0xcd9e8d57cc8a7825 */ /* 0x000fe200078e00ff */
[----:B------:R-:W-:Y:S01]  /*160a0*/  PRMT R178, R189, 0x5410, R192 ;  /* 0x00005410bdb27816 */ /* 0x000fe200000000c0 */
[----:B------:R-:W-:Y:S05]  /*160b0*/  UISETP.NE.AND UP0, UPT, UR12, URZ, UPT ;  /* 0x000000ff0c00728c */ /* 0x000fea000bf05270 */
[----:B------:R-:W4:Y:S01]  /*160c0*/  SHFL.BFLY PT, R2, R0, 0x2, 0x1f ;  /* 0x0c401f0000027f89 */ /* 0x000f2200000e0000 */
[----:B------:R-:W-:Y:S01]  /*160d0*/  IMAD.MOV.U32 R179, RZ, RZ, R138 ;  /* 0x000000ffffb37224 */ /* 0x000fe200078e008a */
[C---:B------:R-:W-:Y:S01]  /*160e0*/  PRMT R174, R138.reuse, 0x7773, RZ ;  /* 0x000077738aae7816 */ /* 0x040fe200000000ff */
[----:B------:R-:W-:Y:S05]  /*160f0*/  IMAD.MOV.U32 R192, RZ, RZ, R236 ;  /* 0x000000ffffc07224 */ /* 0x000fea00078e00ec */
[----:B------:R-:W5:Y:S01]  /*16100*/  SHFL.BFLY PT, R177, R172, 0x1, 0x1f ;  /* 0x0c201f00acb17f89 */ /* 0x000f6200000e0000 */
[C---:B------:R-:W-:Y:S01]  /*16110*/  PRMT R173, R138.reuse, 0x7772, RZ ;  /* 0x000077728aad7816 */ /* 0x040fe200000000ff */
[----:B------:R-:W-:Y:S01]  /*16120*/  UIADD3 UR12, UPT, UPT, UR12, -0x1, URZ ;  /* 0xffffffff0c0c7890 */ /* 0x000fe2000fffe0ff */
[----:B------:R-:W-:Y:S01]  /*16130*/  PRMT R181, R138, 0x7771, RZ ;  /* 0x000077718ab57816 */ /* 0x000fe200000000ff */
[----:B------:R-:W-:Y:S01]  /*16140*/  IMAD.MOV.U32 R207, RZ, RZ, R192 ;  /* 0x000000ffffcf7224 */ /* 0x000fe200078e00c0 */
[C---:B------:R-:W-:Y:S02]  /*16150*/  LOP3.LUT R138, R188.reuse, 0xffff, RZ, 0xc0, !PT ;  /* 0x0000ffffbc8a7812 */ /* 0x040fe400078ec0ff */
[----:B------:R-:W-:Y:S02]  /*16160*/  PRMT R182, R173, 0x5410, R174 ;  /* 0x00005410adb67816 */ /* 0x000fe400000000ae */
[----:B------:R-:W-:Y:S02]  /*16170*/  PRMT R173, R188, 0x7632, R173 ;  /* 0x00007632bcad7816 */ /* 0x000fe400000000ad */
[----:B------:R-:W-:Y:S02]  /*16180*/  LOP3.LUT R179, R179, 0xff, RZ, 0xc0, !PT ;  /* 0x000000ffb3b37812 */ /* 0x000fe400078ec0ff */
[----:B---3--:R-:W-:Y:S02]  /*16190*/  FMNMX.FTZ R140, R140, R176, !PT ;  /* 0x000000b08c8c7209 */ /* 0x008fe40007810000 */
[----:B------:R-:W-:Y:S02]  /*161a0*/  LOP3.LUT R174, R188, 0xff, RZ, 0xc0, !PT ;  /* 0x000000ffbcae7812 */ /* 0x000fe400078ec0ff */
[----:B------:R-:W-:Y:S01]  /*161b0*/  SHF.R.U32.HI R180, RZ, 0x8, R138 ;  /* 0x00000008ffb47819 */ /* 0x000fe2000001168a */
[----:B------:R-:W-:Y:S01]  /*161c0*/  FMUL.FTZ R187, R140, UR4 ;  /* 0x000000048cbb7c20 */ /* 0x000fe20008410000 */
[----:B------:R-:W-:Y:S02]  /*161d0*/  SHF.R.U32.HI R188, RZ, 0x18, R188 ;  /* 0x00000018ffbc7819 */ /* 0x000fe400000116bc */
[----:B------:R-:W-:Y:S02]  /*161e0*/  LOP3.LUT R138, R173, 0xff, RZ, 0xc0, !PT ;  /* 0x000000ffad8a7812 */ /* 0x000fe400078ec0ff */
[----:B------:R-:W-:Y:S02]  /*161f0*/  LOP3.LUT R137, R193, R190, R139, 0x96, !PT ;  /* 0x000000bec1897212 */ /* 0x000fe400078e968b */
[----:B------:R-:W-:Y:S01]  /*16200*/  LOP3.LUT R139, R194, 0xff, RZ, 0xc0, !PT ;  /* 0x000000ffc28b7812 */ /* 0x000fe200078ec0ff */
[----:B------:R-:W-:Y:S01]  /*16210*/  IMAD.MOV.U32 R194, RZ, RZ, R238 ;  /* 0x000000ffffc27224 */ /* 0x000fe200078e00ee */
[----:B------:R-:W-:Y:S02]  /*16220*/  PRMT R181, R179, 0x5410, R181 ;  /* 0x00005410b3b57816 */ /* 0x000fe400000000b5 */
[----:B------:R-:W-:Y:S02]  /*16230*/  PRMT R179, R138, 0x5410, R188 ;  /* 0x000054108ab37816 */ /* 0x000fe400000000bc */
[----:B------:R-:W-:Y:S02]  /*16240*/  FSETP.NEU.FTZ.AND P1, PT, R140, -INF , PT ;  /* 0xff8000008c00780b */ /* 0x000fe40003f3d000 */
[----:B--2---:R-:W-:Y:S02]  /*16250*/  FMNMX.FTZ R138, R3, R175, !PT ;  /* 0x000000af038a7209 */ /* 0x004fe40007810000 */
[----:B----4-:R-:W-:Y:S02]  /*16260*/  FMNMX.FTZ R0, R0, R2, !PT ;  /* 0x0000000200007209 */ /* 0x010fe40007810000 */
[----:B------:R-:W-:Y:S02]  /*16270*/  LOP3.LUT R2, R137, 0xffff, RZ, 0xc0, !PT ;  /* 0x0000ffff89027812 */ /* 0x000fe400078ec0ff */
[----:B------:R-:W-:Y:S01]  /*16280*/  PRMT R173, R139, 0x5410, R195 ;  /* 0x000054108bad7816 */ /* 0x000fe200000000c3 */
[----:B------:R-:W-:Y:S01]  /*16290*/  SHFL.BFLY PT, R3, R0, 0x1, 0x1f ;  /* 0x0c201f0000037f89 */ /* 0x000fe200000e0000 */
[----:B-----5:R-:W-:Y:S02]  /*162a0*/  FMNMX.FTZ R139, R172, R177, !PT ;  /* 0x000000b1ac8b7209 */ /* 0x020fe40007810000 */
[----:B------:R-:W-:Y:S05]  /*162b0*/  FSEL R187, R187, RZ, P1 ;  /* 0x000000ffbbbb7208 */ /* 0x000fea0000800000 */
[----:B------:R-:W2:Y:S01]  /*162c0*/  SHFL.BFLY PT, R172, R138, 0x1, 0x1f ;  /* 0x0c201f008aac7f89 */ /* 0x000ea200000e0000 */
[----:B------:R-:W-:Y:S01]  /*162d0*/  PRMT R180, R174, 0x5410, R180 ;  /* 0x00005410aeb47816 */ /* 0x000fe200000000b4 */
[----:B------:R-:W-:Y:S01]  /*162e0*/  FMUL.FTZ R188, R139, UR4 ;  /* 0x000000048bbc7c20 */ /* 0x000fe20008410000 */
[----:B------:R-:W-:Y:S01]  /*162f0*/  SHF.R.U32.HI R176, RZ, 0x18, R137 ;  /* 0x00000018ffb07819 */ /* 0x000fe20000011689 */
[--C-:B------:R-:W-:Y:S01]  /*16300*/  FFMA.FTZ R16, R16, UR4, -R187.reuse ;  /* 0x0000000410107c23 */ /* 0x100fe200080108bb */
[----:B------:R-:W-:Y:S01]  /*16310*/  LOP3.LUT R175, R137, 0xff, RZ, 0xc0, !PT ;  /* 0x000000ff89af7812 */ /* 0x000fe200078ec0ff */
[--C-:B------:R-:W-:Y:S01]  /*16320*/  FFMA.FTZ R17, R17, UR4, -R187.reuse ;  /* 0x0000000411117c23 */ /* 0x100fe200080108bb */
[----:B------:R-:W-:Y:S01]  /*16330*/  PRMT R174, R137, 0x7632, R174 ;  /* 0x0000763289ae7816 */ /* 0x000fe200000000ae */
[----:B------:R3:W-:Y:S01]  /*16340*/  MUFU.EX2 R245, R16 ;  /* 0x0000001000f57308 */ /* 0x0007e20000000800 */
[----:B------:R-:W-:Y:S01]  /*16350*/  SHF.R.U32.HI R137, RZ, 0x8, R2 ;  /* 0x00000008ff897819 */ /* 0x000fe20000011602 */
[----:B------:R-:W-:Y:S01]  /*16360*/  FADD.FTZ R2, -R140, R136 ;  /* 0x000000888c027221 */ /* 0x000fe20000010100 */
[----:B------:R-:W-:Y:S07]  /*16370*/  FSETP.NEU.FTZ.AND P1, PT, R139, -INF , PT ;  /* 0xff8000008b00780b */ /* 0x000fee0003f3d000 */
[----:B------:R4:W5:Y:S01]  /*16380*/  MUFU.EX2 R252, R17 ;  /* 0x0000001100fc7308 */ /* 0x0009620000000800 */
[----:B-1----:R-:W-:Y:S01]  /*16390*/  LOP3.LUT R186, R186, 0xff, RZ, 0xc0, !PT ;  /* 0x000000ffbaba7812 */ /* 0x002fe200078ec0ff */
[----:B------:R-:W-:Y:S01]  /*163a0*/  FMUL.FTZ R2, R2, UR4 ;  /* 0x0000000402027c20 */ /* 0x000fe20008410000 */
[----:B------:R-:W-:Y:S01]  /*163b0*/  FSEL R188, R188, RZ, P1 ;  /* 0x000000ffbcbc7208 */ /* 0x000fe20000800000 */
[--C-:B------:R-:W-:Y:S01]  /*163c0*/  FFMA.FTZ R4, R4, UR4, -R187.reuse ;  /* 0x0000000404047c23 */ /* 0x100fe200080108bb */
[----:B------:R-:W-:Y:S05]  /*163d0*/  LEA R186, R186, R186, 0x10 ;  /* 0x000000bababa7211 */ /* 0x000fea00078e80ff */
[----:B------:R5:W1:Y:S01]  /*163e0*/  MUFU.EX2 R136, R2 ;  /* 0x0000000200887308 */ /* 0x000a620000000800 */
[----:B------:R-:W-:Y:S01]  /*163f0*/  FFMA.FTZ R5, R5, UR4, -R187 ;  /* 0x0000000405057c23 */ /* 0x000fe200080108bb */
[--C-:B------:R-:W-:Y:S01]  /*16400*/  FFMA.FTZ R18, R18, UR4, -R188.reuse ;  /* 0x0000000412127c23 */ /* 0x100fe200080108bc */
[--C-:B------:R-:W-:Y:S01]  /*16410*/  FFMA.FTZ R19, R19, UR4, -R188.reuse ;  /* 0x0000000413137c23 */ /* 0x100fe200080108bc */
[----:B---3--:R-:W-:Y:S06]  /*16420*/  LOP3.LUT R16, R174, 0xff, RZ, 0xc0, !PT ;  /* 0x000000ffae107812 */ /* 0x008fec00078ec0ff */
[----:B------:R-:W-:Y:S01]  /*16430*/  MUFU.EX2 R237, R4 ;  /* 0x0000000400ed7308 */ /* 0x000fe20000000800 */
[--C-:B------:R-:W-:Y:S01]  /*16440*/  HSET2.LE.AND R174, R173, R186.reuse, PT ;  /* 0x000000baadae7233 */ /* 0x100fe20003803000 */
[--C-:B------:R-:W-:Y:S01]  /*16450*/  FFMA.FTZ R6, R6, UR4, -R188.reuse ;  /* 0x0000000406067c23 */ /* 0x100fe200080108bc */
[----:B--2---:R-:W-:Y:S07]  /*16460*/  FMNMX.FTZ R138, R138, R172, !PT ;  /* 0x000000ac8a8a7209 */ /* 0x004fee0007810000 */
[----:B------:R2:W-:Y:S01]  /*16470*/  MUFU.EX2 R241, R18 ;  /* 0x0000001200f17308 */ /* 0x0005e20000000800 */
[----:B----4-:R-:W-:Y:S01]  /*16480*/  PRMT R17, R175, 0x5410, R137 ;  /* 0x00005410af117816 */ /* 0x010fe20000000089 */
[----:B------:R-:W-:Y:S01]  /*16490*/  FFMA.FTZ R7, R7, UR4, -R188 ;  /* 0x0000000407077c23 */ /* 0x000fe200080108bc */
[----:B------:R-:W-:Y:S07]  /*164a0*/  LOP3.LUT R175, R178, 0xff00ff, RZ, 0xc0, !PT ;  /* 0x00ff00ffb2af7812 */ /* 0x000fee00078ec0ff */
[----:B------:R-:W3:Y:S01]  /*164b0*/  MUFU.EX2 R249, R19 ;  /* 0x0000001300f97308 */ /* 0x000ee20000000800 */
[----:B-----5:R-:W-:Y:S01]  /*164c0*/  F2FP.BF16.F32.PACK_AB R2, R252, R245 ;  /* 0x000000f5fc02723e */ /* 0x020fe200000010ff */
[----:B------:R-:W-:Y:S01]  /*164d0*/  FMUL.FTZ R189, R138, UR4 ;  /* 0x000000048abd7c20 */ /* 0x000fe20008410000 */
[----:B------:R-:W-:Y:S07]  /*164e0*/  FMNMX.FTZ R137, R0, R3, !PT ;  /* 0x0000000300897209 */ /* 0x000fee0007810000 */
[----:B------:R-:W4:Y:S01]  /*164f0*/  MUFU.EX2 R240, R5 ;  /* 0x0000000500f07308 */ /* 0x000f220000000800 */
[----:B------:R-:W-:Y:S01]  /*16500*/  LOP3.LUT R174, R2, R174, RZ, 0xc0, !PT ;  /* 0x000000ae02ae7212 */ /* 0x000fe200078ec0ff */
[----:B-1----:R-:W-:Y:S01]  /*16510*/  FMUL.FTZ R68, R136, R68 ;  /* 0x0000004488447220 */ /* 0x002fe20000410000 */
[----:B------:R-:W-:Y:S01]  /*16520*/  LOP3.LUT R2, R212, 0x120, R218, 0xf8, !PT ;  /* 0x00000120d4027812 */ /* 0x000fe200078ef8da */
[----:B------:R-:W-:Y:S01]  /*16530*/  FMUL.FTZ R190, R137, UR4 ;  /* 0x0000000489be7c20 */ /* 0x000fe20008410000 */
[----:B------:R-:W-:Y:S05]  /*16540*/  FSETP.NEU.FTZ.AND P1, PT, R138, -INF , PT ;  /* 0xff8000008a00780b */ /* 0x000fea0003f3d000 */
[----:B------:R-:W-:Y:S01]  /*16550*/  MUFU.EX2 R236, R6 ;  /* 0x0000000600ec7308 */ /* 0x000fe20000000800 */
[----:B------:R-:W-:Y:S01]  /*16560*/  LEA R185, R2, UR6, 0x1 ;  /* 0x0000000602b97c11 */ /* 0x000fe2000f8e08ff */
[----:B--2---:R-:W-:Y:S01]  /*16570*/  IMAD.MOV.U32 R18, RZ, RZ, R232 ;  /* 0x000000ffff127224 */ /* 0x004fe200078e00e8 */
[--C-:B------:R-:W-:Y:S01]  /*16580*/  HSET2.LE.AND R175, R175, R186.reuse, PT ;  /* 0x000000baafaf7233 */ /* 0x100fe20003803000 */
[C---:B------:R-:W-:Y:S01]  /*16590*/  FMUL.FTZ R69, R136.reuse, R69 ;  /* 0x0000004588457220 */ /* 0x040fe20000410000 */
[----:B------:R-:W-:Y:S01]  /*165a0*/  MOV R195, R239 ;  /* 0x000000ef00c37202 */ /* 0x000fe20000000f00 */
[C---:B------:R-:W-:Y:S01]  /*165b0*/  FMUL.FTZ R80, R136.reuse, R80 ;  /* 0x0000005088507220 */ /* 0x040fe20000410000 */
[----:B---3--:R-:W-:Y:S03]  /*165c0*/  F2FP.BF16.F32.PACK_AB R0, R249, R241 ;  /* 0x000000f1f900723e */ /* 0x008fe600000010ff */
[----:B------:R-:W1:Y:S01]  /*165d0*/  MUFU.EX2 R239, R7 ;  /* 0x0000000700ef7308 */ /* 0x000e620000000800 */
[----:B------:R-:W-:Y:S01]  /*165e0*/  FSEL R189, R189, RZ, P1 ;  /* 0x000000ffbdbd7208 */ /* 0x000fe20000800000 */
[----:B------:R-:W-:Y:S01]  /*165f0*/  FMUL.FTZ R81, R136, R81 ;  /* 0x0000005188517220 */ /* 0x000fe20000410000 */
[----:B------:R-:W-:Y:S01]  /*16600*/  PRMT R16, R16, 0x5410, R176 ;  /* 0x0000541010107816 */ /* 0x000fe200000000b0 */
[----:B------:R-:W-:Y:S01]  /*16610*/  FMUL.FTZ R84, R136, R84 ;  /* 0x0000005488547220 */ /* 0x000fe20000410000 */
[--C-:B------:R-:W-:Y:S01]  /*16620*/  HSET2.LE.AND R173, R179, R186.reuse, PT ;  /* 0x000000bab3ad7233 */ /* 0x100fe20003803000 */
[--C-:B------:R-:W-:Y:S01]  /*16630*/  FFMA.FTZ R12, R12, UR4, -R189.reuse ;  /* 0x000000040c0c7c23 */ /* 0x100fe200080108bd */
[----:B------:R-:W-:Y:S01]  /*16640*/  FSETP.NEU.FTZ.AND P1, PT, R137, -INF , PT ;  /* 0xff8000008900780b */ /* 0x000fe20003f3d000 */
[----:B------:R-:W2:Y:S01]  /*16650*/  LDSM.16.MT88.4 R176, [R185+0x9000] ;  /* 0x00900000b9b0783b */ /* 0x000ea20000004200 */
[----:B------:R-:W-:Y:S01]  /*16660*/  LOP3.LUT R175, R0, R175, RZ, 0xc0, !PT ;  /* 0x000000af00af7212 */ /* 0x000fe200078ec0ff */
[--C-:B------:R-:W-:Y:S01]  /*16670*/  FFMA.FTZ R8, R8, UR4, -R189.reuse ;  /* 0x0000000408087c23 */ /* 0x100fe200080108bd */
[--C-:B------:R-:W-:Y:S01]  /*16680*/  HSET2.LE.AND R172, R180, R186.reuse, PT ;  /* 0x000000bab4ac7233 */ /* 0x100fe20003803000 */
[--C-:B------:R-:W-:Y:S01]  /*16690*/  FFMA.FTZ R9, R9, UR4, -R189.reuse ;  /* 0x0000000409097c23 */ /* 0x100fe200080108bd */
[----:B----4-:R-:W-:Y:S01]  /*166a0*/  F2FP.BF16.F32.PACK_AB R0, R240, R237 ;  /* 0x000000edf000723e */ /* 0x010fe200000010ff */
[----:B------:R-:W-:Y:S01]  /*166b0*/  FFMA.FTZ R13, R13, UR4, -R189 ;  /* 0x000000040d0d7c23 */ /* 0x000fe200080108bd */
[----:B------:R-:W-:Y:S01]  /*166c0*/  FSEL R190, R190, RZ, P1 ;  /* 0x000000ffbebe7208 */ /* 0x000fe20000800000 */
[----:B------:R3:W-:Y:S01]  /*166d0*/  MUFU.EX2 R238, R12 ;  /* 0x0000000c00ee7308 */ /* 0x0007e20000000800 */
[----:B------:R-:W-:Y:S01]  /*166e0*/  LOP3.LUT R172, R0, R172, RZ, 0xc0, !PT ;  /* 0x000000ac00ac7212 */ /* 0x000fe200078ec0ff */
[----:B------:R-:W-:Y:S01]  /*166f0*/  FADD.FTZ R0, -R139, R141 ;  /* 0x0000008d8b007221 */ /* 0x000fe20000010100 */
[----:B------:R-:W-:Y:S01]  /*16700*/  MOV R204, R234 ;  /* 0x000000ea00cc7202 */ /* 0x000fe20000000f00 */
[--C-:B------:R-:W-:Y:S01]  /*16710*/  FFMA.FTZ R10, R10, UR4, -R190.reuse ;  /* 0x000000040a0a7c23 */ /* 0x100fe200080108be */
[--C-:B------:R-:W-:Y:S01]  /*16720*/  FFMA.FTZ R11, R11, UR4, -R190.reuse ;  /* 0x000000040b0b7c23 */ /* 0x100fe200080108be */
[----:B------:R-:W-:Y:S01]  /*16730*/  MOV R19, R233 ;  /* 0x000000e900137202 */ /* 0x000fe20000000f00 */
[----:B------:R-:W-:Y:S03]  /*16740*/  FMUL.FTZ R3, R0, UR4 ;  /* 0x0000000400037c20 */ /* 0x000fe60008410000 */
[----:B------:R4:W-:Y:S01]  /*16750*/  MUFU.EX2 R234, R8 ;  /* 0x0000000800ea7308 */ /* 0x0009e20000000800 */
[----:B-1----:R-:W-:Y:S01]  /*16760*/  F2FP.BF16.F32.PACK_AB R2, R239, R236 ;  /* 0x000000ecef02723e */ /* 0x002fe200000010ff */
[----:B------:R-:W-:Y:S01]  /*16770*/  FADD.FTZ R0, -R137, R143 ;  /* 0x0000008f89007221 */ /* 0x000fe20000010100 */
[----:B------:R-:W-:Y:S07]  /*16780*/  FFMA.FTZ R14, R14, UR4, -R190 ;  /* 0x000000040e0e7c23 */ /* 0x000fee00080108be */
[----:B------:R-:W1:Y:S01]  /*16790*/  MUFU.EX2 R235, R9 ;  /* 0x0000000900eb7308 */ /* 0x000e620000000800 */
[----:B------:R-:W-:Y:S01]  /*167a0*/  LOP3.LUT R173, R2, R173, RZ, 0xc0, !PT ;  /* 0x000000ad02ad7212 */ /* 0x000fe200078ec0ff */
[----:B------:R-:W-:Y:S01]  /*167b0*/  FADD.FTZ R2, -R138, R142 ;  /* 0x0000008e8a027221 */ /* 0x000fe20000010100 */
[----:B------:R-:W-:Y:S07]  /*167c0*/  FFMA.FTZ R15, R15, UR4, -R190 ;  /* 0x000000040f0f7c23 */ /* 0x000fee00080108be */
[----:B------:R-:W-:Y:S01]  /*167d0*/  MUFU.EX2 R232, R10 ;  /* 0x0000000a00e87308 */ /* 0x000fe20000000800 */
[----:B------:R-:W-:Y:S01]  /*167e0*/  FMUL.FTZ R0, R0, UR4 ;  /* 0x0000000400007c20 */ /* 0x000fe20008410000 */
[----:B------:R-:W-:Y:S01]  /*167f0*/  FMUL.FTZ R2, R2, UR4 ;  /* 0x0000000402027c20 */ /* 0x000fe20008410000 */
[----:B---3--:R-:W-:Y:S07]  /*16800*/  VIADD R12, R185, 0x9000 ;  /* 0x00009000b90c7836 */ /* 0x008fee0000000000 */
[----:B------:R-:W3:Y:S01]  /*16810*/  MUFU.EX2 R233, R11 ;  /* 0x0000000b00e97308 */ /* 0x000ee20000000800 */
[--C-:B------:R-:W-:Y:S01]  /*16820*/  HSET2.LE.AND R6, R181, R186.reuse, PT ;  /* 0x000000bab5067233 */ /* 0x100fe20003803000 */
[C---:B------:R-:W-:Y:S01]  /*16830*/  FMUL.FTZ R85, R136.reuse, R85 ;  /* 0x0000005588557220 */ /* 0x040fe20000410000 */
[--C-:B------:R-:W-:Y:S07]  /*16840*/  HSET2.LE.AND R5, R17, R186.reuse, PT ;  /* 0x000000ba11057233 */ /* 0x100fee0003803000 */
[----:B------:R-:W5:Y:S01]  /*16850*/  MUFU.EX2 R248, R13 ;  /* 0x0000000d00f87308 */ /* 0x000f620000000800 */
[--C-:B------:R-:W-:Y:S01]  /*16860*/  HSET2.LE.AND R4, R16, R186.reuse, PT ;  /* 0x000000ba10047233 */ /* 0x100fe20003803000 */
[----:B------:R-:W-:Y:S01]  /*16870*/  FMUL.FTZ R16, R136, R156 ;  /* 0x0000009c88107220 */ /* 0x000fe20000410000 */
[----:B----4-:R-:W-:Y:S07]  /*16880*/  LOP3.LUT R8, R182, 0xff00ff, RZ, 0xc0, !PT ;  /* 0x00ff00ffb6087812 */ /* 0x010fee00078ec0ff */
[----:B------:R-:W4:Y:S01]  /*16890*/  MUFU.EX2 R3, R3 ;  /* 0x0000000300037308 */ /* 0x000f220000000800 */
[----:B-1----:R-:W-:Y:S01]  /*168a0*/  F2FP.BF16.F32.PACK_AB R180, R235, R234 ;  /* 0x000000eaebb4723e */ /* 0x002fe200000010ff */
[----:B------:R-:W-:Y:S01]  /*168b0*/  FMUL.FTZ R17, R136, R157 ;  /* 0x0000009d88117220 */ /* 0x000fe20000410000 */
[----:B------:R-:W-:Y:S07]  /*168c0*/  IADD3 R184, PT, PT, R185, 0x9020, RZ ;  /* 0x00009020b9b87810 */ /* 0x000fee0007ffe0ff */
[----:B------:R-:W-:Y:S01]  /*168d0*/  MUFU.EX2 R247, R14 ;  /* 0x0000000e00f77308 */ /* 0x000fe20000000800 */
[----:B------:R-:W-:Y:S01]  /*168e0*/  @P0 VIADD R184, R12, 0xffffffe0 ;  /* 0xffffffe00cb80836 */ /* 0x000fe20000000000 */
[----:B---3--:R-:W-:Y:S01]  /*168f0*/  F2FP.BF16.F32.PACK_AB R181, R233, R232 ;  /* 0x000000e8e9b5723e */ /* 0x008fe200000010ff */
[----:B------:R-:W-:Y:S07]  /*16900*/  FMUL.FTZ R96, R136, R96 ;  /* 0x0000006088607220 */ /* 0x000fee0000410000 */
[----:B------:R-:W1:Y:S01]  /*16910*/  MUFU.EX2 R246, R15 ;  /* 0x0000000f00f67308 */ /* 0x000e620000000800 */
[----:B------:R-:W-:Y:S01]  /*16920*/  LOP3.LUT R180, R180, R5, RZ, 0xc0, !PT ;  /* 0x00000005b4b47212 */ /* 0x000fe200078ec0ff */
[----:B------:R-:W-:Y:S01]  /*16930*/  FMUL.FTZ R5, R136, R145 ;  /* 0x0000009188057220 */ /* 0x000fe20000410000 */
[----:B-----5:R-:W-:Y:S07]  /*16940*/  F2FP.BF16.F32.PACK_AB R182, R248, R238 ;  /* 0x000000eef8b6723e */ /* 0x020fee00000010ff */
[----:B------:R-:W3:Y:S01]  /*16950*/  MUFU.EX2 R2, R2 ;  /* 0x0000000200027308 */ /* 0x000ee20000000800 */
[----:B------:R-:W-:Y:S01]  /*16960*/  LOP3.LUT R181, R181, R4, RZ, 0xc0, !PT ;  /* 0x00000004b5b57212 */ /* 0x000fe200078ec0ff */
[----:B------:R-:W-:Y:S01]  /*16970*/  FMUL.FTZ R4, R136, R144 ;  /* 0x0000009088047220 */ /* 0x000fe20000410000 */
[----:B------:R-:W-:Y:S07]  /*16980*/  LOP3.LUT R182, R182, R6, RZ, 0xc0, !PT ;  /* 0x00000006b6b67212 */ /* 0x000fee00078ec0ff */
[----:B------:R-:W5:Y:S01]  /*16990*/  MUFU.EX2 R0, R0 ;  /* 0x0000000000007308 */ /* 0x000f620000000800 */
[C---:B----4-:R-:W-:Y:S01]  /*169a0*/  FMUL.FTZ R6, R3.reuse, R146 ;  /* 0x0000009203067220 */ /* 0x050fe20000410000 */
[----:B------:R-:W-:Y:S01]  /*169b0*/  FMUL.FTZ R7, R3, R147 ;  /* 0x0000009303077220 */ /* 0x000fe20000410000 */
[--C-:B------:R-:W-:Y:S01]  /*169c0*/  HSET2.LE.AND R8, R8, R186.reuse, PT ;  /* 0x000000ba08087233 */ /* 0x100fe20003803000 */
[----:B------:R-:W4:Y:S01]  /*169d0*/  LDSM.16.MT88.4 R144, [R184] ;  /* 0x00000000b890783b */ /* 0x000f220000004200 */
[----:B------:R-:W-:Y:S01]  /*169e0*/  FFMA.FTZ R49, R49, UR4, -R187 ;  /* 0x0000000431317c23 */ /* 0x000fe200080108bb */
[----:B-1----:R-:W-:Y:S01]  /*169f0*/  F2FP.BF16.F32.PACK_AB R183, R246, R247 ;  /* 0x000000f7f6b7723e */ /* 0x002fe200000010ff */
[--C-:B------:R-:W-:Y:S01]  /*16a00*/  FFMA.FTZ R50, R50, UR4, -R188.reuse ;  /* 0x0000000432327c23 */ /* 0x100fe200080108bc */
[----:B------:R-:W-:Y:S01]  /*16a10*/  FFMA.FTZ R51, R51, UR4, -R188 ;  /* 0x0000000433337c23 */ /* 0x000fe200080108bc */
[-C--:B--2---:R-:W-:Y:S03]  /*16a20*/  HMMA.16816.F32.BF16 R4, R172, R176.reuse, R4 ;  /* 0x000000b0ac04723c */ /* 0x084fe60000041804 */
[----:B------:R-:W-:Y:S02]  /*16a30*/  MUFU.EX2 R195, R51 ;  /* 0x0000003300c37308 */ /* 0x000fe40000000800 */
[----:B------:R-:W-:Y:S01]  /*16a40*/  LOP3.LUT R183, R183, R8, RZ, 0xc0, !PT ;  /* 0x00000008b7b77212 */ /* 0x000fe200078ec0ff */
[C---:B---3--:R-:W-:Y:S01]  /*16a50*/  FMUL.FTZ R8, R2.reuse, R148 ;  /* 0x0000009402087220 */ /* 0x048fe20000410000 */
[----:B------:R-:W-:Y:S01]  /*16a60*/  FMUL.FTZ R9, R2, R149 ;  /* 0x0000009502097220 */ /* 0x000fe20000410000 */
[C---:B-----5:R-:W-:Y:S01]  /*16a70*/  FMUL.FTZ R10, R0.reuse, R150 ;  /* 0x00000096000a7220 */ /* 0x060fe20000410000 */
[----:B------:R-:W-:Y:S01]  /*16a80*/  FMUL.FTZ R11, R0, R151 ;  /* 0x00000097000b7220 */ /* 0x000fe20000410000 */
[--C-:B------:R-:W-:Y:S01]  /*16a90*/  FFMA.FTZ R43, R43, UR4, -R190.reuse ;  /* 0x000000042b2b7c23 */ /* 0x100fe200080108be */
[----:B------:R-:W1:Y:S01]  /*16aa0*/  LDSM.16.MT88.4 R148, [R185+0xa000] ;  /* 0x00a00000b994783b */ /* 0x000e620000004200 */
[--C-:B------:R-:W-:Y:S01]  /*16ab0*/  FFMA.FTZ R44, R44, UR4, -R189.reuse ;  /* 0x000000042c2c7c23 */ /* 0x100fe200080108bd */
[----:B------:R-:W-:Y:S01]  /*16ac0*/  FFMA.FTZ R45, R45, UR4, -R189 ;  /* 0x000000042d2d7c23 */ /* 0x000fe200080108bd */
[--C-:B------:R-:W-:Y:S01]  /*16ad0*/  FFMA.FTZ R46, R46, UR4, -R190.reuse ;  /* 0x000000042e2e7c23 */ /* 0x100fe200080108be */
[----:B------:R-:W-:Y:S01]  /*16ae0*/  FFMA.FTZ R47, R47, UR4, -R190 ;  /* 0x000000042f2f7c23 */ /* 0x000fe200080108be */
[C---:B------:R-:W-:Y:S04]  /*16af0*/  HMMA.16816.F32.BF16 R8, R180.reuse, R176, R8 ;  /* 0x000000b0b408723c */ /* 0x040fe80000041808 */
[C---:B------:R-:W-:Y:S01]  /*16b00*/  FMUL.FTZ R14, R0.reuse, R154 ;  /* 0x0000009a000e7220 */ /* 0x040fe20000410000 */
[----:B------:R-:W-:Y:S01]  /*16b10*/  FMUL.FTZ R15, R0, R155 ;  /* 0x0000009b000f7220 */ /* 0x000fe20000410000 */
        /* <DEDUP_REMOVED lines=8> */
[-C--:B------:R-:W-:Y:S03]  /*16ba0*/  HMMA.16816.F32.BF16 R12, R180, R178.reuse, R12 ;  /* 0x000000b2b40c723c */ /* 0x080fe6000004180c */
[----:B------:R-:W-:Y:S01]  /*16bb0*/  MOV R176, R18 ;  /* 0x0000001200b07202 */ /* 0x000fe20000000f00 */
[----:B------:R-:W-:Y:S02]  /*16bc0*/  IMAD.MOV.U32 R177, RZ, RZ, R19 ;  /* 0x000000ffffb17224 */ /* 0x000fe400078e0013 */
        /* <DEDUP_REMOVED lines=8> */
[C---:B------:R-:W-:Y:S04]  /*16c50*/  HMMA.16816.F32.BF16 R16, R172.reuse, R178, R16 ;  /* 0x000000b2ac10723c */ /* 0x040fe80000041810 */
[C---:B------:R-:W-:Y:S01]  /*16c60*/  FMUL.FTZ R92, R2.reuse, R92 ;  /* 0x0000005c025c7220 */ /* 0x040fe20000410000 */
[----:B------:R-:W-:Y:S01]  /*16c70*/  FMUL.FTZ R93, R2, R93 ;  /* 0x0000005d025d7220 */ /* 0x000fe20000410000 */
[C---:B------:R-:W-:Y:S01]  /*16c80*/  FMUL.FTZ R94, R0.reuse, R94 ;  /* 0x0000005e005e7220 */ /* 0x040fe20000410000 */
[----:B------:R-:W-:Y:S01]  /*16c90*/  FMUL.FTZ R95, R0, R95 ;  /* 0x0000005f005f7220 */ /* 0x000fe20000410000 */
[-C--:B----4-:R-:W-:Y:S03]  /*16ca0*/  HMMA.16816.F32.BF16 R68, R172, R144.reuse, R68 ;  /* 0x00000090ac44723c */ /* 0x090fe60000041844 */
[----:B------:R-:W-:Y:S01]  /*16cb0*/  FMUL.FTZ R97, R136, R97 ;  /* 0x0000006188617220 */ /* 0x000fe20000410000 */
[C---:B------:R-:W-:Y:S01]  /*16cc0*/  FMUL.FTZ R98, R3.reuse, R98 ;  /* 0x0000006203627220 */ /* 0x040fe20000410000 */
[----:B------:R-:W-:Y:S01]  /*16cd0*/  FMUL.FTZ R99, R3, R99 ;  /* 0x0000006303637220 */ /* 0x000fe20000410000 */
[----:B------:R-:W-:Y:S02]  /*16ce0*/  VIADD R178, R223, 0x646e171e ;  /* 0x646e171edfb27836 */ /* 0x000fe40000000000 */
[--C-:B------:R-:W-:Y:S01]  /*16cf0*/  FFMA.FTZ R32, R32, UR4, -R187.reuse ;  /* 0x0000000420207c23 */ /* 0x100fe200080108bb */
[C---:B------:R-:W-:Y:S04]  /*16d00*/  HMMA.16816.F32.BF16 R72, R180.reuse, R144, R72 ;  /* 0x00000090b448723c */ /* 0x040fe80000041848 */
[--C-:B------:R-:W-:Y:S01]  /*16d10*/  FFMA.FTZ R33, R33, UR4, -R187.reuse ;  /* 0x0000000421217c23 */ /* 0x100fe200080108bb */
[--C-:B------:R-:W-:Y:S01]  /*16d20*/  FFMA.FTZ R20, R20, UR4, -R187.reuse ;  /* 0x0000000414147c23 */ /* 0x100fe200080108bb */
[----:B------:R-:W-:Y:S01]  /*16d30*/  FFMA.FTZ R34, R34, UR4, -R188 ;  /* 0x0000000422227c23 */ /* 0x000fe200080108bc */
[----:B------:R-:W-:Y:S01]  /*16d40*/  IMAD.MOV.U32 R196, RZ, RZ, R176 ;  /* 0x000000ffffc47224 */ /* 0x000fe200078e00b0 */
[-C--:B------:R-:W-:Y:S01]  /*16d50*/  HMMA.16816.F32.BF16 R76, R180, R146.reuse, R76 ;  /* 0x00000092b44c723c */ /* 0x080fe2000004184c */
[----:B------:R-:W-:Y:S02]  /*16d60*/  MUFU.EX2 R225, R20 ;  /* 0x0000001400e17308 */ /* 0x000fe40000000800 */
[----:B------:R-:W-:Y:S01]  /*16d70*/  FFMA.FTZ R21, R21, UR4, -R187 ;  /* 0x0000000415157c23 */ /* 0x000fe200080108bb */
[--C-:B------:R-:W-:Y:S01]  /*16d80*/  FFMA.FTZ R22, R22, UR4, -R188.reuse ;  /* 0x0000000416167c23 */ /* 0x100fe200080108bc */
[--C-:B------:R-:W-:Y:S01]  /*16d90*/  FFMA.FTZ R23, R23, UR4, -R188.reuse ;  /* 0x0000000417177c23 */ /* 0x100fe200080108bc */
[C---:B------:R-:W-:Y:S01]  /*16da0*/  FMUL.FTZ R132, R2.reuse, R132 ;  /* 0x0000008402847220 */ /* 0x040fe20000410000 */
[----:B------:R-:W-:Y:S01]  /*16db0*/  FMUL.FTZ R133, R2, R133 ;  /* 0x0000008502857220 */ /* 0x000fe20000410000 */
[C---:B------:R-:W-:Y:S01]  /*16dc0*/  HMMA.16816.F32.BF16 R80, R172.reuse, R146, R80 ;  /* 0x00000092ac50723c */ /* 0x040fe20000041850 */
[----:B------:R-:W2:Y:S02]  /*16dd0*/  LDSM.16.MT88.4 R144, [R184+0x1000] ;  /* 0x00100000b890783b */ /* 0x000ea40000004200 */
[----:B------:R3:W-:Y:S01]  /*16de0*/  MUFU.EX2 R211, R22 ;  /* 0x0000001600d37308 */ /* 0x0007e20000000800 */
[C---:B------:R-:W-:Y:S01]  /*16df0*/  FMUL.FTZ R86, R3.reuse, R86 ;  /* 0x0000005603567220 */ /* 0x040fe20000410000 */
[----:B------:R-:W-:Y:S01]  /*16e00*/  FMUL.FTZ R87, R3, R87 ;  /* 0x0000005703577220 */ /* 0x000fe20000410000 */
[C---:B------:R-:W-:Y:S01]  /*16e10*/  FMUL.FTZ R134, R0.reuse, R134 ;  /* 0x0000008600867220 */ /* 0x040fe20000410000 */
[----:B------:R-:W-:Y:S01]  /*16e20*/  FMUL.FTZ R135, R0, R135 ;  /* 0x0000008700877220 */ /* 0x000fe20000410000 */
[----:B------:R-:W-:Y:S01]  /*16e30*/  FFMA.FTZ R29, R29, UR4, -R189 ;  /* 0x000000041d1d7c23 */ /* 0x000fe200080108bd */
[--C-:B------:R-:W-:Y:S01]  /*16e40*/  FFMA.FTZ R48, R48, UR4, -R187.reuse ;  /* 0x0000000430307c23 */ /* 0x100fe200080108bb */
[--C-:B------:R-:W-:Y:S01]  /*16e50*/  FFMA.FTZ R39, R39, UR4, -R188.reuse ;  /* 0x0000000427277c23 */ /* 0x100fe200080108bc */
[--C-:B------:R-:W-:Y:S01]  /*16e60*/  FFMA.FTZ R36, R36, UR4, -R187.reuse ;  /* 0x0000000424247c23 */ /* 0x100fe200080108bb */
[-C--:B-1----:R-:W-:Y:S01]  /*16e70*/  HMMA.16816.F32.BF16 R84, R172, R148.reuse, R84 ;  /* 0x00000094ac54723c */ /* 0x082fe20000041854 */
[----:B------:R1:W-:Y:S02]  /*16e80*/  MUFU.EX2 R209, R23 ;  /* 0x0000001700d17308 */ /* 0x0003e40000000800 */
[C---:B------:R-:W-:Y:S01]  /*16e90*/  FMUL.FTZ R88, R2.reuse, R88 ;  /* 0x0000005802587220 */ /* 0x040fe20000410000 */
[----:B------:R-:W-:Y:S01]  /*16ea0*/  FMUL.FTZ R89, R2, R89 ;  /* 0x0000005902597220 */ /* 0x000fe20000410000 */
[C---:B------:R-:W-:Y:S01]  /*16eb0*/  FMUL.FTZ R90, R0.reuse, R90 ;  /* 0x0000005a005a7220 */ /* 0x040fe20000410000 */
[C---:B------:R-:W-:Y:S01]  /*16ec0*/  FMUL.FTZ R91, R0.reuse, R91 ;  /* 0x0000005b005b7220 */ /* 0x040fe20000410000 */
[----:B---3--:R-:W-:Y:S01]  /*16ed0*/  FMUL.FTZ R22, R0, R166 ;  /* 0x000000a600167220 */ /* 0x008fe20000410000 */
[----:B------:R-:W-:Y:S01]  /*16ee0*/  FFMA.FTZ R38, R38, UR4, -R188 ;  /* 0x0000000426267c23 */ /* 0x000fe200080108bc */
[----:B------:R-:W-:Y:S01]  /*16ef0*/  FFMA.FTZ R37, R37, UR4, -R187 ;  /* 0x0000000425257c23 */ /* 0x000fe200080108bb */
[--C-:B------:R-:W-:Y:S01]  /*16f00*/  FFMA.FTZ R40, R40, UR4, -R189.reuse ;  /* 0x0000000428287c23 */ /* 0x100fe200080108bd */
[----:B------:R-:W-:Y:S01]  /*16f10*/  FFMA.FTZ R41, R41, UR4, -R189 ;  /* 0x0000000429297c23 */ /* 0x000fe200080108bd */
[----:B------:R-:W-:Y:S01]  /*16f20*/  FFMA.FTZ R42, R42, UR4, -R190 ;  /* 0x000000042a2a7c23 */ /* 0x000fe200080108be */
[C---:B------:R-:W-:Y:S04]  /*16f30*/  HMMA.16816.F32.BF16 R88, R180.reuse, R148, R88 ;  /* 0x00000094b458723c */ /* 0x040fe80000041858 */
[----:B------:R-:W-:Y:S01]  /*16f40*/  IADD3 R179, PT, PT, R222, 0x1715609d, RZ ;  /* 0x1715609ddeb37810 */ /* 0x000fe20007ffe0ff */
[----:B-1----:R-:W-:Y:S01]  /*16f50*/  FMUL.FTZ R23, R0, R167 ;  /* 0x000000a700177220 */ /* 0x002fe20000410000 */
[--C-:B------:R-:W-:Y:S01]  /*16f60*/  FFMA.FTZ R64, R64, UR4, -R187.reuse ;  /* 0x0000000440407c23 */ /* 0x100fe200080108bb */
[----:B------:R-:W-:Y:S01]  /*16f70*/  FFMA.FTZ R65, R65, UR4, -R187 ;  /* 0x0000000441417c23 */ /* 0x000fe200080108bb */
[-C--:B------:R-:W-:Y:S03]  /*16f80*/  HMMA.16816.F32.BF16 R92, R180, R150.reuse, R92 ;  /* 0x00000096b45c723c */ /* 0x080fe6000004185c */
[C---:B------:R-:W-:Y:S01]  /*16f90*/  LOP3.LUT R142, R179.reuse, R206, R197, 0x96, !PT ;  /* 0x000000ceb38e7212 */ /* 0x040fe200078e96c5 */
[--C-:B------:R-:W-:Y:S01]  /*16fa0*/  FFMA.FTZ R66, R66, UR4, -R188.reuse ;  /* 0x0000000442427c23 */ /* 0x100fe200080108bc */
[----:B------:R-:W-:Y:S01]  /*16fb0*/  LOP3.LUT R148, R179, R210, R191, 0x96, !PT ;  /* 0x000000d2b3947212 */ /* 0x000fe200078e96bf */
[----:B------:R-:W-:Y:S01]  /*16fc0*/  FFMA.FTZ R67, R67, UR4, -R188 ;  /* 0x0000000443437c23 */ /* 0x000fe200080108bc */
[----:B------:R-:W-:Y:S01]  /*16fd0*/  MOV R197, R177 ;  /* 0x000000b100c57202 */ /* 0x000fe20000000f00 */
[C---:B------:R-:W-:Y:S04]  /*16fe0*/  HMMA.16816.F32.BF16 R96, R172.reuse, R150, R96 ;  /* 0x00000096ac60723c */ /* 0x040fe80000041860 */
[----:B------:R-:W-:Y:S04]  /*16ff0*/  IMAD.WIDE.U32 R142, R142, -0x2daee0ad, RZ ;  /* 0xd2511f538e8e7825 */ /* 0x000fe800078e00ff */
[C---:B------:R-:W-:Y:S01]  /*17000*/  FMUL.FTZ R100, R136.reuse, R100 ;  /* 0x0000006488647220 */ /* 0x040fe20000410000 */
[----:B------:R-:W-:Y:S01]  /*17010*/  MUFU.EX2 R197, R49 ;  /* 0x0000003100c57308 */ /* 0x000fe20000000800 */
[----:B------:R-:W-:Y:S01]  /*17020*/  FMUL.FTZ R101, R136, R101 ;  /* 0x0000006588657220 */ /* 0x000fe20000410000 */
[----:B------:R-:W-:Y:S01]  /*17030*/  IMAD.WIDE.U32 R148, R148, -0x2daee0ad, RZ ;  /* 0xd2511f5394947825 */ /* 0x000fe200078e00ff */
[----:B------:R-:W-:Y:S02]  /*17040*/  MOV R155, R142 ;  /* 0x0000008e009b7202 */ /* 0x000fe40000000f00 */
[----:B------:R-:W-:Y:S01]  /*17050*/  LOP3.LUT R141, R178, R208, R143, 0x96, !PT ;  /* 0x000000d0b28d7212 */ /* 0x000fe200078e968f */
[----:B------:R-:W-:Y:S01]  /*17060*/  IMAD.MOV.U32 R143, RZ, RZ, R148 ;  /* 0x000000ffff8f7224 */ /* 0x000fe200078e0094 */
[C---:B------:R-:W-:Y:S01]  /*17070*/  PRMT R153, R142.reuse, 0x7773, RZ ;  /* 0x000077738e997816 */ /* 0x040fe200000000ff */
[C---:B------:R-:W-:Y:S01]  /*17080*/  FMUL.FTZ R102, R3.reuse, R102 ;  /* 0x0000006603667220 */ /* 0x040fe20000410000 */
[C---:B------:R-:W-:Y:S01]  /*17090*/  PRMT R152, R142.reuse, 0x7772, RZ ;  /* 0x000077728e987816 */ /* 0x040fe200000000ff */
[----:B------:R-:W-:Y:S01]  /*170a0*/  FMUL.FTZ R103, R3, R103 ;  /* 0x0000006703677220 */ /* 0x000fe20000410000 */
[----:B------:R-:W-:Y:S01]  /*170b0*/  PRMT R159, R142, 0x7771, RZ ;  /* 0x000077718e9f7816 */ /* 0x000fe200000000ff */
[----:B------:R-:W-:Y:S01]  /*170c0*/  FMUL.FTZ R104, R2, R104 ;  /* 0x0000006802687220 */ /* 0x000fe20000410000 */
[----:B------:R-:W-:Y:S01]  /*170d0*/  LOP3.LUT R142, R178, R224, R149, 0x96, !PT ;  /* 0x000000e0b28e7212 */ /* 0x000fe200078e9695 */
[----:B------:R-:W-:Y:S01]  /*170e0*/  FMUL.FTZ R105, R2, R105 ;  /* 0x0000006902697220 */ /* 0x000fe20000410000 */
[----:B------:R-:W-:Y:S01]  /*170f0*/  PRMT R158, R148, 0x7773, RZ ;  /* 0x00007773949e7816 */ /* 0x000fe200000000ff */
[----:B------:R-:W-:Y:S01]  /*17100*/  FMUL.FTZ R106, R0, R106 ;  /* 0x0000006a006a7220 */ /* 0x000fe20000410000 */
[-C--:B--2---:R-:W-:Y:S01]  /*17110*/  HMMA.16816.F32.BF16 R100, R172, R144.reuse, R100 ;  /* 0x00000090ac64723c */ /* 0x084fe20000041864 */
[----:B------:R1:W-:Y:S02]  /*17120*/  MUFU.EX2 R224, R21 ;  /* 0x0000001500e07308 */ /* 0x0003e40000000800 */
[----:B------:R-:W-:Y:S01]  /*17130*/  PRMT R156, R148, 0x7772, RZ ;  /* 0x00007772949c7816 */ /* 0x000fe200000000ff */
[----:B------:R-:W-:Y:S01]  /*17140*/  FMUL.FTZ R107, R0, R107 ;  /* 0x0000006b006b7220 */ /* 0x000fe20000410000 */
[----:B------:R-:W-:Y:S01]  /*17150*/  PRMT R157, R148, 0x7771, RZ ;  /* 0x00007771949d7816 */ /* 0x000fe200000000ff */
[----:B------:R-:W-:Y:S01]  /*17160*/  FMUL.FTZ R108, R2, R108 ;  /* 0x0000006c026c7220 */ /* 0x000fe20000410000 */
[----:B------:R-:W2:Y:S01]  /*17170*/  LDSM.16.MT88.4 R148, [R185+0xb000] ;  /* 0x00b00000b994783b */ /* 0x000ea20000004200 */
[----:B------:R-:W-:Y:S01]  /*17180*/  PRMT R154, R152, 0x5410, R153 ;  /* 0x00005410989a7816 */ /* 0x000fe20000000099 */
[----:B------:R-:W-:Y:S01]  /*17190*/  FMUL.FTZ R109, R2, R109 ;  /* 0x0000006d026d7220 */ /* 0x000fe20000410000 */
[----:B------:R-:W-:Y:S01]  /*171a0*/  LOP3.LUT R152, R155, 0xff, RZ, 0xc0, !PT ;  /* 0x000000ff9b987812 */ /* 0x000fe200078ec0ff */
[C---:B------:R-:W-:Y:S04]  /*171b0*/  HMMA.16816.F32.BF16 R104, R180.reuse, R144, R104 ;  /* 0x00000090b468723c */ /* 0x040fe80000041868 */
[C---:B------:R-:W-:Y:S01]  /*171c0*/  FMUL.FTZ R110, R0.reuse, R110 ;  /* 0x0000006e006e7220 */ /* 0x040fe20000410000 */
[----:B------:R-:W-:Y:S01]  /*171d0*/  FMUL.FTZ R111, R0, R111 ;  /* 0x0000006f006f7220 */ /* 0x000fe20000410000 */
[----:B------:R-:W-:Y:S01]  /*171e0*/  LOP3.LUT R145, R141, 0xff, RZ, 0xc0, !PT ;  /* 0x000000ff8d917812 */ /* 0x000fe200078ec0ff */
[----:B-1----:R-:W-:Y:S01]  /*171f0*/  FMUL.FTZ R21, R2, R165 ;  /* 0x000000a502157220 */ /* 0x002fe20000410000 */
[----:B------:R-:W-:Y:S01]  /*17200*/  SHF.R.U32.HI R144, RZ, 0x18, R141 ;  /* 0x00000018ff907819 */ /* 0x000fe2000001168d */
[----:B------:R-:W-:Y:S01]  /*17210*/  FMUL.FTZ R112, R136, R112 ;  /* 0x0000007088707220 */ /* 0x000fe20000410000 */
[----:B------:R-:W-:Y:S01]  /*17220*/  PRMT R152, R152, 0x5410, R159 ;  /* 0x0000541098987816 */ /* 0x000fe2000000009f */
[----:B------:R-:W-:Y:S01]  /*17230*/  IMAD.MOV.U32 R159, RZ, RZ, R231 ;  /* 0x000000ffff9f7224 */ /* 0x000fe200078e00e7 */
[-C--:B------:R-:W-:Y:S01]  /*17240*/  HMMA.16816.F32.BF16 R108, R180, R146.reuse, R108 ;  /* 0x00000092b46c723c */ /* 0x080fe2000004186c */
[----:B------:R1:W-:Y:S02]  /*17250*/  MUFU.EX2 R231, R32 ;  /* 0x0000002000e77308 */ /* 0x0003e40000000800 */
[----:B------:R-:W-:Y:S01]  /*17260*/  FMUL.FTZ R113, R136, R113 ;  /* 0x0000007188717220 */ /* 0x000fe20000410000 */
[C---:B------:R-:W-:Y:S01]  /*17270*/  FMUL.FTZ R114, R3.reuse, R114 ;  /* 0x0000007203727220 */ /* 0x040fe20000410000 */
[C---:B------:R-:W-:Y:S01]  /*17280*/  FMUL.FTZ R115, R3.reuse, R115 ;  /* 0x0000007303737220 */ /* 0x040fe20000410000 */
[----:B------:R-:W-:Y:S01]  /*17290*/  LOP3.LUT R20, R154, 0xff00ff, RZ, 0xc0, !PT ;  /* 0x00ff00ff9a147812 */ /* 0x000fe200078ec0ff */
[----:B------:R-:W-:Y:S01]  /*172a0*/  FMUL.FTZ R116, R136, R116 ;  /* 0x0000007488747220 */ /* 0x000fe20000410000 */
[----:B------:R-:W-:Y:S01]  /*172b0*/  PRMT R177, R156, 0x5410, R158 ;  /* 0x000054109cb17816 */ /* 0x000fe2000000009e */
[C---:B------:R-:W-:Y:S01]  /*172c0*/  FMUL.FTZ R117, R136.reuse, R117 ;  /* 0x0000007588757220 */ /* 0x040fe20000410000 */
[----:B------:R-:W-:Y:S01]  /*172d0*/  MOV R158, R230 ;  /* 0x000000e6009e7202 */ /* 0x000fe20000000f00 */
[----:B------:R-:W-:Y:S01]  /*172e0*/  FMUL.FTZ R118, R3, R118 ;  /* 0x0000007603767220 */ /* 0x000fe20000410000 */
[C---:B------:R-:W-:Y:S01]  /*172f0*/  HMMA.16816.F32.BF16 R112, R172.reuse, R146, R112 ;  /* 0x00000092ac70723c */ /* 0x040fe20000041870 */
[----:B------:R3:W4:Y:S03]  /*17300*/  MUFU.EX2 R230, R33 ;  /* 0x0000002100e67308 */ /* 0x0007260000000800 */
[----:B------:R-:W-:Y:S01]  /*17310*/  LOP3.LUT R147, R143, 0xff, RZ, 0xc0, !PT ;  /* 0x000000ff8f937812 */ /* 0x000fe200078ec0ff */
[----:B------:R-:W-:Y:S01]  /*17320*/  FMUL.FTZ R119, R3, R119 ;  /* 0x0000007703777220 */ /* 0x000fe20000410000 */
[C---:B------:R-:W-:Y:S01]  /*17330*/  PRMT R146, R141.reuse, 0x7632, R146 ;  /* 0x000076328d927816 */ /* 0x040fe20000000092 */
[C---:B-1----:R-:W-:Y:S01]  /*17340*/  FMUL.FTZ R32, R136.reuse, R160 ;  /* 0x000000a088207220 */ /* 0x042fe20000410000 */
[----:B------:R-:W-:Y:S01]  /*17350*/  LOP3.LUT R143, R141, 0xffff, RZ, 0xc0, !PT ;  /* 0x0000ffff8d8f7812 */ /* 0x000fe200078ec0ff */
[----:B------:R-:W-:Y:S01]  /*17360*/  FMUL.FTZ R128, R136, R128 ;  /* 0x0000008088807220 */ /* 0x000fe20000410000 */
[----:B------:R-:W-:Y:S01]  /*17370*/  LOP3.LUT R141, R146, 0xff, RZ, 0xc0, !PT ;  /* 0x000000ff928d7812 */ /* 0x000fe200078ec0ff */
[----:B------:R-:W-:Y:S01]  /*17380*/  FMUL.FTZ R129, R136, R129 ;  /* 0x0000008188817220 */ /* 0x000fe20000410000 */
[-C--:B--2---:R-:W-:Y:S03]  /*17390*/  HMMA.16816.F32.BF16 R116, R172, R148.reuse, R116 ;  /* 0x00000094ac74723c */ /* 0x084fe60000041874 */
[----:B------:R-:W-:Y:S01]  /*173a0*/  SHF.R.U32.HI R143, RZ, 0x8, R143 ;  /* 0x00000008ff8f7819 */ /* 0x000fe2000001168f */
[C---:B------:R-:W-:Y:S01]  /*173b0*/  FMUL.FTZ R120, R2.reuse, R120 ;  /* 0x0000007802787220 */ /* 0x040fe20000410000 */
[----:B------:R-:W-:Y:S01]  /*173c0*/  PRMT R157, R147, 0x5410, R157 ;  /* 0x00005410939d7816 */ /* 0x000fe2000000009d */
[----:B------:R-:W-:Y:S01]  /*173d0*/  FMUL.FTZ R121, R2, R121 ;  /* 0x0000007902797220 */ /* 0x000fe20000410000 */
[----:B------:R-:W-:Y:S01]  /*173e0*/  PRMT R153, R145, 0x5410, R143 ;  /* 0x0000541091997816 */ /* 0x000fe2000000008f */
[C---:B------:R-:W-:Y:S01]  /*173f0*/  FMUL.FTZ R122, R0.reuse, R122 ;  /* 0x0000007a007a7220 */ /* 0x040fe20000410000 */
[----:B------:R-:W-:Y:S01]  /*17400*/  PRMT R156, R141, 0x5410, R144 ;  /* 0x000054108d9c7816 */ /* 0x000fe20000000090 */
[----:B------:R-:W-:Y:S01]  /*17410*/  FMUL.FTZ R123, R0, R123 ;  /* 0x0000007b007b7220 */ /* 0x000fe20000410000 */
[----:B------:R-:W1:Y:S01]  /*17420*/  LDSM.16.MT88.4 R144, [R184+0x2000] ;  /* 0x00200000b890783b */ /* 0x000e620000004200 */
[----:B---3--:R-:W-:Y:S01]  /*17430*/  FMUL.FTZ R33, R136, R161 ;  /* 0x000000a188217220 */ /* 0x008fe20000410000 */
[----:B------:R-:W-:Y:S01]  /*17440*/  LOP3.LUT R141, R142, 0xffff, RZ, 0xc0, !PT ;  /* 0x0000ffff8e8d7812 */ /* 0x000fe200078ec0ff */
[C---:B------:R-:W-:Y:S01]  /*17450*/  FMUL.FTZ R130, R3.reuse, R130 ;  /* 0x0000008203827220 */ /* 0x040fe20000410000 */
[----:B------:R-:W-:Y:S01]  /*17460*/  FMUL.FTZ R131, R3, R131 ;  /* 0x0000008303837220 */ /* 0x000fe20000410000 */
[----:B------:R-:W-:Y:S01]  /*17470*/  FFMA.FTZ R24, R24, UR4, -R189 ;  /* 0x0000000418187c23 */ /* 0x000fe200080108bd */
[C---:B------:R-:W-:Y:S04]  /*17480*/  HMMA.16816.F32.BF16 R120, R180.reuse, R148, R120 ;  /* 0x00000094b478723c */ /* 0x040fe80000041878 */
[C---:B------:R-:W-:Y:S01]  /*17490*/  FMUL.FTZ R124, R2.reuse, R124 ;  /* 0x0000007c027c7220 */ /* 0x040fe20000410000 */
[----:B------:R-:W-:Y:S01]  /*174a0*/  FMUL.FTZ R125, R2, R125 ;  /* 0x0000007d027d7220 */ /* 0x000fe20000410000 */
[C---:B------:R-:W-:Y:S01]  /*174b0*/  FMUL.FTZ R126, R0.reuse, R126 ;  /* 0x0000007e007e7220 */ /* 0x040fe20000410000 */
[----:B------:R-:W-:Y:S01]  /*174c0*/  FMUL.FTZ R127, R0, R127 ;  /* 0x0000007f007f7220 */ /* 0x000fe20000410000 */
[----:B------:R-:W-:Y:S01]  /*174d0*/  SHF.R.U32.HI R141, RZ, 0x8, R141 ;  /* 0x00000008ff8d7819 */ /* 0x000fe2000001168d */
[----:B------:R-:W-:Y:S01]  /*174e0*/  IMAD.MOV.U32 R149, RZ, RZ, R229 ;  /* 0x000000ffff957224 */ /* 0x000fe200078e00e5 */
[----:B------:R-:W-:Y:S01]  /*174f0*/  LOP3.LUT R148, R142, 0xff, RZ, 0xc0, !PT ;  /* 0x000000ff8e947812 */ /* 0x000fe200078ec0ff */
[----:B------:R2:W-:Y:S01]  /*17500*/  MUFU.EX2 R229, R34 ;  /* 0x0000002200e57308 */ /* 0x0005e20000000800 */
[----:B------:R-:W-:Y:S01]  /*17510*/  FFMA.FTZ R25, R25, UR4, -R189 ;  /* 0x0000000419197c23 */ /* 0x000fe200080108bd */
[----:B------:R-:W-:Y:S01]  /*17520*/  IMAD.MOV.U32 R165, RZ, RZ, R149 ;  /* 0x000000ffffa57224 */ /* 0x000fe200078e0095 */
[-C--:B------:R-:W-:Y:S07]  /*17530*/  HMMA.16816.F32.BF16 R124, R180, R150.reuse, R124 ;  /* 0x00000096b47c723c */ /* 0x080fee000004187c */
[----:B------:R-:W-:Y:S01]  /*17540*/  MUFU.EX2 R206, R25 ;  /* 0x0000001900ce7308 */ /* 0x000fe20000000800 */
[----:B------:R-:W-:Y:S01]  /*17550*/  PRMT R176, R148, 0x5410, R141 ;  /* 0x0000541094b07816 */ /* 0x000fe2000000008d */
[--C-:B------:R-:W-:Y:S01]  /*17560*/  FFMA.FTZ R26, R26, UR4, -R190.reuse ;  /* 0x000000041a1a7c23 */ /* 0x100fe200080108be */
[--C-:B------:R-:W-:Y:S01]  /*17570*/  HSET2.LE.AND R141, R152, R186.reuse, PT ;  /* 0x000000ba988d7233 */ /* 0x100fe20003803000 */
[----:B------:R-:W-:Y:S01]  /*17580*/  FFMA.FTZ R27, R27, UR4, -R190 ;  /* 0x000000041b1b7c23 */ /* 0x000fe200080108be */
[----:B------:R-:W-:Y:S01]  /*17590*/  MOV R191, R207 ;  /* 0x000000cf00bf7202 */ /* 0x000fe20000000f00 */
[C---:B------:R-:W-:Y:S04]  /*175a0*/  HMMA.16816.F32.BF16 R128, R172.reuse, R150, R128 ;  /* 0x00000096ac80723c */ /* 0x040fe80000041880 */
[----:B------:R3:W-:Y:S01]  /*175b0*/  MUFU.EX2 R207, R24 ;  /* 0x0000001800cf7308 */ /* 0x0007e20000000800 */
[----:B----4-:R-:W-:Y:S01]  /*175c0*/  F2FP.BF16.F32.PACK_AB R150, R230, R231 ;  /* 0x000000e7e696723e */ /* 0x010fe200000010ff */
[----:B--2---:R-:W-:Y:S01]  /*175d0*/  FMUL.FTZ R34, R3, R162 ;  /* 0x000000a203227220 */ /* 0x004fe20000410000 */
[----:B------:R-:W-:Y:S01]  /*175e0*/  PRMT R143, R142, 0x7632, R143 ;  /* 0x000076328e8f7816 */ /* 0x000fe2000000008f */
[----:B------:R-:W-:Y:S01]  /*175f0*/  IMAD.MOV.U32 R160, RZ, RZ, R204 ;  /* 0x000000ffffa07224 */ /* 0x000fe200078e00cc */
[----:B------:R-:W-:Y:S05]  /*17600*/  LOP3.LUT R150, R150, R141, RZ, 0xc0, !PT ;  /* 0x0000008d96967212 */ /* 0x000fea00078ec0ff */
[----:B------:R2:W-:Y:S01]  /*17610*/  MUFU.EX2 R204, R26 ;  /* 0x0000001a00cc7308 */ /* 0x0005e20000000800 */
[----:B------:R-:W-:Y:S01]  /*17620*/  SHF.R.U32.HI R142, RZ, 0x18, R142 ;  /* 0x00000018ff8e7819 */ /* 0x000fe2000001168e */
[--C-:B------:R-:W-:Y:S01]  /*17630*/  FFMA.FTZ R31, R31, UR4, -R190.reuse ;  /* 0x000000041f1f7c23 */ /* 0x100fe200080108be */
[----:B------:R-:W-:Y:S01]  /*17640*/  LOP3.LUT R143, R143, 0xff, RZ, 0xc0, !PT ;  /* 0x000000ff8f8f7812 */ /* 0x000fe200078ec0ff */
[----:B------:R-:W-:Y:S01]  /*17650*/  FFMA.FTZ R30, R30, UR4, -R190 ;  /* 0x000000041e1e7c23 */ /* 0x000fe200080108be */
[--C-:B------:R-:W-:Y:S01]  /*17660*/  HSET2.LE.AND R141, R20, R186.reuse, PT ;  /* 0x000000ba148d7233 */ /* 0x100fe20003803000 */
[----:B------:R-:W-:Y:S01]  /*17670*/  FFMA.FTZ R20, R28, UR4, -R189 ;  /* 0x000000041c147c23 */ /* 0x000fe200080108bd */
[--C-:B------:R-:W-:Y:S03]  /*17680*/  HSET2.LE.AND R28, R153, R186.reuse, PT ;  /* 0x000000ba991c7233 */ /* 0x100fe60003803000 */
[----:B------:R-:W-:Y:S01]  /*17690*/  MUFU.EX2 R210, R31 ;  /* 0x0000001f00d27308 */ /* 0x000fe20000000800 */
[----:B------:R-:W-:Y:S01]  /*176a0*/  PRMT R143, R143, 0x5410, R142 ;  /* 0x000054108f8f7816 */ /* 0x000fe2000000008e */
[----:B------:R-:W4:Y:S01]  /*176b0*/  LDSM.16.MT88.4 R152, [R185+0x9400] ;  /* 0x00940000b998783b */ /* 0x000f220000004200 */
[----:B------:R-:W-:Y:S01]  /*176c0*/  FFMA.FTZ R142, R35, UR4, -R188 ;  /* 0x00000004238e7c23 */ /* 0x000fe200080108bc */
[C---:B------:R-:W-:Y:S06]  /*176d0*/  FMUL.FTZ R35, R3.reuse, R163 ;  /* 0x000000a303237220 */ /* 0x040fec0000410000 */
[----:B------:R5:W-:Y:S01]  /*176e0*/  MUFU.EX2 R212, R20 ;  /* 0x0000001400d47308 */ /* 0x000be20000000800 */
[----:B------:R-:W-:Y:S01]  /*176f0*/  MOV R162, R158 ;  /* 0x0000009e00a27202 */ /* 0x000fe20000000f00 */
[----:B------:R-:W-:Y:S02]  /*17700*/  IMAD.MOV.U32 R163, RZ, RZ, R159 ;  /* 0x000000ffffa37224 */ /* 0x000fe400078e009f */
[C---:B---3--:R-:W-:Y:S01]  /*17710*/  FMUL.FTZ R24, R136.reuse, R168 ;  /* 0x000000a888187220 */ /* 0x048fe20000410000 */
[----:B------:R-:W-:Y:S01]  /*17720*/  FMUL.FTZ R25, R136, R169 ;  /* 0x000000a988197220 */ /* 0x000fe20000410000 */
[----:B--2---:R-:W-:Y:S01]  /*17730*/  FMUL.FTZ R26, R3, R170 ;  /* 0x000000aa031a7220 */ /* 0x004fe20000410000 */
[-C--:B-1----:R-:W-:Y:S03]  /*17740*/  HMMA.16816.F32.BF16 R32, R172, R144.reuse, R32 ;  /* 0x00000090ac20723c */ /* 0x082fe60000041820 */
[----:B------:R-:W-:Y:S01]  /*17750*/  MUFU.EX2 R208, R30 ;  /* 0x0000001e00d07308 */ /* 0x000fe20000000800 */
[----:B------:R-:W-:Y:S01]  /*17760*/  MOV R161, R205 ;  /* 0x000000cd00a17202 */ /* 0x000fe20000000f00 */
[--C-:B------:R-:W-:Y:S08]  /*17770*/  FFMA.FTZ R58, R58, UR4, -R190.reuse ;  /* 0x000000043a3a7c23 */ /* 0x100ff000080108be */
[----:B------:R1:W-:Y:S01]  /*17780*/  MUFU.EX2 R205, R27 ;  /* 0x0000001b00cd7308 */ /* 0x0003e20000000800 */
[----:B------:R-:W-:Y:S01]  /*17790*/  MOV R192, R221 ;  /* 0x000000dd00c07202 */ /* 0x000fe20000000f00 */
[--C-:B------:R-:W-:Y:S01]  /*177a0*/  FFMA.FTZ R59, R59, UR4, -R190.reuse ;  /* 0x000000043b3b7c23 */ /* 0x100fe200080108be */
[C---:B------:R-:W-:Y:S07]  /*177b0*/  HMMA.16816.F32.BF16 R132, R180.reuse, R144, R132 ;  /* 0x00000090b484723c */ /* 0x040fee0000041884 */
[----:B------:R2:W-:Y:S01]  /*177c0*/  MUFU.EX2 R221, R29 ;  /* 0x0000001d00dd7308 */ /* 0x0005e20000000800 */
[----:B------:R-:W-:Y:S01]  /*177d0*/  MOV R148, R228 ;  /* 0x000000e400947202 */ /* 0x000fe20000000f00 */
[----:B-----5:R-:W-:Y:S08]  /*177e0*/  FMUL.FTZ R20, R2, R164 ;  /* 0x000000a402147220 */ /* 0x020ff00000410000 */
[----:B------:R-:W3:Y:S01]  /*177f0*/  MUFU.EX2 R228, R142 ;  /* 0x0000008e00e47308 */ /* 0x000ee20000000800 */
[----:B------:R-:W-:Y:S01]  /*17800*/  F2FP.BF16.F32.PACK_AB R149, R209, R211 ;  /* 0x000000d3d195723e */ /* 0x000fe200000010ff */
[--C-:B------:R-:W-:Y:S01]  /*17810*/  FFMA.FTZ R62, R62, UR4, -R190.reuse ;  /* 0x000000043e3e7c23 */ /* 0x100fe200080108be */
[----:B------:R-:W-:Y:S01]  /*17820*/  MOV R164, R148 ;  /* 0x0000009400a47202 */ /* 0x000fe20000000f00 */
[----:B------:R-:W-:Y:S01]  /*17830*/  FFMA.FTZ R190, R63, UR4, -R190 ;  /* 0x000000043fbe7c23 */ /* 0x000fe200080108be */
[----:B------:R-:W-:Y:S01]  /*17840*/  F2FP.BF16.F32.PACK_AB R148, R224, R225 ;  /* 0x000000e1e094723e */ /* 0x000fe200000010ff */
[-C--:B------:R-:W-:Y:S04]  /*17850*/  HMMA.16816.F32.BF16 R20, R180, R146.reuse, R20 ;  /* 0x00000092b414723c */ /* 0x080fe80000041814 */
[----:B------:R-:W-:Y:S01]  /*17860*/  MUFU.EX2 R183, R38 ;  /* 0x0000002600b77308 */ /* 0x000fe20000000800 */
[----:B-1----:R-:W-:Y:S01]  /*17870*/  FMUL.FTZ R27, R3, R171 ;  /* 0x000000ab031b7220 */ /* 0x002fe20000410000 */
[----:B------:R-:W-:Y:S08]  /*17880*/  LOP3.LUT R148, R148, R28, RZ, 0xc0, !PT ;  /* 0x0000001c94947212 */ /* 0x000ff000078ec0ff */
[----:B------:R-:W-:Y:S01]  /*17890*/  MUFU.EX2 R182, R40 ;  /* 0x0000002800b67308 */ /* 0x000fe20000000800 */
[--C-:B------:R-:W-:Y:S02]  /*178a0*/  HSET2.LE.AND R28, R156, R186.reuse, PT ;  /* 0x000000ba9c1c7233 */ /* 0x100fe40003803000 */
[--C-:B--2---:R-:W-:Y:S07]  /*178b0*/  HSET2.LE.AND R29, R157, R186.reuse, PT ;  /* 0x000000ba9d1d7233 */ /* 0x104fee0003803000 */
[----:B------:R-:W-:Y:S01]  /*178c0*/  MUFU.EX2 R181, R41 ;  /* 0x0000002900b57308 */ /* 0x000fe20000000800 */
[----:B------:R-:W-:Y:S01]  /*178d0*/  HMMA.16816.F32.BF16 R24, R172, R146, R24 ;  /* 0x00000092ac18723c */ /* 0x000fe20000041818 */
[----:B------:R-:W1:Y:S08]  /*178e0*/  LDSM.16.MT88.4 R156, [R184+0x400] ;  /* 0x00040000b89c783b */ /* 0x000e700000004200 */
[----:B------:R-:W-:Y:S01]  /*178f0*/  MUFU.EX2 R173, R43 ;  /* 0x0000002b00ad7308 */ /* 0x000fe20000000800 */
[----:B---3--:R-:W-:Y:S02]  /*17900*/  F2FP.BF16.F32.PACK_AB R151, R228, R229 ;  /* 0x000000e5e497723e */ /* 0x008fe400000010ff */
[----:B------:R-:W-:Y:S07]  /*17910*/  LOP3.LUT R31, R177, 0xff00ff, RZ, 0xc0, !PT ;  /* 0x00ff00ffb11f7812 */ /* 0x000fee00078ec0ff */
[----:B------:R-:W-:Y:S01]  /*17920*/  MUFU.EX2 R172, R44 ;  /* 0x0000002c00ac7308 */ /* 0x000fe20000000800 */
[----:B------:R-:W-:Y:S01]  /*17930*/  F2FP.BF16.F32.PACK_AB R30, R221, R212 ;  /* 0x000000d4dd1e723e */ /* 0x000fe200000010ff */
[----:B------:R-:W2:Y:S01]  /*17940*/  LDSM.16.MT88.4 R144, [R185+0xa400] ;  /* 0x00a40000b990783b */ /* 0x000ea20000004200 */
[----:B------:R-:W-:Y:S07]  /*17950*/  LOP3.LUT R151, R151, R141, RZ, 0xc0, !PT ;  /* 0x0000008d97977212 */ /* 0x000fee00078ec0ff */
[----:B------:R-:W-:Y:S01]  /*17960*/  MUFU.EX2 R180, R42 ;  /* 0x0000002a00b47308 */ /* 0x000fe20000000800 */
[----:B------:R-:W-:Y:S02]  /*17970*/  LOP3.LUT R149, R149, R28, RZ, 0xc0, !PT ;  /* 0x0000001c95957212 */ /* 0x000fe400078ec0ff */
[----:B------:R-:W-:Y:S07]  /*17980*/  LOP3.LUT R30, R30, R29, RZ, 0xc0, !PT ;  /* 0x0000001d1e1e7212 */ /* 0x000fee00078ec0ff */
[----:B------:R-:W-:Y:S01]  /*17990*/  MUFU.EX2 R190, R190 ;  /* 0x000000be00be7308 */ /* 0x000fe20000000800 */
[--C-:B------:R-:W-:Y:S02]  /*179a0*/  HSET2.LE.AND R31, R31, R186.reuse, PT ;  /* 0x000000ba1f1f7233 */ /* 0x100fe40003803000 */
[--C-:B------:R-:W-:Y:S01]  /*179b0*/  HSET2.LE.AND R29, R176, R186.reuse, PT ;  /* 0x000000bab01d7233 */ /* 0x100fe20003803000 */
[-C--:B----4-:R-:W-:Y:S06]  /*179c0*/  HMMA.16816.F32.BF16 R4, R148, R152.reuse, R4 ;  /* 0x000000989404723c */ /* 0x090fec0000041804 */
[----:B------:R-:W-:Y:S01]  /*179d0*/  MUFU.EX2 R176, R67 ;  /* 0x0000004300b07308 */ /* 0x000fe20000000800 */
[----:B------:R-:W-:Y:S09]  /*179e0*/  F2FP.BF16.F32.PACK_AB R28, R210, R208 ;  /* 0x000000d0d21c723e */ /* 0x000ff200000010ff */
[----:B------:R-:W-:Y:S01]  /*179f0*/  MUFU.EX2 R177, R66 ;  /* 0x0000004200b17308 */ /* 0x000fe20000000800 */
[----:B------:R-:W-:Y:S02]  /*17a00*/  F2FP.BF16.F32.PACK_AB R141, R206, R207 ;  /* 0x000000cfce8d723e */ /* 0x000fe400000010ff */
[--C-:B------:R-:W-:Y:S07]  /*17a10*/  HSET2.LE.AND R142, R143, R186.reuse, PT ;  /* 0x000000ba8f8e7233 */ /* 0x100fee0003803000 */
[----:B------:R-:W-:Y:S01]  /*17a20*/  MUFU.EX2 R62, R62 ;  /* 0x0000003e003e7308 */ /* 0x000fe20000000800 */
[----:B------:R-:W-:Y:S02]  /*17a30*/  F2FP.BF16.F32.PACK_AB R143, R205, R204 ;  /* 0x000000cccd8f723e */ /* 0x000fe400000010ff */
[----:B------:R-:W-:Y:S07]  /*17a40*/  LOP3.LUT R31, R28, R31, RZ, 0xc0, !PT ;  /* 0x0000001f1c1f7212 */ /* 0x000fee00078ec0ff */
[----:B------:R-:W-:Y:S01]  /*17a50*/  MUFU.EX2 R58, R58 ;  /* 0x0000003a003a7308 */ /* 0x000fe20000000800 */
[----:B------:R-:W-:Y:S02]  /*17a60*/  LOP3.LUT R28, R141, R29, RZ, 0xc0, !PT ;  /* 0x0000001d8d1c7212 */ /* 0x000fe400078ec0ff */
[----:B------:R-:W-:Y:S07]  /*17a70*/  LOP3.LUT R29, R143, R142, RZ, 0xc0, !PT ;  /* 0x0000008e8f1d7212 */ /* 0x000fee00078ec0ff */
[----:B------:R-:W-:Y:S01]  /*17a80*/  MUFU.EX2 R59, R59 ;  /* 0x0000003b003b7308 */ /* 0x000fe20000000800 */
[----:B------:R-:W-:Y:S01]  /*17a90*/  LOP3.LUT R141, R161, UR9, R223, 0x96, !PT ;  /* 0x00000009a18d7c12 */ /* 0x000fe2000f8e96df */
[C---:B------:R-:W-:Y:S04]  /*17aa0*/  HMMA.16816.F32.BF16 R8, R28.reuse, R152, R8 ;  /* 0x000000981c08723c */ /* 0x040fe80000041808 */
[----:B------:R-:W-:Y:S04]  /*17ab0*/  IMAD.WIDE.U32 R160, R141, -0x326172a9, RZ ;  /* 0xcd9e8d578da07825 */ /* 0x000fe800078e00ff */
[-C--:B------:R-:W-:Y:S03]  /*17ac0*/  HMMA.16816.F32.BF16 R12, R28, R154.reuse, R12 ;  /* 0x0000009a1c0c723c */ /* 0x080fe6000004180c */
[----:B------:R-:W-:Y:S02]  /*17ad0*/  LOP3.LUT R141, R160, R192, RZ, 0x3c, !PT ;  /* 0x000000c0a08d7212 */ /* 0x000fe400078e3cff */
[----:B------:R-:W-:Y:S01]  /*17ae0*/  MUFU.EX2 R192, R37 ;  /* 0x0000002500c07308 */ /* 0x000fe20000000800 */
[C---:B------:R-:W-:Y:S02]  /*17af0*/  LOP3.LUT R142, R161.reuse, R251, RZ, 0x3c, !PT ;  /* 0x000000fba18e7212 */ /* 0x040fe400078e3cff */
[C---:B------:R-:W-:Y:S04]  /*17b00*/  HMMA.16816.F32.BF16 R16, R148.reuse, R154, R16 ;  /* 0x0000009a9410723c */ /* 0x040fe80000041810 */
[----:B------:R-:W-:Y:S01]  /*17b10*/  IMAD.WIDE.U32 R142, R142, -0x2daee0ad, RZ ;  /* 0xd2511f538e8e7825 */ /* 0x000fe200078e00ff */
[----:B------:R-:W-:Y:S02]  /*17b20*/  LOP3.LUT R152, R160, R250, RZ, 0x3c, !PT ;  /* 0x000000faa0987212 */ /* 0x000fe400078e3cff */
[----:B------:R-:W-:Y:S01]  /*17b30*/  LOP3.LUT R154, R161, R191, RZ, 0x3c, !PT ;  /* 0x000000bfa19a7212 */ /* 0x000fe200078e3cff */
[-C--:B-1----:R-:W-:Y:S01]  /*17b40*/  HMMA.16816.F32.BF16 R68, R148, R156.reuse, R68 ;  /* 0x0000009c9444723c */ /* 0x082fe20000041844 */
[----:B------:R-:W1:Y:S02]  /*17b50*/  MUFU.EX2 R191, R39 ;  /* 0x0000002700bf7308 */ /* 0x000e640000000800 */
[----:B------:R-:W-:Y:S01]  /*17b60*/  LOP3.LUT R143, R162, R202, R143, 0x96, !PT ;  /* 0x000000caa28f7212 */ /* 0x000fe200078e968f */
[----:B------:R-:W-:Y:S04]  /*17b70*/  IMAD.WIDE.U32 R152, R152, -0x2daee0ad, RZ ;  /* 0xd2511f5398987825 */ /* 0x000fe800078e00ff */
[C---:B------:R-:W-:Y:S04]  /*17b80*/  HMMA.16816.F32.BF16 R72, R28.reuse, R156, R72 ;  /* 0x0000009c1c48723c */ /* 0x040fe80000041848 */
[----:B------:R-:W-:Y:S01]  /*17b90*/  LOP3.LUT R142, R201, R142, R153, 0x96, !PT ;  /* 0x0000008ec98e7212 */ /* 0x000fe200078e9699 */
[----:B------:R-:W-:Y:S03]  /*17ba0*/  IMAD.WIDE.U32 R154, R154, -0x2daee0ad, RZ ;  /* 0xd2511f539a9a7825 */ /* 0x000fe600078e00ff */
[-C--:B------:R-:W-:Y:S03]  /*17bb0*/  HMMA.16816.F32.BF16 R76, R28, R158.reuse, R76 ;  /* 0x0000009e1c4c723c */ /* 0x080fe6000004184c */
[----:B------:R-:W-:Y:S01]  /*17bc0*/  IMAD.WIDE.U32 R156, R141, -0x2daee0ad, RZ ;  /* 0xd2511f538d9c7825 */ /* 0x000fe200078e00ff */
[----:B-1----:R-:W-:Y:S03]  /*17bd0*/  F2FP.BF16.F32.PACK_AB R42, R191, R183 ;  /* 0x000000b7bf2a723e */ /* 0x002fe600000010ff */
[----:B------:R-:W-:Y:S01]  /*17be0*/  IMAD.WIDE.U32 R160, R143, -0x326172a9, RZ ;  /* 0xcd9e8d578fa07825 */ /* 0x000fe200078e00ff */
[C---:B------:R-:W-:Y:S04]  /*17bf0*/  HMMA.16816.F32.BF16 R80, R148.reuse, R158, R80 ;  /* 0x0000009e9450723c */ /* 0x040fe80000041850 */
[----:B------:R-:W-:Y:S01]  /*17c00*/  IMAD.WIDE.U32 R162, R142, -0x326172a9, RZ ;  /* 0xcd9e8d578ea27825 */ /* 0x000fe200078e00ff */
[----:B------:R-:W-:Y:S02]  /*17c10*/  LOP3.LUT R142, R164, R202, R155, 0x96, !PT ;  /* 0x000000caa48e7212 */ /* 0x000fe400078e969b */
[----:B------:R-:W-:Y:S01]  /*17c20*/  LOP3.LUT R141, R201, R154, R157, 0x96, !PT ;  /* 0x0000009ac98d7212 */ /* 0x000fe200078e969d */
[-C--:B--2---:R-:W-:Y:S03]  /*17c30*/  HMMA.16816.F32.BF16 R84, R148, R144.reuse, R84 ;  /* 0x000000909454723c */ /* 0x084fe60000041854 */
[-C--:B------:R-:W-:Y:S01]  /*17c40*/  LOP3.LUT R153, R196, R199.reuse, R161, 0x96, !PT ;  /* 0x000000c7c4997212 */ /* 0x080fe200078e96a1 */
[----:B------:R-:W-:Y:S01]  /*17c50*/  IMAD.WIDE.U32 R154, R142, -0x326172a9, RZ ;  /* 0xcd9e8d578e9a7825 */ /* 0x000fe200078e00ff */
[----:B------:R-:W-:Y:S01]  /*17c60*/  LOP3.LUT R143, R200, R160, R163, 0x96, !PT ;  /* 0x000000a0c88f7212 */ /* 0x000fe200078e96a3 */
[----:B------:R-:W1:Y:S02]  /*17c70*/  MUFU.EX2 R196, R48 ;  /* 0x0000003000c47308 */ /* 0x000e640000000800 */
[--C-:B------:R-:W-:Y:S01]  /*17c80*/  FFMA.FTZ R161, R52, UR4, -R187.reuse ;  /* 0x0000000434a17c23 */ /* 0x100fe200080108bb */
[C---:B------:R-:W-:Y:S04]  /*17c90*/  HMMA.16816.F32.BF16 R88, R28.reuse, R144, R88 ;  /* 0x000000901c58723c */ /* 0x040fe80000041858 */
[----:B------:R-:W-:Y:S04]  /*17ca0*/  IMAD.WIDE.U32 R170, R141, -0x326172a9, RZ ;  /* 0xcd9e8d578daa7825 */ /* 0x000fe800078e00ff */
[----:B------:R-:W-:Y:S01]  /*17cb0*/  FFMA.FTZ R187, R53, UR4, -R187 ;  /* 0x0000000435bb7c23 */ /* 0x000fe200080108bb */
[-C--:B------:R-:W-:Y:S03]  /*17cc0*/  HMMA.16816.F32.BF16 R92, R28, R146.reuse, R92 ;  /* 0x000000921c5c723c */ /* 0x080fe6000004185c */
[----:B------:R-:W-:Y:S01]  /*17cd0*/  IMAD.WIDE.U32 R158, R153, -0x2daee0ad, RZ ;  /* 0xd2511f53999e7825 */ /* 0x000fe200078e00ff */
[----:B------:R-:W-:Y:S01]  /*17ce0*/  LOP3.LUT R142, R200, R154, R171, 0x96, !PT ;  /* 0x0000009ac88e7212 */ /* 0x000fe200078e96ab */
[----:B------:R-:W-:Y:S01]  /*17cf0*/  MUFU.EX2 R187, R187 ;  /* 0x000000bb00bb7308 */ /* 0x000fe20000000800 */
[----:B-1----:R-:W-:Y:S01]  /*17d00*/  F2FP.BF16.F32.PACK_AB R38, R197, R196 ;  /* 0x000000c4c526723e */ /* 0x002fe200000010ff */
[----:B------:R-:W-:Y:S01]  /*17d10*/  IMAD.WIDE.U32 R168, R143, -0x2daee0ad, RZ ;  /* 0xd2511f538fa87825 */ /* 0x000fe200078e00ff */
[C---:B------:R-:W-:Y:S04]  /*17d20*/  HMMA.16816.F32.BF16 R96, R148.reuse, R146, R96 ;  /* 0x000000929460723c */ /* 0x040fe80000041860 */
[----:B------:R-:W-:Y:S01]  /*17d30*/  LOP3.LUT R143, R194, R199, R155, 0x96, !PT ;  /* 0x000000c7c28f7212 */ /* 0x000fe200078e969b */
[----:B------:R-:W-:Y:S01]  /*17d40*/  IMAD.WIDE.U32 R174, R142, -0x2daee0ad, RZ ;  /* 0xd2511f538eae7825 */ /* 0x000fe200078e00ff */
[----:B------:R-:W-:Y:S01]  /*17d50*/  LOP3.LUT R152, R203, R152, R159, 0x96, !PT ;  /* 0x00000098cb987212 */ /* 0x000fe200078e969f */
[----:B------:R-:W2:Y:S01]  /*17d60*/  LDL.LU R199, [R1+0xc] ;  /* 0x00000c0001c77983 */ /* 0x000ea20000300800 */
[----:B------:R-:W-:Y:S01]  /*17d70*/  LOP3.LUT R141, R198, R158, R169, 0x96, !PT ;  /* 0x0000009ec68d7212 */ /* 0x000fe200078e96a9 */
[----:B------:R-:W-:Y:S01]  /*17d80*/  IMAD.WIDE.U32 R154, R143, -0x2daee0ad, RZ ;  /* 0xd2511f538f9a7825 */ /* 0x000fe200078e00ff */
[----:B------:R-:W-:Y:S01]  /*17d90*/  MUFU.EX2 R194, R50 ;  /* 0x0000003200c27308 */ /* 0x000fe20000000800 */
[----:B------:R-:W3:Y:S02]  /*17da0*/  LDL.LU R202, [R1+0x10] ;  /* 0x0000100001ca7983 */ /* 0x000ee40000300800 */
[----:B------:R-:W-:Y:S01]  /*17db0*/  IMAD.WIDE.U32 R158, R152, -0x326172a9, RZ ;  /* 0xcd9e8d57989e7825 */ /* 0x000fe200078e00ff */
[----:B------:R-:W-:Y:S01]  /*17dc0*/  LOP3.LUT R143, R203, R156, R155, 0x96, !PT ;  /* 0x0000009ccb8f7212 */ /* 0x000fe200078e969b */
[----:B------:R-:W4:Y:S02]  /*17dd0*/  LDL.LU R201, [R1+0x14] ;  /* 0x0000140001c97983 */ /* 0x000f240000300800 */
[----:B------:R-:W-:Y:S01]  /*17de0*/  IMAD.WIDE.U32 R152, R141, -0x326172a9, RZ ;  /* 0xcd9e8d578d987825 */ /* 0x000fe200078e00ff */
[----:B------:R-:W-:Y:S01]  /*17df0*/  LOP3.LUT R141, R198, R154, R175, 0x96, !PT ;  /* 0x0000009ac68d7212 */ /* 0x000fe200078e96af */
[----:B------:R-:W5:Y:S01]  /*17e00*/  LDL.LU R165, [R1+0x18] ;  /* 0x0000180001a57983 */ /* 0x000f620000300800 */
[----:B------:R-:W-:Y:S01]  /*17e10*/  LOP3.LUT R164, R179, R162, R159, 0x96, !PT ;  /* 0x000000a2b3a47212 */ /* 0x000fe200078e969f */
[----:B------:R-:W-:Y:S01]  /*17e20*/  IMAD.WIDE.U32 R166, R143, -0x326172a9, RZ ;  /* 0xcd9e8d578fa67825 */ /* 0x000fe200078e00ff */
[----:B------:R-:W-:Y:S01]  /*17e30*/  LOP3.LUT R142, R193, R158, R153, 0x96, !PT ;  /* 0x0000009ec18e7212 */ /* 0x000fe200078e9699 */
[----:B------:R-:W-:Y:S01]  /*17e40*/  MUFU.EX2 R175, R161 ;  /* 0x000000a100af7308 */ /* 0x000fe20000000800 */
[C---:B------:R-:W-:Y:S01]  /*17e50*/  PRMT R154, R152.reuse, 0x7773, RZ ;  /* 0x00007773989a7816 */ /* 0x040fe200000000ff */
[----:B------:R-:W-:Y:S01]  /*17e60*/  IMAD.WIDE.U32 R144, R141, -0x326172a9, RZ ;  /* 0xcd9e8d578d907825 */ /* 0x000fe200078e00ff */
[C---:B------:R-:W-:Y:S02]  /*17e70*/  PRMT R153, R152.reuse, 0x7772, RZ ;  /* 0x0000777298997816 */ /* 0x040fe400000000ff */
[----:B------:R-:W-:Y:S01]  /*17e80*/  PRMT R158, R152, 0x7771, RZ ;  /* 0x00007771989e7816 */ /* 0x000fe200000000ff */
[----:B------:R-:W-:Y:S01]  /*17e90*/  IMAD.MOV.U32 R156, RZ, RZ, R152 ;  /* 0x000000ffff9c7224 */ /* 0x000fe200078e0098 */
[----:B------:R-:W-:Y:S01]  /*17ea0*/  LOP3.LUT R141, R193, R166, R145, 0x96, !PT ;  /* 0x000000a6c18d7212 */ /* 0x000fe200078e9691 */
[--C-:B------:R-:W-:Y:S01]  /*17eb0*/  FFMA.FTZ R162, R54, UR4, -R188.reuse ;  /* 0x0000000436a27c23 */ /* 0x100fe200080108bc */
[C---:B------:R-:W-:Y:S01]  /*17ec0*/  PRMT R152, R144.reuse, 0x7773, RZ ;  /* 0x0000777390987816 */ /* 0x040fe200000000ff */
[----:B------:R-:W-:Y:S01]  /*17ed0*/  FFMA.FTZ R188, R55, UR4, -R188 ;  /* 0x0000000437bc7c23 */ /* 0x000fe200080108bc */
[C---:B------:R-:W-:Y:S01]  /*17ee0*/  PRMT R143, R144.reuse, 0x7772, RZ ;  /* 0x00007772908f7816 */ /* 0x040fe200000000ff */
[----:B------:R-:W-:Y:S01]  /*17ef0*/  LDSM.16.MT88.4 R52, [R184+0x1800] ;  /* 0x00180000b834783b */ /* 0x000fe20000004200 */
[----:B------:R-:W-:Y:S01]  /*17f00*/  MOV R157, R144 ;  /* 0x00000090009d7202 */ /* 0x000fe20000000f00 */
[----:B------:R-:W1:Y:S01]  /*17f10*/  MUFU.EX2 R193, R36 ;  /* 0x0000002400c17308 */ /* 0x000e620000000800 */
[----:B------:R-:W-:Y:S02]  /*17f20*/  PRMT R160, R144, 0x7771, RZ ;  /* 0x0000777190a07816 */ /* 0x000fe400000000ff */
[----:B------:R-:W-:Y:S07]  /*17f30*/  PRMT R159, R153, 0x5410, R154 ;  /* 0x00005410999f7816 */ /* 0x000fee000000009a */
[----:B------:R-:W-:Y:S01]  /*17f40*/  MUFU.EX2 R188, R188 ;  /* 0x000000bc00bc7308 */ /* 0x000fe20000000800 */
[----:B------:R-:W-:Y:S01]  /*17f50*/  PRMT R163, R143, 0x5410, R152 ;  /* 0x000054108fa37816 */ /* 0x000fe20000000098 */
[----:B------:R-:W1:Y:S01]  /*17f60*/  LDSM.16.MT88.4 R144, [R184+0x1400] ;  /* 0x00140000b890783b */ /* 0x000e620000004200 */
[----:B------:R-:W-:Y:S02]  /*17f70*/  LOP3.LUT R48, R159, 0xff00ff, RZ, 0xc0, !PT ;  /* 0x00ff00ff9f307812 */ /* 0x000fe400078ec0ff */
[----:B------:R-:W-:Y:S03]  /*17f80*/  LOP3.LUT R143, R156, 0xff, RZ, 0xc0, !PT ;  /* 0x000000ff9c8f7812 */ /* 0x000fe600078ec0ff */
[--C-:B------:R-:W-:Y:S02]  /*17f90*/  HSET2.LE.AND R39, R48, R186.reuse, PT ;  /* 0x000000ba30277233 */ /* 0x100fe40003803000 */
[----:B------:R-:W1:Y:S01]  /*17fa0*/  LDSM.16.MT88.4 R152, [R185+0xb400] ;  /* 0x00b40000b998783b */ /* 0x000e620000004200 */
[----:B------:R-:W-:Y:S02]  /*17fb0*/  PRMT R158, R143, 0x5410, R158 ;  /* 0x000054108f9e7816 */ /* 0x000fe4000000009e */
[----:B-1----:R-:W-:Y:S02]  /*17fc0*/  F2FP.BF16.F32.PACK_AB R40, R192, R193 ;  /* 0x000000c1c028723e */ /* 0x002fe400000010ff */
[----:B------:R-:W-:Y:S02]  /*17fd0*/  LOP3.LUT R143, R142, 0xffff, RZ, 0xc0, !PT ;  /* 0x0000ffff8e8f7812 */ /* 0x000fe400078ec0ff */
[--C-:B------:R-:W-:Y:S01]  /*17fe0*/  HSET2.LE.AND R36, R158, R186.reuse, PT ;  /* 0x000000ba9e247233 */ /* 0x100fe20003803000 */
[----:B------:R-:W-:Y:S01]  /*17ff0*/  LDSM.16.MT88.4 R48, [R185+0x9800] ;  /* 0x00980000b930783b */ /* 0x000fe20000004200 */
[----:B------:R-:W-:Y:S03]  /*18000*/  SHF.R.U32.HI R143, RZ, 0x8, R143 ;  /* 0x00000008ff8f7819 */ /* 0x000fe6000001168f */
[----:B------:R-:W-:Y:S02]  /*18010*/  LOP3.LUT R38, R38, R36, RZ, 0xc0, !PT ;  /* 0x0000002426267212 */ /* 0x000fe400078ec0ff */
[----:B------:R-:W-:Y:S04]  /*18020*/  F2FP.BF16.F32.PACK_AB R36, R195, R194 ;  /* 0x000000c2c324723e */ /* 0x000fe800000010ff */
[----:B------:R-:W-:Y:S01]  /*18030*/  LOP3.LUT R39, R36, R39, RZ, 0xc0, !PT ;  /* 0x0000002724277212 */ /* 0x000fe200078ec0ff */
[-C--:B------:R-:W-:Y:S08]  /*18040*/  HMMA.16816.F32.BF16 R100, R148, R144.reuse, R100 ;  /* 0x000000909464723c */ /* 0x080ff00000041864 */
[C---:B------:R-:W-:Y:S04]  /*18050*/  HMMA.16816.F32.BF16 R104, R28.reuse, R144, R104 ;  /* 0x000000901c68723c */ /* 0x040fe80000041868 */
[C---:B------:R-:W-:Y:S02]  /*18060*/  PRMT R145, R142.reuse, 0x7632, R145 ;  /* 0x000076328e917816 */ /* 0x040fe40000000091 */
[----:B------:R-:W-:Y:S02]  /*18070*/  SHF.R.U32.HI R144, RZ, 0x18, R142 ;  /* 0x00000018ff907819 */ /* 0x000fe4000001168e */
[-C--:B------:R-:W-:Y:S08]  /*18080*/  HMMA.16816.F32.BF16 R108, R28, R146.reuse, R108 ;  /* 0x000000921c6c723c */ /* 0x080ff0000004186c */
[C---:B------:R-:W-:Y:S04]  /*18090*/  HMMA.16816.F32.BF16 R112, R148.reuse, R146, R112 ;  /* 0x000000929470723c */ /* 0x040fe80000041870 */
[----:B------:R-:W-:Y:S02]  /*180a0*/  LOP3.LUT R146, R142, 0xff, RZ, 0xc0, !PT ;  /* 0x000000ff8e927812 */ /* 0x000fe400078ec0ff */
[----:B------:R-:W-:Y:S02]  /*180b0*/  LOP3.LUT R142, R145, 0xff, RZ, 0xc0, !PT ;  /* 0x000000ff918e7812 */ /* 0x000fe400078ec0ff */
[-C--:B------:R-:W-:Y:S03]  /*180c0*/  HMMA.16816.F32.BF16 R116, R148, R152.reuse, R116 ;  /* 0x000000989474723c */ /* 0x080fe60000041874 */
[--C-:B------:R-:W-:Y:S02]  /*180d0*/  PRMT R156, R142, 0x5410, R144.reuse ;  /* 0x000054108e9c7816 */ /* 0x100fe40000000090 */
[----:B------:R-:W-:Y:S02]  /*180e0*/  LOP3.LUT R142, R141, 0xffff, RZ, 0xc0, !PT ;  /* 0x0000ffff8d8e7812 */ /* 0x000fe400078ec0ff */
[----:B------:R-:W-:Y:S01]  /*180f0*/  LOP3.LUT R147, R157, 0xff, RZ, 0xc0, !PT ;  /* 0x000000ff9d937812 */ /* 0x000fe200078ec0ff */
[C---:B------:R-:W-:Y:S04]  /*18100*/  HMMA.16816.F32.BF16 R120, R28.reuse, R152, R120 ;  /* 0x000000981c78723c */ /* 0x040fe80000041878 */
[----:B------:R-:W-:Y:S01]  /*18110*/  PRMT R144, R141, 0x7632, R144 ;  /* 0x000076328d907816 */ /* 0x000fe20000000090 */
[--C-:B------:R-:W-:Y:S01]  /*18120*/  FFMA.FTZ R152, R57, UR4, -R189.reuse ;  /* 0x0000000439987c23 */ /* 0x100fe200080108bd */
[----:B------:R-:W-:Y:S01]  /*18130*/  LOP3.LUT R145, R141, 0xff, RZ, 0xc0, !PT ;  /* 0x000000ff8d917812 */ /* 0x000fe200078ec0ff */
[----:B------:R-:W-:Y:S01]  /*18140*/  FFMA.FTZ R153, R56, UR4, -R189 ;  /* 0x0000000438997c23 */ /* 0x000fe200080108bd */
[-C--:B------:R-:W-:Y:S03]  /*18150*/  HMMA.16816.F32.BF16 R124, R28, R154.reuse, R124 ;  /* 0x0000009a1c7c723c */ /* 0x080fe6000004187c */
[----:B------:R-:W-:Y:S01]  /*18160*/  SHF.R.U32.HI R142, RZ, 0x8, R142 ;  /* 0x00000008ff8e7819 */ /* 0x000fe2000001168e */
[----:B------:R-:W-:Y:S01]  /*18170*/  MUFU.EX2 R63, R153 ;  /* 0x00000099003f7308 */ /* 0x000fe20000000800 */
[----:B------:R-:W-:Y:S02]  /*18180*/  PRMT R157, R146, 0x5410, R143 ;  /* 0x00005410929d7816 */ /* 0x000fe4000000008f */
[----:B------:R-:W-:Y:S01]  /*18190*/  SHF.R.U32.HI R143, RZ, 0x18, R141 ;  /* 0x00000018ff8f7819 */ /* 0x000fe2000001168d */
[C---:B------:R-:W-:Y:S04]  /*181a0*/  HMMA.16816.F32.BF16 R128, R148.reuse, R154, R128 ;  /* 0x0000009a9480723c */ /* 0x040fe80000041880 */
[----:B------:R-:W-:Y:S01]  /*181b0*/  PRMT R160, R147, 0x5410, R160 ;  /* 0x0000541093a07816 */ /* 0x000fe200000000a0 */
[--C-:B------:R-:W-:Y:S01]  /*181c0*/  FFMA.FTZ R154, R60, UR4, -R189.reuse ;  /* 0x000000043c9a7c23 */ /* 0x100fe200080108bd */
[----:B------:R-:W-:Y:S01]  /*181d0*/  LOP3.LUT R141, R144, 0xff, RZ, 0xc0, !PT ;  /* 0x000000ff908d7812 */ /* 0x000fe200078ec0ff */
[----:B------:R-:W-:Y:S01]  /*181e0*/  FFMA.FTZ R189, R61, UR4, -R189 ;  /* 0x000000043dbd7c23 */ /* 0x000fe200080108bd */
[----:B------:R-:W-:Y:S02]  /*181f0*/  PRMT R142, R145, 0x5410, R142 ;  /* 0x00005410918e7816 */ /* 0x000fe4000000008e */
[----:B------:R-:W1:Y:S01]  /*18200*/  LDSM.16.MT88.4 R144, [R184+0x2400] ;  /* 0x00240000b890783b */ /* 0x000e620000004200 */
[--C-:B------:R-:W-:Y:S02]  /*18210*/  HSET2.LE.AND R37, R157, R186.reuse, PT ;  /* 0x000000ba9d257233 */ /* 0x100fe40003803000 */
[--C-:B------:R-:W-:Y:S01]  /*18220*/  HSET2.LE.AND R41, R156, R186.reuse, PT ;  /* 0x000000ba9c297233 */ /* 0x100fe20003803000 */
[----:B------:R-:W-:Y:S01]  /*18230*/  MUFU.EX2 R189, R189 ;  /* 0x000000bd00bd7308 */ /* 0x000fe20000000800 */
[----:B------:R-:W-:Y:S02]  /*18240*/  PRMT R141, R141, 0x5410, R143 ;  /* 0x000054108d8d7816 */ /* 0x000fe4000000008f */
[----:B------:R-:W-:Y:S01]  /*18250*/  LOP3.LUT R36, R40, R37, RZ, 0xc0, !PT ;  /* 0x0000002528247212 */ /* 0x000fe200078ec0ff */
[----:B------:R-:W-:Y:S06]  /*18260*/  LDSM.16.MT88.4 R156, [R185+0x9c00] ;  /* 0x009c0000b99c783b */ /* 0x000fec0000004200 */
[----:B------:R-:W1:Y:S01]  /*18270*/  MUFU.EX2 R143, R45 ;  /* 0x0000002d008f7308 */ /* 0x000e620000000800 */
[----:B------:R-:W-:Y:S02]  /*18280*/  LOP3.LUT R37, R42, R41, RZ, 0xc0, !PT ;  /* 0x000000292a257212 */ /* 0x000fe400078ec0ff */
[----:B------:R-:W-:Y:S01]  /*18290*/  LOP3.LUT R56, R163, 0xff00ff, RZ, 0xc0, !PT ;  /* 0x00ff00ffa3387812 */ /* 0x000fe200078ec0ff */
[----:B------:R-:W1:Y:S02]  /*182a0*/  LDSM.16.MT88.4 R40, [R184+0x800] ;  /* 0x00080000b828783b */ /* 0x000e640000004200 */
[-C--:B-1----:R-:W-:Y:S08]  /*182b0*/  HMMA.16816.F32.BF16 R32, R148, R144.reuse, R32 ;  /* 0x000000909420723c */ /* 0x082ff00000041820 */
[C---:B------:R-:W-:Y:S08]  /*182c0*/  HMMA.16816.F32.BF16 R132, R28.reuse, R144, R132 ;  /* 0x000000901c84723c */ /* 0x040ff00000041884 */
[-C--:B------:R-:W-:Y:S03]  /*182d0*/  HMMA.16816.F32.BF16 R20, R28, R146.reuse, R20 ;  /* 0x000000921c14723c */ /* 0x080fe60000041814 */
[--C-:B------:R-:W-:Y:S02]  /*182e0*/  HSET2.LE.AND R28, R142, R186.reuse, PT ;  /* 0x000000ba8e1c7233 */ /* 0x100fe40003803000 */
[--C-:B------:R-:W-:Y:S01]  /*182f0*/  HSET2.LE.AND R30, R141, R186.reuse, PT ;  /* 0x000000ba8d1e7233 */ /* 0x100fe20003803000 */
[----:B------:R-:W-:Y:S01]  /*18300*/  MUFU.EX2 R142, R47 ;  /* 0x0000002f008e7308 */ /* 0x000fe20000000800 */
[----:B------:R-:W-:Y:S01]  /*18310*/  F2FP.BF16.F32.PACK_AB R29, R181, R182 ;  /* 0x000000b6b51d723e */ /* 0x000fe200000010ff */
[----:B------:R-:W-:Y:S08]  /*18320*/  HMMA.16816.F32.BF16 R24, R148, R146, R24 ;  /* 0x000000929418723c */ /* 0x000ff00000041818 */
[----:B------:R1:W1:Y:S01]  /*18330*/  MUFU.EX2 R141, R46 ;  /* 0x0000002e008d7308 */ /* 0x0002620000000800 */
[----:B------:R-:W-:Y:S02]  /*18340*/  F2FP.BF16.F32.PACK_AB R31, R173, R180 ;  /* 0x000000b4ad1f723e */ /* 0x000fe400000010ff */
[----:B------:R-:W-:Y:S01]  /*18350*/  LOP3.LUT R28, R29, R28, RZ, 0xc0, !PT ;  /* 0x0000001c1d1c7212 */ /* 0x000fe200078ec0ff */
[-C--:B------:R-:W-:Y:S05]  /*18360*/  HMMA.16816.F32.BF16 R4, R36, R48.reuse, R4 ;  /* 0x000000302404723c */ /* 0x080fea0000041804 */
[----:B------:R-:W-:Y:S02]  /*18370*/  LOP3.LUT R29, R31, R30, RZ, 0xc0, !PT ;  /* 0x0000001e1f1d7212 */ /* 0x000fe400078ec0ff */
[--C-:B------:R-:W-:Y:S01]  /*18380*/  HSET2.LE.AND R30, R160, R186.reuse, PT ;  /* 0x000000baa01e7233 */ /* 0x100fe20003803000 */
[----:B-1----:R-:W1:Y:S01]  /*18390*/  LDSM.16.MT88.4 R44, [R185+0xa800] ;  /* 0x00a80000b92c783b */ /* 0x002e620000004200 */
[----:B------:R-:W-:Y:S04]  /*183a0*/  F2FP.BF16.F32.PACK_AB R31, R143, R172 ;  /* 0x000000ac8f1f723e */ /* 0x000fe800000010ff */
[----:B------:R-:W-:Y:S02]  /*183b0*/  LOP3.LUT R30, R31, R30, RZ, 0xc0, !PT ;  /* 0x0000001e1f1e7212 */ /* 0x000fe400078ec0ff */
[--C-:B------:R-:W-:Y:S02]  /*183c0*/  HSET2.LE.AND R31, R56, R186.reuse, PT ;  /* 0x000000ba381f7233 */ /* 0x100fe40003803000 */
[----:B------:R-:W-:Y:S04]  /*183d0*/  F2FP.BF16.F32.PACK_AB R56, R142, R141 ;  /* 0x0000008d8e38723e */ /* 0x000fe800000010ff */
[----:B------:R-:W-:Y:S07]  /*183e0*/  LOP3.LUT R31, R56, R31, RZ, 0xc0, !PT ;  /* 0x0000001f381f7212 */ /* 0x000fee00078ec0ff */
[C---:B------:R-:W-:Y:S08]  /*183f0*/  HMMA.16816.F32.BF16 R8, R28.reuse, R48, R8 ;  /* 0x000000301c08723c */ /* 0x040ff00000041808 */
[-C--:B------:R-:W-:Y:S08]  /*18400*/  HMMA.16816.F32.BF16 R12, R28, R50.reuse, R12 ;  /* 0x000000321c0c723c */ /* 0x080ff0000004180c */
[C---:B------:R-:W-:Y:S01]  /*18410*/  HMMA.16816.F32.BF16 R16, R36.reuse, R50, R16 ;  /* 0x000000322410723c */ /* 0x040fe20000041810 */
[----:B------:R-:W4:Y:S07]  /*18420*/  LDSM.16.MT88.4 R48, [R185+0xb800] ;  /* 0x00b80000b930783b */ /* 0x000f2e0000004200 */
[-C--:B------:R-:W-:Y:S08]  /*18430*/  HMMA.16816.F32.BF16 R68, R36, R40.reuse, R68 ;  /* 0x000000282444723c */ /* 0x080ff00000041844 */
[C---:B------:R-:W-:Y:S04]  /*18440*/  HMMA.16816.F32.BF16 R72, R28.reuse, R40, R72 ;  /* 0x000000281c48723c */ /* 0x040fe80000041848 */
[----:B------:R-:W-:Y:S04]  /*18450*/  IMAD.WIDE.U32 R40, R164, -0x2daee0ad, RZ ;  /* 0xd2511f53a4287825 */ /* 0x000fe800078e00ff */
[-C--:B------:R-:W-:Y:S03]  /*18460*/  HMMA.16816.F32.BF16 R76, R28, R42.reuse, R76 ;  /* 0x0000002a1c4c723c */ /* 0x080fe6000004184c */
[C---:B------:R-:W-:Y:S02]  /*18470*/  PRMT R60, R40.reuse, 0x7773, RZ ;  /* 0x00007773283c7816 */ /* 0x040fe400000000ff */
[C---:B------:R-:W-:Y:S02]  /*18480*/  PRMT R57, R40.reuse, 0x7772, RZ ;  /* 0x0000777228397816 */ /* 0x040fe400000000ff */
[----:B------:R-:W-:Y:S01]  /*18490*/  PRMT R56, R40, 0x7771, RZ ;  /* 0x0000777128387816 */ /* 0x000fe200000000ff */
[C---:B------:R-:W-:Y:S04]  /*184a0*/  HMMA.16816.F32.BF16 R80, R36.reuse, R42, R80 ;  /* 0x0000002a2450723c */ /* 0x040fe80000041850 */
[----:B------:R-:W-:Y:S04]  /*184b0*/  PRMT R57, R57, 0x5410, R60 ;  /* 0x0000541039397816 */ /* 0x000fe8000000003c */
[-C--:B-1----:R-:W-:Y:S03]  /*184c0*/  HMMA.16816.F32.BF16 R84, R36, R44.reuse, R84 ;  /* 0x0000002c2454723c */ /* 0x082fe60000041854 */
[----:B------:R-:W-:Y:S01]  /*184d0*/  LOP3.LUT R171, R57, 0xff00ff, RZ, 0xc0, !PT ;  /* 0x00ff00ff39ab7812 */ /* 0x000fe200078ec0ff */
[----:B--2---:R-:W-:Y:S01]  /*184e0*/  FFMA.FTZ R136, R136, R199, R237 ;  /* 0x000000c788887223 */ /* 0x004fe200000100ed */
[----:B---3--:R-:W-:Y:S03]  /*184f0*/  FFMA.FTZ R3, R3, R202, R236 ;  /* 0x000000ca03037223 */ /* 0x008fe600000100ec */
[C---:B------:R-:W-:Y:S04]  /*18500*/  HMMA.16816.F32.BF16 R88, R28.reuse, R44, R88 ;  /* 0x0000002c1c58723c */ /* 0x040fe80000041858 */
[----:B------:R-:W-:Y:S01]  /*18510*/  LOP3.LUT R44, R179, R170, R167, 0x96, !PT ;  /* 0x000000aab32c7212 */ /* 0x000fe200078e96a7 */
[----:B------:R-:W-:Y:S01]  /*18520*/  FADD.FTZ R3, R239, R3 ;  /* 0x00000003ef037221 */ /* 0x000fe20000010000 */
[----:B------:R1:W-:Y:S01]  /*18530*/  MUFU.EX2 R179, R65 ;  /* 0x0000004100b37308 */ /* 0x0003e20000000800 */
[--C-:B------:R-:W-:Y:S01]  /*18540*/  HSET2.LE.AND R171, R171, R186.reuse, PT ;  /* 0x000000baabab7233 */ /* 0x100fe20003803000 */
[-C--:B------:R-:W-:Y:S03]  /*18550*/  HMMA.16816.F32.BF16 R92, R28, R46.reuse, R92 ;  /* 0x0000002e1c5c723c */ /* 0x080fe6000004185c */
[----:B------:R-:W-:Y:S04]  /*18560*/  IMAD.WIDE.U32 R44, R44, -0x2daee0ad, RZ ;  /* 0xd2511f532c2c7825 */ /* 0x000fe800078e00ff */
[----:B-----5:R-:W-:Y:S01]  /*18570*/  FFMA.FTZ R0, R0, R165, R232 ;  /* 0x000000a500007223 */ /* 0x020fe200000100e8 */
[----:B------:R-:W-:Y:S01]  /*18580*/  FADD.FTZ R67, R241, R3 ;  /* 0x00000003f1437221 */ /* 0x000fe20000010000 */
[----:B------:R-:W-:Y:S01]  /*18590*/  F2FP.BF16.F32.PACK_AB R3, R187, R175 ;  /* 0x000000afbb03723e */ /* 0x000fe200000010ff */
[C---:B------:R-:W-:Y:S04]  /*185a0*/  HMMA.16816.F32.BF16 R96, R36.reuse, R46, R96 ;  /* 0x0000002e2460723c */ /* 0x040fe80000041860 */
[----:B------:R-:W-:Y:S01]  /*185b0*/  LOP3.LUT R46, R178, R168, R41, 0x96, !PT ;  /* 0x000000a8b22e7212 */ /* 0x000fe200078e9629 */
[----:B------:R-:W-:Y:S01]  /*185c0*/  IMAD.MOV.U32 R41, RZ, RZ, R40 ;  /* 0x000000ffff297224 */ /* 0x000fe200078e0028 */
[----:B------:R-:W-:Y:S01]  /*185d0*/  MOV R40, R44 ;  /* 0x0000002c00287202 */ /* 0x000fe20000000f00 */
[----:B-1----:R-:W-:Y:S01]  /*185e0*/  FADD.FTZ R65, R233, R0 ;  /* 0x00000000e9417221 */ /* 0x002fe20000010000 */
[-C--:B------:R-:W-:Y:S03]  /*185f0*/  HMMA.16816.F32.BF16 R100, R36, R52.reuse, R100 ;  /* 0x000000342464723c */ /* 0x080fe60000041864 */
[----:B------:R-:W-:Y:S01]  /*18600*/  LOP3.LUT R47, R40, 0xff, RZ, 0xc0, !PT ;  /* 0x000000ff282f7812 */ /* 0x000fe200078ec0ff */
[----:B----4-:R-:W-:Y:S01]  /*18610*/  FFMA.FTZ R2, R2, R201, R234 ;  /* 0x000000c902027223 */ /* 0x010fe200000100ea */
[----:B------:R-:W-:Y:S01]  /*18620*/  F2FP.BF16.F32.PACK_AB R165, R59, R58 ;  /* 0x0000003a3ba5723e */ /* 0x000fe200000010ff */
[----:B------:R-:W-:Y:S01]  /*18630*/  FADD.FTZ R136, R240, R136 ;  /* 0x00000088f0887221 */ /* 0x000fe20000010000 */
[----:B------:R-:W-:Y:S01]  /*18640*/  F2FP.BF16.F32.PACK_AB R167, R190, R62 ;  /* 0x0000003ebea7723e */ /* 0x000fe200000010ff */
[C---:B------:R-:W-:Y:S04]  /*18650*/  HMMA.16816.F32.BF16 R104, R28.reuse, R52, R104 ;  /* 0x000000341c68723c */ /* 0x040fe80000041868 */
[----:B------:R-:W-:Y:S01]  /*18660*/  LOP3.LUT R52, R41, 0xff, RZ, 0xc0, !PT ;  /* 0x000000ff29347812 */ /* 0x000fe200078ec0ff */
[----:B------:R-:W-:Y:S01]  /*18670*/  FADD.FTZ R2, R235, R2 ;  /* 0x00000002eb027221 */ /* 0x000fe20000010000 */
[----:B------:R-:W1:Y:S01]  /*18680*/  LDSM.16.MT88.4 R40, [R184+0x2800] ;  /* 0x00280000b828783b */ /* 0x000e620000004200 */
[----:B------:R-:W-:Y:S01]  /*18690*/  PRMT R53, R44, 0x7772, RZ ;  /* 0x000077722c357816 */ /* 0x000fe200000000ff */
[-C--:B------:R-:W-:Y:S03]  /*186a0*/  HMMA.16816.F32.BF16 R108, R28, R54.reuse, R108 ;  /* 0x000000361c6c723c */ /* 0x080fe6000004186c */
[----:B------:R-:W-:Y:S01]  /*186b0*/  PRMT R56, R52, 0x5410, R56 ;  /* 0x0000541034387816 */ /* 0x000fe20000000038 */
[----:B------:R-:W-:Y:S01]  /*186c0*/  FADD.FTZ R66, R238, R2 ;  /* 0x00000002ee427221 */ /* 0x000fe20000010000 */
[----:B------:R-:W-:Y:S01]  /*186d0*/  F2FP.BF16.F32.PACK_AB R2, R176, R177 ;  /* 0x000000b1b002723e */ /* 0x000fe200000010ff */
[----:B------:R-:W-:Y:S02]  /*186e0*/  FADD.FTZ R136, R245, R136 ;  /* 0x00000088f5887221 */ /* 0x000fe40000010000 */
[C---:B------:R-:W-:Y:S04]  /*186f0*/  HMMA.16816.F32.BF16 R112, R36.reuse, R54, R112 ;  /* 0x000000362470723c */ /* 0x040fe80000041870 */
[----:B------:R-:W-:Y:S02]  /*18700*/  PRMT R55, R44, 0x7771, RZ ;  /* 0x000077712c377816 */ /* 0x000fe400000000ff */
[----:B------:R-:W-:Y:S01]  /*18710*/  LOP3.LUT R171, R2, R171, RZ, 0xc0, !PT ;  /* 0x000000ab02ab7212 */ /* 0x000fe200078ec0ff */
[----:B------:R-:W-:Y:S01]  /*18720*/  FADD.FTZ R2, R249, R67 ;  /* 0x00000043f9027221 */ /* 0x000fe20000010000 */
[-C--:B------:R-:W-:Y:S03]  /*18730*/  HMMA.16816.F32.BF16 R116, R36, R48.reuse, R116 ;  /* 0x000000302474723c */ /* 0x080fe60000041874 */
[----:B------:R-:W-:Y:S01]  /*18740*/  PRMT R61, R47, 0x5410, R55 ;  /* 0x000054102f3d7816 */ /* 0x000fe20000000037 */
[----:B------:R-:W-:Y:S01]  /*18750*/  FADD.FTZ R2, R211, R2 ;  /* 0x00000002d3027221 */ /* 0x000fe20000010000 */
[----:B------:R-:W-:Y:S02]  /*18760*/  LOP3.LUT R47, R46, 0xffff, RZ, 0xc0, !PT ;  /* 0x0000ffff2e2f7812 */ /* 0x000fe400078ec0ff */
[----:B------:R-:W-:Y:S01]  /*18770*/  PRMT R54, R44, 0x7773, RZ ;  /* 0x000077732c367816 */ /* 0x000fe200000000ff */
[C---:B------:R-:W-:Y:S04]  /*18780*/  HMMA.16816.F32.BF16 R120, R28.reuse, R48, R120 ;  /* 0x000000301c78723c */ /* 0x040fe80000041878 */
[----:B------:R-:W-:Y:S01]  /*18790*/  SHF.R.U32.HI R47, RZ, 0x8, R47 ;  /* 0x00000008ff2f7819 */ /* 0x000fe2000001162f */
[----:B------:R-:W-:Y:S01]  /*187a0*/  FADD.FTZ R2, R209, R2 ;  /* 0x00000002d1027221 */ /* 0x000fe20000010000 */
[----:B------:R-:W-:Y:S02]  /*187b0*/  LOP3.LUT R44, R178, R174, R45, 0x96, !PT ;  /* 0x000000aeb22c7212 */ /* 0x000fe400078e962d */
[-C--:B------:R-:W-:Y:S01]  /*187c0*/  HMMA.16816.F32.BF16 R124, R28, R50.reuse, R124 ;  /* 0x000000321c7c723c */ /* 0x080fe2000004187c */
[----:B------:R-:W2:Y:S02]  /*187d0*/  MUFU.EX2 R178, R64 ;  /* 0x0000004000b27308 */ /* 0x000ea40000000800 */
[----:B------:R-:W-:Y:S01]  /*187e0*/  PRMT R49, R44, 0x7632, R49 ;  /* 0x000076322c317816 */ /* 0x000fe20000000031 */
[----:B------:R-:W-:Y:S01]  /*187f0*/  FADD.FTZ R2, R229, R2 ;  /* 0x00000002e5027221 */ /* 0x000fe20000010000 */
[----:B------:R-:W-:Y:S06]  /*18800*/  PRMT R48, R46, 0x7632, R48 ;  /* 0x000076322e307816 */ /* 0x000fec0000000030 */
[----:B------:R-:W-:Y:S01]  /*18810*/  MUFU.EX2 R64, R152 ;  /* 0x0000009800407308 */ /* 0x000fe20000000800 */
[----:B------:R-:W-:Y:S01]  /*18820*/  LOP3.LUT R45, R44, 0xffff, RZ, 0xc0, !PT ;  /* 0x0000ffff2c2d7812 */ /* 0x000fe200078ec0ff */
[C---:B------:R-:W-:Y:S08]  /*18830*/  HMMA.16816.F32.BF16 R128, R36.reuse, R50, R128 ;  /* 0x000000322480723c */ /* 0x040ff00000041880 */
[----:B------:R-:W3:Y:S01]  /*18840*/  MUFU.EX2 R174, R162 ;  /* 0x000000a200ae7308 */ /* 0x000ee20000000800 */
[----:B------:R-:W-:Y:S02]  /*18850*/  SHF.R.U32.HI R45, RZ, 0x8, R45 ;  /* 0x00000008ff2d7819 */ /* 0x000fe4000001162d */
[----:B------:R-:W-:Y:S01]  /*18860*/  LOP3.LUT R48, R48, 0xff, RZ, 0xc0, !PT ;  /* 0x000000ff30307812 */ /* 0x000fe200078ec0ff */
[-C--:B-1----:R-:W-:Y:S03]  /*18870*/  HMMA.16816.F32.BF16 R32, R36, R40.reuse, R32 ;  /* 0x000000282420723c */ /* 0x082fe60000041820 */
[----:B------:R-:W-:Y:S02]  /*18880*/  LOP3.LUT R52, R44, 0xff, RZ, 0xc0, !PT ;  /* 0x000000ff2c347812 */ /* 0x000fe400078ec0ff */
[----:B------:R-:W-:Y:S02]  /*18890*/  PRMT R60, R53, 0x5410, R54 ;  /* 0x00005410353c7816 */ /* 0x000fe40000000036 */
[----:B------:R-:W-:Y:S01]  /*188a0*/  PRMT R52, R52, 0x5410, R45 ;  /* 0x0000541034347816 */ /* 0x000fe2000000002d */
[C---:B------:R-:W-:Y:S04]  /*188b0*/  HMMA.16816.F32.BF16 R132, R28.reuse, R40, R132 ;  /* 0x000000281c84723c */ /* 0x040fe80000041884 */
[----:B------:R-:W-:Y:S02]  /*188c0*/  LOP3.LUT R54, R46, 0xff, RZ, 0xc0, !PT ;  /* 0x000000ff2e367812 */ /* 0x000fe400078ec0ff */
[----:B------:R-:W-:Y:S02]  /*188d0*/  SHF.R.U32.HI R53, RZ, 0x18, R46 ;  /* 0x00000018ff357819 */ /* 0x000fe4000001162e */
[-C--:B------:R-:W-:Y:S01]  /*188e0*/  HMMA.16816.F32.BF16 R20, R28, R42.reuse, R20 ;  /* 0x0000002a1c14723c */ /* 0x080fe20000041814 */
[----:B------:R-:W1:Y:S02]  /*188f0*/  LDSM.16.MT88.4 R28, [R184+0xc00] ;  /* 0x000c0000b81c783b */ /* 0x000e640000004200 */
[--C-:B------:R-:W-:Y:S02]  /*18900*/  HSET2.LE.AND R170, R56, R186.reuse, PT ;  /* 0x000000ba38aa7233 */ /* 0x100fe40003803000 */
[----:B------:R-:W-:Y:S01]  /*18910*/  PRMT R168, R54, 0x5410, R47 ;  /* 0x0000541036a87816 */ /* 0x000fe2000000002f */
[----:B------:R-:W4:Y:S01]  /*18920*/  MUFU.EX2 R56, R154 ;  /* 0x0000009a00387308 */ /* 0x000f220000000800 */
[----:B------:R-:W-:Y:S01]  /*18930*/  PRMT R48, R48, 0x5410, R53 ;  /* 0x0000541030307816 */ /* 0x000fe20000000035 */
[----:B------:R-:W-:Y:S01]  /*18940*/  HMMA.16816.F32.BF16 R24, R36, R42, R24 ;  /* 0x0000002a2418723c */ /* 0x000fe20000041818 */
[----:B------:R-:W-:Y:S03]  /*18950*/  LDSM.16.MT88.4 R36, [R185+0xbc00] ;  /* 0x00bc0000b924783b */ /* 0x000fe60000004200 */
[----:B------:R-:W-:Y:S02]  /*18960*/  SHF.R.U32.HI R46, RZ, 0x18, R44 ;  /* 0x00000018ff2e7819 */ /* 0x000fe4000001162c */
[----:B------:R-:W-:Y:S02]  /*18970*/  LOP3.LUT R44, R49, 0xff, RZ, 0xc0, !PT ;  /* 0x000000ff312c7812 */ /* 0x000fe400078ec0ff */
[--C-:B------:R-:W-:Y:S02]  /*18980*/  HSET2.LE.AND R40, R48, R186.reuse, PT ;  /* 0x000000ba30287233 */ /* 0x100fe40003803000 */
[--C-:B------:R-:W-:Y:S01]  /*18990*/  HSET2.LE.AND R168, R168, R186.reuse, PT ;  /* 0x000000baa8a87233 */ /* 0x100fe20003803000 */
[----:B------:R-:W-:Y:S01]  /*189a0*/  LDSM.16.MT88.4 R48, [R184+0x1c00] ;  /* 0x001c0000b830783b */ /* 0x000fe20000004200 */
[----:B--2---:R-:W-:Y:S02]  /*189b0*/  F2FP.BF16.F32.PACK_AB R0, R179, R178 ;  /* 0x000000b2b300723e */ /* 0x004fe400000010ff */
[----:B---3--:R-:W-:Y:S02]  /*189c0*/  F2FP.BF16.F32.PACK_AB R169, R188, R174 ;  /* 0x000000aebca9723e */ /* 0x008fe400000010ff */
[----:B------:R-:W-:Y:S02]  /*189d0*/  PRMT R55, R44, 0x5410, R46 ;  /* 0x000054102c377816 */ /* 0x000fe4000000002e */
[----:B------:R-:W-:Y:S01]  /*189e0*/  LOP3.LUT R54, R60, 0xff00ff, RZ, 0xc0, !PT ;  /* 0x00ff00ff3c367812 */ /* 0x000fe200078ec0ff */
[----:B------:R-:W2:Y:S01]  /*189f0*/  LDSM.16.MT88.4 R44, [R185+0xac00] ;  /* 0x00ac0000b92c783b */ /* 0x000ea20000004200 */
[----:B------:R-:W-:Y:S01]  /*18a00*/  LOP3.LUT R170, R0, R170, RZ, 0xc0, !PT ;  /* 0x000000aa00aa7212 */ /* 0x000fe200078ec0ff */
[----:B------:R-:W-:Y:S01]  /*18a10*/  FADD.FTZ R0, R247, R65 ;  /* 0x00000041f7007221 */ /* 0x000fe20000010000 */
[----:B------:R-:W-:Y:S01]  /*18a20*/  LOP3.LUT R168, R3, R168, RZ, 0xc0, !PT ;  /* 0x000000a803a87212 */ /* 0x000fe200078ec0ff */
[----:B------:R-:W-:Y:S01]  /*18a30*/  FADD.FTZ R3, R252, R136 ;  /* 0x00000088fc037221 */ /* 0x000fe20000010000 */
[----:B------:R-:W-:Y:S02]  /*18a40*/  LOP3.LUT R169, R169, R40, RZ, 0xc0, !PT ;  /* 0x00000028a9a97212 */ /* 0x000fe400078ec0ff */
[--C-:B------:R-:W-:Y:S01]  /*18a50*/  HSET2.LE.AND R41, R52, R186.reuse, PT ;  /* 0x000000ba34297233 */ /* 0x100fe20003803000 */
[----:B------:R-:W-:Y:S01]  /*18a60*/  FADD.FTZ R3, R225, R3 ;  /* 0x00000003e1037221 */ /* 0x000fe20000010000 */
[--C-:B------:R-:W-:Y:S02]  /*18a70*/  HSET2.LE.AND R53, R61, R186.reuse, PT ;  /* 0x000000ba3d357233 */ /* 0x100fe40003803000 */
[--C-:B------:R-:W-:Y:S01]  /*18a80*/  HSET2.LE.AND R54, R54, R186.reuse, PT ;  /* 0x000000ba36367233 */ /* 0x100fe20003803000 */
[-C--:B------:R-:W-:Y:S01]  /*18a90*/  HMMA.16816.F32.BF16 R144, R168, R156.reuse, R4 ;  /* 0x0000009ca890723c */ /* 0x080fe20000041804 */
[----:B------:R-:W3:Y:S04]  /*18aa0*/  LDSM.16.MT88.4 R4, [R184+0x2c00] ;  /* 0x002c0000b804783b */ /* 0x000ee80000004200 */
[----:B------:R-:W-:Y:S01]  /*18ab0*/  HSET2.LE.AND R52, R55, R186, PT ;  /* 0x000000ba37347233 */ /* 0x000fe20003803000 */
[----:B------:R-:W-:Y:S01]  /*18ac0*/  FADD.FTZ R3, R224, R3 ;  /* 0x00000003e0037221 */ /* 0x000fe20000010000 */
[----:B------:R-:W-:Y:S02]  /*18ad0*/  F2FP.BF16.F32.PACK_AB R164, R64, R63 ;  /* 0x0000003f40a4723e */ /* 0x000fe400000010ff */
        /* <DEDUP_REMOVED lines=8> */
[----:B------:R-:W-:Y:S05]  /*18b60*/  MOV R136, R140 ;  /* 0x0000008c00887202 */ /* 0x000fea0000000f00 */
[C---:B------:R-:W-:Y:S04]  /*18b70*/  HMMA.16816.F32.BF16 R148, R164.reuse, R156, R8 ;  /* 0x0000009ca494723c */ /* 0x040fe80000041808 */
[----:B------:R-:W-:Y:S01]  /*18b80*/  FADD.FTZ R11, R192, R3 ;  /* 0x00000003c00b7221 */ /* 0x000fe20000010000 */
[----:B------:R-:W-:Y:S01]  /*18b90*/  FADD.FTZ R9, R248, R66 ;  /* 0x00000042f8097221 */ /* 0x000fe20000010000 */
[----:B------:R-:W-:Y:S02]  /*18ba0*/  FADD.FTZ R8, R246, R0 ;  /* 0x00000000f6087221 */ /* 0x000fe40000010000 */
[-C--:B------:R-:W-:Y:S03]  /*18bb0*/  HMMA.16816.F32.BF16 R152, R164, R158.reuse, R12 ;  /* 0x0000009ea498723c */ /* 0x080fe6000004180c */
[----:B------:R-:W-:Y:S01]  /*18bc0*/  FADD.FTZ R11, R196, R11 ;  /* 0x0000000bc40b7221 */ /* 0x000fe20000010000 */
[----:B------:R-:W-:Y:S01]  /*18bd0*/  FADD.FTZ R8, R204, R8 ;  /* 0x00000008cc087221 */ /* 0x000fe20000010000 */
[----:B------:R-:W-:Y:S03]  /*18be0*/  FADD.FTZ R0, R207, R9 ;  /* 0x00000009cf007221 */ /* 0x000fe60000010000 */
[C---:B------:R-:W-:Y:S04]  /*18bf0*/  HMMA.16816.F32.BF16 R156, R168.reuse, R158, R16 ;  /* 0x0000009ea89c723c */ /* 0x040fe80000041810 */
[----:B------:R-:W-:Y:S01]  /*18c00*/  FADD.FTZ R9, R206, R0 ;  /* 0x00000000ce097221 */ /* 0x000fe20000010000 */
[----:B------:R-:W-:Y:S03]  /*18c10*/  FADD.FTZ R0, R205, R8 ;  /* 0x00000008cd007221 */ /* 0x000fe60000010000 */
[-C--:B-1----:R-:W-:Y:S03]  /*18c20*/  HMMA.16816.F32.BF16 R68, R168, R28.reuse, R68 ;  /* 0x0000001ca844723c */ /* 0x082fe60000041844 */
        /* <DEDUP_REMOVED lines=23> */
[----:B------:R-:W-:Y:S01]  /*18da0*/  IMAD.MOV.U32 R143, RZ, RZ, R137 ;  /* 0x000000ffff8f7224 */ /* 0x000fe200078e0089 */
[C---:B------:R-:W-:Y:S04]  /*18db0*/  HMMA.16816.F32.BF16 R88, R164.reuse, R44, R88 ;  /* 0x0000002ca458723c */ /* 0x040fe80000041858 */
[----:B------:R-:W-:Y:S01]  /*18dc0*/  FADD.FTZ R3, R187, R3 ;  /* 0x00000003bb037221 */ /* 0x000fe20000010000 */
[----:B------:R-:W-:Y:S01]  /*18dd0*/  FADD.FTZ R2, R188, R2 ;  /* 0x00000002bc027221 */ /* 0x000fe20000010000 */
[----:B------:R-:W-:Y:S02]  /*18de0*/  IMAD.MOV.U32 R141, RZ, RZ, R139 ;  /* 0x000000ffff8d7224 */ /* 0x000fe400078e008b */
        /* <DEDUP_REMOVED lines=15> */
[-C--:B------:R-:W-:Y:S03]  /*18ee0*/  HMMA.16816.F32.BF16 R164, R164, R6.reuse, R20 ;  /* 0x00000006a4a4723c */ /* 0x080fe60000041814 */
        /* <DEDUP_REMOVED lines=10> */
[----:B------:R-:W-:Y:S01]  /*18f90*/  HMMA.16816.F32.BF16 R168, R168, R6, R24 ;  /* 0x00000006a8a8723c */ /* 0x000fe20000041818 */
[----:B------:R1:W-:Y:S03]  /*18fa0*/  STL [R1+0xc], R4 ;  /* 0x00000c0401007387 */ /* 0x0003e60000100800 */
[----:B------:R-:W-:Y:S01]  /*18fb0*/  FADD.FTZ R0, R190, R0 ;  /* 0x00000000be007221 */ /* 0x000fe20000010000 */
[----:B------:R1:W-:Y:S04]  /*18fc0*/  STL [R1+0x10], R3 ;  /* 0x0000100301007387 */ /* 0x0003e80000100800 */
[----:B------:R1:W-:Y:S04]  /*18fd0*/  STL [R1+0x14], R2 ;  /* 0x0000140201007387 */ /* 0x0003e80000100800 */
[----:B------:R1:W-:Y:S01]  /*18fe0*/  STL [R1+0x18], R0 ;  /* 0x0000180001007387 */ /* 0x0003e20000100800 */
[----:B------:R-:W-:Y:S06]  /*18ff0*/  BRA.U UP0, `(.L_x_576) ;  /* 0xffffffb500e47547 */ /* 0x000fec000b83ffff */
.L_x_575:
[----:B-1----:R-:W2:Y:S01]  /*19000*/  LDL.LU R3, [R1+0xc] ;  /* 0x00000c0001037983 */ /* 0x002ea20000300800 */
[----:B------:R-:W1:Y:S03]  /*19010*/  LDCU UR4, c[0x0][0x4fc] ;  /* 0x00009f80ff0477ac */ /* 0x000e660008000800 */
[----:B------:R-:W3:Y:S01]  /*19020*/  LDL.LU R2, [R1+0x10] ;  /* 0x0000100001027983 */ /* 0x000ee20000300800 */
[----:B------:R-:W-:Y:S01]  /*19030*/  UISETP.NE.AND UP3, UPT, UR18, -0x1, UPT ;  /* 0xffffffff1200788c */ /* 0x000fe2000bf65270 */
[----:B------:R-:W4:Y:S01]  /*19040*/  S2UR UR12, SR_CTAID.Y ;  /* 0x00000000000c79c3 */ /* 0x000f220000002600 */
[----:B------:R-:W1:Y:S01]  /*19050*/  LDCU.U8 UR8, c[0x0][0x549] ;  /* 0x0000a920ff0877ac */ /* 0x000e620008000000 */
[----:B------:R-:W4:Y:S01]  /*19060*/  LDL.LU R6, [R1+0x14] ;  /* 0x0000140001067983 */ /* 0x000f220000300800 */
[----:B------:R-:W1:Y:S03]  /*19070*/  LDCU UR10, c[0x0][0x434] ;  /* 0x00008680ff0a77ac */ /* 0x000e660008000800 */
[----:B------:R-:W4:Y:S01]  /*19080*/  LDL.LU R5, [R1+0x18] ;  /* 0x0000180001057983 */ /* 0x000f220000300800 */
[----:B------:R-:W1:Y:S03]  /*19090*/  LDCU.U8 UR11, c[0x0][0x548] ;  /* 0x0000a900ff0b77ac */ /* 0x000e660008000000 */
[----:B------:R-:W4:Y:S04]  /*190a0*/  LDL.LU R7, [R1+0x34] ;  /* 0x0000340001077983 */ /* 0x000f280000300800 */
[----:B------:R-:W4:Y:S01]  /*190b0*/  LDL.LU R54, [R1+0x8] ;  /* 0x0000080001367983 */ /* 0x000f220000300800 */
[----:B------:R-:W-:Y:S01]  /*190c0*/  UISETP.NE.AND UP2, UPT, UR18, -0x1, UPT ;  /* 0xffffffff1200788c */ /* 0x000fe2000bf45270 */
[----:B------:R-:W1:Y:S02]  /*190d0*/  LDCU UR14, c[0x0][0x434] ;  /* 0x00008680ff0e77ac */ /* 0x000e640008000800 */
[----:B-1----:R-:W-:Y:S01]  /*190e0*/  UISETP.NE.AND UP1, UPT, UR8, URZ, UPT ;  /* 0x000000ff0800728c */ /* 0x002fe2000bf25270 */
[----:B------:R-:W1:Y:S03]  /*190f0*/  S2UR UR8, SR_CTAID.X ;  /* 0x00000000000879c3 */ /* 0x000e660000002500 */
[----:B------:R-:W-:-:S07]  /*19100*/  UISETP.NE.AND UP0, UPT, UR11, URZ, !UP1 ;  /* 0x000000ff0b00728c */ /* 0x000fce000cf05270 */
[----:B------:R-:W1:Y:S01]  /*19110*/  @UP1 LDCU UR9, c[0x0][0x430] ;  /* 0x00008600ff0917ac */ /* 0x000e620008000800 */
[----:B------:R-:W2:Y:S01]  /*19120*/  @UP1 LDCU UR15, c[0x0][0x430] ;  /* 0x00008600ff0f17ac */ /* 0x000ea20008000800 */
[----:B-1----:R-:W-:Y:S01]  /*19130*/  @UP1 UIMAD UR14, UR9, UR10, URZ ;  /* 0x0000000a090e12a4 */ /* 0x002fe2000f8e02ff */
[----:B--2---:R-:W1:Y:S04]  /*19140*/  SHFL.BFLY PT, R0, R3, 0x2, 0x1f ;  /* 0x0c401f0003007f89 */ /* 0x004e6800000e0000 */
[----:B---3--:R-:W2:Y:S01]  /*19150*/  SHFL.BFLY PT, R4, R2, 0x2, 0x1f ;  /* 0x0c401f0002047f89 */ /* 0x008ea200000e0000 */
[----:B----45:R-:W-:-:S04]  /*19160*/  LOP3.LUT R214, R7, R214, RZ, 0xfc, !PT ;  /* 0x000000d607d67212 */ /* 0x030fc800078efcff */
[----:B------:R-:W-:Y:S01]  /*19170*/  LOP3.LUT R214, R214, 0x20, R54, 0xf8, !PT ;  /* 0x00000020d6d67812 */ /* 0x000fe200078ef836 */
[----:B-1----:R-:W-:Y:S02]  /*19180*/  FADD.FTZ R0, R0, R3 ;  /* 0x0000000300007221 */ /* 0x002fe40000010000 */
[----:B------:R-:W1:Y:S01]  /*19190*/  SHFL.BFLY PT, R3, R6, 0x2, 0x1f ;  /* 0x0c401f0006037f89 */ /* 0x000e6200000e0000 */
[----:B--2---:R-:W-:-:S03]  /*191a0*/  FADD.FTZ R4, R4, R2 ;  /* 0x0000000204047221 */ /* 0x004fc60000010000 */
[----:B------:R-:W2:Y:S04]  /*191b0*/  SHFL.BFLY PT, R52, R0, 0x1, 0x1f ;  /* 0x0c201f0000347f89 */ /* 0x000ea800000e0000 */
[----:B------:R-:W3:Y:S04]  /*191c0*/  SHFL.BFLY PT, R2, R5, 0x2, 0x1f ;  /* 0x0c401f0005027f89 */ /* 0x000ee800000e0000 */
[----:B------:R-:W4:Y:S01]  /*191d0*/  SHFL.BFLY PT, R51, R4, 0x1, 0x1f ;  /* 0x0c201f0004337f89 */ /* 0x000f2200000e0000 */
[----:B-1----:R-:W-:Y:S01]  /*191e0*/  FADD.FTZ R3, R3, R6 ;  /* 0x0000000603037221 */ /* 0x002fe20000010000 */
[----:B--2---:R-:W-:-:S04]  /*191f0*/  FADD.FTZ R52, R0, R52 ;  /* 0x0000003400347221 */ /* 0x004fc80000010000 */
[----:B------:R-:W1:Y:S01]  /*19200*/  SHFL.BFLY PT, R50, R3, 0x1, 0x1f ;  /* 0x0c201f0003327f89 */ /* 0x000e6200000e0000 */
[----:B------:R-:W-:Y:S01]  /*19210*/  LOP3.LUT R0, R54, 0xc0, RZ, 0xc0, !PT ;  /* 0x000000c036007812 */ /* 0x000fe200078ec0ff */
[----:B---3--:R-:W-:Y:S01]  /*19220*/  FADD.FTZ R2, R2, R5 ;  /* 0x0000000502027221 */ /* 0x008fe20000010000 */
[----:B------:R-:W2:Y:S01]  /*19230*/  MUFU.RCP R6, R52 ;  /* 0x0000003400067308 */ /* 0x000ea20000001000 */
[----:B------:R-:W-:Y:S01]  /*19240*/  FSETP.NE.FTZ.AND P3, PT, R52, RZ, PT ;  /* 0x000000ff3400720b */ /* 0x000fe20003f75000 */
[----:B----4-:R-:W-:Y:S02]  /*19250*/  FADD.FTZ R51, R4, R51 ;  /* 0x0000003304337221 */ /* 0x010fe40000010000 */
[----:B------:R-:W3:Y:S01]  /*19260*/  SHFL.BFLY PT, R53, R2, 0x1, 0x1f ;  /* 0x0c201f0002357f89 */ /* 0x000ee200000e0000 */
[----:B------:R-:W-:-:S03]  /*19270*/  LOP3.LUT R4, R0, 0x18, R217, 0xf8, !PT ;  /* 0x0000001800047812 */ /* 0x000fc600078ef8d9 */
[----:B------:R-:W4:Y:S01]  /*19280*/  MUFU.RCP R5, R51 ;  /* 0x0000003300057308 */ /* 0x000f220000001000 */
[----:B------:R-:W-:Y:S02]  /*19290*/  FSETP.NE.FTZ.AND P2, PT, R51, RZ, PT ;  /* 0x000000ff3300720b */ /* 0x000fe40003f55000 */
[----:B------:R-:W-:Y:S02]  /*192a0*/  LOP3.LUT R214, R214, R4, RZ, 0xfc, !PT ;  /* 0x00000004d6d67212 */ /* 0x000fe400078efcff */
[----:B------:R-:W-:Y:S02]  /*192b0*/  LOP3.LUT R4, R215, 0x20, RZ, 0xc0, !PT ;  /* 0x00000020d7047812 */ /* 0x000fe400078ec0ff */
[----:B--2---:R-:W-:Y:S01]  /*192c0*/  FSEL R0, R6, 1, P3 ;  /* 0x3f80000006007808 */ /* 0x004fe20001800000 */
[----:B-1----:R-:W-:-:S04]  /*192d0*/  FADD.FTZ R50, R3, R50 ;  /* 0x0000003203327221 */ /* 0x002fc80000010000 */
[----:B------:R-:W-:Y:S01]  /*192e0*/  FMUL.FTZ R0, R0, UR4 ;  /* 0x0000000400007c20 */ /* 0x000fe20008410000 */
[----:B------:R-:W-:-:S03]  /*192f0*/  FSETP.NE.FTZ.AND P1, PT, R50, RZ, PT ;  /* 0x000000ff3200720b */ /* 0x000fc60003f35000 */
[----:B------:R-:W-:Y:S01]  /*19300*/  FMUL.FTZ R144, R0, R144 ;  /* 0x0000009000907220 */ /* 0x000fe20000410000 */
[----:B---3--:R-:W-:Y:S01]  /*19310*/  FADD.FTZ R53, R2, R53 ;  /* 0x0000003502357221 */ /* 0x008fe20000010000 */
        /* <DEDUP_REMOVED lines=24> */
[----:B------:R-:W-:-:S02]  /*194a0*/  FSETP.NE.FTZ.AND P0, PT, R53, RZ, PT ;  /* 0x000000ff3500720b */ /* 0x000fc40003f15000 */
[----:B----4-:R-:W-:Y:S02]  /*194b0*/  FSEL R3, R5, 1, P2 ;  /* 0x3f80000005037808 */ /* 0x010fe40001000000 */
[----:B------:R-:W-:Y:S02]  /*194c0*/  F2FP.BF16.F32.PACK_AB R48, R48, R144 ;  /* 0x000000903030723e */ /* 0x000fe400000010ff */
[----:B------:R-:W-:Y:S01]  /*194d0*/  F2FP.BF16.F32.PACK_AB R41, R41, R68 ;  /* 0x000000442929723e */ /* 0x000fe200000010ff */
[----:B------:R-:W2:Y:S01]  /*194e0*/  MUFU.RCP R0, R53 ;  /* 0x0000003500007308 */ /* 0x000ea20000001000 */
[----:B------:R-:W-:Y:S01]  /*194f0*/  FMUL.FTZ R3, R3, UR4 ;  /* 0x0000000403037c20 */ /* 0x000fe20008410000 */
[----:B------:R-:W-:Y:S02]  /*19500*/  F2FP.BF16.F32.PACK_AB R37, R37, R80 ;  /* 0x000000502525723e */ /* 0x000fe400000010ff */
[----:B------:R-:W-:Y:S01]  /*19510*/  F2FP.BF16.F32.PACK_AB R33, R33, R84 ;  /* 0x000000542121723e */ /* 0x000fe200000010ff */
[C---:B------:R-:W-:Y:S01]  /*19520*/  FMUL.FTZ R146, R3.reuse, R146 ;  /* 0x0000009203927220 */ /* 0x040fe20000410000 */
[C---:B------:R-:W-:Y:S01]  /*19530*/  FMUL.FTZ R47, R3.reuse, R147 ;  /* 0x00000093032f7220 */ /* 0x040fe20000410000 */
[C---:B------:R-:W-:Y:S01]  /*19540*/  FMUL.FTZ R158, R3.reuse, R158 ;  /* 0x0000009e039e7220 */ /* 0x040fe20000410000 */
[C---:B------:R-:W-:Y:S01]  /*19550*/  FMUL.FTZ R159, R3.reuse, R159 ;  /* 0x0000009f039f7220 */ /* 0x040fe20000410000 */
[C---:B------:R-:W-:Y:S01]  /*19560*/  FMUL.FTZ R70, R3.reuse, R70 ;  /* 0x0000004603467220 */ /* 0x040fe20000410000 */
[----:B-1----:R-:W-:Y:S01]  /*19570*/  FSEL R2, R2, 1, P1 ;  /* 0x3f80000002027808 */ /* 0x002fe20000800000 */
[----:B------:R-:W-:Y:S01]  /*19580*/  FMUL.FTZ R40, R3, R71 ;  /* 0x0000004703287220 */ /* 0x000fe20000410000 */
[----:B------:R-:W-:Y:S01]  /*19590*/  F2FP.BF16.F32.PACK_AB R47, R47, R146 ;  /* 0x000000922f2f723e */ /* 0x000fe200000010ff */
[C---:B------:R-:W-:Y:S01]  /*195a0*/  FMUL.FTZ R82, R3.reuse, R82 ;  /* 0x0000005203527220 */ /* 0x040fe20000410000 */
[C---:B------:R-:W-:Y:S01]  /*195b0*/  FMUL.FTZ R36, R3.reuse, R83 ;  /* 0x0000005303247220 */ /* 0x040fe20000410000 */
        /* <DEDUP_REMOVED lines=9> */
[----:B------:R-:W1:Y:S01]  /*19650*/  @!UP3 LDCU.64 UR4, c[0x0][0x400] ;  /* 0x00008000ff04b7ac */ /* 0x000e620008000a00 */
        /* <DEDUP_REMOVED lines=45> */
[----:B------:R-:W-:Y:S01]  /*19930*/  F2FP.BF16.F32.PACK_AB R2, R157, R156 ;  /* 0x0000009c9d02723e */ /* 0x000fe200000010ff */
[C---:B------:R-:W-:Y:S01]  /*19940*/  FMUL.FTZ R98, R3.reuse, R98 ;  /* 0x0000006203627220 */ /* 0x040fe20000410000 */
[----:B------:R-:W-:Y:S01]  /*19950*/  IADD3 R4, PT, PT, R0, -R4, RZ ;  /* 0x8000000400047210 */ /* 0x000fe20007ffe0ff */
        /* <DEDUP_REMOVED lines=14> */
[----:B------:R-:W-:Y:S01]  /*19a40*/  STS [R0], R48 ;  /* 0x0000003000007388 */ /* 0x000fe20000000800 */
[----:B------:R-:W-:Y:S01]  /*19a50*/  F2FP.BF16.F32.PACK_AB R49, R49, R148 ;  /* 0x000000943131723e */ /* 0x000fe200000010ff */
[----:B-1----:R-:W-:Y:S01]  /*19a60*/  @!UP3 UIMAD.WIDE.U32 UR16, UR12, UR4, URZ ;  /* 0x000000040c10b2a5 */ /* 0x002fe2000f8e00ff */
[----:B------:R-:W-:Y:S01]  /*19a70*/  F2FP.BF16.F32.PACK_AB R5, R5, R150 ;  /* 0x000000960505723e */ /* 0x000fe200000010ff */
[----:B------:R-:W-:Y:S01]  /*19a80*/  STS [R0+0x200], R47 ;  /* 0x0002002f00007388 */ /* 0x000fe20000000800 */
[----:B------:R-:W-:Y:S01]  /*19a90*/  F2FP.BF16.F32.PACK_AB R46, R46, R152 ;  /* 0x000000982e2e723e */ /* 0x000fe200000010ff */
[----:B------:R-:W-:Y:S01]  /*19aa0*/  @!UP3 UIMAD UR13, UR12, UR5, UR17 ;  /* 0x000000050c0db2a4 */ /* 0x000fe2000f8e0211 */
[----:B------:R-:W-:Y:S01]  /*19ab0*/  F2FP.BF16.F32.PACK_AB R155, R155, R154 ;  /* 0x0000009a9b9b723e */ /* 0x000fe200000010ff */
[----:B------:R1:W-:Y:S01]  /*19ac0*/  STS [R4+0x10], R2 ;  /* 0x0000100204007388 */ /* 0x0003e20000000800 */
[----:B------:R-:W-:Y:S01]  /*19ad0*/  F2FP.BF16.F32.PACK_AB R40, R40, R70 ;  /* 0x000000462828723e */ /* 0x000fe200000010ff */
[----:B------:R-:W2:Y:S01]  /*19ae0*/  @UP3 LDCU.64 UR4, c[0x0][0x408] ;  /* 0x00008100ff0437ac */ /* 0x000ea20008000a00 */
[----:B------:R-:W-:Y:S01]  /*19af0*/  F2FP.BF16.F32.PACK_AB R36, R36, R82 ;  /* 0x000000522424723e */ /* 0x000fe200000010ff */
[----:B------:R3:W-:Y:S01]  /*19b00*/  STS [R4+0x210], R3 ;  /* 0x0002100304007388 */ /* 0x0007e20000000800 */
        /* <DEDUP_REMOVED lines=13> */
[----:B--2---:R-:W-:Y:S01]  /*19be0*/  @UP3 UIMAD.WIDE.U32 UR22, UR18, UR4, URZ ;  /* 0x00000004121632a5 */ /* 0x004fe2000f8e00ff */
[----:B------:R-:W-:Y:S01]  /*19bf0*/  F2FP.BF16.F32.PACK_AB R27, R27, R92 ;  /* 0x0000005c1b1b723e */ /* 0x000fe200000010ff */
[----:B------:R-:W2:Y:S01]  /*19c00*/  S2UR UR4, SR_CTAID.Z ;  /* 0x00000000000479c3 */ /* 0x000ea20000002700 */
[----:B-1----:R-:W-:Y:S01]  /*19c10*/  LOP3.LUT R2, R215, 0x40, RZ, 0xc0, !PT ;  /* 0x00000040d7027812 */ /* 0x002fe200078ec0ff */
[----:B------:R-:W-:Y:S01]  /*19c20*/  @UP3 UIMAD UR13, UR18, UR5, UR23 ;  /* 0x00000005120d32a4 */ /* 0x000fe2000f8e0217 */
[----:B------:R-:W-:Y:S01]  /*19c30*/  F2FP.BF16.F32.PACK_AB R26, R26, R94 ;  /* 0x0000005e1a1a723e */ /* 0x000fe200000010ff */
[----:B------:R-:W-:Y:S01]  /*19c40*/  @!UP2 UIMAD UR18, UR12, UR10, URZ ;  /* 0x0000000a0c12a2a4 */ /* 0x000fe2000f8e02ff */
[-C--:B---3--:R-:W-:Y:S01]  /*19c50*/  IADD3 R3, PT, PT, R0, -R2.reuse, RZ ;  /* 0x8000000200037210 */ /* 0x088fe20007ffe0ff */
[----:B------:R-:W-:Y:S01]  /*19c60*/  @UP1 UMOV UR5, 0x1 ;  /* 0x0000000100051882 */ /* 0x000fe20000000000 */
[----:B------:R-:W-:Y:S01]  /*19c70*/  IADD3 R2, PT, PT, R4, -R2, RZ ;  /* 0x8000000204027210 */ /* 0x000fe20007ffe0ff */
[----:B------:R-:W-:Y:S01]  /*19c80*/  @UP3 UMOV UR16, UR22 ;  /* 0x0000001600103c82 */ /* 0x000fe20008000000 */
        /* <DEDUP_REMOVED lines=35> */
[----:B------:R-:W-:-:S03]  /*19ec0*/  F2FP.BF16.F32.PACK_AB R42, R42, R166 ;  /* 0x000000a62a2a723e */ /* 0x000fc600000010ff */
        /* <DEDUP_REMOVED lines=20> */
[----:B------:R3:W-:Y:S04]  /*1a010*/  STS [R3+0x4020], R9 ;  /* 0x0040200903007388 */ /* 0x0007e80000000800 */
[----:B------:R4:W-:Y:S04]  /*1a020*/  STS [R3+0x4220], R8 ;  /* 0x0042200803007388 */ /* 0x0009e80000000800 */
[----:B------:R-:W-:Y:S04]  /*1a030*/  STS [R2+0x4030], R7 ;  /* 0x0040300702007388 */ /* 0x000fe80000000800 */
[----:B------:R-:W-:Y:S01]  /*1a040*/  STS [R2+0x4230], R6 ;  /* 0x0042300602007388 */ /* 0x000fe20000000800 */
[----:B-1----:R-:W-:-:S03]  /*1a050*/  LOP3.LUT R0, R217, 0x18, RZ, 0xc0, !PT ;  /* 0x00000018d9007812 */ /* 0x002fc600078ec0ff */
[----:B------:R-:W-:Y:S01]  /*1a060*/  STS [R3+0x5020], R45 ;  /* 0x0050202d03007388 */ /* 0x000fe20000000800 */
[----:B------:R-:W-:-:S03]  /*1a070*/  LOP3.LUT R0, R0, 0xd8, R54, 0x78, !PT ;  /* 0x000000d800007812 */ /* 0x000fc600078e7836 */
[----:B------:R1:W-:Y:S01]  /*1a080*/  STS [R3+0x5220], R44 ;  /* 0x0052202c03007388 */ /* 0x0003e20000000800 */
[----:B------:R-:W-:-:S03]  /*1a090*/  LOP3.LUT R0, R0, 0x1f20, R54, 0xf8, !PT ;  /* 0x00001f2000007812 */ /* 0x000fc600078ef836 */
[----:B------:R-:W-:Y:S01]  /*1a0a0*/  STS [R2+0x5030], R43 ;  /* 0x0050302b02007388 */ /* 0x000fe20000000800 */
[----:B---3--:R3:W1:Y:S01]  /*1a0b0*/  @P3 MUFU.LG2 R9, R52 ;  /* 0x0000003400093308 */ /* 0x0086620000000c00 */
[----:B------:R-:W-:Y:S01]  /*1a0c0*/  LEA R24, R0, UR6, 0x1 ;  /* 0x0000000600187c11 */ /* 0x000fe2000f8e08ff */
[----:B------:R-:W-:Y:S01]  /*1a0d0*/  USHF.R.S32.HI UR6, URZ, 0x1f, UR18 ;  /* 0x0000001fff067899 */ /* 0x000fe20008011412 */
[----:B------:R2:W-:Y:S05]  /*1a0e0*/  STS [R2+0x5230], R42 ;  /* 0x0052302a02007388 */ /* 0x0005ea0000000800 */
[----:B----4-:R3:W4:Y:S08]  /*1a0f0*/  @P1 MUFU.LG2 R8, R50 ;  /* 0x0000003200081308 */ /* 0x0107300000000c00 */
[----:B-1----:R3:W1:Y:S01]  /*1a100*/  @P2 MUFU.LG2 R3, R51 ;  /* 0x0000003300032308 */ /* 0x0026620000000c00 */
[----:B--2---:R-:W2:Y:S01]  /*1a110*/  @P3 LDC R2, c[0x0][0x458] ;  /* 0x00011600ff023b82 */ /* 0x004ea20000000800 */
[----:B----4-:R-:W-:Y:S05]  /*1a120*/  BRA.U UP1, `(.L_x_579) ;  /* 0x0000000101207547 */ /* 0x010fea000b800000 */
[----:B------:R-:W-:Y:S01]  /*1a130*/  UISETP.NE.AND UP1, UPT, UR11, URZ, UPT ;  /* 0x000000ff0b00728c */ /* 0x000fe2000bf25270 */
[----:B------:R-:W4:Y:S10]  /*1a140*/  LDCU UR9, c[0x0][0x3e0] ;  /* 0x00007c00ff0977ac */ /* 0x000f340008000800 */
[----:B------:R-:W4:Y:S01]  /*1a150*/  @UP1 LDCU UR5, c[0x0][0x454] ;  /* 0x00008a80ff0517ac */ /* 0x000f220008000800 */
[----:B------:R-:W-:Y:S01]  /*1a160*/  @UP1 UMOV UR15, 0x1 ;  /* 0x00000001000f1882 */ /* 0x000fe20000000000 */
[----:B------:R-:W1:Y:S01]  /*1a170*/  @UP1 LDCU UR14, c[0x0][0x454] ;  /* 0x00008a80ff0e17ac */ /* 0x000e620008000800 */
[----:B------:R-:W-:Y:S01]  /*1a180*/  @!UP1 UMOV UR15, 0x1 ;  /* 0x00000001000f9882 */ /* 0x000fe20000000000 */
[----:B----4-:R-:W-:-:S02]  /*1a190*/  @UP1 UIMAD UR5, UR5, UR9, URZ ;  /* 0x00000009050512a4 */ /* 0x010fc4000f8e02ff */
[----:B-1----:R-:W-:-:S12]  /*1a1a0*/  @!UP1 UIMAD UR5, UR10, UR9, URZ ;  /* 0x000000090a0592a4 */ /* 0x002fd8000f8e02ff */
.L_x_579:
[----:B------:R-:W-:Y:S01]  /*1a1b0*/  BAR.SYNC.DEFER_BLOCKING 0x0 ;  /* 0x0000000000007b1d */ /* 0x000fe20000010000 */
[----:B------:R-:W-:Y:S01]  /*1a1c0*/  @P3 FMUL.FTZ R0, R9, 0.69314718246459960938 ;  /* 0x3f31721809003820 */ /* 0x000fe20000410000 */
[----:B------:R-:W-:Y:S01]  /*1a1d0*/  MOV R19, 0x7f800000 ;  /* 0x7f80000000137802 */ /* 0x000fe20000000f00 */
[----:B------:R-:W-:Y:S01]  /*1a1e0*/  UIMAD UR14, UR4, UR14, URZ ;  /* 0x0000000e040e72a4 */ /* 0x000fe2000f8e02ff */
[----:B-1----:R-:W-:Y:S01]  /*1a1f0*/  @P2 FMUL.FTZ R3, R3, 0.69314718246459960938 ;  /* 0x3f31721803032820 */ /* 0x002fe20000410000 */
[----:B--2---:R-:W-:-:S03]  /*1a200*/  @P3 FFMA.FTZ R19, R140, R2, R0 ;  /* 0x000000028c133223 */ /* 0x004fc60000010000 */
[----:B------:R-:W1:Y:S01]  /*1a210*/  @P1 LDC R6, c[0x0][0x458] ;  /* 0x00011600ff061b82 */ /* 0x000e620000000800 */
[----:B------:R-:W2:Y:S01]  /*1a220*/  @P0 MUFU.LG2 R4, R53 ;  /* 0x0000003500040308 */ /* 0x000ea20000000c00 */
[----:B------:R-:W4:Y:S01]  /*1a230*/  S2R R22, SR_CTAID.X ;  /* 0x0000000000167919 */ /* 0x000f220000002500 */
[----:B------:R-:W-:Y:S01]  /*1a240*/  LOP3.LUT P3, RZ, R217, 0x3, RZ, 0xc0, !PT ;  /* 0x00000003d9ff7812 */ /* 0x000fe2000786c0ff */
[----:B------:R-:W-:Y:S01]  /*1a250*/  UIMAD UR10, UR8, UR15, URZ ;  /* 0x0000000f080a72a4 */ /* 0x000fe2000f8e02ff */
[----:B------:R-:W-:Y:S01]  /*1a260*/  @P1 FMUL.FTZ R2, R8, 0.69314718246459960938 ;  /* 0x3f31721808021820 */ /* 0x000fe20000410000 */
[----:B------:R-:W-:Y:S01]  /*1a270*/  USEL UR18, UR18, URZ, UP0 ;  /* 0x000000ff12127287 */ /* 0x000fe20008000000 */
[----:B------:R-:W-:Y:S01]  /*1a280*/  BSSY.RECONVERGENT B0, `(.L_x_580) ;  /* 0x0000039000007945 */ /* 0x000fe20003800200 */
[----:B------:R-:W5:Y:S01]  /*1a290*/  @P2 LDC R7, c[0x0][0x458] ;  /* 0x00011600ff072b82 */ /* 0x000f620000000800 */
[----:B------:R-:W-:Y:S01]  /*1a2a0*/  @!UP0 UIMAD UR14, UR12, UR5, UR14 ;  /* 0x000000050c0e82a4 */ /* 0x000fe2000f8e020e */
[----:B------:R-:W-:Y:S01]  /*1a2b0*/  MOV R17, 0x7f800000 ;  /* 0x7f80000000117802 */ /* 0x000fe20000000f00 */
[----:B------:R-:W-:Y:S01]  /*1a2c0*/  USHF.L.U32 UR10, UR10, 0x7, URZ ;  /* 0x000000070a0a7899 */ /* 0x000fe200080006ff */
[----:B------:R-:W-:Y:S01]  /*1a2d0*/  MOV R18, 0x7f800000 ;  /* 0x7f80000000127802 */ /* 0x000fe20000000f00 */
[----:B------:R-:W-:Y:S01]  /*1a2e0*/  USEL UR6, UR6, URZ, UP0 ;  /* 0x000000ff06067287 */ /* 0x000fe20008000000 */
[----:B------:R-:W-:Y:S01]  /*1a2f0*/  MOV R16, 0x7f800000 ;  /* 0x7f80000000107802 */ /* 0x000fe20000000f00 */
[----:B------:R-:W-:Y:S01]  /*1a300*/  USHF.R.S32.HI UR9, URZ, 0x1f, UR14 ;  /* 0x0000001fff097899 */ /* 0x000fe2000801140e */
[----:B------:R-:W3:Y:S01]  /*1a310*/  @P0 LDC R5, c[0x0][0x458] ;  /* 0x00011600ff050b82 */ /* 0x000ee20000000800 */
[----:B------:R-:W-:Y:S01]  /*1a320*/  USHF.R.S32.HI UR5, URZ, 0x1f, UR10 ;  /* 0x0000001fff057899 */ /* 0x000fe2000801140a */
[----:B------:R1:W3:Y:S01]  /*1a330*/  LDS.128 R28, [R24+0x1800] ;  /* 0x00180000181c7984 */ /* 0x0002e20000000c00 */
[----:B------:R-:W-:Y:S01]  /*1a340*/  UIADD3 UR18, UP1, UP0, UR10, UR18, UR14 ;  /* 0x000000120a127290 */ /* 0x000fe2000f83e00e */
[----:B--2---:R-:W-:-:S03]  /*1a350*/  @P0 FMUL.FTZ R0, R4, 0.69314718246459960938 ;  /* 0x3f31721804000820 */ /* 0x004fc60000410000 */
[----:B------:R-:W-:Y:S01]  /*1a360*/  UIADD3.X UR5, UPT, UPT, UR5, UR6, UR9, UP1, UP0 ;  /* 0x0000000605057290 */ /* 0x000fe20008fe0409 */
[----:B-1----:R-:W-:Y:S01]  /*1a370*/  @P1 FFMA.FTZ R17, R138, R6, R2 ;  /* 0x000000068a111223 */ /* 0x002fe20000010002 */
[----:B------:R-:W-:Y:S01]  /*1a380*/  SHF.R.U32.HI R2, RZ, 0x2, R217 ;  /* 0x00000002ff027819 */ /* 0x000fe200000116d9 */
[----:B-----5:R-:W-:Y:S01]  /*1a390*/  @P2 FFMA.FTZ R18, R139, R7, R3 ;  /* 0x000000078b122223 */ /* 0x020fe20000010003 */
[----:B---3--:R-:W-:Y:S01]  /*1a3a0*/  @P0 FFMA.FTZ R16, R137, R5, R0 ;  /* 0x0000000589100223 */ /* 0x008fe20000010000 */
[----:B----4-:R-:W-:Y:S07]  /*1a3b0*/  @P3 BRA `(.L_x_581) ;  /* 0x0000000000943947 */ /* 0x010fee0003800000 */
        /* <DEDUP_REMOVED lines=11> */
[C---:B------:R-:W-:Y:S01]  /*1a470*/  @!P6 IADD3 R4, P0, PT, R0.reuse, UR18, RZ ;  /* 0x000000120004ec10 */ /* 0x040fe2000ff1e0ff */
[----:B------:R-:W-:Y:S01]  /*1a480*/  @!P5 IMAD R5, R5, UR15, RZ ;  /* 0x0000000f0505dc24 */ /* 0x000fe2000f8e02ff */
[----:B------:R-:W2:Y:S01]  /*1a490*/  @!P5 LDC.64 R12, c[0x0][0x420] ;  /* 0x00010800ff0cdb82 */ /* 0x000ea20000000a00 */
[----:B------:R-:W-:Y:S01]  /*1a4a0*/  @!P4 IMAD R7, R7, UR15, RZ ;  /* 0x0000000f0707cc24 */ /* 0x000fe2000f8e02ff */
[----:B------:R-:W-:Y:S01]  /*1a4b0*/  @!P6 LEA.HI.X.SX32 R8, R0, UR5, 0x1, P0 ;  /* 0x000000050008ec11 */ /* 0x000fe200080f0eff */
[----:B------:R-:W-:Y:S01]  /*1a4c0*/  @!P3 IMAD R6, R6, UR15, RZ ;  /* 0x0000000f0606bc24 */ /* 0x000fe2000f8e02ff */
[----:B------:R-:W-:-:S04]  /*1a4d0*/  @!P5 IADD3 R0, P0, PT, R5, UR18, RZ ;  /* 0x000000120500dc10 */ /* 0x000fc8000ff1e0ff */
[----:B------:R-:W3:Y:S08]  /*1a4e0*/  @!P4 LDC.64 R14, c[0x0][0x420] ;  /* 0x00010800ff0ecb82 */ /* 0x000ef00000000a00 */
[----:B------:R-:W4:Y:S01]  /*1a4f0*/  @!P3 LDC.64 R20, c[0x0][0x420] ;  /* 0x00010800ff14bb82 */ /* 0x000f220000000a00 */
[----:B-1----:R-:W-:-:S04]  /*1a500*/  @!P6 LEA R10, P1, R4, R10, 0x2 ;  /* 0x0000000a040ae211 */ /* 0x002fc800078210ff */
        /* <DEDUP_REMOVED lines=16> */
.L_x_581:
[----:B------:R-:W-:Y:S05]  /*1a610*/  BSYNC.RECONVERGENT B0 ;  /* 0x0000000000007941 */ /* 0x000fea0003800200 */
.L_x_580:
[----:B------:R2:W5:Y:S04]  /*1a620*/  LDL R27, [R1+0x1c] ;  /* 0x00001c00011b7983 */ /* 0x0005680000100800 */
[----:B------:R2:W5:Y:S01]  /*1a630*/  LDL R26, [R1+0x30] ;  /* 0x00003000011a7983 */ /* 0x0005620000100800 */
[----:B------:R-:W-:Y:S01]  /*1a640*/  MOV R3, RZ ;  /* 0x000000ff00037202 */ /* 0x000fe20000000f00 */
[----:B------:R-:W3:Y:S01]  /*1a650*/  LDCU.64 UR8, c[0x0][0x410] ;  /* 0x00008200ff0877ac */ /* 0x000ee20008000a00 */
[C---:B------:R-:W-:Y:S01]  /*1a660*/  VIADD R0, R2.reuse, 0x20 ;  /* 0x0000002002007836 */ /* 0x040fe20000000000 */
[----:B-1----:R2:W1:Y:S01]  /*1a670*/  LDS.128 R16, [R24+0x2000] ;  /* 0x0020000018107984 */ /* 0x0024620000000c00 */
[----:B------:R-:W-:Y:S01]  /*1a680*/  ISETP.GE.AND P3, PT, R2, UR7, PT ;  /* 0x0000000702007c0c */ /* 0x000fe2000bf66270 */
[----:B------:R-:W-:Y:S01]  /*1a690*/  IMAD.WIDE.U32 R6, R22, 0x80, R2 ;  /* 0x0000008016067825 */ /* 0x000fe200078e0002 */
[----:B------:R-:W-:Y:S01]  /*1a6a0*/  IADD3 R4, P0, PT, R242, UR16, RZ ;  /* 0x00000010f2047c10 */ /* 0x000fe2000ff1e0ff */
[----:B------:R2:W4:Y:S01]  /*1a6b0*/  LDS.128 R20, [R24] ;  /* 0x0000000018147984 */ /* 0x0005220000000c00 */
[----:B------:R-:W-:Y:S01]  /*1a6c0*/  ISETP.GE.AND P2, PT, R0, UR7, PT ;  /* 0x0000000700007c0c */ /* 0x000fe2000bf46270 */
[C---:B------:R-:W-:Y:S01]  /*1a6d0*/  VIADD R3, R2.reuse, 0x40 ;  /* 0x0000004002037836 */ /* 0x040fe20000000000 */
[----:B------:R-:W-:Y:S01]  /*1a6e0*/  IADD3 R2, PT, PT, R2, 0x60, RZ ;  /* 0x0000006002027810 */ /* 0x000fe20007ffe0ff */
[----:B------:R2:W1:Y:S01]  /*1a6f0*/  LDS.128 R12, [R24+0x4000] ;  /* 0x00400000180c7984 */ /* 0x0004620000000c00 */
[----:B------:R-:W-:Y:S01]  /*1a700*/  IMAD.X R5, RZ, RZ, UR13, P0 ;  /* 0x0000000dff057e24 */ /* 0x000fe200080e06ff */
[----:B------:R-:W-:Y:S01]  /*1a710*/  BSSY.RECONVERGENT B0, `(.L_x_582) ;  /* 0x0000018000007945 */ /* 0x000fe20003800200 */
[----:B------:R-:W-:-:S02]  /*1a720*/  ISETP.GE.AND P0, PT, R2, UR7, PT ;  /* 0x0000000702007c0c */ /* 0x000fc4000bf06270 */
[----:B------:R-:W-:Y:S02]  /*1a730*/  ISETP.GE.AND P1, PT, R3, UR7, PT ;  /* 0x0000000703007c0c */ /* 0x000fe4000bf26270 */
[----:B---3--:R-:W-:Y:S01]  /*1a740*/  MOV R0, UR8 ;  /* 0x0000000800007c02 */ /* 0x008fe20008000f00 */
[----:B------:R-:W-:-:S04]  /*1a750*/  IMAD.U32 R2, RZ, RZ, UR9 ;  /* 0x00000009ff027e24 */ /* 0x000fc8000f8e00ff */
[----:B------:R-:W-:-:S04]  /*1a760*/  IMAD.WIDE.U32 R10, R0, UR4, R4 ;  /* 0x00000004000a7c25 */ /* 0x000fc8000f8e0004 */
[----:B------:R-:W-:Y:S01]  /*1a770*/  IMAD R9, R2, UR4, R11 ;  /* 0x0000000402097c24 */ /* 0x000fe2000f8e020b */
[----:B------:R-:W-:Y:S06]  /*1a780*/  @P3 BRA `(.L_x_583) ;  /* 0x0000000000403947 */ /* 0x000fec0003800000 */
[----:B------:R-:W3:Y:S01]  /*1a790*/  LDCU.64 UR8, c[0x0][0x408] ;  /* 0x00008100ff0877ac */ /* 0x000ee20008000a00 */
[----:B------:R-:W-:Y:S01]  /*1a7a0*/  IMAD.MOV.U32 R8, RZ, RZ, R10 ;  /* 0x000000ffff087224 */ /* 0x000fe200078e000a */
[----:B------:R-:W2:Y:S01]  /*1a7b0*/  LDCU UR6, c[0x0][0x440] ;  /* 0x00008800ff0677ac */ /* 0x000ea20008000800 */
[----:B------:R-:W4:Y:S01]  /*1a7c0*/  LDCU.64 UR4, c[0x0][0x3f0] ;  /* 0x00007e00ff0477ac */ /* 0x000f220008000a00 */
[----:B---3--:R-:W-:Y:S02]  /*1a7d0*/  IMAD R0, R7, UR8, RZ ;  /* 0x0000000807007c24 */ /* 0x008fe4000f8e02ff */
[----:B------:R-:W-:Y:S01]  /*1a7e0*/  IMAD.WIDE.U32 R4, R6, UR8, R8 ;  /* 0x0000000806047c25 */ /* 0x000fe2000f8e0008 */
[----:B--2---:R-:W-:-:S03]  /*1a7f0*/  ISETP.GE.AND P5, PT, R242, UR6, PT ;  /* 0x00000006f2007c0c */ /* 0x004fc6000bfa6270 */
[----:B------:R-:W-:Y:S01]  /*1a800*/  IMAD R0, R6, UR9, R0 ;  /* 0x0000000906007c24 */ /* 0x000fe2000f8e0200 */
[----:B-----5:R-:W-:Y:S02]  /*1a810*/  ISETP.GE.AND P4, PT, R27, UR6, PT ;  /* 0x000000061b007c0c */ /* 0x020fe4000bf86270 */
[----:B------:R-:W-:Y:S01]  /*1a820*/  ISETP.GE.AND P3, PT, R26, UR6, PT ;  /* 0x000000061a007c0c */ /* 0x000fe2000bf66270 */
[----:B------:R-:W-:Y:S01]  /*1a830*/  IMAD.IADD R0, R0, 0x1, R5 ;  /* 0x0000000100007824 */ /* 0x000fe200078e0205 */
[----:B----4-:R-:W-:-:S04]  /*1a840*/  LEA R2, P6, R4, UR4, 0x1 ;  /* 0x0000000404027c11 */ /* 0x010fc8000f8c08ff */
[----:B------:R-:W-:-:S05]  /*1a850*/  LEA.HI.X R3, R4, UR5, R0, 0x1, P6 ;  /* 0x0000000504037c11 */ /* 0x000fca000b0f0c00 */
[----:B------:R3:W-:Y:S04]  /*1a860*/  @!P5 STG.E.128 desc[UR20][R2.64], R20 ;  /* 0x000000140200d986 */ /* 0x0007e8000c101d14 */
[----:B-1----:R3:W-:Y:S04]  /*1a870*/  @!P4 STG.E.128 desc[UR20][R2.64+0x40], R16 ;  /* 0x000040100200c986 */ /* 0x0027e8000c101d14 */
[----:B------:R3:W-:Y:S02]  /*1a880*/  @!P3 STG.E.128 desc[UR20][R2.64+0x80], R12 ;  /* 0x0000800c0200b986 */ /* 0x0007e4000c101d14 */
.L_x_583:
[----:B------:R-:W-:Y:S05]  /*1a890*/  BSYNC.RECONVERGENT B0 ;  /* 0x0000000000007941 */ /* 0x000fea0003800200 */
.L_x_582:
[----:B---34-:R3:W4:Y:S01]  /*1a8a0*/  LDS.128 R20, [R24+0x800] ;  /* 0x0008000018147984 */ /* 0x0187220000000c00 */
[----:B------:R-:W-:Y:S03]  /*1a8b0*/  BSSY.RECONVERGENT B0, `(.L_x_584) ;  /* 0x0000017000007945 */ /* 0x000fe60003800200 */
[----:B-1----:R3:W1:Y:S04]  /*1a8c0*/  LDS.128 R16, [R24+0x2800] ;  /* 0x0028000018107984 */ /* 0x0026680000000c00 */
[----:B------:R3:W1:Y:S01]  /*1a8d0*/  LDS.128 R12, [R24+0x4800] ;  /* 0x00480000180c7984 */ /* 0x0006620000000c00 */
[----:B------:R-:W-:Y:S05]  /*1a8e0*/  @P2 BRA `(.L_x_585) ;  /* 0x00000000004c2947 */ /* 0x000fea0003800000 */
[----:B------:R-:W2:Y:S01]  /*1a8f0*/  LDCU.64 UR8, c[0x0][0x408] ;  /* 0x00008100ff0877ac */ /* 0x000ea20008000a00 */
[----:B------:R-:W-:Y:S02]  /*1a900*/  IADD3 R0, P2, PT, R6, 0x20, RZ ;  /* 0x0000002006007810 */ /* 0x000fe40007f5e0ff */
[----:B------:R-:W-:Y:S01]  /*1a910*/  MOV R3, R9 ;  /* 0x0000000900037202 */ /* 0x000fe20000000f00 */
[----:B------:R-:W3:Y:S02]  /*1a920*/  LDCU UR6, c[0x0][0x440] ;  /* 0x00008800ff0677ac */ /* 0x000ee40008000800 */
[----:B------:R-:W-:Y:S01]  /*1a930*/  IMAD.X R2, RZ, RZ, R7, P2 ;  /* 0x000000ffff027224 */ /* 0x000fe200010e0607 */
[----:B------:R-:W4:Y:S03]  /*1a940*/  LDCU.64 UR4, c[0x0][0x3f0] ;  /* 0x00007e00ff0477ac */ /* 0x000f260008000a00 */
[----:B--2---:R-:W-:-:S02]  /*1a950*/  IMAD R25, R2, UR8, RZ ;  /* 0x0000000802197c24 */ /* 0x004fc4000f8e02ff */
[----:B------:R-:W-:Y:S01]  /*1a960*/  IMAD.MOV.U32 R2, RZ, RZ, R10 ;  /* 0x000000ffff027224 */ /* 0x000fe200078e000a */
[----:B---3--:R-:W-:-:S03]  /*1a970*/  ISETP.GE.AND P4, PT, R242, UR6, PT ;  /* 0x00000006f2007c0c */ /* 0x008fc6000bf86270 */
[----:B------:R-:W-:Y:S01]  /*1a980*/  IMAD.WIDE.U32 R4, R0, UR8, R2 ;  /* 0x0000000800047c25 */ /* 0x000fe2000f8e0002 */
[----:B-----5:R-:W-:Y:S02]  /*1a990*/  ISETP.GE.AND P3, PT, R27, UR6, PT ;  /* 0x000000061b007c0c */ /* 0x020fe4000bf66270 */
[----:B------:R-:W-:Y:S01]  /*1a9a0*/  ISETP.GE.AND P2, PT, R26, UR6, PT ;  /* 0x000000061a007c0c */ /* 0x000fe2000bf46270 */
[----:B------:R-:W-:Y:S01]  /*1a9b0*/  IMAD R0, R0, UR9, R25 ;  /* 0x0000000900007c24 */ /* 0x000fe2000f8e0219 */
[----:B----4-:R-:W-:-:S03]  /*1a9c0*/  LEA R2, P5, R4, UR4, 0x1 ;  /* 0x0000000404027c11 */ /* 0x010fc6000f8a08ff */
[----:B------:R-:W-:-:S05]  /*1a9d0*/  IMAD.IADD R0, R0, 0x1, R5 ;  /* 0x0000000100007824 */ /* 0x000fca00078e0205 */
[----:B------:R-:W-:-:S05]  /*1a9e0*/  LEA.HI.X R3, R4, UR5, R0, 0x1, P5 ;  /* 0x0000000504037c11 */ /* 0x000fca000a8f0c00 */
[----:B------:R2:W-:Y:S04]  /*1a9f0*/  @!P4 STG.E.128 desc[UR20][R2.64], R20 ;  /* 0x000000140200c986 */ /* 0x0005e8000c101d14 */
[----:B-1----:R2:W-:Y:S04]  /*1aa00*/  @!P3 STG.E.128 desc[UR20][R2.64+0x40], R16 ;  /* 0x000040100200b986 */ /* 0x0025e8000c101d14 */
[----:B------:R2:W-:Y:S02]  /*1aa10*/  @!P2 STG.E.128 desc[UR20][R2.64+0x80], R12 ;  /* 0x0000800c0200a986 */ /* 0x0005e4000c101d14 */
.L_x_585:
[----:B------:R-:W-:Y:S05]  /*1aa20*/  BSYNC.RECONVERGENT B0 ;  /* 0x0000000000007941 */ /* 0x000fea0003800200 */
.L_x_584:
[----:B--2-4-:R2:W4:Y:S01]  /*1aa30*/  LDS.128 R20, [R24+0x1000] ;  /* 0x0010000018147984 */ /* 0x0145220000000c00 */
[----:B------:R-:W-:Y:S03]  /*1aa40*/  BSSY.RECONVERGENT B0, `(.L_x_586) ;  /* 0x0000017000007945 */ /* 0x000fe60003800200 */
[----:B-1----:R2:W1:Y:S04]  /*1aa50*/  LDS.128 R16, [R24+0x3000] ;  /* 0x0030000018107984 */ /* 0x0024680000000c00 */
[----:B------:R2:W1:Y:S01]  /*1aa60*/  LDS.128 R12, [R24+0x5000] ;  /* 0x00500000180c7984 */ /* 0x0004620000000c00 */
[----:B------:R-:W-:Y:S05]  /*1aa70*/  @P1 BRA `(.L_x_587) ;  /* 0x00000000004c1947 */ /* 0x000fea0003800000 */
[----:B------:R-:W3:Y:S01]  /*1aa80*/  LDCU.64 UR8, c[0x0][0x408] ;  /* 0x00008100ff0877ac */ /* 0x000ee20008000a00 */
[----:B------:R-:W-:Y:S02]  /*1aa90*/  IADD3 R0, P1, PT, R6, 0x40, RZ ;  /* 0x0000004006007810 */ /* 0x000fe40007f3e0ff */
[----:B------:R-:W-:Y:S01]  /*1aaa0*/  MOV R3, R9 ;  /* 0x0000000900037202 */ /* 0x000fe20000000f00 */
[----:B------:R-:W2:Y:S02]  /*1aab0*/  LDCU UR6, c[0x0][0x440] ;  /* 0x00008800ff0677ac */ /* 0x000ea40008000800 */
[----:B------:R-:W-:Y:S01]  /*1aac0*/  IMAD.X R2, RZ, RZ, R7, P1 ;  /* 0x000000ffff027224 */ /* 0x000fe200008e0607 */
[----:B------:R-:W4:Y:S03]  /*1aad0*/  LDCU.64 UR4, c[0x0][0x3f0] ;  /* 0x00007e00ff0477ac */ /* 0x000f260008000a00 */
[----:B---3--:R-:W-:-:S02]  /*1aae0*/  IMAD R25, R2, UR8, RZ ;  /* 0x0000000802197c24 */ /* 0x008fc4000f8e02ff */
[----:B------:R-:W-:Y:S01]  /*1aaf0*/  IMAD.MOV.U32 R2, RZ, RZ, R10 ;  /* 0x000000ffff027224 */ /* 0x000fe200078e000a */
[----:B--2---:R-:W-:-:S03]  /*1ab00*/  ISETP.GE.AND P3, PT, R242, UR6, PT ;  /* 0x00000006f2007c0c */ /* 0x004fc6000bf66270 */
        /* <DEDUP_REMOVED lines=10> */
.L_x_587:
[----:B------:R-:W-:Y:S05]  /*1abb0*/  BSYNC.RECONVERGENT B0 ;  /* 0x0000000000007941 */ /* 0x000fea0003800200 */
.L_x_586:
[----:B-12---:R1:W2:Y:S01]  /*1abc0*/  LDS.128 R16, [R24+0x3800] ;  /* 0x0038000018107984 */ /* 0x0062a20000000c00 */
[----:B------:R-:W-:Y:S05]  /*1abd0*/  @P0 EXIT ;  /* 0x000000000000094d */ /* 0x000fea0003800000 */
[----:B------:R-:W3:Y:S01]  /*1abe0*/  LDCU.64 UR6, c[0x0][0x408] ;  /* 0x00008100ff0677ac */ /* 0x000ee20008000a00 */
[----:B------:R1:W1:Y:S01]  /*1abf0*/  LDS.128 R12, [R24+0x5800] ;  /* 0x00580000180c7984 */ /* 0x0002620000000c00 */
[----:B------:R-:W-:Y:S01]  /*1ac00*/  IADD3 R0, P0, PT, R6, 0x60, RZ ;  /* 0x0000006006007810 */ /* 0x000fe20007f1e0ff */
[----:B------:R-:W4:Y:S01]  /*1ac10*/  LDCU UR8, c[0x0][0x440] ;  /* 0x00008800ff0877ac */ /* 0x000f220008000800 */
[----:B------:R-:W-:-:S03]  /*1ac20*/  MOV R3, R9 ;  /* 0x0000000900037202 */ /* 0x000fc60000000f00 */
[----:B------:R-:W-:Y:S01]  /*1ac30*/  IMAD.X R2, RZ, RZ, R7, P0 ;  /* 0x000000ffff027224 */ /* 0x000fe200000e0607 */
[----:B------:R-:W2:Y:S03]  /*1ac40*/  LDCU.64 UR4, c[0x0][0x3f0] ;  /* 0x00007e00ff0477ac */ /* 0x000ea60008000a00 */
[----:B---3--:R-:W-:Y:S02]  /*1ac50*/  IMAD R6, R2, UR6, RZ ;  /* 0x0000000602067c24 */ /* 0x008fe4000f8e02ff */
[----:B------:R-:W-:Y:S01]  /*1ac60*/  IMAD.MOV.U32 R2, RZ, RZ, R10 ;  /* 0x000000ffff027224 */ /* 0x000fe200078e000a */
[----:B----4-:R-:W-:-:S03]  /*1ac70*/  ISETP.GE.AND P2, PT, R242, UR8, PT ;  /* 0x00000008f2007c0c */ /* 0x010fc6000bf46270 */
[----:B------:R-:W-:Y:S01]  /*1ac80*/  IMAD.WIDE.U32 R4, R0, UR6, R2 ;  /* 0x0000000600047c25 */ /* 0x000fe2000f8e0002 */
[----:B-----5:R-:W-:Y:S02]  /*1ac90*/  ISETP.GE.AND P1, PT, R27, UR8, PT ;  /* 0x000000081b007c0c */ /* 0x020fe4000bf26270 */
[----:B------:R-:W-:Y:S01]  /*1aca0*/  ISETP.GE.AND P0, PT, R26, UR8, PT ;  /* 0x000000081a007c0c */ /* 0x000fe2000bf06270 */
[----:B------:R-:W-:Y:S01]  /*1acb0*/  IMAD R0, R0, UR7, R6 ;  /* 0x0000000700007c24 */ /* 0x000fe2000f8e0206 */
[----:B--2---:R-:W-:-:S03]  /*1acc0*/  LEA R2, P3, R4, UR4, 0x1 ;  /* 0x0000000404027c11 */ /* 0x004fc6000f8608ff */
[----:B------:R-:W-:-:S05]  /*1acd0*/  IMAD.IADD R0, R0, 0x1, R5 ;  /* 0x0000000100007824 */ /* 0x000fca00078e0205 */
[----:B------:R-:W-:-:S05]  /*1ace0*/  LEA.HI.X R3, R4, UR5, R0, 0x1, P3 ;  /* 0x0000000504037c11 */ /* 0x000fca00098f0c00 */
[----:B------:R2:W-:Y:S04]  /*1acf0*/  @!P2 STG.E.128 desc[UR20][R2.64], R28 ;  /* 0x0000001c0200a986 */ /* 0x0005e8000c101d14 */
[----:B------:R2:W-:Y:S01]  /*1ad00*/  @!P1 STG.E.128 desc[UR20][R2.64+0x40], R16 ;  /* 0x0000401002009986 */ /* 0x0005e2000c101d14 */
[----:B-1----:R-:W-:Y:S05]  /*1ad10*/  @P0 EXIT ;  /* 0x000000000000094d */ /* 0x002fea0003800000 */
[----:B------:R-:W-:Y:S01]  /*1ad20*/  STG.E.128 desc[UR20][R2.64+0x80], R12 ;  /* 0x0000800c02007986 */ /* 0x000fe2000c101d14 */
[----:B------:R-:W-:Y:S05]  /*1ad30*/  EXIT ;  /* 0x000000000000794d */ /* 0x000fea0003800000 */
.L_x_588:
        /* <DEDUP_REMOVED lines=12> */
.L_x_1272:


//--------------------- .text._ZN5flash16flash_fwd_kernelI23Flash_fwd_kernel_traitsILi96ELi128ELi64ELi4ELb0ELb0EN7cutlass10bfloat16_tE19Flash_kernel_traitsILi96ELi128ELi64ELi4ES3_EELb1ELb1ELb0ELb0ELb0ELb0ELb0ELb1EEEvNS_16Flash_fwd_paramsE --------------------------
	.section	.text._ZN5flash16flash_fwd_kernelI23Flash_fwd_kernel_traitsILi96ELi128ELi64ELi4ELb0ELb0EN7cutlass10bfloat16_tE19Flash_kernel_traitsILi96ELi128ELi64ELi4ES3_EELb1ELb1ELb0ELb0ELb0ELb0ELb0ELb1EEEvNS_16Flash_fwd_paramsE,"ax",@progbits
	.align	128
        .global         _ZN5flash16flash_fwd_kernelI23Flash_fwd_kernel_traitsILi96ELi128ELi64ELi4ELb0ELb0EN7cutlass10bfloat16_tE19Flash_kernel_traitsILi96ELi128ELi64ELi4ES3_EELb1ELb1ELb0ELb0ELb0ELb0ELb0ELb1EEEvNS_16Flash_fwd_paramsE
        .type           _ZN5flash16flash_fwd_kernelI23Flash_fwd_kernel_traitsILi96ELi128ELi64ELi4ELb0ELb0EN7cutlass10bfloat16_tE19Flash_kernel_traitsILi96ELi128ELi64ELi4ES3_EELb1ELb1ELb0ELb0ELb0ELb0ELb0ELb1EEEvNS_16Flash_fwd_paramsE,@function
        .size           _ZN5flash16flash_fwd_kernelI23Flash_fwd_kernel_traitsILi96ELi128ELi64ELi4ELb0ELb0EN7cutlass10bfloat16_tE19Flash_kernel_traitsILi96ELi128ELi64ELi4ES3_EELb1ELb1ELb0ELb0ELb0ELb0ELb0ELb1EEEvNS_16Flash_fwd_paramsE,(.L_x_1273 - _ZN5flash16flash_fwd_kernelI23Flash_fwd_kernel_traitsILi96ELi128ELi64ELi4ELb0ELb0EN7cutlass10bfloat16_tE19Flash_kernel_traitsILi96ELi128ELi64ELi4ES3_EELb1ELb1ELb0ELb0ELb0ELb0ELb0ELb1EEEvNS_16Flash_fwd_paramsE)
        .other          _ZN5flash16flash_fwd_kernelI23Flash_fwd_kernel_traitsILi96ELi128ELi64ELi4ELb0ELb0EN7cutlass10bfloat16_tE19Flash_kernel_traitsILi96ELi128ELi64ELi4ES3_EELb1ELb1ELb0ELb0ELb0ELb0ELb0ELb1EEEvNS_16Flash_fwd_paramsE,@"STO_CUDA_ENTRY STV_DEFAULT"
_ZN5flash16flash_fwd_kernelI23Flash_fwd_kernel_traitsILi96ELi128ELi64ELi4ELb0ELb0EN7cutlass10bfloat16_tE19Flash_kernel_traitsILi96ELi128ELi64ELi4ES3_EELb1ELb1ELb0ELb0ELb0ELb0ELb0ELb1EEEvNS_16Flash_fwd_paramsE:
.text._ZN5flash16flash_fwd_kernelI23Flash_fwd_kernel_traitsILi96ELi128ELi64ELi4ELb0ELb0EN7cutlass10bfloat16_tE19Flash_kernel_traitsILi96ELi128ELi64ELi4ES3_EELb1ELb1ELb0ELb0ELb0ELb0ELb0ELb1EEEvNS_16Flash_fwd_paramsE:
[----:B------:R-:W1:Y:S01]  /*0000*/  LDC R1, c[0x0][0x37c] ;  /* 0x0000df00ff017b82 */ /* 0x000e620000000800 */
[----:B------:R-:W2:Y:S07]  /*0010*/  LDCU.U8 UR4, c[0x0][0x524] ;  /* 0x0000a480ff0477ac */ /* 0x000eae0008000000 */
[----:B------:R-:W3:Y:S01]  /*0020*/  LDC R15, c[0x0][0x518] ;  /* 0x00014600ff0f7b82 */ /* 0x000ee20000000800 */
[----:B-1----:R-:W-:Y:S01]  /*0030*/  VIADD R1, R1, 0xfffffe10 ;  /* 0xfffffe1001017836 */ /* 0x002fe20000000000 */
[----:B------:R-:W1:Y:S01]  /*0040*/  LDCU.64 UR22, c[0x0][0x510] ;  /* 0x0000a200ff1677ac */ /* 0x000e620008000a00 */
[----:B------:R-:W4:Y:S05]  /*0050*/  LDCU.64 UR20, c[0x0][0x358] ;  /* 0x00006b00ff1477ac */ /* 0x000f2a0008000a00 */
[----:B------:R-:W3:Y:S01]  /*0060*/  LDC R16, c[0x0][0x51c] ;  /* 0x00014700ff107b82 */ /* 0x000ee20000000800 */
[----:B------:R-:W3:Y:S01]  /*0070*/  S2R R24, SR_TID.X ;  /* 0x0000000000187919 */ /* 0x000ee20000002100 */
[----:B------:R-:W3:Y:S01]  /*0080*/  LDCU.64 UR12, c[0x0][0x460] ;  /* 0x00008c00ff0c77ac */ /* 0x000ee20008000a00 */
[----:B------:R-:W3:Y:S01]  /*0090*/  LDCU.64 UR10, c[0x0][0x470] ;  /* 0x00008e00ff0a77ac */ /* 0x000ee20008000a00 */
[----:B--2---:R-:W-:-:S04]  /*00a0*/  ISETP.NE.AND P1, PT, RZ, UR4, PT ;  /* 0x00000004ff007c0c */ /* 0x004fc8000bf25270 */
[----:B------:R-:W-:Y:S01]  /*00b0*/  S2UR UR14, SR_CTAID.X ;  /* 0x00000000000e79c3 */ /* 0x000fe20000002500 */
[----:B------:R-:W2:Y:S01]  /*00c0*/  LDCU.64 UR16, c[0x0][0x460] ;  /* 0x00008c00ff1077ac */ /* 0x000ea20008000a00 */
[----:B-1----:R-:W-:Y:S02]  /*00d0*/  IMAD.U32 R2, RZ, RZ, UR22 ;  /* 0x00000016ff027e24 */ /* 0x002fe4000f8e00ff */
[----:B------:R-:W-:-:S04]  /*00e0*/  IMAD.U32 R3, RZ, RZ, UR23 ;  /* 0x00000017ff037e24 */ /* 0x000fc8000f8e00ff */
[----:B------:R-:W-:Y:S08]  /*00f0*/  S2UR UR8, SR_CTAID.Y ;  /* 0x00000000000879c3 */ /* 0x000ff00000002600 */
[----:B------:R-:W1:Y:S01]  /*0100*/  S2UR UR33, SR_CTAID.Z ;  /* 0x00000000002179c3 */ /* 0x000e620000002700 */
[----:B----4-:R3:W4:Y:S01]  /*0110*/  @P1 LDG.E.64 R4, desc[UR20][R2.64] ;  /* 0x0000001402041981 */ /* 0x010722000c1e1b00 */
[----:B------:R-:W2:Y:S01]  /*0120*/  LDCU.U8 UR9, c[0x0][0x532] ;  /* 0x0000a640ff0977ac */ /* 0x000ea20008000000 */
[----:B------:R-:W2:Y:S05]  /*0130*/  LDCU.64 UR6, c[0x0][0x468] ;  /* 0x00008d00ff0677ac */ /* 0x000eaa0008000a00 */
[----:B------:R-:W4:Y:S01]  /*0140*/  @P1 LDC R0, c[0x0][0x520] ;  /* 0x00014800ff001b82 */ /* 0x000f220000000800 */
[----:B---3--:R-:W-:-:S02]  /*0150*/  @P1 IMAD.MOV.U32 R2, RZ, RZ, R15 ;  /* 0x000000ffff021224 */ /* 0x008fc400078e000f */
[----:B------:R-:W-:-:S06]  /*0160*/  @P1 IMAD.MOV.U32 R3, RZ, RZ, R16 ;  /* 0x000000ffff031224 */ /* 0x000fcc00078e0010 */
[----:B------:R-:W3:Y:S01]  /*0170*/  @P1 LDG.E.64 R2, desc[UR20][R2.64] ;  /* 0x0000001402021981 */ /* 0x000ee2000c1e1b00 */
[----:B-1----:R-:W-:Y:S01]  /*0180*/  ULOP3.LUT UR4, UR33, UR14, UR8, 0xfe, !UPT ;  /* 0x0000000e21047292 */ /* 0x002fe2000f8efe08 */
[----:B------:R-:W-:Y:S01]  /*0190*/  ISETP.NE.U32.AND P4, PT, RZ, UR12, PT ;  /* 0x0000000cff007c0c */ /* 0x000fe2000bf85070 */
[----:B------:R-:W-:Y:S02]  /*01a0*/  UISETP.NE.U32.AND UP4, UPT, UR12, URZ, UPT ;  /* 0x000000ff0c00728c */ /* 0x000fe4000bf85070 */
[----:B------:R-:W-:Y:S01]  /*01b0*/  UISETP.NE.U32.AND UP3, UPT, UR10, URZ, UPT ;  /* 0x000000ff0a00728c */ /* 0x000fe2000bf65070 */
[----:B------:R-:W-:Y:S01]  /*01c0*/  ISETP.NE.AND.EX P4, PT, RZ, UR13, PT, P4 ;  /* 0x0000000dff007c0c */ /* 0x000fe2000bf85340 */
[----:B------:R-:W-:Y:S01]  /*01d0*/  UISETP.NE.AND.EX UP4, UPT, UR13, URZ, UPT, UP4 ;  /* 0x000000ff0d00728c */ /* 0x000fe2000bf85340 */
[----:B------:R-:W-:Y:S01]  /*01e0*/  LOP3.LUT P3, RZ, R24, UR4, RZ, 0xfc, !PT ;  /* 0x0000000418ff7c12 */ /* 0x000fe2000f86fcff */
[----:B------:R-:W-:Y:S02]  /*01f0*/  UISETP.NE.AND.EX UP3, UPT, UR11, URZ, UPT, UP3 ;  /* 0x000000ff0b00728c */ /* 0x000fe4000bf65330 */
[----:B--2---:R-:W-:Y:S01]  /*0200*/  UIMAD.WIDE.U32 UR16, UR8, 0x4, UR16 ;  /* 0x00000004081078a5 */ /* 0x004fe2000f8e0010 */
[----:B------:R-:W1:Y:S01]  /*0210*/  LDCU.64 UR4, c[0x0][0x478] ;  /* 0x00008f00ff0477ac */ /* 0x000e620008000a00 */
[----:B------:R-:W-:Y:S01]  /*0220*/  PLOP3.LUT P2, PT, PT, PT, UP4, 0x80, 0x8 ;  /* 0x000000000008781c */ /* 0x000fe20003f4f048 */
[----:B------:R-:W-:-:S02]  /*0230*/  USHF.L.U32 UR13, UR8, 0x2, URZ ;  /* 0x00000002080d7899 */ /* 0x000fc400080006ff */
[----:B------:R-:W-:-:S05]  /*0240*/  UISETP.NE.AND UP5, UPT, UR9, URZ, UPT ;  /* 0x000000ff0900728c */ /* 0x000fca000bfa5270 */
[----:B------:R-:W2:Y:S01]  /*0250*/  @!P3 LDC.64 R6, c[0x0][0x528] ;  /* 0x00014a00ff06bb82 */ /* 0x000ea20000000a00 */
[----:B------:R-:W-:Y:S02]  /*0260*/  UISETP.EQ.U32.AND UP2, UPT, UR6, URZ, UPT ;  /* 0x000000ff0600728c */ /* 0x000fe4000bf42070 */
[----:B------:R-:W-:Y:S02]  /*0270*/  USHF.R.U32.HI UR12, URZ, 0x1e, UR8 ;  /* 0x0000001eff0c7899 */ /* 0x000fe40008011608 */
[----:B------:R-:W-:Y:S02]  /*0280*/  UISETP.EQ.OR.EX UP2, UPT, UR7, URZ, !UP5, UP2 ;  /* 0x000000ff0700728c */ /* 0x000fe4000ef42720 */
[----:B-1----:R-:W-:-:S04]  /*0290*/  UISETP.NE.U32.AND UP0, UPT, UR4, URZ, UPT ;  /* 0x000000ff0400728c */ /* 0x002fc8000bf05070 */
[----:B------:R-:W-:Y:S01]  /*02a0*/  UISETP.NE.AND.EX UP0, UPT, UR5, URZ, UPT, UP0 ;  /* 0x000000ff0500728c */ /* 0x000fe2000bf05300 */
[----:B----4-:R-:W-:Y:S02]  /*02b0*/  @P1 R2UR UR22, R4 ;  /* 0x00000000041612ca */ /* 0x010fe400000e0000 */
[----:B------:R-:W-:-:S11]  /*02c0*/  @P1 R2UR UR23, R5 ;  /* 0x00000000051712ca */ /* 0x000fd600000e0000 */
[----:B------:R-:W-:Y:S02]  /*02d0*/  IMAD.U32 R4, RZ, RZ, UR22 ;  /* 0x00000016ff047e24 */ /* 0x000fe4000f8e00ff */
[----:B------:R-:W-:-:S05]  /*02e0*/  IMAD.U32 R5, RZ, RZ, UR23 ;  /* 0x00000017ff057e24 */ /* 0x000fca000f8e00ff */
[----:B--2---:R1:W-:Y:S01]  /*02f0*/  @!P3 STG.E.64 desc[UR20][R6.64], R4 ;  /* 0x000000040600b986 */ /* 0x0043e2000c101b14 */
[----:B---3--:R-:W-:Y:S01]  /*0300*/  @P1 IADD3 R15, P0, PT, R2, R0, RZ ;  /* 0x00000000020f1210 */ /* 0x008fe20007f1e0ff */
[----:B------:R-:W-:Y:S01]  /*0310*/  IMAD.U32 R2, RZ, RZ, UR16 ;  /* 0x00000010ff027e24 */ /* 0x000fe2000f8e00ff */
[----:B------:R-:W-:-:S03]  /*0320*/  @UP3 UIADD3 UR16, UP1, UPT, UR13, UR10, URZ ;  /* 0x0000000a0d103290 */ /* 0x000fc6000ff3e0ff */
[----:B------:R-:W-:Y:S01]  /*0330*/  @P1 IMAD.X R16, RZ, RZ, R3, P0 ;  /* 0x000000ffff101224 */ /* 0x000fe200000e0603 */
[----:B------:R-:W-:Y:S02]  /*0340*/  PLOP3.LUT P1, PT, PT, PT, UP3, 0x80, 0x8 ;  /* 0x000000000008781c */ /* 0x000fe40003f2f038 */
[----:B------:R-:W-:Y:S01]  /*0350*/  MOV R3, UR17 ;  /* 0x0000001100037c02 */ /* 0x000fe20008000f00 */
[----:B------:R-:W-:Y:S02]  /*0360*/  @UP3 UIADD3.X UR17, UPT, UPT, UR12, UR11, URZ, UP1, !UPT ;  /* 0x0000000b0c113290 */ /* 0x000fe40008ffe4ff */
[----:B------:R-:W-:Y:S01]  /*0370*/  UIADD3 UR10, UP1, UPT, UR13, UR6, URZ ;  /* 0x000000060d0a7290 */ /* 0x000fe2000ff3e0ff */
[----:B-1----:R-:W-:Y:S02]  /*0380*/  @!P3 IMAD.MOV.U32 R4, RZ, RZ, R15 ;  /* 0x000000ffff04b224 */ /* 0x002fe400078e000f */
[----:B------:R-:W-:Y:S01]  /*0390*/  @!P3 IMAD.MOV.U32 R5, RZ, RZ, R16 ;  /* 0x000000ffff05b224 */ /* 0x000fe200078e0010 */
[----:B------:R-:W-:-:S04]  /*03a0*/  UIADD3.X UR9, UPT, UPT, UR12, UR7, URZ, UP1, !UPT ;  /* 0x000000070c097290 */ /* 0x000fc80008ffe4ff */
[----:B------:R1:W-:Y:S01]  /*03b0*/  @!P3 STG.E.64 desc[UR20][R6.64+0x8], R4 ;  /* 0x000008040600b986 */ /* 0x0003e2000c101b14 */
[----:B------:R-:W-:-:S03]  /*03c0*/  PLOP3.LUT P3, PT, PT, PT, UP2, 0x80, 0x8 ;  /* 0x000000000008781c */ /* 0x000fc60003f6f028 */
[----:B------:R-:W2:Y:S01]  /*03d0*/  @P4 LDG.E R8, desc[UR20][R2.64] ;  /* 0x0000001402084981 */ /* 0x000ea2000c1e1900 */
[----:B------:R-:W-:Y:S01]  /*03e0*/  @UP0 UIADD3 UR4, UP1, UPT, UR13, UR4, URZ ;  /* 0x000000040d040290 */ /* 0x000fe2000ff3e0ff */
[----:B------:R-:W-:-:S03]  /*03f0*/  PLOP3.LUT P0, PT, PT, PT, UP0, 0x80, 0x8 ;  /* 0x000000000008781c */ /* 0x000fc60003f0f008 */
[----:B------:R-:W-:Y:S01]  /*0400*/  @UP0 UIADD3.X UR5, UPT, UPT, UR12, UR5, URZ, UP1, !UPT ;  /* 0x000000050c050290 */ /* 0x000fe20008ffe4ff */
[----:B-1----:R1:W3:Y:S01]  /*0410*/  @P2 LDG.E R7, desc[UR20][R2.64+0x4] ;  /* 0x0000041402072981 */ /* 0x0022e2000c1e1900 */
[----:B------:R-:W-:-:S04]  /*0420*/  IMAD.U32 R4, RZ, RZ, UR4 ;  /* 0x00000004ff047e24 */ /* 0x000fc8000f8e00ff */
[----:B------:R-:W-:Y:S01]  /*0430*/  IMAD.U32 R5, RZ, RZ, UR5 ;  /* 0x00000005ff057e24 */ /* 0x000fe2000f8e00ff */
[----:B------:R-:W4:Y:S04]  /*0440*/  @!UP4 LDCU UR31, c[0x0][0x434] ;  /* 0x00008680ff1fc7ac */ /* 0x000f280008000800 */
[----:B------:R-:W5:Y:S01]  /*0450*/  @P0 LDG.E R4, desc[UR20][R4.64] ;  /* 0x0000001404040981 */ /* 0x000f62000c1e1900 */
[----:B------:R-:W-:Y:S01]  /*0460*/  UMOV UR18, 0xffffffff ;  /* 0xffffffff00127882 */ /* 0x000fe20000000000 */
[----:B------:R-:W4:Y:S01]  /*0470*/  @!UP0 LDCU.64 UR4, c[0x0][0x488] ;  /* 0x00009100ff0487ac */ /* 0x000f220008000a00 */
[----:B-1----:R-:W-:Y:S02]  /*0480*/  IMAD.U32 R2, RZ, RZ, UR16 ;  /* 0x00000010ff027e24 */ /* 0x002fe4000f8e00ff */
[----:B------:R-:W-:-:S05]  /*0490*/  IMAD.U32 R3, RZ, RZ, UR17 ;  /* 0x00000011ff037e24 */ /* 0x000fca000f8e00ff */
[----:B------:R1:W4:Y:S02]  /*04a0*/  @P1 LDG.E R0, desc[UR20][R2.64] ;  /* 0x0000001402001981 */ /* 0x000324000c1e1900 */
[----:B-1----:R-:W-:Y:S01]  /*04b0*/  MOV R2, UR10 ;  /* 0x0000000a00027c02 */ /* 0x002fe20008000f00 */
[----:B------:R-:W-:-:S05]  /*04c0*/  IMAD.U32 R3, RZ, RZ, UR9 ;  /* 0x00000009ff037e24 */ /* 0x000fca000f8e00ff */
[----:B------:R-:W4:Y:S01]  /*04d0*/  @!P3 LDG.E R6, desc[UR20][R2.64] ;  /* 0x000000140206b981 */ /* 0x000f22000c1e1900 */
[----:B------:R-:W-:Y:S01]  /*04e0*/  UISETP.NE.U32.AND UP1, UPT, UR6, URZ, UPT ;  /* 0x000000ff0600728c */ /* 0x000fe2000bf25070 */
[----:B------:R-:W-:Y:S01]  /*04f0*/  UMOV UR11, 0xffffffff ;  /* 0xffffffff000b7882 */ /* 0x000fe20000000000 */
[----:B------:R-:W-:Y:S02]  /*0500*/  USHF.L.U32 UR29, UR14, 0x7, URZ ;  /* 0x000000070e1d7899 */ /* 0x000fe400080006ff */
[----:B------:R-:W-:Y:S01]  /*0510*/  UISETP.NE.AND.EX UP1, UPT, UR7, URZ, UPT, UP1 ;  /* 0x000000ff0700728c */ /* 0x000fe2000bf25310 */
[----:B------:R-:W1:Y:S01]  /*0520*/  @!UP0 LDCU UR6, c[0x0][0x43c] ;  /* 0x00008780ff0687ac */ /* 0x000e620008000800 */
[----:B--2---:R-:W-:Y:S02]  /*0530*/  @P4 R2UR UR18, R8 ;  /* 0x00000000081242ca */ /* 0x004fe400000e0000 */
[----:B---3--:R-:W-:-:S13]  /*0540*/  @P2 R2UR UR9, R7 ;  /* 0x00000000070922ca */ /* 0x008fda00000e0000 */
[----:B----4-:R-:W-:-:S04]  /*0550*/  @UP4 UIADD3 UR31, UPT, UPT, UR9, -UR18, URZ ;  /* 0x80000012091f4290 */ /* 0x010fc8000fffe0ff */
[----:B------:R-:W-:Y:S01]  /*0560*/  UISETP.GT.AND UP2, UPT, UR31, UR29, UPT ;  /* 0x0000001d1f00728c */ /* 0x000fe2000bf44270 */
[----:B------:R-:W-:Y:S01]  /*0570*/  UMOV UR9, URZ ;  /* 0x000000ff00097c82 */ /* 0x000fe20008000000 */
[----:B------:R-:W-:-:S04]  /*0580*/  @P1 R2UR UR9, R0 ;  /* 0x00000000000912ca */ /* 0x000fc800000e0000 */
        /* <DEDUP_REMOVED lines=11> */
.L_x_589:
        /* <DEDUP_REMOVED lines=15> */
[----:B------:R-:W-:Y:S01]  /*0730*/  ULEA.HI UR4, UR4, UR5, URZ, 0x6 ;  /* 0x0000000504047291 */ /* 0x000fe2000f8f30ff */
[----:B------:R-:W1:Y:S03]  /*0740*/  LDCU UR12, c[0x0][0x3e0] ;  /* 0x00007c00ff0c77ac */ /* 0x000e660008000800 */
[----:B------:R-:W-:-:S04]  /*0750*/  USHF.R.S32.HI UR4, URZ, 0x6, UR4 ;  /* 0x00000006ff047899 */ /* 0x000fc80008011404 */
[----:B------:R-:W-:-:S04]  /*0760*/  UISETP.LT.AND UP0, UPT, UR6, UR4, UPT ;  /* 0x000000040600728c */ /* 0x000fc8000bf01270 */
[----:B------:R-:W-:-:S04]  /*0770*/  USEL UR26, UR6, UR4, UP0 ;  /* 0x00000004061a7287 */ /* 0x000fc80008000000 */
[----:B------:R-:W-:Y:S02]  /*0780*/  UISETP.GT.AND UP0, UPT, UR26, URZ, UPT ;  /* 0x000000ff1a00728c */ /* 0x000fe4000bf04270 */
[----:B-1----:R-:W-:-:S07]  /*0790*/  UIMAD UR32, UR8, UR12, UR33 ;  /* 0x0000000c082072a4 */ /* 0x002fce000f8e0221 */
[----:B------:R-:W-:Y:S05]  /*07a0*/  BRA.U UP0, `(.L_x_590) ;  /* 0x0000000d00147547 */ /* 0x000fea000b800000 */
[----:B------:R-:W1:Y:S01]  /*07b0*/  LDCU.U8 UR4, c[0x0][0x549] ;  /* 0x0000a920ff0477ac */ /* 0x000e620008000000 */
[----:B------:R-:W2:Y:S01]  /*07c0*/  S2R R6, SR_CTAID.X ;  /* 0x0000000000067919 */ /* 0x000ea20000002500 */
[----:B------:R-:W-:-:S11]  /*07d0*/  UISETP.NE.AND UP0, UPT, UR18, -0x1, UPT ;  /* 0xffffffff1200788c */ /* 0x000fd6000bf05270 */
[----:B------:R-:W3:Y:S01]  /*07e0*/  @!UP0 LDCU.64 UR10, c[0x0][0x400] ;  /* 0x00008000ff0a87ac */ /* 0x000ee20008000a00 */
[----:B-1----:R-:W-:Y:S01]  /*07f0*/  UISETP.NE.AND UP1, UPT, UR4, URZ, UPT ;  /* 0x000000ff0400728c */ /* 0x002fe2000bf25270 */
[----:B------:R-:W1:Y:S10]  /*0800*/  @UP0 LDCU.64 UR6, c[0x0][0x408] ;  /* 0x00008100ff0607ac */ /* 0x000e740008000a00 */
[----:B------:R-:W4:Y:S01]  /*0810*/  @UP1 LDCU.64 UR4, c[0x0][0x430] ;  /* 0x00008600ff0417ac */ /* 0x000f220008000a00 */
[----:B---3--:R-:W-:Y:S01]  /*0820*/  @!UP0 UIMAD.WIDE.U32 UR16, UR8, UR10, URZ ;  /* 0x0000000a081082a5 */ /* 0x008fe2000f8e00ff */
[----:B------:R-:W-:-:S03]  /*0830*/  @UP1 UMOV UR13, 0x1 ;  /* 0x00000001000d1882 */ /* 0x000fc60000000000 */
[----:B------:R-:W-:Y:S02]  /*0840*/  @!UP0 UIMAD UR11, UR8, UR11, UR17 ;  /* 0x0000000b080b82a4 */ /* 0x000fe4000f8e0211 */
[----:B-1----:R-:W-:Y:S01]  /*0850*/  @UP0 UIMAD.WIDE.U32 UR14, UR18, UR6, URZ ;  /* 0x00000006120e02a5 */ /* 0x002fe2000f8e00ff */
[----:B------:R-:W-:Y:S01]  /*0860*/  @!UP0 UMOV UR10, UR16 ;  /* 0x00000010000a8c82 */ /* 0x000fe20008000000 */
[----:B------:R-:W1:Y:S02]  /*0870*/  @UP1 LDCU UR6, c[0x0][0x430] ;  /* 0x00008600ff0617ac */ /* 0x000e640008000800 */
[----:B------:R-:W-:Y:S02]  /*0880*/  @UP0 UIMAD UR11, UR18, UR7, UR15 ;  /* 0x00000007120b02a4 */ /* 0x000fe4000f8e020f */
[----:B----4-:R-:W-:Y:S01]  /*0890*/  @UP1 UIMAD UR9, UR4, UR5, URZ ;  /* 0x00000005040912a4 */ /* 0x010fe2000f8e02ff */
[----:B------:R-:W3:Y:S01]  /*08a0*/  LDCU.U8 UR7, c[0x0][0x548] ;  /* 0x0000a900ff0777ac */ /* 0x000ee20008000000 */
[----:B------:R-:W-:Y:S01]  /*08b0*/  @UP0 UMOV UR10, UR14 ;  /* 0x0000000e000a0c82 */ /* 0x000fe20008000000 */
[----:B--2---:R-:W-:Y:S09]  /*08c0*/  BRA.U UP1, `(.L_x_591) ;  /* 0x0000000101247547 */ /* 0x004ff2000b800000 */
[----:B---3--:R-:W-:-:S11]  /*08d0*/  UISETP.NE.AND UP0, UPT, UR7, URZ, UPT ;  /* 0x000000ff0700728c */ /* 0x008fd6000bf05270 */
[----:B------:R-:W2:Y:S01]  /*08e0*/  @UP0 LDCU UR13, c[0x0][0x454] ;  /* 0x00008a80ff0d07ac */ /* 0x000ea20008000800 */
[----:B------:R-:W3:Y:S01]  /*08f0*/  @!UP0 LDCU UR4, c[0x0][0x434] ;  /* 0x00008680ff0487ac */ /* 0x000ee20008000800 */
[----:B------:R-:W4:Y:S01]  /*0900*/  @UP0 LDCU UR9, c[0x0][0x454] ;  /* 0x00008a80ff0907ac */ /* 0x000f220008000800 */
[----:B-1----:R-:W-:Y:S01]  /*0910*/  @UP0 UMOV UR6, 0x1 ;  /* 0x0000000100060882 */ /* 0x002fe20000000000 */
[----:B----4-:R-:W4:Y:S01]  /*0920*/  @!UP0 LDCU UR9, c[0x0][0x434] ;  /* 0x00008680ff0987ac */ /* 0x010f220008000800 */
[----:B------:R-:W-:Y:S01]  /*0930*/  @!UP0 UMOV UR6, 0x1 ;  /* 0x0000000100068882 */ /* 0x000fe20000000000 */
[----:B--2---:R-:W-:Y:S02]  /*0940*/  @UP0 UIMAD UR13, UR12, UR13, URZ ;  /* 0x0000000d0c0d02a4 */ /* 0x004fe4000f8e02ff */
[----:B---3--:R-:W-:-:S12]  /*0950*/  @!UP0 UIMAD UR13, UR12, UR4, URZ ;  /* 0x000000040c0d82a4 */ /* 0x008fd8000f8e02ff */
.L_x_591:
[----:B------:R-:W2:Y:S01]  /*0960*/  LDCU UR12, c[0x0][0x434] ;  /* 0x00008680ff0c77ac */ /* 0x000ea20008000800 */
[----:B------:R-:W-:Y:S01]  /*0970*/  IMAD.SHL.U32 R17, R24, 0x8, RZ ;  /* 0x0000000818117824 */ /* 0x000fe200078e00ff */
[----:B------:R-:W-:Y:S01]  /*0980*/  SHF.R.U32.HI R8, RZ, 0x2, R24 ;  /* 0x00000002ff087819 */ /* 0x000fe20000011618 */
[----:B------:R-:W-:Y:S01]  /*0990*/  IMAD.MOV.U32 R9, RZ, RZ, RZ ;  /* 0x000000ffff097224 */ /* 0x000fe200078e00ff */
[----:B---3--:R-:W-:Y:S01]  /*09a0*/  UISETP.NE.AND UP1, UPT, UR7, URZ, !UP1 ;  /* 0x000000ff0700728c */ /* 0x008fe2000cf25270 */
[----:B------:R-:W-:Y:S01]  /*09b0*/  BSSY.RECONVERGENT B0, `(.L_x_592) ;  /* 0x0000032000007945 */ /* 0x000fe20003800200 */
[----:B------:R-:W3:Y:S01]  /*09c0*/  LDCU.64 UR4, c[0x0][0x410] ;  /* 0x00008200ff0477ac */ /* 0x000ee20008000a00 */
[----:B------:R-:W-:Y:S01]  /*09d0*/  LOP3.LUT R17, R17, 0x18, RZ, 0xc0, !PT ;  /* 0x0000001811117812 */ /* 0x000fe200078ec0ff */
[C---:B------:R-:W-:Y:S01]  /*09e0*/  VIADD R15, R8.reuse, 0x40 ;  /* 0x00000040080f7836 */ /* 0x040fe20000000000 */
[C---:B------:R-:W-:Y:S01]  /*09f0*/  IADD3 R14, PT, PT, R8.reuse, 0x20, RZ ;  /* 0x00000020080e7810 */ /* 0x040fe20007ffe0ff */
[----:B----4-:R-:W-:Y:S01]  /*0a00*/  UIMAD UR7, UR33, UR9, URZ ;  /* 0x00000009210772a4 */ /* 0x010fe2000f8e02ff */
[----:B------:R-:W-:Y:S01]  /*0a10*/  IADD3 R2, P0, PT, R17, UR10, RZ ;  /* 0x0000000a11027c10 */ /* 0x000fe2000ff1e0ff */
[----:B------:R-:W-:Y:S01]  /*0a20*/  UIADD3 UR31, UPT, UPT, -UR29, UR31, URZ ;  /* 0x0000001f1d1f7290 */ /* 0x000fe2000fffe1ff */
[----:B------:R-:W-:Y:S01]  /*0a30*/  VIADD R16, R8, 0x60 ;  /* 0x0000006008107836 */ /* 0x000fe20000000000 */
[----:B------:R-:W-:Y:S01]  /*0a40*/  UISETP.NE.AND UP0, UPT, UR18, -0x1, UPT ;  /* 0xffffffff1200788c */ /* 0x000fe2000bf05270 */
[----:B------:R-:W-:Y:S01]  /*0a50*/  IADD3.X R3, PT, PT, RZ, UR11, RZ, P0, !PT ;  /* 0x0000000bff037c10 */ /* 0x000fe200087fe4ff */
[----:B------:R-:W-:Y:S01]  /*0a60*/  @!UP1 UIMAD UR7, UR8, UR13, UR7 ;  /* 0x0000000d080792a4 */ /* 0x000fe2000f8e0207 */
[----:B------:R-:W-:Y:S01]  /*0a70*/  IMAD.WIDE.U32 R6, R6, 0x80, R8 ;  /* 0x0000008006067825 */ /* 0x000fe200078e0008 */
[----:B--2---:R-:W-:Y:S01]  /*0a80*/  UIMAD UR8, UR8, UR12, URZ ;  /* 0x0000000c080872a4 */ /* 0x004fe2000f8e02ff */
[----:B------:R-:W-:Y:S01]  /*0a90*/  ISETP.GE.AND P3, PT, R8, UR31, PT ;  /* 0x0000001f08007c0c */ /* 0x000fe2000bf66270 */
[----:B-1----:R-:W-:Y:S01]  /*0aa0*/  UIMAD UR29, UR29, UR6, URZ ;  /* 0x000000061d1d72a4 */ /* 0x002fe2000f8e02ff */
[----:B------:R-:W-:Y:S01]  /*0ab0*/  ISETP.GE.AND P2, PT, R14, UR31, PT ;  /* 0x0000001f0e007c0c */ /* 0x000fe2000bf46270 */
[----:B------:R-:W-:Y:S01]  /*0ac0*/  USEL UR8, UR8, UR18, !UP0 ;  /* 0x0000001208087287 */ /* 0x000fe2000c000000 */
[----:B------:R-:W-:Y:S01]  /*0ad0*/  ISETP.GE.AND P1, PT, R15, UR31, PT ;  /* 0x0000001f0f007c0c */ /* 0x000fe2000bf26270 */
[----:B---3--:R-:W-:Y:S01]  /*0ae0*/  IMAD.U32 R12, RZ, RZ, UR4 ;  /* 0x00000004ff0c7e24 */ /* 0x008fe2000f8e00ff */
[----:B------:R-:W-:Y:S01]  /*0af0*/  USHF.R.S32.HI UR10, URZ, 0x1f, UR29 ;  /* 0x0000001fff0a7899 */ /* 0x000fe2000801141d */
[----:B------:R-:W-:Y:S01]  /*0b00*/  IMAD.U32 R10, RZ, RZ, UR5 ;  /* 0x00000005ff0a7e24 */ /* 0x000fe2000f8e00ff */
[----:B------:R-:W-:Y:S01]  /*0b10*/  USHF.R.S32.HI UR4, URZ, 0x1f, UR8 ;  /* 0x0000001fff047899 */ /* 0x000fe20008011408 */
[----:B------:R-:W-:Y:S01]  /*0b20*/  IMAD.WIDE.U32 R12, R12, UR33, R2 ;  /* 0x000000210c0c7c25 */ /* 0x000fe2000f8e0002 */
[----:B------:R-:W-:Y:S01]  /*0b30*/  USEL UR8, UR8, URZ, UP1 ;  /* 0x000000ff08087287 */ /* 0x000fe20008800000 */
[----:B------:R-:W-:Y:S01]  /*0b40*/  ISETP.GE.AND P0, PT, R16, UR31, PT ;  /* 0x0000001f10007c0c */ /* 0x000fe2000bf06270 */
[----:B------:R-:W-:Y:S01]  /*0b50*/  USHF.R.S32.HI UR5, URZ, 0x1f, UR7 ;  /* 0x0000001fff057899 */ /* 0x000fe20008011407 */
[----:B------:R-:W-:Y:S01]  /*0b60*/  IMAD R11, R10, UR33, R13 ;  /* 0x000000210a0b7c24 */ /* 0x000fe2000f8e020d */
[----:B------:R-:W-:Y:S01]  /*0b70*/  USEL UR4, UR4, URZ, UP1 ;  /* 0x000000ff04047287 */ /* 0x000fe20008800000 */
[C---:B------:R-:W-:Y:S01]  /*0b80*/  LOP3.LUT R19, R17.reuse, 0x20, RZ, 0xfc, !PT ;  /* 0x0000002011137812 */ /* 0x040fe200078efcff */
[----:B------:R-:W-:Y:S01]  /*0b90*/  UIADD3 UR7, UP1, UP0, UR29, UR8, UR7 ;  /* 0x000000081d077290 */ /* 0x000fe2000f83e007 */
[----:B------:R-:W-:-:S03]  /*0ba0*/  LOP3.LUT R18, R17, 0x40, RZ, 0xfc, !PT ;  /* 0x0000004011127812 */ /* 0x000fc600078efcff */
        /* <DEDUP_REMOVED lines=18> */
.L_x_593:
[----:B------:R-:W-:Y:S05]  /*0cd0*/  BSYNC.RECONVERGENT B0 ;  /* 0x0000000000007941 */ /* 0x000fea0003800200 */
.L_x_592:
        /* <DEDUP_REMOVED lines=22> */
.L_x_595:
[----:B------:R-:W-:Y:S05]  /*0e40*/  BSYNC.RECONVERGENT B0 ;  /* 0x0000000000007941 */ /* 0x000fea0003800200 */
.L_x_594:
        /* <DEDUP_REMOVED lines=22> */
.L_x_597:
[----:B------:R-:W-:Y:S05]  /*0fb0*/  BSYNC.RECONVERGENT B0 ;  /* 0x0000000000007941 */ /* 0x000fea0003800200 */
.L_x_596:
        /* <DEDUP_REMOVED lines=24> */
.L_x_599:
[----:B------:R-:W-:Y:S05]  /*1140*/  BSYNC.RECONVERGENT B0 ;  /* 0x0000000000007941 */ /* 0x000fea0003800200 */
.L_x_598:
        /* <DEDUP_REMOVED lines=10> */
.L_x_601:
[----:B------:R-:W-:Y:S05]  /*11f0*/  BSYNC.RECONVERGENT B0 ;  /* 0x0000000000007941 */ /* 0x000fea0003800200 */
.L_x_600:
        /* <DEDUP_REMOVED lines=10> */
.L_x_603:
[----:B------:R-:W-:Y:S05]  /*12a0*/  BSYNC.RECONVERGENT B0 ;  /* 0x0000000000007941 */ /* 0x000fea0003800200 */
.L_x_602:
        /* <DEDUP_REMOVED lines=10> */
.L_x_605:
[----:B------:R-:W-:Y:S05]  /*1350*/  BSYNC.RECONVERGENT B0 ;  /* 0x0000000000007941 */ /* 0x000fea0003800200 */
.L_x_604:
        /* <DEDUP_REMOVED lines=10> */
.L_x_590:
[----:B------:R-:W-:Y:S01]  /*1400*/  UISETP.NE.AND UP0, UPT, UR18, -0x1, UPT ;  /* 0xffffffff1200788c */ /* 0x000fe2000bf05270 */
[----:B------:R-:W1:Y:S01]  /*1410*/  LDCU UR10, c[0x0][0x444] ;  /* 0x00008880ff0a77ac */ /* 0x000e620008000800 */
[----:B------:R-:W2:Y:S01]  /*1420*/  LDCU UR27, c[0x0][0x448] ;  /* 0x00008900ff1b77ac */ /* 0x000ea20008000800 */
[----:B------:R-:W-:-:S08]  /*1430*/  UISETP.NE.AND UP1, UPT, UR11, -0x1, UPT ;  /* 0xffffffff0b00788c */ /* 0x000fd0000bf25270 */
[----:B------:R-:W3:Y:S01]  /*1440*/  @!UP0 LDCU.64 UR6, c[0x0][0x398] ;  /* 0x00007300ff0687ac */ /* 0x000ee20008000a00 */
[----:B------:R-:W4:Y:S01]  /*1450*/  @UP0 LDCU.64 UR4, c[0x0][0x3b0] ;  /* 0x00007600ff0407ac */ /* 0x000f220008000a00 */
[----:B------:R-:W-:Y:S02]  /*1460*/  UIADD3 UR25, UPT, UPT, UR26, -0x1, URZ ;  /* 0xffffffff1a197890 */ /* 0x000fe4000fffe0ff */
[----:B-1----:R-:W-:Y:S02]  /*1470*/  UIMAD UR10, UR32, UR10, UR29 ;  /* 0x0000000a200a72a4 */ /* 0x002fe4000f8e021d */
[----:B------:R-:W-:-:S04]  /*1480*/  USHF.L.U32 UR24, UR25, 0x6, URZ ;  /* 0x0000000619187899 */ /* 0x000fc800080006ff */
[----:B--2---:R-:W-:Y:S02]  /*1490*/  UIMAD UR19, UR10, UR27, UR24 ;  /* 0x0000001b0a1372a4 */ /* 0x004fe4000f8e0218 */
[----:B---3--:R-:W-:-:S04]  /*14a0*/  @!UP0 UIMAD.WIDE.U32 UR36, UR8, UR6, URZ ;  /* 0x00000006082482a5 */ /* 0x008fc8000f8e00ff */
[----:B------:R-:W-:Y:S02]  /*14b0*/  @!UP0 UIMAD UR34, UR8, UR7, UR37 ;  /* 0x00000007082282a4 */ /* 0x000fe4000f8e0225 */
[----:B----4-:R-:W-:-:S04]  /*14c0*/  @UP0 UIMAD.WIDE.U32 UR6, UR18, UR4, URZ ;  /* 0x00000004120602a5 */ /* 0x010fc8000f8e00ff */
        /* <DEDUP_REMOVED lines=14> */
.L_x_606:
[----:B------:R-:W1:Y:S01]  /*15b0*/  LDCU.64 UR16, c[0x0][0x3b8] ;  /* 0x00007700ff1077ac */ /* 0x000e620008000a00 */
[----:B------:R-:W-:-:S04]  /*15c0*/  UIADD3 UR10, UPT, UPT, UR9, UR11, URZ ;  /* 0x0000000b090a7290 */ /* 0x000fc8000fffe0ff */
[----:B-1----:R-:W-:Y:S02]  /*15d0*/  UIMAD.WIDE.U32 UR6, UR10, UR16, URZ ;  /* 0x000000100a0672a5 */ /* 0x002fe4000f8e00ff */
[----:B------:R-:W-:-:S04]  /*15e0*/  UIMAD UR10, UR10, UR17, URZ ;  /* 0x000000110a0a72a4 */ /* 0x000fc8000f8e02ff */
[----:B------:R-:W-:Y:S02]  /*15f0*/  UIADD3 UR10, UPT, UPT, UR7, UR10, URZ ;  /* 0x0000000a070a7290 */ /* 0x000fe4000fffe0ff */
.L_x_607:
[----:B------:R-:W1:Y:S01]  /*1600*/  LDC R5, c[0x0][0x3e8] ;  /* 0x0000fa00ff057b82 */ /* 0x000e620000000800 */
[----:B------:R-:W2:Y:S01]  /*1610*/  S2R R6, SR_CTAID.Z ;  /* 0x0000000000067919 */ /* 0x000ea20000002700 */
[----:B------:R-:W-:Y:S02]  /*1620*/  LOP3.LUT R156, R24, 0x1f, RZ, 0xc0, !PT ;  /* 0x0000001f189c7812 */ /* 0x000fe400078ec0ff */
[----:B-1----:R-:W-:-:S04]  /*1630*/  IABS R4, R5 ;  /* 0x0000000500047213 */ /* 0x002fc80000000000 */
[----:B------:R-:W1:Y:S01]  /*1640*/  I2F.RP R2, R4 ;  /* 0x0000000400027306 */ /* 0x000e620000209400 */
[----:B--2---:R-:W-:-:S07]  /*1650*/  IABS R6, R6 ;  /* 0x0000000600067213 */ /* 0x004fce0000000000 */
[----:B-1----:R-:W1:Y:S02]  /*1660*/  MUFU.RCP R2, R2 ;  /* 0x0000000200027308 */ /* 0x002e640000001000 */
[----:B-1----:R-:W-:-:S06]  /*1670*/  VIADD R2, R2, 0xffffffe ;  /* 0x0ffffffe02027836 */ /* 0x002fcc0000000000 */
[----:B------:R-:W1:Y:S02]  /*1680*/  F2I.FTZ.U32.TRUNC.NTZ R3, R2 ;  /* 0x0000000200037305 */ /* 0x000e64000021f000 */
[----:B-1----:R-:W-:Y:S02]  /*1690*/  IMAD.MOV R0, RZ, RZ, -R3 ;  /* 0x000000ffff007224 */ /* 0x002fe400078e0a03 */
[----:B------:R-:W-:Y:S02]  /*16a0*/  IMAD.MOV.U32 R2, RZ, RZ, RZ ;  /* 0x000000ffff027224 */ /* 0x000fe400078e00ff */
[----:B------:R-:W-:-:S04]  /*16b0*/  IMAD R0, R0, R4, RZ ;  /* 0x0000000400007224 */ /* 0x000fc800078e02ff */
[----:B------:R-:W-:Y:S01]  /*16c0*/  IMAD.HI.U32 R0, R3, R0, R2 ;  /* 0x0000000003007227 */ /* 0x000fe200078e0002 */
[----:B------:R-:W-:-:S05]  /*16d0*/  MOV R3, R6 ;  /* 0x0000000600037202 */ /* 0x000fca0000000f00 */
[----:B------:R-:W-:-:S04]  /*16e0*/  IMAD.HI.U32 R0, R0, R3, RZ ;  /* 0x0000000300007227 */ /* 0x000fc800078e00ff */
[----:B------:R-:W-:-:S04]  /*16f0*/  IMAD.MOV R2, RZ, RZ, -R0 ;  /* 0x000000ffff027224 */ /* 0x000fc800078e0a00 */
        /* <DEDUP_REMOVED lines=23> */
.L_x_608:
[----:B------:R-:W1:Y:S01]  /*1870*/  LDCU.64 UR14, c[0x0][0x3c0] ;  /* 0x00007800ff0e77ac */ /* 0x000e620008000a00 */
[----:B------:R-:W-:-:S04]  /*1880*/  UIADD3 UR9, UPT, UPT, UR9, UR11, URZ ;  /* 0x0000000b09097290 */ /* 0x000fc8000fffe0ff */
[----:B-1----:R-:W-:Y:S02]  /*1890*/  UIMAD.WIDE.U32 UR4, UR9, UR14, URZ ;  /* 0x0000000e090472a5 */ /* 0x002fe4000f8e00ff */
[----:B------:R-:W-:-:S04]  /*18a0*/  UIMAD UR8, UR9, UR15, URZ ;  /* 0x0000000f090872a4 */ /* 0x000fc8000f8e02ff */
[----:B------:R-:W-:-:S12]  /*18b0*/  UIADD3 UR8, UPT, UPT, UR5, UR8, URZ ;  /* 0x0000000805087290 */ /* 0x000fd8000fffe0ff */
.L_x_609:
[----:B------:R-:W1:Y:S01]  /*18c0*/  S2R R11, SR_CTAID.X ;  /* 0x00000000000b7919 */ /* 0x000e620000002500 */
[C---:B------:R-:W-:Y:S01]  /*18d0*/  IMAD.SHL.U32 R13, R24.reuse, 0x8, RZ ;  /* 0x00000008180d7824 */ /* 0x040fe200078e00ff */
[----:B------:R-:W-:Y:S01]  /*18e0*/  SHF.R.U32.HI R2, RZ, 0x2, R24 ;  /* 0x00000002ff027819 */ /* 0x000fe20000011618 */
[----:B------:R-:W-:Y:S01]  /*18f0*/  IMAD.MOV.U32 R3, RZ, RZ, RZ ;  /* 0x000000ffff037224 */ /* 0x000fe200078e00ff */
[----:B------:R-:W-:Y:S01]  /*1900*/  SHF.R.S32.HI R10, RZ, 0x1f, R0 ;  /* 0x0000001fff0a7819 */ /* 0x000fe20000011400 */
[----:B------:R-:W2:Y:S01]  /*1910*/  LDCU.64 UR12, c[0x0][0x388] ;  /* 0x00007100ff0c77ac */ /* 0x000ea20008000a00 */
[C---:B------:R-:W-:Y:S01]  /*1920*/  LOP3.LUT R152, R13.reuse, 0x18, RZ, 0xc0, !PT ;  /* 0x000000180d987812 */ /* 0x040fe200078ec0ff */
[C---:B------:R-:W-:Y:S01]  /*1930*/  IMAD.SHL.U32 R210, R24.reuse, 0x4, RZ ;  /* 0x0000000418d27824 */ /* 0x040fe200078e00ff */
[----:B------:R-:W-:Y:S01]  /*1940*/  LOP3.LUT R12, R13, 0xd8, RZ, 0xc0, !PT ;  /* 0x000000d80d0c7812 */ /* 0x000fe200078ec0ff */
[----:B------:R-:W-:Y:S01]  /*1950*/  IMAD.SHL.U32 R19, R24, 0x2, RZ ;  /* 0x0000000218137824 */ /* 0x000fe200078e00ff */
[----:B------:R-:W-:Y:S01]  /*1960*/  IADD3 R6, P1, PT, R152, UR6, RZ ;  /* 0x0000000698067c10 */ /* 0x000fe2000ff3e0ff */
[----:B------:R-:W-:Y:S01]  /*1970*/  IMAD.SHL.U32 R18, R24, 0x20, RZ ;  /* 0x0000002018127824 */ /* 0x000fe200078e00ff */
[----:B------:R-:W-:Y:S01]  /*1980*/  IADD3 R4, P0, PT, R152, UR4, RZ ;  /* 0x0000000498047c10 */ /* 0x000fe2000ff1e0ff */
[----:B------:R-:W3:Y:S01]  /*1990*/  LDCU.128 UR4, c[0x0][0x3d0] ;  /* 0x00007a00ff0477ac */ /* 0x000ee20008000c00 */
[----:B------:R-:W4:Y:S01]  /*19a0*/  S2UR UR35, SR_CgaCtaId ;  /* 0x00000000002379c3 */ /* 0x000f220000008800 */
[----:B------:R-:W-:Y:S01]  /*19b0*/  IMAD.X R7, RZ, RZ, UR10, P1 ;  /* 0x0000000aff077e24 */ /* 0x000fe200088e06ff */
[----:B------:R-:W-:Y:S01]  /*19c0*/  LOP3.LUT R163, R19, 0x6, RZ, 0xc0, !PT ;  /* 0x0000000613a37812 */ /* 0x000fe200078ec0ff */
[----:B------:R-:W-:Y:S01]  /*19d0*/  IMAD.X R5, RZ, RZ, UR8, P0 ;  /* 0x00000008ff057e24 */ /* 0x000fe200080e06ff */
[----:B------:R-:W5:Y:S01]  /*19e0*/  LDCU.64 UR8, c[0x0][0x3c8] ;  /* 0x00007900ff0877ac */ /* 0x000f620008000a00 */
[----:B------:R-:W-:Y:S01]  /*19f0*/  IMAD.WIDE.U32 R8, R2, UR16, R6 ;  /* 0x0000001002087c25 */ /* 0x000fe2000f8e0006 */
[----:B------:R-:W-:Y:S01]  /*1a00*/  LOP3.LUT R151, R152, 0x20, RZ, 0xfc, !PT ;  /* 0x0000002098977812 */ /* 0x000fe200078efcff */
[----:B------:R-:W-:Y:S01]  /*1a10*/  BSSY.RECONVERGENT B0, `(.L_x_610) ;  /* 0x000004f000007945 */ /* 0x000fe20003800200 */
[----:B------:R-:W4:Y:S01]  /*1a20*/  LDCU.64 UR10, c[0x0][0x390] ;  /* 0x00007200ff0a77ac */ /* 0x000f220008000a00 */
[----:B------:R-:W-:Y:S01]  /*1a30*/  IMAD.WIDE.U32 R6, R2, UR14, R4 ;  /* 0x0000000e02067c25 */ /* 0x000fe2000f8e0004 */
[----:B------:R-:W-:-:S02]  /*1a40*/  LOP3.LUT R150, R152, 0x40, RZ, 0xfc, !PT ;  /* 0x0000004098967812 */ /* 0x000fc400078efcff */
[----:B------:R-:W-:Y:S01]  /*1a50*/  SHF.R.U32.HI R209, RZ, 0x1, R24 ;  /* 0x00000001ffd17819 */ /* 0x000fe20000011618 */
[----:B------:R-:W-:Y:S01]  /*1a60*/  IMAD R9, R2, UR17, R9 ;  /* 0x0000001102097c24 */ /* 0x000fe2000f8e0209 */
[----:B------:R-:W-:Y:S01]  /*1a70*/  LOP3.LUT R242, R18, 0x120, RZ, 0xc0, !PT ;  /* 0x0000012012f27812 */ /* 0x000fe200078ec0ff */
[----:B------:R-:W-:Y:S02]  /*1a80*/  IMAD R7, R2, UR15, R7 ;  /* 0x0000000f02077c24 */ /* 0x000fe4000f8e0207 */
[----:B---3--:R-:W-:-:S04]  /*1a90*/  IMAD.WIDE.U32 R8, R0, UR4, R8 ;  /* 0x0000000400087c25 */ /* 0x008fc8000f8e0008 */
[----:B-1----:R-:W-:Y:S01]  /*1aa0*/  IMAD.WIDE.U32 R4, R11, 0x80, R2 ;  /* 0x000000800b047825 */ /* 0x002fe200078e0002 */
[----:B--2---:R-:W-:-:S03]  /*1ab0*/  LEA R149, P1, R8, UR12, 0x1 ;  /* 0x0000000c08957c11 */ /* 0x004fc6000f8208ff */
[C---:B------:R-:W-:Y:S01]  /*1ac0*/  IMAD R11, R10.reuse, UR4, RZ ;  /* 0x000000040a0b7c24 */ /* 0x040fe2000f8e02ff */
[----:B------:R-:W-:Y:S01]  /*1ad0*/  UMOV UR4, 0x400 ;  /* 0x0000040000047882 */ /* 0x000fe20000000000 */
[----:B------:R-:W-:Y:S01]  /*1ae0*/  IMAD R10, R10, UR6, RZ ;  /* 0x000000060a0a7c24 */ /* 0x000fe2000f8e02ff */
[----:B------:R1:W-:Y:S01]  /*1af0*/  STL [R1+0x16c], R149 ;  /* 0x00016c9501007387 */ /* 0x0003e20000100800 */
[C---:B------:R-:W-:Y:S02]  /*1b00*/  IMAD R14, R0.reuse, UR5, R11 ;  /* 0x00000005000e7c24 */ /* 0x040fe4000f8e020b */
[----:B------:R-:W-:Y:S01]  /*1b10*/  IMAD R11, R0, UR7, R10 ;  /* 0x00000007000b7c24 */ /* 0x000fe2000f8e020a */
[----:B------:R-:W-:Y:S01]  /*1b20*/  LOP3.LUT R10, R12, 0x18, R24, 0x78, !PT ;  /* 0x000000180c0a7812 */ /* 0x000fe200078e7818 */
[----:B------:R-:W-:Y:S01]  /*1b30*/  IMAD.WIDE.U32 R6, R0, UR6, R6 ;  /* 0x0000000600067c25 */ /* 0x000fe2000f8e0006 */
[----:B------:R-:W-:Y:S02]  /*1b40*/  IADD3 R12, P0, PT, R152, UR36, RZ ;  /* 0x00000024980c7c10 */ /* 0x000fe4000ff1e0ff */
[----:B------:R-:W-:Y:S01]  /*1b50*/  LOP3.LUT R10, R10, 0x1f20, R13, 0xf8, !PT ;  /* 0x00001f200a0a7812 */ /* 0x000fe200078ef80d */
[----:B-----5:R-:W-:Y:S01]  /*1b60*/  IMAD.U32 R0, RZ, RZ, UR8 ;  /* 0x00000008ff007e24 */ /* 0x020fe2000f8e00ff */
[----:B------:R-:W-:Y:S01]  /*1b70*/  UIADD3 UR8, UPT, UPT, -UR29, UR31, URZ ;  /* 0x0000001f1d087290 */ /* 0x000fe2000fffe1ff */
[----:B------:R-:W-:Y:S01]  /*1b80*/  IMAD.X R13, RZ, RZ, UR34, P0 ;  /* 0x00000022ff0d7e24 */ /* 0x000fe200080e06ff */
[----:B----4-:R-:W-:Y:S01]  /*1b90*/  LEA R21, P0, R6, UR10, 0x1 ;  /* 0x0000000a06157c11 */ /* 0x010fe2000f8008ff */
[----:B------:R-:W-:-:S02]  /*1ba0*/  IMAD.IADD R9, R9, 0x1, R14 ;  /* 0x0000000109097824 */ /* 0x000fc400078e020e */
[----:B------:R-:W-:Y:S02]  /*1bb0*/  IMAD.IADD R7, R7, 0x1, R11 ;  /* 0x0000000107077824 */ /* 0x000fe400078e020b */
[----:B------:R-:W-:Y:S01]  /*1bc0*/  IMAD.WIDE.U32 R12, R0, UR33, R12 ;  /* 0x00000021000c7c25 */ /* 0x000fe2000f8e000c */
[----:B------:R-:W-:Y:S01]  /*1bd0*/  LOP3.LUT R0, R210, 0x18, RZ, 0xc0, !PT ;  /* 0x00000018d2007812 */ /* 0x000fe200078ec0ff */
[----:B------:R1:W-:Y:S01]  /*1be0*/  STL [R1+0x174], R21 ;  /* 0x0001741501007387 */ /* 0x0003e20000100800 */
[----:B------:R-:W-:Y:S01]  /*1bf0*/  LEA.HI.X R148, R8, UR13, R9, 0x1, P1 ;  /* 0x0000000d08947c11 */ /* 0x000fe200088f0c09 */
[----:B------:R-:W-:Y:S01]  /*1c00*/  IMAD.U32 R8, RZ, RZ, UR9 ;  /* 0x00000009ff087e24 */ /* 0x000fe2000f8e00ff */
[----:B------:R-:W-:Y:S01]  /*1c10*/  LEA.HI.X R20, R6, UR11, R7, 0x1, P0 ;  /* 0x0000000b06147c11 */ /* 0x000fe200080f0c07 */
[----:B------:R-:W-:Y:S01]  /*1c20*/  ULEA UR9, UR35, UR4, 0x18 ;  /* 0x0000000423097291 */ /* 0x000fe2000f8ec0ff */
[----:B------:R-:W-:Y:S01]  /*1c30*/  LOP3.LUT R19, R0, 0xc0, R18, 0xf8, !PT ;  /* 0x000000c000137812 */ /* 0x000fe200078ef812 */
[----:B------:R1:W-:Y:S01]  /*1c40*/  STL [R1+0x168], R148 ;  /* 0x0001689401007387 */ /* 0x0003e20000100800 */
[----:B------:R-:W-:Y:S01]  /*1c50*/  ISETP.GE.AND P0, PT, R2, UR8, PT ;  /* 0x0000000802007c0c */ /* 0x000fe2000bf06270 */
[----:B------:R-:W-:Y:S01]  /*1c60*/  IMAD.SHL.U32 R17, R24, 0x10, RZ ;  /* 0x0000001018117824 */ /* 0x000fe200078e00ff */
[C---:B------:R-:W-:Y:S01]  /*1c70*/  LOP3.LUT R7, R209.reuse, 0x30, RZ, 0xc0, !PT ;  /* 0x00000030d1077812 */ /* 0x040fe200078ec0ff */
[----:B------:R1:W-:Y:S01]  /*1c80*/  STL [R1+0x170], R20 ;  /* 0x0001701401007387 */ /* 0x0003e20000100800 */
[----:B------:R-:W-:-:S02]  /*1c90*/  LOP3.LUT R6, R209, 0x8, RZ, 0xc0, !PT ;  /* 0x00000008d1067812 */ /* 0x000fc400078ec0ff */
[----:B------:R-:W-:Y:S01]  /*1ca0*/  LEA.HI R160, R156, R7, RZ, 0x1e ;  /* 0x000000079ca07211 */ /* 0x000fe200078ff0ff */
[----:B------:R1:W-:Y:S01]  /*1cb0*/  STL [R1+0x7c], R19 ;  /* 0x00007c1301007387 */ /* 0x0003e20000100800 */
[----:B------:R-:W-:Y:S01]  /*1cc0*/  IMAD R7, R8, UR33, R13 ;  /* 0x0000002108077c24 */ /* 0x000fe2000f8e020d */
[----:B------:R-:W-:Y:S02]  /*1cd0*/  LOP3.LUT R146, R19, R6, RZ, 0x3c, !PT ;  /* 0x0000000613927212 */ /* 0x000fe400078e3cff */
[----:B------:R1:W-:Y:S01]  /*1ce0*/  STL [R1+0x160], R151 ;  /* 0x0001609701007387 */ /* 0x0003e20000100800 */
[----:B------:R-:W-:-:S03]  /*1cf0*/  LEA R217, R10, UR9, 0x1 ;  /* 0x000000090ad97c11 */ /* 0x000fc6000f8e08ff */
[----:B------:R1:W-:Y:S01]  /*1d00*/  STL [R1+0x164], R150 ;  /* 0x0001649601007387 */ /* 0x0003e20000100800 */
        /* <DEDUP_REMOVED lines=30> */
.L_x_612:
[----:B------:R3:W-:Y:S02]  /*1ef0*/  STS.128 [R217+0x4000], RZ ;  /* 0x004000ffd9007388 */ /* 0x0007e40000000c00 */
.L_x_611:
[----:B------:R-:W-:Y:S05]  /*1f00*/  BSYNC.RECONVERGENT B0 ;  /* 0x0000000000007941 */ /* 0x000fea0003800200 */
.L_x_610:
        /* <DEDUP_REMOVED lines=36> */
.L_x_615:
[----:B------:R2:W-:Y:S02]  /*2150*/  STS.128 [R217+0x4800], RZ ;  /* 0x004800ffd9007388 */ /* 0x0005e40000000c00 */
.L_x_614:
[----:B------:R-:W-:Y:S05]  /*2160*/  BSYNC.RECONVERGENT B0 ;  /* 0x0000000000007941 */ /* 0x000fea0003800200 */
.L_x_613:
        /* <DEDUP_REMOVED lines=36> */
.L_x_618:
[----:B------:R2:W-:Y:S02]  /*23b0*/  STS.128 [R217+0x5000], RZ ;  /* 0x005000ffd9007388 */ /* 0x0005e40000000c00 */
.L_x_617:
[----:B------:R-:W-:Y:S05]  /*23c0*/  BSYNC.RECONVERGENT B0 ;  /* 0x0000000000007941 */ /* 0x000fea0003800200 */
.L_x_616:
        /* <DEDUP_REMOVED lines=37> */
.L_x_621:
[----:B------:R2:W-:Y:S02]  /*2620*/  STS.128 [R217+0x5800], RZ ;  /* 0x005800ffd9007388 */ /* 0x0005e40000000c00 */
.L_x_620:
[----:B------:R-:W-:Y:S05]  /*2630*/  BSYNC.RECONVERGENT B0 ;  /* 0x0000000000007941 */ /* 0x000fea0003800200 */
.L_x_619:
[----:B------:R-:W-:Y:S01]  /*2640*/  UIADD3 UR7, UPT, UPT, -UR24, UR30, URZ ;  /* 0x0000001e18077290 */ /* 0x000fe2000fffe1ff */
[----:B------:R-:W-:Y:S01]  /*2650*/  BSSY.RECONVERGENT B0, `(.L_x_622) ;  /* 0x0000020000007945 */ /* 0x000fe20003800200 */
[----:B------:R-:W-:Y:S02]  /*2660*/  UIMAD.WIDE.U32 UR36, UR11, UR25, URZ ;  /* 0x000000190b2472a5 */ /* 0x000fe4000f8e00ff */
[----:B------:R-:W-:Y:S02]  /*2670*/  UIMAD UR12, UR10, UR25, URZ ;  /* 0x000000190a0c72a4 */ /* 0x000fe4000f8e02ff */
[----:B------:R-:W-:Y:S02]  /*2680*/  ISETP.GE.AND P3, PT, R2, UR7, PT ;  /* 0x0000000702007c0c */ /* 0x000fe4000bf66270 */
        /* <DEDUP_REMOVED lines=27> */
.L_x_624:
[----:B------:R2:W-:Y:S02]  /*2840*/  STS.128 [R217+0x8000], RZ ;  /* 0x008000ffd9007388 */ /* 0x0005e40000000c00 */
.L_x_623:
[----:B------:R-:W-:Y:S05]  /*2850*/  BSYNC.RECONVERGENT B0 ;  /* 0x0000000000007941 */ /* 0x000fea0003800200 */
.L_x_622:
[----:B------:R-:W-:Y:S01]  /*2860*/  ISETP.GE.AND P0, PT, R14, UR7, PT ;  /* 0x000000070e007c0c */ /* 0x000fe2000bf06270 */
[----:B------:R-:W-:Y:S01]  /*2870*/  USHF.L.U64.HI UR34, UR14, 0x6, UR15 ;  /* 0x000000060e227899 */ /* 0x000fe2000801020f */
[----:B------:R-:W-:Y:S01]  /*2880*/  BSSY.RECONVERGENT B0, `(.L_x_625) ;  /* 0x0000021000007945 */ /* 0x000fe20003800200 */
[----:B------:R-:W-:Y:S01]  /*2890*/  USHF.L.U32 UR35, UR14, 0x6, URZ ;  /* 0x000000060e237899 */ /* 0x000fe200080006ff */
[----:B------:R-:W-:Y:S01]  /*28a0*/  SHF.R.U32.HI R145, RZ, 0x5, R24 ;  /* 0x00000005ff917819 */ /* 0x000fe20000011618 */
[----:B------:R-:W-:Y:S02]  /*28b0*/  USHF.L.U64.HI UR4, UR16, 0x5, UR17 ;  /* 0x0000000510047899 */ /* 0x000fe40008010211 */
[----:B------:R-:W-:-:S06]  /*28c0*/  USHF.L.U32 UR5, UR16, 0x5, URZ ;  /* 0x0000000510057899 */ /* 0x000fcc00080006ff */
[----:B------:R-:W-:Y:S06]  /*28d0*/  @P0 BRA `(.L_x_626) ;  /* 0x00000000006c0947 */ /* 0x000fec0003800000 */
        /* <DEDUP_REMOVED lines=26> */
.L_x_627:
[----:B------:R2:W-:Y:S02]  /*2a80*/  STS.128 [R217+0x8800], RZ ;  /* 0x008800ffd9007388 */ /* 0x0005e40000000c00 */
.L_x_626:
[----:B------:R-:W-:Y:S05]  /*2a90*/  BSYNC.RECONVERGENT B0 ;  /* 0x0000000000007941 */ /* 0x000fea0003800200 */
.L_x_625:
[----:B-12---:R-:W1:Y:S01]  /*2aa0*/  S2R R4, SR_CTAID.X ;  /* 0x0000000000047919 */ /* 0x006e620000002500 */
[----:B------:R-:W-:Y:S01]  /*2ab0*/  USHF.L.U32 UR32, UR32, 0x5, URZ ;  /* 0x0000000520207899 */ /* 0x000fe200080006ff */
[----:B------:R-:W-:Y:S01]  /*2ac0*/  IMAD.U32 R3, RZ, RZ, UR29 ;  /* 0x0000001dff037e24 */ /* 0x000fe2000f8e00ff */
[----:B------:R-:W-:Y:S01]  /*2ad0*/  LOP3.LUT R0, R209, 0x1f0, RZ, 0xc0, !PT ;  /* 0x000001f0d1007812 */ /* 0x000fe200078ec0ff */
[----:B------:R-:W0:Y:S01]  /*2ae0*/  LDGDEPBAR ;  /* 0x00000000000079af */ /* 0x000e220000000000 */
[----:B------:R-:W-:Y:S01]  /*2af0*/  LOP3.LUT R2, R2, 0x7, RZ, 0xc0, !PT ;  /* 0x0000000702027812 */ /* 0x000fe200078ec0ff */
[----:B------:R-:W-:Y:S01]  /*2b00*/  UIMAD.WIDE.U32 UR12, UR35, UR25, URZ ;  /* 0x00000019230c72a5 */ /* 0x000fe2000f8e00ff */
[----:B------:R-:W-:Y:S01]  /*2b10*/  IADD3 R0, PT, PT, R0, 0x1, R3 ;  /* 0x0000000100007810 */ /* 0x000fe20007ffe003 */
[----:B------:R-:W-:Y:S01]  /*2b20*/  UIMAD UR34, UR34, UR25, URZ ;  /* 0x00000019222272a4 */ /* 0x000fe2000f8e02ff */
[----:B------:R-:W-:Y:S01]  /*2b30*/  IADD3 R156, P1, P0, R15, UR32, R156 ;  /* 0x000000200f9c7c10 */ /* 0x000fe2000f83e09c */
[----:B------:R-:W-:Y:S01]  /*2b40*/  USHF.R.S32.HI UR32, URZ, 0x1f, UR32 ;  /* 0x0000001fff207899 */ /* 0x000fe20008011420 */
[----:B------:R-:W-:Y:S01]  /*2b50*/  IADD3 R2, PT, PT, R0, -UR31, R2 ;  /* 0x8000001f00027c10 */ /* 0x000fe2000fffe002 */
[----:B------:R-:W-:Y:S01]  /*2b60*/  IMAD.U32 R0, RZ, RZ, UR30 ;  /* 0x0000001eff007e24 */ /* 0x000fe2000f8e00ff */
[----:B------:R-:W-:Y:S01]  /*2b70*/  UIADD3 UR34, UPT, UPT, UR13, UR34, URZ ;  /* 0x000000220d227290 */ /* 0x000fe2000fffe0ff */
[----:B------:R-:W-:Y:S02]  /*2b80*/  BSSY.RECONVERGENT B0, `(.L_x_628) ;  /* 0x0000025000007945 */ /* 0x000fe40003800200 */
[----:B------:R-:W-:-:S02]  /*2b90*/  IADD3.X R147, PT, PT, R16, UR32, RZ, P1, P0 ;  /* 0x0000002010937c10 */ /* 0x000fc40008fe04ff */
[----:B------:R-:W-:Y:S01]  /*2ba0*/  IADD3 R144, PT, PT, R2, UR28, R0 ;  /* 0x0000001c02907c10 */ /* 0x000fe2000fffe000 */
[----:B------:R-:W-:-:S04]  /*2bb0*/  DEPBAR.LE SB0, 0x0 ;  /* 0x000080000000791a */ /* 0x000fc80000000000 */
[----:B-1----:R-:W-:Y:S01]  /*2bc0*/  IMAD R145, R4, 0x8, R145 ;  /* 0x0000000804917824 */ /* 0x002fe200078e0291 */
        /* <DEDUP_REMOVED lines=27> */
.L_x_630:
[----:B------:R2:W-:Y:S01]  /*2d80*/  STS.128 [R217+0xb000], RZ ;  /* 0x00b000ffd9007388 */ /* 0x0005e20000000c00 */
[----:B------:R-:W-:Y:S05]  /*2d90*/  BRA `(.L_x_631) ;  /* 0x00000000000c7947 */ /* 0x000fea0003800000 */
.L_x_629:
[----:B------:R1:W-:Y:S04]  /*2da0*/  STS.128 [R217+0x9000], RZ ;  /* 0x009000ffd9007388 */ /* 0x0003e80000000c00 */
[----:B------:R1:W-:Y:S04]  /*2db0*/  STS.128 [R217+0xa000], RZ ;  /* 0x00a000ffd9007388 */ /* 0x0003e80000000c00 */
[----:B------:R1:W-:Y:S02]  /*2dc0*/  STS.128 [R217+0xb000], RZ ;  /* 0x00b000ffd9007388 */ /* 0x0003e40000000c00 */
.L_x_631:
[----:B------:R-:W-:Y:S05]  /*2dd0*/  BSYNC.RECONVERGENT B0 ;  /* 0x0000000000007941 */ /* 0x000fea0003800200 */
.L_x_628:
[----:B------:R-:W-:Y:S01]  /*2de0*/  ISETP.GE.AND P0, PT, R14, UR7, PT ;  /* 0x000000070e007c0c */ /* 0x000fe2000bf06270 */
[----:B------:R-:W-:Y:S01]  /*2df0*/  BSSY.RECONVERGENT B0, `(.L_x_632) ;  /* 0x0000021000007945 */ /* 0x000fe20003800200 */
[----:B------:R-:W-:-:S11]  /*2e00*/  LOP3.LUT R211, R17, 0x3e00, RZ, 0xc0, !PT ;  /* 0x00003e0011d37812 */ /* 0x000fd600078ec0ff */
        /* <DEDUP_REMOVED lines=30> */
.L_x_634:
[----:B------:R2:W-:Y:S02]  /*2ff0*/  STS.128 [R217+0xb800], RZ ;  /* 0x00b800ffd9007388 */ /* 0x0005e40000000c00 */
.L_x_633:
[----:B------:R-:W-:Y:S05]  /*3000*/  BSYNC.RECONVERGENT B0 ;  /* 0x0000000000007941 */ /* 0x000fea0003800200 */
.L_x_632:
[----:B------:R-:W-:Y:S01]  /*3010*/  LOP3.LUT R0, R17, 0x100, RZ, 0xc0, !PT ;  /* 0x0000010011007812 */ /* 0x000fe200078ec0ff */
[----:B------:R-:W0:Y:S01]  /*3020*/  LDGDEPBAR ;  /* 0x00000000000079af */ /* 0x000e220000000000 */
[----:B-12---:R-:W-:Y:S01]  /*3030*/  LOP3.LUT R3, R19, 0x8, R24, 0x78, !PT ;  /* 0x0000000813037812 */ /* 0x006fe200078e7818 */
[----:B------:R-:W-:Y:S01]  /*3040*/  UISETP.NE.AND UP1, UPT, UR26, 0x1, UPT ;  /* 0x000000011a00788c */ /* 0x000fe2000bf25270 */
[----:B------:R-:W-:Y:S01]  /*3050*/  LOP3.LUT R0, R0, 0x20, R18, 0xf8, !PT ;  /* 0x0000002000007812 */ /* 0x000fe200078ef812 */
[----:B------:R-:W1:Y:S01]  /*3060*/  LDCU.U8 UR6, c[0x0][0x4f8] ;  /* 0x00009f00ff0677ac */ /* 0x000e620008000000 */
[----:B------:R-:W-:Y:S01]  /*3070*/  IADD3 R2, PT, PT, R146, R242, R211 ;  /* 0x000000f292027210 */ /* 0x000fe20007ffe0d3 */
[----:B------:R2:W-:Y:S01]  /*3080*/  STL [R1+0x80], R3 ;  /* 0x0000800301007387 */ /* 0x0005e20000100800 */
[----:B------:R-:W-:Y:S01]  /*3090*/  LOP3.LUT P6, RZ, R24, 0x4, RZ, 0xc0, !PT ;  /* 0x0000000418ff7812 */ /* 0x000fe200078cc0ff */
[----:B------:R-:W-:-:S05]  /*30a0*/  IMAD.IADD R0, R3, 0x1, R0 ;  /* 0x0000000103007824 */ /* 0x000fca00078e0200 */
[----:B------:R-:W-:-:S05]  /*30b0*/  LEA R0, R0, UR9, 0x1 ;  /* 0x0000000900007c11 */ /* 0x000fca000f8e08ff */
[----:B------:R-:W-:Y:S04]  /*30c0*/  LDSM.16.M88.4 R36, [R0+0x6000] ;  /* 0x006000000024783b */ /* 0x000fe80000000200 */
[----:B------:R-:W-:Y:S04]  /*30d0*/  LDSM.16.M88.4 R32, [R0+0x6400] ;  /* 0x006400000020783b */ /* 0x000fe80000000200 */
[----:B------:R-:W-:Y:S04]  /*30e0*/  LDSM.16.M88.4 R28, [R0+0x6800] ;  /* 0x00680000001c783b */ /* 0x000fe80000000200 */
[----:B------:R-:W-:Y:S01]  /*30f0*/  LDSM.16.M88.4 R20, [R0+0x6c00] ;  /* 0x006c00000014783b */ /* 0x000fe20000000200 */
[----:B--2---:R-:W-:Y:S01]  /*3100*/  LEA R3, R2, UR9, 0x1 ;  /* 0x0000000902037c11 */ /* 0x004fe2000f8e08ff */
[----:B------:R-:W-:-:S04]  /*3110*/  IMAD.MOV.U32 R2, RZ, RZ, 0x20 ;  /* 0x00000020ff027424 */ /* 0x000fc800078e00ff */
[----:B------:R-:W2:Y:S01]  /*3120*/  LDSM.16.M88.4 R12, [R3] ;  /* 0x00000000030c783b */ /* 0x000ea20000000200 */
[----:B------:R-:W-:-:S03]  /*3130*/  SEL R243, R2, 0xffffffe0, !P6 ;  /* 0xffffffe002f37807 */ /* 0x000fc60007000000 */
[----:B----4-:R-:W4:Y:S02]  /*3140*/  LDSM.16.M88.4 R8, [R3+0x1000] ;  /* 0x001000000308783b */ /* 0x010f240000000200 */
[--C-:B------:R-:W-:Y:S02]  /*3150*/  IMAD.IADD R24, R3, 0x1, R243.reuse ;  /* 0x0000000103187824 */ /* 0x100fe400078e02f3 */
[----:B------:R-:W-:-:S03]  /*3160*/  IMAD.IADD R2, R0, 0x1, R243 ;  /* 0x0000000100027824 */ /* 0x000fc600078e02f3 */
[----:B------:R-:W-:Y:S04]  /*3170*/  LDSM.16.M88.4 R4, [R24+0x1000] ;  /* 0x001000001804783b */ /* 0x000fe80000000200 */
[----:B------:R-:W5:Y:S04]  /*3180*/  LDSM.16.M88.4 R52, [R2+0x6000] ;  /* 0x006000000234783b */ /* 0x000f680000000200 */
[----:B------:R-:W3:Y:S04]  /*3190*/  LDSM.16.M88.4 R48, [R2+0x6400] ;  /* 0x006400000230783b */ /* 0x000ee80000000200 */
[----:B------:R-:W1:Y:S04]  /*31a0*/  LDSM.16.M88.4 R16, [R24] ;  /* 0x000000001810783b */ /* 0x000e680000000200 */
[----:B------:R-:W-:Y:S04]  /*31b0*/  LDSM.16.M88.4 R64, [R2+0x6800] ;  /* 0x006800000240783b */ /* 0x000fe80000000200 */
[----:B------:R-:W1:Y:S04]  /*31c0*/  LDSM.16.M88.4 R72, [R2+0x6c00] ;  /* 0x006c00000248783b */ /* 0x000e680000000200 */
[----:B------:R-:W-:Y:S01]  /*31d0*/  LDSM.16.M88.4 R96, [R2+0x7c00] ;  /* 0x007c00000260783b */ /* 0x000fe20000000200 */
[-C--:B--2---:R-:W-:Y:S08]  /*31e0*/  HMMA.16816.F32.BF16 R84, R12, R36.reuse, RZ ;  /* 0x000000240c54723c */ /* 0x084ff000000418ff */
[C---:B----4-:R-:W-:Y:S08]  /*31f0*/  HMMA.16816.F32.BF16 R80, R8.reuse, R36, RZ ;  /* 0x000000240850723c */ /* 0x050ff000000418ff */
[-C--:B------:R-:W-:Y:S08]  /*3200*/  HMMA.16816.F32.BF16 R76, R8, R38.reuse, RZ ;  /* 0x00000026084c723c */ /* 0x080ff000000418ff */
[----:B------:R-:W-:Y:S08]  /*3210*/  HMMA.16816.F32.BF16 R92, R12, R38, RZ ;  /* 0x000000260c5c723c */ /* 0x000ff000000418ff */
[C---:B------:R-:W-:Y:S08]  /*3220*/  HMMA.16816.F32.BF16 R68, R8.reuse, R32, RZ ;  /* 0x000000200844723c */ /* 0x040ff000000418ff */
[C---:B------:R-:W-:Y:S08]  /*3230*/  HMMA.16816.F32.BF16 R56, R8.reuse, R28, RZ ;  /* 0x0000001c0838723c */ /* 0x040ff000000418ff */
[C---:B------:R-:W-:Y:S08]  /*3240*/  HMMA.16816.F32.BF16 R40, R8.reuse, R20, RZ ;  /* 0x000000140828723c */ /* 0x040ff000000418ff */
[C---:B------:R-:W-:Y:S08]  /*3250*/  HMMA.16816.F32.BF16 R60, R8.reuse, R34, RZ ;  /* 0x00000022083c723c */ /* 0x040ff000000418ff */
[C---:B------:R-:W-:Y:S08]  /*3260*/  HMMA.16816.F32.BF16 R44, R8.reuse, R30, RZ ;  /* 0x0000001e082c723c */ /* 0x040ff000000418ff */
[----:B------:R-:W-:Y:S08]  /*3270*/  HMMA.16816.F32.BF16 R36, R8, R22, RZ ;  /* 0x000000160824723c */ /* 0x000ff000000418ff */
[----:B------:R-:W-:Y:S08]  /*3280*/  HMMA.16816.F32.BF16 R8, R12, R32, RZ ;  /* 0x000000200c08723c */ /* 0x000ff000000418ff */
[C---:B-----5:R-:W-:Y:S08]  /*3290*/  HMMA.16816.F32.BF16 R136, R4.reuse, R52, R80 ;  /* 0x000000340488723c */ /* 0x060ff00000041850 */
[----:B------:R-:W-:Y:S08]  /*32a0*/  HMMA.16816.F32.BF16 R132, R4, R54, R76 ;  /* 0x000000360484723c */ /* 0x000ff0000004184c */
[----:B------:R-:W-:Y:S01]  /*32b0*/  HMMA.16816.F32.BF16 R100, R12, R34, RZ ;  /* 0x000000220c64723c */ /* 0x000fe200000418ff */
[----:B------:R-:W-:Y:S07]  /*32c0*/  LDSM.16.M88.4 R32, [R0+0x7c00] ;  /* 0x007c00000020783b */ /* 0x000fee0000000200 */
[C---:B---3--:R-:W-:Y:S08]  /*32d0*/  HMMA.16816.F32.BF16 R80, R4.reuse, R48, R68 ;  /* 0x000000300450723c */ /* 0x048ff00000041844 */
[----:B------:R-:W-:Y:S08]  /*32e0*/  HMMA.16816.F32.BF16 R76, R4, R50, R60 ;  /* 0x00000032044c723c */ /* 0x000ff0000004183c */
[----:B-1----:R-:W-:Y:S01]  /*32f0*/  HMMA.16816.F32.BF16 R112, R16, R48, R8 ;  /* 0x000000301070723c */ /* 0x002fe20000041808 */
[----:B------:R-:W1:Y:S07]  /*3300*/  LDSM.16.M88.4 R8, [R3+0x3000] ;  /* 0x003000000308783b */ /* 0x000e6e0000000200 */
[C---:B------:R-:W-:Y:S08]  /*3310*/  HMMA.16816.F32.BF16 R88, R12.reuse, R28, RZ ;  /* 0x0000001c0c58723c */ /* 0x040ff000000418ff */
[----:B------:R-:W-:Y:S08]  /*3320*/  HMMA.16816.F32.BF16 R104, R12, R30, RZ ;  /* 0x0000001e0c68723c */ /* 0x000ff000000418ff */
[C---:B------:R-:W-:Y:S01]  /*3330*/  HMMA.16816.F32.BF16 R68, R4.reuse, R72, R40 ;  /* 0x000000480444723c */ /* 0x040fe20000041828 */
[----:B------:R-:W-:Y:S07]  /*3340*/  LDSM.16.M88.4 R40, [R0+0x7400] ;  /* 0x007400000028783b */ /* 0x000fee0000000200 */
[C---:B------:R-:W-:Y:S01]  /*3350*/  HMMA.16816.F32.BF16 R124, R4.reuse, R66, R44 ;  /* 0x00000042047c723c */ /* 0x040fe2000004182c */
[----:B------:R-:W2:Y:S07]  /*3360*/  LDSM.16.M88.4 R44, [R0+0x7000] ;  /* 0x00700000002c783b */ /* 0x000eae0000000200 */
[----:B------:R-:W-:Y:S01]  /*3370*/  HMMA.16816.F32.BF16 R60, R4, R74, R36 ;  /* 0x0000004a043c723c */ /* 0x000fe20000041824 */
[----:B------:R-:W3:Y:S07]  /*3380*/  LDSM.16.M88.4 R36, [R0+0x7800] ;  /* 0x007800000024783b */ /* 0x000eee0000000200 */
[C---:B------:R-:W-:Y:S08]  /*3390*/  HMMA.16816.F32.BF16 R28, R12.reuse, R20, RZ ;  /* 0x000000140c1c723c */ /* 0x040ff000000418ff */
[----:B------:R-:W-:Y:S01]  /*33a0*/  HMMA.16816.F32.BF16 R140, R12, R22, RZ ;  /* 0x000000160c8c723c */ /* 0x000fe200000418ff */
[----:B------:R-:W4:Y:S04]  /*33b0*/  LDSM.16.M88.4 R12, [R3+0x2000] ;  /* 0x00200000030c783b */ /* 0x000f280000000200 */
[----:B------:R-:W-:Y:S03]  /*33c0*/  LDSM.16.M88.4 R20, [R24+0x2000] ;  /* 0x002000001814783b */ /* 0x000fe60000000200 */
[----:B------:R-:W-:Y:S01]  /*33d0*/  HMMA.16816.F32.BF16 R128, R4, R64, R56 ;  /* 0x000000400480723c */ /* 0x000fe20000041838 */
[----:B------:R-:W-:Y:S07]  /*33e0*/  LDSM.16.M88.4 R4, [R24+0x3000] ;  /* 0x003000001804783b */ /* 0x000fee0000000200 */
[C---:B------:R-:W-:Y:S01]  /*33f0*/  HMMA.16816.F32.BF16 R120, R16.reuse, R72, R28 ;  /* 0x000000481078723c */ /* 0x040fe2000004181c */
[----:B------:R-:W5:Y:S07]  /*3400*/  LDSM.16.M88.4 R28, [R2+0x7000] ;  /* 0x00700000021c783b */ /* 0x000f6e0000000200 */
[C---:B------:R-:W-:Y:S08]  /*3410*/  HMMA.16816.F32.BF16 R108, R16.reuse, R52, R84 ;  /* 0x00000034106c723c */ /* 0x040ff00000041854 */
[C---:B------:R-:W-:Y:S01]  /*3420*/  HMMA.16816.F32.BF16 R100, R16.reuse, R50, R100 ;  /* 0x000000321064723c */ /* 0x040fe20000041864 */
[----:B------:R-:W5:Y:S07]  /*3430*/  LDSM.16.M88.4 R48, [R2+0x7400] ;  /* 0x007400000230783b */ /* 0x000f6e0000000200 */
[C---:B------:R-:W-:Y:S01]  /*3440*/  HMMA.16816.F32.BF16 R56, R16.reuse, R54, R92 ;  /* 0x000000361038723c */ /* 0x040fe2000004185c */
[----:B------:R-:W5:Y:S07]  /*3450*/  LDSM.16.M88.4 R52, [R2+0x7800] ;  /* 0x007800000234783b */ /* 0x000f6e0000000200 */
[C---:B------:R-:W-:Y:S08]  /*3460*/  HMMA.16816.F32.BF16 R116, R16.reuse, R64, R88 ;  /* 0x000000401074723c */ /* 0x040ff00000041858 */
[C---:B------:R-:W-:Y:S08]  /*3470*/  HMMA.16816.F32.BF16 R104, R16.reuse, R66, R104 ;  /* 0x000000421068723c */ /* 0x040ff00000041868 */
[----:B------:R-:W-:Y:S08]  /*3480*/  HMMA.16816.F32.BF16 R92, R16, R74, R140 ;  /* 0x0000004a105c723c */ /* 0x000ff0000004188c */
[C---:B-1----:R-:W-:Y:S08]  /*3490*/  HMMA.16816.F32.BF16 R64, R8.reuse, R32, R68 ;  /* 0x000000200840723c */ /* 0x042ff00000041844 */
[C---:B--2---:R-:W-:Y:S08]  /*34a0*/  HMMA.16816.F32.BF16 R88, R8.reuse, R44, R136 ;  /* 0x0000002c0858723c */ /* 0x044ff00000041888 */
[C---:B------:R-:W-:Y:S08]  /*34b0*/  HMMA.16816.F32.BF16 R80, R8.reuse, R40, R80 ;  /* 0x000000280850723c */ /* 0x040ff00000041850 */
[C---:B---3--:R-:W-:Y:S08]  /*34c0*/  HMMA.16816.F32.BF16 R72, R8.reuse, R36, R128 ;  /* 0x000000240848723c */ /* 0x048ff00000041880 */
[C---:B------:R-:W-:Y:S08]  /*34d0*/  HMMA.16816.F32.BF16 R84, R8.reuse, R46, R132 ;  /* 0x0000002e0854723c */ /* 0x040ff00000041884 */
[C---:B------:R-:W-:Y:S08]  /*34e0*/  HMMA.16816.F32.BF16 R76, R8.reuse, R42, R76 ;  /* 0x0000002a084c723c */ /* 0x040ff0000004184c */
[C---:B------:R-:W-:Y:S08]  /*34f0*/  HMMA.16816.F32.BF16 R68, R8.reuse, R38, R124 ;  /* 0x000000260844723c */ /* 0x040ff0000004187c */
[----:B------:R-:W-:Y:S08]  /*3500*/  HMMA.16816.F32.BF16 R60, R8, R34, R60 ;  /* 0x00000022083c723c */ /* 0x000ff0000004183c */
[C---:B----4-:R-:W-:Y:S08]  /*3510*/  HMMA.16816.F32.BF16 R16, R12.reuse, R44, R108 ;  /* 0x0000002c0c10723c */ /* 0x050ff0000004186c */
        /* <DEDUP_REMOVED lines=9> */
[----:B------:R-:W-:Y:S03]  /*35b0*/  LDSM.16.M88.4 R32, [R0+0x8400] ;  /* 0x008400000020783b */ /* 0x000fe60000000200 */
[-C--:B-----5:R-:W-:Y:S08]  /*35c0*/  HMMA.16816.F32.BF16 R136, R4, R28.reuse, R88 ;  /* 0x0000001c0488723c */ /* 0x0a0ff00000041858 */
[----:B------:R-:W-:Y:S01]  /*35d0*/  HMMA.16816.F32.BF16 R112, R20, R28, R16 ;  /* 0x0000001c1470723c */ /* 0x000fe20000041810 */
[----:B------:R-:W2:Y:S07]  /*35e0*/  LDSM.16.M88.4 R16, [R3+0x4000] ;  /* 0x004000000310783b */ /* 0x000eae0000000200 */
[-C--:B------:R-:W-:Y:S08]  /*35f0*/  HMMA.16816.F32.BF16 R88, R4, R30.reuse, R84 ;  /* 0x0000001e0458723c */ /* 0x080ff00000041854 */
[C---:B------:R-:W-:Y:S01]  /*3600*/  HMMA.16816.F32.BF16 R104, R20.reuse, R30, R44 ;  /* 0x0000001e1468723c */ /* 0x040fe2000004182c */
[----:B------:R-:W3:Y:S04]  /*3610*/  LDSM.16.M88.4 R28, [R0+0x8800] ;  /* 0x00880000001c783b */ /* 0x000ee80000000200 */
[----:B------:R-:W-:Y:S03]  /*3620*/  LDSM.16.M88.4 R44, [R2+0x8800] ;  /* 0x00880000022c783b */ /* 0x000fe60000000200 */
[----:B------:R-:W-:Y:S01]  /*3630*/  HMMA.16816.F32.BF16 R56, R20, R50, R40 ;  /* 0x000000321438723c */ /* 0x000fe20000041828 */
[----:B------:R4:W5:Y:S07]  /*3640*/  LDSM.16.M88.4 R40, [R0+0x8c00] ;  /* 0x008c00000028783b */ /* 0x00096e0000000200 */
[C---:B------:R-:W-:Y:S08]  /*3650*/  HMMA.16816.F32.BF16 R84, R4.reuse, R48, R80 ;  /* 0x000000300454723c */ /* 0x040ff00000041850 */
[C---:B------:R-:W-:Y:S08]  /*3660*/  HMMA.16816.F32.BF16 R80, R4.reuse, R50, R76 ;  /* 0x000000320450723c */ /* 0x040ff0000004184c */
[----:B------:R-:W-:Y:S01]  /*3670*/  HMMA.16816.F32.BF16 R124, R4, R96, R64 ;  /* 0x00000060047c723c */ /* 0x000fe20000041840 */
[----:B----4-:R-:W-:-:S07]  /*3680*/  IMAD.U32 R0, RZ, RZ, UR30 ;  /* 0x0000001eff007e24 */ /* 0x010fce000f8e00ff */
[C---:B------:R-:W-:Y:S08]  /*3690*/  HMMA.16816.F32.BF16 R120, R4.reuse, R98, R60 ;  /* 0x000000620478723c */ /* 0x040ff0000004183c */
[C---:B------:R-:W-:Y:S08]  /*36a0*/  HMMA.16816.F32.BF16 R132, R4.reuse, R52, R72 ;  /* 0x000000340484723c */ /* 0x040ff00000041848 */
[----:B------:R-:W-:Y:S01]  /*36b0*/  HMMA.16816.F32.BF16 R128, R4, R54, R68 ;  /* 0x000000360480723c */ /* 0x000fe20000041844 */
[----:B------:R-:W-:Y:S07]  /*36c0*/  LDSM.16.M88.4 R4, [R24+0x5000] ;  /* 0x005000001804783b */ /* 0x000fee0000000200 */
[C---:B------:R-:W-:Y:S01]  /*36d0*/  HMMA.16816.F32.BF16 R76, R20.reuse, R48, R8 ;  /* 0x00000030144c723c */ /* 0x040fe20000041808 */
[----:B------:R4:W-:Y:S04]  /*36e0*/  LDSM.16.M88.4 R8, [R24+0x4000] ;  /* 0x004000001808783b */ /* 0x0009e80000000200 */
[----:B------:R-:W-:Y:S03]  /*36f0*/  LDSM.16.M88.4 R48, [R2+0x8400] ;  /* 0x008400000230783b */ /* 0x000fe60000000200 */
[C---:B------:R-:W-:Y:S08]  /*3700*/  HMMA.16816.F32.BF16 R64, R20.reuse, R52, R100 ;  /* 0x000000341440723c */ /* 0x040ff00000041864 */
[C---:B------:R-:W-:Y:S01]  /*3710*/  HMMA.16816.F32.BF16 R60, R20.reuse, R54, R108 ;  /* 0x00000036143c723c */ /* 0x040fe2000004186c */
[----:B------:R-:W4:Y:S07]  /*3720*/  LDSM.16.M88.4 R52, [R2+0x8000] ;  /* 0x008000000234783b */ /* 0x000f2e0000000200 */
[C---:B------:R-:W-:Y:S08]  /*3730*/  HMMA.16816.F32.BF16 R72, R20.reuse, R96, R116 ;  /* 0x000000601448723c */ /* 0x040ff00000041874 */
[----:B------:R-:W-:Y:S01]  /*3740*/  HMMA.16816.F32.BF16 R68, R20, R98, R92 ;  /* 0x000000621444723c */ /* 0x000fe2000004185c */
[----:B------:R-:W4:Y:S01]  /*3750*/  LDSM.16.M88.4 R20, [R2+0x8c00] ;  /* 0x008c00000214783b */ /* 0x000f220000000200 */
[----:B------:R-:W-:-:S06]  /*3760*/  DEPBAR.LE SB0, 0x0 ;  /* 0x000080000000791a */ /* 0x000fcc0000000000 */
[C---:B-1----:R-:W-:Y:S08]  /*3770*/  HMMA.16816.F32.BF16 R92, R12.reuse, R36, R136 ;  /* 0x000000240c5c723c */ /* 0x042ff00000041888 */
[----:B------:R-:W-:Y:S08]  /*3780*/  HMMA.16816.F32.BF16 R88, R12, R38, R88 ;  /* 0x000000260c58723c */ /* 0x000ff00000041858 */
[C---:B--2---:R-:W-:Y:S08]  /*3790*/  HMMA.16816.F32.BF16 R112, R16.reuse, R36, R112 ;  /* 0x000000241070723c */ /* 0x044ff00000041870 */
[----:B------:R-:W-:Y:S08]  /*37a0*/  HMMA.16816.F32.BF16 R104, R16, R38, R104 ;  /* 0x000000261068723c */ /* 0x000ff00000041868 */
[C---:B------:R-:W-:Y:S08]  /*37b0*/  HMMA.16816.F32.BF16 R84, R12.reuse, R32, R84 ;  /* 0x000000200c54723c */ /* 0x040ff00000041854 */
[C---:B------:R-:W-:Y:S08]  /*37c0*/  HMMA.16816.F32.BF16 R80, R12.reuse, R34, R80 ;  /* 0x000000220c50723c */ /* 0x040ff00000041850 */
[C---:B---3--:R-:W-:Y:S08]  /*37d0*/  HMMA.16816.F32.BF16 R96, R12.reuse, R28, R132 ;  /* 0x0000001c0c60723c */ /* 0x048ff00000041884 */
[C---:B------:R-:W-:Y:S08]  /*37e0*/  HMMA.16816.F32.BF16 R100, R12.reuse, R30, R128 ;  /* 0x0000001e0c64723c */ /* 0x040ff00000041880 */
[C---:B-----5:R-:W-:Y:S08]  /*37f0*/  HMMA.16816.F32.BF16 R116, R12.reuse, R40, R124 ;  /* 0x000000280c74723c */ /* 0x060ff0000004187c */
[----:B------:R-:W-:Y:S08]  /*3800*/  HMMA.16816.F32.BF16 R108, R12, R42, R120 ;  /* 0x0000002a0c6c723c */ /* 0x000ff00000041878 */
[C---:B------:R-:W-:Y:S08]  /*3810*/  HMMA.16816.F32.BF16 R36, R16.reuse, R32, R76 ;  /* 0x000000201024723c */ /* 0x040ff0000004184c */
[C---:B----4-:R-:W-:Y:S08]  /*3820*/  HMMA.16816.F32.BF16 R24, R16.reuse, R28, R64 ;  /* 0x0000001c1018723c */ /* 0x050ff00000041840 */
[C---:B------:R-:W-:Y:S08]  /*3830*/  HMMA.16816.F32.BF16 R32, R16.reuse, R34, R56 ;  /* 0x000000221020723c */ /* 0x040ff00000041838 */
[C---:B------:R-:W-:Y:S08]  /*3840*/  HMMA.16816.F32.BF16 R28, R16.reuse, R30, R60 ;  /* 0x0000001e101c723c */ /* 0x040ff0000004183c */
[C---:B------:R-:W-:Y:S08]  /*3850*/  HMMA.16816.F32.BF16 R12, R16.reuse, R40, R72 ;  /* 0x00000028100c723c */ /* 0x040ff00000041848 */
[----:B------:R-:W-:Y:S08]  /*3860*/  HMMA.16816.F32.BF16 R16, R16, R42, R68 ;  /* 0x0000002a1010723c */ /* 0x000ff00000041844 */
[C---:B------:R-:W-:Y:S08]  /*3870*/  HMMA.16816.F32.BF16 R92, R4.reuse, R52, R92 ;  /* 0x00000034045c723c */ /* 0x040ff0000004185c */
[----:B------:R-:W-:Y:S08]  /*3880*/  HMMA.16816.F32.BF16 R88, R4, R54, R88 ;  /* 0x000000360458723c */ /* 0x000ff00000041858 */
[----:B------:R-:W-:Y:S08]  /*3890*/  HMMA.16816.F32.BF16 R40, R8, R52, R112 ;  /* 0x000000340828723c */ /* 0x000ff00000041870 */
        /* <DEDUP_REMOVED lines=8> */
[----:B------:R-:W-:Y:S08]  /*3920*/  HMMA.16816.F32.BF16 R16, R8, R22, R16 ;  /* 0x000000160810723c */ /* 0x000ff00000041810 */
[C---:B------:R-:W-:Y:S08]  /*3930*/  HMMA.16816.F32.BF16 R56, R4.reuse, R44, R96 ;  /* 0x0000002c0438723c */ /* 0x040ff00000041860 */
[----:B------:R-:W-:Y:S08]  /*3940*/  HMMA.16816.F32.BF16 R60, R4, R46, R100 ;  /* 0x0000002e043c723c */ /* 0x000ff00000041864 */
[----:B------:R-:W-:Y:S01]  /*3950*/  HMMA.16816.F32.BF16 R24, R8, R44, R24 ;  /* 0x0000002c0818723c */ /* 0x000fe20000041818 */
[----:B------:R-:W-:-:S02]  /*3960*/  VIADDMNMX R45, R144, 0x8, R0, PT ;  /* 0x00000008902d7846 */ /* 0x000fc40003800100 */
[----:B------:R-:W-:-:S05]  /*3970*/  VIMNMX R44, PT, PT, R144, UR30, PT ;  /* 0x0000001e902c7c48 */ /* 0x000fca000bfe0100 */
[----:B------:R-:W-:Y:S01]  /*3980*/  HMMA.16816.F32.BF16 R28, R8, R46, R28 ;  /* 0x0000002e081c723c */ /* 0x000fe2000004181c */
[C-C-:B------:R-:W-:Y:S02]  /*3990*/  VIADDMNMX R46, R144.reuse, 0x40, R0.reuse, PT ;  /* 0x00000040902e7846 */ /* 0x140fe40003800100 */
[----:B------:R-:W-:Y:S01]  /*39a0*/  VIADDMNMX R47, R144, 0x48, R0, PT ;  /* 0x00000048902f7846 */ /* 0x000fe20003800100 */
[----:B------:R-:W-:Y:S01]  /*39b0*/  VIADD R0, R163, UR24 ;  /* 0x00000018a3007c36 */ /* 0x000fe20008000000 */
[----:B------:R-:W-:Y:S06]  /*39c0*/  BAR.SYNC.DEFER_BLOCKING 0x0 ;  /* 0x0000000000007b1d */ /* 0x000fec0000010000 */
[----:B------:R-:W-:Y:S09]  /*39d0*/  BRA.U !UP1, `(.L_x_635) ;  /* 0x0000000109d87547 */ /* 0x000ff2000b800000 */
        /* <DEDUP_REMOVED lines=51> */
.L_x_637:
[----:B------:R3:W-:Y:S02]  /*3d10*/  STS.128 [R217+0x8800], RZ ;  /* 0x008800ffd9007388 */ /* 0x0007e40000000c00 */
.L_x_638:
[----:B------:R-:W-:Y:S05]  /*3d20*/  BSYNC.RECONVERGENT B0 ;  /* 0x0000000000007941 */ /* 0x000fea0003800200 */
.L_x_636:
[----:B------:R-:W0:Y:S02]  /*3d30*/  LDGDEPBAR ;  /* 0x00000000000079af */ /* 0x000e240000000000 */
.L_x_635:
[C---:B-12---:R-:W-:Y:S01]  /*3d40*/  VIADD R3, R0.reuse, 0x8 ;  /* 0x0000000800037836 */ /* 0x046fe20000000000 */
[----:B------:R-:W-:Y:S01]  /*3d50*/  USHF.L.U32 UR4, UR6, 0x10, URZ ;  /* 0x0000001006047899 */ /* 0x000fe200080006ff */
[C---:B------:R-:W-:Y:S01]  /*3d60*/  VIADD R2, R0.reuse, 0x9 ;  /* 0x0000000900027836 */ /* 0x040fe20000000000 */
[----:B------:R-:W-:Y:S01]  /*3d70*/  USHF.L.U32 UR32, UR25, 0x1, URZ ;  /* 0x0000000119207899 */ /* 0x000fe200080006ff */
[----:B------:R-:W-:Y:S01]  /*3d80*/  VIADD R4, R0, 0x1 ;  /* 0x0000000100047836 */ /* 0x000fe20000000000 */
[----:B------:R-:W-:Y:S01]  /*3d90*/  ISETP.GE.AND P3, PT, R3, R44, PT ;  /* 0x0000002c0300720c */ /* 0x000fe20003f66270 */
[----:B------:R-:W-:Y:S01]  /*3da0*/  IMAD.WIDE.U32 R10, R145, -0x326172a9, RZ ;  /* 0xcd9e8d57910a7825 */ /* 0x000fe200078e00ff */
[C---:B------:R-:W-:Y:S01]  /*3db0*/  ISETP.GE.AND P2, PT, R3.reuse, R45, PT ;  /* 0x0000002d0300720c */ /* 0x040fe20003f46270 */
[----:B------:R-:W-:Y:S01]  /*3dc0*/  UIADD3 UR5, UPT, UPT, UR32, 0x1, URZ ;  /* 0x0000000120057890 */ /* 0x000fe2000fffe0ff */
[C---:B------:R-:W-:Y:S01]  /*3dd0*/  ISETP.GE.AND P1, PT, R3.reuse, R46, PT ;  /* 0x0000002e0300720c */ /* 0x040fe20003f26270 */
[----:B------:R-:W-:Y:S01]  /*3de0*/  IMAD.WIDE.U32 R8, R156, -0x2daee0ad, RZ ;  /* 0xd2511f539c087825 */ /* 0x000fe200078e00ff */
[----:B------:R-:W-:Y:S01]  /*3df0*/  ISETP.GE.AND P0, PT, R3, R47, PT ;  /* 0x0000002f0300720c */ /* 0x000fe20003f06270 */
[----:B------:R-:W-:Y:S01]  /*3e00*/  UIADD3 UR11, UPT, UPT, UR22, -0x61c88647, URZ ;  /* 0x9e3779b9160b7890 */ /* 0x000fe2000fffe0ff */
[----:B------:R-:W-:Y:S01]  /*3e10*/  FSEL R52, R52, -INF , !P3 ;  /* 0xff80000034347808 */ /* 0x000fe20005800000 */
[----:B------:R-:W-:Y:S01]  /*3e20*/  VIADD R3, R0, 0x10 ;  /* 0x0000001000037836 */ /* 0x000fe20000000000 */
[----:B------:R-:W-:Y:S01]  /*3e30*/  FSEL R77, R54, -INF , !P2 ;  /* 0xff800000364d7808 */ /* 0x000fe20005000000 */
[----:B------:R-:W-:Y:S01]  /*3e40*/  IMAD.U32 R5, RZ, RZ, UR6 ;  /* 0x00000006ff057e24 */ /* 0x000fe2000f8e00ff */
[C---:B------:R-:W-:Y:S01]  /*3e50*/  ISETP.GE.AND P5, PT, R2.reuse, R44, PT ;  /* 0x0000002c0200720c */ /* 0x040fe20003fa6270 */
[----:B------:R-:W-:Y:S01]  /*3e60*/  UIADD3 UR31, UPT, UPT, UR22, 0x3c6ef372, URZ ;  /* 0x3c6ef372161f7890 */ /* 0x000fe2000fffe0ff */
[C---:B------:R-:W-:Y:S01]  /*3e70*/  ISETP.GE.AND P4, PT, R2.reuse, R45, PT ;  /* 0x0000002d0200720c */ /* 0x040fe20003f86270 */
[----:B------:R-:W-:Y:S01]  /*3e80*/  UIADD3 UR30, UPT, UPT, UR23, 0x76cf5d0a, URZ ;  /* 0x76cf5d0a171e7890 */ /* 0x000fe2000fffe0ff */
[C---:B------:R-:W-:Y:S01]  /*3e90*/  ISETP.GE.AND P3, PT, R2.reuse, R46, PT ;  /* 0x0000002e0200720c */ /* 0x040fe20003f66270 */
[----:B------:R-:W-:Y:S01]  /*3ea0*/  UIADD3 UR29, UPT, UPT, UR23, 0x32370b8f, URZ ;  /* 0x32370b8f171d7890 */ /* 0x000fe2000fffe0ff */
[----:B------:R-:W-:Y:S01]  /*3eb0*/  ISETP.GE.AND P2, PT, R2, R47, PT ;  /* 0x0000002f0200720c */ /* 0x000fe20003f46270 */
[----:B------:R-:W-:Y:S01]  /*3ec0*/  VIADD R2, R0, 0x11 ;  /* 0x0000001100027836 */ /* 0x000fe20000000000 */
[----:B------:R-:W-:Y:S01]  /*3ed0*/  FSEL R76, R53, -INF , !P5 ;  /* 0xff800000354c7808 */ /* 0x000fe20006800000 */
[----:B------:R-:W-:Y:S01]  /*3ee0*/  UIADD3 UR10, UPT, UPT, UR22, -0x255992d5, URZ ;  /* 0xdaa66d2b160a7890 */ /* 0x000fe2000fffe0ff */
[----:B------:R-:W-:Y:S01]  /*3ef0*/  FSEL R55, R55, -INF , !P4 ;  /* 0xff80000037377808 */ /* 0x000fe20006000000 */
[----:B------:R-:W-:Y:S01]  /*3f00*/  UIADD3 UR28, UPT, UPT, UR23, -0x126145ec, URZ ;  /* 0xed9eba14171c7890 */ /* 0x000fe2000fffe0ff */
[----:B------:R-:W-:Y:S01]  /*3f10*/  FSEL R88, R88, -INF , !P1 ;  /* 0xff80000058587808 */ /* 0x000fe20004800000 */
[----:B------:R-:W-:Y:S01]  /*3f20*/  UIADD3 UR7, UPT, UPT, UR22, 0x78dde6e4, URZ ;  /* 0x78dde6e416077890 */ /* 0x000fe2000fffe0ff */
[----:B------:R-:W-:Y:S01]  /*3f30*/  FSEL R90, R90, -INF , !P0 ;  /* 0xff8000005a5a7808 */ /* 0x000fe20004000000 */
[----:B------:R-:W-:Y:S01]  /*3f40*/  UIADD3 UR24, UPT, UPT, UR23, -0x56f99767, URZ ;  /* 0xa906689917187890 */ /* 0x000fe2000fffe0ff */
[C---:B------:R-:W-:Y:S01]  /*3f50*/  ISETP.GE.AND P5, PT, R3.reuse, R44, PT ;  /* 0x0000002c0300720c */ /* 0x040fe20003fa6270 */
[----:B------:R-:W-:Y:S01]  /*3f60*/  UIADD3 UR25, UPT, UPT, UR22, 0x1715609d, URZ ;  /* 0x1715609d16197890 */ /* 0x000fe2000fffe0ff */
[C---:B------:R-:W-:Y:S01]  /*3f70*/  ISETP.GE.AND P4, PT, R3.reuse, R45, PT ;  /* 0x0000002d0300720c */ /* 0x040fe20003f86270 */
[----:B------:R-:W1:Y:S01]  /*3f80*/  LDCU UR33, c[0x0][0x45c] ;  /* 0x00008b80ff2177ac */ /* 0x000e620008000800 */
[C---:B------:R-:W-:Y:S01]  /*3f90*/  ISETP.GE.AND P1, PT, R3.reuse, R46, PT ;  /* 0x0000002e0300720c */ /* 0x040fe20003f26270 */
[----:B------:R-:W-:Y:S01]  /*3fa0*/  IMAD.IADD R242, R242, 0x1, R146 ;  /* 0x00000001f2f27824 */ /* 0x000fe200078e0292 */
[----:B------:R-:W-:Y:S01]  /*3fb0*/  ISETP.GE.AND P0, PT, R3, R47, PT ;  /* 0x0000002f0300720c */ /* 0x000fe20003f06270 */
[----:B------:R-:W-:Y:S01]  /*3fc0*/  VIADD R3, R0, 0x18 ;  /* 0x0000001800037836 */ /* 0x000fe20000000000 */
[----:B------:R-:W-:Y:S01]  /*3fd0*/  FSEL R89, R89, -INF , !P3 ;  /* 0xff80000059597808 */ /* 0x000fe20005800000 */
[----:B------:R-:W-:Y:S01]  /*3fe0*/  UIADD3 UR13, UPT, UPT, UR23, 0x646e171e, URZ ;  /* 0x646e171e170d7890 */ /* 0x000fe2000fffe0ff */
[----:B------:R-:W-:-:S02]  /*3ff0*/  FSEL R91, R91, -INF , !P2 ;  /* 0xff8000005b5b7808 */ /* 0x000fc40005000000 */
[C---:B------:R-:W-:Y:S02]  /*4000*/  ISETP.GE.AND P3, PT, R2.reuse, R44, PT ;  /* 0x0000002c0200720c */ /* 0x040fe40003f66270 */
[----:B------:R-:W-:Y:S02]  /*4010*/  ISETP.GE.AND P2, PT, R2, R45, PT ;  /* 0x0000002d0200720c */ /* 0x000fe40003f46270 */
[----:B------:R-:W-:Y:S02]  /*4020*/  FSEL R99, R36, -INF , !P5 ;  /* 0xff80000024637808 */ /* 0x000fe40006800000 */
[----:B------:R-:W-:Y:S02]  /*4030*/  FSEL R105, R38, -INF , !P4 ;  /* 0xff80000026697808 */ /* 0x000fe40006000000 */
[C---:B------:R-:W-:Y:S02]  /*4040*/  ISETP.GE.AND P5, PT, R2.reuse, R46, PT ;  /* 0x0000002e0200720c */ /* 0x040fe40003fa6270 */
[----:B------:R-:W-:Y:S01]  /*4050*/  ISETP.GE.AND P4, PT, R2, R47, PT ;  /* 0x0000002f0200720c */ /* 0x000fe20003f86270 */
[----:B------:R-:W-:Y:S01]  /*4060*/  VIADD R2, R0, 0x19 ;  /* 0x0000001900027836 */ /* 0x000fe20000000000 */
[----:B------:R-:W-:-:S02]  /*4070*/  FSEL R98, R37, -INF , !P3 ;  /* 0xff80000025627808 */ /* 0x000fc40005800000 */
[----:B------:R-:W-:Y:S02]  /*4080*/  FSEL R104, R39, -INF , !P2 ;  /* 0xff80000027687808 */ /* 0x000fe40005000000 */
[C---:B------:R-:W-:Y:S02]  /*4090*/  ISETP.GE.AND P3, PT, R3.reuse, R44, PT ;  /* 0x0000002c0300720c */ /* 0x040fe40003f66270 */
[C---:B------:R-:W-:Y:S02]  /*40a0*/  ISETP.GE.AND P2, PT, R3.reuse, R45, PT ;  /* 0x0000002d0300720c */ /* 0x040fe40003f46270 */
[----:B------:R-:W-:Y:S02]  /*40b0*/  FSEL R106, R84, -INF , !P1 ;  /* 0xff800000546a7808 */ /* 0x000fe40004800000 */
[----:B------:R-:W-:Y:S02]  /*40c0*/  FSEL R86, R86, -INF , !P0 ;  /* 0xff80000056567808 */ /* 0x000fe40004000000 */
[----:B------:R-:W-:-:S02]  /*40d0*/  ISETP.GE.AND P1, PT, R3, R46, PT ;  /* 0x0000002e0300720c */ /* 0x000fc40003f26270 */
[----:B------:R-:W-:Y:S01]  /*40e0*/  ISETP.GE.AND P0, PT, R3, R47, PT ;  /* 0x0000002f0300720c */ /* 0x000fe20003f06270 */
[----:B------:R-:W-:Y:S01]  /*40f0*/  VIADD R3, R0, 0x20 ;  /* 0x0000002000037836 */ /* 0x000fe20000000000 */
[----:B------:R-:W-:Y:S02]  /*4100*/  FSEL R85, R85, -INF , !P5 ;  /* 0xff80000055557808 */ /* 0x000fe40006800000 */
[----:B------:R-:W-:Y:S02]  /*4110*/  FSEL R87, R87, -INF , !P4 ;  /* 0xff80000057577808 */ /* 0x000fe40006000000 */
[----:B------:R-:W-:Y:S02]  /*4120*/  FSEL R107, R32, -INF , !P3 ;  /* 0xff800000206b7808 */ /* 0x000fe40005800000 */
[----:B------:R-:W-:Y:S02]  /*4130*/  FSEL R110, R34, -INF , !P2 ;  /* 0xff800000226e7808 */ /* 0x000fe40005000000 */
[----:B------:R-:W-:-:S02]  /*4140*/  ISETP.GE.AND P5, PT, R2, R44, PT ;  /* 0x0000002c0200720c */ /* 0x000fc40003fa6270 */
[C---:B------:R-:W-:Y:S02]  /*4150*/  ISETP.GE.AND P4, PT, R2.reuse, R45, PT ;  /* 0x0000002d0200720c */ /* 0x040fe40003f86270 */
[C---:B------:R-:W-:Y:S02]  /*4160*/  ISETP.GE.AND P3, PT, R2.reuse, R46, PT ;  /* 0x0000002e0200720c */ /* 0x040fe40003f66270 */
[----:B------:R-:W-:Y:S01]  /*4170*/  ISETP.GE.AND P2, PT, R2, R47, PT ;  /* 0x0000002f0200720c */ /* 0x000fe20003f46270 */
[----:B------:R-:W-:Y:S01]  /*4180*/  VIADD R2, R0, 0x21 ;  /* 0x0000002100027836 */ /* 0x000fe20000000000 */
[----:B------:R-:W-:Y:S02]  /*4190*/  FSEL R108, R33, -INF , !P5 ;  /* 0xff800000216c7808 */ /* 0x000fe40006800000 */
[----:B------:R-:W-:Y:S02]  /*41a0*/  FSEL R109, R35, -INF , !P4 ;  /* 0xff800000236d7808 */ /* 0x000fe40006000000 */
[----:B------:R-:W-:-:S02]  /*41b0*/  FSEL R113, R80, -INF , !P1 ;  /* 0xff80000050717808 */ /* 0x000fc40004800000 */
[----:B------:R-:W-:Y:S02]  /*41c0*/  FSEL R153, R82, -INF , !P0 ;  /* 0xff80000052997808 */ /* 0x000fe40004000000 */
[C---:B------:R-:W-:Y:S02]  /*41d0*/  ISETP.GE.AND P5, PT, R3.reuse, R44, PT ;  /* 0x0000002c0300720c */ /* 0x040fe40003fa6270 */
[C---:B------:R-:W-:Y:S02]  /*41e0*/  ISETP.GE.AND P4, PT, R3.reuse, R45, PT ;  /* 0x0000002d0300720c */ /* 0x040fe40003f86270 */
[C---:B------:R-:W-:Y:S02]  /*41f0*/  ISETP.GE.AND P0, PT, R3.reuse, R46, PT ;  /* 0x0000002e0300720c */ /* 0x040fe40003f06270 */
[----:B------:R-:W-:Y:S01]  /*4200*/  ISETP.GE.AND P1, PT, R3, R47, PT ;  /* 0x0000002f0300720c */ /* 0x000fe20003f26270 */
[----:B------:R-:W-:Y:S01]  /*4210*/  VIADD R3, R0, 0x28 ;  /* 0x0000002800037836 */ /* 0x000fe20000000000 */
[----:B------:R-:W-:-:S02]  /*4220*/  FSEL R152, R83, -INF , !P2 ;  /* 0xff80000053987808 */ /* 0x000fc40005000000 */
[----:B------:R-:W-:Y:S02]  /*4230*/  ISETP.GE.AND P2, PT, R2, R45, PT ;  /* 0x0000002d0200720c */ /* 0x000fe40003f46270 */
        /* <DEDUP_REMOVED lines=9> */
[C---:B------:R-:W-:Y:S02]  /*42d0*/  ISETP.GE.AND P2, PT, R3.reuse, R44, PT ;  /* 0x0000002c0300720c */ /* 0x040fe40003f46270 */
[----:B------:R-:W-:Y:S02]  /*42e0*/  ISETP.GE.AND P0, PT, R3, R45, PT ;  /* 0x0000002d0300720c */ /* 0x000fe40003f06270 */
[----:B------:R-:W-:-:S02]  /*42f0*/  FSEL R155, R57, -INF , !P5 ;  /* 0xff800000399b7808 */ /* 0x000fc40006800000 */
[----:B------:R-:W-:Y:S02]  /*4300*/  FSEL R161, R59, -INF , !P4 ;  /* 0xff8000003ba17808 */ /* 0x000fe40006000000 */
[----:B------:R-:W-:Y:S02]  /*4310*/  FSEL R133, R28, -INF , !P2 ;  /* 0xff8000001c857808 */ /* 0x000fe40005000000 */
[----:B------:R-:W-:Y:S02]  /*4320*/  FSEL R142, R30, -INF , !P0 ;  /* 0xff8000001e8e7808 */ /* 0x000fe40004000000 */
[C---:B------:R-:W-:Y:S02]  /*4330*/  ISETP.GE.AND P5, PT, R2.reuse, R44, PT ;  /* 0x0000002c0200720c */ /* 0x040fe40003fa6270 */
[C---:B------:R-:W-:Y:S02]  /*4340*/  ISETP.GE.AND P4, PT, R2.reuse, R45, PT ;  /* 0x0000002d0200720c */ /* 0x040fe40003f86270 */
        /* <DEDUP_REMOVED lines=10> */
[-C--:B------:R-:W-:Y:S02]  /*43f0*/  ISETP.GE.AND P5, PT, R2, R44.reuse, PT ;  /* 0x0000002c0200720c */ /* 0x080fe40003fa6270 */
[----:B------:R-:W-:Y:S02]  /*4400*/  FSEL R141, R31, -INF , !P4 ;  /* 0xff8000001f8d7808 */ /* 0x000fe40006000000 */
[-C--:B------:R-:W-:Y:S02]  /*4410*/  ISETP.GE.AND P1, PT, R4, R44.reuse, PT ;  /* 0x0000002c0400720c */ /* 0x080fe40003f26270 */
[----:B------:R-:W-:Y:S02]  /*4420*/  ISETP.GE.AND P4, PT, R3, R44, PT ;  /* 0x0000002c0300720c */ /* 0x000fe40003f86270 */
[----:B------:R-:W-:-:S02]  /*4430*/  FSEL R148, R60, -INF , !P3 ;  /* 0xff8000003c947808 */ /* 0x000fc40005800000 */
[----:B------:R-:W-:Y:S02]  /*4440*/  FSEL R121, R13, -INF , !P5 ;  /* 0xff8000000d797808 */ /* 0x000fe40006800000 */
[----:B------:R-:W-:Y:S02]  /*4450*/  FSEL R158, R63, -INF , !P0 ;  /* 0xff8000003f9e7808 */ /* 0x000fe40004000000 */
[-C--:B------:R-:W-:Y:S02]  /*4460*/  ISETP.GE.AND P3, PT, R4, R45.reuse, PT ;  /* 0x0000002d0400720c */ /* 0x080fe40003f66270 */
[----:B------:R-:W-:Y:S02]  /*4470*/  ISETP.GE.AND P5, PT, R0, R45, PT ;  /* 0x0000002d0000720c */ /* 0x000fe40003fa6270 */
[----:B------:R-:W-:Y:S02]  /*4480*/  FSEL R39, R41, -INF , !P1 ;  /* 0xff80000029277808 */ /* 0x000fe40004800000 */
[----:B------:R-:W-:-:S02]  /*4490*/  ISETP.GE.AND P0, PT, R4, R46, PT ;  /* 0x0000002e0400720c */ /* 0x000fc40003f06270 */
[----:B------:R-:W-:Y:S02]  /*44a0*/  FSEL R122, R12, -INF , !P4 ;  /* 0xff8000000c7a7808 */ /* 0x000fe40006000000 */
[----:B------:R-:W-:Y:S02]  /*44b0*/  ISETP.GE.AND P1, PT, R0, R46, PT ;  /* 0x0000002e0000720c */ /* 0x000fe40003f26270 */
[----:B------:R-:W-:Y:S02]  /*44c0*/  ISETP.GE.AND P4, PT, R2, R45, PT ;  /* 0x0000002d0200720c */ /* 0x000fe40003f86270 */
[----:B------:R-:W-:Y:S02]  /*44d0*/  FSEL R38, R43, -INF , !P3 ;  /* 0xff8000002b267808 */ /* 0x000fe40005800000 */
[----:B------:R-:W-:Y:S02]  /*44e0*/  FSEL R37, R42, -INF , !P5 ;  /* 0xff8000002a257808 */ /* 0x000fe40006800000 */
[----:B------:R-:W-:-:S02]  /*44f0*/  FSEL R42, R92, -INF , !P1 ;  /* 0xff8000005c2a7808 */ /* 0x000fc40004800000 */
[----:B------:R-:W-:Y:S02]  /*4500*/  FSEL R43, R93, -INF , !P0 ;  /* 0xff8000005d2b7808 */ /* 0x000fe40004000000 */
[----:B------:R-:W-:Y:S02]  /*4510*/  FSEL R134, R15, -INF , !P4 ;  /* 0xff8000000f867808 */ /* 0x000fe40006000000 */
[CC--:B------:R-:W-:Y:S02]  /*4520*/  ISETP.GE.AND P0, PT, R2.reuse, R46.reuse, PT ;  /* 0x0000002e0200720c */ /* 0x0c0fe40003f06270 */
[----:B------:R-:W-:Y:S01]  /*4530*/  ISETP.GE.AND P1, PT, R2, R47, PT ;  /* 0x0000002f0200720c */ /* 0x000fe20003f26270 */
[----:B------:R-:W-:Y:S01]  /*4540*/  VIADD R2, R0, 0x38 ;  /* 0x0000003800027836 */ /* 0x000fe20000000000 */
[----:B------:R-:W-:Y:S02]  /*4550*/  FSEL R143, R61, -INF , !P2 ;  /* 0xff8000003d8f7808 */ /* 0x000fe40005000000 */
[----:B------:R-:W-:-:S02]  /*4560*/  ISETP.GE.AND P4, PT, R3, R46, PT ;  /* 0x0000002e0300720c */ /* 0x000fc40003f86270 */
[C---:B------:R-:W-:Y:S02]  /*4570*/  ISETP.GE.AND P3, PT, R3.reuse, R47, PT ;  /* 0x0000002f0300720c */ /* 0x040fe40003f66270 */
[----:B------:R-:W-:Y:S02]  /*4580*/  ISETP.GE.AND P5, PT, R0, R44, PT ;  /* 0x0000002c0000720c */ /* 0x000fe40003fa6270 */
[----:B------:R-:W-:Y:S01]  /*4590*/  ISETP.GE.AND P2, PT, R3, R45, PT ;  /* 0x0000002d0300720c */ /* 0x000fe20003f46270 */
[----:B------:R-:W-:Y:S01]  /*45a0*/  IMAD.U32 R3, RZ, RZ, UR19 ;  /* 0x00000013ff037e24 */ /* 0x000fe2000f8e00ff */
[----:B------:R-:W-:Y:S02]  /*45b0*/  FSEL R36, R40, -INF , !P5 ;  /* 0xff80000028247808 */ /* 0x000fe40006800000 */
[----:B------:R-:W-:Y:S02]  /*45c0*/  FSEL R129, R64, -INF , !P4 ;  /* 0xff80000040817808 */ /* 0x000fe40006000000 */
[----:B------:R-:W-:-:S02]  /*45d0*/  FSEL R150, R66, -INF , !P3 ;  /* 0xff80000042967808 */ /* 0x000fc40005800000 */
[----:B------:R-:W-:Y:S02]  /*45e0*/  FSEL R132, R65, -INF , !P0 ;  /* 0xff80000041847808 */ /* 0x000fe40004000000 */
[----:B------:R-:W-:Y:S02]  /*45f0*/  FSEL R136, R14, -INF , !P2 ;  /* 0xff8000000e887808 */ /* 0x000fe40005000000 */
[C---:B------:R-:W-:Y:S02]  /*4600*/  ISETP.GE.AND P5, PT, R2.reuse, R44, PT ;  /* 0x0000002c0200720c */ /* 0x040fe40003fa6270 */
[C---:B------:R-:W-:Y:S02]  /*4610*/  ISETP.GE.AND P4, PT, R2.reuse, R45, PT ;  /* 0x0000002d0200720c */ /* 0x040fe40003f86270 */
[C---:B------:R-:W-:Y:S02]  /*4620*/  ISETP.GE.AND P3, PT, R2.reuse, R46, PT ;  /* 0x0000002e0200720c */ /* 0x040fe40003f66270 */
[-C--:B------:R-:W-:Y:S01]  /*4630*/  ISETP.GE.AND P0, PT, R2, R47.reuse, PT ;  /* 0x0000002f0200720c */ /* 0x080fe20003f06270 */
[----:B------:R-:W-:Y:S01]  /*4640*/  VIADD R2, R0, 0x39 ;  /* 0x0000003900027836 */ /* 0x000fe20000000000 */
[----:B------:R-:W-:-:S02]  /*4650*/  ISETP.GE.AND P2, PT, R4, R47, PT ;  /* 0x0000002f0400720c */ /* 0x000fc40003f46270 */
[----:B------:R-:W-:Y:S02]  /*4660*/  FSEL R149, R67, -INF , !P1 ;  /* 0xff80000043957808 */ /* 0x000fe40004800000 */
[----:B------:R-:W-:Y:S02]  /*4670*/  FSEL R48, R95, -INF , !P2 ;  /* 0xff8000005f307808 */ /* 0x000fe40005000000 */
[----:B------:R-:W-:Y:S01]  /*4680*/  ISETP.GE.AND P2, PT, R0, R47, PT ;  /* 0x0000002f0000720c */ /* 0x000fe20003f46270 */
[----:B------:R-:W-:Y:S01]  /*4690*/  IMAD R0, R160, UR27, R163 ;  /* 0x0000001ba0007c24 */ /* 0x000fe2000f8e02a3 */
[----:B------:R-:W-:Y:S02]  /*46a0*/  ISETP.GE.AND P1, PT, R2, R44, PT ;  /* 0x0000002c0200720c */ /* 0x000fe40003f26270 */
[----:B------:R-:W-:Y:S02]  /*46b0*/  FSEL R40, R94, -INF , !P2 ;  /* 0xff8000005e287808 */ /* 0x000fe40005000000 */
[----:B------:R-:W-:-:S02]  /*46c0*/  FSEL R114, R16, -INF , !P5 ;  /* 0xff80000010727808 */ /* 0x000fc40006800000 */
[----:B------:R-:W-:Y:S02]  /*46d0*/  FSEL R112, R17, -INF , !P1 ;  /* 0xff80000011707808 */ /* 0x000fe40004800000 */
[C---:B------:R-:W-:Y:S02]  /*46e0*/  ISETP.GE.AND P2, PT, R2.reuse, R45, PT ;  /* 0x0000002d0200720c */ /* 0x040fe40003f46270 */
[C---:B------:R-:W-:Y:S02]  /*46f0*/  ISETP.GE.AND P5, PT, R2.reuse, R46, PT ;  /* 0x0000002e0200720c */ /* 0x040fe40003fa6270 */
[----:B------:R-:W-:Y:S01]  /*4700*/  ISETP.GE.AND P1, PT, R2, R47, PT ;  /* 0x0000002f0200720c */ /* 0x000fe20003f26270 */
[----:B------:R-:W-:Y:S01]  /*4710*/  VIADD R2, R145, 0x4 ;  /* 0x0000000491027836 */ /* 0x000fe20000000000 */
[----:B------:R-:W-:Y:S02]  /*4720*/  FSEL R119, R18, -INF , !P4 ;  /* 0xff80000012777808 */ /* 0x000fe40006000000 */
[----:B------:R-:W-:Y:S01]  /*4730*/  SHF.R.S32.HI R4, RZ, 0x1f, R0 ;  /* 0x0000001fff047819 */ /* 0x000fe20000011400 */
[----:B------:R-:W-:Y:S01]  /*4740*/  IMAD.WIDE.U32 R14, R2, -0x326172a9, RZ ;  /* 0xcd9e8d57020e7825 */ /* 0x000fe200078e00ff */
[----:B------:R-:W-:Y:S01]  /*4750*/  IADD3 R226, P4, PT, R0, UR19, RZ ;  /* 0x0000001300e27c10 */ /* 0x000fe2000ff9e0ff */
[----:B------:R-:W-:Y:S01]  /*4760*/  UIADD3 UR19, UPT, UPT, UR22, -0x4ab325aa, URZ ;  /* 0xb54cda5616137890 */ /* 0x000fe2000fffe0ff */
[----:B------:R-:W-:Y:S01]  /*4770*/  FSEL R115, R19, -INF , !P2 ;  /* 0xff80000013737808 */ /* 0x000fe20005000000 */
[----:B------:R-:W-:Y:S01]  /*4780*/  IMAD.U32 R0, RZ, RZ, UR4 ;  /* 0x00000004ff007e24 */ /* 0x000fe2000f8e00ff */
[----:B------:R-:W-:Y:S01]  /*4790*/  LEA.HI.X.SX32 R248, R3, R4, 0x1, P4 ;  /* 0x0000000403f87211 */ /* 0x000fe200020f0eff */
[----:B------:R-:W-:Y:S01]  /*47a0*/  IMAD.U32 R2, RZ, RZ, UR23 ;  /* 0x00000017ff027e24 */ /* 0x000fe2000f8e00ff */
[C---:B------:R-:W-:Y:S01]  /*47b0*/  LOP3.LUT R4, R147.reuse, UR22, R11, 0x96, !PT ;  /* 0x0000001693047c12 */ /* 0x040fe2000f8e960b */
[----:B------:R-:W-:Y:S01]  /*47c0*/  UIADD3 UR4, UPT, UPT, UR23, -0x4498517b, URZ ;  /* 0xbb67ae8517047890 */ /* 0x000fe2000fffe0ff */
[----:B------:R-:W-:Y:S01]  /*47d0*/  LOP3.LUT R3, R147, UR22, R15, 0x96, !PT ;  /* 0x0000001693037c12 */ /* 0x000fe2000f8e960f */
[----:B------:R2:W-:Y:S01]  /*47e0*/  STL.64 [R1+0xf8], R14 ;  /* 0x0000f80e01007387 */ /* 0x0005e20000100a00 */
[----:B------:R-:W-:Y:S01]  /*47f0*/  LOP3.LUT R2, R2, UR32, R9, 0x96, !PT ;  /* 0x0000002002027c12 */ /* 0x000fe2000f8e9609 */
[----:B------:R-:W-:Y:S01]  /*4800*/  IMAD.WIDE.U32 R22, R4, -0x2daee0ad, RZ ;  /* 0xd2511f5304167825 */ /* 0x000fe200078e00ff */
[----:B------:R-:W-:Y:S01]  /*4810*/  LOP3.LUT R0, R5, 0xff0000, R0, 0xf8, !PT ;  /* 0x00ff000005007812 */ /* 0x000fe200078ef800 */
[----:B------:R4:W-:Y:S01]  /*4820*/  STL.64 [R1+0x128], R8 ;  /* 0x0001280801007387 */ /* 0x0009e20000100a00 */
[----:B------:R-:W-:Y:S01]  /*4830*/  FSEL R118, R68, -INF , !P3 ;  /* 0xff80000044767808 */ /* 0x000fe20005800000 */
[----:B------:R-:W-:Y:S01]  /*4840*/  IMAD.WIDE.U32 R20, R3, -0x2daee0ad, RZ ;  /* 0xd2511f5303147825 */ /* 0x000fe200078e00ff */
[----:B------:R-:W-:Y:S01]  /*4850*/  LOP3.LUT R7, R8, UR4, R23, 0x96, !PT ;  /* 0x0000000408077c12 */ /* 0x000fe2000f8e9617 */
[----:B------:R-:W-:Y:S01]  /*4860*/  STL.64 [R1+0x138], R22 ;  /* 0x0001381601007387 */ /* 0x000fe20000100a00 */
[----:B------:R-:W-:Y:S01]  /*4870*/  FSEL R138, R70, -INF , !P0 ;  /* 0xff800000468a7808 */ /* 0x000fe20004000000 */
[----:B------:R-:W-:Y:S01]  /*4880*/  IMAD.U32 R3, RZ, RZ, UR5 ;  /* 0x00000005ff037e24 */ /* 0x000fe2000f8e00ff */
[----:B------:R-:W-:Y:S01]  /*4890*/  LOP3.LUT R6, R8, UR4, R21, 0x96, !PT ;  /* 0x0000000408067c12 */ /* 0x000fe2000f8e9615 */
[----:B------:R-:W-:Y:S01]  /*48a0*/  IMAD.WIDE.U32 R4, R2, -0x326172a9, RZ ;  /* 0xcd9e8d5702047825 */ /* 0x000fe200078e00ff */
[----:B------:R5:W-:Y:S01]  /*48b0*/  STL.64 [R1+0x140], R20 ;  /* 0x0001401401007387 */ /* 0x000be20000100a00 */
[----:B------:R-:W-:Y:S01]  /*48c0*/  FSEL R117, R69, -INF , !P5 ;  /* 0xff80000045757808 */ /* 0x000fe20006800000 */
[----:B------:R-:W3:Y:S01]  /*48d0*/  LDCU.64 UR4, c[0x0][0x418] ;  /* 0x00008300ff0477ac */ /* 0x000ee20008000a00 */
[----:B------:R-:W-:Y:S01]  /*48e0*/  IMAD.WIDE.U32 R60, R7, -0x326172a9, RZ ;  /* 0xcd9e8d57073c7825 */ /* 0x000fe200078e00ff */
[----:B------:R-:W-:-:S02]  /*48f0*/  LOP3.LUT R2, R3, UR23, R9, 0x96, !PT ;  /* 0x0000001703027c12 */ /* 0x000fc4000f8e9609 */
[----:B------:R-:W-:Y:S01]  /*4900*/  FSEL R127, R71, -INF , !P1 ;  /* 0xff800000477f7808 */ /* 0x000fe20004800000 */
[----:B------:R-:W-:Y:S01]  /*4910*/  IMAD.WIDE.U32 R56, R6, -0x326172a9, RZ ;  /* 0xcd9e8d5706387825 */ /* 0x000fe200078e00ff */
[----:B------:R-:W-:Y:S01]  /*4920*/  LOP3.LUT R6, R10, UR11, R5, 0x96, !PT ;  /* 0x0000000b0a067c12 */ /* 0x000fe2000f8e9605 */
[----:B------:R-:W-:Y:S02]  /*4930*/  STL.64 [R1+0x60], R60 ;  /* 0x0000603c01007387 */ /* 0x000fe40000100a00 */
[----:B------:R-:W-:Y:S01]  /*4940*/  IMAD.WIDE.U32 R2, R2, -0x326172a9, RZ ;  /* 0xcd9e8d5702027825 */ /* 0x000fe200078e00ff */
[----:B------:R-:W-:Y:S01]  /*4950*/  LOP3.LUT R12, R4, UR31, R57, 0x96, !PT ;  /* 0x0000001f040c7c12 */ /* 0x000fe2000f8e9639 */
[----:B------:R-:W-:Y:S02]  /*4960*/  STL.64 [R1+0x68], R56 ;  /* 0x0000683801007387 */ /* 0x000fe40000100a00 */
[----:B------:R-:W-:Y:S01]  /*4970*/  IMAD.WIDE.U32 R6, R6, -0x2daee0ad, RZ ;  /* 0xd2511f5306067825 */ /* 0x000fe200078e00ff */
[----:B--2---:R-:W-:-:S02]  /*4980*/  LOP3.LUT R15, R14, UR11, R3, 0x96, !PT ;  /* 0x0000000b0e0f7c12 */ /* 0x004fc4000f8e9603 */
[----:B----4-:R-:W-:Y:S02]  /*4990*/  LOP3.LUT R9, R14, UR11, R5, 0x96, !PT ;  /* 0x0000000b0e097c12 */ /* 0x010fe4000f8e9605 */
[----:B------:R-:W-:Y:S02]  /*49a0*/  LOP3.LUT R5, R4, UR31, R61, 0x96, !PT ;  /* 0x0000001f04057c12 */ /* 0x000fe4000f8e963d */
[----:B------:R-:W-:Y:S02]  /*49b0*/  LOP3.LUT R8, R10, UR11, R3, 0x96, !PT ;  /* 0x0000000b0a087c12 */ /* 0x000fe4000f8e9603 */
[----:B------:R-:W-:Y:S01]  /*49c0*/  LOP3.LUT R11, R22, UR30, R7, 0x96, !PT ;  /* 0x0000001e160b7c12 */ /* 0x000fe2000f8e9607 */
[----:B------:R-:W-:Y:S01]  /*49d0*/  IMAD.WIDE.U32 R4, R5, -0x2daee0ad, RZ ;  /* 0xd2511f5305047825 */ /* 0x000fe200078e00ff */
[C---:B------:R-:W-:Y:S02]  /*49e0*/  LOP3.LUT R10, R2.reuse, UR31, R61, 0x96, !PT ;  /* 0x0000001f020a7c12 */ /* 0x040fe4000f8e963d */
[----:B------:R-:W-:Y:S01]  /*49f0*/  LOP3.LUT R14, R2, UR31, R57, 0x96, !PT ;  /* 0x0000001f020e7c12 */ /* 0x000fe2000f8e9639 */
[----:B------:R-:W-:Y:S01]  /*4a00*/  IMAD.WIDE.U32 R2, R12, -0x2daee0ad, RZ ;  /* 0xd2511f530c027825 */ /* 0x000fe200078e00ff */
[----:B------:R-:W-:-:S03]  /*4a10*/  LOP3.LUT R13, R6, UR29, R5, 0x96, !PT ;  /* 0x0000001d060d7c12 */ /* 0x000fc6000f8e9605 */
[----:B------:R-:W-:-:S04]  /*4a20*/  IMAD.WIDE.U32 R6, R9, -0x2daee0ad, RZ ;  /* 0xd2511f5309067825 */ /* 0x000fc800078e00ff */
[----:B------:R-:W-:Y:S01]  /*4a30*/  IMAD.WIDE.U32 R30, R10, -0x2daee0ad, RZ ;  /* 0xd2511f530a1e7825 */ /* 0x000fe200078e00ff */
[----:B------:R-:W-:Y:S02]  /*4a40*/  LOP3.LUT R5, R20, UR30, R7, 0x96, !PT ;  /* 0x0000001e14057c12 */ /* 0x000fe4000f8e9607 */
[----:B------:R-:W-:Y:S01]  /*4a50*/  LOP3.LUT R16, R6, UR29, R3, 0x96, !PT ;  /* 0x0000001d06107c12 */ /* 0x000fe2000f8e9603 */
[----:B------:R-:W-:-:S04]  /*4a60*/  IMAD.WIDE.U32 R10, R11, -0x326172a9, RZ ;  /* 0xcd9e8d570b0a7825 */ /* 0x000fc800078e00ff */
[----:B------:R-:W-:Y:S01]  /*4a70*/  IMAD.WIDE.U32 R24, R5, -0x326172a9, RZ ;  /* 0xcd9e8d5705187825 */ /* 0x000fe200078e00ff */
[----:B------:R-:W-:-:S03]  /*4a80*/  LOP3.LUT R5, R60, UR10, R11, 0x96, !PT ;  /* 0x0000000a3c057c12 */ /* 0x000fc6000f8e960b */
[----:B------:R-:W-:Y:S01]  /*4a90*/  IMAD.WIDE.U32 R6, R15, -0x2daee0ad, RZ ;  /* 0xd2511f530f067825 */ /* 0x000fe200078e00ff */
[----:B------:R-:W-:-:S03]  /*4aa0*/  LOP3.LUT R3, R56, UR10, R25, 0x96, !PT ;  /* 0x0000000a38037c12 */ /* 0x000fc6000f8e9619 */
[----:B------:R-:W-:Y:S01]  /*4ab0*/  IMAD.WIDE.U32 R18, R5, -0x2daee0ad, RZ ;  /* 0xd2511f5305127825 */ /* 0x000fe200078e00ff */
[----:B------:R-:W-:Y:S02]  /*4ac0*/  FMNMX3.FTZ R5, R36, R39, R52, !PT ;  /* 0x0000002724057276 */ /* 0x000fe40007810034 */
[----:B------:R-:W-:Y:S01]  /*4ad0*/  LOP3.LUT R17, R20, UR30, R7, 0x96, !PT ;  /* 0x0000001e14117c12 */ /* 0x000fe2000f8e9607 */
[----:B------:R-:W-:Y:S01]  /*4ae0*/  IMAD.WIDE.U32 R8, R8, -0x2daee0ad, RZ ;  /* 0xd2511f5308087825 */ /* 0x000fe200078e00ff */
[----:B------:R-:W-:Y:S02]  /*4af0*/  LOP3.LUT R15, R4, UR28, R19, 0x96, !PT ;  /* 0x0000001c040f7c12 */ /* 0x000fe4000f8e9613 */
[----:B------:R-:W-:Y:S01]  /*4b00*/  FMNMX3.FTZ R4, R37, R38, R77, !PT ;  /* 0x0000002625047276 */ /* 0x000fe2000781004d */
[----:B------:R-:W-:Y:S01]  /*4b10*/  IMAD.WIDE.U32 R28, R3, -0x2daee0ad, RZ ;  /* 0xd2511f53031c7825 */ /* 0x000fe200078e00ff */
[----:B------:R-:W-:Y:S02]  /*4b20*/  FMNMX3.FTZ R5, R5, R76, R99, !PT ;  /* 0x0000004c05057276 */ /* 0x000fe40007810063 */
[----:B------:R-:W-:Y:S01]  /*4b30*/  FMNMX3.FTZ R4, R4, R55, R105, !PT ;  /* 0x0000003704047276 */ /* 0x000fe20007810069 */
[----:B------:R-:W-:Y:S01]  /*4b40*/  IMAD.WIDE.U32 R26, R14, -0x2daee0ad, RZ ;  /* 0xd2511f530e1a7825 */ /* 0x000fe200078e00ff */
[----:B------:R-:W-:-:S02]  /*4b50*/  FMNMX3.FTZ R5, R5, R98, R107, !PT ;  /* 0x0000006205057276 */ /* 0x000fc4000781006b */
[----:B------:R-:W-:Y:S01]  /*4b60*/  FMNMX3.FTZ R4, R4, R104, R110, !PT ;  /* 0x0000006804047276 */ /* 0x000fe2000781006e */
[----:B------:R-:W-:Y:S01]  /*4b70*/  IMAD.WIDE.U32 R32, R13, -0x326172a9, RZ ;  /* 0xcd9e8d570d207825 */ /* 0x000fe200078e00ff */
[----:B------:R-:W-:Y:S02]  /*4b80*/  LOP3.LUT R12, R22, UR30, R9, 0x96, !PT ;  /* 0x0000001e160c7c12 */ /* 0x000fe4000f8e9609 */
[----:B------:R-:W-:Y:S02]  /*4b90*/  FMNMX3.FTZ R7, R4, R109, R154, !PT ;  /* 0x0000006d04077276 */ /* 0x000fe4000781009a */
[----:B------:R-:W-:Y:S01]  /*4ba0*/  FMNMX3.FTZ R9, R5, R108, R140, !PT ;  /* 0x0000006c05097276 */ /* 0x000fe2000781008c */
[----:B------:R-:W-:Y:S01]  /*4bb0*/  IMAD.WIDE.U32 R12, R12, -0x326172a9, RZ ;  /* 0xcd9e8d570c0c7825 */ /* 0x000fe200078e00ff */
[----:B------:R-:W-:Y:S02]  /*4bc0*/  FMNMX3.FTZ R7, R7, R151, R142, !PT ;  /* 0x0000009707077276 */ /* 0x000fe4000781008e */
[----:B------:R-:W-:Y:S01]  /*4bd0*/  FMNMX3.FTZ R9, R9, R139, R133, !PT ;  /* 0x0000008b09097276 */ /* 0x000fe20007810085 */
[----:B------:R-:W-:Y:S01]  /*4be0*/  IMAD.WIDE.U32 R4, R15, -0x326172a9, RZ ;  /* 0xcd9e8d570f047825 */ /* 0x000fe200078e00ff */
[----:B------:R-:W-:-:S02]  /*4bf0*/  FMNMX3.FTZ R7, R7, R141, R136, !PT ;  /* 0x0000008d07077276 */ /* 0x000fc40007810088 */
[----:B------:R-:W-:Y:S02]  /*4c00*/  FMNMX3.FTZ R9, R9, R126, R122, !PT ;  /* 0x0000007e09097276 */ /* 0x000fe4000781007a */
[----:B------:R-:W-:Y:S02]  /*4c10*/  FMNMX3.FTZ R7, R7, R134, R119, !PT ;  /* 0x0000008607077276 */ /* 0x000fe40007810077 */
[----:B-----5:R-:W-:Y:S02]  /*4c20*/  LOP3.LUT R20, R2, UR28, R29, 0x96, !PT ;  /* 0x0000001c02147c12 */ /* 0x020fe4000f8e961d */
[----:B------:R-:W-:Y:S02]  /*4c30*/  FMNMX.FTZ R7, R115, R7, !PT ;  /* 0x0000000773077209 */ /* 0x000fe40007810000 */
[----:B------:R-:W-:Y:S01]  /*4c40*/  FMNMX3.FTZ R3, R42, R43, R88, !PT ;  /* 0x0000002b2a037276 */ /* 0x000fe20007810058 */
[----:B------:R-:W-:Y:S01]  /*4c50*/  IMAD.WIDE.U32 R20, R20, -0x326172a9, RZ ;  /* 0xcd9e8d5714147825 */ /* 0x000fe200078e00ff */
[----:B------:R-:W-:Y:S01]  /*4c60*/  FMNMX3.FTZ R2, R40, R48, R90, !PT ;  /* 0x0000003028027276 */ /* 0x000fe2000781005a */
[----:B------:R-:W2:Y:S01]  /*4c70*/  SHFL.BFLY PT, R102, R7, 0x2, 0x1f ;  /* 0x0c401f0007667f89 */ /* 0x000ea200000e0000 */
[----:B------:R-:W-:-:S02]  /*4c80*/  FMNMX3.FTZ R9, R9, R121, R114, !PT ;  /* 0x0000007909097276 */ /* 0x000fc40007810072 */
[----:B------:R-:W-:Y:S02]  /*4c90*/  FMNMX3.FTZ R3, R3, R89, R106, !PT ;  /* 0x0000005903037276 */ /* 0x000fe4000781006a */
[----:B------:R-:W-:Y:S02]  /*4ca0*/  FMNMX3.FTZ R2, R2, R91, R86, !PT ;  /* 0x0000005b02027276 */ /* 0x000fe40007810056 */
[----:B------:R-:W-:Y:S02]  /*4cb0*/  FMNMX.FTZ R9, R112, R9, !PT ;  /* 0x0000000970097209 */ /* 0x000fe40007810000 */
[----:B------:R-:W-:Y:S02]  /*4cc0*/  FMNMX3.FTZ R3, R3, R85, R113, !PT ;  /* 0x0000005503037276 */ /* 0x000fe40007810071 */
[----:B------:R-:W-:Y:S01]  /*4cd0*/  FMNMX3.FTZ R2, R2, R87, R153, !PT ;  /* 0x0000005702027276 */ /* 0x000fe20007810099 */
[----:B------:R-:W4:Y:S01]  /*4ce0*/  SHFL.BFLY PT, R103, R9, 0x2, 0x1f ;  /* 0x0c401f0009677f89 */ /* 0x000f2200000e0000 */
[----:B------:R-:W-:-:S02]  /*4cf0*/  FMNMX3.FTZ R3, R3, R111, R157, !PT ;  /* 0x0000006f03037276 */ /* 0x000fc4000781009d */
[----:B------:R-:W-:Y:S02]  /*4d00*/  FMNMX3.FTZ R2, R2, R152, R162, !PT ;  /* 0x0000009802027276 */ /* 0x000fe400078100a2 */
[----:B------:R-:W-:Y:S02]  /*4d10*/  FMNMX3.FTZ R3, R3, R155, R148, !PT ;  /* 0x0000009b03037276 */ /* 0x000fe40007810094 */
[----:B------:R-:W-:Y:S02]  /*4d20*/  FMNMX3.FTZ R2, R2, R161, R159, !PT ;  /* 0x000000a102027276 */ /* 0x000fe4000781009f */
[----:B------:R-:W-:Y:S02]  /*4d30*/  LOP3.LUT R22, R8, UR29, R31, 0x96, !PT ;  /* 0x0000001d08167c12 */ /* 0x000fe4000f8e961f */
[----:B------:R-:W-:Y:S02]  /*4d40*/  FMNMX3.FTZ R3, R3, R143, R129, !PT ;  /* 0x0000008f03037276 */ /* 0x000fe40007810081 */
[----:B------:R-:W-:Y:S01]  /*4d50*/  FMNMX3.FTZ R2, R2, R158, R150, !PT ;  /* 0x0000009e02027276 */ /* 0x000fe20007810096 */
[----:B------:R-:W-:Y:S01]  /*4d60*/  IMAD.WIDE.U32 R22, R22, -0x326172a9, RZ ;  /* 0xcd9e8d5716167825 */ /* 0x000fe200078e00ff */
[----:B------:R-:W-:-:S02]  /*4d70*/  LOP3.LUT R11, R6, UR29, R27, 0x96, !PT ;  /* 0x0000001d060b7c12 */ /* 0x000fc4000f8e961b */
[----:B------:R-:W-:Y:S02]  /*4d80*/  LOP3.LUT R34, R10, UR7, R33, 0x96, !PT ;  /* 0x000000070a227c12 */ /* 0x000fe4000f8e9621 */
[----:B------:R-:W-:Y:S01]  /*4d90*/  FMNMX3.FTZ R6, R3, R132, R118, !PT ;  /* 0x0000008403067276 */ /* 0x000fe20007810076 */
[----:B------:R-:W-:Y:S01]  /*4da0*/  IMAD.WIDE.U32 R10, R11, -0x326172a9, RZ ;  /* 0xcd9e8d570b0a7825 */ /* 0x000fe200078e00ff */
[----:B------:R-:W-:Y:S02]  /*4db0*/  FMNMX3.FTZ R8, R2, R149, R138, !PT ;  /* 0x0000009502087276 */ /* 0x000fe4000781008a */
[----:B------:R-:W-:Y:S01]  /*4dc0*/  LOP3.LUT R13, R60, UR10, R13, 0x96, !PT ;  /* 0x0000000a3c0d7c12 */ /* 0x000fe2000f8e960d */
[----:B------:R-:W-:Y:S01]  /*4dd0*/  IMAD.WIDE.U32 R2, R16, -0x326172a9, RZ ;  /* 0xcd9e8d5710027825 */ /* 0x000fe200078e00ff */
[----:B--2---:R-:W-:Y:S02]  /*4de0*/  FMNMX.FTZ R102, R7, R102, !PT ;  /* 0x0000006607667209 */ /* 0x004fe40007810000 */
[----:B------:R-:W-:Y:S01]  /*4df0*/  LOP3.LUT R12, R12, UR7, R23, 0x96, !PT ;  /* 0x000000070c0c7c12 */ /* 0x000fe2000f8e9617 */
[----:B------:R-:W-:Y:S01]  /*4e00*/  IMAD.WIDE.U32 R16, R17, -0x326172a9, RZ ;  /* 0xcd9e8d5711107825 */ /* 0x000fe200078e00ff */
[----:B------:R-:W-:-:S02]  /*4e10*/  LOP3.LUT R24, R24, UR7, R3, 0x96, !PT ;  /* 0x0000000718187c12 */ /* 0x000fc4000f8e9603 */
[----:B----4-:R-:W-:Y:S01]  /*4e20*/  FMNMX.FTZ R103, R9, R103, !PT ;  /* 0x0000006709677209 */ /* 0x010fe20007810000 */
[----:B------:R-:W-:Y:S01]  /*4e30*/  IMAD.WIDE.U32 R34, R34, -0x2daee0ad, RZ ;  /* 0xd2511f5322227825 */ /* 0x000fe200078e00ff */
[----:B------:R-:W-:Y:S02]  /*4e40*/  LOP3.LUT R3, R56, UR10, R17, 0x96, !PT ;  /* 0x0000000a38037c12 */ /* 0x000fe4000f8e9611 */
[----:B------:R-:W-:Y:S01]  /*4e50*/  LOP3.LUT R23, R16, UR7, R11, 0x96, !PT ;  /* 0x0000000710177c12 */ /* 0x000fe2000f8e960b */
[----:B------:R-:W-:Y:S01]  /*4e60*/  IMAD.WIDE.U32 R16, R13, -0x2daee0ad, RZ ;  /* 0xd2511f530d107825 */ /* 0x000fe200078e00ff */
[----:B------:R-:W-:Y:S02]  /*4e70*/  LOP3.LUT R19, R18, UR24, R35, 0x96, !PT ;  /* 0x0000001812137c12 */ /* 0x000fe4000f8e9623 */
[----:B------:R-:W2:Y:S01]  /*4e80*/  SHFL.BFLY PT, R18, R102, 0x1, 0x1f ;  /* 0x0c201f0066127f89 */ /* 0x000ea200000e0000 */
[----:B------:R-:W-:Y:S01]  /*4e90*/  LOP3.LUT R25, R32, UR25, R5, 0x96, !PT ;  /* 0x0000001920197c12 */ /* 0x000fe2000f8e9605 */
[----:B------:R-:W-:Y:S01]  /*4ea0*/  IMAD.WIDE.U32 R180, R12, -0x2daee0ad, RZ ;  /* 0xd2511f530cb47825 */ /* 0x000fe200078e00ff */
[----:B------:R-:W-:-:S02]  /*4eb0*/  FMNMX.FTZ R6, R117, R6, !PT ;  /* 0x0000000675067209 */ /* 0x000fc40007810000 */
[----:B------:R-:W-:Y:S01]  /*4ec0*/  LOP3.LUT R5, R30, UR28, R17, 0x96, !PT ;  /* 0x0000001c1e057c12 */ /* 0x000fe2000f8e9611 */
[----:B------:R-:W-:Y:S01]  /*4ed0*/  IMAD.WIDE.U32 R32, R3, -0x2daee0ad, RZ ;  /* 0xd2511f5303207825 */ /* 0x000fe200078e00ff */
[----:B------:R-:W4:Y:S01]  /*4ee0*/  SHFL.BFLY PT, R17, R103, 0x1, 0x1f ;  /* 0x0c201f0067117f89 */ /* 0x000f2200000e0000 */
[----:B------:R-:W-:Y:S02]  /*4ef0*/  FMNMX.FTZ R8, R127, R8, !PT ;  /* 0x000000087f087209 */ /* 0x000fe40007810000 */
[----:B------:R-:W-:Y:S01]  /*4f00*/  LOP3.LUT R21, R2, UR25, R21, 0x96, !PT ;  /* 0x0000001902157c12 */ /* 0x000fe2000f8e9615 */
[----:B------:R-:W5:Y:S01]  /*4f10*/  SHFL.BFLY PT, R14, R6, 0x2, 0x1f ;  /* 0x0c401f00060e7f89 */ /* 0x000f6200000e0000 */
[----:B------:R-:W-:Y:S01]  /*4f20*/  IMAD.WIDE.U32 R2, R19, -0x326172a9, RZ ;  /* 0xcd9e8d5713027825 */ /* 0x000fe200078e00ff */
[----:B------:R-:W-:Y:S02]  /*4f30*/  LOP3.LUT R15, R16, UR24, R181, 0x96, !PT ;  /* 0x00000018100f7c12 */ /* 0x000fe4000f8e96b5 */
[----:B------:R-:W3:Y:S01]  /*4f40*/  SHFL.BFLY PT, R27, R8, 0x2, 0x1f ;  /* 0x0c401f00081b7f89 */ /* 0x000ee200000e0000 */
[----:B------:R-:W-:Y:S01]  /*4f50*/  IMAD.WIDE.U32 R176, R23, -0x2daee0ad, RZ ;  /* 0xd2511f5317b07825 */ /* 0x000fe200078e00ff */
[----:B------:R-:W-:-:S02]  /*4f60*/  LOP3.LUT R23, R4, UR19, R3, 0x96, !PT ;  /* 0x0000001304177c12 */ /* 0x000fc4000f8e9603 */
[----:B------:R-:W-:Y:S01]  /*4f70*/  LOP3.LUT R11, R26, UR28, R33, 0x96, !PT ;  /* 0x0000001c1a0b7c12 */ /* 0x000fe2000f8e9621 */
[----:B------:R-:W-:Y:S01]  /*4f80*/  IMAD.WIDE.U32 R4, R5, -0x326172a9, RZ ;  /* 0xcd9e8d5705047825 */ /* 0x000fe200078e00ff */
[C---:B------:R-:W-:Y:S02]  /*4f90*/  PRMT R26, R2.reuse, 0x7773, RZ ;  /* 0x00007773021a7816 */ /* 0x040fe400000000ff */
[----:B------:R-:W-:Y:S01]  /*4fa0*/  PRMT R33, R2, 0x7771, RZ ;  /* 0x0000777102217816 */ /* 0x000fe200000000ff */
[----:B------:R-:W-:Y:S01]  /*4fb0*/  IMAD.WIDE.U32 R224, R15, -0x326172a9, RZ ;  /* 0xcd9e8d570fe07825 */ /* 0x000fe200078e00ff */
[----:B--2---:R-:W-:Y:S02]  /*4fc0*/  FMNMX.FTZ R102, R102, R18, !PT ;  /* 0x0000001266667209 */ /* 0x004fe40007810000 */
[----:B------:R-:W-:Y:S01]  /*4fd0*/  LOP3.LUT R78, R22, UR25, R5, 0x96, !PT ;  /* 0x00000019164e7c12 */ /* 0x000fe2000f8e9605 */
[----:B------:R-:W-:Y:S01]  /*4fe0*/  IMAD.WIDE.U32 R12, R24, -0x2daee0ad, RZ ;  /* 0xd2511f53180c7825 */ /* 0x000fe200078e00ff */
[----:B------:R-:W-:-:S03]  /*4ff0*/  LOP3.LUT R60, R4, UR19, R225, 0x96, !PT ;  /* 0x00000013043c7c12 */ /* 0x000fc6000f8e96e1 */
[C---:B-1----:R-:W-:Y:S01]  /*5000*/  FMUL.FTZ R4, R102.reuse, UR33 ;  /* 0x0000002166047c20 */ /* 0x042fe20008410000 */
[----:B----4-:R-:W-:Y:S01]  /*5010*/  FMNMX.FTZ R103, R103, R17, !PT ;  /* 0x0000001167677209 */ /* 0x010fe20007810000 */
[----:B------:R-:W-:Y:S01]  /*5020*/  IMAD.MOV.U32 R71, RZ, RZ, R2 ;  /* 0x000000ffff477224 */ /* 0x000fe200078e0002 */
[----:B------:R-:W-:Y:S02]  /*5030*/  FSETP.NEU.FTZ.AND P0, PT, R102, -INF , PT ;  /* 0xff8000006600780b */ /* 0x000fe40003f1d000 */
[----:B-----5:R-:W-:Y:S01]  /*5040*/  FMNMX.FTZ R14, R6, R14, !PT ;  /* 0x0000000e060e7209 */ /* 0x020fe20007810000 */
[----:B------:R-:W-:Y:S01]  /*5050*/  FMUL.FTZ R5, R103, UR33 ;  /* 0x0000002167057c20 */ /* 0x000fe20008410000 */
[----:B------:R-:W-:Y:S01]  /*5060*/  FSEL R4, R4, RZ, P0 ;  /* 0x000000ff04047208 */ /* 0x000fe20000000000 */
[----:B------:R-:W-:Y:S01]  /*5070*/  IMAD.WIDE.U32 R6, R21, -0x2daee0ad, RZ ;  /* 0xd2511f5315067825 */ /* 0x000fe200078e00ff */
[----:B---3--:R-:W-:Y:S01]  /*5080*/  FMNMX.FTZ R16, R8, R27, !PT ;  /* 0x0000001b08107209 */ /* 0x008fe20007810000 */
[----:B------:R-:W1:Y:S01]  /*5090*/  SHFL.BFLY PT, R101, R14, 0x1, 0x1f ;  /* 0x0c201f000e657f89 */ /* 0x000e6200000e0000 */
[----:B------:R-:W-:Y:S01]  /*50a0*/  FSETP.NEU.FTZ.AND P1, PT, R103, -INF , PT ;  /* 0xff8000006700780b */ /* 0x000fe20003f3d000 */
[----:B------:R-:W-:-:S04]  /*50b0*/  IMAD.WIDE.U32 R8, R25, -0x2daee0ad, RZ ;  /* 0xd2511f5319087825 */ /* 0x000fc800078e00ff */
[----:B------:R-:W-:Y:S01]  /*50c0*/  FFMA.FTZ R3, R37, UR33, -R4 ;  /* 0x0000002125037c23 */ /* 0x000fe20008010804 */
[----:B------:R-:W-:Y:S01]  /*50d0*/  LOP3.LUT R19, R12, UR13, R7, 0x96, !PT ;  /* 0x0000000d0c137c12 */ /* 0x000fe2000f8e9607 */
[----:B------:R-:W2:Y:S01]  /*50e0*/  SHFL.BFLY PT, R100, R16, 0x1, 0x1f ;  /* 0x0c201f0010647f89 */ /* 0x000ea200000e0000 */
[----:B------:R-:W-:Y:S01]  /*50f0*/  IMAD.WIDE.U32 R24, R11, -0x326172a9, RZ ;  /* 0xcd9e8d570b187825 */ /* 0x000fe200078e00ff */
[----:B------:R-:W-:Y:S01]  /*5100*/  FSEL R5, R5, RZ, P1 ;  /* 0x000000ff05057208 */ /* 0x000fe20000800000 */
[----:B------:R3:W-:Y:S01]  /*5110*/  MUFU.EX2 R73, R3 ;  /* 0x0000000300497308 */ /* 0x0007e20000000800 */
[----:B------:R-:W-:Y:S01]  /*5120*/  PRMT R7, R2, 0x7770, RZ ;  /* 0x0000777002077816 */ /* 0x000fe200000000ff */
[----:B------:R-:W-:Y:S01]  /*5130*/  IMAD.MOV.U32 R79, RZ, RZ, R6 ;  /* 0x000000ffff4f7224 */ /* 0x000fe200078e0006 */
[----:B------:R-:W-:Y:S01]  /*5140*/  LOP3.LUT R75, R10, UR25, R25, 0x96, !PT ;  /* 0x000000190a4b7c12 */ /* 0x000fe2000f8e9619 */
[----:B------:R-:W-:Y:S01]  /*5150*/  IMAD.MOV.U32 R80, RZ, RZ, R8 ;  /* 0x000000ffff507224 */ /* 0x000fe200078e0008 */
[----:B------:R-:W-:Y:S01]  /*5160*/  PRMT R25, R2, 0x7772, RZ ;  /* 0x0000777202197816 */ /* 0x000fe200000000ff */
[----:B------:R-:W-:Y:S01]  /*5170*/  FFMA.FTZ R2, R36, UR33, -R5 ;  /* 0x0000002124027c23 */ /* 0x000fe20008010805 */
[----:B------:R-:W-:Y:S01]  /*5180*/  LOP3.LUT R29, R23, 0xff, RZ, 0xc0, !PT ;  /* 0x000000ff171d7812 */ /* 0x000fe200078ec0ff */
[----:B------:R-:W-:Y:S01]  /*5190*/  IMAD.WIDE.U32 R36, R78, -0x2daee0ad, RZ ;  /* 0xd2511f534e247825 */ /* 0x000fe200078e00ff */
[----:B------:R-:W-:Y:S01]  /*51a0*/  LOP3.LUT R28, R28, UR24, R13, 0x96, !PT ;  /* 0x000000181c1c7c12 */ /* 0x000fe2000f8e960d */
[----:B------:R4:W-:Y:S01]  /*51b0*/  MUFU.EX2 R74, R2 ;  /* 0x00000002004a7308 */ /* 0x0009e20000000800 */
[----:B------:R-:W-:-:S02]  /*51c0*/  ISETP.LE.U32.AND P3, PT, R29, UR6, PT ;  /* 0x000000061d007c0c */ /* 0x000fc4000bf63070 */
[----:B------:R-:W-:Y:S01]  /*51d0*/  PRMT R12, R6, 0x7770, RZ ;  /* 0x00007770060c7816 */ /* 0x000fe200000000ff */
[----:B---3--:R-:W-:Y:S01]  /*51e0*/  FFMA.FTZ R3, R39, UR33, -R5 ;  /* 0x0000002127037c23 */ /* 0x008fe20008010805 */
[----:B------:R-:W-:Y:S01]  /*51f0*/  IMAD.WIDE.U32 R10, R28, -0x326172a9, RZ ;  /* 0xcd9e8d571c0a7825 */ /* 0x000fe200078e00ff */
[----:B-1----:R-:W-:Y:S02]  /*5200*/  FMNMX.FTZ R101, R14, R101, !PT ;  /* 0x000000650e657209 */ /* 0x002fe40007810000 */
[----:B------:R-:W1:Y:S01]  /*5210*/  MUFU.EX2 R70, R3 ;  /* 0x0000000300467308 */ /* 0x000e620000000800 */
[C---:B------:R-:W-:Y:S02]  /*5220*/  PRMT R41, R6.reuse, 0x7771, RZ ;  /* 0x0000777106297816 */ /* 0x040fe400000000ff */
[----:B------:R-:W-:Y:S02]  /*5230*/  FSETP.NEU.FTZ.AND P4, PT, R101, -INF , PT ;  /* 0xff8000006500780b */ /* 0x000fe40003f9d000 */
[----:B------:R-:W-:Y:S01]  /*5240*/  PRMT R31, R6, 0x7772, RZ ;  /* 0x00007772061f7816 */ /* 0x000fe200000000ff */
[----:B----4-:R-:W-:Y:S01]  /*5250*/  FFMA.FTZ R2, R38, UR33, -R4 ;  /* 0x0000002126027c23 */ /* 0x010fe20008010804 */
[----:B------:R-:W-:-:S02]  /*5260*/  PRMT R30, R6, 0x7773, RZ ;  /* 0x00007773061e7816 */ /* 0x000fc400000000ff */
[----:B--2---:R-:W-:Y:S01]  /*5270*/  FMNMX.FTZ R100, R16, R100, !PT ;  /* 0x0000006410647209 */ /* 0x004fe20007810000 */
[----:B------:R2:W3:Y:S01]  /*5280*/  MUFU.EX2 R72, R2 ;  /* 0x0000000200487308 */ /* 0x0004e20000000800 */
[----:B------:R-:W-:Y:S01]  /*5290*/  LOP3.LUT R20, R20, UR19, R11, 0x96, !PT ;  /* 0x0000001314147c12 */ /* 0x000fe2000f8e960b */
[----:B------:R-:W-:Y:S01]  /*52a0*/  IMAD.MOV.U32 R11, RZ, RZ, R10 ;  /* 0x000000ffff0b7224 */ /* 0x000fe200078e000a */
[----:B------:R-:W-:Y:S02]  /*52b0*/  ISETP.LE.U32.AND P1, PT, R7, UR6, PT ;  /* 0x0000000607007c0c */ /* 0x000fe4000bf23070 */
[----:B-1----:R-:W-:Y:S02]  /*52c0*/  F2FP.BF16.F32.PACK_AB R3, R70, R74 ;  /* 0x0000004a4603723e */ /* 0x002fe400000010ff */
[----:B------:R-:W-:Y:S02]  /*52d0*/  LOP3.LUT R21, R34, UR13, R9, 0x96, !PT ;  /* 0x0000000d22157c12 */ /* 0x000fe4000f8e9609 */
[----:B------:R-:W-:-:S02]  /*52e0*/  PRMT R54, R3, 0x7610, R54 ;  /* 0x0000761003367816 */ /* 0x000fc40000000036 */
[----:B------:R-:W-:Y:S01]  /*52f0*/  PRMT R59, R3, 0x7632, R59 ;  /* 0x00007632033b7816 */ /* 0x000fe2000000003b */
[----:B------:R-:W-:Y:S01]  /*5300*/  FMUL.FTZ R3, R101, UR33 ;  /* 0x0000002165037c20 */ /* 0x000fe20008410000 */
[----:B------:R-:W-:Y:S01]  /*5310*/  SHF.R.U32.HI R27, RZ, 0x18, R23 ;  /* 0x00000018ff1b7819 */ /* 0x000fe20000011617 */
[----:B------:R-:W-:Y:S01]  /*5320*/  @!P3 HFMA2.BF16_V2 R51, -RZ.H0_H0, RZ.H0_H0, -R54.H0_H0 ;  /* 0x200000ffff33b231 */ /* 0x000fe20000340936 */
[----:B--2---:R-:W-:Y:S02]  /*5330*/  PRMT R2, R23, 0x7632, R2 ;  /* 0x0000763217027816 */ /* 0x004fe40000000002 */
[----:B------:R-:W-:Y:S02]  /*5340*/  FSEL R3, R3, RZ, P4 ;  /* 0x000000ff03037208 */ /* 0x000fe40002000000 */
[----:B------:R-:W-:Y:S02]  /*5350*/  LOP3.LUT R2, R2, 0xff, RZ, 0xc0, !PT ;  /* 0x000000ff02027812 */ /* 0x000fe400078ec0ff */
[----:B------:R-:W-:Y:S01]  /*5360*/  PRMT R227, R54, 0x5410, R59 ;  /* 0x0000541036e37816 */ /* 0x000fe2000000003b */
[----:B------:R-:W-:Y:S01]  /*5370*/  FFMA.FTZ R7, R43, UR33, -R3 ;  /* 0x000000212b077c23 */ /* 0x000fe20008010803 */
[----:B------:R-:W-:-:S02]  /*5380*/  ISETP.LE.U32.AND P0, PT, R2, UR6, PT ;  /* 0x0000000602007c0c */ /* 0x000fc4000bf03070 */
[----:B------:R-:W-:Y:S01]  /*5390*/  LOP3.LUT R2, R23, 0xffff, RZ, 0xc0, !PT ;  /* 0x0000ffff17027812 */ /* 0x000fe200078ec0ff */
[----:B------:R1:W-:Y:S01]  /*53a0*/  MUFU.EX2 R61, R7 ;  /* 0x00000007003d7308 */ /* 0x0003e20000000800 */
[----:B------:R-:W-:Y:S02]  /*53b0*/  @!P3 PRMT R54, R51, 0x5410, RZ ;  /* 0x000054103336b816 */ /* 0x000fe400000000ff */
[----:B------:R-:W-:Y:S02]  /*53c0*/  SHF.R.U32.HI R28, RZ, 0x8, R2 ;  /* 0x00000008ff1c7819 */ /* 0x000fe40000011602 */
[----:B---3--:R-:W-:Y:S02]  /*53d0*/  F2FP.BF16.F32.PACK_AB R2, R72, R73 ;  /* 0x000000494802723e */ /* 0x008fe400000010ff */
[----:B------:R-:W-:Y:S02]  /*53e0*/  LOP3.LUT R6, R28, 0xffff, RZ, 0xc0, !PT ;  /* 0x0000ffff1c067812 */ /* 0x000fe400078ec0ff */
[----:B------:R-:W-:-:S02]  /*53f0*/  PRMT R66, R2, 0x7610, R66 ;  /* 0x0000761002427816 */ /* 0x000fc40000000042 */
[----:B------:R-:W-:Y:S01]  /*5400*/  ISETP.LE.U32.AND P2, PT, R6, UR6, PT ;  /* 0x0000000606007c0c */ /* 0x000fe2000bf43070 */
[----:B------:R-:W-:Y:S01]  /*5410*/  FFMA.FTZ R6, R42, UR33, -R3 ;  /* 0x000000212a067c23 */ /* 0x000fe20008010803 */
[----:B------:R-:W-:Y:S01]  /*5420*/  PRMT R63, R2, 0x7632, R63 ;  /* 0x00007632023f7816 */ /* 0x000fe2000000003f */
[C---:B------:R-:W-:Y:S01]  /*5430*/  FMUL.FTZ R2, R100.reuse, UR33 ;  /* 0x0000002164027c20 */ /* 0x040fe20008410000 */
[----:B------:R-:W-:Y:S01]  /*5440*/  FSETP.NEU.FTZ.AND P3, PT, R100, -INF , PT ;  /* 0xff8000006400780b */ /* 0x000fe20003f7d000 */
[----:B------:R2:W3:Y:S01]  /*5450*/  MUFU.EX2 R64, R6 ;  /* 0x0000000600407308 */ /* 0x0004e20000000800 */
[----:B------:R-:W-:Y:S01]  /*5460*/  @!P0 HFMA2.BF16_V2 R50, -RZ.H0_H0, RZ.H0_H0, -R66.H0_H0 ;  /* 0x200000ffff328231 */ /* 0x000fe20000340942 */
[----:B------:R-:W-:Y:S02]  /*5470*/  PRMT R9, R8, 0x7770, RZ ;  /* 0x0000777008097816 */ /* 0x000fe400000000ff */
[----:B------:R-:W-:Y:S02]  /*5480*/  FSEL R2, R2, RZ, P3 ;  /* 0x000000ff02027208 */ /* 0x000fe40001800000 */
[----:B------:R-:W-:-:S02]  /*5490*/  PRMT R49, R8, 0x7771, RZ ;  /* 0x0000777108317816 */ /* 0x000fc400000000ff */
[C---:B------:R-:W-:Y:S01]  /*54a0*/  PRMT R35, R8.reuse, 0x7772, RZ ;  /* 0x0000777208237816 */ /* 0x040fe200000000ff */
[----:B------:R-:W-:Y:S01]  /*54b0*/  @!P2 HFMA2.BF16_V2 R53, -RZ.H0_H0, RZ.H0_H0, -R59.H0_H0 ;  /* 0x200000ffff35a231 */ /* 0x000fe2000034093b */
[----:B------:R-:W-:Y:S01]  /*54c0*/  PRMT R34, R8, 0x7773, RZ ;  /* 0x0000777308227816 */ /* 0x000fe200000000ff */
[--C-:B------:R-:W-:Y:S01]  /*54d0*/  FFMA.FTZ R8, R40, UR33, -R2.reuse ;  /* 0x0000002128087c23 */ /* 0x100fe20008010802 */
[----:B------:R-:W-:Y:S01]  /*54e0*/  PRMT R228, R66, 0x5410, R63 ;  /* 0x0000541042e47816 */ /* 0x000fe2000000003f */
[----:B-1----:R-:W-:Y:S01]  /*54f0*/  FFMA.FTZ R7, R48, UR33, -R2 ;  /* 0x0000002130077c23 */ /* 0x002fe20008010802 */
[----:B--2---:R-:W-:Y:S01]  /*5500*/  LOP3.LUT R6, R20, 0xffff, RZ, 0xc0, !PT ;  /* 0x0000ffff14067812 */ /* 0x004fe200078ec0ff */
[----:B------:R1:W-:Y:S01]  /*5510*/  MUFU.EX2 R57, R8 ;  /* 0x0000000800397308 */ /* 0x0003e20000000800 */
[----:B------:R-:W-:Y:S02]  /*5520*/  @!P0 PRMT R66, R50, 0x5410, RZ ;  /* 0x0000541032428816 */ /* 0x000fe400000000ff */
[----:B------:R-:W-:Y:S01]  /*5530*/  SHF.R.U32.HI R39, RZ, 0x8, R6 ;  /* 0x00000008ff277819 */ /* 0x000fe20000011606 */
[----:B------:R2:W4:Y:S01]  /*5540*/  MUFU.EX2 R56, R7 ;  /* 0x0000000700387308 */ /* 0x0005220000000800 */
[----:B------:R-:W-:-:S02]  /*5550*/  ISETP.LE.U32.AND P0, PT, R27, UR6, PT ;  /* 0x000000061b007c0c */ /* 0x000fc4000bf03070 */
[----:B------:R-:W-:Y:S02]  /*5560*/  LOP3.LUT R38, R20, 0xff, RZ, 0xc0, !PT ;  /* 0x000000ff14267812 */ /* 0x000fe400078ec0ff */
[----:B------:R-:W-:Y:S01]  /*5570*/  ISETP.LE.U32.AND P4, PT, R9, UR6, PT ;  /* 0x0000000609007c0c */ /* 0x000fe2000bf83070 */
[--C-:B------:R-:W-:Y:S01]  /*5580*/  FFMA.FTZ R9, R52, UR33, -R5.reuse ;  /* 0x0000002134097c23 */ /* 0x100fe20008010805 */
[----:B------:R-:W-:Y:S02]  /*5590*/  LOP3.LUT R6, R39, 0xffff, RZ, 0xc0, !PT ;  /* 0x0000ffff27067812 */ /* 0x000fe400078ec0ff */
[----:B------:R-:W-:Y:S01]  /*55a0*/  @!P2 PRMT R59, R53, 0x5410, RZ ;  /* 0x00005410353ba816 */ /* 0x000fe200000000ff */
[----:B-1----:R-:W-:Y:S01]  /*55b0*/  FFMA.FTZ R8, R76, UR33, -R5 ;  /* 0x000000214c087c23 */ /* 0x002fe20008010805 */
[----:B------:R-:W-:Y:S01]  /*55c0*/  ISETP.LE.U32.AND P3, PT, R38, UR6, PT ;  /* 0x0000000626007c0c */ /* 0x000fe2000bf63070 */
[----:B------:R-:W-:Y:S01]  /*55d0*/  MUFU.EX2 R67, R9 ;  /* 0x0000000900437308 */ /* 0x000fe20000000800 */
[----:B------:R-:W-:Y:S01]  /*55e0*/  ISETP.LE.U32.AND P2, PT, R6, UR6, PT ;  /* 0x0000000606007c0c */ /* 0x000fe2000bf43070 */
[----:B------:R-:W-:Y:S01]  /*55f0*/  @!P0 HFMA2.BF16_V2 R58, -RZ.H0_H0, RZ.H0_H0, -R63.H0_H0 ;  /* 0x200000ffff3a8231 */ /* 0x000fe2000034093f */
[----:B---3--:R-:W-:Y:S01]  /*5600*/  F2FP.BF16.F32.PACK_AB R6, R61, R64 ;  /* 0x000000403d06723e */ /* 0x008fe200000010ff */
[----:B------:R1:W3:Y:S01]  /*5610*/  MUFU.EX2 R68, R8 ;  /* 0x0000000800447308 */ /* 0x0002e20000000800 */
[----:B--2---:R-:W-:-:S02]  /*5620*/  PRMT R7, R20, 0x7632, R7 ;  /* 0x0000763214077816 */ /* 0x004fc40000000007 */
[----:B------:R-:W-:Y:S02]  /*5630*/  PRMT R69, R6, 0x7610, R69 ;  /* 0x0000761006457816 */ /* 0x000fe40000000045 */
[----:B------:R-:W-:Y:S02]  /*5640*/  LOP3.LUT R7, R7, 0xff, RZ, 0xc0, !PT ;  /* 0x000000ff07077812 */ /* 0x000fe400078ec0ff */
[----:B------:R-:W-:Y:S01]  /*5650*/  @!P0 PRMT R63, R58, 0x5410, RZ ;  /* 0x000054103a3f8816 */ /* 0x000fe200000000ff */
[----:B------:R-:W-:Y:S01]  /*5660*/  @!P3 HFMA2.BF16_V2 R81, -RZ.H0_H0, RZ.H0_H0, -R69.H0_H0 ;  /* 0x200000ffff51b231 */ /* 0x000fe20000340945 */
[----:B------:R-:W-:Y:S02]  /*5670*/  ISETP.LE.U32.AND P0, PT, R7, UR6, PT ;  /* 0x0000000607007c0c */ /* 0x000fe4000bf03070 */
[----:B----4-:R-:W-:Y:S02]  /*5680*/  F2FP.BF16.F32.PACK_AB R7, R56, R57 ;  /* 0x000000393807723e */ /* 0x010fe400000010ff */
[----:B------:R-:W-:Y:S01]  /*5690*/  ISETP.GT.U32.AND P5, PT, R25, UR6, PT ;  /* 0x0000000619007c0c */ /* 0x000fe2000bfa4070 */
[--C-:B-1----:R-:W-:Y:S01]  /*56a0*/  FFMA.FTZ R8, R77, UR33, -R4.reuse ;  /* 0x000000214d087c23 */ /* 0x102fe20008010804 */
[----:B------:R-:W-:Y:S01]  /*56b0*/  PRMT R77, R6, 0x7632, R77 ;  /* 0x00007632064d7816 */ /* 0x000fe2000000004d */
[----:B------:R-:W-:Y:S01]  /*56c0*/  FFMA.FTZ R6, R55, UR33, -R4 ;  /* 0x0000002137067c23 */ /* 0x000fe20008010804 */
[----:B------:R-:W-:Y:S01]  /*56d0*/  PRMT R82, R7, 0x7610, R82 ;  /* 0x0000761007527816 */ /* 0x000fe20000000052 */
[----:B------:R1:W-:Y:S01]  /*56e0*/  MUFU.EX2 R62, R8 ;  /* 0x00000008003e7308 */ /* 0x0003e20000000800 */
[----:B------:R-:W-:Y:S01]  /*56f0*/  PRMT R225, R69, 0x5410, R77 ;  /* 0x0000541045e17816 */ /* 0x000fe2000000004d */
[----:B------:R-:W-:Y:S01]  /*5700*/  @!P2 HFMA2.BF16_V2 R83, -RZ.H0_H0, RZ.H0_H0, -R77.H0_H0 ;  /* 0x200000ffff53a231 */ /* 0x000fe2000034094d */
[----:B------:R-:W-:Y:S01]  /*5710*/  @!P3 PRMT R69, R81, 0x5410, RZ ;  /* 0x000054105145b816 */ /* 0x000fe200000000ff */
[----:B------:R3:W2:Y:S01]  /*5720*/  MUFU.EX2 R65, R6 ;  /* 0x0000000600417308 */ /* 0x0006a20000000800 */
[----:B------:R-:W-:Y:S01]  /*5730*/  PRMT R81, R7, 0x7632, R81 ;  /* 0x0000763207517816 */ /* 0x000fe20000000051 */
[----:B------:R-:W-:Y:S01]  /*5740*/  FFMA.FTZ R7, R89, UR33, -R3 ;  /* 0x0000002159077c23 */ /* 0x000fe20008010803 */
[----:B------:R-:W-:Y:S01]  /*5750*/  @!P2 PRMT R77, R83, 0x5410, RZ ;  /* 0x00005410534da816 */ /* 0x000fe200000000ff */
[----:B------:R-:W-:Y:S01]  /*5760*/  @!P0 HFMA2.BF16_V2 R84, -RZ.H0_H0, RZ.H0_H0, -R82.H0_H0 ;  /* 0x200000ffff548231 */ /* 0x000fe20000340952 */
[----:B------:R-:W-:Y:S01]  /*5770*/  ISETP.GT.U32.AND P2, PT, R26, UR6, PT ;  /* 0x000000061a007c0c */ /* 0x000fe2000bf44070 */
[----:B------:R4:W-:Y:S01]  /*5780*/  MUFU.EX2 R58, R7 ;  /* 0x00000007003a7308 */ /* 0x0009e20000000800 */
[----:B------:R-:W-:-:S02]  /*5790*/  LOP3.LUT R13, R32, UR24, R177, 0x96, !PT ;  /* 0x00000018200d7c12 */ /* 0x000fc4000f8e96b1 */
[----:B------:R-:W-:Y:S01]  /*57a0*/  PRMT R177, R82, 0x5410, R81 ;  /* 0x0000541052b17816 */ /* 0x000fe20000000051 */
[----:B-1----:R-:W-:Y:S01]  /*57b0*/  FFMA.FTZ R8, R88, UR33, -R3 ;  /* 0x0000002158087c23 */ /* 0x002fe20008010803 */
[----:B------:R-:W-:Y:S01]  /*57c0*/  @!P0 PRMT R82, R84, 0x5410, RZ ;  /* 0x0000541054528816 */ /* 0x000fe200000000ff */
[----:B------:R-:W-:Y:S01]  /*57d0*/  IMAD.WIDE.U32 R146, R13, -0x326172a9, RZ ;  /* 0xcd9e8d570d927825 */ /* 0x000fe200078e00ff */
[----:B------:R-:W-:Y:S01]  /*57e0*/  SHF.R.U32.HI R32, RZ, 0x18, R20 ;  /* 0x00000018ff207819 */ /* 0x000fe20000011614 */
[----:B------:R1:W5:Y:S01]  /*57f0*/  MUFU.EX2 R53, R8 ;  /* 0x0000000800357308 */ /* 0x0003620000000800 */
[----:B---3--:R-:W-:Y:S02]  /*5800*/  F2FP.BF16.F32.PACK_AB R6, R68, R67 ;  /* 0x000000434406723e */ /* 0x008fe400000010ff */
[----:B------:R-:W-:Y:S02]  /*5810*/  PRMT R22, R10, 0x7771, RZ ;  /* 0x000077710a167816 */ /* 0x000fe400000000ff */
[C---:B------:R-:W-:Y:S01]  /*5820*/  PRMT R83, R6.reuse, 0x7610, R83 ;  /* 0x0000761006537816 */ /* 0x040fe20000000053 */
[----:B----4-:R-:W-:Y:S01]  /*5830*/  FFMA.FTZ R7, R91, UR33, -R2 ;  /* 0x000000215b077c23 */ /* 0x010fe20008010802 */
[----:B------:R-:W-:-:S02]  /*5840*/  PRMT R92, R6, 0x7632, R92 ;  /* 0x00007632065c7816 */ /* 0x000fc4000000005c */
[----:B--2---:R-:W-:Y:S01]  /*5850*/  F2FP.BF16.F32.PACK_AB R6, R65, R62 ;  /* 0x0000003e4106723e */ /* 0x004fe200000010ff */
[----:B------:R-:W-:Y:S01]  /*5860*/  @!P1 HFMA2.BF16_V2 R93, -RZ.H0_H0, RZ.H0_H0, -R83.H0_H0 ;  /* 0x200000ffff5d9231 */ /* 0x000fe20000340953 */
[----:B------:R-:W-:Y:S01]  /*5870*/  PRMT R173, R83, 0x5410, R92 ;  /* 0x0000541053ad7816 */ /* 0x000fe2000000005c */
[----:B------:R-:W-:Y:S01]  /*5880*/  MUFU.EX2 R55, R7 ;  /* 0x0000000700377308 */ /* 0x000fe20000000800 */
[----:B------:R-:W-:Y:S01]  /*5890*/  PRMT R94, R6, 0x7632, R94 ;  /* 0x00007632065e7816 */ /* 0x000fe2000000005e */
[----:B-1----:R-:W-:Y:S01]  /*58a0*/  FFMA.FTZ R8, R90, UR33, -R2 ;  /* 0x000000215a087c23 */ /* 0x002fe20008010802 */
[----:B------:R-:W-:Y:S01]  /*58b0*/  @!P1 PRMT R83, R93, 0x5410, RZ ;  /* 0x000054105d539816 */ /* 0x000fe200000000ff */
[----:B------:R-:W-:Y:S01]  /*58c0*/  FFMA.FTZ R90, R114, UR33, -R5 ;  /* 0x00000021725a7c23 */ /* 0x000fe20008010805 */
[----:B------:R-:W-:Y:S01]  /*58d0*/  PRMT R93, R6, 0x7610, R93 ;  /* 0x00007610065d7816 */ /* 0x000fe2000000005d */
[----:B------:R1:W2:Y:S01]  /*58e0*/  MUFU.EX2 R51, R8 ;  /* 0x0000000800337308 */ /* 0x0002a20000000800 */
[----:B------:R-:W-:Y:S01]  /*58f0*/  PRMT R6, R10, 0x7770, RZ ;  /* 0x000077700a067816 */ /* 0x000fe200000000ff */
[----:B------:R-:W-:Y:S01]  /*5900*/  @P2 HFMA2.BF16_V2 R95, -RZ.H0_H0, RZ.H0_H0, -R94.H0_H0 ;  /* 0x200000ffff5f2231 */ /* 0x000fe2000034095e */
[----:B------:R-:W-:Y:S01]  /*5910*/  PRMT R175, R93, 0x5410, R94 ;  /* 0x000054105daf7816 */ /* 0x000fe2000000005e */
[----:B------:R-:W-:Y:S01]  /*5920*/  @P5 HFMA2.BF16_V2 R96, -RZ.H0_H0, RZ.H0_H0, -R93.H0_H0 ;  /* 0x200000ffff605231 */ /* 0x000fe2000034095d */
[----:B------:R-:W-:-:S02]  /*5930*/  ISETP.LE.U32.AND P0, PT, R6, UR6, PT ;  /* 0x0000000606007c0c */ /* 0x000fc4000bf03070 */
[----:B-----5:R-:W-:Y:S02]  /*5940*/  F2FP.BF16.F32.PACK_AB R6, R58, R53 ;  /* 0x000000353a06723e */ /* 0x020fe400000010ff */
[----:B------:R-:W-:Y:S02]  /*5950*/  @P5 PRMT R93, R96, 0x5410, RZ ;  /* 0x00005410605d5816 */ /* 0x000fe400000000ff */
[C---:B------:R-:W-:Y:S02]  /*5960*/  PRMT R97, R6.reuse, 0x7610, R97 ;  /* 0x0000761006617816 */ /* 0x040fe40000000061 */
[----:B------:R-:W-:Y:S01]  /*5970*/  PRMT R96, R6, 0x7632, R96 ;  /* 0x0000763206607816 */ /* 0x000fe20000000060 */
[--C-:B------:R-:W-:Y:S01]  /*5980*/  FFMA.FTZ R6, R98, UR33, -R5.reuse ;  /* 0x0000002162067c23 */ /* 0x100fe20008010805 */
[----:B------:R-:W-:Y:S01]  /*5990*/  ISETP.LE.U32.AND P1, PT, R32, UR6, PT ;  /* 0x0000000620007c0c */ /* 0x000fe2000bf23070 */
[----:B-1----:R-:W-:Y:S01]  /*59a0*/  FFMA.FTZ R8, R99, UR33, -R5 ;  /* 0x0000002163087c23 */ /* 0x002fe20008010805 */
[----:B------:R-:W-:Y:S01]  /*59b0*/  @P2 PRMT R94, R95, 0x5410, RZ ;  /* 0x000054105f5e2816 */ /* 0x000fe200000000ff */
[----:B------:R1:W-:Y:S01]  /*59c0*/  MUFU.EX2 R88, R6 ;  /* 0x0000000600587308 */ /* 0x0003e20000000800 */
[----:B------:R-:W-:Y:S01]  /*59d0*/  ISETP.GT.U32.AND P2, PT, R22, UR6, PT ;  /* 0x0000000616007c0c */ /* 0x000fe2000bf44070 */
[----:B------:R-:W-:Y:S01]  /*59e0*/  @!P0 HFMA2.BF16_V2 R123, -RZ.H0_H0, RZ.H0_H0, -R97.H0_H0 ;  /* 0x200000ffff7b8231 */ /* 0x000fe20000340961 */
[----:B--2---:R-:W-:Y:S01]  /*59f0*/  F2FP.BF16.F32.PACK_AB R7, R55, R51 ;  /* 0x000000333707723e */ /* 0x004fe200000010ff */
[----:B------:R2:W3:Y:S01]  /*5a00*/  MUFU.EX2 R52, R8 ;  /* 0x0000000800347308 */ /* 0x0004e20000000800 */
[----:B------:R-:W-:-:S02]  /*5a10*/  LOP3.LUT R18, R21, 0xff, RZ, 0xc0, !PT ;  /* 0x000000ff15127812 */ /* 0x000fc400078ec0ff */
[C---:B------:R-:W-:Y:S02]  /*5a20*/  PRMT R223, R7.reuse, 0x7632, R223 ;  /* 0x0000763207df7816 */ /* 0x040fe400000000df */
[----:B------:R-:W-:Y:S01]  /*5a30*/  PRMT R222, R7, 0x7610, R222 ;  /* 0x0000761007de7816 */ /* 0x000fe200000000de */
[----:B------:R-:W-:Y:S01]  /*5a40*/  @!P1 HFMA2.BF16_V2 R120, -RZ.H0_H0, RZ.H0_H0, -R81.H0_H0 ;  /* 0x200000ffff789231 */ /* 0x000fe20000340951 */
[----:B------:R-:W-:Y:S02]  /*5a50*/  PRMT R7, R21, 0x7632, R7 ;  /* 0x0000763215077816 */ /* 0x000fe40000000007 */
[----:B------:R-:W-:Y:S01]  /*5a60*/  ISETP.GT.U32.AND P3, PT, R33, UR6, PT ;  /* 0x0000000621007c0c */ /* 0x000fe2000bf64070 */
[----:B------:R-:W-:Y:S01]  /*5a70*/  @P2 HFMA2.BF16_V2 R125, -RZ.H0_H0, RZ.H0_H0, -R96.H0_H0 ;  /* 0x200000ffff7d2231 */ /* 0x000fe20000340960 */
[----:B-1----:R-:W-:Y:S02]  /*5a80*/  LOP3.LUT R6, R21, 0xffff, RZ, 0xc0, !PT ;  /* 0x0000ffff15067812 */ /* 0x002fe400078ec0ff */
[----:B------:R-:W-:Y:S01]  /*5a90*/  @!P1 PRMT R81, R120, 0x5410, RZ ;  /* 0x0000541078519816 */ /* 0x000fe200000000ff */
[----:B--2---:R-:W-:Y:S01]  /*5aa0*/  FFMA.FTZ R8, R105, UR33, -R4 ;  /* 0x0000002169087c23 */ /* 0x004fe20008010804 */
[----:B------:R-:W-:Y:S01]  /*5ab0*/  SHF.R.U32.HI R17, RZ, 0x8, R6 ;  /* 0x00000008ff117819 */ /* 0x000fe20000011606 */
[----:B------:R-:W-:Y:S01]  /*5ac0*/  FFMA.FTZ R6, R104, UR33, -R4 ;  /* 0x0000002168067c23 */ /* 0x000fe20008010804 */
[----:B------:R-:W-:Y:S01]  /*5ad0*/  ISETP.LE.U32.AND P1, PT, R18, UR6, PT ;  /* 0x0000000612007c0c */ /* 0x000fe2000bf23070 */
[----:B------:R1:W-:Y:S01]  /*5ae0*/  MUFU.EX2 R50, R8 ;  /* 0x0000000800327308 */ /* 0x0003e20000000800 */
[----:B------:R-:W-:-:S02]  /*5af0*/  PRMT R174, R97, 0x5410, R96 ;  /* 0x0000541061ae7816 */ /* 0x000fc40000000060 */
[----:B------:R-:W-:Y:S01]  /*5b00*/  @P2 PRMT R96, R125, 0x5410, RZ ;  /* 0x000054107d602816 */ /* 0x000fe200000000ff */
[----:B------:R3:W2:Y:S01]  /*5b10*/  MUFU.EX2 R89, R6 ;  /* 0x0000000600597308 */ /* 0x0006a20000000800 */
[C---:B------:R-:W-:Y:S01]  /*5b20*/  PRMT R16, R10.reuse, 0x7773, RZ ;  /* 0x000077730a107816 */ /* 0x040fe200000000ff */
[----:B------:R-:W-:Y:S01]  /*5b30*/  @P3 HFMA2.BF16_V2 R116, -RZ.H0_H0, RZ.H0_H0, -R92.H0_H0 ;  /* 0x200000ffff743231 */ /* 0x000fe2000034095c */
[----:B------:R-:W-:Y:S02]  /*5b40*/  PRMT R14, R10, 0x7772, RZ ;  /* 0x000077720a0e7816 */ /* 0x000fe400000000ff */
[----:B------:R-:W-:Y:S02]  /*5b50*/  ISETP.GT.U32.AND P5, PT, R16, UR6, PT ;  /* 0x0000000610007c0c */ /* 0x000fe4000bfa4070 */
[----:B------:R-:W-:Y:S02]  /*5b60*/  @!P0 PRMT R97, R123, 0x5410, RZ ;  /* 0x000054107b618816 */ /* 0x000fe400000000ff */
[----:B------:R-:W-:-:S02]  /*5b70*/  ISETP.GT.U32.AND P0, PT, R14, UR6, PT ;  /* 0x000000060e007c0c */ /* 0x000fc4000bf04070 */
[----:B-1----:R-:W-:Y:S02]  /*5b80*/  LOP3.LUT R8, R7, 0xff, RZ, 0xc0, !PT ;  /* 0x000000ff07087812 */ /* 0x002fe400078ec0ff */
[----:B------:R-:W-:Y:S02]  /*5b90*/  LOP3.LUT R7, R17, 0xffff, RZ, 0xc0, !PT ;  /* 0x0000ffff11077812 */ /* 0x000fe400078ec0ff */
[----:B---3--:R-:W-:Y:S02]  /*5ba0*/  F2FP.BF16.F32.PACK_AB R6, R88, R52 ;  /* 0x000000345806723e */ /* 0x008fe400000010ff */
[----:B------:R-:W-:Y:S01]  /*5bb0*/  ISETP.LE.U32.AND P2, PT, R7, UR6, PT ;  /* 0x0000000607007c0c */ /* 0x000fe2000bf43070 */
[----:B------:R-:W-:Y:S01]  /*5bc0*/  FFMA.FTZ R7, R85, UR33, -R3 ;  /* 0x0000002155077c23 */ /* 0x000fe20008010803 */
[C---:B------:R-:W-:Y:S01]  /*5bd0*/  PRMT R221, R6.reuse, 0x7610, R221 ;  /* 0x0000761006dd7816 */ /* 0x040fe200000000dd */
[----:B------:R-:W-:Y:S01]  /*5be0*/  @P5 HFMA2.BF16_V2 R124, -RZ.H0_H0, RZ.H0_H0, -R223.H0_H0 ;  /* 0x200000ffff7c5231 */ /* 0x000fe200003409df */
[----:B------:R-:W-:Y:S01]  /*5bf0*/  PRMT R220, R6, 0x7632, R220 ;  /* 0x0000763206dc7816 */ /* 0x000fe200000000dc */
[----:B------:R1:W-:Y:S01]  /*5c00*/  MUFU.EX2 R125, R7 ;  /* 0x00000007007d7308 */ /* 0x0003e20000000800 */
[----:B--2---:R-:W-:Y:S01]  /*5c10*/  F2FP.BF16.F32.PACK_AB R6, R89, R50 ;  /* 0x000000325906723e */ /* 0x004fe200000010ff */
[----:B------:R-:W-:Y:S01]  /*5c20*/  @!P1 HFMA2.BF16_V2 R128, -RZ.H0_H0, RZ.H0_H0, -R221.H0_H0 ;  /* 0x200000ffff809231 */ /* 0x000fe200003409dd */
[----:B------:R-:W-:Y:S01]  /*5c30*/  SHF.R.U32.HI R15, RZ, 0x18, R21 ;  /* 0x00000018ff0f7819 */ /* 0x000fe20000011615 */
[----:B------:R-:W-:Y:S01]  /*5c40*/  @P0 HFMA2.BF16_V2 R130, -RZ.H0_H0, RZ.H0_H0, -R222.H0_H0 ;  /* 0x200000ffff820231 */ /* 0x000fe200003409de */
[C---:B------:R-:W-:Y:S01]  /*5c50*/  PRMT R219, R6.reuse, 0x7610, R219 ;  /* 0x0000761006db7816 */ /* 0x040fe200000000db */
[----:B------:R-:W-:Y:S01]  /*5c60*/  FFMA.FTZ R85, R149, UR33, -R2 ;  /* 0x0000002195557c23 */ /* 0x000fe20008010802 */
[----:B------:R-:W-:Y:S01]  /*5c70*/  PRMT R218, R6, 0x7632, R218 ;  /* 0x0000763206da7816 */ /* 0x000fe200000000da */
[----:B------:R-:W-:Y:S01]  /*5c80*/  @!P2 HFMA2.BF16_V2 R131, -RZ.H0_H0, RZ.H0_H0, -R220.H0_H0 ;  /* 0x200000ffff83a231 */ /* 0x000fe200003409dc */
[----:B------:R-:W-:-:S02]  /*5c90*/  LOP3.LUT R6, R19, 0xffff, RZ, 0xc0, !PT ;  /* 0x0000ffff13067812 */ /* 0x000fc400078ec0ff */
[----:B------:R-:W-:Y:S02]  /*5ca0*/  PRMT R165, R221, 0x5410, R220 ;  /* 0x00005410dda57816 */ /* 0x000fe400000000dc */
[----:B------:R-:W-:Y:S01]  /*5cb0*/  SHF.R.U32.HI R13, RZ, 0x8, R6 ;  /* 0x00000008ff0d7819 */ /* 0x000fe20000011606 */
[----:B-1----:R-:W-:Y:S01]  /*5cc0*/  FFMA.FTZ R7, R87, UR33, -R2 ;  /* 0x0000002157077c23 */ /* 0x002fe20008010802 */
[----:B------:R-:W-:Y:S02]  /*5cd0*/  @P3 PRMT R92, R116, 0x5410, RZ ;  /* 0x00005410745c3816 */ /* 0x000fe400000000ff */
[----:B------:R-:W-:Y:S02]  /*5ce0*/  @!P1 PRMT R221, R128, 0x5410, RZ ;  /* 0x0000541080dd9816 */ /* 0x000fe400000000ff */
[----:B------:R-:W-:Y:S01]  /*5cf0*/  ISETP.LE.U32.AND P3, PT, R8, UR6, PT ;  /* 0x0000000608007c0c */ /* 0x000fe2000bf63070 */
[----:B------:R-:W-:Y:S01]  /*5d00*/  FFMA.FTZ R8, R106, UR33, -R3 ;  /* 0x000000216a087c23 */ /* 0x000fe20008010803 */
[----:B------:R-:W-:-:S02]  /*5d10*/  ISETP.LE.U32.AND P1, PT, R15, UR6, PT ;  /* 0x000000060f007c0c */ /* 0x000fc4000bf23070 */
[----:B------:R-:W-:Y:S01]  /*5d20*/  LOP3.LUT R6, R13, 0xffff, RZ, 0xc0, !PT ;  /* 0x0000ffff0d067812 */ /* 0x000fe200078ec0ff */
[----:B------:R-:W1:Y:S01]  /*5d30*/  MUFU.EX2 R43, R8 ;  /* 0x00000008002b7308 */ /* 0x000e620000000800 */
[----:B------:R-:W-:Y:S02]  /*5d40*/  @!P2 PRMT R220, R131, 0x5410, RZ ;  /* 0x0000541083dca816 */ /* 0x000fe400000000ff */
[----:B------:R-:W-:Y:S01]  /*5d50*/  ISETP.LE.U32.AND P2, PT, R6, UR6, PT ;  /* 0x0000000606007c0c */ /* 0x000fe2000bf43070 */
[----:B------:R-:W-:Y:S01]  /*5d60*/  FFMA.FTZ R6, R86, UR33, -R2 ;  /* 0x0000002156067c23 */ /* 0x000fe20008010802 */
[----:B------:R-:W-:Y:S02]  /*5d70*/  PRMT R172, R222, 0x5410, R223 ;  /* 0x00005410deac7816 */ /* 0x000fe400000000df */
[----:B------:R-:W-:Y:S01]  /*5d80*/  PRMT R9, R224, 0x7770, RZ ;  /* 0x00007770e0097816 */ /* 0x000fe200000000ff */
[----:B------:R2:W-:Y:S01]  /*5d90*/  MUFU.EX2 R48, R6 ;  /* 0x0000000600307308 */ /* 0x0005e20000000800 */
[----:B------:R-:W-:Y:S01]  /*5da0*/  @P5 PRMT R223, R124, 0x5410, RZ ;  /* 0x000054107cdf5816 */ /* 0x000fe200000000ff */
[----:B------:R-:W-:Y:S01]  /*5db0*/  @!P3 HFMA2.BF16_V2 R135, -RZ.H0_H0, RZ.H0_H0, -R219.H0_H0 ;  /* 0x200000ffff87b231 */ /* 0x000fe200003409db */
[----:B------:R-:W-:Y:S01]  /*5dc0*/  @P0 PRMT R222, R130, 0x5410, RZ ;  /* 0x0000541082de0816 */ /* 0x000fe200000000ff */
[----:B------:R3:W4:Y:S01]  /*5dd0*/  MUFU.EX2 R124, R7 ;  /* 0x00000007007c7308 */ /* 0x0007220000000800 */
[----:B------:R-:W-:Y:S01]  /*5de0*/  @!P1 HFMA2.BF16_V2 R137, -RZ.H0_H0, RZ.H0_H0, -R218.H0_H0 ;  /* 0x200000ffff899231 */ /* 0x000fe200003409da */
[----:B------:R-:W-:Y:S01]  /*5df0*/  ISETP.LE.U32.AND P0, PT, R9, UR6, PT ;  /* 0x0000000609007c0c */ /* 0x000fe2000bf03070 */
[--C-:B------:R-:W-:Y:S01]  /*5e00*/  FFMA.FTZ R9, R107, UR33, -R5.reuse ;  /* 0x000000216b097c23 */ /* 0x100fe20008010805 */
[----:B------:R-:W-:Y:S01]  /*5e10*/  PRMT R160, R219, 0x5410, R218 ;  /* 0x00005410dba07816 */ /* 0x000fe200000000da */
[----:B------:R-:W-:Y:S01]  /*5e20*/  FFMA.FTZ R107, R112, UR33, -R5 ;  /* 0x00000021706b7c23 */ /* 0x000fe20008010805 */
[----:B------:R-:W-:Y:S01]  /*5e30*/  @!P3 PRMT R219, R135, 0x5410, RZ ;  /* 0x0000541087dbb816 */ /* 0x000fe200000000ff */
[----:B------:R-:W-:Y:S01]  /*5e40*/  MUFU.EX2 R131, R9 ;  /* 0x0000000900837308 */ /* 0x000fe20000000800 */
[----:B------:R-:W-:-:S02]  /*5e50*/  @!P1 PRMT R218, R137, 0x5410, RZ ;  /* 0x0000541089da9816 */ /* 0x000fc400000000ff */
[----:B--2---:R-:W-:Y:S02]  /*5e60*/  PRMT R6, R19, 0x7632, R6 ;  /* 0x0000763213067816 */ /* 0x004fe40000000006 */
[----:B-1----:R-:W-:Y:S02]  /*5e70*/  F2FP.BF16.F32.PACK_AB R8, R125, R43 ;  /* 0x0000002b7d08723e */ /* 0x002fe400000010ff */
[----:B------:R-:W-:Y:S01]  /*5e80*/  LOP3.LUT R6, R6, 0xff, RZ, 0xc0, !PT ;  /* 0x000000ff06067812 */ /* 0x000fe200078ec0ff */
[----:B---3--:R-:W-:Y:S01]  /*5e90*/  FFMA.FTZ R7, R108, UR33, -R5 ;  /* 0x000000216c077c23 */ /* 0x008fe20008010805 */
[----:B------:R-:W-:Y:S02]  /*5ea0*/  PRMT R215, R8, 0x7632, R215 ;  /* 0x0000763208d77816 */ /* 0x000fe400000000d7 */
[----:B------:R-:W-:Y:S01]  /*5eb0*/  ISETP.LE.U32.AND P1, PT, R6, UR6, PT ;  /* 0x0000000606007c0c */ /* 0x000fe2000bf23070 */
[----:B------:R1:W2:Y:S01]  /*5ec0*/  MUFU.EX2 R135, R7 ;  /* 0x0000000700877308 */ /* 0x0002a20000000800 */
[----:B------:R-:W-:Y:S01]  /*5ed0*/  FFMA.FTZ R6, R110, UR33, -R4 ;  /* 0x000000216e067c23 */ /* 0x000fe20008010804 */
[----:B------:R-:W-:Y:S01]  /*5ee0*/  PRMT R216, R8, 0x7610, R216 ;  /* 0x0000761008d87816 */ /* 0x000fe200000000d8 */
[----:B------:R-:W-:Y:S01]  /*5ef0*/  @!P2 HFMA2.BF16_V2 R145, -RZ.H0_H0, RZ.H0_H0, -R215.H0_H0 ;  /* 0x200000ffff91a231 */ /* 0x000fe200003409d7 */
[----:B------:R-:W-:Y:S01]  /*5f00*/  ISETP.LE.U32.AND P5, PT, R12, UR6, PT ;  /* 0x000000060c007c0c */ /* 0x000fe2000bfa3070 */
[----:B------:R4:W-:Y:S01]  /*5f10*/  MUFU.EX2 R128, R6 ;  /* 0x0000000600807308 */ /* 0x0009e20000000800 */
[----:B------:R-:W-:-:S02]  /*5f20*/  PRMT R163, R216, 0x5410, R215 ;  /* 0x00005410d8a37816 */ /* 0x000fc400000000d7 */
[----:B------:R-:W-:Y:S02]  /*5f30*/  @!P2 PRMT R215, R145, 0x5410, RZ ;  /* 0x0000541091d7a816 */ /* 0x000fe400000000ff */
[----:B------:R-:W-:Y:S02]  /*5f40*/  ISETP.GT.U32.AND P2, PT, R35, UR6, PT ;  /* 0x0000000623007c0c */ /* 0x000fe4000bf44070 */
[----:B------:R-:W-:Y:S01]  /*5f50*/  LOP3.LUT R12, R19, 0xff, RZ, 0xc0, !PT ;  /* 0x000000ff130c7812 */ /* 0x000fe200078ec0ff */
[----:B-1----:R-:W-:Y:S01]  /*5f60*/  FFMA.FTZ R7, R109, UR33, -R4 ;  /* 0x000000216d077c23 */ /* 0x002fe20008010804 */
[----:B------:R-:W-:Y:S02]  /*5f70*/  SHF.R.U32.HI R10, RZ, 0x18, R19 ;  /* 0x00000018ff0a7819 */ /* 0x000fe40000011613 */
[----:B------:R-:W-:Y:S01]  /*5f80*/  ISETP.LE.U32.AND P3, PT, R12, UR6, PT ;  /* 0x000000060c007c0c */ /* 0x000fe2000bf63070 */
[----:B------:R1:W3:Y:S01]  /*5f90*/  MUFU.EX2 R137, R7 ;  /* 0x0000000700897308 */ /* 0x0002e20000000800 */
[----:B----4-:R-:W-:-:S02]  /*5fa0*/  F2FP.BF16.F32.PACK_AB R6, R124, R48 ;  /* 0x000000307c06723e */ /* 0x010fc400000010ff */
[----:B------:R-:W-:Y:S01]  /*5fb0*/  LOP3.LUT R8, R80, 0xff, RZ, 0xc0, !PT ;  /* 0x000000ff50087812 */ /* 0x000fe200078ec0ff */
[----:B------:R-:W-:Y:S01]  /*5fc0*/  FFMA.FTZ R80, R150, UR33, -R2 ;  /* 0x0000002196507c23 */ /* 0x000fe20008010802 */
[C---:B------:R-:W-:Y:S02]  /*5fd0*/  PRMT R212, R6.reuse, 0x7610, R212 ;  /* 0x0000761006d47816 */ /* 0x040fe400000000d4 */
[----:B------:R-:W-:Y:S02]  /*5fe0*/  PRMT R208, R6, 0x7632, R208 ;  /* 0x0000763206d07816 */ /* 0x000fe400000000d0 */
[----:B--2---:R-:W-:Y:S01]  /*5ff0*/  F2FP.BF16.F32.PACK_AB R6, R135, R131 ;  /* 0x000000838706723e */ /* 0x004fe200000010ff */
[----:B------:R-:W-:Y:S01]  /*6000*/  @!P1 HFMA2.BF16_V2 R156, -RZ.H0_H0, RZ.H0_H0, -R212.H0_H0 ;  /* 0x200000ffff9c9231 */ /* 0x000fe200003409d4 */
[----:B------:R-:W-:Y:S01]  /*6010*/  PRMT R164, R212, 0x5410, R208 ;  /* 0x00005410d4a47816 */ /* 0x000fe200000000d0 */
[----:B------:R-:W-:Y:S01]  /*6020*/  @!P3 HFMA2.BF16_V2 R144, -RZ.H0_H0, RZ.H0_H0, -R216.H0_H0 ;  /* 0x200000ffff90b231 */ /* 0x000fe200003409d8 */
[C---:B------:R-:W-:Y:S01]  /*6030*/  PRMT R214, R6.reuse, 0x7610, R214 ;  /* 0x0000761006d67816 */ /* 0x040fe200000000d6 */
[----:B-1----:R-:W-:Y:S01]  /*6040*/  FFMA.FTZ R7, R113, UR33, -R3 ;  /* 0x0000002171077c23 */ /* 0x002fe20008010803 */
[----:B------:R-:W-:-:S02]  /*6050*/  PRMT R213, R6, 0x7632, R213 ;  /* 0x0000763206d57816 */ /* 0x000fc400000000d5 */
[----:B---3--:R-:W-:Y:S01]  /*6060*/  F2FP.BF16.F32.PACK_AB R6, R137, R128 ;  /* 0x000000808906723e */ /* 0x008fe200000010ff */
[----:B------:R1:W-:Y:S01]  /*6070*/  MUFU.EX2 R86, R7 ;  /* 0x0000000700567308 */ /* 0x0003e20000000800 */
[----:B------:R-:W-:Y:S01]  /*6080*/  @!P1 PRMT R212, R156, 0x5410, RZ ;  /* 0x000054109cd49816 */ /* 0x000fe200000000ff */
[----:B------:R-:W-:Y:S01]  /*6090*/  @!P4 HFMA2.BF16_V2 R166, -RZ.H0_H0, RZ.H0_H0, -R214.H0_H0 ;  /* 0x200000ffffa6c231 */ /* 0x000fe200003409d6 */
[----:B------:R-:W-:Y:S02]  /*60a0*/  ISETP.GT.U32.AND P1, PT, R34, UR6, PT ;  /* 0x0000000622007c0c */ /* 0x000fe4000bf24070 */
[C---:B------:R-:W-:Y:S02]  /*60b0*/  PRMT R207, R6.reuse, 0x7610, R207 ;  /* 0x0000761006cf7816 */ /* 0x040fe400000000cf */
[----:B------:R-:W-:Y:S01]  /*60c0*/  PRMT R206, R6, 0x7632, R206 ;  /* 0x0000763206ce7816 */ /* 0x000fe200000000ce */
[----:B------:R-:W-:Y:S01]  /*60d0*/  FFMA.FTZ R6, R111, UR33, -R3 ;  /* 0x000000216f067c23 */ /* 0x000fe20008010803 */
[----:B------:R-:W-:Y:S01]  /*60e0*/  @!P3 PRMT R216, R144, 0x5410, RZ ;  /* 0x0000541090d8b816 */ /* 0x000fe200000000ff */
[----:B------:R-:W-:Y:S01]  /*60f0*/  @P2 HFMA2.BF16_V2 R168, -RZ.H0_H0, RZ.H0_H0, -R207.H0_H0 ;  /* 0x200000ffffa82231 */ /* 0x000fe200003409cf */
[----:B------:R-:W-:Y:S01]  /*6100*/  PRMT R156, R207, 0x5410, R206 ;  /* 0x00005410cf9c7816 */ /* 0x000fe200000000ce */
[----:B------:R2:W3:Y:S01]  /*6110*/  MUFU.EX2 R130, R6 ;  /* 0x0000000600827308 */ /* 0x0004e20000000800 */
[----:B------:R-:W-:-:S02]  /*6120*/  PRMT R104, R8, 0x5410, R49 ;  /* 0x0000541008687816 */ /* 0x000fc40000000031 */
[----:B------:R-:W-:Y:S01]  /*6130*/  @P2 PRMT R207, R168, 0x5410, RZ ;  /* 0x00005410a8cf2816 */ /* 0x000fe200000000ff */
[----:B------:R-:W-:Y:S01]  /*6140*/  @P1 HFMA2.BF16_V2 R169, -RZ.H0_H0, RZ.H0_H0, -R206.H0_H0 ;  /* 0x200000ffffa91231 */ /* 0x000fe200003409ce */
[----:B------:R-:W-:Y:S02]  /*6150*/  ISETP.LE.U32.AND P2, PT, R10, UR6, PT ;  /* 0x000000060a007c0c */ /* 0x000fe4000bf43070 */
[----:B-1----:R-:W-:Y:S02]  /*6160*/  LOP3.LUT R7, R71, 0xff, RZ, 0xc0, !PT ;  /* 0x000000ff47077812 */ /* 0x002fe400078ec0ff */
[----:B------:R-:W-:Y:S02]  /*6170*/  @P1 PRMT R206, R169, 0x5410, RZ ;  /* 0x00005410a9ce1816 */ /* 0x000fe400000000ff */
[----:B------:R-:W-:Y:S02]  /*6180*/  PRMT R87, R7, 0x5410, R33 ;  /* 0x0000541007577816 */ /* 0x000fe40000000021 */
[----:B------:R-:W-:-:S02]  /*6190*/  LOP3.LUT R7, R79, 0xff, RZ, 0xc0, !PT ;  /* 0x000000ff4f077812 */ /* 0x000fc400078ec0ff */
[----:B--2---:R-:W-:Y:S02]  /*61a0*/  PRMT R6, R146, 0x7770, RZ ;  /* 0x0000777092067816 */ /* 0x004fe400000000ff */
[----:B------:R-:W-:Y:S01]  /*61b0*/  PRMT R111, R7, 0x5410, R41 ;  /* 0x00005410076f7816 */ /* 0x000fe20000000029 */
[----:B------:R-:W-:Y:S01]  /*61c0*/  @!P2 HFMA2.BF16_V2 R170, -RZ.H0_H0, RZ.H0_H0, -R208.H0_H0 ;  /* 0x200000ffffaaa231 */ /* 0x000fe200003409d0 */
[----:B------:R-:W-:Y:S02]  /*61d0*/  ISETP.LE.U32.AND P1, PT, R6, UR6, PT ;  /* 0x0000000606007c0c */ /* 0x000fe4000bf23070 */
[----:B---3--:R-:W-:Y:S02]  /*61e0*/  F2FP.BF16.F32.PACK_AB R6, R130, R86 ;  /* 0x000000568206723e */ /* 0x008fe400000010ff */
[----:B------:R-:W-:Y:S01]  /*61f0*/  SHF.R.U32.HI R8, RZ, 0x10, R23 ;  /* 0x00000010ff087819 */ /* 0x000fe20000011617 */
[----:B------:R-:W-:Y:S01]  /*6200*/  FFMA.FTZ R23, R122, UR33, -R5 ;  /* 0x000000217a177c23 */ /* 0x000fe20008010805 */
[----:B------:R-:W-:-:S02]  /*6210*/  PRMT R205, R6, 0x7610, R205 ;  /* 0x0000761006cd7816 */ /* 0x000fc400000000cd */
[----:B------:R-:W-:Y:S01]  /*6220*/  PRMT R204, R6, 0x7632, R204 ;  /* 0x0000763206cc7816 */ /* 0x000fe200000000cc */
[----:B------:R-:W-:Y:S01]  /*6230*/  MUFU.EX2 R252, R23 ;  /* 0x0000001700fc7308 */ /* 0x000fe20000000800 */
[----:B------:R-:W-:Y:S01]  /*6240*/  PRMT R6, R60, 0x7632, R6 ;  /* 0x000076323c067816 */ /* 0x000fe20000000006 */
[----:B------:R-:W-:Y:S01]  /*6250*/  @!P5 HFMA2.BF16_V2 R171, -RZ.H0_H0, RZ.H0_H0, -R205.H0_H0 ;  /* 0x200000ffffabd231 */ /* 0x000fe200003409cd */
[----:B------:R-:W-:Y:S02]  /*6260*/  PRMT R144, R205, 0x5410, R204 ;  /* 0x00005410cd907816 */ /* 0x000fe400000000cc */
[----:B------:R-:W-:Y:S02]  /*6270*/  LOP3.LUT R6, R6, 0xff, RZ, 0xc0, !PT ;  /* 0x000000ff06067812 */ /* 0x000fe400078ec0ff */
[----:B------:R-:W-:Y:S02]  /*6280*/  @!P5 PRMT R205, R171, 0x5410, RZ ;  /* 0x00005410abcdd816 */ /* 0x000fe400000000ff */
[----:B------:R-:W-:-:S02]  /*6290*/  ISETP.LE.U32.AND P5, PT, R6, UR6, PT ;  /* 0x0000000606007c0c */ /* 0x000fc4000bfa3070 */
[----:B------:R-:W-:Y:S01]  /*62a0*/  SHF.R.U32.HI R7, RZ, 0x10, R21 ;  /* 0x00000010ff077819 */ /* 0x000fe20000011615 */
[--C-:B------:R-:W-:Y:S01]  /*62b0*/  FFMA.FTZ R21, R136, UR33, -R4.reuse ;  /* 0x0000002188157c23 */ /* 0x100fe20008010804 */
[----:B------:R-:W-:Y:S01]  /*62c0*/  SHF.R.U32.HI R6, RZ, 0x10, R19 ;  /* 0x00000010ff067819 */ /* 0x000fe20000011613 */
[--C-:B------:R-:W-:Y:S01]  /*62d0*/  FFMA.FTZ R19, R148, UR33, -R3.reuse ;  /* 0x0000002194137c23 */ /* 0x100fe20008010803 */
[----:B------:R-:W-:Y:S01]  /*62e0*/  ISETP.GT.U32.AND P3, PT, R49, UR6, PT ;  /* 0x0000000631007c0c */ /* 0x000fe2000bf64070 */
[----:B------:R-:W-:Y:S01]  /*62f0*/  FFMA.FTZ R148, R118, UR33, -R3 ;  /* 0x0000002176947c23 */ /* 0x000fe20008010803 */
[----:B------:R-:W-:Y:S02]  /*6300*/  LOP3.LUT R9, R8, 0xff, RZ, 0xc0, !PT ;  /* 0x000000ff08097812 */ /* 0x000fe400078ec0ff */
[----:B------:R-:W-:Y:S02]  /*6310*/  LOP3.LUT R8, R7, 0xff, RZ, 0xc0, !PT ;  /* 0x000000ff07087812 */ /* 0x000fe400078ec0ff */
[----:B------:R-:W-:Y:S01]  /*6320*/  LOP3.LUT R7, R11, 0xff, RZ, 0xc0, !PT ;  /* 0x000000ff0b077812 */ /* 0x000fe200078ec0ff */
[--C-:B------:R-:W-:Y:S01]  /*6330*/  FFMA.FTZ R11, R151, UR33, -R4.reuse ;  /* 0x00000021970b7c23 */ /* 0x100fe20008010804 */
[----:B------:R-:W-:Y:S01]  /*6340*/  LOP3.LUT R6, R6, 0xff, RZ, 0xc0, !PT ;  /* 0x000000ff06067812 */ /* 0x000fe200078ec0ff */
[----:B------:R-:W-:Y:S01]  /*6350*/  FFMA.FTZ R151, R119, UR33, -R4 ;  /* 0x0000002177977c23 */ /* 0x000fe20008010804 */
[----:B------:R-:W-:-:S02]  /*6360*/  PRMT R110, R214, 0x5410, R213 ;  /* 0x00005410d66e7816 */ /* 0x000fc400000000d5 */
[----:B------:R-:W-:Y:S01]  /*6370*/  @!P4 PRMT R214, R166, 0x5410, RZ ;  /* 0x00005410a6d6c816 */ /* 0x000fe200000000ff */
[----:B------:R-:W-:Y:S01]  /*6380*/  @P3 HFMA2.BF16_V2 R167, -RZ.H0_H0, RZ.H0_H0, -R213.H0_H0 ;  /* 0x200000ffffa73231 */ /* 0x000fe200003409d5 */
[C---:B------:R-:W-:Y:S02]  /*6390*/  ISETP.GT.U32.AND P4, PT, R31.reuse, UR6, PT ;  /* 0x000000061f007c0c */ /* 0x040fe4000bf84070 */
[----:B------:R-:W-:Y:S02]  /*63a0*/  PRMT R145, R31, 0x5410, R30 ;  /* 0x000054101f917816 */ /* 0x000fe4000000001e */
[----:B------:R-:W-:Y:S02]  /*63b0*/  @!P2 PRMT R208, R170, 0x5410, RZ ;  /* 0x00005410aad0a816 */ /* 0x000fe400000000ff */
[----:B------:R-:W-:Y:S02]  /*63c0*/  ISETP.GT.U32.AND P2, PT, R41, UR6, PT ;  /* 0x0000000629007c0c */ /* 0x000fe4000bf44070 */
[----:B------:R-:W-:Y:S01]  /*63d0*/  PRMT R31, R7, 0x5410, R22 ;  /* 0x00005410071f7816 */ /* 0x000fe20000000016 */
[----:B------:R-:W-:Y:S01]  /*63e0*/  FFMA.FTZ R7, R153, UR33, -R2 ;  /* 0x0000002199077c23 */ /* 0x000fe20008010802 */
[----:B------:R-:W-:Y:S01]  /*63f0*/  PRMT R106, R6, 0x5410, R10 ;  /* 0x00005410066a7816 */ /* 0x000fe2000000000a */
[----:B------:R-:W-:Y:S01]  /*6400*/  FFMA.FTZ R6, R152, UR33, -R2 ;  /* 0x0000002198067c23 */ /* 0x000fe20008010802 */
[----:B------:R-:W-:Y:S01]  /*6410*/  PRMT R116, R35, 0x5410, R34 ;  /* 0x0000541023747816 */ /* 0x000fe20000000022 */
[----:B------:R-:W-:Y:S01]  /*6420*/  IMAD.WIDE.U32 R34, R75, -0x2daee0ad, RZ ;  /* 0xd2511f534b227825 */ /* 0x000fe200078e00ff */
[----:B------:R-:W-:Y:S01]  /*6430*/  PRMT R28, R29, 0x5410, R28 ;  /* 0x000054101d1c7816 */ /* 0x000fe2000000001c */
[----:B------:R1:W-:Y:S01]  /*6440*/  MUFU.EX2 R71, R7 ;  /* 0x0000000700477308 */ /* 0x0003e20000000800 */
[----:B------:R-:W-:Y:S01]  /*6450*/  PRMT R108, R14, 0x5410, R16 ;  /* 0x000054100e6c7816 */ /* 0x000fe20000000010 */
[----:B------:R-:W-:Y:S01]  /*6460*/  FFMA.FTZ R14, R133, UR33, -R5 ;  /* 0x00000021850e7c23 */ /* 0x000fe20008010805 */
[----:B------:R-:W-:Y:S01]  /*6470*/  PRMT R27, R9, 0x5410, R27 ;  /* 0x00005410091b7816 */ /* 0x000fe2000000001b */
[----:B------:R-:W2:Y:S01]  /*6480*/  MUFU.EX2 R75, R6 ;  /* 0x00000006004b7308 */ /* 0x000ea20000000800 */
[----:B------:R-:W-:Y:S01]  /*6490*/  PRMT R29, R8, 0x5410, R15 ;  /* 0x00005410081d7816 */ /* 0x000fe2000000000f */
[----:B------:R-:W-:Y:S01]  /*64a0*/  FFMA.FTZ R9, R140, UR33, -R5 ;  /* 0x000000218c097c23 */ /* 0x000fe20008010805 */
[----:B------:R-:W-:Y:S01]  /*64b0*/  PRMT R91, R12, 0x5410, R13 ;  /* 0x000054100c5b7816 */ /* 0x000fe2000000000d */
[--C-:B------:R-:W-:Y:S01]  /*64c0*/  FFMA.FTZ R8, R139, UR33, -R5.reuse ;  /* 0x000000218b087c23 */ /* 0x100fe20008010805 */
[--C-:B------:R-:W-:Y:S01]  /*64d0*/  FFMA.FTZ R13, R126, UR33, -R5.reuse ;  /* 0x000000217e0d7c23 */ /* 0x100fe20008010805 */
[----:B------:R-:W-:Y:S01]  /*64e0*/  FFMA.FTZ R22, R121, UR33, -R5 ;  /* 0x0000002179167c23 */ /* 0x000fe20008010805 */
[----:B------:R-:W-:Y:S01]  /*64f0*/  LOP3.LUT R5, R60, 0xffff, RZ, 0xc0, !PT ;  /* 0x0000ffff3c057812 */ /* 0x000fe200078ec0ff */
[----:B------:R-:W-:Y:S01]  /*6500*/  FFMA.FTZ R16, R142, UR33, -R4 ;  /* 0x000000218e107c23 */ /* 0x000fe20008010804 */
[----:B------:R-:W-:Y:S01]  /*6510*/  @P3 PRMT R213, R167, 0x5410, RZ ;  /* 0x00005410a7d53816 */ /* 0x000fe200000000ff */
[----:B------:R-:W-:Y:S01]  /*6520*/  MUFU.EX2 R136, R9 ;  /* 0x0000000900887308 */ /* 0x000fe20000000800 */
[----:B------:R-:W-:Y:S01]  /*6530*/  SHF.R.U32.HI R84, RZ, 0x8, R5 ;  /* 0x00000008ff547819 */ /* 0x000fe20000011605 */
[----:B------:R-:W-:Y:S01]  /*6540*/  @P2 HFMA2.BF16_V2 R178, -RZ.H0_H0, RZ.H0_H0, -R204.H0_H0 ;  /* 0x200000ffffb22231 */ /* 0x000fe200003409cc */
[----:B------:R-:W-:Y:S01]  /*6550*/  ISETP.GT.U32.AND P3, PT, R30, UR6, PT ;  /* 0x000000061e007c0c */ /* 0x000fe2000bf64070 */
[----:B------:R-:W3:Y:S01]  /*6560*/  MUFU.EX2 R142, R8 ;  /* 0x00000008008e7308 */ /* 0x000ee20000000800 */
[----:B------:R-:W-:Y:S01]  /*6570*/  LOP3.LUT R42, R24, UR19, R147, 0x96, !PT ;  /* 0x00000013182a7c12 */ /* 0x000fe2000f8e9693 */
[--C-:B------:R-:W-:Y:S01]  /*6580*/  FFMA.FTZ R10, R157, UR33, -R3.reuse ;  /* 0x000000219d0a7c23 */ /* 0x100fe20008010803 */
[----:B------:R-:W-:Y:S01]  /*6590*/  PRMT R109, R25, 0x5410, R26 ;  /* 0x00005410196d7816 */ /* 0x000fe2000000001a */
[----:B------:R-:W-:Y:S01]  /*65a0*/  FFMA.FTZ R12, R155, UR33, -R3 ;  /* 0x000000219b0c7c23 */ /* 0x000fe20008010803 */
[----:B------:R-:W-:Y:S01]  /*65b0*/  PRMT R30, R18, 0x5410, R17 ;  /* 0x00005410121e7816 */ /* 0x000fe20000000011 */
[--C-:B------:R-:W-:Y:S01]  /*65c0*/  FFMA.FTZ R18, R143, UR33, -R3.reuse ;  /* 0x000000218f127c23 */ /* 0x100fe20008010803 */
[--C-:B------:R-:W-:Y:S01]  /*65d0*/  FFMA.FTZ R26, R129, UR33, -R3.reuse ;  /* 0x00000021811a7c23 */ /* 0x100fe20008010803 */
[--C-:B------:R-:W-:Y:S01]  /*65e0*/  FFMA.FTZ R25, R132, UR33, -R3.reuse ;  /* 0x0000002184197c23 */ /* 0x100fe20008010803 */
[----:B------:R-:W-:Y:S01]  /*65f0*/  FFMA.FTZ R147, R117, UR33, -R3 ;  /* 0x0000002175937c23 */ /* 0x000fe20008010803 */
[----:B------:R-:W-:Y:S01]  /*6600*/  LOP3.LUT R3, R84, 0xffff, RZ, 0xc0, !PT ;  /* 0x0000ffff54037812 */ /* 0x000fe200078ec0ff */
[--C-:B-1----:R-:W-:Y:S01]  /*6610*/  FFMA.FTZ R7, R154, UR33, -R4.reuse ;  /* 0x000000219a077c23 */ /* 0x102fe20008010804 */
[--C-:B------:R-:W-:Y:S01]  /*6620*/  FFMA.FTZ R15, R141, UR33, -R4.reuse ;  /* 0x000000218d0f7c23 */ /* 0x100fe20008010804 */
[--C-:B------:R-:W-:Y:S01]  /*6630*/  FFMA.FTZ R24, R134, UR33, -R4.reuse ;  /* 0x0000002186187c23 */ /* 0x100fe20008010804 */
[----:B------:R-:W-:Y:S01]  /*6640*/  FFMA.FTZ R152, R115, UR33, -R4 ;  /* 0x0000002173987c23 */ /* 0x000fe20008010804 */
[----:B------:R-:W-:Y:S01]  /*6650*/  @P2 PRMT R204, R178, 0x5410, RZ ;  /* 0x00005410b2cc2816 */ /* 0x000fe200000000ff */
[----:B------:R-:W-:Y:S01]  /*6660*/  MUFU.EX2 R134, R7 ;  /* 0x0000000700867308 */ /* 0x000fe20000000800 */
[----:B--2---:R-:W-:Y:S01]  /*6670*/  F2FP.BF16.F32.PACK_AB R4, R75, R71 ;  /* 0x000000474b04723e */ /* 0x004fe200000010ff */
[--C-:B------:R-:W-:Y:S01]  /*6680*/  FFMA.FTZ R6, R162, UR33, -R2.reuse ;  /* 0x00000021a2067c23 */ /* 0x100fe20008010802 */
[----:B------:R-:W-:Y:S01]  /*6690*/  ISETP.LE.U32.AND P2, PT, R3, UR6, PT ;  /* 0x0000000603007c0c */ /* 0x000fe2000bf43070 */
[----:B------:R-:W1:Y:S01]  /*66a0*/  MUFU.EX2 R141, R11 ;  /* 0x0000000b008d7308 */ /* 0x000e620000000800 */
[----:B------:R-:W-:Y:S01]  /*66b0*/  PRMT R3, R42, 0x7632, R3 ;  /* 0x000076322a037816 */ /* 0x000fe20000000003 */
[----:B------:R-:W-:Y:S01]  /*66c0*/  FFMA.FTZ R5, R161, UR33, -R2 ;  /* 0x00000021a1057c23 */ /* 0x000fe20008010802 */
[C---:B------:R-:W-:Y:S01]  /*66d0*/  PRMT R203, R4.reuse, 0x7610, R203 ;  /* 0x0000761004cb7816 */ /* 0x040fe200000000cb */
[----:B------:R-:W-:Y:S01]  /*66e0*/  MUFU.EX2 R129, R10 ;  /* 0x0000000a00817308 */ /* 0x000fe20000000800 */
[----:B------:R-:W-:Y:S01]  /*66f0*/  PRMT R202, R4, 0x7632, R202 ;  /* 0x0000763204ca7816 */ /* 0x000fe200000000ca */
[--C-:B------:R-:W-:Y:S01]  /*6700*/  FFMA.FTZ R17, R159, UR33, -R2.reuse ;  /* 0x000000219f117c23 */ /* 0x100fe20008010802 */
[----:B------:R-:W-:Y:S01]  /*6710*/  LOP3.LUT R4, R3, 0xff, RZ, 0xc0, !PT ;  /* 0x000000ff03047812 */ /* 0x000fe200078ec0ff */
[----:B------:R-:W2:Y:S01]  /*6720*/  MUFU.EX2 R140, R12 ;  /* 0x0000000c008c7308 */ /* 0x000ea20000000800 */
[----:B---3--:R-:W-:Y:S01]  /*6730*/  F2FP.BF16.F32.PACK_AB R3, R142, R136 ;  /* 0x000000888e03723e */ /* 0x008fe200000010ff */
[--C-:B------:R-:W-:Y:S01]  /*6740*/  FFMA.FTZ R9, R158, UR33, -R2.reuse ;  /* 0x000000219e097c23 */ /* 0x100fe20008010802 */
[--C-:B------:R-:W-:Y:S01]  /*6750*/  FFMA.FTZ R154, R138, UR33, -R2.reuse ;  /* 0x000000218a9a7c23 */ /* 0x100fe20008010802 */
[----:B------:R-:W-:Y:S01]  /*6760*/  FFMA.FTZ R153, R127, UR33, -R2 ;  /* 0x000000217f997c23 */ /* 0x000fe20008010802 */
[C---:B------:R-:W-:Y:S01]  /*6770*/  PRMT R200, R3.reuse, 0x7632, R200 ;  /* 0x0000763203c87816 */ /* 0x040fe200000000c8 */
[----:B------:R-:W-:Y:S01]  /*6780*/  MUFU.EX2 R127, R6 ;  /* 0x00000006007f7308 */ /* 0x000fe20000000800 */
[----:B------:R-:W-:Y:S01]  /*6790*/  PRMT R201, R3, 0x7610, R201 ;  /* 0x0000761003c97816 */ /* 0x000fe200000000c9 */
[----:B------:R-:W-:Y:S01]  /*67a0*/  @P3 HFMA2.BF16_V2 R182, -RZ.H0_H0, RZ.H0_H0, -R202.H0_H0 ;  /* 0x200000ffffb63231 */ /* 0x000fe200003409ca */
[----:B-1----:R-:W-:Y:S01]  /*67b0*/  F2FP.BF16.F32.PACK_AB R2, R141, R134 ;  /* 0x000000868d02723e */ /* 0x002fe200000010ff */
[----:B------:R-:W-:Y:S01]  /*67c0*/  @!P2 HFMA2.BF16_V2 R184, -RZ.H0_H0, RZ.H0_H0, -R200.H0_H0 ;  /* 0x200000ffffb8a231 */ /* 0x000fe200003409c8 */
[----:B------:R-:W-:Y:S01]  /*67d0*/  LOP3.LUT R99, R42, 0xff, RZ, 0xc0, !PT ;  /* 0x000000ff2a637812 */ /* 0x000fe200078ec0ff */
[----:B------:R1:W3:Y:S01]  /*67e0*/  MUFU.EX2 R138, R5 ;  /* 0x00000005008a7308 */ /* 0x0002e20000000800 */
[C---:B------:R-:W-:Y:S01]  /*67f0*/  PRMT R199, R2.reuse, 0x7610, R199 ;  /* 0x0000761002c77816 */ /* 0x040fe200000000c7 */
[----:B------:R-:W-:Y:S01]  /*6800*/  @P4 HFMA2.BF16_V2 R179, -RZ.H0_H0, RZ.H0_H0, -R203.H0_H0 ;  /* 0x200000ffffb34231 */ /* 0x000fe200003409cb */
[----:B------:R-:W-:Y:S01]  /*6810*/  PRMT R166, R201, 0x5410, R200 ;  /* 0x00005410c9a67816 */ /* 0x000fe200000000c8 */
[----:B------:R-:W-:Y:S01]  /*6820*/  MUFU.EX2 R139, R14 ;  /* 0x0000000e008b7308 */ /* 0x000fe20000000800 */
[----:B------:R-:W-:Y:S01]  /*6830*/  PRMT R198, R2, 0x7632, R198 ;  /* 0x0000763202c67816 */ /* 0x000fe200000000c6 */
[----:B------:R-:W-:Y:S01]  /*6840*/  @!P5 HFMA2.BF16_V2 R185, -RZ.H0_H0, RZ.H0_H0, -R199.H0_H0 ;  /* 0x200000ffffb9d231 */ /* 0x000fe200003409c7 */
[----:B------:R-:W-:Y:S01]  /*6850*/  @!P2 PRMT R200, R184, 0x5410, RZ ;  /* 0x00005410b8c8a816 */ /* 0x000fe200000000ff */
[----:B------:R-:W4:Y:S01]  /*6860*/  MUFU.EX2 R143, R13 ;  /* 0x0000000d008f7308 */ /* 0x000f220000000800 */
[----:B------:R-:W-:Y:S01]  /*6870*/  LOP3.LUT R2, R42, 0xffff, RZ, 0xc0, !PT ;  /* 0x0000ffff2a027812 */ /* 0x000fe200078ec0ff */
[----:B------:R-:W-:Y:S01]  /*6880*/  FADD.FTZ R8, R57, R56 ;  /* 0x0000003839087221 */ /* 0x000fe20000010000 */
[----:B------:R-:W-:Y:S01]  /*6890*/  ISETP.LE.U32.AND P2, PT, R99, UR6, PT ;  /* 0x0000000663007c0c */ /* 0x000fe2000bf43070 */
[----:B------:R-:W-:Y:S01]  /*68a0*/  MUFU.EX2 R132, R16 ;  /* 0x0000001000847308 */ /* 0x000fe20000000800 */
[----:B------:R-:W-:Y:S01]  /*68b0*/  SHF.R.U32.HI R98, RZ, 0x8, R2 ;  /* 0x00000008ff627819 */ /* 0x000fe20000011602 */
[----:B-1----:R-:W-:Y:S01]  /*68c0*/  FADD.FTZ R5, R74, R70 ;  /* 0x000000464a057221 */ /* 0x002fe20000010000 */
[----:B--2---:R-:W-:Y:S01]  /*68d0*/  F2FP.BF16.F32.PACK_AB R3, R140, R129 ;  /* 0x000000818c03723e */ /* 0x004fe200000010ff */
[----:B------:R-:W1:Y:S01]  /*68e0*/  MUFU.EX2 R157, R15 ;  /* 0x0000000f009d7308 */ /* 0x000e620000000800 */
[----:B------:R-:W-:Y:S01]  /*68f0*/  SHF.R.U32.HI R2, RZ, 0x10, R20 ;  /* 0x00000010ff027819 */ /* 0x000fe20000011614 */
[----:B------:R-:W-:Y:S01]  /*6900*/  FADD.FTZ R7, R64, R61 ;  /* 0x0000003d40077221 */ /* 0x000fe20000010000 */
[----:B------:R-:W-:Y:S01]  /*6910*/  PRMT R197, R3, 0x7610, R197 ;  /* 0x0000761003c57816 */ /* 0x000fe200000000c5 */
[----:B------:R-:W-:Y:S01]  /*6920*/  MUFU.EX2 R133, R19 ;  /* 0x0000001300857308 */ /* 0x000fe20000000800 */
[----:B------:R-:W-:Y:S01]  /*6930*/  LOP3.LUT R2, R2, 0xff, RZ, 0xc0, !PT ;  /* 0x000000ff02027812 */ /* 0x000fe200078ec0ff */
[----:B------:R-:W-:Y:S01]  /*6940*/  FADD.FTZ R6, R73, R72 ;  /* 0x0000004849067221 */ /* 0x000fe20000010000 */
[----:B------:R-:W-:Y:S01]  /*6950*/  PRMT R105, R203, 0x5410, R202 ;  /* 0x00005410cb697816 */ /* 0x000fe200000000ca */
[----:B------:R-:W-:Y:S01]  /*6960*/  @!P2 HFMA2.BF16_V2 R187, -RZ.H0_H0, RZ.H0_H0, -R197.H0_H0 ;  /* 0x200000ffffbba231 */ /* 0x000fe200003409c5 */
[----:B------:R-:W-:Y:S01]  /*6970*/  @P3 PRMT R202, R182, 0x5410, RZ ;  /* 0x00005410b6ca3816 */ /* 0x000fe200000000ff */
[----:B------:R-:W2:Y:S01]  /*6980*/  MUFU.EX2 R249, R18 ;  /* 0x0000001200f97308 */ /* 0x000ea20000000800 */
[----:B------:R-:W-:-:S02]  /*6990*/  ISETP.LE.U32.AND P3, PT, R4, UR6, PT ;  /* 0x0000000604007c0c */ /* 0x000fc4000bf63070 */
[----:B------:R-:W-:Y:S01]  /*69a0*/  PRMT R10, R2, 0x5410, R32 ;  /* 0x00005410020a7816 */ /* 0x000fe20000000020 */
[----:B------:R-:W-:Y:S01]  /*69b0*/  MUFU.EX2 R126, R17 ;  /* 0x00000011007e7308 */ /* 0x000fe20000000800 */
[----:B------:R-:W-:Y:S02]  /*69c0*/  PRMT R196, R3, 0x7632, R196 ;  /* 0x0000763203c47816 */ /* 0x000fe400000000c4 */
[----:B---3--:R-:W-:Y:S01]  /*69d0*/  F2FP.BF16.F32.PACK_AB R2, R138, R127 ;  /* 0x0000007f8a02723e */ /* 0x008fe200000010ff */
[----:B------:R-:W3:Y:S01]  /*69e0*/  MUFU.EX2 R250, R9 ;  /* 0x0000000900fa7308 */ /* 0x000ee20000000800 */
[----:B------:R-:W-:Y:S02]  /*69f0*/  SHF.R.U32.HI R95, RZ, 0x18, R42 ;  /* 0x00000018ff5f7819 */ /* 0x000fe4000001162a */
[----:B------:R-:W-:Y:S01]  /*6a00*/  PRMT R159, R197, 0x5410, R196 ;  /* 0x00005410c59f7816 */ /* 0x000fe200000000c4 */
[----:B------:R-:W5:Y:S01]  /*6a10*/  MUFU.EX2 R251, R22 ;  /* 0x0000001600fb7308 */ /* 0x000f620000000800 */
[----:B------:R-:W-:-:S02]  /*6a20*/  PRMT R195, R2, 0x7610, R195 ;  /* 0x0000761002c37816 */ /* 0x000fc400000000c3 */
[----:B------:R-:W-:Y:S02]  /*6a30*/  PRMT R194, R2, 0x7632, R194 ;  /* 0x0000763202c27816 */ /* 0x000fe400000000c2 */
[----:B------:R-:W-:Y:S01]  /*6a40*/  @!P2 PRMT R197, R187, 0x5410, RZ ;  /* 0x00005410bbc5a816 */ /* 0x000fe200000000ff */
[----:B------:R-:W-:Y:S01]  /*6a50*/  @!P3 HFMA2.BF16_V2 R189, -RZ.H0_H0, RZ.H0_H0, -R195.H0_H0 ;  /* 0x200000ffffbdb231 */ /* 0x000fe200003409c3 */
[----:B----4-:R-:W-:Y:S02]  /*6a60*/  F2FP.BF16.F32.PACK_AB R2, R143, R139 ;  /* 0x0000008b8f02723e */ /* 0x010fe400000010ff */
[----:B------:R-:W-:Y:S02]  /*6a70*/  ISETP.LE.U32.AND P2, PT, R95, UR6, PT ;  /* 0x000000065f007c0c */ /* 0x000fe4000bf43070 */
[----:B------:R-:W-:Y:S02]  /*6a80*/  LOP3.LUT R40, R176, UR13, R35, 0x96, !PT ;  /* 0x0000000db0287c12 */ /* 0x000fe4000f8e9623 */
[----:B------:R-:W-:-:S02]  /*6a90*/  PRMT R193, R2, 0x7610, R193 ;  /* 0x0000761002c17816 */ /* 0x000fc400000000c1 */
[----:B------:R-:W-:Y:S02]  /*6aa0*/  PRMT R192, R2, 0x7632, R192 ;  /* 0x0000763202c07816 */ /* 0x000fe400000000c0 */
[----:B------:R-:W-:Y:S01]  /*6ab0*/  PRMT R2, R40, 0x7632, R2 ;  /* 0x0000763228027816 */ /* 0x000fe20000000002 */
[----:B------:R-:W-:Y:S01]  /*6ac0*/  @!P0 HFMA2.BF16_V2 R190, -RZ.H0_H0, RZ.H0_H0, -R193.H0_H0 ;  /* 0x200000ffffbe8231 */ /* 0x000fe200003409c1 */
[----:B------:R-:W-:Y:S02]  /*6ad0*/  PRMT R150, R224, 0x7773, RZ ;  /* 0x00007773e0967816 */ /* 0x000fe400000000ff */
[----:B------:R-:W-:Y:S01]  /*6ae0*/  PRMT R158, R195, 0x5410, R194 ;  /* 0x00005410c39e7816 */ /* 0x000fe200000000c2 */
[----:B------:R-:W-:Y:S01]  /*6af0*/  @!P2 HFMA2.BF16_V2 R191, -RZ.H0_H0, RZ.H0_H0, -R194.H0_H0 ;  /* 0x200000ffffbfa231 */ /* 0x000fe200003409c2 */
[----:B------:R-:W-:Y:S02]  /*6b00*/  @!P3 PRMT R195, R189, 0x5410, RZ ;  /* 0x00005410bdc3b816 */ /* 0x000fe400000000ff */
[----:B------:R-:W-:-:S02]  /*6b10*/  LOP3.LUT R2, R2, 0xff, RZ, 0xc0, !PT ;  /* 0x000000ff02027812 */ /* 0x000fc400078ec0ff */
[----:B------:R-:W-:Y:S02]  /*6b20*/  ISETP.GT.U32.AND P3, PT, R150, UR6, PT ;  /* 0x0000000696007c0c */ /* 0x000fe4000bf64070 */
[----:B------:R-:W-:Y:S02]  /*6b30*/  PRMT R171, R193, 0x5410, R192 ;  /* 0x00005410c1ab7816 */ /* 0x000fe400000000c0 */
[----:B------:R-:W-:Y:S02]  /*6b40*/  @!P0 PRMT R193, R190, 0x5410, RZ ;  /* 0x00005410bec18816 */ /* 0x000fe400000000ff */
[----:B------:R-:W-:Y:S02]  /*6b50*/  LOP3.LUT R79, R60, 0xff, RZ, 0xc0, !PT ;  /* 0x000000ff3c4f7812 */ /* 0x000fe400078ec0ff */
[----:B------:R-:W-:Y:S02]  /*6b60*/  ISETP.LE.U32.AND P0, PT, R2, UR6, PT ;  /* 0x0000000602007c0c */ /* 0x000fe4000bf03070 */
[----:B------:R-:W-:-:S02]  /*6b70*/  LOP3.LUT R4, R98, 0xffff, RZ, 0xc0, !PT ;  /* 0x0000ffff62047812 */ /* 0x000fc400078ec0ff */
[----:B-1----:R-:W-:Y:S02]  /*6b80*/  F2FP.BF16.F32.PACK_AB R2, R157, R132 ;  /* 0x000000849d02723e */ /* 0x002fe400000010ff */
[----:B------:R-:W-:Y:S02]  /*6b90*/  @P4 PRMT R203, R179, 0x5410, RZ ;  /* 0x00005410b3cb4816 */ /* 0x000fe400000000ff */
[----:B------:R-:W-:Y:S02]  /*6ba0*/  PRMT R167, R199, 0x5410, R198 ;  /* 0x00005410c7a77816 */ /* 0x000fe400000000c6 */
[----:B------:R-:W-:Y:S02]  /*6bb0*/  ISETP.LE.U32.AND P4, PT, R79, UR6, PT ;  /* 0x000000064f007c0c */ /* 0x000fe4000bf83070 */
[----:B------:R-:W-:Y:S02]  /*6bc0*/  @!P5 PRMT R199, R185, 0x5410, RZ ;  /* 0x00005410b9c7d816 */ /* 0x000fe400000000ff */
[----:B------:R-:W-:-:S02]  /*6bd0*/  @!P2 PRMT R194, R191, 0x5410, RZ ;  /* 0x00005410bfc2a816 */ /* 0x000fc400000000ff */
[----:B------:R-:W-:Y:S02]  /*6be0*/  ISETP.LE.U32.AND P5, PT, R4, UR6, PT ;  /* 0x0000000604007c0c */ /* 0x000fe4000bfa3070 */
[C---:B------:R-:W-:Y:S02]  /*6bf0*/  PRMT R191, R2.reuse, 0x7632, R191 ;  /* 0x0000763202bf7816 */ /* 0x040fe400000000bf */
[----:B------:R-:W-:Y:S02]  /*6c00*/  PRMT R190, R2, 0x7610, R190 ;  /* 0x0000761002be7816 */ /* 0x000fe400000000be */
[----:B------:R-:W-:Y:S01]  /*6c10*/  PRMT R70, R146, 0x7771, RZ ;  /* 0x0000777192467816 */ /* 0x000fe200000000ff */
[----:B------:R-:W-:Y:S01]  /*6c20*/  @P3 HFMA2.BF16_V2 R230, -RZ.H0_H0, RZ.H0_H0, -R191.H0_H0 ;  /* 0x200000ffffe63231 */ /* 0x000fe200003409bf */
[----:B------:R-:W-:Y:S01]  /*6c30*/  PRMT R170, R190, 0x5410, R191 ;  /* 0x00005410beaa7816 */ /* 0x000fe200000000bf */
[----:B------:R-:W-:Y:S01]  /*6c40*/  @!P4 HFMA2.BF16_V2 R183, -RZ.H0_H0, RZ.H0_H0, -R201.H0_H0 ;  /* 0x200000ffffb7c231 */ /* 0x000fe200003409c9 */
[----:B------:R-:W-:-:S02]  /*6c50*/  LOP3.LUT R37, R180, UR13, R37, 0x96, !PT ;  /* 0x0000000db4257c12 */ /* 0x000fc4000f8e9625 */
[----:B------:R-:W-:Y:S01]  /*6c60*/  @P3 PRMT R191, R230, 0x5410, RZ ;  /* 0x00005410e6bf3816 */ /* 0x000fe200000000ff */
[----:B------:R-:W-:Y:S01]  /*6c70*/  @!P5 HFMA2.BF16_V2 R188, -RZ.H0_H0, RZ.H0_H0, -R196.H0_H0 ;  /* 0x200000ffffbcd231 */ /* 0x000fe200003409c4 */
[----:B------:R-:W-:Y:S02]  /*6c80*/  ISETP.GT.U32.AND P3, PT, R70, UR6, PT ;  /* 0x0000000646007c0c */ /* 0x000fe4000bf64070 */
[----:B------:R-:W-:Y:S02]  /*6c90*/  SHF.R.U32.HI R78, RZ, 0x18, R60 ;  /* 0x00000018ff4e7819 */ /* 0x000fe4000001163c */
[----:B--2---:R-:W-:Y:S02]  /*6ca0*/  F2FP.BF16.F32.PACK_AB R4, R249, R133 ;  /* 0x00000085f904723e */ /* 0x004fe400000010ff */
[----:B------:R-:W-:Y:S02]  /*6cb0*/  LOP3.LUT R2, R37, 0xffff, RZ, 0xc0, !PT ;  /* 0x0000ffff25027812 */ /* 0x000fe400078ec0ff */
[----:B------:R-:W-:-:S02]  /*6cc0*/  @!P4 PRMT R201, R183, 0x5410, RZ ;  /* 0x00005410b7c9c816 */ /* 0x000fc400000000ff */
[----:B------:R-:W-:Y:S02]  /*6cd0*/  ISETP.LE.U32.AND P4, PT, R78, UR6, PT ;  /* 0x000000064e007c0c */ /* 0x000fe4000bf83070 */
[----:B------:R-:W-:Y:S02]  /*6ce0*/  @!P5 PRMT R196, R188, 0x5410, RZ ;  /* 0x00005410bcc4d816 */ /* 0x000fe400000000ff */
[----:B------:R-:W-:Y:S02]  /*6cf0*/  PRMT R155, R224, 0x7771, RZ ;  /* 0x00007771e09b7816 */ /* 0x000fe400000000ff */
[----:B------:R-:W-:Y:S02]  /*6d00*/  PRMT R188, R4, 0x7632, R188 ;  /* 0x0000763204bc7816 */ /* 0x000fe400000000bc */
[----:B------:R-:W-:Y:S02]  /*6d10*/  SHF.R.U32.HI R56, RZ, 0x8, R2 ;  /* 0x00000008ff387819 */ /* 0x000fe40000011602 */
[----:B------:R-:W-:Y:S01]  /*6d20*/  LOP3.LUT R2, R40, 0xffff, RZ, 0xc0, !PT ;  /* 0x0000ffff28027812 */ /* 0x000fe200078ec0ff */
[----:B------:R-:W-:Y:S01]  /*6d30*/  @P3 HFMA2.BF16_V2 R233, -RZ.H0_H0, RZ.H0_H0, -R188.H0_H0 ;  /* 0x200000ffffe93231 */ /* 0x000fe200003409bc */
[----:B------:R-:W-:Y:S01]  /*6d40*/  PRMT R189, R4, 0x7610, R189 ;  /* 0x0000761004bd7816 */ /* 0x000fe200000000bd */
[----:B------:R-:W-:Y:S01]  /*6d50*/  @!P4 HFMA2.BF16_V2 R186, -RZ.H0_H0, RZ.H0_H0, -R198.H0_H0 ;  /* 0x200000ffffbac231 */ /* 0x000fe200003409c6 */
[----:B------:R-:W-:Y:S01]  /*6d60*/  ISETP.GT.U32.AND P5, PT, R155, UR6, PT ;  /* 0x000000069b007c0c */ /* 0x000fe2000bfa4070 */
[----:B------:R-:W-:Y:S01]  /*6d70*/  FADD.FTZ R4, R67, R5 ;  /* 0x0000000543047221 */ /* 0x000fe20000010000 */
[----:B------:R-:W-:Y:S01]  /*6d80*/  SHF.R.U32.HI R61, RZ, 0x8, R2 ;  /* 0x00000008ff3d7819 */ /* 0x000fe20000011602 */
[----:B------:R-:W-:Y:S01]  /*6d90*/  @!P1 HFMA2.BF16_V2 R232, -RZ.H0_H0, RZ.H0_H0, -R189.H0_H0 ;  /* 0x200000ffffe89231 */ /* 0x000fe200003409bd */
[----:B------:R-:W-:Y:S01]  /*6da0*/  PRMT R57, R146, 0x7773, RZ ;  /* 0x0000777392397816 */ /* 0x000fe200000000ff */
[----:B------:R-:W-:Y:S01]  /*6db0*/  MUFU.EX2 R67, R25 ;  /* 0x0000001900437308 */ /* 0x000fe20000000800 */
[----:B------:R-:W-:Y:S01]  /*6dc0*/  PRMT R169, R189, 0x5410, R188 ;  /* 0x00005410bda97816 */ /* 0x000fe200000000bc */
[----:B------:R-:W-:Y:S01]  /*6dd0*/  FADD.FTZ R5, R53, R7 ;  /* 0x0000000735057221 */ /* 0x000fe20000010000 */
[----:B------:R-:W-:Y:S01]  /*6de0*/  PRMT R3, R37, 0x7632, R3 ;  /* 0x0000763225037816 */ /* 0x000fe20000000003 */
[----:B------:R-:W-:Y:S01]  /*6df0*/  FADD.FTZ R7, R51, R8 ;  /* 0x0000000833077221 */ /* 0x000fe20000010000 */
[----:B------:R-:W-:-:S02]  /*6e00*/  LOP3.LUT R2, R61, 0xffff, RZ, 0xc0, !PT ;  /* 0x0000ffff3d027812 */ /* 0x000fc400078ec0ff */
[----:B------:R-:W-:Y:S01]  /*6e10*/  @P3 PRMT R188, R233, 0x5410, RZ ;  /* 0x00005410e9bc3816 */ /* 0x000fe200000000ff */
[----:B------:R-:W-:Y:S01]  /*6e20*/  @P5 HFMA2.BF16_V2 R229, -RZ.H0_H0, RZ.H0_H0, -R192.H0_H0 ;  /* 0x200000ffffe55231 */ /* 0x000fe200003409c0 */
[----:B------:R-:W-:Y:S01]  /*6e30*/  ISETP.GT.U32.AND P3, PT, R57, UR6, PT ;  /* 0x0000000639007c0c */ /* 0x000fe2000bf64070 */
[----:B------:R-:W-:Y:S01]  /*6e40*/  MUFU.EX2 R233, R21 ;  /* 0x0000001500e97308 */ /* 0x000fe20000000800 */
[----:B------:R-:W-:Y:S01]  /*6e50*/  @!P1 PRMT R189, R232, 0x5410, RZ ;  /* 0x00005410e8bd9816 */ /* 0x000fe200000000ff */
[----:B------:R-:W-:Y:S01]  /*6e60*/  FADD.FTZ R7, R55, R7 ;  /* 0x0000000737077221 */ /* 0x000fe20000010000 */
[----:B------:R-:W-:Y:S01]  /*6e70*/  LOP3.LUT R3, R3, 0xff, RZ, 0xc0, !PT ;  /* 0x000000ff03037812 */ /* 0x000fe200078ec0ff */
[----:B------:R-:W-:Y:S01]  /*6e80*/  IMAD.MOV.U32 R232, RZ, RZ, R249 ;  /* 0x000000ffffe87224 */ /* 0x000fe200078e00f9 */
[----:B------:R-:W-:Y:S01]  /*6e90*/  ISETP.LE.U32.AND P1, PT, R2, UR6, PT ;  /* 0x0000000602007c0c */ /* 0x000fe2000bf23070 */
[----:B------:R-:W-:Y:S01]  /*6ea0*/  FADD.FTZ R35, R48, R7 ;  /* 0x0000000730237221 */ /* 0x000fe20000010000 */
[----:B---3--:R-:W-:-:S02]  /*6eb0*/  F2FP.BF16.F32.PACK_AB R2, R250, R126 ;  /* 0x0000007efa02723e */ /* 0x008fc400000010ff */
[----:B------:R-:W-:Y:S02]  /*6ec0*/  @!P4 PRMT R198, R186, 0x5410, RZ ;  /* 0x00005410bac6c816 */ /* 0x000fe400000000ff */
[----:B------:R-:W-:Y:S02]  /*6ed0*/  ISETP.LE.U32.AND P4, PT, R3, UR6, PT ;  /* 0x0000000603007c0c */ /* 0x000fe4000bf83070 */
[----:B------:R-:W-:Y:S02]  /*6ee0*/  LOP3.LUT R3, R56, 0xffff, RZ, 0xc0, !PT ;  /* 0x0000ffff38037812 */ /* 0x000fe400078ec0ff */
[----:B------:R-:W-:Y:S02]  /*6ef0*/  PRMT R186, R2, 0x7632, R186 ;  /* 0x0000763202ba7816 */ /* 0x000fe400000000ba */
[----:B------:R-:W-:Y:S02]  /*6f00*/  @P5 PRMT R192, R229, 0x5410, RZ ;  /* 0x00005410e5c05816 */ /* 0x000fe400000000ff */
[----:B------:R-:W-:Y:S01]  /*6f10*/  ISETP.LE.U32.AND P5, PT, R3, UR6, PT ;  /* 0x0000000603007c0c */ /* 0x000fe2000bfa3070 */
[----:B------:R-:W-:Y:S01]  /*6f20*/  FADD.FTZ R3, R62, R6 ;  /* 0x000000063e037221 */ /* 0x000fe20000010000 */
[----:B------:R-:W-:Y:S01]  /*6f30*/  PRMT R187, R2, 0x7610, R187 ;  /* 0x0000761002bb7816 */ /* 0x000fe200000000bb */
[----:B------:R-:W-:Y:S01]  /*6f40*/  @P3 HFMA2.BF16_V2 R235, -RZ.H0_H0, RZ.H0_H0, -R186.H0_H0 ;  /* 0x200000ffffeb3231 */ /* 0x000fe200003409ba */
[----:B------:R-:W1:Y:S01]  /*6f50*/  MUFU.EX2 R229, R24 ;  /* 0x0000001800e57308 */ /* 0x000e620000000800 */
[----:B------:R-:W-:Y:S01]  /*6f60*/  FADD.FTZ R6, R68, R4 ;  /* 0x0000000444067221 */ /* 0x000fe20000010000 */
[----:B------:R-:W-:Y:S01]  /*6f70*/  PRMT R168, R187, 0x5410, R186 ;  /* 0x00005410bba87816 */ /* 0x000fe200000000ba */
[----:B------:R-:W-:Y:S01]  /*6f80*/  FADD.FTZ R4, R65, R3 ;  /* 0x0000000341047221 */ /* 0x000fe20000010000 */
[----:B------:R-:W-:Y:S01]  /*6f90*/  IMAD.MOV.U32 R65, RZ, RZ, R252 ;  /* 0x000000ffff417224 */ /* 0x000fe200078e00fc */
[----:B------:R-:W-:Y:S01]  /*6fa0*/  @P3 PRMT R186, R235, 0x5410, RZ ;  /* 0x00005410ebba3816 */ /* 0x000fe200000000ff */
[----:B------:R-:W-:Y:S01]  /*6fb0*/  FADD.FTZ R3, R58, R5 ;  /* 0x000000053a037221 */ /* 0x000fe20000010000 */
[----:B------:R-:W2:Y:S01]  /*6fc0*/  MUFU.EX2 R235, R26 ;  /* 0x0000001a00eb7308 */ /* 0x000ea20000000800 */
[----:B------:R-:W-:Y:S01]  /*6fd0*/  LEA R76, R242, UR9, 0x1 ;  /* 0x00000009f24c7c11 */ /* 0x000fe2000f8e08ff */
[----:B------:R-:W-:Y:S01]  /*6fe0*/  FADD.FTZ R32, R50, R4 ;  /* 0x0000000432207221 */ /* 0x000fe20000010000 */
[----:B-----5:R-:W-:Y:S01]  /*6ff0*/  F2FP.BF16.F32.PACK_AB R2, R251, R65 ;  /* 0x00000041fb02723e */ /* 0x020fe200000010ff */
[----:B------:R-:W-:Y:S01]  /*7000*/  FADD.FTZ R41, R43, R3 ;  /* 0x000000032b297221 */ /* 0x000fe20000010000 */
[----:B------:R-:W-:Y:S01]  /*7010*/  PRMT R149, R224, 0x7772, RZ ;  /* 0x00007772e0957816 */ /* 0x000fe200000000ff */
[----:B------:R-:W3:Y:S01]  /*7020*/  LDSM.16.MT88.4 R112, [R76+0x9000] ;  /* 0x009000004c70783b */ /* 0x000ee20000004200 */
[----:B------:R-:W-:Y:S01]  /*7030*/  PRMT R185, R2, 0x7610, R185 ;  /* 0x0000761002b97816 */ /* 0x000fe200000000b9 */
[----:B------:R-:W-:Y:S01]  /*7040*/  FADD.FTZ R33, R52, R6 ;  /* 0x0000000634217221 */ /* 0x000fe20000010000 */
[----:B------:R-:W-:Y:S01]  /*7050*/  PRMT R184, R2, 0x7632, R184 ;  /* 0x0000763202b87816 */ /* 0x000fe200000000b8 */
[----:B------:R-:W4:Y:S01]  /*7060*/  LDSM.16.MT88.4 R120, [R76+0x9400] ;  /* 0x009400004c78783b */ /* 0x000f220000004200 */
[----:B-1----:R-:W-:Y:S01]  /*7070*/  F2FP.BF16.F32.PACK_AB R2, R229, R233 ;  /* 0x000000e9e502723e */ /* 0x002fe200000010ff */
[----:B------:R-:W-:Y:S01]  /*7080*/  MUFU.EX2 R242, R85 ;  /* 0x0000005500f27308 */ /* 0x000fe20000000800 */
[----:B------:R-:W-:Y:S01]  /*7090*/  ISETP.GT.U32.AND P2, PT, R149, UR6, PT ;  /* 0x0000000695007c0c */ /* 0x000fe2000bf44070 */
[----:B------:R-:W-:Y:S01]  /*70a0*/  @!P5 HFMA2.BF16_V2 R237, -RZ.H0_H0, RZ.H0_H0, -R184.H0_H0 ;  /* 0x200000ffffedd231 */ /* 0x000fe200003409b8 */
[C---:B------:R-:W-:Y:S01]  /*70b0*/  PRMT R183, R2.reuse, 0x7610, R183 ;  /* 0x0000761002b77816 */ /* 0x040fe200000000b7 */
[----:B------:R-:W-:Y:S01]  /*70c0*/  MUFU.EX2 R252, R107 ;  /* 0x0000006b00fc7308 */ /* 0x000fe20000000800 */
[----:B------:R-:W-:Y:S01]  /*70d0*/  PRMT R182, R2, 0x7632, R182 ;  /* 0x0000763202b67816 */ /* 0x000fe200000000b6 */
[----:B------:R-:W-:Y:S01]  /*70e0*/  FADD.FTZ R33, R88, R33 ;  /* 0x0000002158217221 */ /* 0x000fe20000010000 */
[----:B--2---:R-:W-:Y:S01]  /*70f0*/  F2FP.BF16.F32.PACK_AB R2, R67, R235 ;  /* 0x000000eb4302723e */ /* 0x004fe200000010ff */
[----:B------:R-:W-:Y:S01]  /*7100*/  @!P4 HFMA2.BF16_V2 R239, -RZ.H0_H0, RZ.H0_H0, -R183.H0_H0 ;  /* 0x200000ffffefc231 */ /* 0x000fe200003409b7 */
[----:B------:R-:W-:-:S02]  /*7110*/  HSET2.LE.AND R3, R27, R0, PT ;  /* 0x000000001b037233 */ /* 0x000fc40003803000 */
[C---:B------:R-:W-:Y:S02]  /*7120*/  PRMT R181, R2.reuse, 0x7610, R181 ;  /* 0x0000761002b57816 */ /* 0x040fe400000000b5 */
[----:B------:R-:W-:Y:S01]  /*7130*/  PRMT R180, R2, 0x7632, R180 ;  /* 0x0000763202b47816 */ /* 0x000fe200000000b4 */
[----:B------:R-:W-:Y:S01]  /*7140*/  @P2 HFMA2.BF16_V2 R231, -RZ.H0_H0, RZ.H0_H0, -R190.H0_H0 ;  /* 0x200000ffffe72231 */ /* 0x000fe200003409be */
[----:B------:R-:W-:Y:S02]  /*7150*/  HSET2.LE.AND R2, R28, R0, PT ;  /* 0x000000001c027233 */ /* 0x000fe40003803000 */
[----:B------:R-:W-:Y:S01]  /*7160*/  LOP3.LUT R5, R109, 0xff00ff, RZ, 0xc0, !PT ;  /* 0x00ff00ff6d057812 */ /* 0x000fe200078ec0ff */
[----:B------:R-:W-:Y:S01]  /*7170*/  @!P1 HFMA2.BF16_V2 R240, -RZ.H0_H0, RZ.H0_H0, -R180.H0_H0 ;  /* 0x200000fffff09231 */ /* 0x000fe200003409b4 */
[----:B------:R-:W-:Y:S02]  /*7180*/  LOP3.LUT R25, R228, R3, RZ, 0xc0, !PT ;  /* 0x00000003e4197212 */ /* 0x000fe400078ec0ff */
[----:B------:R-:W-:-:S02]  /*7190*/  LOP3.LUT R24, R227, R2, RZ, 0xc0, !PT ;  /* 0x00000002e3187212 */ /* 0x000fc400078ec0ff */
[--C-:B------:R-:W-:Y:S02]  /*71a0*/  HSET2.LE.AND R4, R87, R0.reuse, PT ;  /* 0x0000000057047233 */ /* 0x100fe40003803000 */
[--C-:B------:R-:W-:Y:S02]  /*71b0*/  HSET2.LE.AND R2, R5, R0.reuse, PT ;  /* 0x0000000005027233 */ /* 0x100fe40003803000 */
[--C-:B------:R-:W-:Y:S02]  /*71c0*/  HSET2.LE.AND R3, R30, R0.reuse, PT ;  /* 0x000000001e037233 */ /* 0x100fe40003803000 */
[----:B------:R-:W-:Y:S02]  /*71d0*/  PRMT R64, R146, 0x7772, RZ ;  /* 0x0000777292407816 */ /* 0x000fe400000000ff */
[----:B------:R-:W-:Y:S02]  /*71e0*/  HSET2.LE.AND R5, R104, R0, PT ;  /* 0x0000000068057233 */ /* 0x000fe40003803000 */
[----:B------:R-:W-:-:S02]  /*71f0*/  @P2 PRMT R190, R231, 0x5410, RZ ;  /* 0x00005410e7be2816 */ /* 0x000fc400000000ff */
[----:B------:R-:W-:Y:S02]  /*7200*/  ISETP.GT.U32.AND P2, PT, R64, UR6, PT ;  /* 0x0000000640007c0c */ /* 0x000fe4000bf44070 */
[----:B------:R-:W-:Y:S02]  /*7210*/  LOP3.LUT R26, R173, R4, RZ, 0xc0, !PT ;  /* 0x00000004ad1a7212 */ /* 0x000fe400078ec0ff */
[----:B------:R-:W-:Y:S02]  /*7220*/  LOP3.LUT R20, R165, R3, RZ, 0xc0, !PT ;  /* 0x00000003a5147212 */ /* 0x000fe400078ec0ff */
[--C-:B------:R-:W-:Y:S01]  /*7230*/  HSET2.LE.AND R4, R29, R0.reuse, PT ;  /* 0x000000001d047233 */ /* 0x100fe20003803000 */
[----:B------:R-:W-:Y:S01]  /*7240*/  MUFU.EX2 R165, R90 ;  /* 0x0000005a00a57308 */ /* 0x000fe20000000800 */
[----:B------:R-:W-:Y:S02]  /*7250*/  LOP3.LUT R22, R110, R5, RZ, 0xc0, !PT ;  /* 0x000000056e167212 */ /* 0x000fe400078ec0ff */
[----:B------:R-:W-:-:S02]  /*7260*/  HSET2.LE.AND R3, R10, R0, PT ;  /* 0x000000000a037233 */ /* 0x000fc40003803000 */
[----:B------:R-:W-:Y:S01]  /*7270*/  PRMT R11, R38, 0x5410, R39 ;  /* 0x00005410260b7816 */ /* 0x000fe20000000027 */
[----:B------:R-:W-:Y:S01]  /*7280*/  @P2 HFMA2.BF16_V2 R234, -RZ.H0_H0, RZ.H0_H0, -R187.H0_H0 ;  /* 0x200000ffffea2231 */ /* 0x000fe200003409bb */
[----:B------:R-:W-:Y:S02]  /*7290*/  LOP3.LUT R5, R108, 0xff00ff, RZ, 0xc0, !PT ;  /* 0x00ff00ff6c057812 */ /* 0x000fe400078ec0ff */
[----:B------:R-:W-:Y:S02]  /*72a0*/  LOP3.LUT R21, R160, R4, RZ, 0xc0, !PT ;  /* 0x00000004a0157212 */ /* 0x000fe400078ec0ff */
[----:B------:R-:W-:Y:S02]  /*72b0*/  LOP3.LUT R17, R177, R3, RZ, 0xc0, !PT ;  /* 0x00000003b1117212 */ /* 0x000fe400078ec0ff */
[--C-:B------:R-:W-:Y:S02]  /*72c0*/  HSET2.LE.AND R6, R11, R0.reuse, PT ;  /* 0x000000000b067233 */ /* 0x100fe40003803000 */
[----:B------:R-:W-:-:S02]  /*72d0*/  HSET2.LE.AND R4, R31, R0, PT ;  /* 0x000000001f047233 */ /* 0x000fc40003803000 */
[----:B------:R-:W-:Y:S02]  /*72e0*/  HSET2.LE.AND R3, R5, R0, PT ;  /* 0x0000000005037233 */ /* 0x000fe40003803000 */
[----:B------:R-:W-:Y:S01]  /*72f0*/  LOP3.LUT R27, R175, R2, RZ, 0xc0, !PT ;  /* 0x00000002af1b7212 */ /* 0x000fe200078ec0ff */
[----:B------:R-:W-:Y:S01]  /*7300*/  IMAD.IADD R2, R243, 0x1, R76 ;  /* 0x00000001f3027824 */ /* 0x000fe200078e024c */
[----:B------:R-:W-:Y:S01]  /*7310*/  LOP3.LUT R16, R225, R6, RZ, 0xc0, !PT ;  /* 0x00000006e1107212 */ /* 0x000fe200078ec0ff */
[----:B------:R-:W1:Y:S01]  /*7320*/  MUFU.EX2 R243, R80 ;  /* 0x0000005000f37308 */ /* 0x000e620000000800 */
[----:B------:R-:W-:Y:S02]  /*7330*/  LOP3.LUT R18, R174, R4, RZ, 0xc0, !PT ;  /* 0x00000004ae127212 */ /* 0x000fe400078ec0ff */
[----:B------:R-:W-:Y:S01]  /*7340*/  LOP3.LUT R19, R172, R3, RZ, 0xc0, !PT ;  /* 0x00000003ac137212 */ /* 0x000fe200078ec0ff */
[----:B---3--:R-:W-:Y:S01]  /*7350*/  HMMA.16816.F32.BF16 R8, R24, R112, RZ ;  /* 0x000000701808723c */ /* 0x008fe200000418ff */
[----:B------:R-:W-:-:S02]  /*7360*/  LOP3.LUT R53, R37, 0xff, RZ, 0xc0, !PT ;  /* 0x000000ff25357812 */ /* 0x000fc400078ec0ff */
[----:B------:R-:W-:Y:S02]  /*7370*/  SHF.R.U32.HI R51, RZ, 0x18, R37 ;  /* 0x00000018ff337819 */ /* 0x000fe40000011625 */
[----:B------:R-:W-:Y:S02]  /*7380*/  LOP3.LUT R6, R116, 0xff00ff, RZ, 0xc0, !PT ;  /* 0x00ff00ff74067812 */ /* 0x000fe400078ec0ff */
[----:B------:R-:W-:Y:S01]  /*7390*/  HSET2.LE.AND R5, R91, R0, PT ;  /* 0x000000005b057233 */ /* 0x000fe20003803000 */
[----:B------:R-:W2:Y:S01]  /*73a0*/  LDSM.16.MT88.4 R116, [R2+0x9000] ;  /* 0x009000000274783b */ /* 0x000ea20000004200 */
[----:B------:R-:W-:Y:S01]  /*73b0*/  @P2 PRMT R187, R234, 0x5410, RZ ;  /* 0x00005410eabb2816 */ /* 0x000fe200000000ff */
[----:B------:R-:W-:Y:S01]  /*73c0*/  HMMA.16816.F32.BF16 R28, R16, R112, RZ ;  /* 0x00000070101c723c */ /* 0x000fe200000418ff */
[----:B------:R-:W-:Y:S01]  /*73d0*/  ISETP.LE.U32.AND P2, PT, R53, UR6, PT ;  /* 0x0000000635007c0c */ /* 0x000fe2000bf43070 */
[----:B------:R-:W-:Y:S01]  /*73e0*/  IMAD.MOV.U32 R234, RZ, RZ, R250 ;  /* 0x000000ffffea7224 */ /* 0x000fe200078e00fa */
[----:B------:R-:W-:-:S02]  /*73f0*/  ISETP.LE.U32.AND P3, PT, R51, UR6, PT ;  /* 0x0000000633007c0c */ /* 0x000fc4000bf63070 */
[--C-:B------:R-:W-:Y:S02]  /*7400*/  HSET2.LE.AND R4, R6, R0.reuse, PT ;  /* 0x0000000006047233 */ /* 0x100fe40003803000 */
[----:B------:R-:W-:Y:S02]  /*7410*/  LOP3.LUT R12, R163, R5, RZ, 0xc0, !PT ;  /* 0x00000005a30c7212 */ /* 0x000fe400078ec0ff */
[----:B------:R-:W-:Y:S02]  /*7420*/  LOP3.LUT R5, R145, 0xff00ff, RZ, 0xc0, !PT ;  /* 0x00ff00ff91057812 */ /* 0x000fe400078ec0ff */
[----:B------:R-:W-:Y:S02]  /*7430*/  LOP3.LUT R23, R156, R4, RZ, 0xc0, !PT ;  /* 0x000000049c177212 */ /* 0x000fe400078ec0ff */
[--C-:B------:R-:W-:Y:S01]  /*7440*/  HSET2.LE.AND R3, R106, R0.reuse, PT ;  /* 0x000000006a037233 */ /* 0x100fe20003803000 */
[----:B------:R-:W-:Y:S01]  /*7450*/  @!P2 HFMA2.BF16_V2 R236, -RZ.H0_H0, RZ.H0_H0, -R185.H0_H0 ;  /* 0x200000ffffeca231 */ /* 0x000fe200003409b9 */
[----:B------:R-:W-:Y:S01]  /*7460*/  HSET2.LE.AND R4, R111, R0, PT ;  /* 0x000000006f047233 */ /* 0x000fe20003803000 */
[----:B------:R-:W-:Y:S01]  /*7470*/  @!P3 HFMA2.BF16_V2 R238, -RZ.H0_H0, RZ.H0_H0, -R182.H0_H0 ;  /* 0x200000ffffeeb231 */ /* 0x000fe200003409b6 */
[----:B------:R-:W-:Y:S01]  /*7480*/  HSET2.LE.AND R5, R5, R0, PT ;  /* 0x0000000005057233 */ /* 0x000fe20003803000 */
[----:B------:R-:W3:Y:S01]  /*7490*/  LDSM.16.MT88.4 R108, [R2+0x9400] ;  /* 0x00940000026c783b */ /* 0x000ee20000004200 */
[----:B------:R-:W-:-:S02]  /*74a0*/  LOP3.LUT R13, R164, R3, RZ, 0xc0, !PT ;  /* 0x00000003a40d7212 */ /* 0x000fc400078ec0ff */
[----:B------:R-:W-:Y:S02]  /*74b0*/  LOP3.LUT R14, R144, R4, RZ, 0xc0, !PT ;  /* 0x00000004900e7212 */ /* 0x000fe400078ec0ff */
[----:B------:R-:W-:Y:S02]  /*74c0*/  LOP3.LUT R15, R105, R5, RZ, 0xc0, !PT ;  /* 0x00000005690f7212 */ /* 0x000fe400078ec0ff */
[----:B------:R-:W-:Y:S02]  /*74d0*/  PRMT R162, R185, 0x5410, R184 ;  /* 0x00005410b9a27816 */ /* 0x000fe400000000b8 */
[----:B------:R-:W-:Y:S02]  /*74e0*/  PRMT R161, R183, 0x5410, R182 ;  /* 0x00005410b7a17816 */ /* 0x000fe400000000b6 */
[----:B------:R-:W-:Y:S02]  /*74f0*/  @!P2 PRMT R185, R236, 0x5410, RZ ;  /* 0x00005410ecb9a816 */ /* 0x000fe400000000ff */
[----:B------:R-:W-:-:S02]  /*7500*/  @!P5 PRMT R184, R237, 0x5410, RZ ;  /* 0x00005410edb8d816 */ /* 0x000fc400000000ff */
[----:B------:R-:W-:Y:S02]  /*7510*/  @!P4 PRMT R183, R239, 0x5410, RZ ;  /* 0x00005410efb7c816 */ /* 0x000fe400000000ff */
[----:B------:R-:W-:Y:S02]  /*7520*/  @!P3 PRMT R182, R238, 0x5410, RZ ;  /* 0x00005410eeb6b816 */ /* 0x000fe400000000ff */
[-C--:B----4-:R-:W-:Y:S01]  /*7530*/  HMMA.16816.F32.BF16 R236, R20, R120.reuse, R8 ;  /* 0x0000007814ec723c */ /* 0x090fe20000041808 */
[----:B------:R-:W-:Y:S02]  /*7540*/  PRMT R6, R36, 0x7770, RZ ;  /* 0x0000777024067816 */ /* 0x000fe400000000ff */
[----:B-1----:R-:W-:Y:S02]  /*7550*/  F2FP.BF16.F32.PACK_AB R4, R242, R243 ;  /* 0x000000f3f204723e */ /* 0x002fe400000010ff */
[----:B------:R-:W-:Y:S02]  /*7560*/  ISETP.LE.U32.AND P3, PT, R6, UR6, PT ;  /* 0x0000000606007c0c */ /* 0x000fe4000bf63070 */
[C---:B------:R-:W-:Y:S01]  /*7570*/  PRMT R178, R4.reuse, 0x7610, R178 ;  /* 0x0000761004b27816 */ /* 0x040fe200000000b2 */
[----:B------:R-:W-:Y:S01]  /*7580*/  HMMA.16816.F32.BF16 R8, R12, R120, R28 ;  /* 0x000000780c08723c */ /* 0x000fe2000004181c */
[----:B------:R-:W-:Y:S01]  /*7590*/  FADD.FTZ R29, R89, R32 ;  /* 0x00000020591d7221 */ /* 0x000fe20000010000 */
[----:B------:R-:W-:Y:S01]  /*75a0*/  PRMT R176, R4, 0x7632, R176 ;  /* 0x0000763204b07816 */ /* 0x000fe200000000b0 */
[----:B------:R-:W1:Y:S01]  /*75b0*/  LDSM.16.MT88.4 R88, [R76+0xa000] ;  /* 0x00a000004c58783b */ /* 0x000e620000004200 */
[----:B------:R-:W-:Y:S01]  /*75c0*/  PRMT R144, R181, 0x5410, R180 ;  /* 0x00005410b5907816 */ /* 0x000fe200000000b4 */
[----:B------:R-:W-:Y:S01]  /*75d0*/  FADD.FTZ R28, R125, R41 ;  /* 0x000000297d1c7221 */ /* 0x000fe20000010000 */
[----:B------:R-:W-:Y:S01]  /*75e0*/  @!P1 PRMT R180, R240, 0x5410, RZ ;  /* 0x00005410f0b49816 */ /* 0x000fe200000000ff */
[----:B------:R-:W-:Y:S01]  /*75f0*/  @!P0 HFMA2.BF16_V2 R244, -RZ.H0_H0, RZ.H0_H0, -R178.H0_H0 ;  /* 0x200000fffff48231 */ /* 0x000fe200003409b2 */
[----:B--2---:R-:W-:Y:S01]  /*7600*/  HMMA.16816.F32.BF16 R4, R16, R116, RZ ;  /* 0x000000741004723c */ /* 0x004fe200000418ff */
[----:B------:R-:W-:-:S02]  /*7610*/  LEA R38, P1, R226, UR4, 0x1 ;  /* 0x00000004e2267c11 */ /* 0x000fc4000f8208ff */
[----:B------:R-:W-:Y:S01]  /*7620*/  LOP3.LUT R49, R40, 0xff, RZ, 0xc0, !PT ;  /* 0x000000ff28317812 */ /* 0x000fe200078ec0ff */
[----:B------:R-:W-:Y:S01]  /*7630*/  IMAD.MOV.U32 R55, RZ, RZ, R238 ;  /* 0x000000ffff377224 */ /* 0x000fe200078e00ee */
[----:B------:R-:W-:Y:S01]  /*7640*/  LEA.HI.X R39, R226, UR5, R248, 0x1, P1 ;  /* 0x00000005e2277c11 */ /* 0x000fe200088f0cf8 */
[----:B------:R-:W-:Y:S01]  /*7650*/  IMAD.MOV.U32 R52, RZ, RZ, R236 ;  /* 0x000000ffff347224 */ /* 0x000fe200078e00ec */
[----:B------:R-:W-:Y:S01]  /*7660*/  F2FP.BF16.F32.PACK_AB R3, R252, R165 ;  /* 0x000000a5fc03723e */ /* 0x000fe200000010ff */
[----:B------:R-:W-:Y:S01]  /*7670*/  IMAD.MOV.U32 R50, RZ, RZ, R237 ;  /* 0x000000ffff327224 */ /* 0x000fe200078e00ed */
[----:B------:R-:W-:Y:S01]  /*7680*/  PRMT R30, R36, 0x7771, RZ ;  /* 0x00007771241e7816 */ /* 0x000fe200000000ff */
[----:B------:R-:W-:Y:S01]  /*7690*/  IMAD.MOV.U32 R145, RZ, RZ, R239 ;  /* 0x000000ffff917224 */ /* 0x000fe200078e00ef */
[C---:B------:R-:W-:Y:S01]  /*76a0*/  PRMT R179, R3.reuse, 0x7610, R179 ;  /* 0x0000761003b37816 */ /* 0x040fe200000000b3 */
[----:B------:R-:W-:Y:S01]  /*76b0*/  IMAD.MOV.U32 R73, RZ, RZ, R11 ;  /* 0x000000ffff497224 */ /* 0x000fe200078e000b */
[----:B------:R-:W-:Y:S01]  /*76c0*/  PRMT R177, R3, 0x7632, R177 ;  /* 0x0000763203b17816 */ /* 0x000fe200000000b1 */
[----:B------:R-:W-:Y:S01]  /*76d0*/  IMAD.MOV.U32 R72, RZ, RZ, R8 ;  /* 0x000000ffff487224 */ /* 0x000fe200078e0008 */
[----:B------:R-:W-:Y:S01]  /*76e0*/  SHF.R.U32.HI R32, RZ, 0x18, R40 ;  /* 0x00000018ff207819 */ /* 0x000fe20000011628 */
[----:B------:R-:W-:Y:S01]  /*76f0*/  IMAD.MOV.U32 R68, RZ, RZ, R9 ;  /* 0x000000ffff447224 */ /* 0x000fe200078e0009 */
[----:B------:R-:W-:Y:S01]  /*7700*/  PRMT R121, R178, 0x5410, R176 ;  /* 0x00005410b2797816 */ /* 0x000fe200000000b0 */
[----:B------:R-:W-:-:S02]  /*7710*/  IMAD.MOV.U32 R58, RZ, RZ, R10 ;  /* 0x000000ffff3a7224 */ /* 0x000fc400078e000a */
[----:B---3--:R-:W-:Y:S01]  /*7720*/  HMMA.16816.F32.BF16 R4, R12, R108, R4 ;  /* 0x0000006c0c04723c */ /* 0x008fe20000041804 */
[----:B------:R-:W-:Y:S01]  /*7730*/  USHF.L.U32 UR4, UR27, 0x3, URZ ;  /* 0x000000031b047899 */ /* 0x000fe200080006ff */
[----:B------:R-:W-:Y:S01]  /*7740*/  FADD.FTZ R3, R124, R35 ;  /* 0x000000237c037221 */ /* 0x000fe20000010000 */
[----:B------:R-:W-:Y:S01]  /*7750*/  STG.E.U16 desc[UR20][R38.64], R54 ;  /* 0x0000003626007986 */ /* 0x000fe2000c101514 */
[----:B------:R-:W-:Y:S01]  /*7760*/  ISETP.LE.U32.AND P2, PT, R49, UR6, PT ;  /* 0x0000000631007c0c */ /* 0x000fe2000bf43070 */
[----:B------:R-:W-:Y:S01]  /*7770*/  MUFU.EX2 R240, R151 ;  /* 0x0000009700f07308 */ /* 0x000fe20000000800 */
[----:B------:R-:W-:Y:S01]  /*7780*/  ISETP.GT.U32.AND P1, PT, R30, UR6, PT ;  /* 0x000000061e007c0c */ /* 0x000fe2000bf24070 */
[----:B------:R-:W-:Y:S01]  /*7790*/  STG.E.U16 desc[UR20][R38.64+0x2], R59 ;  /* 0x0000023b26007986 */ /* 0x000fe2000c101514 */
[----:B------:R-:W-:Y:S01]  /*77a0*/  HMMA.16816.F32.BF16 R8, R24, R116, RZ ;  /* 0x000000741808723c */ /* 0x000fe200000418ff */
[----:B------:R-:W-:Y:S01]  /*77b0*/  @!P0 PRMT R178, R244, 0x5410, RZ ;  /* 0x00005410f4b28816 */ /* 0x000fe200000000ff */
[----:B------:R-:W2:Y:S01]  /*77c0*/  MUFU.EX2 R230, R152 ;  /* 0x0000009800e67308 */ /* 0x000ea20000000800 */
[----:B------:R-:W-:Y:S01]  /*77d0*/  ISETP.LE.U32.AND P0, PT, R32, UR6, PT ;  /* 0x0000000620007c0c */ /* 0x000fe2000bf03070 */
[----:B------:R-:W-:Y:S01]  /*77e0*/  IMAD.MOV.U32 R48, RZ, RZ, R146 ;  /* 0x000000ffff307224 */ /* 0x000fe200078e0092 */
[----:B------:R-:W-:Y:S01]  /*77f0*/  PRMT R120, R179, 0x5410, R177 ;  /* 0x00005410b3787816 */ /* 0x000fe200000000b1 */
[----:B------:R-:W-:Y:S01]  /*7800*/  MUFU.EX2 R231, R148 ;  /* 0x0000009400e77308 */ /* 0x000fe20000000800 */
[----:B------:R-:W-:Y:S01]  /*7810*/  PRMT R113, R149, 0x5410, R150 ;  /* 0x0000541095717816 */ /* 0x000fe20000000096 */
[----:B------:R-:W-:Y:S01]  /*7820*/  @!P3 HFMA2.BF16_V2 R245, -RZ.H0_H0, RZ.H0_H0, -R179.H0_H0 ;  /* 0x200000fffff5b231 */ /* 0x000fe200003409b3 */
[----:B------:R-:W-:Y:S01]  /*7830*/  PRMT R79, R79, 0x5410, R84 ;  /* 0x000054104f4f7816 */ /* 0x000fe20000000054 */
[----:B------:R-:W-:-:S02]  /*7840*/  @!P2 HFMA2.BF16_V2 R241, -RZ.H0_H0, RZ.H0_H0, -R181.H0_H0 ;  /* 0x200000fffff1a231 */ /* 0x000fc400003409b5 */
[----:B------:R-:W-:Y:S02]  /*7850*/  IMAD.MOV.U32 R226, RZ, RZ, R6 ;  /* 0x000000ffffe27224 */ /* 0x000fe400078e0006 */
[----:B------:R-:W-:Y:S02]  /*7860*/  @P1 HFMA2.BF16_V2 R246, -RZ.H0_H0, RZ.H0_H0, -R177.H0_H0 ;  /* 0x200000fffff61231 */ /* 0x000fe400003409b1 */
[----:B------:R-:W-:Y:S01]  /*7870*/  IMAD.MOV.U32 R117, RZ, RZ, R7 ;  /* 0x000000ffff757224 */ /* 0x000fe200078e0007 */
[----:B------:R-:W-:Y:S01]  /*7880*/  @!P3 PRMT R179, R245, 0x5410, RZ ;  /* 0x00005410f5b3b816 */ /* 0x000fe200000000ff */
[----:B------:R-:W-:Y:S01]  /*7890*/  IMAD.MOV.U32 R116, RZ, RZ, R4 ;  /* 0x000000ffff747224 */ /* 0x000fe200078e0004 */
[----:B------:R-:W-:Y:S01]  /*78a0*/  @!P2 PRMT R181, R241, 0x5410, RZ ;  /* 0x00005410f1b5a816 */ /* 0x000fe200000000ff */
[----:B------:R-:W-:Y:S01]  /*78b0*/  IMAD.MOV.U32 R31, RZ, RZ, R224 ;  /* 0x000000ffff1f7224 */ /* 0x000fe200078e00e0 */
[----:B------:R-:W-:Y:S01]  /*78c0*/  HMMA.16816.F32.BF16 R104, R20, R108, R8 ;  /* 0x0000006c1468723c */ /* 0x000fe20000041808 */
[----:B------:R-:W-:-:S07]  /*78d0*/  IMAD.MOV.U32 R109, RZ, RZ, R5 ;  /* 0x000000ffff6d7224 */ /* 0x000fce00078e0005 */
[-C--:B-1----:R-:W-:Y:S08]  /*78e0*/  HMMA.16816.F32.BF16 R8, R24, R88.reuse, RZ ;  /* 0x000000581808723c */ /* 0x082ff000000418ff */
[----:B------:R-:W-:Y:S01]  /*78f0*/  HMMA.16816.F32.BF16 R4, R16, R88, RZ ;  /* 0x000000581004723c */ /* 0x000fe200000418ff */
[----:B------:R1:W3:Y:S02]  /*7900*/  LDL.LU.S16 R88, [R1+0x20] ;  /* 0x0000200001587983 */ /* 0x0002e40000300600 */
[----:B------:R-:W-:-:S02]  /*7910*/  IMAD.MOV.U32 R87, RZ, RZ, R106 ;  /* 0x000000ffff577224 */ /* 0x000fc400078e006a */
[----:B------:R-:W-:Y:S01]  /*7920*/  IMAD.MOV.U32 R85, RZ, RZ, R107 ;  /* 0x000000ffff557224 */ /* 0x000fe200078e006b */
[----:B------:R1:W4:Y:S01]  /*7930*/  LDL.LU.S16 R41, [R1+0x40] ;  /* 0x0000400001297983 */ /* 0x0003220000300600 */
[----:B------:R-:W-:Y:S02]  /*7940*/  IMAD.MOV.U32 R80, RZ, RZ, R104 ;  /* 0x000000ffff507224 */ /* 0x000fe400078e0068 */
[----:B------:R-:W-:Y:S02]  /*7950*/  IMAD.MOV.U32 R74, RZ, RZ, R105 ;  /* 0x000000ffff4a7224 */ /* 0x000fe400078e0069 */
[----:B------:R-:W5:Y:S02]  /*7960*/  LDSM.16.MT88.4 R104, [R76+0xa400] ;  /* 0x00a400004c68783b */ /* 0x000f640000004200 */
[----:B-----5:R-:W-:-:S15]  /*7970*/  HMMA.16816.F32.BF16 R236, R20, R104, R8 ;  /* 0x0000006814ec723c */ /* 0x020fde0000041808 */
[----:B------:R-:W-:-:S04]  /*7980*/  NOP ;  /* 0x0000000000007918 */ /* 0x000fc80000000000 */
[----:B------:R-:W-:Y:S02]  /*7990*/  IMAD.MOV.U32 R54, RZ, RZ, R236 ;  /* 0x000000ffff367224 */ /* 0x000fe400078e00ec */
[----:B------:R-:W-:Y:S02]  /*79a0*/  IMAD.MOV.U32 R236, RZ, RZ, R251 ;  /* 0x000000ffffec7224 */ /* 0x000fe400078e00fb */
[----:B------:R-:W-:Y:S01]  /*79b0*/  HMMA.16816.F32.BF16 R248, R12, R104, R4 ;  /* 0x000000680cf8723c */ /* 0x000fe20000041804 */
[----:B------:R-:W-:Y:S01]  /*79c0*/  FADD.FTZ R7, R71, R3 ;  /* 0x0000000347077221 */ /* 0x000fe20000010000 */
[----:B------:R-:W-:Y:S01]  /*79d0*/  IMAD.U32 R3, RZ, RZ, UR4 ;  /* 0x00000004ff037e24 */ /* 0x000fe2000f8e00ff */
[----:B------:R-:W-:Y:S01]  /*79e0*/  PRMT R9, R36, 0x7773, RZ ;  /* 0x0000777324097816 */ /* 0x000fe200000000ff */
[----:B------:R-:W5:Y:S01]  /*79f0*/  MUFU.EX2 R241, R147 ;  /* 0x0000009300f17308 */ /* 0x000f620000000800 */
[----:B------:R-:W-:Y:S01]  /*7a00*/  @P1 PRMT R177, R246, 0x5410, RZ ;  /* 0x00005410f6b11816 */ /* 0x000fe200000000ff */
[----:B------:R-:W-:-:S04]  /*7a10*/  IMAD.WIDE R4, R3, 0x2, R38 ;  /* 0x0000000203047825 */ /* 0x000fc800078e0226 */
[----:B------:R-:W-:Y:S02]  /*7a20*/  @!P0 HFMA2.BF16_V2 R247, -RZ.H0_H0, RZ.H0_H0, -R176.H0_H0 ;  /* 0x200000fffff78231 */ /* 0x000fe400003409b0 */
[----:B------:R-:W-:Y:S01]  /*7a30*/  IMAD.MOV.U32 R125, RZ, RZ, R74 ;  /* 0x000000ffff7d7224 */ /* 0x000fe200078e004a */
[----:B------:R2:W-:Y:S01]  /*7a40*/  STG.E.U16 desc[UR20][R4.64], R66 ;  /* 0x0000004204007986 */ /* 0x0005e2000c101514 */
[----:B------:R-:W-:Y:S02]  /*7a50*/  IMAD.MOV.U32 R59, RZ, RZ, R73 ;  /* 0x000000ffff3b7224 */ /* 0x000fe400078e0049 */
[----:B------:R-:W-:Y:S02]  /*7a60*/  IMAD.MOV.U32 R146, RZ, RZ, R72 ;  /* 0x000000ffff927224 */ /* 0x000fe400078e0048 */
[----:B------:R-:W-:Y:S01]  /*7a70*/  FADD.FTZ R8, R131, R33 ;  /* 0x0000002183087221 */ /* 0x000fe20000010000 */
[----:B------:R-:W-:Y:S01]  /*7a80*/  FADD.FTZ R10, R86, R28 ;  /* 0x0000001c560a7221 */ /* 0x000fe20000010000 */
[----:B------:R-:W-:-:S02]  /*7a90*/  IMAD.MOV.U32 R150, RZ, RZ, R87 ;  /* 0x000000ffff967224 */ /* 0x000fc400078e0057 */
[----:B------:R-:W-:Y:S02]  /*7aa0*/  IMAD.MOV.U32 R124, RZ, RZ, R85 ;  /* 0x000000ffff7c7224 */ /* 0x000fe400078e0055 */
[----:B------:R-:W-:Y:S02]  /*7ab0*/  IMAD.MOV.U32 R224, RZ, RZ, R80 ;  /* 0x000000ffffe07224 */ /* 0x000fe400078e0050 */
[----:B------:R-:W-:Y:S01]  /*7ac0*/  FADD.FTZ R11, R128, R29 ;  /* 0x0000001d800b7221 */ /* 0x000fe20000010000 */
[----:B------:R-:W-:Y:S02]  /*7ad0*/  IMAD.MOV.U32 R62, RZ, RZ, R237 ;  /* 0x000000ffff3e7224 */ /* 0x000fe400078e00ed */
[----:B------:R-:W-:Y:S02]  /*7ae0*/  IMAD.MOV.U32 R163, RZ, RZ, R238 ;  /* 0x000000ffffa37224 */ /* 0x000fe400078e00ee */
[----:B------:R-:W-:Y:S01]  /*7af0*/  IMAD.MOV.U32 R160, RZ, RZ, R239 ;  /* 0x000000ffffa07224 */ /* 0x000fe200078e00ef */
[----:B--2---:R1:W2:Y:S01]  /*7b00*/  LDL.LU.S16 R66, [R1+0x44] ;  /* 0x0000440001427983 */ /* 0x0042a20000300600 */
[----:B------:R-:W-:Y:S01]  /*7b10*/  ISETP.GT.U32.AND P1, PT, R9, UR6, PT ;  /* 0x0000000609007c0c */ /* 0x000fe2000bf24070 */
[----:B------:R-:W-:-:S02]  /*7b20*/  FADD.FTZ R35, R75, R7 ;  /* 0x000000074b237221 */ /* 0x000fc40000010000 */
[----:B------:R-:W1:Y:S01]  /*7b30*/  LDSM.16.MT88.4 R72, [R2+0xa000] ;  /* 0x00a000000248783b */ /* 0x000e620000004200 */
[----:B------:R-:W-:Y:S02]  /*7b40*/  F2FP.BF16.F32.PACK_AB R6, R230, R240 ;  /* 0x000000f0e606723e */ /* 0x000fe400000010ff */
[----:B------:R-:W-:Y:S02]  /*7b50*/  PRMT R3, R34, 0x7770, RZ ;  /* 0x0000777022037816 */ /* 0x000fe400000000ff */
[----:B------:R-:W-:Y:S01]  /*7b60*/  @!P0 PRMT R176, R247, 0x5410, RZ ;  /* 0x00005410f7b08816 */ /* 0x000fe200000000ff */
[----:B------:R-:W-:Y:S01]  /*7b70*/  FADD.FTZ R43, R135, R8 ;  /* 0x00000008872b7221 */ /* 0x000fe20000010000 */
[----:B------:R-:W-:Y:S01]  /*7b80*/  PRMT R174, R6, 0x7632, R174 ;  /* 0x0000763206ae7816 */ /* 0x000fe200000000ae */
[----:B------:R-:W1:Y:S01]  /*7b90*/  LDSM.16.MT88.4 R84, [R2+0xa400] ;  /* 0x00a400000254783b */ /* 0x000e620000004200 */
[----:B------:R-:W-:Y:S02]  /*7ba0*/  ISETP.LE.U32.AND P0, PT, R3, UR6, PT ;  /* 0x0000000603007c0c */ /* 0x000fe4000bf03070 */
[----:B-----5:R-:W-:-:S02]  /*7bb0*/  F2FP.BF16.F32.PACK_AB R3, R241, R231 ;  /* 0x000000e7f103723e */ /* 0x020fc400000010ff */
[----:B------:R-:W-:Y:S02]  /*7bc0*/  PRMT R172, R6, 0x7610, R172 ;  /* 0x0000761006ac7816 */ /* 0x000fe400000000ac */
[C---:B------:R-:W-:Y:S02]  /*7bd0*/  PRMT R175, R3.reuse, 0x7610, R175 ;  /* 0x0000761003af7816 */ /* 0x040fe400000000af */
[----:B------:R-:W-:Y:S01]  /*7be0*/  PRMT R108, R172, 0x5410, R174 ;  /* 0x00005410ac6c7816 */ /* 0x000fe200000000ae */
[----:B------:R5:W-:Y:S01]  /*7bf0*/  STG.E.U16 desc[UR20][R4.64+0x2], R63 ;  /* 0x0000023f04007986 */ /* 0x000be2000c101514 */
[----:B------:R-:W-:Y:S01]  /*7c00*/  PRMT R173, R3, 0x7632, R173 ;  /* 0x0000763203ad7816 */ /* 0x000fe200000000ad */
[----:B------:R-:W-:-:S03]  /*7c10*/  IMAD.MOV.U32 R131, RZ, RZ, R58 ;  /* 0x000000ffff837224 */ /* 0x000fc600078e003a */
[----:B------:R-:W-:Y:S01]  /*7c20*/  PRMT R112, R175, 0x5410, R173 ;  /* 0x00005410af707816 */ /* 0x000fe200000000ad */
[----:B-----5:R1:W5:Y:S04]  /*7c30*/  LDL.LU.S16 R63, [R1+0x48] ;  /* 0x00004800013f7983 */ /* 0x0203680000300600 */
[----:B------:R1:W5:Y:S01]  /*7c40*/  LDL.LU.S16 R58, [R1+0x74] ;  /* 0x00007400013a7983 */ /* 0x0003620000300600 */
[----:B------:R-:W-:Y:S02]  /*7c50*/  IMAD.MOV.U32 R164, RZ, RZ, R236 ;  /* 0x000000ffffa47224 */ /* 0x000fe400078e00ec */
[----:B----4-:R-:W-:-:S05]  /*7c60*/  @P1 HFMA2.BF16_V2 R41, -RZ.H0_H0, RZ.H0_H0, -R174.H0_H0 ;  /* 0x200000ffff291231 */ /* 0x010fca00003409ae */
[----:B------:R-:W-:Y:S01]  /*7c70*/  PRMT R8, R41, 0x7610, R8 ;  /* 0x0000761029087816 */ /* 0x000fe20000000008 */
[----:B---3--:R-:W-:-:S03]  /*7c80*/  @!P0 HFMA2.BF16_V2 R88, -RZ.H0_H0, RZ.H0_H0, -R175.H0_H0 ;  /* 0x200000ffff588231 */ /* 0x008fc600003409af */
[----:B------:R-:W-:Y:S02]  /*7c90*/  @P1 PRMT R174, R8, 0x5410, RZ ;  /* 0x0000541008ae1816 */ /* 0x000fe400000000ff */
[----:B------:R-:W-:Y:S02]  /*7ca0*/  PRMT R8, R36, 0x7772, RZ ;  /* 0x0000777224087816 */ /* 0x000fe400000000ff */
[----:B------:R-:W-:Y:S02]  /*7cb0*/  PRMT R28, R88, 0x7610, R28 ;  /* 0x00007610581c7816 */ /* 0x000fe4000000001c */
[C---:B------:R-:W-:Y:S02]  /*7cc0*/  ISETP.GT.U32.AND P3, PT, R8.reuse, UR6, PT ;  /* 0x0000000608007c0c */ /* 0x040fe4000bf64070 */
[----:B------:R-:W-:Y:S02]  /*7cd0*/  PRMT R80, R8, 0x5410, R9 ;  /* 0x0000541008507816 */ /* 0x000fe40000000009 */
[----:B------:R-:W-:-:S02]  /*7ce0*/  SHF.R.U32.HI R8, RZ, 0x10, R60 ;  /* 0x00000010ff087819 */ /* 0x000fc4000001163c */
[----:B------:R-:W-:Y:S01]  /*7cf0*/  @!P0 PRMT R175, R28, 0x5410, RZ ;  /* 0x000054101caf8816 */ /* 0x000fe200000000ff */
[----:B------:R-:W-:Y:S01]  /*7d00*/  IMAD.MOV.U32 R28, RZ, RZ, R36 ;  /* 0x000000ffff1c7224 */ /* 0x000fe200078e0024 */
[----:B------:R-:W-:Y:S02]  /*7d10*/  LOP3.LUT R8, R8, 0xff, RZ, 0xc0, !PT ;  /* 0x000000ff08087812 */ /* 0x000fe400078ec0ff */
[----:B------:R-:W-:Y:S02]  /*7d20*/  LOP3.LUT R9, R48, 0xff, RZ, 0xc0, !PT ;  /* 0x000000ff30097812 */ /* 0x000fe400078ec0ff */
[----:B------:R-:W-:Y:S02]  /*7d30*/  PRMT R78, R8, 0x5410, R78 ;  /* 0x00005410084e7816 */ /* 0x000fe4000000004e */
[----:B------:R-:W-:Y:S01]  /*7d40*/  LOP3.LUT R8, R28, 0xff, RZ, 0xc0, !PT ;  /* 0x000000ff1c087812 */ /* 0x000fe200078ec0ff */
[----:B------:R-:W-:Y:S01]  /*7d50*/  FADD.FTZ R41, R137, R11 ;  /* 0x0000000b89297221 */ /* 0x000fe20000010000 */
[----:B------:R-:W-:Y:S01]  /*7d60*/  PRMT R88, R9, 0x5410, R70 ;  /* 0x0000541009587816 */ /* 0x000fe20000000046 */
[----:B------:R-:W-:Y:S01]  /*7d70*/  FADD.FTZ R36, R130, R10 ;  /* 0x0000000a82247221 */ /* 0x000fe20000010000 */
[----:B------:R-:W-:-:S02]  /*7d80*/  PRMT R70, R8, 0x5410, R30 ;  /* 0x0000541008467816 */ /* 0x000fc4000000001e */
[----:B-1----:R-:W-:-:S15]  /*7d90*/  HMMA.16816.F32.BF16 R8, R16, R72, RZ ;  /* 0x000000481008723c */ /* 0x002fde00000418ff */
[----:B------:R-:W-:-:S05]  /*7da0*/  NOP ;  /* 0x0000000000007918 */ /* 0x000fca0000000000 */
[----:B------:R-:W-:Y:S01]  /*7db0*/  HMMA.16816.F32.BF16 R236, R12, R84, R8 ;  /* 0x000000540cec723c */ /* 0x000fe20000041808 */
[----:B--2---:R-:W-:-:S05]  /*7dc0*/  @P3 HFMA2.BF16_V2 R66, -RZ.H0_H0, RZ.H0_H0, -R172.H0_H0 ;  /* 0x200000ffff423231 */ /* 0x004fca00003409ac */
[----:B------:R-:W-:-:S04]  /*7dd0*/  PRMT R8, R66, 0x7610, R8 ;  /* 0x0000761042087816 */ /* 0x000fc80000000008 */
[----:B------:R-:W-:Y:S02]  /*7de0*/  @P3 PRMT R172, R8, 0x5410, RZ ;  /* 0x0000541008ac3816 */ /* 0x000fe400000000ff */
[----:B------:R1:W2:Y:S01]  /*7df0*/  LDL.LU.S16 R8, [R1+0x78] ;  /* 0x0000780001087983 */ /* 0x0002a20000300600 */
[----:B------:R-:W-:Y:S01]  /*7e00*/  IMAD.MOV.U32 R156, RZ, RZ, R229 ;  /* 0x000000ffff9c7224 */ /* 0x000fe200078e00e5 */
[----:B------:R-:W-:Y:S01]  /*7e10*/  LOP3.LUT R3, R31, 0xff, RZ, 0xc0, !PT ;  /* 0x000000ff1f037812 */ /* 0x000fe200078ec0ff */
[----:B------:R-:W-:Y:S04]  /*7e20*/  MUFU.EX2 R228, R154 ;  /* 0x0000009a00e47308 */ /* 0x000fe80000000800 */
[----:B------:R-:W3:Y:S01]  /*7e30*/  MUFU.EX2 R229, R153 ;  /* 0x0000009900e57308 */ /* 0x000ee20000000800 */
[----:B------:R-:W-:Y:S01]  /*7e40*/  PRMT R89, R3, 0x5410, R155 ;  /* 0x0000541003597816 */ /* 0x000fe2000000009b */
[----:B------:R-:W-:Y:S01]  /*7e50*/  IMAD.U32 R3, RZ, RZ, UR27 ;  /* 0x0000001bff037e24 */ /* 0x000fe2000f8e00ff */
[C---:B------:R-:W-:Y:S01]  /*7e60*/  PRMT R6, R34.reuse, 0x7772, RZ ;  /* 0x0000777222067816 */ /* 0x040fe200000000ff */
[----:B------:R-:W-:Y:S01]  /*7e70*/  IMAD.MOV.U32 R33, RZ, RZ, R34 ;  /* 0x000000ffff217224 */ /* 0x000fe200078e0022 */
[C---:B------:R-:W-:Y:S01]  /*7e80*/  PRMT R7, R34.reuse, 0x7773, RZ ;  /* 0x0000777322077816 */ /* 0x040fe200000000ff */
[----:B------:R-:W-:Y:S01]  /*7e90*/  IMAD.WIDE R4, R3, 0x70, R4 ;  /* 0x0000007003047825 */ /* 0x000fe200078e0204 */
[----:B------:R-:W-:-:S02]  /*7ea0*/  PRMT R3, R34, 0x7771, RZ ;  /* 0x0000777122037816 */ /* 0x000fc400000000ff */
[----:B------:R-:W-:Y:S02]  /*7eb0*/  ISETP.GT.U32.AND P0, PT, R7, UR6, PT ;  /* 0x0000000607007c0c */ /* 0x000fe4000bf04070 */
[C---:B------:R-:W-:Y:S02]  /*7ec0*/  PRMT R71, R6.reuse, 0x5410, R7 ;  /* 0x0000541006477816 */ /* 0x040fe40000000007 */
[----:B------:R-:W-:Y:S02]  /*7ed0*/  LOP3.LUT R7, R33, 0xff, RZ, 0xc0, !PT ;  /* 0x000000ff21077812 */ /* 0x000fe400078ec0ff */
[----:B------:R-:W-:Y:S02]  /*7ee0*/  ISETP.GT.U32.AND P1, PT, R6, UR6, PT ;  /* 0x0000000606007c0c */ /* 0x000fe4000bf24070 */
[----:B------:R-:W-:Y:S02]  /*7ef0*/  SHF.R.U32.HI R6, RZ, 0x10, R42 ;  /* 0x00000010ff067819 */ /* 0x000fe4000001162a */
[----:B------:R-:W-:-:S02]  /*7f00*/  ISETP.GT.U32.AND P2, PT, R3, UR6, PT ;  /* 0x0000000603007c0c */ /* 0x000fc4000bf44070 */
[----:B------:R-:W-:Y:S02]  /*7f10*/  PRMT R42, R7, 0x5410, R3 ;  /* 0x00005410072a7816 */ /* 0x000fe40000000003 */
[----:B---3--:R-:W-:-:S04]  /*7f20*/  F2FP.BF16.F32.PACK_AB R3, R229, R228 ;  /* 0x000000e4e503723e */ /* 0x008fc800000010ff */
[----:B------:R-:W-:Y:S01]  /*7f30*/  PRMT R105, R3, 0x7610, R105 ;  /* 0x0000761003697816 */ /* 0x000fe20000000069 */
[----:B------:R-:W-:Y:S01]  /*7f40*/  IMAD.MOV.U32 R225, RZ, RZ, R109 ;  /* 0x000000ffffe17224 */ /* 0x000fe200078e006d */
[----:B------:R3:W-:Y:S01]  /*7f50*/  STG.E.U16 desc[UR20][R4.64], R69 ;  /* 0x0000004504007986 */ /* 0x0007e2000c101514 */
[----:B------:R-:W-:Y:S02]  /*7f60*/  PRMT R109, R64, 0x5410, R57 ;  /* 0x00005410406d7816 */ /* 0x000fe40000000039 */
[----:B-----5:R-:W-:Y:S02]  /*7f70*/  @P1 HFMA2.BF16_V2 R58, -RZ.H0_H0, RZ.H0_H0, -R105.H0_H0 ;  /* 0x200000ffff3a1231 */ /* 0x020fe40000340969 */
[----:B------:R-:W-:-:S03]  /*7f80*/  IMAD.MOV.U32 R128, RZ, RZ, R59 ;  /* 0x000000ffff807224 */ /* 0x000fc600078e003b */
[----:B------:R-:W-:Y:S01]  /*7f90*/  PRMT R9, R58, 0x7610, R9 ;  /* 0x000076103a097816 */ /* 0x000fe20000000009 */
[----:B------:R-:W-:Y:S01]  /*7fa0*/  IMAD.MOV.U32 R149, RZ, RZ, R68 ;  /* 0x000000ffff957224 */ /* 0x000fe200078e0044 */
[----:B---3--:R-:W-:Y:S02]  /*7fb0*/  PRMT R69, R53, 0x5410, R56 ;  /* 0x0000541035457816 */ /* 0x008fe40000000038 */
[----:B------:R-:W3:Y:S01]  /*7fc0*/  LDSM.16.MT88.4 R56, [R76+0xb000] ;  /* 0x00b000004c38783b */ /* 0x000ee20000004200 */
[----:B------:R-:W-:Y:S01]  /*7fd0*/  LOP3.LUT R6, R6, 0xff, RZ, 0xc0, !PT ;  /* 0x000000ff06067812 */ /* 0x000fe200078ec0ff */
[----:B------:R-:W-:Y:S02]  /*7fe0*/  @P2 HFMA2.BF16_V2 R63, -RZ.H0_H0, RZ.H0_H0, -R173.H0_H0 ;  /* 0x200000ffff3f2231 */ /* 0x000fe400003409ad */
[----:B------:R-:W-:Y:S02]  /*7ff0*/  IMAD.MOV.U32 R151, RZ, RZ, R131 ;  /* 0x000000ffff977224 */ /* 0x000fe400078e0083 */
[----:B------:R-:W-:Y:S01]  /*8000*/  IMAD.MOV.U32 R227, RZ, RZ, R67 ;  /* 0x000000ffffe37224 */ /* 0x000fe200078e0043 */
[----:B------:R-:W-:Y:S01]  /*8010*/  PRMT R67, R6, 0x5410, R95 ;  /* 0x0000541006437816 */ /* 0x000fe2000000005f */
[----:B------:R-:W-:Y:S01]  /*8020*/  IMAD.MOV.U32 R131, RZ, RZ, R146 ;  /* 0x000000ffff837224 */ /* 0x000fe200078e0092 */
[----:B------:R-:W-:Y:S01]  /*8030*/  PRMT R6, R63, 0x7610, R6 ;  /* 0x000076103f067816 */ /* 0x000fe20000000006 */
[----:B------:R-:W-:Y:S01]  /*8040*/  IMAD.MOV.U32 R146, RZ, RZ, R149 ;  /* 0x000000ffff927224 */ /* 0x000fe200078e0095 */
[----:B------:R-:W-:Y:S01]  /*8050*/  PRMT R66, R49, 0x5410, R61 ;  /* 0x0000541031427816 */ /* 0x000fe2000000003d */
[----:B------:R-:W-:-:S02]  /*8060*/  IMAD.MOV.U32 R149, RZ, RZ, R150 ;  /* 0x000000ffff957224 */ /* 0x000fc400078e0096 */
[----:B------:R-:W-:Y:S02]  /*8070*/  IMAD.MOV.U32 R155, RZ, RZ, R62 ;  /* 0x000000ffff9b7224 */ /* 0x000fe400078e003e */
[----:B------:R-:W-:Y:S01]  /*8080*/  IMAD.MOV.U32 R150, RZ, RZ, R124 ;  /* 0x000000ffff967224 */ /* 0x000fe200078e007c */
[----:B------:R-:W4:Y:S01]  /*8090*/  LDSM.16.MT88.4 R60, [R76+0xb400] ;  /* 0x00b400004c3c783b */ /* 0x000f220000004200 */
[----:B------:R-:W-:Y:S01]  /*80a0*/  HMMA.16816.F32.BF16 R28, R24, R72, RZ ;  /* 0x00000048181c723c */ /* 0x000fe200000418ff */
[----:B------:R-:W-:Y:S02]  /*80b0*/  IMAD.MOV.U32 R147, RZ, RZ, R146 ;  /* 0x000000ffff937224 */ /* 0x000fe400078e0092 */
[----:B------:R-:W-:Y:S02]  /*80c0*/  IMAD.MOV.U32 R137, RZ, RZ, R150 ;  /* 0x000000ffff897224 */ /* 0x000fe400078e0096 */
[----:B------:R-:W-:Y:S02]  /*80d0*/  IMAD.MOV.U32 R135, RZ, RZ, R54 ;  /* 0x000000ffff877224 */ /* 0x000fe400078e0036 */
[----:B------:R-:W-:-:S02]  /*80e0*/  IMAD.MOV.U32 R150, RZ, RZ, R55 ;  /* 0x000000ffff967224 */ /* 0x000fc400078e0037 */
[----:B------:R-:W-:Y:S02]  /*80f0*/  IMAD.MOV.U32 R146, RZ, RZ, R52 ;  /* 0x000000ffff927224 */ /* 0x000fe400078e0034 */
[----:B------:R-:W5:Y:S01]  /*8100*/  LDSM.16.MT88.4 R52, [R2+0xb000] ;  /* 0x00b000000234783b */ /* 0x000f620000004200 */
[----:B------:R-:W-:Y:S02]  /*8110*/  PRMT R104, R3, 0x7632, R104 ;  /* 0x0000763203687816 */ /* 0x000fe40000000068 */
[----:B------:R-:W-:Y:S02]  /*8120*/  @P2 PRMT R173, R6, 0x5410, RZ ;  /* 0x0000541006ad2816 */ /* 0x000fe400000000ff */
[----:B------:R-:W-:Y:S02]  /*8130*/  SHF.R.U32.HI R6, RZ, 0x10, R37 ;  /* 0x00000010ff067819 */ /* 0x000fe40000011625 */
[----:B------:R-:W-:Y:S01]  /*8140*/  PRMT R72, R105, 0x5410, R104 ;  /* 0x0000541069487816 */ /* 0x000fe20000000068 */
[----:B------:R-:W-:Y:S01]  /*8150*/  IMAD.MOV.U32 R124, RZ, RZ, R224 ;  /* 0x000000ffff7c7224 */ /* 0x000fe200078e00e0 */
[----:B------:R-:W-:Y:S01]  /*8160*/  @P1 PRMT R105, R9, 0x5410, RZ ;  /* 0x0000541009691816 */ /* 0x000fe200000000ff */
[----:B------:R-:W-:Y:S01]  /*8170*/  IMAD.MOV.U32 R224, RZ, RZ, R225 ;  /* 0x000000ffffe07224 */ /* 0x000fe200078e00e1 */
[----:B------:R-:W-:Y:S01]  /*8180*/  SHF.R.U32.HI R3, RZ, 0x10, R40 ;  /* 0x00000010ff037819 */ /* 0x000fe20000011628 */
[----:B------:R-:W-:Y:S01]  /*8190*/  IMAD.MOV.U32 R225, RZ, RZ, R226 ;  /* 0x000000ffffe17224 */ /* 0x000fe200078e00e2 */
[----:B------:R-:W-:Y:S01]  /*81a0*/  LOP3.LUT R6, R6, 0xff, RZ, 0xc0, !PT ;  /* 0x000000ff06067812 */ /* 0x000fe200078ec0ff */
[----:B------:R-:W-:Y:S01]  /*81b0*/  HMMA.16816.F32.BF16 R244, R20, R84, R28 ;  /* 0x0000005414f4723c */ /* 0x000fe2000004181c */
[----:B------:R-:W-:Y:S01]  /*81c0*/  IMAD.MOV.U32 R226, RZ, RZ, R235 ;  /* 0x000000ffffe27224 */ /* 0x000fe200078e00eb */
[----:B------:R-:W-:Y:S01]  /*81d0*/  LOP3.LUT R3, R3, 0xff, RZ, 0xc0, !PT ;  /* 0x000000ff03037812 */ /* 0x000fe200078ec0ff */
[----:B------:R-:W-:Y:S01]  /*81e0*/  IMAD.MOV.U32 R235, RZ, RZ, R65 ;  /* 0x000000ffffeb7224 */ /* 0x000fe200078e0041 */
[----:B------:R-:W-:Y:S01]  /*81f0*/  PRMT R65, R6, 0x5410, R51 ;  /* 0x0000541006417816 */ /* 0x000fe20000000033 */
[----:B------:R-:W-:-:S02]  /*8200*/  IMAD.MOV.U32 R85, RZ, RZ, R149 ;  /* 0x000000ffff557224 */ /* 0x000fc400078e0095 */
[----:B------:R-:W-:Y:S02]  /*8210*/  IMAD.MOV.U32 R149, RZ, RZ, R50 ;  /* 0x000000ffff957224 */ /* 0x000fe400078e0032 */
[----:B------:R-:W1:Y:S01]  /*8220*/  LDSM.16.MT88.4 R48, [R2+0xb400] ;  /* 0x00b400000230783b */ /* 0x000e620000004200 */
[----:B------:R-:W-:Y:S01]  /*8230*/  PRMT R64, R3, 0x5410, R32 ;  /* 0x0000541003407816 */ /* 0x000fe20000000020 */
[----:B------:R-:W-:Y:S02]  /*8240*/  IMAD.U32 R3, RZ, RZ, UR4 ;  /* 0x00000004ff037e24 */ /* 0x000fe4000f8e00ff */
[----:B------:R-:W-:Y:S02]  /*8250*/  FADD.FTZ R31, R127, R35 ;  /* 0x000000237f1f7221 */ /* 0x000fe40000010000 */
[----:B---3--:R-:W-:Y:S01]  /*8260*/  HMMA.16816.F32.BF16 R32, R24, R56, RZ ;  /* 0x000000381820723c */ /* 0x008fe200000418ff */
[----:B------:R-:W-:Y:S01]  /*8270*/  IMAD.WIDE R28, R3, 0x2, R4 ;  /* 0x00000002031c7825 */ /* 0x000fe200078e0204 */
[----:B------:R-:W-:Y:S03]  /*8280*/  STG.E.U16 desc[UR20][R4.64+0x2], R77 ;  /* 0x0000024d04007986 */ /* 0x000fe6000c101514 */
[----:B------:R-:W-:Y:S01]  /*8290*/  FADD.FTZ R30, R129, R36 ;  /* 0x00000024811e7221 */ /* 0x000fe20000010000 */
[----:B------:R-:W-:Y:S01]  /*82a0*/  PRMT R68, R99, 0x5410, R98 ;  /* 0x0000541063447816 */ /* 0x000fe20000000062 */
[----:B------:R-:W-:Y:S01]  /*82b0*/  FADD.FTZ R6, R136, R43 ;  /* 0x0000002b88067221 */ /* 0x000fe20000010000 */
[----:B------:R3:W-:Y:S01]  /*82c0*/  STG.E.U16 desc[UR20][R28.64+0x2], R81 ;  /* 0x000002511c007986 */ /* 0x0007e2000c101514 */
[----:B------:R-:W-:-:S02]  /*82d0*/  IMAD.MOV.U32 R98, RZ, RZ, R164 ;  /* 0x000000ffff627224 */ /* 0x000fc400078e00a4 */
[----:B------:R-:W-:Y:S02]  /*82e0*/  IMAD.MOV.U32 R136, RZ, RZ, R165 ;  /* 0x000000ffff887224 */ /* 0x000fe400078e00a5 */
[----:B------:R-:W-:Y:S02]  /*82f0*/  IMAD.MOV.U32 R152, RZ, RZ, R131 ;  /* 0x000000ffff987224 */ /* 0x000fe400078e0083 */
[----:B------:R-:W-:Y:S02]  /*8300*/  IMAD.MOV.U32 R131, RZ, RZ, R117 ;  /* 0x000000ffff837224 */ /* 0x000fe400078e0075 */
[----:B------:R-:W-:Y:S02]  /*8310*/  IMAD.MOV.U32 R117, RZ, RZ, R234 ;  /* 0x000000ffff757224 */ /* 0x000fe400078e00ea */
[----:B------:R-:W-:Y:S02]  /*8320*/  IMAD.MOV.U32 R154, RZ, RZ, R233 ;  /* 0x000000ffff9a7224 */ /* 0x000fe400078e00e9 */
[----:B------:R-:W-:-:S02]  /*8330*/  IMAD.MOV.U32 R129, RZ, RZ, R232 ;  /* 0x000000ffff817224 */ /* 0x000fc400078e00e8 */
[----:B---3--:R-:W-:Y:S02]  /*8340*/  IMAD.MOV.U32 R81, RZ, RZ, R167 ;  /* 0x000000ffff517224 */ /* 0x008fe400078e00a7 */
[----:B------:R-:W-:Y:S01]  /*8350*/  FADD.FTZ R6, R142, R6 ;  /* 0x000000068e067221 */ /* 0x000fe20000010000 */
[----:B------:R-:W-:-:S03]  /*8360*/  IMAD.MOV.U32 R148, RZ, RZ, R151 ;  /* 0x000000ffff947224 */ /* 0x000fc600078e0097 */
[----:B------:R-:W-:Y:S01]  /*8370*/  FADD.FTZ R6, R139, R6 ;  /* 0x000000068b067221 */ /* 0x000fe20000010000 */
[----:B------:R-:W-:Y:S02]  /*8380*/  IMAD.MOV.U32 R151, RZ, RZ, R128 ;  /* 0x000000ffff977224 */ /* 0x000fe400078e0080 */
[----:B------:R-:W-:Y:S02]  /*8390*/  IMAD.MOV.U32 R128, RZ, RZ, R116 ;  /* 0x000000ffff807224 */ /* 0x000fe400078e0074 */
[----:B------:R-:W-:Y:S01]  /*83a0*/  FADD.FTZ R116, R143, R6 ;  /* 0x000000068f747221 */ /* 0x000fe20000010000 */
[----:B------:R-:W-:Y:S01]  /*83b0*/  IMAD.U32 R6, RZ, RZ, UR27 ;  /* 0x0000001bff067e24 */ /* 0x000fe2000f8e00ff */
[----:B------:R3:W-:Y:S01]  /*83c0*/  STG.E.U16 desc[UR20][R28.64], R82 ;  /* 0x000000521c007986 */ /* 0x0007e2000c101514 */
[----:B------:R-:W-:Y:S02]  /*83d0*/  IMAD.MOV.U32 R99, RZ, RZ, R156 ;  /* 0x000000ffff637224 */ /* 0x000fe400078e009c */
[----:B------:R-:W-:Y:S01]  /*83e0*/  IMAD.MOV.U32 R127, RZ, RZ, R158 ;  /* 0x000000ffff7f7224 */ /* 0x000fe200078e009e */
[----:B------:R-:W-:Y:S01]  /*83f0*/  STG.E.U16 desc[UR20][R38.64+0x10], R83 ;  /* 0x0000105326007986 */ /* 0x000fe2000c101514 */
[----:B------:R-:W-:-:S03]  /*8400*/  IMAD.MOV.U32 R77, RZ, RZ, R157 ;  /* 0x000000ffff4d7224 */ /* 0x000fc600078e009d */
[----:B------:R-:W-:Y:S01]  /*8410*/  STG.E.U16 desc[UR20][R38.64+0x12], R92 ;  /* 0x0000125c26007986 */ /* 0x000fe2000c101514 */
[----:B------:R-:W-:Y:S02]  /*8420*/  IMAD.MOV.U32 R95, RZ, RZ, R227 ;  /* 0x000000ffff5f7224 */ /* 0x000fe400078e00e3 */
[----:B------:R-:W-:Y:S02]  /*8430*/  IMAD.MOV.U32 R84, RZ, RZ, R224 ;  /* 0x000000ffff547224 */ /* 0x000fe400078e00e0 */
[----:B------:R-:W-:Y:S02]  /*8440*/  IMAD.MOV.U32 R130, RZ, RZ, R225 ;  /* 0x000000ffff827224 */ /* 0x000fe400078e00e1 */
[----:B------:R-:W-:Y:S02]  /*8450*/  IMAD.MOV.U32 R153, RZ, RZ, R226 ;  /* 0x000000ffff997224 */ /* 0x000fe400078e00e2 */
[----:B---3--:R-:W-:Y:S01]  /*8460*/  IMAD.MOV.U32 R82, RZ, RZ, R159 ;  /* 0x000000ffff527224 */ /* 0x008fe200078e009f */
[----:B------:R-:W-:-:S02]  /*8470*/  HSET2.LE.AND R36, R67, R0, PT ;  /* 0x0000000043247233 */ /* 0x000fc40003803000 */
[--C-:B------:R-:W-:Y:S02]  /*8480*/  HSET2.LE.AND R42, R42, R0.reuse, PT ;  /* 0x000000002a2a7233 */ /* 0x100fe40003803000 */
[----:B------:R-:W-:Y:S01]  /*8490*/  HSET2.LE.AND R37, R88, R0, PT ;  /* 0x0000000058257233 */ /* 0x000fe20003803000 */
[----:B------:R-:W-:Y:S02]  /*84a0*/  IMAD.MOV.U32 R139, RZ, RZ, R151 ;  /* 0x000000ffff8b7224 */ /* 0x000fe400078e0097 */
[----:B--2---:R-:W-:-:S05]  /*84b0*/  @P0 HFMA2.BF16_V2 R8, -RZ.H0_H0, RZ.H0_H0, -R104.H0_H0 ;  /* 0x200000ffff080231 */ /* 0x004fca0000340968 */
[----:B------:R-:W-:Y:S02]  /*84c0*/  PRMT R7, R8, 0x7610, R7 ;  /* 0x0000761008077816 */ /* 0x000fe40000000007 */
[----:B------:R-:W-:Y:S01]  /*84d0*/  HMMA.16816.F32.BF16 R8, R16, R56, RZ ;  /* 0x000000381008723c */ /* 0x000fe200000418ff */
[----:B------:R-:W-:Y:S01]  /*84e0*/  IMAD.MOV.U32 R57, RZ, RZ, R166 ;  /* 0x000000ffff397224 */ /* 0x000fe200078e00a6 */
[----:B------:R-:W-:Y:S01]  /*84f0*/  @P0 PRMT R104, R7, 0x5410, RZ ;  /* 0x0000541007680816 */ /* 0x000fe200000000ff */
[----:B------:R-:W-:Y:S01]  /*8500*/  FADD.FTZ R7, R134, R41 ;  /* 0x0000002986077221 */ /* 0x000fe20000010000 */
[----:B------:R-:W-:-:S03]  /*8510*/  IMAD.MOV.U32 R134, RZ, RZ, R235 ;  /* 0x000000ffff867224 */ /* 0x000fc600078e00eb */
[----:B------:R-:W-:-:S13]  /*8520*/  FADD.FTZ R3, R141, R7 ;  /* 0x000000078d037221 */ /* 0x000fda0000010000 */
[----:B----4-:R-:W-:Y:S01]  /*8530*/  HMMA.16816.F32.BF16 R164, R12, R60, R8 ;  /* 0x0000003c0ca4723c */ /* 0x010fe20000041808 */
[----:B------:R-:W-:-:S04]  /*8540*/  FADD.FTZ R8, R140, R30 ;  /* 0x0000001e8c087221 */ /* 0x000fc80000010000 */
[----:B------:R-:W-:-:S03]  /*8550*/  FADD.FTZ R133, R133, R8 ;  /* 0x0000000885857221 */ /* 0x000fc60000010000 */
[----:B-----5:R-:W-:Y:S01]  /*8560*/  HMMA.16816.F32.BF16 R8, R16, R52, RZ ;  /* 0x000000341008723c */ /* 0x020fe200000418ff */
[----:B------:R-:W-:Y:S01]  /*8570*/  FADD.FTZ R73, R132, R3 ;  /* 0x0000000384497221 */ /* 0x000fe20000010000 */
[----:B------:R-:W-:-:S06]  /*8580*/  IMAD.U32 R3, RZ, RZ, UR27 ;  /* 0x0000001bff037e24 */ /* 0x000fcc000f8e00ff */
[----:B------:R-:W-:Y:S01]  /*8590*/  HMMA.16816.F32.BF16 R232, R20, R60, R32 ;  /* 0x0000003c14e8723c */ /* 0x000fe20000041820 */
[----:B------:R-:W-:-:S07]  /*85a0*/  IMAD.WIDE R4, R3, -0x70, R4 ;  /* 0xffffff9003047825 */ /* 0x000fce00078e0204 */
[----:B------:R-:W-:Y:S01]  /*85b0*/  HMMA.16816.F32.BF16 R32, R24, R52, RZ ;  /* 0x000000341820723c */ /* 0x000fe200000418ff */
[----:B------:R-:W-:Y:S01]  /*85c0*/  FADD.FTZ R7, R138, R31 ;  /* 0x0000001f8a077221 */ /* 0x000fe20000010000 */
[----:B------:R-:W-:Y:S01]  /*85d0*/  LOP3.LUT R3, R113, 0xff00ff, RZ, 0xc0, !PT ;  /* 0x00ff00ff71037812 */ /* 0x000fe200078ec0ff */
[----:B------:R-:W-:Y:S01]  /*85e0*/  STG.E.U16 desc[UR20][R4.64+0x10], R93 ;  /* 0x0000105d04007986 */ /* 0x000fe2000c101514 */
[----:B------:R-:W-:-:S04]  /*85f0*/  IMAD.WIDE R30, R6, 0x70, R4 ;  /* 0x00000070061e7825 */ /* 0x000fc800078e0204 */
[----:B------:R-:W-:Y:S01]  /*8600*/  FADD.FTZ R126, R126, R7 ;  /* 0x000000077e7e7221 */ /* 0x000fe20000010000 */
[----:B------:R2:W-:Y:S01]  /*8610*/  STG.E.U16 desc[UR20][R4.64+0x12], R94 ;  /* 0x0000125e04007986 */ /* 0x0005e2000c101514 */
[----:B-1----:R-:W-:Y:S01]  /*8620*/  HMMA.16816.F32.BF16 R156, R12, R48, R8 ;  /* 0x000000300c9c723c */ /* 0x002fe20000041808 */
[----:B------:R-:W-:Y:S02]  /*8630*/  LOP3.LUT R9, R71, 0xff00ff, RZ, 0xc0, !PT ;  /* 0x00ff00ff47097812 */ /* 0x000fe400078ec0ff */
[--C-:B------:R-:W-:Y:S02]  /*8640*/  HSET2.LE.AND R6, R3, R0.reuse, PT ;  /* 0x0000000003067233 */ /* 0x100fe40003803000 */
[----:B------:R-:W-:Y:S02]  /*8650*/  LOP3.LUT R8, R109, 0xff00ff, RZ, 0xc0, !PT ;  /* 0x00ff00ff6d087812 */ /* 0x000fe400078ec0ff */
[----:B------:R-:W-:Y:S02]  /*8660*/  LOP3.LUT R7, R80, 0xff00ff, RZ, 0xc0, !PT ;  /* 0x00ff00ff50077812 */ /* 0x000fe400078ec0ff */
[----:B------:R-:W-:-:S02]  /*8670*/  HSET2.LE.AND R3, R79, R0, PT ;  /* 0x000000004f037233 */ /* 0x000fc40003803000 */
[--C-:B------:R-:W-:Y:S01]  /*8680*/  HSET2.LE.AND R43, R9, R0.reuse, PT ;  /* 0x00000000092b7233 */ /* 0x100fe20003803000 */
[----:B------:R-:W-:Y:S01]  /*8690*/  HMMA.16816.F32.BF16 R224, R20, R48, R32 ;  /* 0x0000003014e0723c */ /* 0x000fe20000041820 */
[--C-:B------:R-:W-:Y:S02]  /*86a0*/  HSET2.LE.AND R40, R8, R0.reuse, PT ;  /* 0x0000000008287233 */ /* 0x100fe40003803000 */
[--C-:B------:R-:W-:Y:S02]  /*86b0*/  HSET2.LE.AND R34, R7, R0.reuse, PT ;  /* 0x0000000007227233 */ /* 0x100fe40003803000 */
[--C-:B------:R-:W-:Y:S02]  /*86c0*/  HSET2.LE.AND R7, R69, R0.reuse, PT ;  /* 0x0000000045077233 */ /* 0x100fe40003803000 */
[--C-:B--2---:R-:W-:Y:S02]  /*86d0*/  HSET2.LE.AND R4, R78, R0.reuse, PT ;  /* 0x000000004e047233 */ /* 0x104fe40003803000 */
[----:B------:R-:W-:-:S03]  /*86e0*/  HSET2.LE.AND R5, R89, R0, PT ;  /* 0x0000000059057233 */ /* 0x000fc60003803000 */
[----:B------:R-:W-:Y:S01]  /*86f0*/  LOP3.LUT R9, R81, R4, RZ, 0xc0, !PT ;  /* 0x0000000451097212 */ /* 0x000fe200078ec0ff */
[----:B------:R-:W-:Y:S01]  /*8700*/  IMAD.MOV.U32 R81, RZ, RZ, R127 ;  /* 0x000000ffff517224 */ /* 0x000fe200078e007f */
[----:B------:R-:W-:Y:S01]  /*8710*/  LOP3.LUT R8, R57, R3, RZ, 0xc0, !PT ;  /* 0x0000000339087212 */ /* 0x000fe200078ec0ff */
[----:B------:R-:W-:Y:S01]  /*8720*/  IMAD.MOV.U32 R127, RZ, RZ, R134 ;  /* 0x000000ffff7f7224 */ /* 0x000fe200078e0086 */
[--C-:B------:R-:W-:Y:S01]  /*8730*/  HSET2.LE.AND R33, R70, R0.reuse, PT ;  /* 0x0000000046217233 */ /* 0x100fe20003803000 */
[----:B------:R-:W-:Y:S01]  /*8740*/  IMAD.MOV.U32 R134, RZ, RZ, R95 ;  /* 0x000000ffff867224 */ /* 0x000fe200078e005f */
[--C-:B------:R-:W-:Y:S01]  /*8750*/  HSET2.LE.AND R35, R68, R0.reuse, PT ;  /* 0x0000000044237233 */ /* 0x100fe20003803000 */
[----:B------:R-:W-:Y:S01]  /*8760*/  IMAD.MOV.U32 R57, RZ, RZ, R82 ;  /* 0x000000ffff397224 */ /* 0x000fe200078e0052 */
[--C-:B------:R-:W-:Y:S01]  /*8770*/  HSET2.LE.AND R32, R65, R0.reuse, PT ;  /* 0x0000000041207233 */ /* 0x100fe20003803000 */
[----:B------:R-:W-:Y:S01]  /*8780*/  IMAD.MOV.U32 R95, RZ, RZ, R98 ;  /* 0x000000ffff5f7224 */ /* 0x000fe200078e0062 */
[--C-:B------:R-:W-:Y:S01]  /*8790*/  HSET2.LE.AND R41, R66, R0.reuse, PT ;  /* 0x0000000042297233 */ /* 0x100fe20003803000 */
[----:B------:R-:W-:Y:S01]  /*87a0*/  IMAD.MOV.U32 R82, RZ, RZ, R129 ;  /* 0x000000ffff527224 */ /* 0x000fe200078e0081 */
[----:B------:R1:W-:Y:S01]  /*87b0*/  STG.E.U16 desc[UR20][R30.64+0x12], R96 ;  /* 0x000012601e007986 */ /* 0x0003e2000c101514 */
[----:B------:R-:W-:Y:S01]  /*87c0*/  IMAD.MOV.U32 R129, RZ, RZ, R136 ;  /* 0x000000ffff817224 */ /* 0x000fe200078e0088 */
[----:B------:R-:W-:Y:S01]  /*87d0*/  LOP3.LUT R10, R171, R5, RZ, 0xc0, !PT ;  /* 0x00000005ab0a7212 */ /* 0x000fe200078ec0ff */
[----:B------:R-:W-:Y:S01]  /*87e0*/  IMAD.MOV.U32 R136, RZ, RZ, R99 ;  /* 0x000000ffff887224 */ /* 0x000fe200078e0063 */
[----:B------:R2:W-:Y:S01]  /*87f0*/  STG.E.U16 desc[UR20][R30.64+0x10], R97 ;  /* 0x000010611e007986 */ /* 0x0005e2000c101514 */
[----:B------:R-:W-:Y:S01]  /*8800*/  IMAD.MOV.U32 R88, RZ, RZ, R95 ;  /* 0x000000ffff587224 */ /* 0x000fe200078e005f */
[----:B------:R-:W-:Y:S01]  /*8810*/  HSET2.LE.AND R0, R64, R0, PT ;  /* 0x0000000040007233 */ /* 0x000fe20003803000 */
[----:B------:R-:W-:Y:S01]  /*8820*/  IMAD.MOV.U32 R109, RZ, RZ, R82 ;  /* 0x000000ffff6d7224 */ /* 0x000fe200078e0052 */
[----:B------:R-:W-:Y:S01]  /*8830*/  LOP3.LUT R98, R120, R33, RZ, 0xc0, !PT ;  /* 0x0000002178627212 */ /* 0x000fe200078ec0ff */
[----:B------:R-:W-:Y:S01]  /*8840*/  HMMA.16816.F32.BF16 R68, R16, R118, RZ ;  /* 0x000000761044723c */ /* 0x000fe200000418ff */
[----:B------:R-:W-:-:S02]  /*8850*/  LOP3.LUT R99, R108, R34, RZ, 0xc0, !PT ;  /* 0x000000226c637212 */ /* 0x000fc400078ec0ff */
[----:B------:R-:W-:Y:S02]  /*8860*/  LOP3.LUT R4, R57, R35, RZ, 0xc0, !PT ;  /* 0x0000002339047212 */ /* 0x000fe400078ec0ff */
[----:B------:R-:W-:Y:S02]  /*8870*/  LOP3.LUT R5, R81, R36, RZ, 0xc0, !PT ;  /* 0x0000002451057212 */ /* 0x000fe400078ec0ff */
[----:B------:R-:W-:Y:S01]  /*8880*/  LOP3.LUT R92, R144, R41, RZ, 0xc0, !PT ;  /* 0x00000029905c7212 */ /* 0x000fe200078ec0ff */
[----:B------:R-:W-:Y:S01]  /*8890*/  HMMA.16816.F32.BF16 R80, R16, R114, RZ ;  /* 0x000000721050723c */ /* 0x000fe200000418ff */
[----:B------:R-:W-:Y:S02]  /*88a0*/  LOP3.LUT R94, R112, R42, RZ, 0xc0, !PT ;  /* 0x0000002a705e7212 */ /* 0x000fe400078ec0ff */
[----:B------:R-:W-:-:S05]  /*88b0*/  LOP3.LUT R95, R72, R43, RZ, 0xc0, !PT ;  /* 0x0000002b485f7212 */ /* 0x000fca00078ec0ff */
[----:B------:R-:W-:Y:S01]  /*88c0*/  HMMA.16816.F32.BF16 R64, R16, R90, RZ ;  /* 0x0000005a1040723c */ /* 0x000fe200000418ff */
[----:B-1----:R-:W-:Y:S02]  /*88d0*/  LOP3.LUT R96, R162, R7, RZ, 0xc0, !PT ;  /* 0x00000007a2607212 */ /* 0x002fe400078ec0ff */
[----:B------:R-:W-:Y:S02]  /*88e0*/  LOP3.LUT R7, R168, R40, RZ, 0xc0, !PT ;  /* 0x00000028a8077212 */ /* 0x000fe400078ec0ff */
[----:B--2---:R-:W-:-:S03]  /*88f0*/  LOP3.LUT R97, R161, R32, RZ, 0xc0, !PT ;  /* 0x00000020a1617212 */ /* 0x004fc600078ec0ff */
[C---:B------:R-:W-:Y:S08]  /*8900*/  HMMA.16816.F32.BF16 R40, R16.reuse, R74, RZ ;  /* 0x0000004a1028723c */ /* 0x040ff000000418ff */
[C---:B------:R-:W-:Y:S08]  /*8910*/  HMMA.16816.F32.BF16 R32, R16.reuse, R58, RZ ;  /* 0x0000003a1020723c */ /* 0x040ff000000418ff */
[----:B------:R-:W-:Y:S01]  /*8920*/  HMMA.16816.F32.BF16 R16, R16, R54, RZ ;  /* 0x000000361010723c */ /* 0x000fe200000418ff */
        /* <DEDUP_REMOVED lines=8> */
[----:B------:R-:W-:Y:S02]  /*89b0*/  IMAD.MOV.U32 R127, RZ, RZ, R137 ;  /* 0x000000ffff7f7224 */ /* 0x000fe400078e0089 */
        /* <DEDUP_REMOVED lines=9> */
[----:B------:R-:W-:Y:S02]  /*8a50*/  IMAD.MOV.U32 R132, RZ, RZ, R146 ;  /* 0x000000ffff847224 */ /* 0x000fe400078e0092 */
[----:B------:R-:W-:Y:S01]  /*8a60*/  IMAD.MOV.U32 R133, RZ, RZ, R149 ;  /* 0x000000ffff857224 */ /* 0x000fe200078e0095 */
[----:B------:R-:W-:Y:S01]  /*8a70*/  HMMA.16816.F32.BF16 R140, R12, R106, R64 ;  /* 0x0000006a0c8c723c */ /* 0x000fe20000041840 */
[----:B------:R-:W-:-:S02]  /*8a80*/  IMAD.MOV.U32 R134, RZ, RZ, R150 ;  /* 0x000000ffff867224 */ /* 0x000fc400078e0096 */
[----:B------:R-:W-:-:S05]  /*8a90*/  IMAD.MOV.U32 R135, RZ, RZ, R145 ;  /* 0x000000ffff877224 */ /* 0x000fca00078e0091 */
[C---:B------:R-:W-:Y:S08]  /*8aa0*/  HMMA.16816.F32.BF16 R152, R12.reuse, R86, R40 ;  /* 0x000000560c98723c */ /* 0x040ff00000041828 */
[C---:B------:R-:W-:Y:S08]  /*8ab0*/  HMMA.16816.F32.BF16 R148, R12.reuse, R62, R32 ;  /* 0x0000003e0c94723c */ /* 0x040ff00000041820 */
[----:B------:R-:W-:Y:S08]  /*8ac0*/  HMMA.16816.F32.BF16 R144, R12, R50, R16 ;  /* 0x000000320c90723c */ /* 0x000ff00000041810 */
[C---:B------:R-:W-:Y:S08]  /*8ad0*/  HMMA.16816.F32.BF16 R12, R24.reuse, R114, RZ ;  /* 0x00000072180c723c */ /* 0x040ff000000418ff */
[----:B------:R-:W-:-:S12]  /*8ae0*/  HMMA.16816.F32.BF16 R16, R24, R118, RZ ;  /* 0x000000761810723c */ /* 0x000fd800000418ff */
[----:B------:R-:W-:Y:S08]  /*8af0*/  HMMA.16816.F32.BF16 R64, R20, R122, R12 ;  /* 0x0000007a1440723c */ /* 0x000ff0000004180c */
[----:B------:R-:W-:Y:S08]  /*8b00*/  HMMA.16816.F32.BF16 R12, R24, R90, RZ ;  /* 0x0000005a180c723c */ /* 0x000ff000000418ff */
[----:B------:R-:W-:Y:S08]  /*8b10*/  HMMA.16816.F32.BF16 R40, R20, R110, R16 ;  /* 0x0000006e1428723c */ /* 0x000ff00000041810 */
[----:B------:R-:W-:Y:S08]  /*8b20*/  HMMA.16816.F32.BF16 R16, R24, R74, RZ ;  /* 0x0000004a1810723c */ /* 0x000ff000000418ff */
[----:B------:R-:W-:Y:S08]  /*8b30*/  HMMA.16816.F32.BF16 R32, R20, R106, R12 ;  /* 0x0000006a1420723c */ /* 0x000ff0000004180c */
[C---:B------:R-:W-:Y:S08]  /*8b40*/  HMMA.16816.F32.BF16 R12, R24.reuse, R58, RZ ;  /* 0x0000003a180c723c */ /* 0x040ff000000418ff */
[----:B------:R-:W-:Y:S01]  /*8b50*/  HMMA.16816.F32.BF16 R24, R24, R54, RZ ;  /* 0x000000361818723c */ /* 0x000fe200000418ff */
[----:B------:R-:W-:Y:S01]  /*8b60*/  LOP3.LUT R93, R121, R0, RZ, 0xc0, !PT ;  /* 0x00000000795d7212 */ /* 0x000fe200078ec0ff */
[----:B------:R-:W-:-:S02]  /*8b70*/  IMAD.MOV.U32 R120, RZ, RZ, R84 ;  /* 0x000000ffff787224 */ /* 0x000fc400078e0054 */
[----:B------:R-:W-:-:S04]  /*8b80*/  IMAD.MOV.U32 R121, RZ, RZ, R85 ;  /* 0x000000ffff797224 */ /* 0x000fc800078e0055 */
[C---:B------:R-:W-:Y:S01]  /*8b90*/  HMMA.16816.F32.BF16 R84, R20.reuse, R86, R16 ;  /* 0x000000561454723c */ /* 0x040fe20000041810 */
[----:B------:R-:W1:Y:S07]  /*8ba0*/  LDSM.16.MT88.4 R16, [R2+0x9800] ;  /* 0x009800000210783b */ /* 0x000e6e0000004200 */
[C---:B------:R-:W-:Y:S01]  /*8bb0*/  HMMA.16816.F32.BF16 R60, R20.reuse, R62, R12 ;  /* 0x0000003e143c723c */ /* 0x040fe2000004180c */
[----:B------:R-:W2:Y:S07]  /*8bc0*/  LDSM.16.MT88.4 R12, [R76+0xa800] ;  /* 0x00a800004c0c783b */ /* 0x000eae0000004200 */
[----:B------:R-:W-:Y:S01]  /*8bd0*/  HMMA.16816.F32.BF16 R24, R20, R50, R24 ;  /* 0x000000321418723c */ /* 0x000fe20000041818 */
[----:B------:R-:W3:Y:S01]  /*8be0*/  LDSM.16.MT88.4 R20, [R76+0x9800] ;  /* 0x009800004c14783b */ /* 0x000ee20000004200 */
[----:B------:R-:W-:Y:S01]  /*8bf0*/  LOP3.LUT R11, R170, R6, RZ, 0xc0, !PT ;  /* 0x00000006aa0b7212 */ /* 0x000fe200078ec0ff */
[----:B------:R-:W-:Y:S01]  /*8c00*/  IMAD.MOV.U32 R122, RZ, RZ, R163 ;  /* 0x000000ffff7a7224 */ /* 0x000fe200078e00a3 */
[----:B------:R-:W-:Y:S01]  /*8c10*/  LOP3.LUT R6, R169, R37, RZ, 0xc0, !PT ;  /* 0x00000025a9067212 */ /* 0x000fe200078ec0ff */
[----:B------:R-:W-:-:S02]  /*8c20*/  IMAD.MOV.U32 R123, RZ, RZ, R160 ;  /* 0x000000ffff7b7224 */ /* 0x000fc400078e00a0 */
[----:B------:R-:W-:Y:S02]  /*8c30*/  IMAD.MOV.U32 R36, RZ, RZ, R48 ;  /* 0x000000ffff247224 */ /* 0x000fe400078e0030 */
[C---:B-1----:R-:W-:Y:S08]  /*8c40*/  HMMA.16816.F32.BF16 R160, R8.reuse, R16, R124 ;  /* 0x0000001008a0723c */ /* 0x042ff0000004187c */
[C---:B--2---:R-:W-:Y:S08]  /*8c50*/  HMMA.16816.F32.BF16 R52, R8.reuse, R12, R120 ;  /* 0x0000000c0834723c */ /* 0x044ff00000041878 */
[-C--:B---3--:R-:W-:Y:S08]  /*8c60*/  HMMA.16816.F32.BF16 R168, R8, R20.reuse, R132 ;  /* 0x0000001408a8723c */ /* 0x088ff00000041884 */
[C---:B------:R-:W-:Y:S08]  /*8c70*/  HMMA.16816.F32.BF16 R136, R4.reuse, R20, R136 ;  /* 0x000000140488723c */ /* 0x040ff00000041888 */
[-C--:B------:R-:W-:Y:S08]  /*8c80*/  HMMA.16816.F32.BF16 R132, R4, R22.reuse, R80 ;  /* 0x000000160484723c */ /* 0x080ff00000041850 */
[C---:B------:R-:W-:Y:S01]  /*8c90*/  HMMA.16816.F32.BF16 R64, R8.reuse, R22, R64 ;  /* 0x000000160840723c */ /* 0x040fe20000041840 */
[----:B------:R-:W1:Y:S07]  /*8ca0*/  LDSM.16.MT88.4 R20, [R2+0xa800] ;  /* 0x00a800000214783b */ /* 0x000e6e0000004200 */
[----:B------:R-:W-:Y:S01]  /*8cb0*/  HMMA.16816.F32.BF16 R56, R8, R18, R40 ;  /* 0x000000120838723c */ /* 0x000fe20000041828 */
[----:B------:R-:W-:Y:S01]  /*8cc0*/  IMAD.MOV.U32 R37, RZ, RZ, R113 ;  /* 0x000000ffff257224 */ /* 0x000fe200078e0071 */
[----:B------:R-:W-:Y:S06]  /*8cd0*/  LDSM.16.MT88.4 R80, [R76+0xbc00] ;  /* 0x00bc00004c50783b */ /* 0x000fec0000004200 */
[----:B------:R-:W-:Y:S01]  /*8ce0*/  HMMA.16816.F32.BF16 R120, R4, R12, R248 ;  /* 0x0000000c0478723c */ /* 0x000fe200000418f8 */
[----:B------:R-:W-:-:S02]  /*8cf0*/  IMAD.MOV.U32 R250, RZ, RZ, R49 ;  /* 0x000000fffffa7224 */ /* 0x000fc400078e0031 */
[----:B------:R-:W-:Y:S02]  /*8d00*/  IMAD.MOV.U32 R249, RZ, RZ, R116 ;  /* 0x000000fffff97224 */ /* 0x000fe400078e0074 */
[----:B------:R-:W-:-:S03]  /*8d10*/  IMAD.MOV.U32 R248, RZ, RZ, R117 ;  /* 0x000000fffff87224 */ /* 0x000fc600078e0075 */
[C---:B------:R-:W-:Y:S08]  /*8d20*/  HMMA.16816.F32.BF16 R128, R4.reuse, R16, R128 ;  /* 0x000000100480723c */ /* 0x040ff00000041880 */
[C---:B------:R-:W-:Y:S01]  /*8d30*/  HMMA.16816.F32.BF16 R124, R4.reuse, R18, R68 ;  /* 0x00000012047c723c */ /* 0x040fe20000041844 */
[----:B------:R-:W2:Y:S07]  /*8d40*/  LDSM.16.MT88.4 R16, [R76+0xb800] ;  /* 0x00b800004c10783b */ /* 0x000eae0000004200 */
[-C--:B------:R-:W-:Y:S01]  /*8d50*/  HMMA.16816.F32.BF16 R116, R4, R14.reuse, R140 ;  /* 0x0000000e0474723c */ /* 0x080fe2000004188c */
[----:B------:R-:W-:Y:S01]  /*8d60*/  IMAD.MOV.U32 R251, RZ, RZ, R108 ;  /* 0x000000fffffb7224 */ /* 0x000fe200078e006c */
[----:B------:R-:W-:Y:S06]  /*8d70*/  LDSM.16.MT88.4 R140, [R2+0xac00] ;  /* 0x00ac0000028c783b */ /* 0x000fec0000004200 */
[----:B------:R-:W-:Y:S01]  /*8d80*/  HMMA.16816.F32.BF16 R48, R8, R14, R32 ;  /* 0x0000000e0830723c */ /* 0x000fe20000041820 */
[----:B------:R-:W3:Y:S01]  /*8d90*/  LDSM.16.MT88.4 R12, [R2+0xb800] ;  /* 0x00b80000020c783b */ /* 0x000ee20000004200 */
[----:B------:R-:W-:-:S06]  /*8da0*/  IMAD.MOV.U32 R106, RZ, RZ, R88 ;  /* 0x000000ffff6a7224 */ /* 0x000fcc00078e0058 */
[----:B-1----:R-:W-:Y:S01]  /*8db0*/  HMMA.16816.F32.BF16 R112, R4, R20, R236 ;  /* 0x000000140470723c */ /* 0x002fe200000418ec */
[----:B------:R-:W-:Y:S02]  /*8dc0*/  IMAD.MOV.U32 R238, RZ, RZ, R109 ;  /* 0x000000ffffee7224 */ /* 0x000fe400078e006d */
[----:B------:R-:W-:Y:S02]  /*8dd0*/  IMAD.MOV.U32 R237, RZ, RZ, R89 ;  /* 0x000000ffffed7224 */ /* 0x000fe400078e0059 */
[----:B------:R-:W-:-:S03]  /*8de0*/  IMAD.MOV.U32 R236, RZ, RZ, R73 ;  /* 0x000000ffffec7224 */ /* 0x000fc600078e0049 */
[C---:B------:R-:W-:Y:S08]  /*8df0*/  HMMA.16816.F32.BF16 R108, R4.reuse, R22, R152 ;  /* 0x00000016046c723c */ /* 0x040ff00000041898 */
[C---:B--2---:R-:W-:Y:S01]  /*8e00*/  HMMA.16816.F32.BF16 R72, R4.reuse, R16, R164 ;  /* 0x000000100448723c */ /* 0x044fe200000418a4 */
[----:B------:R-:W-:Y:S07]  /*8e10*/  LDSM.16.MT88.4 R164, [R76+0x9c00] ;  /* 0x009c00004ca4783b */ /* 0x000fee0000004200 */
[C---:B------:R-:W-:Y:S01]  /*8e20*/  HMMA.16816.F32.BF16 R32, R4.reuse, R18, R148 ;  /* 0x000000120420723c */ /* 0x040fe20000041894 */
[----:B------:R-:W-:Y:S07]  /*8e30*/  LDSM.16.MT88.4 R148, [R76+0xac00] ;  /* 0x00ac00004c94783b */ /* 0x000fee0000004200 */
[C---:B---3--:R-:W-:Y:S01]  /*8e40*/  HMMA.16816.F32.BF16 R88, R4.reuse, R12, R156 ;  /* 0x0000000c0458723c */ /* 0x048fe2000004189c */
[----:B------:R-:W-:Y:S07]  /*8e50*/  LDSM.16.MT88.4 R156, [R2+0x9c00] ;  /* 0x009c0000029c783b */ /* 0x000fee0000004200 */
[----:B------:R-:W-:Y:S01]  /*8e60*/  HMMA.16816.F32.BF16 R40, R4, R14, R144 ;  /* 0x0000000e0428723c */ /* 0x000fe20000041890 */
[----:B------:R1:W2:Y:S07]  /*8e70*/  LDSM.16.MT88.4 R4, [R2+0xbc00] ;  /* 0x00bc00000204783b */ /* 0x0002ae0000004200 */
[C---:B------:R-:W-:Y:S08]  /*8e80*/  HMMA.16816.F32.BF16 R144, R8.reuse, R20, R244 ;  /* 0x000000140890723c */ /* 0x040ff000000418f4 */
[C---:B------:R-:W-:Y:S08]  /*8e90*/  HMMA.16816.F32.BF16 R20, R8.reuse, R22, R84 ;  /* 0x000000160814723c */ /* 0x040ff00000041854 */
[----:B------:R-:W-:Y:S01]  /*8ea0*/  HMMA.16816.F32.BF16 R84, R8, R12, R224 ;  /* 0x0000000c0854723c */ /* 0x000fe200000418e0 */
[----:B------:R-:W-:-:S07]  /*8eb0*/  IMAD.U32 R0, RZ, RZ, UR27 ;  /* 0x0000001bff007e24 */ /* 0x000fce000f8e00ff */
[C---:B------:R-:W-:Y:S08]  /*8ec0*/  HMMA.16816.F32.BF16 R68, R8.reuse, R16, R232 ;  /* 0x000000100844723c */ /* 0x040ff000000418e8 */
[----:B------:R-:W-:Y:S01]  /*8ed0*/  HMMA.16816.F32.BF16 R60, R8, R18, R60 ;  /* 0x00000012083c723c */ /* 0x000fe2000004183c */
[----:B------:R-:W-:-:S07]  /*8ee0*/  IMAD.WIDE R30, R0, -0x70, R30 ;  /* 0xffffff90001e7825 */ /* 0x000fce00078e021e */
[----:B------:R-:W-:Y:S01]  /*8ef0*/  HMMA.16816.F32.BF16 R24, R8, R14, R24 ;  /* 0x0000000e0818723c */ /* 0x000fe20000041818 */
[----:B-1----:R-:W-:Y:S02]  /*8f00*/  IMAD.U32 R2, RZ, RZ, UR27 ;  /* 0x0000001bff027e24 */ /* 0x002fe4000f8e00ff */
[----:B------:R-:W-:Y:S01]  /*8f10*/  FADD.FTZ R10, R250, R249 ;  /* 0x000000f9fa0a7221 */ /* 0x000fe20000010000 */
[----:B------:R-:W-:Y:S02]  /*8f20*/  IMAD.MOV.U32 R250, RZ, RZ, R3 ;  /* 0x000000fffffa7224 */ /* 0x000fe400078e0003 */
[----:B------:R-:W-:Y:S02]  /*8f30*/  IMAD.WIDE R2, R2, 0x70, R30 ;  /* 0x0000007002027825 */ /* 0x000fe400078e021e */
[----:B--2---:R-:W-:Y:S02]  /*8f40*/  HMMA.16816.F32.BF16 R88, R92, R4, R88 ;  /* 0x000000045c58723c */ /* 0x004fe40000041858 */
[----:B------:R-:W-:-:S02]  /*8f50*/  IMAD.MOV.U32 R107, RZ, RZ, R78 ;  /* 0x000000ffff6b7224 */ /* 0x000fc400078e004e */
[----:B------:R-:W-:Y:S02]  /*8f60*/  IMAD.MOV.U32 R239, RZ, RZ, R79 ;  /* 0x000000ffffef7224 */ /* 0x000fe400078e004f */
[----:B------:R-:W-:Y:S02]  /*8f70*/  IMAD.MOV.U32 R0, RZ, RZ, R77 ;  /* 0x000000ffff007224 */ /* 0x000fe400078e004d */
[----:B------:R-:W-:Y:S01]  /*8f80*/  HMMA.16816.F32.BF16 R84, R96, R4, R84 ;  /* 0x000000046054723c */ /* 0x000fe20000041854 */
[----:B------:R-:W-:Y:S01]  /*8f90*/  IMAD.U32 R4, RZ, RZ, UR27 ;  /* 0x0000001bff047e24 */ /* 0x000fe2000f8e00ff */
[----:B------:R-:W-:Y:S03]  /*8fa0*/  STG.E.U16 desc[UR20][R28.64+0x12], R223 ;  /* 0x000012df1c007986 */ /* 0x000fe6000c101514 */
[----:B------:R-:W-:-:S03]  /*8fb0*/  IMAD.WIDE R4, R4, -0x70, R2 ;  /* 0xffffff9004047825 */ /* 0x000fc600078e0202 */
[-C--:B------:R-:W-:Y:S01]  /*8fc0*/  HMMA.16816.F32.BF16 R168, R96, R164.reuse, R168 ;  /* 0x000000a460a8723c */ /* 0x080fe200000418a8 */
[----:B------:R-:W-:Y:S07]  /*8fd0*/  STG.E.U16 desc[UR20][R28.64+0x10], R222 ;  /* 0x000010de1c007986 */ /* 0x000fee000c101514 */
[C---:B------:R-:W-:Y:S01]  /*8fe0*/  HMMA.16816.F32.BF16 R136, R92.reuse, R164, R136 ;  /* 0x000000a45c88723c */ /* 0x040fe20000041888 */
        /* <DEDUP_REMOVED lines=10> */
[----:B------:R1:W-:Y:S07]  /*9090*/  STG.E.U16 desc[UR20][R2.64+0x22], R215 ;  /* 0x000022d702007986 */ /* 0x0003ee000c101514 */
        /* <DEDUP_REMOVED lines=15> */
[----:B------:R-:W-:Y:S01]  /*9190*/  IMAD.U32 R6, RZ, RZ, UR27 ;  /* 0x0000001bff067e24 */ /* 0x000fe2000f8e00ff */
[----:B------:R-:W-:Y:S03]  /*91a0*/  STG.E.U16 desc[UR20][R28.64+0x20], R212 ;  /* 0x000020d41c007986 */ /* 0x000fe6000c101514 */
[C---:B-1----:R-:W-:Y:S01]  /*91b0*/  IMAD.WIDE R2, R6.reuse, 0x70, R4 ;  /* 0x0000007006027825 */ /* 0x042fe200078e0204 */
[----:B------:R-:W-:Y:S04]  /*91c0*/  STG.E.U16 desc[UR20][R28.64+0x22], R208 ;  /* 0x000022d01c007986 */ /* 0x000fe8000c101514 */
[----:B------:R-:W-:Y:S04]  /*91d0*/  STG.E.U16 desc[UR20][R38.64+0x30], R214 ;  /* 0x000030d626007986 */ /* 0x000fe8000c101514 */
[----:B------:R-:W-:Y:S04]  /*91e0*/  STG.E.U16 desc[UR20][R38.64+0x32], R213 ;  /* 0x000032d526007986 */ /* 0x000fe8000c101514 */
[----:B------:R-:W-:Y:S04]  /*91f0*/  STG.E.U16 desc[UR20][R4.64+0x30], R207 ;  /* 0x000030cf04007986 */ /* 0x000fe8000c101514 */
[----:B------:R1:W-:Y:S04]  /*9200*/  STG.E.U16 desc[UR20][R4.64+0x32], R206 ;  /* 0x000032ce04007986 */ /* 0x0003e8000c101514 */
[----:B------:R-:W-:Y:S04]  /*9210*/  STG.E.U16 desc[UR20][R2.64+0x30], R205 ;  /* 0x000030cd02007986 */ /* 0x000fe8000c101514 */
[----:B------:R2:W-:Y:S04]  /*9220*/  STG.E.U16 desc[UR20][R2.64+0x32], R204 ;  /* 0x000032cc02007986 */ /* 0x0005e8000c101514 */
[----:B------:R-:W-:Y:S04]  /*9230*/  STG.E.U16 desc[UR20][R28.64+0x30], R203 ;  /* 0x000030cb1c007986 */ /* 0x000fe8000c101514 */
[----:B------:R-:W-:Y:S01]  /*9240*/  STG.E.U16 desc[UR20][R28.64+0x32], R202 ;  /* 0x000032ca1c007986 */ /* 0x000fe2000c101514 */
[----:B-1----:R-:W-:-:S03]  /*9250*/  IMAD.WIDE R4, R6, -0x70, R2 ;  /* 0xffffff9006047825 */ /* 0x002fc600078e0202 */
[----:B------:R-:W-:Y:S01]  /*9260*/  STG.E.U16 desc[UR20][R38.64+0x40], R201 ;  /* 0x000040c926007986 */ /* 0x000fe2000c101514 */
[----:B--2---:R-:W-:-:S03]  /*9270*/  IMAD.WIDE R2, R6, 0x70, R4 ;  /* 0x0000007006027825 */ /* 0x004fc600078e0204 */
[----:B------:R-:W-:Y:S04]  /*9280*/  STG.E.U16 desc[UR20][R38.64+0x42], R200 ;  /* 0x000042c826007986 */ /* 0x000fe8000c101514 */
[----:B------:R-:W-:Y:S01]  /*9290*/  STG.E.U16 desc[UR20][R4.64+0x40], R199 ;  /* 0x000040c704007986 */ /* 0x000fe2000c101514 */
[----:B------:R-:W-:-:S03]  /*92a0*/  IMAD.WIDE R6, R6, -0x70, R2 ;  /* 0xffffff9006067825 */ /* 0x000fc600078e0202 */
[----:B------:R1:W-:Y:S04]  /*92b0*/  STG.E.U16 desc[UR20][R4.64+0x42], R198 ;  /* 0x000042c604007986 */ /* 0x0003e8000c101514 */
[----:B------:R-:W-:Y:S04]  /*92c0*/  STG.E.U16 desc[UR20][R2.64+0x40], R197 ;  /* 0x000040c502007986 */ /* 0x000fe8000c101514 */
[----:B------:R2:W-:Y:S04]  /*92d0*/  STG.E.U16 desc[UR20][R2.64+0x42], R196 ;  /* 0x000042c402007986 */ /* 0x0005e8000c101514 */
[----:B------:R-:W-:Y:S04]  /*92e0*/  STG.E.U16 desc[UR20][R28.64+0x40], R195 ;  /* 0x000040c31c007986 */ /* 0x000fe8000c101514 */
[----:B------:R-:W-:Y:S01]  /*92f0*/  STG.E.U16 desc[UR20][R28.64+0x42], R194 ;  /* 0x000042c21c007986 */ /* 0x000fe2000c101514 */
[----:B-1----:R-:W-:-:S04]  /*9300*/  IMAD.U32 R4, RZ, RZ, UR27 ;  /* 0x0000001bff047e24 */ /* 0x002fc8000f8e00ff */
[----:B------:R-:W-:-:S04]  /*9310*/  IMAD.WIDE R4, R4, 0x70, R6 ;  /* 0x0000007004047825 */ /* 0x000fc800078e0206 */
[----:B--2---:R-:W-:Y:S01]  /*9320*/  IMAD.U32 R2, RZ, RZ, UR27 ;  /* 0x0000001bff027e24 */ /* 0x004fe2000f8e00ff */
[----:B------:R-:W-:Y:S03]  /*9330*/  STG.E.U16 desc[UR20][R38.64+0x50], R193 ;  /* 0x000050c126007986 */ /* 0x000fe6000c101514 */
[----:B------:R-:W-:Y:S01]  /*9340*/  IMAD.WIDE R2, R2, -0x70, R4 ;  /* 0xffffff9002027825 */ /* 0x000fe200078e0204 */
[----:B------:R-:W-:Y:S04]  /*9350*/  STG.E.U16 desc[UR20][R38.64+0x52], R192 ;  /* 0x000052c026007986 */ /* 0x000fe8000c101514 */
[----:B------:R-:W-:Y:S04]  /*9360*/  STG.E.U16 desc[UR20][R6.64+0x52], R191 ;  /* 0x000052bf06007986 */ /* 0x000fe8000c101514 */
[----:B------:R1:W-:Y:S04]  /*9370*/  STG.E.U16 desc[UR20][R6.64+0x50], R190 ;  /* 0x000050be06007986 */ /* 0x0003e8000c101514 */
[----:B------:R-:W-:Y:S04]  /*9380*/  STG.E.U16 desc[UR20][R4.64+0x50], R189 ;  /* 0x000050bd04007986 */ /* 0x000fe8000c101514 */
[----:B------:R2:W-:Y:S04]  /*9390*/  STG.E.U16 desc[UR20][R4.64+0x52], R188 ;  /* 0x000052bc04007986 */ /* 0x0005e8000c101514 */
[----:B------:R-:W-:Y:S04]  /*93a0*/  STG.E.U16 desc[UR20][R28.64+0x50], R187 ;  /* 0x000050bb1c007986 */ /* 0x000fe8000c101514 */
[----:B------:R-:W-:Y:S01]  /*93b0*/  STG.E.U16 desc[UR20][R28.64+0x52], R186 ;  /* 0x000052ba1c007986 */ /* 0x000fe2000c101514 */
[----:B-1----:R-:W-:-:S04]  /*93c0*/  IMAD.U32 R6, RZ, RZ, UR27 ;  /* 0x0000001bff067e24 */ /* 0x002fc8000f8e00ff */
[----:B------:R-:W-:Y:S01]  /*93d0*/  IMAD.WIDE R12, R6, 0x70, R2 ;  /* 0x00000070060c7825 */ /* 0x000fe200078e0202 */
[----:B------:R-:W-:Y:S03]  /*93e0*/  STG.E.U16 desc[UR20][R38.64+0x60], R185 ;  /* 0x000060b926007986 */ /* 0x000fe6000c101514 */
[----:B--2---:R-:W-:Y:S01]  /*93f0*/  IMAD.U32 R4, RZ, RZ, UR27 ;  /* 0x0000001bff047e24 */ /* 0x004fe2000f8e00ff */
[----:B------:R-:W-:Y:S04]  /*9400*/  STG.E.U16 desc[UR20][R38.64+0x62], R184 ;  /* 0x000062b826007986 */ /* 0x000fe8000c101514 */
[----:B------:R-:W-:Y:S04]  /*9410*/  STG.E.U16 desc[UR20][R2.64+0x60], R183 ;  /* 0x000060b702007986 */ /* 0x000fe8000c101514 */
[----:B------:R1:W-:Y:S01]  /*9420*/  STG.E.U16 desc[UR20][R2.64+0x62], R182 ;  /* 0x000062b602007986 */ /* 0x0003e2000c101514 */
[----:B------:R-:W-:Y:S01]  /*9430*/  FADD.FTZ R0, R0, R236 ;  /* 0x000000ec00007221 */ /* 0x000fe20000010000 */
[----:B------:R-:W-:-:S02]  /*9440*/  FADD.FTZ R8, R238, R237 ;  /* 0x000000edee087221 */ /* 0x000fc40000010000 */
[----:B------:R-:W-:Y:S01]  /*9450*/  STG.E.U16 desc[UR20][R12.64+0x60], R181 ;  /* 0x000060b50c007986 */ /* 0x000fe2000c101514 */
[----:B------:R-:W-:-:S03]  /*9460*/  FADD.FTZ R9, R248, R239 ;  /* 0x000000eff8097221 */ /* 0x000fc60000010000 */
[----:B------:R-:W-:Y:S04]  /*9470*/  STG.E.U16 desc[UR20][R12.64+0x62], R180 ;  /* 0x000062b40c007986 */ /* 0x000fe8000c101514 */
[----:B------:R-:W-:Y:S04]  /*9480*/  STG.E.U16 desc[UR20][R28.64+0x60], R178 ;  /* 0x000060b21c007986 */ /* 0x000fe8000c101514 */
[----:B------:R-:W-:Y:S04]  /*9490*/  STG.E.U16 desc[UR20][R28.64+0x62], R176 ;  /* 0x000062b01c007986 */ /* 0x000fe8000c101514 */
[----:B------:R-:W-:Y:S01]  /*94a0*/  STG.E.U16 desc[UR20][R38.64+0x70], R179 ;  /* 0x000070b326007986 */ /* 0x000fe2000c101514 */
[----:B-1----:R-:W-:-:S03]  /*94b0*/  IMAD.WIDE R2, R4, -0x70, R12 ;  /* 0xffffff9004027825 */ /* 0x002fc600078e020c */
[----:B------:R-:W-:Y:S01]  /*94c0*/  STG.E.U16 desc[UR20][R38.64+0x72], R177 ;  /* 0x000072b126007986 */ /* 0x000fe2000c101514 */
[----:B------:R-:W-:-:S03]  /*94d0*/  IMAD.WIDE R4, R4, 0x70, R2 ;  /* 0x0000007004047825 */ /* 0x000fc600078e0202 */
[----:B------:R-:W-:Y:S04]  /*94e0*/  STG.E.U16 desc[UR20][R2.64+0x70], R172 ;  /* 0x000070ac02007986 */ /* 0x000fe8000c101514 */
[----:B------:R1:W-:Y:S04]  /*94f0*/  STG.E.U16 desc[UR20][R2.64+0x72], R174 ;  /* 0x000072ae02007986 */ /* 0x0003e8000c101514 */
[----:B------:R-:W-:Y:S04]  /*9500*/  STG.E.U16 desc[UR20][R4.64+0x70], R175 ;  /* 0x000070af04007986 */ /* 0x000fe8000c101514 */
[----:B------:R2:W-:Y:S01]  /*9510*/  STG.E.U16 desc[UR20][R4.64+0x72], R173 ;  /* 0x000072ad04007986 */ /* 0x0005e2000c101514 */
[----:B------:R-:W-:-:S03]  /*9520*/  IADD3 R6, P0, PT, R38, -0x80, RZ ;  /* 0xffffff8026067810 */ /* 0x000fc60007f1e0ff */
[----:B------:R-:W-:Y:S01]  /*9530*/  STL.64 [R1+0xc0], R12 ;  /* 0x0000c00c01007387 */ /* 0x000fe20000100a00 */
[----:B-1----:R-:W-:Y:S01]  /*9540*/  FADD.FTZ R2, R250, R0 ;  /* 0x00000000fa027221 */ /* 0x002fe20000010000 */
[----:B------:R-:W-:Y:S01]  /*9550*/  FADD.FTZ R0, R251, R8 ;  /* 0x00000008fb007221 */ /* 0x000fe20000010000 */
[----:B------:R-:W-:-:S03]  /*9560*/  FADD.FTZ R3, R243, R9 ;  /* 0x00000009f3037221 */ /* 0x000fc60000010000 */
[----:B------:R-:W-:Y:S01]  /*9570*/  FADD.FTZ R0, R37, R0 ;  /* 0x0000000025007221 */ /* 0x000fe20000010000 */
[----:B--2---:R-:W-:Y:S01]  /*9580*/  FADD.FTZ R5, R106, R10 ;  /* 0x0000000a6a057221 */ /* 0x004fe20000010000 */
[----:B------:R-:W-:Y:S01]  /*9590*/  FADD.FTZ R4, R107, R2 ;  /* 0x000000026b047221 */ /* 0x000fe20000010000 */
[----:B------:R-:W-:Y:S02]  /*95a0*/  FADD.FTZ R2, R242, R3 ;  /* 0x00000003f2027221 */ /* 0x000fe40000010000 */
[----:B------:R-:W-:Y:S01]  /*95b0*/  FADD.FTZ R5, R36, R5 ;  /* 0x0000000524057221 */ /* 0x000fe20000010000 */
[----:B------:R-:W-:Y:S01]  /*95c0*/  FADD.FTZ R3, R231, R0 ;  /* 0x00000000e7037221 */ /* 0x000fe20000010000 */
[----:B------:R-:W-:Y:S01]  /*95d0*/  FADD.FTZ R0, R228, R2 ;  /* 0x00000002e4007221 */ /* 0x000fe20000010000 */
[----:B------:R-:W-:Y:S01]  /*95e0*/  FADD.FTZ R4, R240, R4 ;  /* 0x00000004f0047221 */ /* 0x000fe20000010000 */
[----:B------:R-:W-:Y:S01]  /*95f0*/  FADD.FTZ R2, R252, R5 ;  /* 0x00000005fc027221 */ /* 0x000fe20000010000 */
[----:B------:R-:W-:Y:S01]  /*9600*/  STL [R1+0x18], R6 ;  /* 0x0000180601007387 */ /* 0x000fe20000100800 */
[----:B------:R-:W-:Y:S01]  /*9610*/  FADD.FTZ R3, R241, R3 ;  /* 0x00000003f1037221 */ /* 0x000fe20000010000 */
[----:B------:R-:W-:-:S02]  /*9620*/  FADD.FTZ R4, R230, R4 ;  /* 0x00000004e6047221 */ /* 0x000fc40000010000 */
[----:B------:R1:W-:Y:S04]  /*9630*/  STL [R1+0x148], R2 ;  /* 0x0001480201007387 */ /* 0x0003e80000100800 */
[----:B------:R2:W-:Y:S04]  /*9640*/  STL [R1+0x14c], R4 ;  /* 0x00014c0401007387 */ /* 0x0005e80000100800 */
[----:B------:R2:W-:Y:S04]  /*9650*/  STL [R1+0x150], R3 ;  /* 0x0001500301007387 */ /* 0x0005e80000100800 */
[----:B------:R2:W-:Y:S04]  /*9660*/  STG.E.U16 desc[UR20][R28.64+0x70], R105 ;  /* 0x000070691c007986 */ /* 0x0005e8000c101514 */
[----:B------:R2:W-:Y:S01]  /*9670*/  STG.E.U16 desc[UR20][R28.64+0x72], R104 ;  /* 0x000072681c007986 */ /* 0x0005e2000c101514 */
[----:B-1----:R-:W-:Y:S01]  /*9680*/  FADD.FTZ R2, R229, R0 ;  /* 0x00000000e5027221 */ /* 0x002fe20000010000 */
[----:B------:R-:W-:-:S04]  /*9690*/  IADD3.X R0, PT, PT, R39, -0x1, RZ, P0, !PT ;  /* 0xffffffff27007810 */ /* 0x000fc800007fe4ff */
[----:B------:R2:W-:Y:S04]  /*96a0*/  STL [R1+0x154], R2 ;  /* 0x0001540201007387 */ /* 0x0005e80000100800 */
[----:B------:R2:W-:Y:S01]  /*96b0*/  STL [R1+0x14], R0 ;  /* 0x0000140001007387 */ /* 0x0005e20000100800 */
[----:B------:R-:W-:Y:S01]  /*96c0*/  UMOV UR12, 0xffffffff ;  /* 0xffffffff000c7882 */ /* 0x000fe20000000000 */
[----:B------:R-:W-:Y:S05]  /*96d0*/  BRA.U !UP1, `(.L_x_639) ;  /* 0x0000010109587547 */ /* 0x000fea000b800000 */
[----:B------:R-:W3:Y:S01]  /*96e0*/  LDL.LU R239, [R1+0x80] ;  /* 0x0000800001ef7983 */ /* 0x000ee20000300800 */
[----:B------:R-:W-:Y:S01]  /*96f0*/  UIADD3 UR27, UPT, UPT, UR26, -0x2, URZ ;  /* 0xfffffffe1a1b7890 */ /* 0x000fe2000fffe0ff */
[----:B------:R-:W-:-:S04]  /*9700*/  DEPBAR.LE SB0, 0x0 ;  /* 0x000080000000791a */ /* 0x000fc80000000000 */
[----:B------:R-:W4:Y:S01]  /*9710*/  LDL R37, [R1+0x174] ;  /* 0x0001740001257983 */ /* 0x000f220000100800 */
[----:B------:R-:W1:Y:S03]  /*9720*/  LDCU UR4, c[0x0][0x440] ;  /* 0x00008800ff0477ac */ /* 0x000e660008000800 */
[----:B------:R-:W5:Y:S04]  /*9730*/  LDL.LU R249, [R1+0x7c] ;  /* 0x00007c0001f97983 */ /* 0x000f680000300800 */
[----:B------:R-:W3:Y:S04]  /*9740*/  LDL R106, [R1+0x170] ;  /* 0x00017000016a7983 */ /* 0x000ee80000100800 */
[----:B------:R-:W3:Y:S04]  /*9750*/  LDL R250, [R1+0x160] ;  /* 0x0001600001fa7983 */ /* 0x000ee80000100800 */
[----:B------:R-:W3:Y:S01]  /*9760*/  LDL R107, [R1+0x164] ;  /* 0x00016400016b7983 */ /* 0x000ee20000100800 */
[----:B------:R-:W2:Y:S01]  /*9770*/  S2R R36, SR_TID.X ;  /* 0x0000000000247919 */ /* 0x000ea20000002100 */
[----:B------:R-:W1:Y:S01]  /*9780*/  S2R R251, SR_TID.X ;  /* 0x0000000000fb7919 */ /* 0x000e620000002100 */
[----:B------:R-:W-:-:S04]  /*9790*/  UIMAD.WIDE.U32 UR36, UR27, UR14, URZ ;  /* 0x0000000e1b2472a5 */ /* 0x000fc8000f8e00ff */
[----:B------:R-:W-:-:S04]  /*97a0*/  USHF.L.U32 UR34, UR36, 0x6, URZ ;  /* 0x0000000624227899 */ /* 0x000fc800080006ff */
[----:B------:R-:W-:Y:S01]  /*97b0*/  ULEA UR34, UP0, UR14, UR34, 0x5 ;  /* 0x000000220e227291 */ /* 0x000fe2000f8028ff */
[----:B------:R-:W-:Y:S02]  /*97c0*/  IMAD.U32 R7, RZ, RZ, UR37 ;  /* 0x00000025ff077e24 */ /* 0x000fe4000f8e00ff */
[----:B------:R-:W-:-:S03]  /*97d0*/  IMAD.U32 R6, RZ, RZ, UR36 ;  /* 0x00000024ff067e24 */ /* 0x000fc6000f8e00ff */
[----:B------:R-:W-:Y:S01]  /*97e0*/  IMAD.U32 R7, RZ, RZ, UR34 ;  /* 0x00000022ff077e24 */ /* 0x000fe2000f8e00ff */
[----:B------:R-:W-:-:S04]  /*97f0*/  UIMAD UR27, UR27, UR15, UR37 ;  /* 0x0000000f1b1b72a4 */ /* 0x000fc8000f8e0225 */
[----:B------:R-:W-:Y:S01]  /*9800*/  USHF.L.U64.HI UR5, UR36, 0x6, UR27 ;  /* 0x0000000624057899 */ /* 0x000fe2000801021b */
[----:B--2---:R-:W-:Y:S02]  /*9810*/  IMAD.SHL.U32 R248, R36, 0x20, RZ ;  /* 0x0000002024f87824 */ /* 0x004fe400078e00ff */
[----:B-1----:R-:W-:-:S05]  /*9820*/  IMAD.SHL.U32 R36, R251, 0x10, RZ ;  /* 0x00000010fb247824 */ /* 0x002fca00078e00ff */
[----:B------:R-:W-:Y:S01]  /*9830*/  LOP3.LUT R36, R36, 0x100, RZ, 0xc0, !PT ;  /* 0x0000010024247812 */ /* 0x000fe200078ec0ff */
[----:B------:R-:W-:-:S03]  /*9840*/  ULEA.HI.X UR5, UR14, UR5, UR15, 0x5, UP0 ;  /* 0x000000050e057291 */ /* 0x000fc600080f2c0f */
[----:B------:R-:W-:Y:S01]  /*9850*/  LOP3.LUT R36, R36, 0x20, R248, 0xf8, !PT ;  /* 0x0000002024247812 */ /* 0x000fe200078ef8f8 */
[----:B------:R-:W-:Y:S01]  /*9860*/  IMAD.SHL.U32 R248, R251, 0x8, RZ ;  /* 0x00000008fbf87824 */ /* 0x000fe200078e00ff */
[----:B------:R-:W-:Y:S01]  /*9870*/  SHF.R.U32.HI R209, RZ, 0x1, R251 ;  /* 0x00000001ffd17819 */ /* 0x000fe200000116fb */
[----:B------:R-:W-:-:S03]  /*9880*/  IMAD.U32 R0, RZ, RZ, UR27 ;  /* 0x0000001bff007e24 */ /* 0x000fc6000f8e00ff */
[----:B------:R-:W-:Y:S01]  /*9890*/  LOP3.LUT R248, R248, 0x18, RZ, 0xc0, !PT ;  /* 0x00000018f8f87812 */ /* 0x000fe200078ec0ff */
[----:B------:R-:W-:Y:S01]  /*98a0*/  IMAD.U32 R8, RZ, RZ, UR5 ;  /* 0x00000005ff087e24 */ /* 0x000fe2000f8e00ff */
[----:B------:R-:W-:Y:S01]  /*98b0*/  LOP3.LUT R3, R209, 0x8, RZ, 0xc0, !PT ;  /* 0x00000008d1037812 */ /* 0x000fe200078ec0ff */
[----:B------:R-:W-:Y:S01]  /*98c0*/  BAR.SYNC.DEFER_BLOCKING 0x0 ;  /* 0x0000000000007b1d */ /* 0x000fe20000010000 */
[----:B------:R-:W-:Y:S02]  /*98d0*/  ISETP.GE.AND P2, PT, R248, UR4, PT ;  /* 0x00000004f8007c0c */ /* 0x000fe4000bf46270 */
[-C--:B----4-:R-:W-:Y:S02]  /*98e0*/  LEA R4, P1, R6, R37.reuse, 0x7 ;  /* 0x0000002506047211 */ /* 0x090fe400078238ff */
[----:B------:R-:W-:Y:S02]  /*98f0*/  LEA R2, P0, R7, R37, 0x1 ;  /* 0x0000002507027211 */ /* 0x000fe400078008ff */
[----:B------:R-:W1:Y:S01]  /*9900*/  S2R R37, SR_TID.X ;  /* 0x0000000000257919 */ /* 0x000e620000002100 */
[----:B-----5:R-:W-:-:S02]  /*9910*/  LOP3.LUT R218, R249, R3, RZ, 0x3c, !PT ;  /* 0x00000003f9da7212 */ /* 0x020fc400078e3cff */
[-C--:B---3--:R-:W-:Y:S02]  /*9920*/  LEA.HI.X R5, R6, R106.reuse, R0, 0x7, P1 ;  /* 0x0000006a06057211 */ /* 0x088fe400008f3c00 */
[----:B------:R-:W-:Y:S02]  /*9930*/  LEA.HI.X R3, R7, R106, R8, 0x1, P0 ;  /* 0x0000006a07037211 */ /* 0x000fe400000f0c08 */
[----:B------:R-:W-:Y:S01]  /*9940*/  ISETP.GE.AND P1, PT, R250, UR4, PT ;  /* 0x00000004fa007c0c */ /* 0x000fe2000bf26270 */
[----:B------:R-:W-:Y:S01]  /*9950*/  @!PT LDS RZ, [RZ] ;  /* 0x00000000fffff984 */ /* 0x000fe20000000800 */
[----:B------:R-:W-:Y:S01]  /*9960*/  @!PT LDS RZ, [RZ] ;  /* 0x00000000fffff984 */ /* 0x000fe20000000800 */
[----:B------:R-:W-:Y:S01]  /*9970*/  @!PT LDS RZ, [RZ] ;  /* 0x00000000fffff984 */ /* 0x000fe20000000800 */
[----:B------:R-:W-:Y:S01]  /*9980*/  @!P2 LDGSTS.E.BYPASS.LTC128B.128 [R217+0x9000], desc[UR20][R4.64] ;  /* 0x0900000004d9afae */ /* 0x000fe2000b981a14 */
[----:B------:R-:W-:-:S03]  /*9990*/  ISETP.GE.AND P0, PT, R107, UR4, PT ;  /* 0x000000046b007c0c */ /* 0x000fc6000bf06270 */
[----:B------:R-:W-:Y:S01]  /*99a0*/  @P2 STS.128 [R217+0x9000], RZ ;  /* 0x009000ffd9002388 */ /* 0x000fe20000000c00 */
[----:B------:R-:W-:-:S07]  /*99b0*/  LOP3.LUT R36, R36, R239, RZ, 0xfc, !PT ;  /* 0x000000ef24247212 */ /* 0x000fce00078efcff */
[----:B------:R-:W-:Y:S01]  /*99c0*/  @!PT LDS RZ, [RZ] ;  /* 0x00000000fffff984 */ /* 0x000fe20000000800 */
[----:B------:R-:W-:Y:S01]  /*99d0*/  @!PT LDS RZ, [RZ] ;  /* 0x00000000fffff984 */ /* 0x000fe20000000800 */
[----:B------:R-:W-:Y:S01]  /*99e0*/  @!PT LDS RZ, [RZ] ;  /* 0x00000000fffff984 */ /* 0x000fe20000000800 */
[----:B------:R-:W-:Y:S01]  /*99f0*/  @!P1 LDGSTS.E.BYPASS.LTC128B.128 [R217+0xa000], desc[UR20][R4.64+0x40] ;  /* 0x0a00004004d99fae */ /* 0x000fe2000b981a14 */
[----:B-1----:R-:W-:-:S03]  /*9a00*/  IMAD.SHL.U32 R37, R37, 0x20, RZ ;  /* 0x0000002025257824 */ /* 0x002fc600078e00ff */
[----:B------:R-:W-:Y:S02]  /*9a10*/  @P1 STS.128 [R217+0xa000], RZ ;  /* 0x00a000ffd9001388 */ /* 0x000fe40000000c00 */
[----:B------:R-:W-:Y:S02]  /*9a20*/  LOP3.LUT R0, R211, 0x120, R37, 0xf8, !PT ;  /* 0x00000120d3007812 */ /* 0x000fe400078ef825 */
[----:B------:R-:W-:Y:S01]  /*9a30*/  @!PT LDS RZ, [RZ] ;  /* 0x00000000fffff984 */ /* 0x000fe20000000800 */
[----:B------:R-:W-:Y:S01]  /*9a40*/  @!PT LDS RZ, [RZ] ;  /* 0x00000000fffff984 */ /* 0x000fe20000000800 */
[----:B------:R-:W-:Y:S01]  /*9a50*/  @!PT LDS RZ, [RZ] ;  /* 0x00000000fffff984 */ /* 0x000fe20000000800 */
[----:B------:R1:W-:Y:S02]  /*9a60*/  @!P0 LDGSTS.E.BYPASS.LTC128B.128 [R217+0xb000], desc[UR20][R4.64+0x80] ;  /* 0x0b00008004d98fae */ /* 0x0003e4000b981a14 */
[----:B------:R-:W-:Y:S02]  /*9a70*/  LOP3.LUT R0, R0, R218, RZ, 0xfc, !PT ;  /* 0x000000da00007212 */ /* 0x000fe400078efcff */
[----:B------:R-:W-:Y:S01]  /*9a80*/  @P0 STS.128 [R217+0xb000], RZ ;  /* 0x00b000ffd9000388 */ /* 0x000fe20000000c00 */
[----:B------:R-:W-:Y:S02]  /*9a90*/  LEA R36, R36, UR9, 0x1 ;  /* 0x0000000924247c11 */ /* 0x000fe4000f8e08ff */
[----:B------:R-:W-:Y:S01]  /*9aa0*/  LEA R208, R0, UR9, 0x1 ;  /* 0x0000000900d07c11 */ /* 0x000fe2000f8e08ff */
        /* <DEDUP_REMOVED lines=19> */
[----:B------:R-:W2:Y:S04]  /*9be0*/  LDSM.16.M88.4 R12, [R208] ;  /* 0x00000000d00c783b */ /* 0x000ea80000000200 */
[----:B------:R-:W2:Y:S01]  /*9bf0*/  LDSM.16.M88.4 R24, [R36+0x6c00] ;  /* 0x006c00002418783b */ /* 0x000ea20000000200 */
[----:B------:R-:W-:-:S03]  /*9c00*/  IMAD.MOV.U32 R107, RZ, RZ, 0x20 ;  /* 0x00000020ff6b7424 */ /* 0x000fc600078e00ff */
[----:B------:R-:W0:Y:S02]  /*9c10*/  LDGDEPBAR ;  /* 0x00000000000079af */ /* 0x000e240000000000 */
[----:B------:R-:W-:-:S05]  /*9c20*/  SEL R107, R107, 0xffffffe0, !P6 ;  /* 0xffffffe06b6b7807 */ /* 0x000fca0007000000 */
[C---:B------:R-:W-:Y:S02]  /*9c30*/  IMAD.IADD R37, R107.reuse, 0x1, R36 ;  /* 0x000000016b257824 */ /* 0x040fe400078e0224 */
[----:B------:R-:W-:-:S03]  /*9c40*/  IMAD.IADD R252, R107, 0x1, R208 ;  /* 0x000000016bfc7824 */ /* 0x000fc600078e02d0 */
[----:B------:R-:W-:Y:S04]  /*9c50*/  LDSM.16.M88.4 R20, [R37+0x6000] ;  /* 0x006000002514783b */ /* 0x000fe80000000200 */
[----:B-1----:R-:W1:Y:S04]  /*9c60*/  LDSM.16.M88.4 R4, [R252+0x1000] ;  /* 0x00100000fc04783b */ /* 0x002e680000000200 */
[----:B------:R-:W1:Y:S04]  /*9c70*/  LDSM.16.M88.4 R52, [R37+0x6800] ;  /* 0x006800002534783b */ /* 0x000e680000000200 */
[----:B------:R-:W1:Y:S04]  /*9c80*/  LDSM.16.M88.4 R56, [R37+0x6400] ;  /* 0x006400002538783b */ /* 0x000e680000000200 */
[----:B------:R-:W1:Y:S04]  /*9c90*/  LDSM.16.M88.4 R48, [R37+0x6c00] ;  /* 0x006c00002530783b */ /* 0x000e680000000200 */
[----:B------:R-:W1:Y:S01]  /*9ca0*/  LDSM.16.M88.4 R16, [R252] ;  /* 0x00000000fc10783b */ /* 0x000e620000000200 */
[C---:B---3--:R-:W-:Y:S08]  /*9cb0*/  HMMA.16816.F32.BF16 R104, R8.reuse, R40, RZ ;  /* 0x000000280868723c */ /* 0x048ff000000418ff */
[C---:B----4-:R-:W-:Y:S08]  /*9cc0*/  HMMA.16816.F32.BF16 R60, R8.reuse, R28, RZ ;  /* 0x0000001c083c723c */ /* 0x050ff000000418ff */
[----:B-----5:R-:W-:Y:S08]  /*9cd0*/  HMMA.16816.F32.BF16 R64, R8, R32, RZ ;  /* 0x000000200840723c */ /* 0x020ff000000418ff */
[----:B--2---:R-:W-:Y:S08]  /*9ce0*/  HMMA.16816.F32.BF16 R200, R12, R40, RZ ;  /* 0x000000280cc8723c */ /* 0x004ff000000418ff */
[C---:B------:R-:W-:Y:S08]  /*9cf0*/  HMMA.16816.F32.BF16 R172, R8.reuse, R24, RZ ;  /* 0x0000001808ac723c */ /* 0x040ff000000418ff */
[C---:B------:R-:W-:Y:S08]  /*9d00*/  HMMA.16816.F32.BF16 R184, R8.reuse, R42, RZ ;  /* 0x0000002a08b8723c */ /* 0x040ff000000418ff */
[C---:B------:R-:W-:Y:S08]  /*9d10*/  HMMA.16816.F32.BF16 R180, R8.reuse, R34, RZ ;  /* 0x0000002208b4723c */ /* 0x040ff000000418ff */
[C---:B------:R-:W-:Y:S08]  /*9d20*/  HMMA.16816.F32.BF16 R176, R8.reuse, R30, RZ ;  /* 0x0000001e08b0723c */ /* 0x040ff000000418ff */
[----:B------:R-:W-:Y:S08]  /*9d30*/  HMMA.16816.F32.BF16 R8, R8, R26, RZ ;  /* 0x0000001a0808723c */ /* 0x000ff000000418ff */
[----:B------:R-:W-:Y:S08]  /*9d40*/  HMMA.16816.F32.BF16 R40, R12, R42, RZ ;  /* 0x0000002a0c28723c */ /* 0x000ff000000418ff */
[C---:B-1----:R-:W-:Y:S08]  /*9d50*/  HMMA.16816.F32.BF16 R232, R4.reuse, R20, R104 ;  /* 0x0000001404e8723c */ /* 0x042ff00000041868 */
[----:B------:R-:W-:Y:S08]  /*9d60*/  HMMA.16816.F32.BF16 R224, R4, R52, R60 ;  /* 0x0000003404e0723c */ /* 0x000ff0000004183c */
[----:B------:R-:W-:Y:S08]  /*9d70*/  HMMA.16816.F32.BF16 R196, R12, R32, RZ ;  /* 0x000000200cc4723c */ /* 0x000ff000000418ff */
[C---:B------:R-:W-:Y:S08]  /*9d80*/  HMMA.16816.F32.BF16 R228, R4.reuse, R56, R64 ;  /* 0x0000003804e4723c */ /* 0x040ff00000041840 */
[----:B------:R-:W-:Y:S08]  /*9d90*/  HMMA.16816.F32.BF16 R104, R4, R48, R172 ;  /* 0x000000300468723c */ /* 0x000ff000000418ac */
[C---:B------:R-:W-:Y:S08]  /*9da0*/  HMMA.16816.F32.BF16 R60, R12.reuse, R34, RZ ;  /* 0x000000220c3c723c */ /* 0x040ff000000418ff */
[C---:B------:R-:W-:Y:S08]  /*9db0*/  HMMA.16816.F32.BF16 R192, R12.reuse, R28, RZ ;  /* 0x0000001c0cc0723c */ /* 0x040ff000000418ff */
[----:B------:R-:W-:Y:S08]  /*9dc0*/  HMMA.16816.F32.BF16 R188, R12, R24, RZ ;  /* 0x000000180cbc723c */ /* 0x000ff000000418ff */
[C---:B------:R-:W-:Y:S08]  /*9dd0*/  HMMA.16816.F32.BF16 R184, R4.reuse, R22, R184 ;  /* 0x0000001604b8723c */ /* 0x040ff000000418b8 */
[C---:B------:R-:W-:Y:S08]  /*9de0*/  HMMA.16816.F32.BF16 R220, R4.reuse, R58, R180 ;  /* 0x0000003a04dc723c */ /* 0x040ff000000418b4 */
[C---:B------:R-:W-:Y:S08]  /*9df0*/  HMMA.16816.F32.BF16 R172, R4.reuse, R54, R176 ;  /* 0x0000003604ac723c */ /* 0x040ff000000418b0 */
[----:B------:R-:W-:Y:S01]  /*9e00*/  HMMA.16816.F32.BF16 R212, R4, R50, R8 ;  /* 0x0000003204d4723c */ /* 0x000fe20000041808 */
[----:B------:R-:W-:Y:S04]  /*9e10*/  LDSM.16.M88.4 R4, [R208+0x3000] ;  /* 0x00300000d004783b */ /* 0x000fe80000000200 */
[----:B------:R-:W-:Y:S03]  /*9e20*/  LDSM.16.M88.4 R8, [R208+0x2000] ;  /* 0x00200000d008783b */ /* 0x000fe60000000200 */
[C---:B------:R-:W-:Y:S01]  /*9e30*/  HMMA.16816.F32.BF16 R64, R12.reuse, R30, RZ ;  /* 0x0000001e0c40723c */ /* 0x040fe200000418ff */
[----:B------:R-:W-:Y:S07]  /*9e40*/  LDSM.16.M88.4 R28, [R36+0x7800] ;  /* 0x00780000241c783b */ /* 0x000fee0000000200 */
[----:B------:R-:W-:Y:S01]  /*9e50*/  HMMA.16816.F32.BF16 R32, R12, R26, RZ ;  /* 0x0000001a0c20723c */ /* 0x000fe200000418ff */
        /* <DEDUP_REMOVED lines=8> */
[C---:B------:R-:W-:Y:S08]  /*9ee0*/  HMMA.16816.F32.BF16 R236, R16.reuse, R48, R188 ;  /* 0x0000003010ec723c */ /* 0x040ff000000418bc */
[----:B------:R-:W-:Y:S08]  /*9ef0*/  HMMA.16816.F32.BF16 R204, R16, R54, R64 ;  /* 0x0000003610cc723c */ /* 0x000ff00000041840 */
        /* <DEDUP_REMOVED lines=11> */
[----:B------:R-:W1:Y:S04]  /*9fb0*/  LDSM.16.M88.4 R20, [R37+0x7000] ;  /* 0x007000002514783b */ /* 0x000e680000000200 */
[----:B------:R-:W-:Y:S03]  /*9fc0*/  LDSM.16.M88.4 R40, [R37+0x7800] ;  /* 0x007800002528783b */ /* 0x000fe60000000200 */
[----:B------:R-:W-:Y:S01]  /*9fd0*/  HMMA.16816.F32.BF16 R192, R16, R50, R32 ;  /* 0x0000003210c0723c */ /* 0x000fe20000041820 */
[----:B------:R-:W2:Y:S04]  /*9fe0*/  LDSM.16.M88.4 R16, [R37+0x7400] ;  /* 0x007400002510783b */ /* 0x000ea80000000200 */
[----:B------:R-:W3:Y:S03]  /*9ff0*/  LDSM.16.M88.4 R32, [R37+0x7c00] ;  /* 0x007c00002520783b */ /* 0x000ee60000000200 */
[C---:B------:R-:W-:Y:S08]  /*a000*/  HMMA.16816.F32.BF16 R48, R8.reuse, R12, R196 ;  /* 0x0000000c0830723c */ /* 0x040ff000000418c4 */
[C---:B------:R-:W-:Y:S01]  /*a010*/  HMMA.16816.F32.BF16 R56, R8.reuse, R14, R56 ;  /* 0x0000000e0838723c */ /* 0x040fe20000041838 */
[----:B------:R-:W4:Y:S07]  /*a020*/  LDSM.16.M88.4 R12, [R252+0x2000] ;  /* 0x00200000fc0c783b */ /* 0x000f2e0000000200 */
[----:B------:R-:W-:Y:S08]  /*a030*/  HMMA.16816.F32.BF16 R200, R8, R26, R192 ;  /* 0x0000001a08c8723c */ /* 0x000ff000000418c0 */
[C---:B-1----:R-:W-:Y:S08]  /*a040*/  HMMA.16816.F32.BF16 R192, R4.reuse, R22, R184 ;  /* 0x0000001604c0723c */ /* 0x042ff000000418b8 */
[C---:B------:R-:W-:Y:S08]  /*a050*/  HMMA.16816.F32.BF16 R196, R4.reuse, R20, R188 ;  /* 0x0000001404c4723c */ /* 0x040ff000000418bc */
[C---:B--2---:R-:W-:Y:S08]  /*a060*/  HMMA.16816.F32.BF16 R184, R4.reuse, R18, R176 ;  /* 0x0000001204b8723c */ /* 0x044ff000000418b0 */
[C---:B------:R-:W-:Y:S08]  /*a070*/  HMMA.16816.F32.BF16 R188, R4.reuse, R16, R180 ;  /* 0x0000001004bc723c */ /* 0x040ff000000418b4 */
[----:B------:R-:W-:Y:S08]  /*a080*/  HMMA.16816.F32.BF16 R176, R4, R42, R172 ;  /* 0x0000002a04b0723c */ /* 0x000ff000000418ac */
[----:B------:R-:W-:Y:S01]  /*a090*/  HMMA.16816.F32.BF16 R236, R8, R24, R236 ;  /* 0x0000001808ec723c */ /* 0x000fe200000418ec */
[----:B------:R-:W-:Y:S07]  /*a0a0*/  LDSM.16.M88.4 R24, [R36+0x8000] ;  /* 0x008000002418783b */ /* 0x000fee0000000200 */
[C---:B---3--:R-:W-:Y:S08]  /*a0b0*/  HMMA.16816.F32.BF16 R220, R4.reuse, R32, R104 ;  /* 0x0000002004dc723c */ /* 0x048ff00000041868 */
[C---:B------:R-:W-:Y:S08]  /*a0c0*/  HMMA.16816.F32.BF16 R180, R4.reuse, R40, R224 ;  /* 0x0000002804b4723c */ /* 0x040ff000000418e0 */
[----:B------:R-:W-:Y:S01]  /*a0d0*/  HMMA.16816.F32.BF16 R172, R4, R34, R64 ;  /* 0x0000002204ac723c */ /* 0x000fe20000041840 */
[----:B------:R-:W1:Y:S07]  /*a0e0*/  LDSM.16.M88.4 R4, [R208+0x5000] ;  /* 0x00500000d004783b */ /* 0x000e6e0000000200 */
[C---:B----4-:R-:W-:Y:S08]  /*a0f0*/  HMMA.16816.F32.BF16 R104, R12.reuse, R20, R60 ;  /* 0x000000140c68723c */ /* 0x050ff0000004183c */
[C---:B------:R-:W-:Y:S01]  /*a100*/  HMMA.16816.F32.BF16 R60, R12.reuse, R22, R52 ;  /* 0x000000160c3c723c */ /* 0x040fe20000041834 */
[----:B------:R-:W2:Y:S07]  /*a110*/  LDSM.16.M88.4 R20, [R36+0x8400] ;  /* 0x008400002414783b */ /* 0x000eae0000000200 */
[C---:B------:R-:W-:Y:S08]  /*a120*/  HMMA.16816.F32.BF16 R52, R12.reuse, R16, R48 ;  /* 0x000000100c34723c */ /* 0x040ff00000041830 */
[----:B------:R-:W-:Y:S01]  /*a130*/  HMMA.16816.F32.BF16 R56, R12, R18, R56 ;  /* 0x000000120c38723c */ /* 0x000fe20000041838 */
[----:B------:R-:W3:Y:S07]  /*a140*/  LDSM.16.M88.4 R16, [R36+0x8800] ;  /* 0x008800002410783b */ /* 0x000eee0000000200 */
[C---:B------:R-:W-:Y:S08]  /*a150*/  HMMA.16816.F32.BF16 R212, R8.reuse, R28, R240 ;  /* 0x0000001c08d4723c */ /* 0x040ff000000418f0 */
[----:B------:R-:W-:Y:S01]  /*a160*/  HMMA.16816.F32.BF16 R204, R8, R30, R204 ;  /* 0x0000001e08cc723c */ /* 0x000fe200000418cc */
[----:B------:R-:W4:Y:S04]  /*a170*/  LDSM.16.M88.4 R28, [R36+0x8c00] ;  /* 0x008c0000241c783b */ /* 0x000f280000000200 */
[----:B------:R-:W5:Y:S03]  /*a180*/  LDSM.16.M88.4 R8, [R208+0x4000] ;  /* 0x00400000d008783b */ /* 0x000f660000000200 */
[C---:B------:R-:W-:Y:S08]  /*a190*/  HMMA.16816.F32.BF16 R64, R12.reuse, R32, R236 ;  /* 0x000000200c40723c */ /* 0x040ff000000418ec */
[C---:B------:R-:W-:Y:S08]  /*a1a0*/  HMMA.16816.F32.BF16 R48, R12.reuse, R40, R212 ;  /* 0x000000280c30723c */ /* 0x040ff000000418d4 */
[C---:B------:R-:W-:Y:S08]  /*a1b0*/  HMMA.16816.F32.BF16 R40, R12.reuse, R42, R204 ;  /* 0x0000002a0c28723c */ /* 0x040ff000000418cc */
[----:B------:R-:W-:Y:S08]  /*a1c0*/  HMMA.16816.F32.BF16 R12, R12, R34, R200 ;  /* 0x000000220c0c723c */ /* 0x000ff000000418c8 */
[C---:B-1----:R-:W-:Y:S08]  /*a1d0*/  HMMA.16816.F32.BF16 R200, R4.reuse, R24, R196 ;  /* 0x0000001804c8723c */ /* 0x042ff000000418c4 */
[C---:B------:R-:W-:Y:S08]  /*a1e0*/  HMMA.16816.F32.BF16 R196, R4.reuse, R26, R192 ;  /* 0x0000001a04c4723c */ /* 0x040ff000000418c0 */
[C---:B--2---:R-:W-:Y:S08]  /*a1f0*/  HMMA.16816.F32.BF16 R192, R4.reuse, R20, R188 ;  /* 0x0000001404c0723c */ /* 0x044ff000000418bc */
[C---:B------:R-:W-:Y:S08]  /*a200*/  HMMA.16816.F32.BF16 R188, R4.reuse, R22, R184 ;  /* 0x0000001604bc723c */ /* 0x040ff000000418b8 */
[C---:B---3--:R-:W-:Y:S08]  /*a210*/  HMMA.16816.F32.BF16 R184, R4.reuse, R16, R180 ;  /* 0x0000001004b8723c */ /* 0x048ff000000418b4 */
[C---:B------:R-:W-:Y:S08]  /*a220*/  HMMA.16816.F32.BF16 R180, R4.reuse, R18, R176 ;  /* 0x0000001204b4723c */ /* 0x040ff000000418b0 */
[C---:B----4-:R-:W-:Y:S08]  /*a230*/  HMMA.16816.F32.BF16 R176, R4.reuse, R28, R220 ;  /* 0x0000001c04b0723c */ /* 0x050ff000000418dc */
[----:B------:R-:W-:Y:S01]  /*a240*/  HMMA.16816.F32.BF16 R172, R4, R30, R172 ;  /* 0x0000001e04ac723c */ /* 0x000fe200000418ac */
[----:B------:R-:W-:Y:S07]  /*a250*/  LDSM.16.M88.4 R4, [R252+0x5000] ;  /* 0x00500000fc04783b */ /* 0x000fee0000000200 */
[C---:B-----5:R-:W-:Y:S08]  /*a260*/  HMMA.16816.F32.BF16 R104, R8.reuse, R24, R104 ;  /* 0x000000180868723c */ /* 0x060ff00000041868 */
[C---:B------:R-:W-:Y:S01]  /*a270*/  HMMA.16816.F32.BF16 R60, R8.reuse, R26, R60 ;  /* 0x0000001a083c723c */ /* 0x040fe2000004183c */
[----:B------:R-:W1:Y:S07]  /*a280*/  LDSM.16.M88.4 R24, [R37+0x8000] ;  /* 0x008000002518783b */ /* 0x000e6e0000000200 */
[C---:B------:R-:W-:Y:S08]  /*a290*/  HMMA.16816.F32.BF16 R52, R8.reuse, R20, R52 ;  /* 0x000000140834723c */ /* 0x040ff00000041834 */
[C---:B------:R-:W-:Y:S01]  /*a2a0*/  HMMA.16816.F32.BF16 R56, R8.reuse, R22, R56 ;  /* 0x000000160838723c */ /* 0x040fe20000041838 */
[----:B------:R-:W2:Y:S07]  /*a2b0*/  LDSM.16.M88.4 R20, [R37+0x8400] ;  /* 0x008400002514783b */ /* 0x000eae0000000200 */
[C---:B------:R-:W-:Y:S08]  /*a2c0*/  HMMA.16816.F32.BF16 R32, R8.reuse, R28, R64 ;  /* 0x0000001c0820723c */ /* 0x040ff00000041840 */
[C---:B------:R-:W-:Y:S08]  /*a2d0*/  HMMA.16816.F32.BF16 R48, R8.reuse, R16, R48 ;  /* 0x000000100830723c */ /* 0x040ff00000041830 */
[C---:B------:R-:W-:Y:S01]  /*a2e0*/  HMMA.16816.F32.BF16 R40, R8.reuse, R18, R40 ;  /* 0x000000120828723c */ /* 0x040fe20000041828 */
[----:B------:R-:W3:Y:S07]  /*a2f0*/  LDSM.16.M88.4 R16, [R37+0x8800] ;  /* 0x008800002510783b */ /* 0x000eee0000000200 */
[----:B------:R-:W-:Y:S01]  /*a300*/  HMMA.16816.F32.BF16 R28, R8, R30, R12 ;  /* 0x0000001e081c723c */ /* 0x000fe2000004180c */
[----:B------:R-:W4:Y:S04]  /*a310*/  LDSM.16.M88.4 R12, [R37+0x8c00] ;  /* 0x008c0000250c783b */ /* 0x000f280000000200 */
[----:B------:R-:W5:Y:S01]  /*a320*/  LDSM.16.M88.4 R8, [R252+0x4000] ;  /* 0x00400000fc08783b */ /* 0x000f620000000200 */
[----:B------:R-:W-:-:S04]  /*a330*/  DEPBAR.LE SB0, 0x0 ;  /* 0x000080000000791a */ /* 0x000fc80000000000 */
[C---:B-1----:R-:W-:Y:S08]  /*a340*/  HMMA.16816.F32.BF16 R204, R4.reuse, R24, R200 ;  /* 0x0000001804cc723c */ /* 0x042ff000000418c8 */
[C---:B------:R-:W-:Y:S08]  /*a350*/  HMMA.16816.F32.BF16 R200, R4.reuse, R26, R196 ;  /* 0x0000001a04c8723c */ /* 0x040ff000000418c4 */
[C---:B--2---:R-:W-:Y:S08]  /*a360*/  HMMA.16816.F32.BF16 R196, R4.reuse, R20, R192 ;  /* 0x0000001404c4723c */ /* 0x044ff000000418c0 */
[----:B------:R-:W-:Y:S01]  /*a370*/  HMMA.16816.F32.BF16 R192, R4, R22, R188 ;  /* 0x0000001604c0723c */ /* 0x000fe200000418bc */
[----:B------:R-:W-:-:S07]  /*a380*/  UISETP.GE.U32.AND UP1, UPT, UR26, 0x3, UPT ;  /* 0x000000031a00788c */ /* 0x000fce000bf26070 */
[C---:B---3--:R-:W-:Y:S08]  /*a390*/  HMMA.16816.F32.BF16 R188, R4.reuse, R16, R184 ;  /* 0x0000001004bc723c */ /* 0x048ff000000418b8 */
[C---:B------:R-:W-:Y:S08]  /*a3a0*/  HMMA.16816.F32.BF16 R212, R4.reuse, R18, R180 ;  /* 0x0000001204d4723c */ /* 0x040ff000000418b4 */
[C---:B----4-:R-:W-:Y:S08]  /*a3b0*/  HMMA.16816.F32.BF16 R220, R4.reuse, R12, R176 ;  /* 0x0000000c04dc723c */ /* 0x050ff000000418b0 */
[----:B------:R-:W-:Y:S08]  /*a3c0*/  HMMA.16816.F32.BF16 R224, R4, R14, R172 ;  /* 0x0000000e04e0723c */ /* 0x000ff000000418ac */
        /* <DEDUP_REMOVED lines=10> */
[----:B------:R-:W2:Y:S04]  /*a470*/  LDL R249, [R1+0x16c] ;  /* 0x00016c0001f97983 */ /* 0x000ea80000100800 */
[----:B------:R-:W3:Y:S01]  /*a480*/  LDL R250, [R1+0x168] ;  /* 0x0001680001fa7983 */ /* 0x000ee20000100800 */
[----:B------:R-:W-:Y:S01]  /*a490*/  UIADD3 UR5, UPT, UPT, UR26, -0x3, URZ ;  /* 0xfffffffd1a057890 */ /* 0x000fe2000fffe0ff */
[----:B------:R-:W-:Y:S03]  /*a4a0*/  BSSY.RECONVERGENT B0, `(.L_x_641) ;  /* 0x0000031000007945 */ /* 0x000fe60003800200 */
[----:B------:R-:W-:-:S04]  /*a4b0*/  UIMAD.WIDE.U32 UR34, UR5, UR16, URZ ;  /* 0x00000010052272a5 */ /* 0x000fc8000f8e00ff */
[----:B------:R-:W-:Y:S02]  /*a4c0*/  USHF.L.U32 UR27, UR34, 0x6, URZ ;  /* 0x00000006221b7899 */ /* 0x000fe400080006ff */
[----:B------:R-:W-:Y:S01]  /*a4d0*/  UIMAD UR5, UR5, UR17, UR35 ;  /* 0x00000011050572a4 */ /* 0x000fe2000f8e0223 */
[----:B------:R-:W-:Y:S01]  /*a4e0*/  IMAD.U32 R0, RZ, RZ, UR34 ;  /* 0x00000022ff007e24 */ /* 0x000fe2000f8e00ff */
[----:B------:R-:W-:Y:S01]  /*a4f0*/  ULEA UR27, UP0, UR16, UR27, 0x5 ;  /* 0x0000001b101b7291 */ /* 0x000fe2000f8028ff */
[----:B------:R-:W-:Y:S01]  /*a500*/  IMAD.U32 R3, RZ, RZ, UR34 ;  /* 0x00000022ff037e24 */ /* 0x000fe2000f8e00ff */
[----:B------:R-:W-:-:S04]  /*a510*/  USHF.L.U64.HI UR4, UR34, 0x6, UR5 ;  /* 0x0000000622047899 */ /* 0x000fc80008010205 */
[----:B------:R-:W-:Y:S01]  /*a520*/  ULEA.HI.X UR4, UR16, UR4, UR17, 0x5, UP0 ;  /* 0x0000000410047291 */ /* 0x000fe200080f2c11 */
[----:B------:R-:W-:Y:S02]  /*a530*/  IMAD.U32 R2, RZ, RZ, UR27 ;  /* 0x0000001bff027e24 */ /* 0x000fe4000f8e00ff */
[----:B------:R-:W-:-:S03]  /*a540*/  IMAD.U32 R7, RZ, RZ, UR27 ;  /* 0x0000001bff077e24 */ /* 0x000fc6000f8e00ff */
[----:B------:R-:W-:Y:S02]  /*a550*/  MOV R6, UR4 ;  /* 0x0000000400067c02 */ /* 0x000fe40008000f00 */
[-C--:B--2---:R-:W-:Y:S02]  /*a560*/  LEA R4, P4, R0, R249.reuse, 0x7 ;  /* 0x000000f900047211 */ /* 0x084fe400078838ff */
[----:B------:R-:W-:Y:S02]  /*a570*/  MOV R0, UR5 ;  /* 0x0000000500007c02 */ /* 0x000fe40008000f00 */
[----:B------:R-:W-:Y:S02]  /*a580*/  LEA R2, P3, R2, R249, 0x1 ;  /* 0x000000f902027211 */ /* 0x000fe400078608ff */
[-C--:B---3--:R-:W-:Y:S02]  /*a590*/  LEA.HI.X R5, R3, R250.reuse, R0, 0x7, P4 ;  /* 0x000000fa03057211 */ /* 0x088fe400020f3c00 */
        /* <DEDUP_REMOVED lines=32> */
.L_x_642:
[----:B------:R2:W-:Y:S02]  /*a7a0*/  STS.128 [R217+0x8800], RZ ;  /* 0x008800ffd9007388 */ /* 0x0005e40000000c00 */
.L_x_643:
[----:B------:R-:W-:Y:S05]  /*a7b0*/  BSYNC.RECONVERGENT B0 ;  /* 0x0000000000007941 */ /* 0x000fea0003800200 */
.L_x_641:
[----:B------:R-:W0:Y:S02]  /*a7c0*/  LDGDEPBAR ;  /* 0x00000000000079af */ /* 0x000e240000000000 */
.L_x_640:
[----:B------:R-:W-:Y:S04]  /*a7d0*/  STL [R1+0x1d8], R228 ;  /* 0x0001d8e401007387 */ /* 0x000fe80000100800 */
[----:B------:R4:W-:Y:S04]  /*a7e0*/  STL.64 [R1+0x1c8], R38 ;  /* 0x0001c82601007387 */ /* 0x0009e80000100a00 */
[----:B------:R-:W-:Y:S04]  /*a7f0*/  STL [R1+0x194], R252 ;  /* 0x000194fc01007387 */ /* 0x000fe80000100800 */
[----:B------:R-:W-:Y:S04]  /*a800*/  STL [R1+0x190], R217 ;  /* 0x000190d901007387 */ /* 0x000fe80000100800 */
[----:B------:R-:W-:Y:S04]  /*a810*/  STL [R1+0x18c], R211 ;  /* 0x00018cd301007387 */ /* 0x000fe80000100800 */
[----:B------:R-:W-:Y:S04]  /*a820*/  STL [R1+0x188], R210 ;  /* 0x000188d201007387 */ /* 0x000fe80000100800 */
[----:B------:R-:W-:Y:S04]  /*a830*/  STL.64 [R1+0x1d0], R210 ;  /* 0x0001d0d201007387 */ /* 0x000fe80000100a00 */
[----:B------:R-:W-:Y:S04]  /*a840*/  STL [R1+0x184], R209 ;  /* 0x000184d101007387 */ /* 0x000fe80000100800 */
[----:B------:R-:W-:Y:S04]  /*a850*/  STL [R1+0x180], R208 ;  /* 0x000180d001007387 */ /* 0x000fe80000100800 */
[----:B------:R-:W-:Y:S04]  /*a860*/  STL [R1+0x17c], R37 ;  /* 0x00017c2501007387 */ /* 0x000fe80000100800 */
[----:B------:R-:W-:Y:S04]  /*a870*/  STL [R1+0x178], R36 ;  /* 0x0001782401007387 */ /* 0x000fe80000100800 */
[----:B------:R-:W2:Y:S04]  /*a880*/  LDL.64 R22, [R1+0x128] ;  /* 0x0001280001167983 */ /* 0x000ea80000100a00 */
[----:B------:R-:W2:Y:S04]  /*a890*/  LDL.64 R232, [R1+0x60] ;  /* 0x0000600001e87983 */ /* 0x000ea80000100a00 */
[----:B------:R-:W2:Y:S01]  /*a8a0*/  LDL.64 R234, [R1+0x138] ;  /* 0x0001380001ea7983 */ /* 0x000ea20000100a00 */
[----:B------:R-:W1:Y:S03]  /*a8b0*/  S2R R0, SR_TID.X ;  /* 0x0000000000007919 */ /* 0x000e660000002100 */
[----:B----4-:R-:W4:Y:S01]  /*a8c0*/  LDL.64 R38, [R1+0x68] ;  /* 0x0000680001267983 */ /* 0x010f220000100a00 */
[----:B-1----:R-:W-:-:S05]  /*a8d0*/  IMAD.SHL.U32 R0, R0, 0x2, RZ ;  /* 0x0000000200007824 */ /* 0x002fca00078e00ff */
[----:B---3--:R-:W-:Y:S01]  /*a8e0*/  LOP3.LUT R2, R0, 0x6, RZ, 0xc0, !PT ;  /* 0x0000000600027812 */ /* 0x008fe200078ec0ff */
[----:B------:R-:W-:-:S04]  /*a8f0*/  IMAD.U32 R0, RZ, RZ, UR26 ;  /* 0x0000001aff007e24 */ /* 0x000fc8000f8e00ff */
[----:B------:R-:W-:-:S04]  /*a900*/  IMAD R0, R0, 0x40, R2 ;  /* 0x0000004000007824 */ /* 0x000fc800078e0202 */
[C---:B------:R-:W-:Y:S02]  /*a910*/  VIADD R15, R0.reuse, 0xffffff80 ;  /* 0xffffff80000f7836 */ /* 0x040fe40000000000 */
[C---:B------:R-:W-:Y:S02]  /*a920*/  VIADD R14, R0.reuse, 0xffffff81 ;  /* 0xffffff81000e7836 */ /* 0x040fe40000000000 */
[C---:B------:R-:W-:Y:S01]  /*a930*/  VIADD R13, R0.reuse, 0xffffff88 ;  /* 0xffffff88000d7836 */ /* 0x040fe20000000000 */
[-C--:B------:R-:W-:Y:S01]  /*a940*/  ISETP.GE.AND P3, PT, R15, R44.reuse, PT ;  /* 0x0000002c0f00720c */ /* 0x080fe20003f66270 */
[----:B------:R-:W-:Y:S01]  /*a950*/  VIADD R12, R0, 0xffffff89 ;  /* 0xffffff89000c7836 */ /* 0x000fe20000000000 */
[-C--:B------:R-:W-:Y:S01]  /*a960*/  ISETP.GE.AND P5, PT, R14, R44.reuse, PT ;  /* 0x0000002c0e00720c */ /* 0x080fe20003fa6270 */
[C---:B------:R-:W-:Y:S01]  /*a970*/  VIADD R11, R0.reuse, 0xffffff90 ;  /* 0xffffff90000b7836 */ /* 0x040fe20000000000 */
[----:B------:R-:W-:Y:S01]  /*a980*/  ISETP.GE.AND P4, PT, R13, R44, PT ;  /* 0x0000002c0d00720c */ /* 0x000fe20003f86270 */
[----:B------:R-:W-:Y:S01]  /*a990*/  VIADD R10, R0, 0xffffff91 ;  /* 0xffffff91000a7836 */ /* 0x000fe20000000000 */
[----:B------:R-:W-:-:S02]  /*a9a0*/  FSEL R19, R64, -INF , !P3 ;  /* 0xff80000040137808 */ /* 0x000fc40005800000 */
[-C--:B------:R-:W-:Y:S02]  /*a9b0*/  ISETP.GE.AND P3, PT, R12, R44.reuse, PT ;  /* 0x0000002c0c00720c */ /* 0x080fe40003f66270 */
[----:B------:R-:W-:Y:S01]  /*a9c0*/  FSEL R18, R65, -INF , !P5 ;  /* 0xff80000041127808 */ /* 0x000fe20006800000 */
[C---:B------:R-:W-:Y:S01]  /*a9d0*/  VIADD R9, R0.reuse, 0xffffff98 ;  /* 0xffffff9800097836 */ /* 0x040fe20000000000 */
[-C--:B------:R-:W-:Y:S01]  /*a9e0*/  ISETP.GE.AND P5, PT, R11, R44.reuse, PT ;  /* 0x0000002c0b00720c */ /* 0x080fe20003fa6270 */
[----:B------:R-:W-:Y:S01]  /*a9f0*/  VIADD R8, R0, 0xffffff99 ;  /* 0xffffff9900087836 */ /* 0x000fe20000000000 */
[----:B------:R-:W-:Y:S02]  /*aa00*/  FSEL R183, R60, -INF , !P4 ;  /* 0xff8000003cb77808 */ /* 0x000fe40006000000 */
[----:B------:R-:W-:Y:S02]  /*aa10*/  ISETP.GE.AND P4, PT, R10, R44, PT ;  /* 0x0000002c0a00720c */ /* 0x000fe40003f86270 */
[----:B------:R-:W-:-:S02]  /*aa20*/  FSEL R182, R61, -INF , !P3 ;  /* 0xff8000003db67808 */ /* 0x000fc40005800000 */
[----:B------:R-:W-:Y:S01]  /*aa30*/  FMNMX3.FTZ R2, R103, R19, R18, !PT ;  /* 0x0000001367027276 */ /* 0x000fe20007810012 */
[C---:B------:R-:W-:Y:S01]  /*aa40*/  VIADD R7, R0.reuse, 0xffffffa0 ;  /* 0xffffffa000077836 */ /* 0x040fe20000000000 */
[-C--:B------:R-:W-:Y:S01]  /*aa50*/  ISETP.GE.AND P3, PT, R9, R44.reuse, PT ;  /* 0x0000002c0900720c */ /* 0x080fe20003f66270 */
[----:B------:R-:W-:Y:S01]  /*aa60*/  VIADD R6, R0, 0xffffffa1 ;  /* 0xffffffa100067836 */ /* 0x000fe20000000000 */
[----:B------:R-:W-:Y:S02]  /*aa70*/  FSEL R181, R52, -INF , !P5 ;  /* 0xff80000034b57808 */ /* 0x000fe40006800000 */
[-C--:B------:R-:W-:Y:S02]  /*aa80*/  ISETP.GE.AND P5, PT, R8, R44.reuse, PT ;  /* 0x0000002c0800720c */ /* 0x080fe40003fa6270 */
[----:B------:R-:W-:Y:S02]  /*aa90*/  FSEL R180, R53, -INF , !P4 ;  /* 0xff80000035b47808 */ /* 0x000fe40006000000 */
[----:B------:R-:W-:Y:S01]  /*aaa0*/  FMNMX3.FTZ R2, R2, R183, R182, !PT ;  /* 0x000000b702027276 */ /* 0x000fe200078100b6 */
[C---:B------:R-:W-:Y:S01]  /*aab0*/  VIADD R5, R0.reuse, 0xffffffa8 ;  /* 0xffffffa800057836 */ /* 0x040fe20000000000 */
[----:B------:R-:W-:Y:S01]  /*aac0*/  ISETP.GE.AND P4, PT, R7, R44, PT ;  /* 0x0000002c0700720c */ /* 0x000fe20003f86270 */
[----:B------:R-:W-:Y:S01]  /*aad0*/  VIADD R4, R0, 0xffffffa9 ;  /* 0xffffffa900047836 */ /* 0x000fe20000000000 */
[----:B------:R-:W-:-:S02]  /*aae0*/  FSEL R179, R56, -INF , !P3 ;  /* 0xff80000038b37808 */ /* 0x000fc40005800000 */
[-C--:B------:R-:W-:Y:S02]  /*aaf0*/  ISETP.GE.AND P3, PT, R6, R44.reuse, PT ;  /* 0x0000002c0600720c */ /* 0x080fe40003f66270 */
[----:B------:R-:W-:Y:S02]  /*ab00*/  FSEL R184, R57, -INF , !P5 ;  /* 0xff80000039b87808 */ /* 0x000fe40006800000 */
[----:B------:R-:W-:Y:S01]  /*ab10*/  FMNMX3.FTZ R2, R2, R181, R180, !PT ;  /* 0x000000b502027276 */ /* 0x000fe200078100b4 */
[C---:B------:R-:W-:Y:S01]  /*ab20*/  VIADD R3, R0.reuse, 0xffffffb0 ;  /* 0xffffffb000037836 */ /* 0x040fe20000000000 */
[-C--:B------:R-:W-:Y:S01]  /*ab30*/  ISETP.GE.AND P5, PT, R5, R44.reuse, PT ;  /* 0x0000002c0500720c */ /* 0x080fe20003fa6270 */
[----:B------:R-:W-:Y:S01]  /*ab40*/  VIADD R17, R0, 0xffffffb1 ;  /* 0xffffffb100117836 */ /* 0x000fe20000000000 */
[----:B------:R-:W-:Y:S02]  /*ab50*/  FSEL R178, R48, -INF , !P4 ;  /* 0xff80000030b27808 */ /* 0x000fe40006000000 */
[----:B------:R-:W-:-:S02]  /*ab60*/  ISETP.GE.AND P4, PT, R4, R44, PT ;  /* 0x0000002c0400720c */ /* 0x000fc40003f86270 */
[----:B------:R-:W-:Y:S02]  /*ab70*/  FSEL R176, R49, -INF , !P3 ;  /* 0xff80000031b07808 */ /* 0x000fe40005800000 */
[----:B------:R-:W-:Y:S01]  /*ab80*/  FMNMX3.FTZ R2, R2, R179, R184, !PT ;  /* 0x000000b302027276 */ /* 0x000fe200078100b8 */
[C---:B------:R-:W-:Y:S01]  /*ab90*/  VIADD R16, R0.reuse, 0xffffffb8 ;  /* 0xffffffb800107836 */ /* 0x040fe20000000000 */
[-C--:B------:R-:W-:Y:S01]  /*aba0*/  ISETP.GE.AND P3, PT, R3, R44.reuse, PT ;  /* 0x0000002c0300720c */ /* 0x080fe20003f66270 */
[----:B------:R-:W-:Y:S01]  /*abb0*/  VIADD R0, R0, 0xffffffb9 ;  /* 0xffffffb900007836 */ /* 0x000fe20000000000 */
[----:B------:R-:W-:Y:S02]  /*abc0*/  FSEL R177, R40, -INF , !P5 ;  /* 0xff80000028b17808 */ /* 0x000fe40006800000 */
[----:B------:R-:W-:Y:S02]  /*abd0*/  ISETP.GE.AND P5, PT, R17, R44, PT ;  /* 0x0000002c1100720c */ /* 0x000fe40003fa6270 */
[----:B------:R-:W-:-:S02]  /*abe0*/  FSEL R175, R41, -INF , !P4 ;  /* 0xff80000029af7808 */ /* 0x000fc40006000000 */
[----:B------:R-:W-:Y:S02]  /*abf0*/  FMNMX3.FTZ R2, R2, R178, R176, !PT ;  /* 0x000000b202027276 */ /* 0x000fe400078100b0 */
[----:B------:R-:W-:Y:S02]  /*ac00*/  FSEL R174, R32, -INF , !P3 ;  /* 0xff80000020ae7808 */ /* 0x000fe40005800000 */
[-C--:B------:R-:W-:Y:S02]  /*ac10*/  ISETP.GE.AND P4, PT, R16, R44.reuse, PT ;  /* 0x0000002c1000720c */ /* 0x080fe40003f86270 */
[----:B------:R-:W-:Y:S02]  /*ac20*/  ISETP.GE.AND P3, PT, R0, R44, PT ;  /* 0x0000002c0000720c */ /* 0x000fe40003f66270 */
[----:B------:R-:W-:Y:S02]  /*ac30*/  FSEL R173, R33, -INF , !P5 ;  /* 0xff80000021ad7808 */ /* 0x000fe40006800000 */
[----:B------:R-:W-:-:S02]  /*ac40*/  FMNMX3.FTZ R2, R2, R177, R175, !PT ;  /* 0x000000b102027276 */ /* 0x000fc400078100af */
[----:B------:R-:W-:Y:S02]  /*ac50*/  FSEL R172, R28, -INF , !P4 ;  /* 0xff8000001cac7808 */ /* 0x000fe40006000000 */
[----:B------:R-:W-:Y:S02]  /*ac60*/  FSEL R107, R29, -INF , !P3 ;  /* 0xff8000001d6b7808 */ /* 0x000fe40005800000 */
[----:B------:R-:W-:-:S04]  /*ac70*/  FMNMX3.FTZ R2, R2, R174, R173, !PT ;  /* 0x000000ae02027276 */ /* 0x000fc800078100ad */
[----:B------:R-:W-:-:S05]  /*ac80*/  FMNMX3.FTZ R2, R2, R172, R107, !PT ;  /* 0x000000ac02027276 */ /* 0x000fca000781006b */
[----:B------:R-:W1:Y:S01]  /*ac90*/  SHFL.BFLY PT, R20, R2, 0x2, 0x1f ;  /* 0x0c401f0002147f89 */ /* 0x000e6200000e0000 */
[-C--:B------:R-:W-:Y:S02]  /*aca0*/  ISETP.GE.AND P4, PT, R14, R45.reuse, PT ;  /* 0x0000002d0e00720c */ /* 0x080fe40003f86270 */
[-C--:B------:R-:W-:Y:S02]  /*acb0*/  ISETP.GE.AND P5, PT, R13, R45.reuse, PT ;  /* 0x0000002d0d00720c */ /* 0x080fe40003fa6270 */
[----:B------:R-:W-:Y:S02]  /*acc0*/  FSEL R28, R67, -INF , !P4 ;  /* 0xff800000431c7808 */ /* 0x000fe40006000000 */
[-C--:B------:R-:W-:Y:S02]  /*acd0*/  ISETP.GE.AND P4, PT, R11, R45.reuse, PT ;  /* 0x0000002d0b00720c */ /* 0x080fe40003f86270 */
[----:B------:R-:W-:Y:S02]  /*ace0*/  ISETP.GE.AND P3, PT, R15, R45, PT ;  /* 0x0000002d0f00720c */ /* 0x000fe40003f66270 */
[----:B------:R-:W-:-:S02]  /*acf0*/  FSEL R106, R62, -INF , !P5 ;  /* 0xff8000003e6a7808 */ /* 0x000fc40006800000 */
[----:B------:R-:W-:Y:S02]  /*ad00*/  FSEL R104, R54, -INF , !P4 ;  /* 0xff80000036687808 */ /* 0x000fe40006000000 */
[----:B-1----:R-:W-:-:S05]  /*ad10*/  FMNMX.FTZ R2, R2, R20, !PT ;  /* 0x0000001402027209 */ /* 0x002fca0007810000 */
[----:B------:R-:W1:Y:S01]  /*ad20*/  SHFL.BFLY PT, R20, R2, 0x1, 0x1f ;  /* 0x0c201f0002147f89 */ /* 0x000e6200000e0000 */
[-C--:B------:R-:W-:Y:S02]  /*ad30*/  ISETP.GE.AND P5, PT, R9, R45.reuse, PT ;  /* 0x0000002d0900720c */ /* 0x080fe40003fa6270 */
[-C--:B------:R-:W-:Y:S02]  /*ad40*/  ISETP.GE.AND P4, PT, R8, R45.reuse, PT ;  /* 0x0000002d0800720c */ /* 0x080fe40003f86270 */
[----:B------:R-:W-:Y:S02]  /*ad50*/  FSEL R29, R66, -INF , !P3 ;  /* 0xff800000421d7808 */ /* 0x000fe40005800000 */
[----:B------:R-:W-:Y:S02]  /*ad60*/  ISETP.GE.AND P3, PT, R12, R45, PT ;  /* 0x0000002d0c00720c */ /* 0x000fe40003f66270 */
[----:B------:R-:W-:Y:S02]  /*ad70*/  FSEL R66, R58, -INF , !P5 ;  /* 0xff8000003a427808 */ /* 0x000fe40006800000 */
[----:B------:R-:W-:-:S02]  /*ad80*/  FSEL R65, R59, -INF , !P4 ;  /* 0xff8000003b417808 */ /* 0x000fc40006000000 */
[-C--:B------:R-:W-:Y:S02]  /*ad90*/  ISETP.GE.AND P5, PT, R6, R45.reuse, PT ;  /* 0x0000002d0600720c */ /* 0x080fe40003fa6270 */
[-C--:B------:R-:W-:Y:S02]  /*ada0*/  ISETP.GE.AND P4, PT, R5, R45.reuse, PT ;  /* 0x0000002d0500720c */ /* 0x080fe40003f86270 */
[----:B------:R-:W-:Y:S02]  /*adb0*/  FSEL R105, R63, -INF , !P3 ;  /* 0xff8000003f697808 */ /* 0x000fe40005800000 */
[----:B------:R-:W-:Y:S02]  /*adc0*/  FSEL R63, R51, -INF , !P5 ;  /* 0xff800000333f7808 */ /* 0x000fe40006800000 */
[----:B------:R-:W-:Y:S02]  /*add0*/  FSEL R62, R42, -INF , !P4 ;  /* 0xff8000002a3e7808 */ /* 0x000fe40006000000 */
[----:B------:R-:W-:-:S02]  /*ade0*/  ISETP.GE.AND P3, PT, R10, R45, PT ;  /* 0x0000002d0a00720c */ /* 0x000fc40003f66270 */
[-C--:B------:R-:W-:Y:S02]  /*adf0*/  ISETP.GE.AND P5, PT, R3, R45.reuse, PT ;  /* 0x0000002d0300720c */ /* 0x080fe40003fa6270 */
[-C--:B------:R-:W-:Y:S02]  /*ae00*/  ISETP.GE.AND P4, PT, R17, R45.reuse, PT ;  /* 0x0000002d1100720c */ /* 0x080fe40003f86270 */
[----:B------:R-:W-:Y:S02]  /*ae10*/  FSEL R67, R55, -INF , !P3 ;  /* 0xff80000037437808 */ /* 0x000fe40005800000 */
[----:B------:R-:W-:Y:S02]  /*ae20*/  FSEL R60, R34, -INF , !P5 ;  /* 0xff800000223c7808 */ /* 0x000fe40006800000 */
[----:B------:R-:W-:Y:S02]  /*ae30*/  FSEL R59, R35, -INF , !P4 ;  /* 0xff800000233b7808 */ /* 0x000fe40006000000 */
[----:B------:R-:W-:-:S02]  /*ae40*/  ISETP.GE.AND P3, PT, R7, R45, PT ;  /* 0x0000002d0700720c */ /* 0x000fc40003f66270 */
[-C--:B------:R-:W-:Y:S02]  /*ae50*/  ISETP.GE.AND P4, PT, R16, R45.reuse, PT ;  /* 0x0000002d1000720c */ /* 0x080fe40003f86270 */
[----:B------:R-:W-:Y:S02]  /*ae60*/  ISETP.GE.AND P5, PT, R0, R45, PT ;  /* 0x0000002d0000720c */ /* 0x000fe40003fa6270 */
[----:B-1----:R-:W-:Y:S02]  /*ae70*/  FMNMX.FTZ R36, R2, R20, !PT ;  /* 0x0000001402247209 */ /* 0x002fe40007810000 */
[----:B------:R-:W-:Y:S02]  /*ae80*/  FSEL R64, R50, -INF , !P3 ;  /* 0xff80000032407808 */ /* 0x000fe40005800000 */
[----:B------:R-:W-:Y:S02]  /*ae90*/  FSEL R58, R30, -INF , !P4 ;  /* 0xff8000001e3a7808 */ /* 0x000fe40006000000 */
[----:B------:R-:W-:-:S02]  /*aea0*/  FSEL R56, R31, -INF , !P5 ;  /* 0xff8000001f387808 */ /* 0x000fc40006800000 */
[----:B------:R-:W-:Y:S02]  /*aeb0*/  ISETP.GE.AND P3, PT, R4, R45, PT ;  /* 0x0000002d0400720c */ /* 0x000fe40003f66270 */
[----:B------:R-:W-:Y:S02]  /*aec0*/  ISETP.GE.AND P4, PT, R15, R47, PT ;  /* 0x0000002f0f00720c */ /* 0x000fe40003f86270 */
[----:B------:R-:W-:Y:S01]  /*aed0*/  ISETP.GE.AND P5, PT, R14, R46, PT ;  /* 0x0000002e0e00720c */ /* 0x000fe20003fa6270 */
[----:B------:R-:W-:Y:S01]  /*aee0*/  FMUL.FTZ R2, R36, UR33 ;  /* 0x0000002124027c20 */ /* 0x000fe20008410000 */
[----:B------:R-:W-:Y:S01]  /*aef0*/  FSEL R61, R43, -INF , !P3 ;  /* 0xff8000002b3d7808 */ /* 0x000fe20005800000 */
[----:B------:R-:W-:Y:S01]  /*af00*/  STL [R1+0x198], R44 ;  /* 0x0001982c01007387 */ /* 0x000fe20000100800 */
[----:B------:R-:W-:Y:S02]  /*af10*/  FSEL R51, R206, -INF , !P4 ;  /* 0xff800000ce337808 */ /* 0x000fe40006000000 */
[----:B------:R-:W-:Y:S01]  /*af20*/  FSEL R42, R205, -INF , !P5 ;  /* 0xff800000cd2a7808 */ /* 0x000fe20006800000 */
[----:B------:R-:W-:Y:S01]  /*af30*/  STL [R1+0xc], R36 ;  /* 0x00000c2401007387 */ /* 0x000fe20000100800 */
[----:B------:R-:W-:-:S02]  /*af40*/  FSETP.NEU.FTZ.AND P3, PT, R36, -INF , PT ;  /* 0xff8000002400780b */ /* 0x000fc40003f7d000 */
[CC--:B------:R-:W-:Y:S02]  /*af50*/  ISETP.GE.AND P4, PT, R13.reuse, R46.reuse, PT ;  /* 0x0000002e0d00720c */ /* 0x0c0fe40003f86270 */
[----:B------:R-:W-:Y:S01]  /*af60*/  ISETP.GE.AND P5, PT, R13, R47, PT ;  /* 0x0000002f0d00720c */ /* 0x000fe20003fa6270 */
[----:B------:R-:W-:Y:S01]  /*af70*/  STL [R1+0x19c], R45 ;  /* 0x00019c2d01007387 */ /* 0x000fe20000100800 */
[----:B------:R-:W-:Y:S02]  /*af80*/  FSEL R2, R2, RZ, P3 ;  /* 0x000000ff02027208 */ /* 0x000fe40001800000 */
[----:B------:R-:W-:Y:S01]  /*af90*/  FSEL R216, R36, RZ, P3 ;  /* 0x000000ff24d87208 */ /* 0x000fe20001800000 */
[----:B------:R-:W3:Y:S01]  /*afa0*/  LDL.LU R210, [R1+0x148] ;  /* 0x0001480001d27983 */ /* 0x000ee20000300800 */
[----:B------:R-:W-:Y:S02]  /*afb0*/  FSEL R55, R200, -INF , !P4 ;  /* 0xff800000c8377808 */ /* 0x000fe40006000000 */
[----:B------:R-:W-:Y:S01]  /*afc0*/  FSEL R57, R202, -INF , !P5 ;  /* 0xff800000ca397808 */ /* 0x000fe20006800000 */
[----:B------:R-:W4:Y:S01]  /*afd0*/  LDL.LU R211, [R1+0x14c] ;  /* 0x00014c0001d37983 */ /* 0x000f220000300800 */
[----:B------:R-:W-:-:S02]  /*afe0*/  ISETP.GE.AND P3, PT, R15, R46, PT ;  /* 0x0000002e0f00720c */ /* 0x000fc40003f66270 */
[-C--:B------:R-:W-:Y:S01]  /*aff0*/  ISETP.GE.AND P4, PT, R12, R47.reuse, PT ;  /* 0x0000002f0c00720c */ /* 0x080fe20003f86270 */
[----:B------:R-:W1:Y:S01]  /*b000*/  S2R R236, SR_CTAID.X ;  /* 0x0000000000ec7919 */ /* 0x000e620000002500 */
[----:B------:R-:W-:Y:S02]  /*b010*/  ISETP.GE.AND P5, PT, R11, R46, PT ;  /* 0x0000002e0b00720c */ /* 0x000fe40003fa6270 */
[----:B------:R-:W-:Y:S02]  /*b020*/  FSEL R50, R204, -INF , !P3 ;  /* 0xff800000cc327808 */ /* 0x000fe40005800000 */
[----:B------:R-:W-:Y:S02]  /*b030*/  FSEL R54, R203, -INF , !P4 ;  /* 0xff800000cb367808 */ /* 0x000fe40006000000 */
[----:B------:R-:W-:Y:S02]  /*b040*/  FSEL R48, R196, -INF , !P5 ;  /* 0xff800000c4307808 */ /* 0x000fe40006800000 */
[----:B------:R-:W-:-:S02]  /*b050*/  ISETP.GE.AND P3, PT, R14, R47, PT ;  /* 0x0000002f0e00720c */ /* 0x000fc40003f66270 */
[CC--:B------:R-:W-:Y:S02]  /*b060*/  ISETP.GE.AND P4, PT, R10.reuse, R46.reuse, PT ;  /* 0x0000002e0a00720c */ /* 0x0c0fe40003f86270 */
[----:B------:R-:W-:Y:S02]  /*b070*/  ISETP.GE.AND P5, PT, R10, R47, PT ;  /* 0x0000002f0a00720c */ /* 0x000fe40003fa6270 */
[----:B------:R-:W-:Y:S02]  /*b080*/  FSEL R49, R207, -INF , !P3 ;  /* 0xff800000cf317808 */ /* 0x000fe40005800000 */
[----:B------:R-:W-:Y:S02]  /*b090*/  FSEL R41, R197, -INF , !P4 ;  /* 0xff800000c5297808 */ /* 0x000fe40006000000 */
[----:B------:R-:W-:Y:S02]  /*b0a0*/  FSEL R43, R199, -INF , !P5 ;  /* 0xff800000c72b7808 */ /* 0x000fe40006800000 */
[----:B------:R-:W-:-:S02]  /*b0b0*/  ISETP.GE.AND P3, PT, R12, R46, PT ;  /* 0x0000002e0c00720c */ /* 0x000fc40003f66270 */
[-C--:B------:R-:W-:Y:S02]  /*b0c0*/  ISETP.GE.AND P4, PT, R9, R47.reuse, PT ;  /* 0x0000002f0900720c */ /* 0x080fe40003f86270 */
        /* <DEDUP_REMOVED lines=12> */
[----:B------:R-:W-:Y:S01]  /*b190*/  ISETP.GE.AND P5, PT, R5, R46, PT ;  /* 0x0000002e0500720c */ /* 0x000fe20003fa6270 */
[----:B------:R-:W-:Y:S01]  /*b1a0*/  UIADD3 UR4, UPT, UPT, UR32, -0x2, URZ ;  /* 0xfffffffe20047890 */ /* 0x000fe2000fffe0ff */
[----:B------:R-:W-:Y:S02]  /*b1b0*/  FSEL R35, R192, -INF , !P3 ;  /* 0xff800000c0237808 */ /* 0x000fe40005800000 */
[----:B------:R-:W-:Y:S02]  /*b1c0*/  FSEL R30, R191, -INF , !P4 ;  /* 0xff800000bf1e7808 */ /* 0x000fe40006000000 */
[----:B------:R-:W-:Y:S02]  /*b1d0*/  FSEL R25, R212, -INF , !P5 ;  /* 0xff800000d4197808 */ /* 0x000fe40006800000 */
[----:B------:R-:W-:-:S02]  /*b1e0*/  ISETP.GE.AND P3, PT, R8, R47, PT ;  /* 0x0000002f0800720c */ /* 0x000fc40003f66270 */
[CC--:B------:R-:W-:Y:S02]  /*b1f0*/  ISETP.GE.AND P4, PT, R4.reuse, R46.reuse, PT ;  /* 0x0000002e0400720c */ /* 0x0c0fe40003f86270 */
[----:B------:R-:W-:Y:S01]  /*b200*/  ISETP.GE.AND P5, PT, R4, R47, PT ;  /* 0x0000002f0400720c */ /* 0x000fe20003fa6270 */
[----:B------:R-:W-:Y:S01]  /*b210*/  IMAD.U32 R4, RZ, RZ, UR23 ;  /* 0x00000017ff047e24 */ /* 0x000fe2000f8e00ff */
[----:B------:R-:W-:Y:S02]  /*b220*/  SHF.R.U32.HI R21, RZ, 0x5, R251 ;  /* 0x00000005ff157819 */ /* 0x000fe400000116fb */
[----:B------:R-:W-:Y:S02]  /*b230*/  FSEL R34, R195, -INF , !P3 ;  /* 0xff800000c3227808 */ /* 0x000fe40005800000 */
[----:B------:R-:W-:Y:S01]  /*b240*/  ISETP.GE.AND P3, PT, R6, R46, PT ;  /* 0x0000002e0600720c */ /* 0x000fe20003f66270 */
[----:B-1----:R-:W-:Y:S01]  /*b250*/  IMAD R236, R236, 0x8, R21 ;  /* 0x00000008ecec7824 */ /* 0x002fe200078e0215 */
[----:B--2---:R-:W-:-:S02]  /*b260*/  LOP3.LUT R4, R4, UR4, R23, 0x96, !PT ;  /* 0x0000000404047c12 */ /* 0x004fc4000f8e9617 */
[----:B------:R-:W-:Y:S01]  /*b270*/  FSEL R27, R189, -INF , !P3 ;  /* 0xff800000bd1b7808 */ /* 0x000fe20005800000 */
[----:B------:R-:W-:Y:S01]  /*b280*/  IMAD.WIDE.U32 R236, R236, -0x326172a9, RZ ;  /* 0xcd9e8d57ecec7825 */ /* 0x000fe200078e00ff */
[----:B------:R-:W-:-:S03]  /*b290*/  ISETP.GE.AND P3, PT, R5, R47, PT ;  /* 0x0000002f0500720c */ /* 0x000fc60003f66270 */
[----:B------:R-:W-:Y:S01]  /*b2a0*/  IMAD.WIDE.U32 R6, R4, -0x326172a9, RZ ;  /* 0xcd9e8d5704067825 */ /* 0x000fe200078e00ff */
[----:B------:R-:W-:Y:S02]  /*b2b0*/  FSEL R26, R214, -INF , !P3 ;  /* 0xff800000d61a7808 */ /* 0x000fe40005800000 */
[----:B------:R-:W-:Y:S02]  /*b2c0*/  FSEL R23, R213, -INF , !P4 ;  /* 0xff800000d5177808 */ /* 0x000fe40006000000 */
[C---:B------:R-:W-:Y:S02]  /*b2d0*/  ISETP.GE.AND P3, PT, R3.reuse, R46, PT ;  /* 0x0000002e0300720c */ /* 0x040fe40003f66270 */
[----:B------:R-:W-:Y:S02]  /*b2e0*/  ISETP.GE.AND P4, PT, R3, R47, PT ;  /* 0x0000002f0300720c */ /* 0x000fe40003f86270 */
[----:B------:R-:W-:Y:S02]  /*b2f0*/  LOP3.LUT R3, R236, UR11, R7, 0x96, !PT ;  /* 0x0000000bec037c12 */ /* 0x000fe4000f8e9607 */
[----:B------:R-:W-:-:S03]  /*b300*/  LOP3.LUT R10, R6, UR31, R233, 0x96, !PT ;  /* 0x0000001f060a7c12 */ /* 0x000fc6000f8e96e9 */
[----:B------:R-:W-:-:S04]  /*b310*/  IMAD.WIDE.U32 R4, R3, -0x2daee0ad, RZ ;  /* 0xd2511f5303047825 */ /* 0x000fc800078e00ff */
[----:B------:R-:W-:-:S05]  /*b320*/  IMAD.WIDE.U32 R10, R10, -0x2daee0ad, RZ ;  /* 0xd2511f530a0a7825 */ /* 0x000fca00078e00ff */
[----:B------:R-:W-:Y:S02]  /*b330*/  LOP3.LUT R3, R4, UR29, R11, 0x96, !PT ;  /* 0x0000001d04037c12 */ /* 0x000fe4000f8e960b */
[----:B------:R-:W-:-:S03]  /*b340*/  FMNMX3.FTZ R4, R102, R29, R28, !PT ;  /* 0x0000001d66047276 */ /* 0x000fc6000781001c */
[----:B------:R-:W-:Y:S01]  /*b350*/  IMAD.WIDE.U32 R8, R3, -0x326172a9, RZ ;  /* 0xcd9e8d5703087825 */ /* 0x000fe200078e00ff */
[----:B------:R-:W-:Y:S02]  /*b360*/  FMNMX3.FTZ R3, R4, R106, R105, !PT ;  /* 0x0000006a04037276 */ /* 0x000fe40007810069 */
[----:B------:R-:W-:Y:S02]  /*b370*/  LOP3.LUT R5, R234, UR30, R5, 0x96, !PT ;  /* 0x0000001eea057c12 */ /* 0x000fe4000f8e9605 */
[----:B------:R-:W-:-:S03]  /*b380*/  FMNMX3.FTZ R3, R3, R104, R67, !PT ;  /* 0x0000006803037276 */ /* 0x000fc60007810043 */
[----:B------:R-:W-:Y:S01]  /*b390*/  IMAD.WIDE.U32 R12, R5, -0x326172a9, RZ ;  /* 0xcd9e8d57050c7825 */ /* 0x000fe200078e00ff */
[----:B------:R-:W-:-:S04]  /*b3a0*/  FMNMX3.FTZ R3, R3, R66, R65, !PT ;  /* 0x0000004203037276 */ /* 0x000fc80007810041 */
[----:B------:R-:W-:Y:S02]  /*b3b0*/  LOP3.LUT R4, R232, UR10, R13, 0x96, !PT ;  /* 0x0000000ae8047c12 */ /* 0x000fe4000f8e960d */
[----:B------:R-:W-:Y:S02]  /*b3c0*/  LOP3.LUT R5, R12, UR7, R9, 0x96, !PT ;  /* 0x000000070c057c12 */ /* 0x000fe4000f8e9609 */
[----:B------:R-:W-:Y:S01]  /*b3d0*/  FMNMX3.FTZ R3, R3, R64, R63, !PT ;  /* 0x0000004003037276 */ /* 0x000fe2000781003f */
[----:B------:R-:W-:Y:S01]  /*b3e0*/  IMAD.WIDE.U32 R12, R4, -0x2daee0ad, RZ ;  /* 0xd2511f53040c7825 */ /* 0x000fe200078e00ff */
[----:B------:R-:W-:Y:S02]  /*b3f0*/  FSEL R22, R220, -INF , !P3 ;  /* 0xff800000dc167808 */ /* 0x000fe40005800000 */
[----:B------:R-:W-:Y:S01]  /*b400*/  FMNMX3.FTZ R3, R3, R62, R61, !PT ;  /* 0x0000003e03037276 */ /* 0x000fe2000781003d */
[----:B------:R-:W-:Y:S01]  /*b410*/  IMAD.WIDE.U32 R198, R5, -0x2daee0ad, RZ ;  /* 0xd2511f5305c67825 */ /* 0x000fe200078e00ff */
[----:B------:R-:W-:-:S02]  /*b420*/  FSEL R20, R222, -INF , !P4 ;  /* 0xff800000de147808 */ /* 0x000fc40006000000 */
[----:B------:R-:W-:Y:S02]  /*b430*/  ISETP.GE.AND P3, PT, R17, R47, PT ;  /* 0x0000002f1100720c */ /* 0x000fe40003f66270 */
[----:B------:R-:W-:Y:S02]  /*b440*/  ISETP.GE.AND P4, PT, R16, R46, PT ;  /* 0x0000002e1000720c */ /* 0x000fe40003f86270 */
[----:B------:R-:W-:Y:S02]  /*b450*/  FMNMX3.FTZ R3, R3, R60, R59, !PT ;  /* 0x0000003c03037276 */ /* 0x000fe4000781003b */
[----:B------:R-:W-:Y:S02]  /*b460*/  LOP3.LUT R9, R12, UR24, R199, 0x96, !PT ;  /* 0x000000180c097c12 */ /* 0x000fe4000f8e96c7 */
[----:B------:R-:W-:Y:S02]  /*b470*/  FSEL R15, R223, -INF , !P3 ;  /* 0xff800000df0f7808 */ /* 0x000fe40005800000 */
[----:B------:R-:W-:-:S02]  /*b480*/  FSEL R12, R224, -INF , !P4 ;  /* 0xff800000e00c7808 */ /* 0x000fc40006000000 */
[C---:B------:R-:W-:Y:S02]  /*b490*/  ISETP.GE.AND P3, PT, R0.reuse, R46, PT ;  /* 0x0000002e0000720c */ /* 0x040fe40003f66270 */
[----:B------:R-:W-:Y:S02]  /*b4a0*/  ISETP.GE.AND P4, PT, R0, R47, PT ;  /* 0x0000002f0000720c */ /* 0x000fe40003f86270 */
[----:B------:R-:W-:Y:S01]  /*b4b0*/  FMNMX3.FTZ R0, R3, R58, R56, !PT ;  /* 0x0000003a03007276 */ /* 0x000fe20007810038 */
[----:B------:R-:W-:Y:S01]  /*b4c0*/  IMAD.WIDE.U32 R196, R9, -0x326172a9, RZ ;  /* 0xcd9e8d5709c47825 */ /* 0x000fe200078e00ff */
[----:B------:R-:W-:Y:S02]  /*b4d0*/  LOP3.LUT R4, R10, UR28, R13, 0x96, !PT ;  /* 0x0000001c0a047c12 */ /* 0x000fe4000f8e960d */
[----:B------:R-:W-:Y:S01]  /*b4e0*/  FSEL R24, R215, -INF , !P5 ;  /* 0xff800000d7187808 */ /* 0x000fe20006800000 */
[----:B------:R-:W1:Y:S01]  /*b4f0*/  SHFL.BFLY PT, R10, R0, 0x2, 0x1f ;  /* 0x0c401f00000a7f89 */ /* 0x000e6200000e0000 */
[----:B------:R-:W-:Y:S01]  /*b500*/  ISETP.GE.AND P5, PT, R17, R46, PT ;  /* 0x0000002e1100720c */ /* 0x000fe20003fa6270 */
[----:B------:R-:W-:-:S02]  /*b510*/  IMAD.MOV.U32 R3, RZ, RZ, R196 ;  /* 0x000000ffff037224 */ /* 0x000fc400078e00c4 */
[----:B------:R-:W-:Y:S01]  /*b520*/  IMAD.WIDE.U32 R4, R4, -0x326172a9, RZ ;  /* 0xcd9e8d5704047825 */ /* 0x000fe200078e00ff */
[----:B------:R-:W-:-:S03]  /*b530*/  FSEL R17, R221, -INF , !P5 ;  /* 0xff800000dd117808 */ /* 0x000fc60006800000 */
[--C-:B------:R-:W-:Y:S01]  /*b540*/  FFMA.FTZ R14, R19, UR33, -R2.reuse ;  /* 0x00000021130e7c23 */ /* 0x100fe20008010802 */
[----:B------:R-:W-:Y:S01]  /*b550*/  FFMA.FTZ R13, R18, UR33, -R2 ;  /* 0x00000021120d7c23 */ /* 0x000fe20008010802 */
[----:B------:R-:W-:Y:S02]  /*b560*/  ISETP.GE.AND P5, PT, R16, R47, PT ;  /* 0x0000002f1000720c */ /* 0x000fe40003fa6270 */
[----:B------:R-:W-:Y:S02]  /*b570*/  LOP3.LUT R3, R3, 0xff, RZ, 0xc0, !PT ;  /* 0x000000ff03037812 */ /* 0x000fe400078ec0ff */
[----:B------:R-:W-:Y:S01]  /*b580*/  LOP3.LUT R21, R4, UR19, R197, 0x96, !PT ;  /* 0x0000001304157c12 */ /* 0x000fe2000f8e96c5 */
[----:B------:R-:W-:Y:S01]  /*b590*/  MUFU.EX2 R14, R14 ;  /* 0x0000000e000e7308 */ /* 0x000fe20000000800 */
[----:B------:R-:W-:Y:S02]  /*b5a0*/  FSEL R9, R226, -INF , !P5 ;  /* 0xff800000e2097808 */ /* 0x000fe40006800000 */
[----:B------:R-:W-:Y:S01]  /*b5b0*/  ISETP.LE.U32.AND P5, PT, R3, UR6, PT ;  /* 0x0000000603007c0c */ /* 0x000fe2000bfa3070 */
[----:B------:R-:W2:Y:S01]  /*b5c0*/  MUFU.EX2 R13, R13 ;  /* 0x0000000d000d7308 */ /* 0x000ea20000000800 */
[----:B------:R-:W-:-:S02]  /*b5d0*/  LOP3.LUT R3, R21, 0xffff, RZ, 0xc0, !PT ;  /* 0x0000ffff15037812 */ /* 0x000fc400078ec0ff */
[----:B------:R-:W-:Y:S02]  /*b5e0*/  LOP3.LUT R187, R8, UR25, R5, 0x96, !PT ;  /* 0x0000001908bb7c12 */ /* 0x000fe4000f8e9605 */
[----:B------:R-:W-:Y:S02]  /*b5f0*/  SHF.R.U32.HI R3, RZ, 0x8, R3 ;  /* 0x00000008ff037819 */ /* 0x000fe40000011603 */
[----:B------:R-:W-:Y:S02]  /*b600*/  LOP3.LUT R5, R21, 0xff, RZ, 0xc0, !PT ;  /* 0x000000ff15057812 */ /* 0x000fe400078ec0ff */
[----:B------:R-:W-:Y:S02]  /*b610*/  LOP3.LUT R3, R3, 0xffff, RZ, 0xc0, !PT ;  /* 0x0000ffff03037812 */ /* 0x000fe400078ec0ff */
[----:B------:R-:W-:Y:S02]  /*b620*/  FSEL R4, R225, -INF , !P3 ;  /* 0xff800000e1047808 */ /* 0x000fe40005800000 */
[----:B------:R-:W-:-:S02]  /*b630*/  ISETP.LE.U32.AND P3, PT, R5, UR6, PT ;  /* 0x0000000605007c0c */ /* 0x000fc4000bf63070 */
[----:B------:R-:W-:Y:S02]  /*b640*/  FSEL R8, R227, -INF , !P4 ;  /* 0xff800000e3087808 */ /* 0x000fe40006000000 */
[----:B------:R-:W-:Y:S02]  /*b650*/  ISETP.LE.U32.AND P4, PT, R3, UR6, PT ;  /* 0x0000000603007c0c */ /* 0x000fe4000bf83070 */
[----:B-1----:R-:W-:Y:S02]  /*b660*/  FMNMX.FTZ R0, R0, R10, !PT ;  /* 0x0000000a00007209 */ /* 0x002fe40007810000 */
[----:B--2---:R-:W-:-:S03]  /*b670*/  F2FP.BF16.F32.PACK_AB R3, R13, R14 ;  /* 0x0000000e0d03723e */ /* 0x004fc600000010ff */
[----:B------:R-:W1:Y:S01]  /*b680*/  SHFL.BFLY PT, R5, R0, 0x1, 0x1f ;  /* 0x0c201f0000057f89 */ /* 0x000e6200000e0000 */
[C---:B------:R-:W-:Y:S02]  /*b690*/  PRMT R186, R3.reuse, 0x7610, R186 ;  /* 0x0000761003ba7816 */ /* 0x040fe400000000ba */
[----:B------:R-:W-:Y:S02]  /*b6a0*/  PRMT R185, R3, 0x7632, R185 ;  /* 0x0000763203b97816 */ /* 0x000fe400000000b9 */
[----:B------:R-:W-:Y:S01]  /*b6b0*/  PRMT R3, R21, 0x7632, R3 ;  /* 0x0000763215037816 */ /* 0x000fe20000000003 */
[----:B------:R-:W-:Y:S01]  /*b6c0*/  @!P3 HFMA2.BF16_V2 R188, -RZ.H0_H0, RZ.H0_H0, -R186.H0_H0 ;  /* 0x200000ffffbcb231 */ /* 0x000fe200003409ba */
[----:B------:R-:W-:Y:S02]  /*b6d0*/  PRMT R237, R186, 0x5410, R185 ;  /* 0x00005410baed7816 */ /* 0x000fe400000000b9 */
[----:B------:R-:W-:Y:S02]  /*b6e0*/  LOP3.LUT R3, R3, 0xff, RZ, 0xc0, !PT ;  /* 0x000000ff03037812 */ /* 0x000fe400078ec0ff */
[----:B------:R-:W-:-:S02]  /*b6f0*/  @!P3 PRMT R186, R188, 0x5410, RZ ;  /* 0x00005410bcbab816 */ /* 0x000fc400000000ff */
[----:B------:R-:W-:Y:S02]  /*b700*/  ISETP.LE.U32.AND P3, PT, R3, UR6, PT ;  /* 0x0000000603007c0c */ /* 0x000fe4000bf63070 */
[----:B------:R-:W-:-:S04]  /*b710*/  FMNMX3.FTZ R3, R101, R50, R42, !PT ;  /* 0x0000003265037276 */ /* 0x000fc8000781002a */
[----:B------:R-:W-:-:S04]  /*b720*/  FMNMX3.FTZ R3, R3, R55, R53, !PT ;  /* 0x0000003703037276 */ /* 0x000fc80007810035 */
[----:B------:R-:W-:Y:S02]  /*b730*/  FMNMX3.FTZ R3, R3, R48, R41, !PT ;  /* 0x0000003003037276 */ /* 0x000fe40007810029 */
[----:B-1----:R-:W-:Y:S02]  /*b740*/  FMNMX.FTZ R37, R0, R5, !PT ;  /* 0x0000000500257209 */ /* 0x002fe40007810000 */
[----:B------:R-:W-:Y:S02]  /*b750*/  FMNMX3.FTZ R3, R3, R35, R33, !PT ;  /* 0x0000002303037276 */ /* 0x000fe40007810021 */
[----:B------:R-:W-:Y:S02]  /*b760*/  FMNMX3.FTZ R0, R100, R51, R49, !PT ;  /* 0x0000003364007276 */ /* 0x000fe40007810031 */
[----:B------:R-:W-:Y:S01]  /*b770*/  FMNMX3.FTZ R3, R3, R31, R27, !PT ;  /* 0x0000001f03037276 */ /* 0x000fe2000781001b */
[----:B------:R-:W-:Y:S01]  /*b780*/  @!P4 HFMA2.BF16_V2 R189, -RZ.H0_H0, RZ.H0_H0, -R185.H0_H0 ;  /* 0x200000ffffbdc231 */ /* 0x000fe200003409b9 */
[----:B------:R-:W-:-:S02]  /*b790*/  FMNMX3.FTZ R0, R0, R57, R54, !PT ;  /* 0x0000003900007276 */ /* 0x000fc40007810036 */
[----:B------:R-:W-:Y:S02]  /*b7a0*/  FMNMX3.FTZ R3, R3, R25, R23, !PT ;  /* 0x0000001903037276 */ /* 0x000fe40007810017 */
[----:B------:R-:W-:Y:S01]  /*b7b0*/  FMNMX3.FTZ R5, R0, R52, R43, !PT ;  /* 0x0000003400057276 */ /* 0x000fe2000781002b */
[----:B------:R-:W-:Y:S01]  /*b7c0*/  FMUL.FTZ R0, R37, UR33 ;  /* 0x0000002125007c20 */ /* 0x000fe20008410000 */
[----:B------:R-:W-:Y:S02]  /*b7d0*/  @!P4 PRMT R185, R189, 0x5410, RZ ;  /* 0x00005410bdb9c816 */ /* 0x000fe400000000ff */
[----:B------:R-:W-:Y:S02]  /*b7e0*/  FSETP.NEU.FTZ.AND P4, PT, R37, -INF , PT ;  /* 0xff8000002500780b */ /* 0x000fe40003f9d000 */
[----:B------:R-:W-:Y:S01]  /*b7f0*/  FMNMX3.FTZ R3, R3, R22, R17, !PT ;  /* 0x0000001603037276 */ /* 0x000fe20007810011 */
[----:B------:R-:W-:Y:S01]  /*b800*/  STL [R1+0x1a0], R46 ;  /* 0x0001a02e01007387 */ /* 0x000fe20000100800 */
[----:B------:R-:W-:Y:S01]  /*b810*/  FMNMX3.FTZ R5, R5, R40, R34, !PT ;  /* 0x0000002805057276 */ /* 0x000fe20007810022 */
[----:B------:R-:W-:Y:S01]  /*b820*/  FFMA.FTZ R183, R183, UR33, -R2 ;  /* 0x00000021b7b77c23 */ /* 0x000fe20008010802 */
[----:B------:R-:W-:Y:S01]  /*b830*/  FSEL R0, R0, RZ, P4 ;  /* 0x000000ff00007208 */ /* 0x000fe20002000000 */
[----:B------:R-:W-:Y:S01]  /*b840*/  STL [R1+0x1a4], R47 ;  /* 0x0001a42f01007387 */ /* 0x000fe20000100800 */
[----:B------:R-:W-:Y:S01]  /*b850*/  FMNMX3.FTZ R3, R3, R12, R4, !PT ;  /* 0x0000000c03037276 */ /* 0x000fe20007810004 */
[--C-:B------:R-:W-:Y:S01]  /*b860*/  FFMA.FTZ R182, R182, UR33, -R2.reuse ;  /* 0x00000021b6b67c23 */ /* 0x100fe20008010802 */
[--C-:B------:R-:W-:Y:S01]  /*b870*/  FFMA.FTZ R19, R181, UR33, -R2.reuse ;  /* 0x00000021b5137c23 */ /* 0x100fe20008010802 */
[----:B------:R1:W-:Y:S01]  /*b880*/  STL.64 [R1+0x1e0], R224 ;  /* 0x0001e0e001007387 */ /* 0x0003e20000100a00 */
        /* <DEDUP_REMOVED lines=9> */
[----:B------:R-:W-:Y:S01]  /*b920*/  FFMA.FTZ R45, R172, UR33, -R2 ;  /* 0x00000021ac2d7c23 */ /* 0x000fe20008010802 */
[--C-:B------:R-:W-:Y:S01]  /*b930*/  FFMA.FTZ R11, R29, UR33, -R0.reuse ;  /* 0x000000211d0b7c23 */ /* 0x100fe20008010800 */
[----:B------:R-:W-:Y:S01]  /*b940*/  FFMA.FTZ R10, R28, UR33, -R0 ;  /* 0x000000211c0a7c23 */ /* 0x000fe20008010800 */
[----:B------:R-:W2:Y:S04]  /*b950*/  SHFL.BFLY PT, R18, R3, 0x2, 0x1f ;  /* 0x0c401f0003127f89 */ /* 0x000ea800000e0000 */
[----:B------:R-:W-:Y:S01]  /*b960*/  MUFU.EX2 R11, R11 ;  /* 0x0000000b000b7308 */ /* 0x000fe20000000800 */
[----:B-1----:R-:W-:Y:S01]  /*b970*/  FFMA.FTZ R225, R107, UR33, -R2 ;  /* 0x000000216be17c23 */ /* 0x002fe20008010802 */
[----:B------:R-:W-:-:S04]  /*b980*/  FMNMX3.FTZ R2, R5, R32, R30, !PT ;  /* 0x0000002005027276 */ /* 0x000fc8000781001e */
[----:B------:R-:W-:Y:S01]  /*b990*/  FMNMX3.FTZ R2, R2, R26, R24, !PT ;  /* 0x0000001a02027276 */ /* 0x000fe20007810018 */
[----:B------:R-:W1:Y:S03]  /*b9a0*/  MUFU.EX2 R10, R10 ;  /* 0x0000000a000a7308 */ /* 0x000e660000000800 */
[----:B------:R-:W-:-:S04]  /*b9b0*/  FMNMX3.FTZ R2, R2, R20, R15, !PT ;  /* 0x0000001402027276 */ /* 0x000fc8000781000f */
[----:B------:R-:W-:-:S05]  /*b9c0*/  FMNMX3.FTZ R2, R2, R9, R8, !PT ;  /* 0x0000000902027276 */ /* 0x000fca0007810008 */
[----:B------:R-:W3:Y:S01]  /*b9d0*/  SHFL.BFLY PT, R16, R2, 0x2, 0x1f ;  /* 0x0c401f0002107f89 */ /* 0x000ee200000e0000 */
[----:B-1----:R-:W-:Y:S02]  /*b9e0*/  F2FP.BF16.F32.PACK_AB R5, R10, R11 ;  /* 0x0000000b0a05723e */ /* 0x002fe400000010ff */
[----:B--2---:R-:W-:Y:S02]  /*b9f0*/  FMNMX.FTZ R3, R3, R18, !PT ;  /* 0x0000001203037209 */ /* 0x004fe40007810000 */
[C---:B------:R-:W-:Y:S01]  /*ba00*/  PRMT R172, R5.reuse, 0x7610, R172 ;  /* 0x0000761005ac7816 */ /* 0x040fe200000000ac */
[----:B------:R-:W-:Y:S01]  /*ba10*/  MUFU.EX2 R173, R183 ;  /* 0x000000b700ad7308 */ /* 0x000fe20000000800 */
[----:B------:R-:W-:Y:S01]  /*ba20*/  PRMT R107, R5, 0x7632, R107 ;  /* 0x00007632056b7816 */ /* 0x000fe2000000006b */
[----:B------:R-:W1:Y:S02]  /*ba30*/  SHFL.BFLY PT, R18, R3, 0x1, 0x1f ;  /* 0x0c201f0003127f89 */ /* 0x000e6400000e0000 */
[----:B------:R-:W-:Y:S01]  /*ba40*/  @!P3 HFMA2.BF16_V2 R190, -RZ.H0_H0, RZ.H0_H0, -R172.H0_H0 ;  /* 0x200000ffffbeb231 */ /* 0x000fe200003409ac */
[----:B------:R-:W2:Y:S01]  /*ba50*/  MUFU.EX2 R174, R182 ;  /* 0x000000b600ae7308 */ /* 0x000ea20000000800 */
[----:B------:R-:W-:-:S02]  /*ba60*/  SHF.R.U32.HI R5, RZ, 0x18, R21 ;  /* 0x00000018ff057819 */ /* 0x000fc40000011615 */
[----:B------:R-:W-:Y:S02]  /*ba70*/  PRMT R236, R172, 0x5410, R107 ;  /* 0x00005410acec7816 */ /* 0x000fe4000000006b */
[----:B------:R-:W-:Y:S02]  /*ba80*/  @!P3 PRMT R172, R190, 0x5410, RZ ;  /* 0x00005410beacb816 */ /* 0x000fe400000000ff */
[----:B------:R-:W-:Y:S01]  /*ba90*/  ISETP.LE.U32.AND P3, PT, R5, UR6, PT ;  /* 0x0000000605007c0c */ /* 0x000fe2000bf63070 */
[----:B------:R-:W-:Y:S01]  /*baa0*/  IMAD.MOV.U32 R228, RZ, RZ, R218 ;  /* 0x000000ffffe47224 */ /* 0x000fe200078e00da */
[----:B---3--:R-:W-:Y:S01]  /*bab0*/  FMNMX.FTZ R2, R2, R16, !PT ;  /* 0x0000001002027209 */ /* 0x008fe20007810000 */
        /* <DEDUP_REMOVED lines=14> */
[----:B------:R-:W4:Y:S01]  /*bba0*/  SHFL.BFLY PT, R5, R2, 0x1, 0x1f ;  /* 0x0c201f0002057f89 */ /* 0x000f2200000e0000 */
[----:B------:R-:W-:Y:S01]  /*bbb0*/  @!P3 HFMA2.BF16_V2 R191, -RZ.H0_H0, RZ.H0_H0, -R107.H0_H0 ;  /* 0x200000ffffbfb231 */ /* 0x000fe2000034096b */
[----:B-1----:R-:W-:Y:S01]  /*bbc0*/  FMNMX.FTZ R208, R3, R18, !PT ;  /* 0x0000001203d07209 */ /* 0x002fe20007810000 */
[----:B---3--:R-:W-:Y:S01]  /*bbd0*/  FFMA.FTZ R227, R58, UR33, -R0 ;  /* 0x000000213ae37c23 */ /* 0x008fe20008010800 */
[----:B--2---:R-:W-:-:S04]  /*bbe0*/  F2FP.BF16.F32.PACK_AB R0, R174, R173 ;  /* 0x000000adae00723e */ /* 0x004fc800000010ff */
[C---:B------:R-:W-:Y:S02]  /*bbf0*/  PRMT R61, R0.reuse, 0x7610, R61 ;  /* 0x00007610003d7816 */ /* 0x040fe4000000003d */
[----:B------:R-:W-:Y:S02]  /*bc00*/  PRMT R60, R0, 0x7632, R60 ;  /* 0x00007632003c7816 */ /* 0x000fe4000000003c */
[----:B------:R-:W-:Y:S01]  /*bc10*/  PRMT R0, R196, 0x7771, RZ ;  /* 0x00007771c4007816 */ /* 0x000fe200000000ff */
[----:B------:R-:W-:Y:S01]  /*bc20*/  @!P5 HFMA2.BF16_V2 R192, -RZ.H0_H0, RZ.H0_H0, -R61.H0_H0 ;  /* 0x200000ffffc0d231 */ /* 0x000fe2000034093d */
[----:B------:R-:W-:Y:S02]  /*bc30*/  @!P3 PRMT R107, R191, 0x5410, RZ ;  /* 0x00005410bf6bb816 */ /* 0x000fe400000000ff */
[----:B------:R-:W-:Y:S01]  /*bc40*/  ISETP.GT.U32.AND P3, PT, R0, UR6, PT ;  /* 0x0000000600007c0c */ /* 0x000fe2000bf64070 */
[----:B------:R-:W-:Y:S01]  /*bc50*/  FMUL.FTZ R0, R208, UR33 ;  /* 0x00000021d0007c20 */ /* 0x000fe20008410000 */
[----:B------:R-:W-:-:S02]  /*bc60*/  PRMT R224, R61, 0x5410, R60 ;  /* 0x000054103de07816 */ /* 0x000fc4000000003c */
[----:B------:R-:W-:Y:S02]  /*bc70*/  @!P5 PRMT R61, R192, 0x5410, RZ ;  /* 0x00005410c03dd816 */ /* 0x000fe400000000ff */
[----:B------:R-:W-:-:S04]  /*bc80*/  FSETP.NEU.FTZ.AND P5, PT, R208, -INF , PT ;  /* 0xff800000d000780b */ /* 0x000fc80003fbd000 */
[----:B------:R-:W-:Y:S02]  /*bc90*/  FSEL R0, R0, RZ, P5 ;  /* 0x000000ff00007208 */ /* 0x000fe40002800000 */
[----:B----4-:R-:W-:Y:S01]  /*bca0*/  FMNMX.FTZ R209, R2, R5, !PT ;  /* 0x0000000502d17209 */ /* 0x010fe20007810000 */
[----:B------:R-:W-:Y:S01]  /*bcb0*/  @P3 HFMA2.BF16_V2 R193, -RZ.H0_H0, RZ.H0_H0, -R60.H0_H0 ;  /* 0x200000ffffc13231 */ /* 0x000fe2000034093c */
[----:B------:R-:W-:Y:S01]  /*bcc0*/  MUFU.EX2 R5, R106 ;  /* 0x0000006a00057308 */ /* 0x000fe20000000800 */
[--C-:B------:R-:W-:Y:S01]  /*bcd0*/  FFMA.FTZ R176, R41, UR33, -R0.reuse ;  /* 0x0000002129b07c23 */ /* 0x100fe20008010800 */
[--C-:B------:R-:W-:Y:S02]  /*bce0*/  FFMA.FTZ R50, R50, UR33, -R0.reuse ;  /* 0x0000002132327c23 */ /* 0x100fe40008010800 */
[----:B------:R-:W1:Y:S01]  /*bcf0*/  MUFU.EX2 R41, R105 ;  /* 0x0000006900297308 */ /* 0x000e620000000800 */
        /* <DEDUP_REMOVED lines=14> */
[----:B------:R-:W-:Y:S01]  /*bde0*/  @P3 PRMT R60, R193, 0x5410, RZ ;  /* 0x00005410c13c3816 */ /* 0x000fe200000000ff */
[C---:B------:R-:W-:Y:S01]  /*bdf0*/  FMUL.FTZ R0, R209.reuse, UR33 ;  /* 0x00000021d1007c20 */ /* 0x040fe20008410000 */
[----:B------:R-:W-:-:S02]  /*be00*/  FSETP.NEU.FTZ.AND P3, PT, R209, -INF , PT ;  /* 0xff800000d100780b */ /* 0x000fc40003f7d000 */
[----:B------:R-:W-:Y:S02]  /*be10*/  PRMT R2, R196, 0x7772, RZ ;  /* 0x00007772c4027816 */ /* 0x000fe400000000ff */
[----:B------:R-:W-:Y:S02]  /*be20*/  FSEL R0, R0, RZ, P3 ;  /* 0x000000ff00007208 */ /* 0x000fe40001800000 */
[----:B------:R-:W-:Y:S02]  /*be30*/  FSEL R3, R37, RZ, P4 ;  /* 0x000000ff25037208 */ /* 0x000fe40002000000 */
[----:B------:R-:W-:Y:S01]  /*be40*/  ISETP.GT.U32.AND P4, PT, R2, UR6, PT ;  /* 0x0000000602007c0c */ /* 0x000fe2000bf84070 */
        /* <DEDUP_REMOVED lines=16> */
[----:B-1----:R-:W-:-:S04]  /*bf50*/  F2FP.BF16.F32.PACK_AB R0, R41, R5 ;  /* 0x000000052900723e */ /* 0x002fc800000010ff */
[C---:B------:R-:W-:Y:S02]  /*bf60*/  PRMT R42, R0.reuse, 0x7610, R42 ;  /* 0x00007610002a7816 */ /* 0x040fe4000000002a */
[----:B------:R-:W-:-:S03]  /*bf70*/  PRMT R245, R0, 0x7632, R245 ;  /* 0x0000763200f57816 */ /* 0x000fc600000000f5 */
[----:B------:R-:W-:Y:S01]  /*bf80*/  @P4 HFMA2.BF16_V2 R195, -RZ.H0_H0, RZ.H0_H0, -R42.H0_H0 ;  /* 0x200000ffffc34231 */ /* 0x000fe2000034092a */
[----:B------:R-:W-:Y:S01]  /*bf90*/  PRMT R0, R196, 0x7773, RZ ;  /* 0x00007773c4007816 */ /* 0x000fe200000000ff */
[----:B------:R-:W-:Y:S01]  /*bfa0*/  IMAD.WIDE.U32 R16, R187, -0x2daee0ad, RZ ;  /* 0xd2511f53bb107825 */ /* 0x000fe200078e00ff */
[----:B------:R-:W-:Y:S01]  /*bfb0*/  PRMT R105, R42, 0x5410, R245 ;  /* 0x000054102a697816 */ /* 0x000fe200000000f5 */
[----:B------:R-:W1:Y:S01]  /*bfc0*/  S2R R46, SR_TID.X ;  /* 0x00000000002e7919 */ /* 0x000e620000002100 */
[----:B------:R-:W-:Y:S02]  /*bfd0*/  @P4 PRMT R42, R195, 0x5410, RZ ;  /* 0x00005410c32a4816 */ /* 0x000fe400000000ff */
[----:B------:R-:W-:Y:S01]  /*bfe0*/  ISETP.GT.U32.AND P4, PT, R0, UR6, PT ;  /* 0x0000000600007c0c */ /* 0x000fe2000bf84070 */
[----:B------:R-:W-:Y:S01]  /*bff0*/  FADD.FTZ R0, R102, -R3 ;  /* 0x8000000366007221 */ /* 0x000fe20000010000 */
[----:B------:R-:W-:Y:S01]  /*c000*/  LOP3.LUT R30, R198, UR13, R17, 0x96, !PT ;  /* 0x0000000dc61e7c12 */ /* 0x000fe2000f8e9611 */
[----:B------:R-:W2:Y:S02]  /*c010*/  S2R R192, SR_CTAID.X ;  /* 0x0000000000c07919 */ /* 0x000ea40000002500 */
[----:B------:R-:W-:Y:S01]  /*c020*/  FMUL.FTZ R3, R0, UR33 ;  /* 0x0000002100037c20 */ /* 0x000fe20008410000 */
[----:B------:R-:W-:-:S02]  /*c030*/  LOP3.LUT R0, R30, 0xff, RZ, 0xc0, !PT ;  /* 0x000000ff1e007812 */ /* 0x000fc400078ec0ff */
[----:B------:R-:W-:Y:S01]  /*c040*/  FSEL R9, R208, RZ, P5 ;  /* 0x000000ffd0097208 */ /* 0x000fe20002800000 */
[----:B------:R-:W-:Y:S01]  /*c050*/  FADD.FTZ R2, R103, -R216 ;  /* 0x800000d867027221 */ /* 0x000fe20000010000 */
[----:B------:R-:W-:Y:S01]  /*c060*/  ISETP.LE.U32.AND P5, PT, R0, UR6, PT ;  /* 0x0000000600007c0c */ /* 0x000fe2000bfa3070 */
[----:B------:R-:W-:Y:S01]  /*c070*/  MUFU.EX2 R19, R19 ;  /* 0x0000001300137308 */ /* 0x000fe20000000800 */
[----:B------:R-:W-:-:S03]  /*c080*/  LOP3.LUT R0, R30, 0xffff, RZ, 0xc0, !PT ;  /* 0x0000ffff1e007812 */ /* 0x000fc600078ec0ff */
[----:B------:R-:W3:Y:S01]  /*c090*/  MUFU.EX2 R40, R180 ;  /* 0x000000b400287308 */ /* 0x000ee20000000800 */
[----:B------:R-:W-:Y:S01]  /*c0a0*/  FMUL.FTZ R2, R2, UR33 ;  /* 0x0000002102027c20 */ /* 0x000fe20008410000 */
[--C-:B------:R-:W-:Y:S02]  /*c0b0*/  SHF.R.U32.HI R8, RZ, 0x8, R0.reuse ;  /* 0x00000008ff087819 */ /* 0x100fe40000011600 */
[----:B------:R-:W-:Y:S01]  /*c0c0*/  PRMT R0, R30, 0x7632, R0 ;  /* 0x000076321e007816 */ /* 0x000fe20000000000 */
[----:B------:R4:W2:Y:S01]  /*c0d0*/  MUFU.EX2 R4, R2 ;  /* 0x0000000200047308 */ /* 0x0008a20000000800 */
[----:B------:R-:W-:-:S03]  /*c0e0*/  @P4 HFMA2.BF16_V2 R194, -RZ.H0_H0, RZ.H0_H0, -R245.H0_H0 ;  /* 0x200000ffffc24231 */ /* 0x000fc600003409f5 */
[----:B------:R-:W2:Y:S01]  /*c0f0*/  MUFU.EX2 R3, R3 ;  /* 0x0000000300037308 */ /* 0x000ea20000000800 */
[----:B----4-:R-:W-:Y:S02]  /*c100*/  LOP3.LUT R2, R0, 0xff, RZ, 0xc0, !PT ;  /* 0x000000ff00027812 */ /* 0x010fe400078ec0ff */
[----:B------:R-:W-:Y:S02]  /*c110*/  LOP3.LUT R0, R8, 0xffff, RZ, 0xc0, !PT ;  /* 0x0000ffff08007812 */ /* 0x000fe400078ec0ff */
[----:B------:R-:W-:Y:S02]  /*c120*/  FSEL R8, R209, RZ, P3 ;  /* 0x000000ffd1087208 */ /* 0x000fe40001800000 */
[----:B------:R-:W-:Y:S02]  /*c130*/  ISETP.LE.U32.AND P3, PT, R0, UR6, PT ;  /* 0x0000000600007c0c */ /* 0x000fe4000bf63070 */
[----:B---3--:R-:W-:Y:S02]  /*c140*/  F2FP.BF16.F32.PACK_AB R0, R40, R19 ;  /* 0x000000132800723e */ /* 0x008fe400000010ff */
[----:B-1----:R-:W-:-:S02]  /*c150*/  SHF.R.U32.HI R12, RZ, 0x5, R46 ;  /* 0x00000005ff0c7819 */ /* 0x002fc4000001162e */
[C---:B------:R-:W-:Y:S02]  /*c160*/  PRMT R244, R0.reuse, 0x7610, R244 ;  /* 0x0000761000f47816 */ /* 0x040fe400000000f4 */
[----:B------:R-:W-:Y:S01]  /*c170*/  PRMT R243, R0, 0x7632, R243 ;  /* 0x0000763200f37816 */ /* 0x000fe200000000f3 */
[----:B--2---:R-:W-:Y:S01]  /*c180*/  IMAD R192, R192, 0x8, R12 ;  /* 0x00000008c0c07824 */ /* 0x004fe200078e020c */
[----:B------:R-:W-:Y:S01]  /*c190*/  @P4 PRMT R245, R194, 0x5410, RZ ;  /* 0x00005410c2f54816 */ /* 0x000fe200000000ff */
[----:B------:R-:W-:Y:S01]  /*c1a0*/  @!P5 HFMA2.BF16_V2 R102, -RZ.H0_H0, RZ.H0_H0, -R244.H0_H0 ;  /* 0x200000ffff66d231 */ /* 0x000fe200003409f4 */
[----:B------:R-:W-:Y:S01]  /*c1b0*/  STL [R1], R37 ;  /* 0x0000002501007387 */ /* 0x000fe20000100800 */
[----:B------:R-:W-:Y:S01]  /*c1c0*/  PRMT R187, R244, 0x5410, R243 ;  /* 0x00005410f4bb7816 */ /* 0x000fe200000000f3 */
[----:B------:R-:W-:Y:S02]  /*c1d0*/  VIADD R192, R192, 0x4 ;  /* 0x00000004c0c07836 */ /* 0x000fe40000000000 */
[----:B------:R-:W-:Y:S01]  /*c1e0*/  STL [R1+0x8], R208 ;  /* 0x000008d001007387 */ /* 0x000fe20000100800 */
[----:B------:R-:W-:Y:S01]  /*c1f0*/  @!P5 PRMT R244, R102, 0x5410, RZ ;  /* 0x0000541066f4d816 */ /* 0x000fe200000000ff */
[----:B------:R-:W-:-:S02]  /*c200*/  FFMA.FTZ R14, R210, R4, R14 ;  /* 0x00000004d20e7223 */ /* 0x000fc4000001000e */
[----:B------:R-:W-:Y:S01]  /*c210*/  STL [R1+0x4], R209 ;  /* 0x000004d101007387 */ /* 0x000fe20000100800 */
[----:B------:R-:W-:Y:S01]  /*c220*/  FFMA.FTZ R11, R211, R3, R11 ;  /* 0x00000003d30b7223 */ /* 0x000fe2000001000b */
[----:B------:R-:W-:Y:S02]  /*c230*/  IMAD.WIDE.U32 R192, R192, -0x326172a9, RZ ;  /* 0xcd9e8d57c0c07825 */ /* 0x000fe400078e00ff */
[----:B------:R-:W-:Y:S04]  /*c240*/  STL [R1+0x1a8], R245 ;  /* 0x0001a8f501007387 */ /* 0x000fe80000100800 */
[----:B------:R-:W-:Y:S04]  /*c250*/  STL [R1+0x1ac], R209 ;  /* 0x0001acd101007387 */ /* 0x000fe80000100800 */
[----:B------:R-:W2:Y:S04]  /*c260*/  LDL.64 R210, [R1+0x140] ;  /* 0x0001400001d27983 */ /* 0x000ea80000100a00 */
[----:B------:R-:W-:Y:S01]  /*c270*/  STL [R1+0x1b0], R187 ;  /* 0x0001b0bb01007387 */ /* 0x000fe20000100800 */
[----:B------:R-:W-:-:S03]  /*c280*/  LOP3.LUT R15, R192, UR11, R7, 0x96, !PT ;  /* 0x0000000bc00f7c12 */ /* 0x000fc6000f8e9607 */
[----:B------:R-:W-:Y:S04]  /*c290*/  STL [R1+0x1b4], R244 ;  /* 0x0001b4f401007387 */ /* 0x000fe80000100800 */
[----:B------:R-:W3:Y:S04]  /*c2a0*/  LDL.LU R48, [R1+0x154] ;  /* 0x0001540001307983 */ /* 0x000ee80000300800 */
[----:B------:R-:W4:Y:S01]  /*c2b0*/  LDL.LU R192, [R1+0x150] ;  /* 0x0001500001c07983 */ /* 0x000f220000300800 */
[----:B------:R-:W-:Y:S01]  /*c2c0*/  IMAD.MOV.U32 R0, RZ, RZ, R16 ;  /* 0x000000ffff007224 */ /* 0x000fe200078e0010 */
[----:B------:R-:W-:Y:S04]  /*c2d0*/  MUFU.EX2 R18, R104 ;  /* 0x0000006800127308 */ /* 0x000fe80000000800 */
[----:B------:R-:W1:Y:S01]  /*c2e0*/  MUFU.EX2 R35, R67 ;  /* 0x0000004300237308 */ /* 0x000e620000000800 */
[----:B------:R-:W-:Y:S01]  /*c2f0*/  LOP3.LUT R0, R0, 0xff, RZ, 0xc0, !PT ;  /* 0x000000ff00007812 */ /* 0x000fe200078ec0ff */
[----:B------:R-:W-:-:S03]  /*c300*/  @!P3 HFMA2.BF16_V2 R103, -RZ.H0_H0, RZ.H0_H0, -R243.H0_H0 ;  /* 0x200000ffff67b231 */ /* 0x000fc600003409f3 */
[----:B------:R-:W-:Y:S02]  /*c310*/  ISETP.LE.U32.AND P5, PT, R0, UR6, PT ;  /* 0x0000000600007c0c */ /* 0x000fe4000bfa3070 */
[----:B------:R-:W-:Y:S02]  /*c320*/  SHF.R.U32.HI R0, RZ, 0x18, R30 ;  /* 0x00000018ff007819 */ /* 0x000fe4000001161e */
[----:B------:R-:W-:Y:S01]  /*c330*/  LOP3.LUT R17, R6, UR31, R39, 0x96, !PT ;  /* 0x0000001f06117c12 */ /* 0x000fe2000f8e9627 */
[----:B------:R-:W-:Y:S01]  /*c340*/  FADD.FTZ R6, R100, -R8 ;  /* 0x8000000864067221 */ /* 0x000fe20000010000 */
[----:B------:R-:W-:Y:S01]  /*c350*/  ISETP.LE.U32.AND P4, PT, R2, UR6, PT ;  /* 0x0000000602007c0c */ /* 0x000fe2000bf83070 */
[----:B------:R-:W-:Y:S01]  /*c360*/  FADD.FTZ R2, R101, -R9 ;  /* 0x8000000965027221 */ /* 0x000fe20000010000 */
[----:B------:R-:W-:Y:S02]  /*c370*/  @!P3 PRMT R243, R103, 0x5410, RZ ;  /* 0x0000541067f3b816 */ /* 0x000fe400000000ff */
[----:B------:R-:W-:-:S02]  /*c380*/  ISETP.LE.U32.AND P3, PT, R0, UR6, PT ;  /* 0x0000000600007c0c */ /* 0x000fc4000bf63070 */
[----:B-1----:R-:W-:Y:S01]  /*c390*/  F2FP.BF16.F32.PACK_AB R0, R35, R18 ;  /* 0x000000122300723e */ /* 0x002fe200000010ff */
[----:B------:R-:W-:Y:S01]  /*c3a0*/  FMUL.FTZ R6, R6, UR33 ;  /* 0x0000002106067c20 */ /* 0x000fe20008410000 */
[----:B------:R-:W-:Y:S01]  /*c3b0*/  FMUL.FTZ R2, R2, UR33 ;  /* 0x0000002102027c20 */ /* 0x000fe20008410000 */
[----:B------:R1:W-:Y:S01]  /*c3c0*/  MUFU.EX2 R8, R51 ;  /* 0x0000003300087308 */ /* 0x0003e20000000800 */
[C---:B------:R-:W-:Y:S02]  /*c3d0*/  PRMT R241, R0.reuse, 0x7610, R241 ;  /* 0x0000761000f17816 */ /* 0x040fe400000000f1 */
[----:B------:R-:W-:Y:S02]  /*c3e0*/  PRMT R242, R0, 0x7632, R242 ;  /* 0x0000763200f27816 */ /* 0x000fe400000000f2 */
[----:B------:R-:W-:Y:S01]  /*c3f0*/  MUFU.EX2 R0, R6 ;  /* 0x0000000600007308 */ /* 0x000fe20000000800 */
[----:B------:R-:W-:-:S03]  /*c400*/  FADD.FTZ R11, R10, R11 ;  /* 0x0000000b0a0b7221 */ /* 0x000fc60000010000 */
[----:B------:R-:W-:Y:S04]  /*c410*/  MUFU.EX2 R10, R50 ;  /* 0x00000032000a7308 */ /* 0x000fe80000000800 */
[----:B------:R-:W-:Y:S04]  /*c420*/  MUFU.EX2 R2, R2 ;  /* 0x0000000200027308 */ /* 0x000fe80000000800 */
[----:B------:R-:W-:Y:S04]  /*c430*/  MUFU.EX2 R7, R49 ;  /* 0x0000003100077308 */ /* 0x000fe80000000800 */
[----:B------:R-:W1:Y:S02]  /*c440*/  MUFU.EX2 R9, R28 ;  /* 0x0000001c00097308 */ /* 0x000e640000000800 */
[----:B-1----:R-:W-:-:S02]  /*c450*/  FADD.FTZ R51, R5, R11 ;  /* 0x0000000b05337221 */ /* 0x002fc40000010000 */
[----:B------:R-:W-:Y:S04]  /*c460*/  MUFU.EX2 R6, R57 ;  /* 0x0000003900067308 */ /* 0x000fe80000000800 */
[----:B------:R-:W1:Y:S01]  /*c470*/  MUFU.EX2 R5, R54 ;  /* 0x0000003600057308 */ /* 0x000e620000000800 */
[----:B------:R-:W-:Y:S01]  /*c480*/  FADD.FTZ R53, R13, R14 ;  /* 0x0000000e0d357221 */ /* 0x000fe20000010000 */
[----:B------:R-:W-:Y:S02]  /*c490*/  F2FP.BF16.F32.PACK_AB R27, R9, R10 ;  /* 0x0000000a091b723e */ /* 0x000fe400000010ff */
[----:B------:R-:W-:Y:S02]  /*c4a0*/  F2FP.BF16.F32.PACK_AB R23, R7, R8 ;  /* 0x000000080717723e */ /* 0x000fe400000010ff */
[----:B-1----:R-:W-:Y:S01]  /*c4b0*/  F2FP.BF16.F32.PACK_AB R64, R5, R6 ;  /* 0x000000060540723e */ /* 0x002fe200000010ff */
[----:B------:R-:W-:Y:S01]  /*c4c0*/  MUFU.EX2 R31, R188 ;  /* 0x000000bc001f7308 */ /* 0x000fe20000000800 */
[----:B------:R-:W-:-:S03]  /*c4d0*/  @!P3 HFMA2.BF16_V2 R100, -RZ.H0_H0, RZ.H0_H0, -R242.H0_H0 ;  /* 0x200000ffff64b231 */ /* 0x000fc600003409f2 */
[----:B------:R-:W-:Y:S01]  /*c4e0*/  MUFU.EX2 R33, R184 ;  /* 0x000000b800217308 */ /* 0x000fe20000000800 */
[----:B------:R-:W-:Y:S01]  /*c4f0*/  IMAD.MOV.U32 R46, RZ, RZ, R228 ;  /* 0x000000ffff2e7224 */ /* 0x000fe200078e00e4 */
[----:B------:R-:W-:Y:S01]  /*c500*/  PRMT R228, R241, 0x5410, R242 ;  /* 0x00005410f1e47816 */ /* 0x000fe200000000f2 */
[----:B------:R-:W-:Y:S01]  /*c510*/  @!P4 HFMA2.BF16_V2 R101, -RZ.H0_H0, RZ.H0_H0, -R241.H0_H0 ;  /* 0x200000ffff65c231 */ /* 0x000fe200003409f1 */
[----:B------:R-:W-:-:S04]  /*c520*/  @!P3 PRMT R242, R100, 0x5410, RZ ;  /* 0x0000541064f2b816 */ /* 0x000fc800000000ff */
[----:B------:R-:W-:Y:S01]  /*c530*/  @!P4 PRMT R241, R101, 0x5410, RZ ;  /* 0x0000541065f1c816 */ /* 0x000fe200000000ff */
[----:B------:R-:W-:Y:S04]  /*c540*/  STL [R1+0x1b8], R243 ;  /* 0x0001b8f301007387 */ /* 0x000fe80000100800 */
[----:B------:R1:W-:Y:S01]  /*c550*/  STL [R1+0x1bc], R30 ;  /* 0x0001bc1e01007387 */ /* 0x0003e20000100800 */
[----:B------:R-:W-:Y:S02]  /*c560*/  PRMT R26, R27, 0x7632, R26 ;  /* 0x000076321b1a7816 */ /* 0x000fe4000000001a */
[----:B-1----:R-:W-:Y:S01]  /*c570*/  PRMT R30, R64, 0x7632, R30 ;  /* 0x00007632401e7816 */ /* 0x002fe2000000001e */
[----:B---3--:R-:W-:Y:S01]  /*c580*/  FFMA.FTZ R11, R48, R0, R8 ;  /* 0x00000000300b7223 */ /* 0x008fe20000010008 */
[----:B----4-:R-:W-:-:S03]  /*c590*/  FFMA.FTZ R12, R192, R2, R10 ;  /* 0x00000002c00c7223 */ /* 0x010fc6000001000a */
[----:B------:R-:W-:Y:S01]  /*c5a0*/  FADD.FTZ R11, R7, R11 ;  /* 0x0000000b070b7221 */ /* 0x000fe20000010000 */
[----:B------:R-:W-:-:S03]  /*c5b0*/  FADD.FTZ R50, R9, R12 ;  /* 0x0000000c09327221 */ /* 0x000fc60000010000 */
[----:B------:R-:W-:Y:S01]  /*c5c0*/  FADD.FTZ R9, R6, R11 ;  /* 0x0000000b06097221 */ /* 0x000fe20000010000 */
[----:B------:R-:W-:-:S04]  /*c5d0*/  IMAD.WIDE.U32 R10, R15, -0x2daee0ad, RZ ;  /* 0xd2511f530f0a7825 */ /* 0x000fc800078e00ff */
[----:B------:R-:W-:Y:S01]  /*c5e0*/  FADD.FTZ R14, R5, R9 ;  /* 0x00000009050e7221 */ /* 0x000fe20000010000 */
[----:B------:R-:W-:Y:S01]  /*c5f0*/  IMAD.WIDE.U32 R6, R17, -0x2daee0ad, RZ ;  /* 0xd2511f5311067825 */ /* 0x000fe200078e00ff */
[----:B--2---:R-:W-:Y:S01]  /*c600*/  LOP3.LUT R5, R210, UR30, R11, 0x96, !PT ;  /* 0x0000001ed2057c12 */ /* 0x004fe2000f8e960b */
[----:B------:R-:W1:Y:S03]  /*c610*/  MUFU.EX2 R9, R52 ;  /* 0x0000003400097308 */ /* 0x000e660000000800 */
[----:B------:R-:W-:Y:S01]  /*c620*/  LOP3.LUT R10, R10, UR29, R7, 0x96, !PT ;  /* 0x0000001d0a0a7c12 */ /* 0x000fe2000f8e9607 */
[----:B------:R-:W-:Y:S01]  /*c630*/  IMAD.WIDE.U32 R24, R5, -0x326172a9, RZ ;  /* 0xcd9e8d5705187825 */ /* 0x000fe200078e00ff */
[----:B------:R-:W2:Y:S03]  /*c640*/  MUFU.EX2 R8, R43 ;  /* 0x0000002b00087308 */ /* 0x000ea60000000800 */
[----:B------:R-:W-:Y:S01]  /*c650*/  IMAD.WIDE.U32 R10, R10, -0x326172a9, RZ ;  /* 0xcd9e8d570a0a7825 */ /* 0x000fe200078e00ff */
[----:B------:R-:W-:Y:S01]  /*c660*/  LOP3.LUT R12, R38, UR10, R25, 0x96, !PT ;  /* 0x0000000a260c7c12 */ /* 0x000fe2000f8e9619 */
[----:B------:R-:W3:Y:S03]  /*c670*/  MUFU.EX2 R7, R22 ;  /* 0x0000001600077308 */ /* 0x000ee60000000800 */
[----:B------:R-:W-:Y:S01]  /*c680*/  LOP3.LUT R13, R24, UR7, R11, 0x96, !PT ;  /* 0x00000007180d7c12 */ /* 0x000fe2000f8e960b */
[----:B------:R-:W-:-:S04]  /*c690*/  IMAD.WIDE.U32 R24, R12, -0x2daee0ad, RZ ;  /* 0xd2511f530c187825 */ /* 0x000fc800078e00ff */
[----:B-1----:R-:W-:Y:S01]  /*c6a0*/  FADD.FTZ R11, R9, R14 ;  /* 0x0000000e090b7221 */ /* 0x002fe20000010000 */
[----:B------:R-:W1:Y:S01]  /*c6b0*/  MUFU.EX2 R5, R34 ;  /* 0x0000002200057308 */ /* 0x000e620000000800 */
[----:B------:R-:W-:Y:S01]  /*c6c0*/  IMAD.WIDE.U32 R14, R13, -0x2daee0ad, RZ ;  /* 0xd2511f530d0e7825 */ /* 0x000fe200078e00ff */
[----:B------:R-:W-:-:S03]  /*c6d0*/  LOP3.LUT R12, R6, UR28, R25, 0x96, !PT ;  /* 0x0000001c060c7c12 */ /* 0x000fc6000f8e9619 */
[----:B--2---:R-:W-:-:S04]  /*c6e0*/  FADD.FTZ R6, R8, R11 ;  /* 0x0000000b08067221 */ /* 0x004fc80000010000 */
[----:B---3--:R-:W-:Y:S01]  /*c6f0*/  FADD.FTZ R11, R7, R6 ;  /* 0x00000006070b7221 */ /* 0x008fe20000010000 */
[----:B------:R-:W-:Y:S02]  /*c700*/  LOP3.LUT R6, R24, UR24, R15, 0x96, !PT ;  /* 0x0000001818067c12 */ /* 0x000fe4000f8e960f */
[----:B------:R-:W-:-:S03]  /*c710*/  F2FP.BF16.F32.PACK_AB R178, R8, R9 ;  /* 0x0000000908b2723e */ /* 0x000fc600000010ff */
[----:B------:R-:W-:-:S04]  /*c720*/  IMAD.WIDE.U32 R48, R6, -0x326172a9, RZ ;  /* 0xcd9e8d5706307825 */ /* 0x000fc800078e00ff */
[C---:B-1----:R-:W-:Y:S01]  /*c730*/  FADD.FTZ R8, R5.reuse, R11 ;  /* 0x0000000b05087221 */ /* 0x042fe20000010000 */
[----:B------:R-:W-:Y:S02]  /*c740*/  F2FP.BF16.F32.PACK_AB R179, R5, R7 ;  /* 0x0000000705b3723e */ /* 0x000fe400000010ff */
[----:B------:R-:W-:Y:S01]  /*c750*/  PRMT R5, R48, 0x7773, RZ ;  /* 0x0000777330057816 */ /* 0x000fe200000000ff */
[----:B------:R-:W1:Y:S03]  /*c760*/  MUFU.EX2 R6, R32 ;  /* 0x0000002000067308 */ /* 0x000e660000000800 */
[----:B------:R-:W-:Y:S02]  /*c770*/  ISETP.GT.U32.AND P3, PT, R5, UR6, PT ;  /* 0x0000000605007c0c */ /* 0x000fe4000bf64070 */
[----:B------:R-:W-:Y:S01]  /*c780*/  PRMT R5, R16, 0x7771, RZ ;  /* 0x0000777110057816 */ /* 0x000fe200000000ff */
[----:B------:R-:W-:Y:S01]  /*c790*/  MUFU.EX2 R32, R66 ;  /* 0x0000004200207308 */ /* 0x000fe20000000800 */
[----:B------:R-:W-:-:S02]  /*c7a0*/  F2FP.BF16.F32.PACK_AB R7, R33, R31 ;  /* 0x0000001f2107723e */ /* 0x000fc400000010ff */
[----:B------:R-:W-:Y:S01]  /*c7b0*/  ISETP.GT.U32.AND P4, PT, R5, UR6, PT ;  /* 0x0000000605007c0c */ /* 0x000fe2000bf84070 */
[----:B------:R-:W-:Y:S04]  /*c7c0*/  MUFU.EX2 R34, R175 ;  /* 0x000000af00227308 */ /* 0x000fe80000000800 */
[----:B------:R-:W2:Y:S01]  /*c7d0*/  MUFU.EX2 R5, R29 ;  /* 0x0000001d00057308 */ /* 0x000ea20000000800 */
[C---:B------:R-:W-:Y:S01]  /*c7e0*/  PRMT R240, R7.reuse, 0x7610, R240 ;  /* 0x0000761007f07816 */ /* 0x040fe200000000f0 */
[----:B-1----:R-:W-:Y:S01]  /*c7f0*/  FADD.FTZ R8, R6, R8 ;  /* 0x0000000806087221 */ /* 0x002fe20000010000 */
[----:B------:R-:W-:-:S03]  /*c800*/  PRMT R239, R7, 0x7632, R239 ;  /* 0x0000763207ef7816 */ /* 0x000fc600000000ef */
[----:B------:R-:W-:Y:S01]  /*c810*/  @!P5 HFMA2.BF16_V2 R200, -RZ.H0_H0, RZ.H0_H0, -R240.H0_H0 ;  /* 0x200000ffffc8d231 */ /* 0x000fe200003409f0 */
[----:B------:R-:W-:Y:S02]  /*c820*/  PRMT R7, R16, 0x7772, RZ ;  /* 0x0000777210077816 */ /* 0x000fe400000000ff */
[----:B------:R-:W-:Y:S02]  /*c830*/  PRMT R102, R240, 0x5410, R239 ;  /* 0x00005410f0667816 */ /* 0x000fe400000000ef */
[----:B------:R-:W-:Y:S02]  /*c840*/  @!P5 PRMT R240, R200, 0x5410, RZ ;  /* 0x00005410c8f0d816 */ /* 0x000fe400000000ff */
[----:B------:R-:W-:Y:S01]  /*c850*/  ISETP.GT.U32.AND P5, PT, R7, UR6, PT ;  /* 0x0000000607007c0c */ /* 0x000fe2000bfa4070 */
[C---:B--2---:R-:W-:Y:S01]  /*c860*/  FADD.FTZ R9, R5.reuse, R8 ;  /* 0x0000000805097221 */ /* 0x044fe20000010000 */
[----:B------:R-:W-:Y:S01]  /*c870*/  F2FP.BF16.F32.PACK_AB R201, R5, R6 ;  /* 0x0000000605c9723e */ /* 0x000fe200000010ff */
[----:B------:R-:W-:Y:S01]  /*c880*/  IMAD.WIDE.U32 R6, R12, -0x326172a9, RZ ;  /* 0xcd9e8d570c067825 */ /* 0x000fe200078e00ff */
[----:B------:R-:W-:-:S03]  /*c890*/  F2FP.BF16.F32.PACK_AB R5, R34, R32 ;  /* 0x000000202205723e */ /* 0x000fc600000010ff */
[----:B------:R-:W-:Y:S01]  /*c8a0*/  @P4 HFMA2.BF16_V2 R202, -RZ.H0_H0, RZ.H0_H0, -R239.H0_H0 ;  /* 0x200000ffffca4231 */ /* 0x000fe200003409ef */
[C---:B------:R-:W-:Y:S02]  /*c8b0*/  PRMT R231, R5.reuse, 0x7610, R231 ;  /* 0x0000761005e77816 */ /* 0x040fe400000000e7 */
[----:B------:R-:W-:Y:S02]  /*c8c0*/  PRMT R238, R5, 0x7632, R238 ;  /* 0x0000763205ee7816 */ /* 0x000fe400000000ee */
[----:B------:R-:W-:Y:S02]  /*c8d0*/  PRMT R5, R16, 0x7773, RZ ;  /* 0x0000777310057816 */ /* 0x000fe400000000ff */
[----:B------:R-:W-:Y:S01]  /*c8e0*/  LOP3.LUT R20, R6, UR19, R49, 0x96, !PT ;  /* 0x0000001306147c12 */ /* 0x000fe2000f8e9631 */
[----:B------:R-:W-:Y:S01]  /*c8f0*/  @P3 HFMA2.BF16_V2 R203, -RZ.H0_H0, RZ.H0_H0, -R64.H1_H1 ;  /* 0x200000ffffcb3231 */ /* 0x000fe20000360940 */
[----:B------:R-:W-:Y:S02]  /*c900*/  @P4 PRMT R239, R202, 0x5410, RZ ;  /* 0x00005410caef4816 */ /* 0x000fe400000000ff */
[----:B------:R-:W-:-:S02]  /*c910*/  ISETP.GT.U32.AND P4, PT, R5, UR6, PT ;  /* 0x0000000605007c0c */ /* 0x000fc4000bf84070 */
[C---:B------:R-:W-:Y:S02]  /*c920*/  LOP3.LUT R5, R20.reuse, 0xff, RZ, 0xc0, !PT ;  /* 0x000000ff14057812 */ /* 0x040fe400078ec0ff */
[----:B------:R-:W-:Y:S02]  /*c930*/  @P3 PRMT R30, R203, 0x5410, RZ ;  /* 0x00005410cb1e3816 */ /* 0x000fe400000000ff */
[----:B------:R-:W-:Y:S02]  /*c940*/  ISETP.LE.U32.AND P3, PT, R5, UR6, PT ;  /* 0x0000000605007c0c */ /* 0x000fe4000bf63070 */
[----:B------:R-:W-:-:S04]  /*c950*/  LOP3.LUT R5, R20, 0xffff, RZ, 0xc0, !PT ;  /* 0x0000ffff14057812 */ /* 0x000fc800078ec0ff */
[----:B------:R-:W-:Y:S02]  /*c960*/  SHF.R.U32.HI R5, RZ, 0x8, R5 ;  /* 0x00000008ff057819 */ /* 0x000fe40000011605 */
[----:B------:R-:W-:Y:S02]  /*c970*/  PRMT R66, R27, 0x5410, R26 ;  /* 0x000054101b427816 */ /* 0x000fe4000000001a */
[----:B------:R-:W-:-:S03]  /*c980*/  LOP3.LUT R5, R5, 0xffff, RZ, 0xc0, !PT ;  /* 0x0000ffff05057812 */ /* 0x000fc600078ec0ff */
[----:B------:R-:W-:-:S05]  /*c990*/  @!P3 HFMA2.BF16_V2 R205, -RZ.H0_H0, RZ.H0_H0, -R27.H0_H0 ;  /* 0x200000ffffcdb231 */ /* 0x000fca000034091b */
[----:B------:R-:W-:Y:S02]  /*c9a0*/  @!P3 PRMT R27, R205, 0x5410, RZ ;  /* 0x00005410cd1bb816 */ /* 0x000fe400000000ff */
[----:B------:R-:W-:Y:S02]  /*c9b0*/  ISETP.LE.U32.AND P3, PT, R5, UR6, PT ;  /* 0x0000000605007c0c */ /* 0x000fe4000bf63070 */
[----:B------:R-:W-:Y:S01]  /*c9c0*/  PRMT R5, R20, 0x7632, R5 ;  /* 0x0000763214057816 */ /* 0x000fe20000000005 */
[----:B------:R-:W-:Y:S01]  /*c9d0*/  @P5 HFMA2.BF16_V2 R204, -RZ.H0_H0, RZ.H0_H0, -R231.H0_H0 ;  /* 0x200000ffffcc5231 */ /* 0x000fe200003409e7 */
[----:B------:R-:W-:Y:S02]  /*c9e0*/  PRMT R202, R231, 0x5410, R238 ;  /* 0x00005410e7ca7816 */ /* 0x000fe400000000ee */
[----:B------:R-:W-:Y:S02]  /*c9f0*/  LOP3.LUT R5, R5, 0xff, RZ, 0xc0, !PT ;  /* 0x000000ff05057812 */ /* 0x000fe400078ec0ff */
[----:B------:R-:W-:-:S02]  /*ca00*/  @P5 PRMT R231, R204, 0x5410, RZ ;  /* 0x00005410cce75816 */ /* 0x000fc400000000ff */
[----:B------:R-:W-:Y:S01]  /*ca10*/  ISETP.LE.U32.AND P5, PT, R5, UR6, PT ;  /* 0x0000000605007c0c */ /* 0x000fe2000bfa3070 */
[----:B------:R-:W-:Y:S01]  /*ca20*/  IMAD.MOV.U32 R5, RZ, RZ, R48 ;  /* 0x000000ffff057224 */ /* 0x000fe200078e0030 */
[----:B------:R-:W-:Y:S01]  /*ca30*/  LOP3.LUT R28, R10, UR25, R7, 0x96, !PT ;  /* 0x000000190a1c7c12 */ /* 0x000fe2000f8e9607 */
[----:B------:R-:W-:Y:S01]  /*ca40*/  @P4 HFMA2.BF16_V2 R206, -RZ.H0_H0, RZ.H0_H0, -R238.H0_H0 ;  /* 0x200000ffffce4231 */ /* 0x000fe200003409ee */
[----:B------:R-:W1:Y:S02]  /*ca50*/  MUFU.EX2 R6, R55 ;  /* 0x0000003700067308 */ /* 0x000e640000000800 */
[----:B------:R-:W-:Y:S01]  /*ca60*/  LOP3.LUT R5, R5, 0xff, RZ, 0xc0, !PT ;  /* 0x000000ff05057812 */ /* 0x000fe200078ec0ff */
[----:B------:R-:W-:Y:S01]  /*ca70*/  IMAD.WIDE.U32 R28, R28, -0x2daee0ad, RZ ;  /* 0xd2511f531c1c7825 */ /* 0x000fe200078e00ff */
[----:B------:R-:W-:Y:S02]  /*ca80*/  @P4 PRMT R238, R206, 0x5410, RZ ;  /* 0x00005410ceee4816 */ /* 0x000fe400000000ff */
[----:B------:R-:W-:-:S02]  /*ca90*/  ISETP.LE.U32.AND P4, PT, R5, UR6, PT ;  /* 0x0000000605007c0c */ /* 0x000fc4000bf83070 */
[----:B------:R-:W2:Y:S01]  /*caa0*/  MUFU.EX2 R5, R56 ;  /* 0x0000003800057308 */ /* 0x000ea20000000800 */
[----:B------:R-:W-:Y:S01]  /*cab0*/  LOP3.LUT R29, R14, UR13, R29, 0x96, !PT ;  /* 0x0000000d0e1d7c12 */ /* 0x000fe2000f8e961d */
[----:B------:R-:W-:Y:S02]  /*cac0*/  @!P3 HFMA2.BF16_V2 R207, -RZ.H0_H0, RZ.H0_H0, -R26.H0_H0 ;  /* 0x200000ffffcfb231 */ /* 0x000fe4000034091a */
[----:B------:R-:W-:Y:S01]  /*cad0*/  MUFU.EX2 R8, R65 ;  /* 0x0000004100087308 */ /* 0x000fe20000000800 */
[----:B------:R-:W-:-:S03]  /*cae0*/  LOP3.LUT R7, R29, 0xff, RZ, 0xc0, !PT ;  /* 0x000000ff1d077812 */ /* 0x000fc600078ec0ff */
[----:B------:R-:W3:Y:S01]  /*caf0*/  MUFU.EX2 R25, R176 ;  /* 0x000000b000197308 */ /* 0x000ee20000000800 */
[----:B------:R-:W-:Y:S02]  /*cb00*/  @!P3 PRMT R26, R207, 0x5410, RZ ;  /* 0x00005410cf1ab816 */ /* 0x000fe400000000ff */
[----:B------:R-:W-:Y:S01]  /*cb10*/  ISETP.LE.U32.AND P3, PT, R7, UR6, PT ;  /* 0x0000000607007c0c */ /* 0x000fe2000bf63070 */
[----:B-1----:R-:W-:Y:S01]  /*cb20*/  FADD.FTZ R7, R6, R9 ;  /* 0x0000000906077221 */ /* 0x002fe20000010000 */
[----:B--2---:R-:W-:-:S03]  /*cb30*/  F2FP.BF16.F32.PACK_AB R200, R5, R6 ;  /* 0x0000000605c8723e */ /* 0x004fc600000010ff */
[----:B------:R-:W-:Y:S01]  /*cb40*/  FADD.FTZ R9, R5, R7 ;  /* 0x0000000705097221 */ /* 0x000fe20000010000 */
[----:B------:R-:W-:Y:S01]  /*cb50*/  LOP3.LUT R5, R29, 0xffff, RZ, 0xc0, !PT ;  /* 0x0000ffff1d057812 */ /* 0x000fe200078ec0ff */
[----:B------:R-:W1:Y:S03]  /*cb60*/  MUFU.EX2 R6, R58 ;  /* 0x0000003a00067308 */ /* 0x000e660000000800 */
[----:B------:R-:W-:Y:S02]  /*cb70*/  SHF.R.U32.HI R5, RZ, 0x8, R5 ;  /* 0x00000008ff057819 */ /* 0x000fe40000011605 */
[----:B---3--:R-:W-:Y:S02]  /*cb80*/  F2FP.BF16.F32.PACK_AB R176, R25, R8 ;  /* 0x0000000819b0723e */ /* 0x008fe400000010ff */
[----:B------:R-:W-:Y:S02]  /*cb90*/  LOP3.LUT R7, R5, 0xffff, RZ, 0xc0, !PT ;  /* 0x0000ffff05077812 */ /* 0x000fe400078ec0ff */
[----:B------:R-:W2:Y:S01]  /*cba0*/  MUFU.EX2 R5, R59 ;  /* 0x0000003b00057308 */ /* 0x000ea20000000800 */
[----:B------:R-:W-:Y:S01]  /*cbb0*/  @!P3 HFMA2.BF16_V2 R212, -RZ.H0_H0, RZ.H0_H0, -R176.H0_H0 ;  /* 0x200000ffffd4b231 */ /* 0x000fe200003409b0 */
[----:B------:R-:W-:-:S04]  /*cbc0*/  PRMT R11, R176, 0x7610, R11 ;  /* 0x00007610b00b7816 */ /* 0x000fc8000000000b */
[----:B------:R-:W-:Y:S02]  /*cbd0*/  @!P3 PRMT R11, R212, 0x5410, RZ ;  /* 0x00005410d40bb816 */ /* 0x000fe400000000ff */
[----:B------:R-:W-:Y:S01]  /*cbe0*/  ISETP.LE.U32.AND P3, PT, R7, UR6, PT ;  /* 0x0000000607007c0c */ /* 0x000fe2000bf63070 */
[----:B-1----:R-:W-:-:S04]  /*cbf0*/  FADD.FTZ R7, R6, R9 ;  /* 0x0000000906077221 */ /* 0x002fc80000010000 */
[C---:B--2---:R-:W-:Y:S01]  /*cc00*/  FADD.FTZ R7, R5.reuse, R7 ;  /* 0x0000000705077221 */ /* 0x044fe20000010000 */
[----:B------:R-:W-:Y:S02]  /*cc10*/  F2FP.BF16.F32.PACK_AB R246, R5, R6 ;  /* 0x0000000605f6723e */ /* 0x000fe400000010ff */
[----:B------:R-:W-:Y:S01]  /*cc20*/  PRMT R5, R29, 0x7632, R5 ;  /* 0x000076321d057816 */ /* 0x000fe20000000005 */
[----:B------:R-:W1:Y:S04]  /*cc30*/  MUFU.EX2 R6, R63 ;  /* 0x0000003f00067308 */ /* 0x000e680000000800 */
[----:B------:R-:W-:Y:S01]  /*cc40*/  @!P3 HFMA2.BF16_V2 R213, -RZ.H0_H0, RZ.H0_H0, -R176.H1_H1 ;  /* 0x200000ffffd5b231 */ /* 0x000fe200003609b0 */
[----:B------:R-:W-:Y:S02]  /*cc50*/  LOP3.LUT R5, R5, 0xff, RZ, 0xc0, !PT ;  /* 0x000000ff05057812 */ /* 0x000fe400078ec0ff */
[----:B------:R-:W-:-:S02]  /*cc60*/  PRMT R252, R176, 0x7632, R252 ;  /* 0x00007632b0fc7816 */ /* 0x000fc400000000fc */
[----:B------:R-:W-:Y:S02]  /*cc70*/  @!P3 PRMT R252, R213, 0x5410, RZ ;  /* 0x00005410d5fcb816 */ /* 0x000fe400000000ff */
[----:B------:R-:W-:Y:S02]  /*cc80*/  ISETP.LE.U32.AND P3, PT, R5, UR6, PT ;  /* 0x0000000605007c0c */ /* 0x000fe4000bf63070 */
[----:B------:R-:W2:Y:S01]  /*cc90*/  MUFU.EX2 R5, R62 ;  /* 0x0000003e00057308 */ /* 0x000ea20000000800 */
[----:B-1----:R-:W-:Y:S01]  /*cca0*/  FADD.FTZ R7, R6, R7 ;  /* 0x0000000706077221 */ /* 0x002fe20000010000 */
[----:B------:R-:W-:-:S09]  /*ccb0*/  PRMT R203, R178, 0x7610, R203 ;  /* 0x00007610b2cb7816 */ /* 0x000fd200000000cb */
[----:B------:R-:W-:Y:S02]  /*ccc0*/  @!P3 HFMA2.BF16_V2 R214, -RZ.H0_H0, RZ.H0_H0, -R178.H0_H0 ;  /* 0x200000ffffd6b231 */ /* 0x000fe400003409b2 */
[C---:B--2---:R-:W-:Y:S01]  /*ccd0*/  FADD.FTZ R7, R5.reuse, R7 ;  /* 0x0000000705077221 */ /* 0x044fe20000010000 */
[----:B------:R-:W-:Y:S02]  /*cce0*/  F2FP.BF16.F32.PACK_AB R247, R5, R6 ;  /* 0x0000000605f7723e */ /* 0x000fe400000010ff */
[----:B------:R-:W-:Y:S02]  /*ccf0*/  SHF.R.U32.HI R5, RZ, 0x18, R29 ;  /* 0x00000018ff057819 */ /* 0x000fe4000001161d */
[----:B------:R-:W-:Y:S02]  /*cd00*/  @!P3 PRMT R203, R214, 0x5410, RZ ;  /* 0x00005410d6cbb816 */ /* 0x000fe400000000ff */
[----:B------:R-:W-:Y:S01]  /*cd10*/  ISETP.LE.U32.AND P3, PT, R5, UR6, PT ;  /* 0x0000000605007c0c */ /* 0x000fe2000bf63070 */
[----:B------:R-:W-:-:S02]  /*cd20*/  IMAD.MOV.U32 R101, RZ, RZ, R224 ;  /* 0x000000ffff657224 */ /* 0x000fc400078e00e0 */
[-C--:B------:R-:W-:Y:S01]  /*cd30*/  FMUL.FTZ R168, R168, R4.reuse ;  /* 0x00000004a8a87220 */ /* 0x080fe20000410000 */
[----:B------:R-:W-:Y:S02]  /*cd40*/  IMAD.MOV.U32 R12, RZ, RZ, R46 ;  /* 0x000000ffff0c7224 */ /* 0x000fe400078e002e */
[-C--:B------:R-:W-:Y:S01]  /*cd50*/  FMUL.FTZ R169, R169, R4.reuse ;  /* 0x00000004a9a97220 */ /* 0x080fe20000410000 */
[----:B------:R-:W-:Y:S02]  /*cd60*/  IMAD.MOV.U32 R52, RZ, RZ, R236 ;  /* 0x000000ffff347224 */ /* 0x000fe400078e00ec */
        /* <DEDUP_REMOVED lines=23> */
[----:B------:R-:W-:-:S02]  /*cee0*/  IMAD.MOV.U32 R4, RZ, RZ, R28 ;  /* 0x000000ffff047224 */ /* 0x000fc400078e001c */
[----:B------:R-:W-:Y:S01]  /*cef0*/  @!P3 HFMA2.BF16_V2 R81, -RZ.H0_H0, RZ.H0_H0, -R178.H1_H1 ;  /* 0x200000ffff51b231 */ /* 0x000fe200003609b2 */
[----:B------:R1:W-:Y:S04]  /*cf00*/  MUFU.EX2 R17, R181 ;  /* 0x000000b500117308 */ /* 0x0003e80000000800 */
[----:B------:R-:W2:Y:S01]  /*cf10*/  MUFU.EX2 R22, R177 ;  /* 0x000000b100167308 */ /* 0x000ea20000000800 */
[----:B------:R-:W-:Y:S02]  /*cf20*/  LOP3.LUT R4, R4, 0xff, RZ, 0xc0, !PT ;  /* 0x000000ff04047812 */ /* 0x000fe400078ec0ff */
[----:B------:R-:W-:Y:S02]  /*cf30*/  PRMT R9, R178, 0x7632, R9 ;  /* 0x00007632b2097816 */ /* 0x000fe40000000009 */
[----:B------:R-:W-:-:S02]  /*cf40*/  @!P3 PRMT R9, R81, 0x5410, RZ ;  /* 0x000054105109b816 */ /* 0x000fc400000000ff */
[----:B------:R-:W-:Y:S01]  /*cf50*/  ISETP.LE.U32.AND P3, PT, R4, UR6, PT ;  /* 0x0000000604007c0c */ /* 0x000fe2000bf63070 */
[----:B------:R3:W-:Y:S01]  /*cf60*/  STL [R1+0x1c0], R241 ;  /* 0x0001c0f101007387 */ /* 0x0007e20000100800 */
[----:B------:R-:W-:Y:S01]  /*cf70*/  PRMT R24, R23, 0x7610, R24 ;  /* 0x0000761017187816 */ /* 0x000fe20000000018 */
        /* <DEDUP_REMOVED lines=15> */
[-C--:B-1----:R-:W-:Y:S01]  /*d070*/  FMUL.FTZ R181, R147, R3.reuse ;  /* 0x0000000393b57220 */ /* 0x082fe20000410000 */
        /* <DEDUP_REMOVED lines=9> */
[----:B---3--:R-:W-:Y:S01]  /*d110*/  FMUL.FTZ R241, R99, R3 ;  /* 0x0000000363f17220 */ /* 0x008fe20000410000 */
[----:B------:R-:W-:Y:S01]  /*d120*/  MUFU.EX2 R5, R183 ;  /* 0x000000b700057308 */ /* 0x000fe20000000800 */
[----:B------:R-:W-:Y:S01]  /*d130*/  @!P5 HFMA2.BF16_V2 R84, -RZ.H0_H0, RZ.H0_H0, -R24.H0_H0 ;  /* 0x200000ffff54d231 */ /* 0x000fe20000340918 */
[----:B------:R-:W-:-:S02]  /*d140*/  PRMT R23, R23, 0x7632, R23 ;  /* 0x0000763217177816 */ /* 0x000fc40000000017 */
[----:B------:R-:W1:Y:S01]  /*d150*/  MUFU.EX2 R3, R182 ;  /* 0x000000b600037308 */ /* 0x000e620000000800 */
[----:B--2---:R-:W-:Y:S02]  /*d160*/  F2FP.BF16.F32.PACK_AB R43, R22, R17 ;  /* 0x00000011162b723e */ /* 0x004fe400000010ff */
[----:B------:R-:W-:Y:S02]  /*d170*/  SHF.R.U32.HI R4, RZ, 0x18, R20 ;  /* 0x00000018ff047819 */ /* 0x000fe40000011614 */
[----:B------:R-:W-:Y:S01]  /*d180*/  PRMT R63, R24, 0x5410, R23 ;  /* 0x00005410183f7816 */ /* 0x000fe20000000017 */
[----:B------:R-:W-:Y:S01]  /*d190*/  @!P3 HFMA2.BF16_V2 R80, -RZ.H0_H0, RZ.H0_H0, -R43.H0_H0 ;  /* 0x200000ffff50b231 */ /* 0x000fe2000034092b */
[----:B------:R-:W-:Y:S02]  /*d1a0*/  @!P5 PRMT R24, R84, 0x5410, RZ ;  /* 0x000054105418d816 */ /* 0x000fe400000000ff */
[----:B------:R-:W-:Y:S02]  /*d1b0*/  ISETP.LE.U32.AND P5, PT, R4, UR6, PT ;  /* 0x0000000604007c0c */ /* 0x000fe4000bfa3070 */
[----:B------:R-:W-:-:S02]  /*d1c0*/  PRMT R4, R28, 0x7771, RZ ;  /* 0x000077711c047816 */ /* 0x000fc400000000ff */
[----:B------:R-:W-:Y:S02]  /*d1d0*/  PRMT R188, R43, 0x7610, R188 ;  /* 0x000076102bbc7816 */ /* 0x000fe400000000bc */
[----:B------:R-:W-:Y:S02]  /*d1e0*/  @!P3 PRMT R188, R80, 0x5410, RZ ;  /* 0x0000541050bcb816 */ /* 0x000fe400000000ff */
[----:B------:R-:W-:Y:S01]  /*d1f0*/  ISETP.GT.U32.AND P3, PT, R4, UR6, PT ;  /* 0x0000000604007c0c */ /* 0x000fe2000bf64070 */
[----:B-1----:R-:W-:Y:S01]  /*d200*/  FADD.FTZ R4, R3, R50 ;  /* 0x0000003203047221 */ /* 0x002fe20000010000 */
[----:B------:R-:W-:Y:S01]  /*d210*/  FADD.FTZ R6, R173, R53 ;  /* 0x00000035ad067221 */ /* 0x000fe20000010000 */
[----:B------:R-:W-:Y:S01]  /*d220*/  F2FP.BF16.F32.PACK_AB R3, R5, R3 ;  /* 0x000000030503723e */ /* 0x000fe200000010ff */
[----:B------:R1:W-:Y:S03]  /*d230*/  STL [R1+0x154], R7 ;  /* 0x0001540701007387 */ /* 0x0003e60000100800 */
[----:B------:R-:W-:-:S02]  /*d240*/  PRMT R230, R3, 0x7610, R230 ;  /* 0x0000761003e67816 */ /* 0x000fc400000000e6 */
[----:B------:R-:W-:Y:S01]  /*d250*/  PRMT R229, R3, 0x7632, R229 ;  /* 0x0000763203e57816 */ /* 0x000fe200000000e5 */
[----:B------:R-:W-:Y:S02]  /*d260*/  FADD.FTZ R3, R174, R6 ;  /* 0x00000006ae037221 */ /* 0x000fe40000010000 */
[----:B-1----:R-:W2:Y:S01]  /*d270*/  LDL.64 R6, [R1+0x128] ;  /* 0x0001280001067983 */ /* 0x002ea20000100a00 */
[----:B------:R-:W-:Y:S02]  /*d280*/  IMAD.MOV.U32 R15, RZ, RZ, R101 ;  /* 0x000000ffff0f7224 */ /* 0x000fe400078e0065 */
[-C--:B------:R-:W-:Y:S01]  /*d290*/  FMUL.FTZ R101, R133, R2.reuse ;  /* 0x0000000285657220 */ /* 0x080fe20000410000 */
[----:B------:R-:W-:Y:S01]  /*d2a0*/  FMUL.FTZ R133, R73, R2 ;  /* 0x0000000249857220 */ /* 0x000fe20000410000 */
[----:B------:R-:W-:Y:S02]  /*d2b0*/  IMAD.MOV.U32 R53, RZ, RZ, R225 ;  /* 0x000000ffff357224 */ /* 0x000fe400078e00e1 */
[----:B------:R-:W-:-:S02]  /*d2c0*/  @!P5 HFMA2.BF16_V2 R73, -RZ.H0_H0, RZ.H0_H0, -R23.H0_H0 ;  /* 0x200000ffff49d231 */ /* 0x000fc40000340917 */
[----:B------:R-:W-:Y:S02]  /*d2d0*/  IMAD.MOV.U32 R183, RZ, RZ, R224 ;  /* 0x000000ffffb77224 */ /* 0x000fe400078e00e0 */
[----:B------:R-:W3:Y:S01]  /*d2e0*/  LDL.64 R224, [R1+0x60] ;  /* 0x0000600001e07983 */ /* 0x000ee20000100a00 */
[----:B------:R-:W-:Y:S02]  /*d2f0*/  IMAD.MOV.U32 R50, RZ, RZ, R10 ;  /* 0x000000ffff327224 */ /* 0x000fe400078e000a */
[----:B------:R-:W-:Y:S01]  /*d300*/  IMAD.MOV.U32 R10, RZ, RZ, R100 ;  /* 0x000000ffff0a7224 */ /* 0x000fe200078e0064 */
[----:B------:R-:W-:Y:S01]  /*d310*/  @!P5 PRMT R23, R73, 0x5410, RZ ;  /* 0x000054104917d816 */ /* 0x000fe200000000ff */
[----:B------:R-:W-:Y:S02]  /*d320*/  IMAD.MOV.U32 R73, RZ, RZ, R9 ;  /* 0x000000ffff497224 */ /* 0x000fe400078e0009 */
[----:B------:R-:W-:Y:S02]  /*d330*/  IMAD.MOV.U32 R9, RZ, RZ, R10 ;  /* 0x000000ffff097224 */ /* 0x000fe400078e000a */
[----:B------:R-:W-:-:S02]  /*d340*/  IMAD.MOV.U32 R14, RZ, RZ, R12 ;  /* 0x000000ffff0e7224 */ /* 0x000fc400078e000c */
[----:B------:R-:W-:Y:S02]  /*d350*/  IMAD.MOV.U32 R10, RZ, RZ, R52 ;  /* 0x000000ffff0a7224 */ /* 0x000fe400078e0034 */
[----:B------:R-:W-:Y:S02]  /*d360*/  IMAD.MOV.U32 R52, RZ, RZ, R226 ;  /* 0x000000ffff347224 */ /* 0x000fe400078e00e2 */
[----:B------:R-:W-:Y:S02]  /*d370*/  IMAD.MOV.U32 R12, RZ, RZ, R227 ;  /* 0x000000ffff0c7224 */ /* 0x000fe400078e00e3 */
[----:B------:R-:W4:Y:S01]  /*d380*/  LDL.64 R226, [R1+0x138] ;  /* 0x0001380001e27983 */ /* 0x000f220000100a00 */
        /* <DEDUP_REMOVED lines=22> */
[----:B------:R-:W-:Y:S01]  /*d4f0*/  FADD.FTZ R2, R41, R51 ;  /* 0x0000003329027221 */ /* 0x000fe20000010000 */
[----:B------:R-:W-:-:S02]  /*d500*/  IMAD.MOV.U32 R51, RZ, RZ, R53 ;  /* 0x000000ffff337224 */ /* 0x000fc400078e0035 */
[----:B------:R-:W-:Y:S02]  /*d510*/  IMAD.MOV.U32 R53, RZ, RZ, R12 ;  /* 0x000000ffff357224 */ /* 0x000fe400078e000c */
[----:B------:R-:W1:Y:S01]  /*d520*/  S2R R12, SR_TID.X ;  /* 0x00000000000c7919 */ /* 0x000e620000002100 */
[----:B------:R-:W-:Y:S01]  /*d530*/  @P3 HFMA2.BF16_V2 R70, -RZ.H0_H0, RZ.H0_H0, -R43.H1_H1 ;  /* 0x200000ffff463231 */ /* 0x000fe2000036092b */
[----:B------:R-:W-:Y:S01]  /*d540*/  PRMT R217, R43, 0x7632, R217 ;  /* 0x000076322bd97816 */ /* 0x000fe200000000d9 */
[----:B------:R-:W-:-:S03]  /*d550*/  @!P4 HFMA2.BF16_V2 R71, -RZ.H0_H0, RZ.H0_H0, -R230.H0_H0 ;  /* 0x200000ffff47c231 */ /* 0x000fc600003409e6 */
[----:B------:R-:W-:Y:S01]  /*d560*/  @P3 PRMT R217, R70, 0x5410, RZ ;  /* 0x0000541046d93816 */ /* 0x000fe200000000ff */
[----:B------:R-:W-:Y:S01]  /*d570*/  IMAD.MOV.U32 R70, RZ, RZ, R62 ;  /* 0x000000ffff467224 */ /* 0x000fe200078e003e */
[----:B------:R-:W-:Y:S02]  /*d580*/  PRMT R62, R230, 0x5410, R229 ;  /* 0x00005410e63e7816 */ /* 0x000fe400000000e5 */
[----:B------:R-:W-:Y:S01]  /*d590*/  @!P4 PRMT R230, R71, 0x5410, RZ ;  /* 0x0000541047e6c816 */ /* 0x000fe200000000ff */
        /* <DEDUP_REMOVED lines=26> */
[----:B------:R-:W-:Y:S01]  /*d740*/  UIADD3 UR4, UPT, UPT, UR32, -0x1, URZ ;  /* 0xffffffff20047890 */ /* 0x000fe2000fffe0ff */
[----:B------:R-:W-:Y:S01]  /*d750*/  IMAD.MOV.U32 R41, RZ, RZ, R71 ;  /* 0x000000ffff297224 */ /* 0x000fe200078e0047 */
[----:B-1----:R-:W-:Y:S01]  /*d760*/  SHF.R.U32.HI R71, RZ, 0x5, R12 ;  /* 0x00000005ff477819 */ /* 0x002fe2000001160c */
[----:B------:R-:W-:-:S02]  /*d770*/  IMAD.U32 R0, RZ, RZ, UR23 ;  /* 0x00000017ff007e24 */ /* 0x000fc4000f8e00ff */
[----:B------:R-:W-:Y:S01]  /*d780*/  FADD.FTZ R5, R5, R4 ;  /* 0x0000000405057221 */ /* 0x000fe20000010000 */
[----:B------:R-:W-:Y:S01]  /*d790*/  FADD.FTZ R4, R19, R3 ;  /* 0x0000000313047221 */ /* 0x000fe20000010000 */
[----:B------:R-:W-:Y:S02]  /*d7a0*/  IMAD.MOV.U32 R19, RZ, RZ, R10 ;  /* 0x000000ffff137224 */ /* 0x000fe400078e000a */
[----:B------:R-:W-:Y:S01]  /*d7b0*/  FADD.FTZ R10, R18, R2 ;  /* 0x00000002120a7221 */ /* 0x000fe20000010000 */
[----:B------:R-:W-:Y:S01]  /*d7c0*/  IMAD.MOV.U32 R18, RZ, RZ, R13 ;  /* 0x000000ffff127224 */ /* 0x000fe200078e000d */
[----:B--2---:R-:W1:Y:S01]  /*d7d0*/  S2R R6, SR_CTAID.X ;  /* 0x0000000000067919 */ /* 0x004e620000002500 */
[----:B------:R-:W-:-:S05]  /*d7e0*/  LOP3.LUT R0, R0, UR4, R7, 0x96, !PT ;  /* 0x0000000400007c12 */ /* 0x000fca000f8e9607 */
[----:B------:R-:W-:-:S03]  /*d7f0*/  IMAD.WIDE.U32 R12, R0, -0x326172a9, RZ ;  /* 0xcd9e8d57000c7825 */ /* 0x000fc600078e00ff */
[----:B---3--:R-:W-:Y:S01]  /*d800*/  LOP3.LUT R0, R12, UR31, R225, 0x96, !PT ;  /* 0x0000001f0c007c12 */ /* 0x008fe2000f8e96e1 */
[----:B-1----:R-:W-:-:S04]  /*d810*/  IMAD R6, R6, 0x8, R71 ;  /* 0x0000000806067824 */ /* 0x002fc800078e0247 */
[----:B------:R-:W-:-:S03]  /*d820*/  IMAD.WIDE.U32 R6, R6, -0x326172a9, RZ ;  /* 0xcd9e8d5706067825 */ /* 0x000fc600078e00ff */
[----:B------:R-:W-:Y:S01]  /*d830*/  LOP3.LUT R2, R6, UR11, R13, 0x96, !PT ;  /* 0x0000000b06027c12 */ /* 0x000fe2000f8e960d */
[----:B------:R-:W-:-:S04]  /*d840*/  IMAD.WIDE.U32 R6, R0, -0x2daee0ad, RZ ;  /* 0xd2511f5300067825 */ /* 0x000fc800078e00ff */
[----:B------:R-:W-:-:S05]  /*d850*/  IMAD.WIDE.U32 R2, R2, -0x2daee0ad, RZ ;  /* 0xd2511f5302027825 */ /* 0x000fca00078e00ff */
[----:B----4-:R-:W-:Y:S02]  /*d860*/  LOP3.LUT R0, R226, UR30, R3, 0x96, !PT ;  /* 0x0000001ee2007c12 */ /* 0x010fe4000f8e9603 */
[----:B------:R-:W-:Y:S01]  /*d870*/  LOP3.LUT R2, R2, UR29, R7, 0x96, !PT ;  /* 0x0000001d02027c12 */ /* 0x000fe2000f8e9607 */
[----:B------:R-:W-:Y:S02]  /*d880*/  IMAD.MOV.U32 R3, RZ, RZ, R14 ;  /* 0x000000ffff037224 */ /* 0x000fe400078e000e */
[----:B------:R-:W-:Y:S01]  /*d890*/  FADD.FTZ R14, R40, R4 ;  /* 0x00000004280e7221 */ /* 0x000fe20000010000 */
[----:B------:R-:W-:Y:S01]  /*d8a0*/  FADD.FTZ R7, R8, R5 ;  /* 0x0000000508077221 */ /* 0x000fe20000010000 */
[----:B------:R-:W-:Y:S01]  /*d8b0*/  IMAD.MOV.U32 R40, RZ, RZ, R9 ;  /* 0x000000ffff287224 */ /* 0x000fe200078e0009 */
[----:B------:R-:W2:Y:S01]  /*d8c0*/  LDL.LU.64 R226, [R1+0x1e8] ;  /* 0x0001e80001e27983 */ /* 0x000ea20000300a00 */
[----:B------:R-:W-:-:S04]  /*d8d0*/  IMAD.WIDE.U32 R8, R0, -0x326172a9, RZ ;  /* 0xcd9e8d5700087825 */ /* 0x000fc800078e00ff */
[----:B------:R-:W-:Y:S01]  /*d8e0*/  IMAD.WIDE.U32 R4, R2, -0x326172a9, RZ ;  /* 0xcd9e8d5702047825 */ /* 0x000fe200078e00ff */
[----:B------:R-:W-:Y:S02]  /*d8f0*/  LOP3.LUT R2, R224, UR10, R9, 0x96, !PT ;  /* 0x0000000ae0027c12 */ /* 0x000fe4000f8e9609 */
[----:B------:R-:W3:Y:S01]  /*d900*/  LDL.LU.64 R224, [R1+0x1e0] ;  /* 0x0001e00001e07983 */ /* 0x000ee20000300a00 */
[----:B------:R-:W-:Y:S01]  /*d910*/  IMAD.MOV.U32 R71, RZ, RZ, R15 ;  /* 0x000000ffff477224 */ /* 0x000fe200078e000f */
[----:B------:R-:W-:Y:S01]  /*d920*/  LOP3.LUT R0, R8, UR7, R5, 0x96, !PT ;  /* 0x0000000708007c12 */ /* 0x000fe2000f8e9605 */
[----:B------:R-:W-:Y:S01]  /*d930*/  FADD.FTZ R15, R35, R10 ;  /* 0x0000000a230f7221 */ /* 0x000fe20000010000 */
[----:B------:R-:W-:Y:S02]  /*d940*/  IMAD.MOV.U32 R35, RZ, RZ, R40 ;  /* 0x000000ffff237224 */ /* 0x000fe400078e0028 */
[----:B------:R-:W-:Y:S02]  /*d950*/  IMAD.MOV.U32 R40, RZ, RZ, R18 ;  /* 0x000000ffff287224 */ /* 0x000fe400078e0012 */
[----:B------:R-:W-:-:S02]  /*d960*/  IMAD.MOV.U32 R10, RZ, RZ, R19 ;  /* 0x000000ffff0a7224 */ /* 0x000fc400078e0013 */
[----:B------:R-:W-:-:S04]  /*d970*/  IMAD.WIDE.U32 R8, R2, -0x2daee0ad, RZ ;  /* 0xd2511f5302087825 */ /* 0x000fc800078e00ff */
[----:B------:R-:W-:Y:S01]  /*d980*/  IMAD.WIDE.U32 R18, R0, -0x2daee0ad, RZ ;  /* 0xd2511f5300127825 */ /* 0x000fe200078e00ff */
[----:B------:R-:W-:-:S04]  /*d990*/  PRMT R0, R28, 0x7772, RZ ;  /* 0x000077721c007816 */ /* 0x000fc800000000ff */
[----:B------:R-:W-:Y:S02]  /*d9a0*/  LOP3.LUT R5, R8, UR24, R19, 0x96, !PT ;  /* 0x0000001808057c12 */ /* 0x000fe4000f8e9613 */
[----:B------:R-:W-:Y:S01]  /*d9b0*/  LOP3.LUT R2, R6, UR28, R9, 0x96, !PT ;  /* 0x0000001c06027c12 */ /* 0x000fe2000f8e9609 */
[----:B------:R-:W-:Y:S01]  /*d9c0*/  IMAD.MOV.U32 R6, RZ, RZ, R237 ;  /* 0x000000ffff067224 */ /* 0x000fe200078e00ed */
[----:B------:R-:W-:Y:S01]  /*d9d0*/  ISETP.GT.U32.AND P4, PT, R0, UR6, PT ;  /* 0x0000000600007c0c */ /* 0x000fe2000bf84070 */
[----:B------:R-:W-:Y:S02]  /*d9e0*/  IMAD.MOV.U32 R0, RZ, RZ, R236 ;  /* 0x000000ffff007224 */ /* 0x000fe400078e00ec */
[----:B------:R-:W-:-:S04]  /*d9f0*/  IMAD.WIDE.U32 R236, R5, -0x326172a9, RZ ;  /* 0xcd9e8d5705ec7825 */ /* 0x000fc800078e00ff */
[----:B------:R-:W-:Y:S02]  /*da00*/  IMAD.MOV.U32 R5, RZ, RZ, R228 ;  /* 0x000000ffff057224 */ /* 0x000fe400078e00e4 */
[----:B------:R-:W4:Y:S01]  /*da10*/  LDL.LU R228, [R1+0x1d8] ;  /* 0x0001d80001e47983 */ /* 0x000f220000300800 */
[----:B------:R-:W-:Y:S02]  /*da20*/  IMAD.MOV.U32 R9, RZ, RZ, R3 ;  /* 0x000000ffff097224 */ /* 0x000fe400078e0003 */
[----:B------:R-:W-:-:S05]  /*da30*/  IMAD.WIDE.U32 R2, R2, -0x326172a9, RZ ;  /* 0xcd9e8d5702027825 */ /* 0x000fca00078e00ff */
[----:B------:R-:W-:Y:S01]  /*da40*/  LOP3.LUT R8, R4, UR25, R3, 0x96, !PT ;  /* 0x0000001904087c12 */ /* 0x000fe2000f8e9603 */
[----:B------:R-:W-:Y:S01]  /*da50*/  IMAD.MOV.U32 R3, RZ, RZ, R0 ;  /* 0x000000ffff037224 */ /* 0x000fe200078e0000 */
[----:B------:R-:W-:Y:S01]  /*da60*/  PRMT R0, R48, 0x7771, RZ ;  /* 0x0000777130007816 */ /* 0x000fe200000000ff */
[----:B------:R-:W-:Y:S01]  /*da70*/  IMAD.MOV.U32 R4, RZ, RZ, R54 ;  /* 0x000000ffff047224 */ /* 0x000fe200078e0036 */
[----:B------:R-:W-:Y:S02]  /*da80*/  LOP3.LUT R54, R2, UR19, R237, 0x96, !PT ;  /* 0x0000001302367c12 */ /* 0x000fe4000f8e96ed */
[----:B------:R-:W-:Y:S02]  /*da90*/  ISETP.GT.U32.AND P5, PT, R0, UR6, PT ;  /* 0x0000000600007c0c */ /* 0x000fe4000bfa4070 */
[----:B------:R-:W-:Y:S01]  /*daa0*/  PRMT R0, R28, 0x7773, RZ ;  /* 0x000077731c007816 */ /* 0x000fe200000000ff */
[----:B------:R-:W-:-:S03]  /*dab0*/  IMAD.MOV.U32 R49, RZ, RZ, R71 ;  /* 0x000000ffff317224 */ /* 0x000fc600078e0047 */
[----:B------:R-:W-:Y:S01]  /*dac0*/  ISETP.GT.U32.AND P3, PT, R0, UR6, PT ;  /* 0x0000000600007c0c */ /* 0x000fe2000bf64070 */
[----:B------:R-:W-:Y:S01]  /*dad0*/  IMAD.MOV.U32 R2, RZ, RZ, R5 ;  /* 0x000000ffff027224 */ /* 0x000fe200078e0005 */
[----:B------:R-:W-:Y:S01]  /*dae0*/  LOP3.LUT R0, R54, 0xffff, RZ, 0xc0, !PT ;  /* 0x0000ffff36007812 */ /* 0x000fe200078ec0ff */
[----:B------:R-:W-:Y:S01]  /*daf0*/  IMAD.MOV.U32 R71, RZ, RZ, R11 ;  /* 0x000000ffff477224 */ /* 0x000fe200078e000b */
[----:B------:R-:W-:Y:S02]  /*db00*/  MUFU.EX2 R5, R197 ;  /* 0x000000c500057308 */ /* 0x000fe40000000800 */
[----:B------:R-:W-:Y:S02]  /*db10*/  SHF.R.U32.HI R0, RZ, 0x8, R0 ;  /* 0x00000008ff007819 */ /* 0x000fe40000011600 */
[----:B------:R-:W1:Y:S01]  /*db20*/  MUFU.EX2 R11, R199 ;  /* 0x000000c7000b7308 */ /* 0x000e620000000800 */
[----:B------:R-:W-:Y:S01]  /*db30*/  @P4 HFMA2.BF16_V2 R68, -RZ.H0_H0, RZ.H0_H0, -R179.H0_H0 ;  /* 0x200000ffff444231 */ /* 0x000fe200003409b3 */
[----:B------:R-:W-:-:S02]  /*db40*/  LOP3.LUT R0, R0, 0xffff, RZ, 0xc0, !PT ;  /* 0x0000ffff00007812 */ /* 0x000fc400078ec0ff */
[----:B------:R-:W-:Y:S02]  /*db50*/  PRMT R44, R179, 0x7610, R44 ;  /* 0x00007610b32c7816 */ /* 0x000fe4000000002c */
[----:B------:R-:W-:Y:S02]  /*db60*/  @P4 PRMT R44, R68, 0x5410, RZ ;  /* 0x00005410442c4816 */ /* 0x000fe400000000ff */
[----:B------:R-:W-:Y:S01]  /*db70*/  ISETP.LE.U32.AND P4, PT, R0, UR6, PT ;  /* 0x0000000600007c0c */ /* 0x000fe2000bf83070 */
[----:B------:R-:W-:Y:S01]  /*db80*/  IMAD.MOV.U32 R68, RZ, RZ, R3 ;  /* 0x000000ffff447224 */ /* 0x000fe200078e0003 */
[----:B-1----:R-:W-:Y:S01]  /*db90*/  F2FP.BF16.F32.PACK_AB R0, R11, R5 ;  /* 0x000000050b00723e */ /* 0x002fe200000010ff */
[----:B------:R-:W-:Y:S02]  /*dba0*/  IMAD.MOV.U32 R199, RZ, RZ, R2 ;  /* 0x000000ffffc77224 */ /* 0x000fe400078e0002 */
[----:B------:R-:W-:Y:S01]  /*dbb0*/  FADD.FTZ R2, R25, R7 ;  /* 0x0000000719027221 */ /* 0x000fe20000010000 */
[----:B------:R-:W-:Y:S01]  /*dbc0*/  FADD.FTZ R3, R31, R14 ;  /* 0x0000000e1f037221 */ /* 0x000fe20000010000 */
[----:B------:R-:W-:-:S02]  /*dbd0*/  IMAD.MOV.U32 R7, RZ, RZ, R6 ;  /* 0x000000ffff077224 */ /* 0x000fc400078e0006 */
[----:B------:R-:W-:Y:S01]  /*dbe0*/  IMAD.MOV.U32 R31, RZ, RZ, R10 ;  /* 0x000000ffff1f7224 */ /* 0x000fe200078e000a */
[----:B------:R-:W1:Y:S04]  /*dbf0*/  MUFU.EX2 R6, R190 ;  /* 0x000000be00067308 */ /* 0x000e680000000800 */
[----:B------:R-:W-:Y:S01]  /*dc00*/  MUFU.EX2 R10, R189 ;  /* 0x000000bd000a7308 */ /* 0x000fe20000000800 */
[----:B------:R-:W-:Y:S02]  /*dc10*/  IMAD.MOV.U32 R14, RZ, RZ, R203 ;  /* 0x000000ffff0e7224 */ /* 0x000fe400078e00cb */
[----:B------:R-:W-:Y:S01]  /*dc20*/  @P3 HFMA2.BF16_V2 R69, -RZ.H0_H0, RZ.H0_H0, -R179.H1_H1 ;  /* 0x200000ffff453231 */ /* 0x000fe200003609b3 */
[----:B------:R-:W-:Y:S01]  /*dc30*/  PRMT R104, R179, 0x7632, R104 ;  /* 0x00007632b3687816 */ /* 0x000fe20000000068 */
[----:B------:R-:W-:-:S03]  /*dc40*/  @P5 HFMA2.BF16_V2 R72, -RZ.H0_H0, RZ.H0_H0, -R229.H0_H0 ;  /* 0x200000ffff485231 */ /* 0x000fc600003409e5 */
[----:B------:R-:W-:Y:S02]  /*dc50*/  @P3 PRMT R104, R69, 0x5410, RZ ;  /* 0x0000541045683816 */ /* 0x000fe400000000ff */
[----:B------:R-:W-:Y:S01]  /*dc60*/  @P5 PRMT R229, R72, 0x5410, RZ ;  /* 0x0000541048e55816 */ /* 0x000fe200000000ff */
[----:B------:R-:W-:Y:S02]  /*dc70*/  IMAD.MOV.U32 R72, RZ, RZ, R7 ;  /* 0x000000ffff487224 */ /* 0x000fe400078e0007 */
[----:B------:R-:W-:Y:S01]  /*dc80*/  MUFU.EX2 R7, R219 ;  /* 0x000000db00077308 */ /* 0x000fe20000000800 */
[----:B------:R-:W-:Y:S02]  /*dc90*/  IMAD.MOV.U32 R69, RZ, RZ, R68 ;  /* 0x000000ffff457224 */ /* 0x000fe400078e0044 */
[----:B------:R-:W-:Y:S02]  /*dca0*/  IMAD.MOV.U32 R68, RZ, RZ, R4 ;  /* 0x000000ffff447224 */ /* 0x000fe400078e0004 */
[----:B------:R-:W-:Y:S01]  /*dcb0*/  FADD.FTZ R4, R32, R15 ;  /* 0x0000000f20047221 */ /* 0x000fe20000010000 */
[----:B------:R-:W-:-:S03]  /*dcc0*/  IMAD.MOV.U32 R15, RZ, RZ, R53 ;  /* 0x000000ffff0f7224 */ /* 0x000fc600078e0035 */
[----:B------:R-:W-:Y:S01]  /*dcd0*/  FADD.FTZ R4, R34, R4 ;  /* 0x0000000422047221 */ /* 0x000fe20000010000 */
[----:B------:R-:W-:Y:S02]  /*dce0*/  IMAD.MOV.U32 R34, RZ, RZ, R52 ;  /* 0x000000ffff227224 */ /* 0x000fe400078e0034 */
[----:B------:R-:W-:-:S05]  /*dcf0*/  IMAD.WIDE.U32 R52, R8, -0x2daee0ad, RZ ;  /* 0xd2511f5308347825 */ /* 0x000fca00078e00ff */
[----:B------:R-:W-:Y:S01]  /*dd00*/  LOP3.LUT R53, R18, UR13, R53, 0x96, !PT ;  /* 0x0000000d12357c12 */ /* 0x000fe2000f8e9635 */
[----:B------:R-:W-:Y:S01]  /*dd10*/  FADD.FTZ R3, R33, R3 ;  /* 0x0000000321037221 */ /* 0x000fe20000010000 */
[----:B------:R-:W-:Y:S01]  /*dd20*/  IMAD.MOV.U32 R33, RZ, RZ, R49 ;  /* 0x000000ffff217224 */ /* 0x000fe200078e0031 */
[----:B------:R-:W-:Y:S01]  /*dd30*/  MUFU.EX2 R8, R218 ;  /* 0x000000da00087308 */ /* 0x000fe20000000800 */
[----:B------:R-:W-:-:S03]  /*dd40*/  IMAD.MOV.U32 R49, RZ, RZ, R9 ;  /* 0x000000ffff317224 */ /* 0x000fc600078e0009 */
[----:B------:R-:W1:Y:S01]  /*dd50*/  MUFU.EX2 R9, R215 ;  /* 0x000000d700097308 */ /* 0x000e620000000800 */
[----:B------:R-:W-:Y:S01]  /*dd60*/  FADD.FTZ R2, R17, R2 ;  /* 0x0000000211027221 */ /* 0x000fe20000010000 */
[----:B------:R-:W-:Y:S02]  /*dd70*/  FADD.FTZ R3, R5, R3 ;  /* 0x0000000305037221 */ /* 0x000fe40000010000 */
[----:B------:R-:W-:Y:S04]  /*dd80*/  MUFU.EX2 R17, R221 ;  /* 0x000000dd00117308 */ /* 0x000fe80000000800 */
[----:B------:R-:W-:Y:S01]  /*dd90*/  MUFU.EX2 R18, R222 ;  /* 0x000000de00127308 */ /* 0x000fe20000000800 */
[----:B------:R-:W-:Y:S01]  /*dda0*/  FADD.FTZ R3, R11, R3 ;  /* 0x000000030b037221 */ /* 0x000fe20000010000 */
[----:B------:R-:W1:Y:S01]  /*ddb0*/  S2R R5, SR_TID.X ;  /* 0x0000000000057919 */ /* 0x000e620000002100 */
[----:B------:R-:W-:-:S02]  /*ddc0*/  IMAD.MOV.U32 R19, RZ, RZ, R15 ;  /* 0x000000ffff137224 */ /* 0x000fc400078e000f */
[----:B-1----:R-:W-:Y:S01]  /*ddd0*/  FADD.FTZ R4, R6, R4 ;  /* 0x0000000406047221 */ /* 0x002fe20000010000 */
[----:B------:R-:W-:Y:S01]  /*dde0*/  FADD.FTZ R15, R22, R2 ;  /* 0x00000002160f7221 */ /* 0x000fe20000010000 */
[----:B------:R-:W-:Y:S01]  /*ddf0*/  F2FP.BF16.F32.PACK_AB R2, R8, R9 ;  /* 0x000000090802723e */ /* 0x000fe200000010ff */
[----:B------:R-:W-:Y:S01]  /*de00*/  IMAD.MOV.U32 R215, RZ, RZ, R19 ;  /* 0x000000ffffd77224 */ /* 0x000fe200078e0013 */
[----:B------:R-:W-:Y:S02]  /*de10*/  MUFU.EX2 R11, R234 ;  /* 0x000000ea000b7308 */ /* 0x000fe40000000800 */
[----:B------:R-:W-:Y:S02]  /*de20*/  PRMT R218, R2, 0x7610, R218 ;  /* 0x0000761002da7816 */ /* 0x000fe400000000da */
[----:B------:R-:W-:Y:S01]  /*de30*/  MUFU.EX2 R19, R233 ;  /* 0x000000e900137308 */ /* 0x000fe20000000800 */
[----:B------:R-:W-:Y:S02]  /*de40*/  IMAD.MOV.U32 R32, RZ, RZ, R199 ;  /* 0x000000ffff207224 */ /* 0x000fe400078e00c7 */
[----:B------:R-:W-:Y:S01]  /*de50*/  FADD.FTZ R4, R10, R4 ;  /* 0x000000040a047221 */ /* 0x000fe20000010000 */
[----:B------:R-:W-:-:S02]  /*de60*/  SHF.R.U32.HI R5, RZ, 0x5, R5 ;  /* 0x00000005ff057819 */ /* 0x000fc40000011605 */
[C---:B--2---:R-:W-:Y:S02]  /*de70*/  PRMT R227, R0.reuse, 0x7610, R227 ;  /* 0x0000761000e37816 */ /* 0x044fe400000000e3 */
[----:B----4-:R-:W-:Y:S02]  /*de80*/  PRMT R228, R0, 0x7632, R228 ;  /* 0x0000763200e47816 */ /* 0x010fe400000000e4 */
[----:B------:R-:W-:-:S03]  /*de90*/  LOP3.LUT R0, R54, 0xff, RZ, 0xc0, !PT ;  /* 0x000000ff36007812 */ /* 0x000fc600078ec0ff */
[----:B------:R-:W-:Y:S01]  /*dea0*/  @!P4 HFMA2.BF16_V2 R74, -RZ.H0_H0, RZ.H0_H0, -R228.H0_H0 ;  /* 0x200000ffff4ac231 */ /* 0x000fe200003409e4 */
[----:B------:R-:W-:-:S04]  /*deb0*/  PRMT R203, R227, 0x5410, R228 ;  /* 0x00005410e3cb7816 */ /* 0x000fc800000000e4 */
[----:B------:R-:W-:Y:S02]  /*dec0*/  @!P4 PRMT R228, R74, 0x5410, RZ ;  /* 0x000054104ae4c816 */ /* 0x000fe400000000ff */
[----:B------:R-:W-:Y:S02]  /*ded0*/  ISETP.LE.U32.AND P4, PT, R0, UR6, PT ;  /* 0x0000000600007c0c */ /* 0x000fe4000bf83070 */
[----:B------:R-:W-:-:S04]  /*dee0*/  SHF.R.U32.HI R0, RZ, 0x18, R54 ;  /* 0x00000018ff007819 */ /* 0x000fc80000011636 */
[----:B------:R-:W-:Y:S02]  /*def0*/  ISETP.LE.U32.AND P3, PT, R0, UR6, PT ;  /* 0x0000000600007c0c */ /* 0x000fe4000bf63070 */
[----:B------:R-:W-:Y:S01]  /*df00*/  F2FP.BF16.F32.PACK_AB R0, R10, R6 ;  /* 0x000000060a00723e */ /* 0x000fe200000010ff */
[----:B------:R-:W-:Y:S02]  /*df10*/  IMAD.MOV.U32 R74, RZ, RZ, R14 ;  /* 0x000000ffff4a7224 */ /* 0x000fe400078e000e */
[----:B------:R-:W1:Y:S01]  /*df20*/  MUFU.EX2 R14, R220 ;  /* 0x000000dc000e7308 */ /* 0x000e620000000800 */
[C---:B------:R-:W-:Y:S02]  /*df30*/  PRMT R226, R0.reuse, 0x7632, R226 ;  /* 0x0000763200e27816 */ /* 0x040fe400000000e2 */
[----:B---3--:R-:W-:Y:S02]  /*df40*/  PRMT R225, R0, 0x7610, R225 ;  /* 0x0000761000e17816 */ /* 0x008fe400000000e1 */
[----:B------:R-:W-:Y:S01]  /*df50*/  PRMT R0, R54, 0x7632, R0 ;  /* 0x0000763236007816 */ /* 0x000fe20000000000 */
[----:B------:R-:W-:-:S03]  /*df60*/  @!P4 HFMA2.BF16_V2 R76, -RZ.H0_H0, RZ.H0_H0, -R227.H0_H0 ;  /* 0x200000ffff4cc231 */ /* 0x000fc600003409e3 */
[----:B------:R-:W-:Y:S01]  /*df70*/  LOP3.LUT R0, R0, 0xff, RZ, 0xc0, !PT ;  /* 0x000000ff00007812 */ /* 0x000fe200078ec0ff */
[----:B------:R-:W-:Y:S01]  /*df80*/  @!P3 HFMA2.BF16_V2 R75, -RZ.H0_H0, RZ.H0_H0, -R226.H0_H0 ;  /* 0x200000ffff4bb231 */ /* 0x000fe200003409e2 */
[----:B------:R-:W-:Y:S02]  /*df90*/  @!P4 PRMT R227, R76, 0x5410, RZ ;  /* 0x000054104ce3c816 */ /* 0x000fe400000000ff */
[----:B------:R-:W-:Y:S02]  /*dfa0*/  ISETP.LE.U32.AND P4, PT, R0, UR6, PT ;  /* 0x0000000600007c0c */ /* 0x000fe4000bf83070 */
[----:B------:R-:W-:Y:S02]  /*dfb0*/  PRMT R0, R236, 0x7771, RZ ;  /* 0x00007771ec007816 */ /* 0x000fe400000000ff */
[----:B------:R-:W-:Y:S02]  /*dfc0*/  PRMT R76, R225, 0x5410, R226 ;  /* 0x00005410e14c7816 */ /* 0x000fe400000000e2 */
[----:B------:R-:W-:-:S02]  /*dfd0*/  @!P3 PRMT R226, R75, 0x5410, RZ ;  /* 0x000054104be2b816 */ /* 0x000fc400000000ff */
[----:B------:R-:W-:Y:S02]  /*dfe0*/  ISETP.GT.U32.AND P3, PT, R0, UR6, PT ;  /* 0x0000000600007c0c */ /* 0x000fe4000bf64070 */
[----:B-1----:R-:W-:-:S04]  /*dff0*/  F2FP.BF16.F32.PACK_AB R0, R14, R7 ;  /* 0x000000070e00723e */ /* 0x002fc800000010ff */
[C---:B------:R-:W-:Y:S02]  /*e000*/  PRMT R224, R0.reuse, 0x7632, R224 ;  /* 0x0000763200e07816 */ /* 0x040fe400000000e0 */
[----:B------:R-:W-:Y:S01]  /*e010*/  PRMT R223, R0, 0x7610, R223 ;  /* 0x0000761000df7816 */ /* 0x000fe200000000df */
[----:B------:R-:W-:-:S05]  /*e020*/  IMAD.MOV.U32 R0, RZ, RZ, R236 ;  /* 0x000000ffff007224 */ /* 0x000fca00078e00ec */
[----:B------:R-:W-:-:S04]  /*e030*/  LOP3.LUT R0, R0, 0xff, RZ, 0xc0, !PT ;  /* 0x000000ff00007812 */ /* 0x000fc800078ec0ff */
[----:B------:R-:W-:Y:S02]  /*e040*/  ISETP.LE.U32.AND P5, PT, R0, UR6, PT ;  /* 0x0000000600007c0c */ /* 0x000fe4000bfa3070 */
[----:B------:R-:W-:Y:S01]  /*e050*/  LOP3.LUT R0, R53, 0xffff, RZ, 0xc0, !PT ;  /* 0x0000ffff35007812 */ /* 0x000fe200078ec0ff */
[----:B------:R-:W-:-:S03]  /*e060*/  @P3 HFMA2.BF16_V2 R77, -RZ.H0_H0, RZ.H0_H0, -R224.H0_H0 ;  /* 0x200000ffff4d3231 */ /* 0x000fc600003409e0 */
[----:B------:R-:W-:Y:S01]  /*e070*/  SHF.R.U32.HI R0, RZ, 0x8, R0 ;  /* 0x00000008ff007819 */ /* 0x000fe20000011600 */
[----:B------:R-:W-:Y:S01]  /*e080*/  @!P4 HFMA2.BF16_V2 R78, -RZ.H0_H0, RZ.H0_H0, -R225.H0_H0 ;  /* 0x200000ffff4ec231 */ /* 0x000fe200003409e1 */
[----:B------:R-:W-:Y:S02]  /*e090*/  PRMT R75, R223, 0x5410, R224 ;  /* 0x00005410df4b7816 */ /* 0x000fe400000000e0 */
[----:B------:R-:W-:Y:S02]  /*e0a0*/  LOP3.LUT R0, R0, 0xffff, RZ, 0xc0, !PT ;  /* 0x0000ffff00007812 */ /* 0x000fe400078ec0ff */
[----:B------:R-:W-:Y:S02]  /*e0b0*/  @P3 PRMT R224, R77, 0x5410, RZ ;  /* 0x000054104de03816 */ /* 0x000fe400000000ff */
[----:B------:R-:W-:Y:S02]  /*e0c0*/  ISETP.LE.U32.AND P3, PT, R0, UR6, PT ;  /* 0x0000000600007c0c */ /* 0x000fe4000bf63070 */
[----:B------:R-:W-:Y:S01]  /*e0d0*/  PRMT R0, R236, 0x7773, RZ ;  /* 0x00007773ec007816 */ /* 0x000fe200000000ff */
[----:B------:R-:W-:Y:S01]  /*e0e0*/  @!P5 HFMA2.BF16_V2 R79, -RZ.H0_H0, RZ.H0_H0, -R223.H0_H0 ;  /* 0x200000ffff4fd231 */ /* 0x000fe200003409df */
[----:B------:R-:W-:-:S02]  /*e0f0*/  @!P4 PRMT R225, R78, 0x5410, RZ ;  /* 0x000054104ee1c816 */ /* 0x000fc400000000ff */
[----:B------:R-:W-:Y:S02]  /*e100*/  ISETP.GT.U32.AND P4, PT, R0, UR6, PT ;  /* 0x0000000600007c0c */ /* 0x000fe4000bf84070 */
[----:B------:R-:W-:Y:S01]  /*e110*/  PRMT R0, R236, 0x7772, RZ ;  /* 0x00007772ec007816 */ /* 0x000fe200000000ff */
[----:B------:R-:W-:Y:S01]  /*e120*/  FADD.FTZ R6, R7, R3 ;  /* 0x0000000307067221 */ /* 0x000fe20000010000 */
[----:B------:R-:W-:Y:S01]  /*e130*/  @!P5 PRMT R223, R79, 0x5410, RZ ;  /* 0x000054104fdfd816 */ /* 0x000fe200000000ff */
[----:B------:R1:W2:Y:S01]  /*e140*/  MUFU.EX2 R3, R232 ;  /* 0x000000e800037308 */ /* 0x0002a20000000800 */
[----:B------:R-:W-:Y:S02]  /*e150*/  ISETP.GT.U32.AND P5, PT, R0, UR6, PT ;  /* 0x0000000600007c0c */ /* 0x000fe4000bfa4070 */
[----:B------:R-:W-:Y:S02]  /*e160*/  PRMT R220, R2, 0x7632, R220 ;  /* 0x0000763202dc7816 */ /* 0x000fe400000000dc */
[----:B------:R-:W-:Y:S01]  /*e170*/  F2FP.BF16.F32.PACK_AB R0, R18, R17 ;  /* 0x000000111200723e */ /* 0x000fe200000010ff */
[----:B-1----:R-:W1:Y:S02]  /*e180*/  S2R R232, SR_CTAID.X ;  /* 0x0000000000e87919 */ /* 0x002e640000002500 */
[----:B------:R-:W-:Y:S01]  /*e190*/  @P4 HFMA2.BF16_V2 R88, -RZ.H0_H0, RZ.H0_H0, -R220.H0_H0 ;  /* 0x200000ffff584231 */ /* 0x000fe200003409dc */
[----:B------:R-:W-:-:S02]  /*e1a0*/  PRMT R222, R0, 0x7632, R222 ;  /* 0x0000763200de7816 */ /* 0x000fc400000000de */
[----:B------:R-:W-:-:S03]  /*e1b0*/  PRMT R221, R0, 0x7610, R221 ;  /* 0x0000761000dd7816 */ /* 0x000fc600000000dd */
[----:B------:R-:W-:Y:S01]  /*e1c0*/  @P5 HFMA2.BF16_V2 R90, -RZ.H0_H0, RZ.H0_H0, -R218.H0_H0 ;  /* 0x200000ffff5a5231 */ /* 0x000fe200003409da */
[----:B------:R-:W-:Y:S01]  /*e1d0*/  LOP3.LUT R0, R53, 0xff, RZ, 0xc0, !PT ;  /* 0x000000ff35007812 */ /* 0x000fe200078ec0ff */
[----:B------:R-:W-:Y:S01]  /*e1e0*/  @!P3 HFMA2.BF16_V2 R89, -RZ.H0_H0, RZ.H0_H0, -R222.H0_H0 ;  /* 0x200000ffff59b231 */ /* 0x000fe200003409de */
[----:B------:R-:W-:Y:S02]  /*e1f0*/  PRMT R199, R218, 0x5410, R220 ;  /* 0x00005410dac77816 */ /* 0x000fe400000000dc */
[----:B------:R-:W-:Y:S02]  /*e200*/  @P4 PRMT R220, R88, 0x5410, RZ ;  /* 0x0000541058dc4816 */ /* 0x000fe400000000ff */
[----:B------:R-:W-:Y:S02]  /*e210*/  ISETP.LE.U32.AND P4, PT, R0, UR6, PT ;  /* 0x0000000600007c0c */ /* 0x000fe4000bf83070 */
[----:B------:R-:W-:Y:S02]  /*e220*/  SHF.R.U32.HI R0, RZ, 0x18, R53 ;  /* 0x00000018ff007819 */ /* 0x000fe40000011635 */
[----:B------:R-:W-:-:S02]  /*e230*/  @P5 PRMT R218, R90, 0x5410, RZ ;  /* 0x000054105ada5816 */ /* 0x000fc400000000ff */
[----:B------:R-:W-:Y:S02]  /*e240*/  PRMT R90, R221, 0x5410, R222 ;  /* 0x00005410dd5a7816 */ /* 0x000fe400000000de */
[----:B------:R-:W-:Y:S02]  /*e250*/  @!P3 PRMT R222, R89, 0x5410, RZ ;  /* 0x0000541059deb816 */ /* 0x000fe400000000ff */
[----:B------:R-:W-:Y:S01]  /*e260*/  ISETP.LE.U32.AND P3, PT, R0, UR6, PT ;  /* 0x0000000600007c0c */ /* 0x000fe2000bf63070 */
[----:B------:R-:W-:Y:S01]  /*e270*/  IMAD.MOV.U32 R2, RZ, RZ, R52 ;  /* 0x000000ffff027224 */ /* 0x000fe200078e0034 */
[----:B------:R-:W-:Y:S01]  /*e280*/  F2FP.BF16.F32.PACK_AB R0, R19, R11 ;  /* 0x0000000b1300723e */ /* 0x000fe200000010ff */
[----:B------:R-:W-:Y:S01]  /*e290*/  @!P4 HFMA2.BF16_V2 R92, -RZ.H0_H0, RZ.H0_H0, -R221.H0_H0 ;  /* 0x200000ffff5cc231 */ /* 0x000fe200003409dd */
[----:B------:R-:W3:Y:S02]  /*e2a0*/  LDL.64 R88, [R1+0xc0] ;  /* 0x0000c00001587983 */ /* 0x000ee40000100a00 */
[----:B------:R-:W-:-:S02]  /*e2b0*/  PRMT R219, R0, 0x7632, R219 ;  /* 0x0000763200db7816 */ /* 0x000fc400000000db */
[----:B------:R-:W-:Y:S02]  /*e2c0*/  PRMT R216, R0, 0x7610, R216 ;  /* 0x0000761000d87816 */ /* 0x000fe400000000d8 */
[----:B------:R-:W-:Y:S01]  /*e2d0*/  PRMT R0, R53, 0x7632, R0 ;  /* 0x0000763235007816 */ /* 0x000fe20000000000 */
[----:B-1----:R-:W-:-:S03]  /*e2e0*/  IMAD R232, R232, 0x8, R5 ;  /* 0x00000008e8e87824 */ /* 0x002fc600078e0205 */
[----:B------:R-:W-:Y:S02]  /*e2f0*/  LOP3.LUT R0, R0, 0xff, RZ, 0xc0, !PT ;  /* 0x000000ff00007812 */ /* 0x000fe400078ec0ff */
[----:B------:R-:W-:Y:S02]  /*e300*/  @!P4 PRMT R221, R92, 0x5410, RZ ;  /* 0x000054105cddc816 */ /* 0x000fe400000000ff */
[----:B------:R-:W-:Y:S01]  /*e310*/  ISETP.LE.U32.AND P4, PT, R0, UR6, PT ;  /* 0x0000000600007c0c */ /* 0x000fe2000bf83070 */
[----:B------:R-:W-:Y:S01]  /*e320*/  VIADD R232, R232, 0x4 ;  /* 0x00000004e8e87836 */ /* 0x000fe20000000000 */
[----:B------:R-:W1:Y:S01]  /*e330*/  MUFU.EX2 R0, R191 ;  /* 0x000000bf00007308 */ /* 0x000e620000000800 */
[----:B------:R-:W-:Y:S02]  /*e340*/  LOP3.LUT R2, R2, 0xff, RZ, 0xc0, !PT ;  /* 0x000000ff02027812 */ /* 0x000fe400078ec0ff */
[----:B------:R-:W-:Y:S02]  /*e350*/  IMAD.WIDE.U32 R232, R232, -0x326172a9, RZ ;  /* 0xcd9e8d57e8e87825 */ /* 0x000fe400078e00ff */
[----:B------:R-:W-:-:S02]  /*e360*/  ISETP.LE.U32.AND P5, PT, R2, UR6, PT ;  /* 0x0000000602007c0c */ /* 0x000fc4000bfa3070 */
[----:B------:R-:W-:Y:S01]  /*e370*/  LOP3.LUT R2, R232, UR11, R13, 0x96, !PT ;  /* 0x0000000be8027c12 */ /* 0x000fe2000f8e960d */
[----:B------:R-:W-:Y:S01]  /*e380*/  FADD.FTZ R5, R9, R4 ;  /* 0x0000000409057221 */ /* 0x000fe20000010000 */
[----:B--2---:R-:W-:Y:S01]  /*e390*/  FADD.FTZ R4, R3, R15 ;  /* 0x0000000f03047221 */ /* 0x004fe20000010000 */
[----:B-1----:R-:W-:Y:S02]  /*e3a0*/  F2FP.BF16.F32.PACK_AB R124, R0, R3 ;  /* 0x00000003007c723e */ /* 0x002fe400000010ff */
[----:B------:R-:W-:-:S04]  /*e3b0*/  IMAD.WIDE.U32 R2, R2, -0x2daee0ad, RZ ;  /* 0xd2511f5302027825 */ /* 0x000fc800078e00ff */
[----:B------:R-:W-:Y:S01]  /*e3c0*/  FADD.FTZ R9, R0, R4 ;  /* 0x0000000400097221 */ /* 0x000fe20000010000 */
[----:B------:R-:W-:Y:S02]  /*e3d0*/  LOP3.LUT R0, R210, UR30, R3, 0x96, !PT ;  /* 0x0000001ed2007c12 */ /* 0x000fe4000f8e9603 */
[----:B------:R-:W2:Y:S01]  /*e3e0*/  LDL.LU.64 R210, [R1+0x1d0] ;  /* 0x0001d00001d27983 */ /* 0x000ea20000300a00 */
[----:B------:R-:W-:Y:S01]  /*e3f0*/  LOP3.LUT R7, R12, UR31, R39, 0x96, !PT ;  /* 0x0000001f0c077c12 */ /* 0x000fe2000f8e9627 */
[----:B------:R-:W-:Y:S01]  /*e400*/  FADD.FTZ R12, R8, R5 ;  /* 0x00000005080c7221 */ /* 0x000fe20000010000 */
[----:B------:R-:W-:-:S04]  /*e410*/  IMAD.WIDE.U32 R4, R0, -0x326172a9, RZ ;  /* 0xcd9e8d5700047825 */ /* 0x000fc800078e00ff */
[----:B------:R-:W-:Y:S01]  /*e420*/  FADD.FTZ R10, R14, R6 ;  /* 0x000000060e0a7221 */ /* 0x000fe20000010000 */
[----:B------:R-:W-:Y:S01]  /*e430*/  IMAD.WIDE.U32 R6, R7, -0x2daee0ad, RZ ;  /* 0xd2511f5307067825 */ /* 0x000fe200078e00ff */
[----:B------:R-:W-:-:S03]  /*e440*/  LOP3.LUT R3, R38, UR10, R5, 0x96, !PT ;  /* 0x0000000a26037c12 */ /* 0x000fc6000f8e9605 */
[----:B------:R-:W-:Y:S01]  /*e450*/  IMAD.MOV.U32 R233, RZ, RZ, R34 ;  /* 0x000000ffffe97224 */ /* 0x000fe200078e0022 */
[----:B------:R-:W-:Y:S01]  /*e460*/  LOP3.LUT R0, R2, UR29, R7, 0x96, !PT ;  /* 0x0000001d02007c12 */ /* 0x000fe2000f8e9607 */
[----:B------:R-:W-:-:S04]  /*e470*/  IMAD.WIDE.U32 R2, R3, -0x2daee0ad, RZ ;  /* 0xd2511f5303027825 */ /* 0x000fc800078e00ff */
[----:B------:R-:W-:Y:S01]  /*e480*/  IMAD.MOV.U32 R234, RZ, RZ, R35 ;  /* 0x000000ffffea7224 */ /* 0x000fe200078e0023 */
[----:B------:R-:W-:Y:S01]  /*e490*/  LOP3.LUT R3, R6, UR28, R3, 0x96, !PT ;  /* 0x0000001c06037c12 */ /* 0x000fe2000f8e9603 */
[----:B------:R-:W-:-:S04]  /*e4a0*/  IMAD.WIDE.U32 R6, R0, -0x326172a9, RZ ;  /* 0xcd9e8d5700067825 */ /* 0x000fc800078e00ff */
[----:B------:R-:W-:Y:S01]  /*e4b0*/  @!P3 HFMA2.BF16_V2 R91, -RZ.H0_H0, RZ.H0_H0, -R219.H0_H0 ;  /* 0x200000ffff5bb231 */ /* 0x000fe200003409db */
[----:B------:R-:W-:Y:S02]  /*e4c0*/  PRMT R92, R216, 0x5410, R219 ;  /* 0x00005410d85c7816 */ /* 0x000fe400000000db */
[C---:B------:R-:W-:Y:S02]  /*e4d0*/  PRMT R189, R201.reuse, 0x7610, R189 ;  /* 0x00007610c9bd7816 */ /* 0x040fe400000000bd */
[----:B------:R-:W-:Y:S02]  /*e4e0*/  PRMT R190, R201, 0x7632, R190 ;  /* 0x00007632c9be7816 */ /* 0x000fe400000000be */
[----:B------:R-:W-:Y:S01]  /*e4f0*/  PRMT R77, R200, 0x7610, R77 ;  /* 0x00007610c84d7816 */ /* 0x000fe2000000004d */
[----:B------:R-:W-:Y:S01]  /*e500*/  IMAD.MOV.U32 R191, RZ, RZ, R51 ;  /* 0x000000ffffbf7224 */ /* 0x000fe200078e0033 */
[----:B------:R-:W-:Y:S01]  /*e510*/  LOP3.LUT R0, R4, UR7, R7, 0x96, !PT ;  /* 0x0000000704007c12 */ /* 0x000fe2000f8e9607 */
[----:B------:R-:W-:Y:S01]  /*e520*/  IMAD.MOV.U32 R13, RZ, RZ, R50 ;  /* 0x000000ffff0d7224 */ /* 0x000fe200078e0032 */
[----:B------:R-:W-:Y:S01]  /*e530*/  PRMT R184, R124, 0x7610, R184 ;  /* 0x000076107cb87816 */ /* 0x000fe200000000b8 */
[----:B------:R-:W-:-:S02]  /*e540*/  @!P4 HFMA2.BF16_V2 R116, -RZ.H0_H0, RZ.H0_H0, -R216.H0_H0 ;  /* 0x200000ffff74c231 */ /* 0x000fc400003409d8 */
[----:B------:R-:W-:Y:S01]  /*e550*/  IMAD.MOV.U32 R232, RZ, RZ, R215 ;  /* 0x000000ffffe87224 */ /* 0x000fe200078e00d7 */
[----:B------:R-:W-:Y:S01]  /*e560*/  PRMT R78, R200, 0x7632, R78 ;  /* 0x00007632c84e7816 */ /* 0x000fe2000000004e */
[----:B------:R-:W-:Y:S01]  /*e570*/  IMAD.WIDE.U32 R4, R0, -0x2daee0ad, RZ ;  /* 0xd2511f5300047825 */ /* 0x000fe200078e00ff */
[----:B------:R-:W4:Y:S04]  /*e580*/  LDL.LU.64 R38, [R1+0x1c8] ;  /* 0x0001c80001267983 */ /* 0x000f280000300a00 */
[----:B------:R-:W-:Y:S01]  /*e590*/  LOP3.LUT R0, R2, UR24, R5, 0x96, !PT ;  /* 0x0000001802007c12 */ /* 0x000fe2000f8e9605 */
[----:B------:R-:W-:-:S04]  /*e5a0*/  IMAD.WIDE.U32 R2, R3, -0x326172a9, RZ ;  /* 0xcd9e8d5703027825 */ /* 0x000fc800078e00ff */
[----:B------:R-:W-:-:S05]  /*e5b0*/  IMAD.WIDE.U32 R34, R0, -0x326172a9, RZ ;  /* 0xcd9e8d5700227825 */ /* 0x000fca00078e00ff */
[----:B------:R-:W-:Y:S02]  /*e5c0*/  LOP3.LUT R35, R2, UR19, R35, 0x96, !PT ;  /* 0x0000001302237c12 */ /* 0x000fe4000f8e9623 */
[----:B------:R-:W1:Y:S01]  /*e5d0*/  MUFU.EX2 R2, R248 ;  /* 0x000000f800027308 */ /* 0x000e620000000800 */
[----:B------:R-:W-:-:S03]  /*e5e0*/  LOP3.LUT R8, R6, UR25, R3, 0x96, !PT ;  /* 0x0000001906087c12 */ /* 0x000fc6000f8e9603 */
[----:B------:R-:W1:Y:S01]  /*e5f0*/  MUFU.EX2 R0, R235 ;  /* 0x000000eb00007308 */ /* 0x000e620000000800 */
[----:B------:R-:W-:Y:S02]  /*e600*/  LOP3.LUT R3, R35, 0xff, RZ, 0xc0, !PT ;  /* 0x000000ff23037812 */ /* 0x000fe400078ec0ff */
[----:B------:R-:W-:Y:S02]  /*e610*/  @!P3 PRMT R219, R91, 0x5410, RZ ;  /* 0x000054105bdbb816 */ /* 0x000fe400000000ff */
[----:B------:R-:W-:Y:S01]  /*e620*/  ISETP.LE.U32.AND P3, PT, R3, UR6, PT ;  /* 0x0000000603007c0c */ /* 0x000fe2000bf63070 */
[----:B-1----:R-:W-:Y:S01]  /*e630*/  FADD.FTZ R3, R2, R9 ;  /* 0x0000000902037221 */ /* 0x002fe20000010000 */
[----:B------:R-:W-:-:S03]  /*e640*/  F2FP.BF16.F32.PACK_AB R125, R0, R2 ;  /* 0x00000002007d723e */ /* 0x000fc600000010ff */
[----:B------:R-:W-:Y:S01]  /*e650*/  FADD.FTZ R5, R0, R3 ;  /* 0x0000000300057221 */ /* 0x000fe20000010000 */
[----:B------:R-:W-:-:S07]  /*e660*/  LOP3.LUT R0, R35, 0xffff, RZ, 0xc0, !PT ;  /* 0x0000ffff23007812 */ /* 0x000fce00078ec0ff */
[----:B------:R-:W-:Y:S01]  /*e670*/  @!P3 HFMA2.BF16_V2 R94, -RZ.H0_H0, RZ.H0_H0, -R124.H0_H0 ;  /* 0x200000ffff5eb231 */ /* 0x000fe2000034097c */
[----:B------:R-:W-:-:S04]  /*e680*/  SHF.R.U32.HI R0, RZ, 0x8, R0 ;  /* 0x00000008ff007819 */ /* 0x000fc80000011600 */
[----:B------:R-:W-:Y:S02]  /*e690*/  LOP3.LUT R0, R0, 0xffff, RZ, 0xc0, !PT ;  /* 0x0000ffff00007812 */ /* 0x000fe400078ec0ff */
[----:B------:R-:W-:Y:S02]  /*e6a0*/  @!P3 PRMT R184, R94, 0x5410, RZ ;  /* 0x000054105eb8b816 */ /* 0x000fe400000000ff */
[----:B------:R-:W-:Y:S02]  /*e6b0*/  ISETP.LE.U32.AND P3, PT, R0, UR6, PT ;  /* 0x0000000600007c0c */ /* 0x000fe4000bf63070 */
[----:B------:R-:W-:-:S04]  /*e6c0*/  PRMT R0, R35, 0x7632, R0 ;  /* 0x0000763223007816 */ /* 0x000fc80000000000 */
[----:B------:R-:W-:-:S07]  /*e6d0*/  LOP3.LUT R0, R0, 0xff, RZ, 0xc0, !PT ;  /* 0x000000ff00007812 */ /* 0x000fce00078ec0ff */
[----:B------:R-:W-:Y:S01]  /*e6e0*/  @!P3 HFMA2.BF16_V2 R93, -RZ.H0_H0, RZ.H0_H0, -R124.H1_H1 ;  /* 0x200000ffff5db231 */ /* 0x000fe2000036097c */
[----:B------:R-:W-:Y:S01]  /*e6f0*/  PRMT R79, R125, 0x7610, R79 ;  /* 0x000076107d4f7816 */ /* 0x000fe2000000004f */
[----:B------:R-:W-:Y:S01]  /*e700*/  FADD.FTZ R2, R17, R10 ;  /* 0x0000000a11027221 */ /* 0x000fe20000010000 */
[----:B------:R-:W-:Y:S01]  /*e710*/  IMAD.WIDE.U32 R50, R8, -0x2daee0ad, RZ ;  /* 0xd2511f5308327825 */ /* 0x000fe200078e00ff */
[----:B------:R-:W-:Y:S03]  /*e720*/  MUFU.EX2 R3, R250 ;  /* 0x000000fa00037308 */ /* 0x000fe60000000800 */
[----:B------:R-:W-:Y:S01]  /*e730*/  FADD.FTZ R6, R18, R2 ;  /* 0x0000000212067221 */ /* 0x000fe20000010000 */
[----:B------:R-:W-:Y:S01]  /*e740*/  IMAD.MOV.U32 R215, RZ, RZ, R49 ;  /* 0x000000ffffd77224 */ /* 0x000fe200078e0031 */
[----:B------:R-:W-:Y:S02]  /*e750*/  PRMT R2, R52, 0x7771, RZ ;  /* 0x0000777134027816 */ /* 0x000fe400000000ff */
[----:B------:R-:W-:-:S02]  /*e760*/  LOP3.LUT R49, R4, UR13, R51, 0x96, !PT ;  /* 0x0000000d04317c12 */ /* 0x000fc4000f8e9633 */
[----:B------:R-:W-:Y:S02]  /*e770*/  @!P4 PRMT R216, R116, 0x5410, RZ ;  /* 0x0000541074d8c816 */ /* 0x000fe400000000ff */
[----:B------:R-:W-:Y:S02]  /*e780*/  ISETP.GT.U32.AND P4, PT, R2, UR6, PT ;  /* 0x0000000602007c0c */ /* 0x000fe4000bf84070 */
[----:B------:R-:W-:Y:S02]  /*e790*/  LOP3.LUT R2, R49, 0xff, RZ, 0xc0, !PT ;  /* 0x000000ff31027812 */ /* 0x000fe400078ec0ff */
[----:B------:R-:W-:Y:S01]  /*e7a0*/  PRMT R91, R246, 0x7610, R91 ;  /* 0x00007610f65b7816 */ /* 0x000fe2000000005b */
[----:B------:R-:W-:-:S04]  /*e7b0*/  FADD.FTZ R7, R11, R12 ;  /* 0x0000000c0b077221 */ /* 0x000fc80000010000 */
[----:B------:R-:W-:Y:S01]  /*e7c0*/  FADD.FTZ R8, R19, R7 ;  /* 0x0000000713087221 */ /* 0x000fe20000010000 */
[----:B--2---:R-:W-:Y:S02]  /*e7d0*/  PRMT R211, R124, 0x7632, R211 ;  /* 0x000076327cd37816 */ /* 0x004fe400000000d3 */
[----:B------:R-:W-:Y:S02]  /*e7e0*/  @!P3 PRMT R211, R93, 0x5410, RZ ;  /* 0x000054105dd3b816 */ /* 0x000fe400000000ff */
[----:B------:R-:W-:Y:S02]  /*e7f0*/  ISETP.LE.U32.AND P3, PT, R0, UR6, PT ;  /* 0x0000000600007c0c */ /* 0x000fe4000bf63070 */
[----:B------:R-:W-:-:S11]  /*e800*/  SHF.R.U32.HI R0, RZ, 0x18, R35 ;  /* 0x00000018ff007819 */ /* 0x000fd60000011623 */
[----:B------:R-:W-:-:S05]  /*e810*/  @!P3 HFMA2.BF16_V2 R95, -RZ.H0_H0, RZ.H0_H0, -R201.H0_H0 ;  /* 0x200000ffff5fb231 */ /* 0x000fca00003409c9 */
[----:B------:R-:W-:Y:S02]  /*e820*/  @!P3 PRMT R189, R95, 0x5410, RZ ;  /* 0x000054105fbdb816 */ /* 0x000fe400000000ff */
[----:B------:R-:W-:Y:S01]  /*e830*/  ISETP.LE.U32.AND P3, PT, R0, UR6, PT ;  /* 0x0000000600007c0c */ /* 0x000fe2000bf63070 */
[----:B------:R-:W-:-:S05]  /*e840*/  IMAD.MOV.U32 R0, RZ, RZ, R34 ;  /* 0x000000ffff007224 */ /* 0x000fca00078e0022 */
[----:B------:R-:W-:-:S07]  /*e850*/  LOP3.LUT R0, R0, 0xff, RZ, 0xc0, !PT ;  /* 0x000000ff00007812 */ /* 0x000fce00078ec0ff */
[----:B------:R-:W-:-:S05]  /*e860*/  @!P3 HFMA2.BF16_V2 R108, -RZ.H0_H0, RZ.H0_H0, -R201.H1_H1 ;  /* 0x200000ffff6cb231 */ /* 0x000fca00003609c9 */
[----:B------:R-:W-:Y:S02]  /*e870*/  @!P3 PRMT R190, R108, 0x5410, RZ ;  /* 0x000054106cbeb816 */ /* 0x000fe400000000ff */
[----:B------:R-:W-:Y:S02]  /*e880*/  ISETP.LE.U32.AND P3, PT, R0, UR6, PT ;  /* 0x0000000600007c0c */ /* 0x000fe4000bf63070 */
[----:B------:R-:W-:-:S11]  /*e890*/  PRMT R0, R34, 0x7771, RZ ;  /* 0x0000777122007816 */ /* 0x000fd600000000ff */
[----:B------:R-:W-:-:S05]  /*e8a0*/  @!P3 HFMA2.BF16_V2 R109, -RZ.H0_H0, RZ.H0_H0, -R125.H0_H0 ;  /* 0x200000ffff6db231 */ /* 0x000fca000034097d */
[----:B------:R-:W-:Y:S02]  /*e8b0*/  @!P3 PRMT R79, R109, 0x5410, RZ ;  /* 0x000054106d4fb816 */ /* 0x000fe400000000ff */
[----:B------:R-:W-:Y:S02]  /*e8c0*/  ISETP.GT.U32.AND P3, PT, R0, UR6, PT ;  /* 0x0000000600007c0c */ /* 0x000fe4000bf64070 */
[----:B------:R-:W-:Y:S02]  /*e8d0*/  PRMT R0, R34, 0x7772, RZ ;  /* 0x0000777222007816 */ /* 0x000fe400000000ff */
[----:B------:R-:W-:-:S09]  /*e8e0*/  PRMT R210, R125, 0x7632, R210 ;  /* 0x000076327dd27816 */ /* 0x000fd200000000d2 */
[----:B------:R-:W-:-:S05]  /*e8f0*/  @P3 HFMA2.BF16_V2 R110, -RZ.H0_H0, RZ.H0_H0, -R125.H1_H1 ;  /* 0x200000ffff6e3231 */ /* 0x000fca000036097d */
[----:B------:R-:W-:Y:S02]  /*e900*/  @P3 PRMT R210, R110, 0x5410, RZ ;  /* 0x000054106ed23816 */ /* 0x000fe400000000ff */
[----:B------:R-:W-:Y:S02]  /*e910*/  ISETP.GT.U32.AND P3, PT, R0, UR6, PT ;  /* 0x0000000600007c0c */ /* 0x000fe4000bf64070 */
[----:B------:R-:W-:-:S11]  /*e920*/  PRMT R0, R34, 0x7773, RZ ;  /* 0x0000777322007816 */ /* 0x000fd600000000ff */
[----:B------:R-:W-:-:S05]  /*e930*/  @P3 HFMA2.BF16_V2 R111, -RZ.H0_H0, RZ.H0_H0, -R200.H0_H0 ;  /* 0x200000ffff6f3231 */ /* 0x000fca00003409c8 */
[----:B------:R-:W-:Y:S02]  /*e940*/  @P3 PRMT R77, R111, 0x5410, RZ ;  /* 0x000054106f4d3816 */ /* 0x000fe400000000ff */
[----:B------:R-:W-:Y:S02]  /*e950*/  ISETP.GT.U32.AND P3, PT, R0, UR6, PT ;  /* 0x0000000600007c0c */ /* 0x000fe4000bf64070 */
[----:B------:R-:W1:Y:S11]  /*e960*/  MUFU.EX2 R0, R249 ;  /* 0x000000f900007308 */ /* 0x000e760000000800 */
[----:B------:R-:W-:-:S05]  /*e970*/  @P3 HFMA2.BF16_V2 R117, -RZ.H0_H0, RZ.H0_H0, -R200.H1_H1 ;  /* 0x200000ffff753231 */ /* 0x000fca00003609c8 */
[----:B------:R-:W-:Y:S02]  /*e980*/  @P3 PRMT R78, R117, 0x5410, RZ ;  /* 0x00005410754e3816 */ /* 0x000fe400000000ff */
[----:B------:R-:W-:Y:S01]  /*e990*/  ISETP.LE.U32.AND P3, PT, R2, UR6, PT ;  /* 0x0000000602007c0c */ /* 0x000fe2000bf63070 */
[----:B-1----:R-:W-:Y:S01]  /*e9a0*/  FADD.FTZ R4, R0, R5 ;  /* 0x0000000500047221 */ /* 0x002fe20000010000 */
[----:B------:R-:W-:Y:S02]  /*e9b0*/  F2FP.BF16.F32.PACK_AB R127, R3, R0 ;  /* 0x00000000037f723e */ /* 0x000fe400000010ff */
[----:B------:R-:W-:Y:S01]  /*e9c0*/  LOP3.LUT R0, R49, 0xffff, RZ, 0xc0, !PT ;  /* 0x0000ffff31007812 */ /* 0x000fe200078ec0ff */
[----:B------:R-:W-:Y:S03]  /*e9d0*/  MUFU.EX2 R2, R13 ;  /* 0x0000000d00027308 */ /* 0x000fe60000000800 */
[----:B------:R-:W-:Y:S01]  /*e9e0*/  SHF.R.U32.HI R0, RZ, 0x8, R0 ;  /* 0x00000008ff007819 */ /* 0x000fe20000011600 */
[----:B------:R-:W1:Y:S04]  /*e9f0*/  MUFU.EX2 R5, R191 ;  /* 0x000000bf00057308 */ /* 0x000e680000000800 */
[----:B------:R-:W-:Y:S01]  /*ea00*/  @!P3 HFMA2.BF16_V2 R118, -RZ.H0_H0, RZ.H0_H0, -R127.H0_H0 ;  /* 0x200000ffff76b231 */ /* 0x000fe2000034097f */
[----:B------:R-:W-:-:S02]  /*ea10*/  LOP3.LUT R0, R0, 0xffff, RZ, 0xc0, !PT ;  /* 0x0000ffff00007812 */ /* 0x000fc400078ec0ff */
[----:B------:R-:W-:Y:S02]  /*ea20*/  PRMT R22, R127, 0x7610, R22 ;  /* 0x000076107f167816 */ /* 0x000fe40000000016 */
[----:B------:R-:W-:Y:S02]  /*ea30*/  @!P3 PRMT R22, R118, 0x5410, RZ ;  /* 0x000054107616b816 */ /* 0x000fe400000000ff */
[----:B------:R-:W-:Y:S02]  /*ea40*/  ISETP.LE.U32.AND P3, PT, R0, UR6, PT ;  /* 0x0000000600007c0c */ /* 0x000fe4000bf63070 */
[----:B-1----:R-:W-:-:S04]  /*ea50*/  F2FP.BF16.F32.PACK_AB R0, R5, R2 ;  /* 0x000000020500723e */ /* 0x002fc800000010ff */
[C---:B------:R-:W-:Y:S02]  /*ea60*/  PRMT R177, R0.reuse, 0x7632, R177 ;  /* 0x0000763200b17816 */ /* 0x040fe400000000b1 */
[----:B------:R-:W-:Y:S02]  /*ea70*/  PRMT R175, R0, 0x7610, R175 ;  /* 0x0000761000af7816 */ /* 0x000fe400000000af */
[----:B------:R-:W-:-:S03]  /*ea80*/  PRMT R0, R49, 0x7632, R0 ;  /* 0x0000763231007816 */ /* 0x000fc60000000000 */
[----:B------:R-:W-:Y:S01]  /*ea90*/  @!P3 HFMA2.BF16_V2 R119, -RZ.H0_H0, RZ.H0_H0, -R127.H1_H1 ;  /* 0x200000ffff77b231 */ /* 0x000fe2000036097f */
[----:B------:R-:W-:Y:S02]  /*eaa0*/  LOP3.LUT R0, R0, 0xff, RZ, 0xc0, !PT ;  /* 0x000000ff00007812 */ /* 0x000fe400078ec0ff */
[----:B------:R-:W-:Y:S02]  /*eab0*/  PRMT R25, R127, 0x7632, R25 ;  /* 0x000076327f197816 */ /* 0x000fe40000000019 */
[----:B------:R-:W-:Y:S02]  /*eac0*/  @!P3 PRMT R25, R119, 0x5410, RZ ;  /* 0x000054107719b816 */ /* 0x000fe400000000ff */
[----:B------:R-:W-:Y:S02]  /*ead0*/  ISETP.LE.U32.AND P3, PT, R0, UR6, PT ;  /* 0x0000000600007c0c */ /* 0x000fe4000bf63070 */
[----:B------:R-:W-:Y:S01]  /*eae0*/  SHF.R.U32.HI R0, RZ, 0x18, R49 ;  /* 0x00000018ff007819 */ /* 0x000fe20000011631 */
[----:B------:R-:W-:-:S10]  /*eaf0*/  @P4 HFMA2.BF16_V2 R126, -RZ.H0_H0, RZ.H0_H0, -R177.H0_H0 ;  /* 0x200000ffff7e4231 */ /* 0x000fd400003409b1 */
[----:B------:R-:W-:-:S05]  /*eb00*/  @!P3 HFMA2.BF16_V2 R144, -RZ.H0_H0, RZ.H0_H0, -R246.H0_H0 ;  /* 0x200000ffff90b231 */ /* 0x000fca00003409f6 */
[----:B------:R-:W-:Y:S02]  /*eb10*/  @!P3 PRMT R91, R144, 0x5410, RZ ;  /* 0x00005410905bb816 */ /* 0x000fe400000000ff */
[----:B------:R-:W-:Y:S01]  /*eb20*/  ISETP.LE.U32.AND P3, PT, R0, UR6, PT ;  /* 0x0000000600007c0c */ /* 0x000fe2000bf63070 */
[----:B------:R-:W-:Y:S02]  /*eb30*/  IMAD.MOV.U32 R0, RZ, RZ, R50 ;  /* 0x000000ffff007224 */ /* 0x000fe400078e0032 */
[----:B------:R-:W-:Y:S01]  /*eb40*/  FADD.FTZ R7, R3, R4 ;  /* 0x0000000403077221 */ /* 0x000fe20000010000 */
[----:B------:R-:W-:Y:S01]  /*eb50*/  FADD.FTZ R3, R2, R6 ;  /* 0x0000000602037221 */ /* 0x000fe20000010000 */
[----:B------:R-:W-:Y:S02]  /*eb60*/  PRMT R93, R175, 0x5410, R177 ;  /* 0x00005410af5d7816 */ /* 0x000fe400000000b1 */
[----:B------:R-:W-:Y:S02]  /*eb70*/  LOP3.LUT R0, R0, 0xff, RZ, 0xc0, !PT ;  /* 0x000000ff00007812 */ /* 0x000fe400078ec0ff */
[----:B------:R-:W-:Y:S01]  /*eb80*/  @P4 PRMT R177, R126, 0x5410, RZ ;  /* 0x000054107eb14816 */ /* 0x000fe200000000ff */
[----:B------:R-:W-:Y:S01]  /*eb90*/  @!P5 HFMA2.BF16_V2 R145, -RZ.H0_H0, RZ.H0_H0, -R175.H0_H0 ;  /* 0x200000ffff91d231 */ /* 0x000fe200003409af */
[----:B------:R-:W-:Y:S01]  /*eba0*/  ISETP.LE.U32.AND P4, PT, R0, UR6, PT ;  /* 0x0000000600007c0c */ /* 0x000fe2000bf83070 */
[----:B------:R-:W-:Y:S01]  /*ebb0*/  FADD.FTZ R0, R5, R3 ;  /* 0x0000000305007221 */ /* 0x000fe20000010000 */
[----:B------:R-:W-:Y:S01]  /*ebc0*/  PRMT R3, R52, 0x7773, RZ ;  /* 0x0000777334037816 */ /* 0x000fe200000000ff */
[----:B------:R-:W1:Y:S01]  /*ebd0*/  MUFU.EX2 R4, R232 ;  /* 0x000000e800047308 */ /* 0x000e620000000800 */
[----:B------:R-:W-:-:S02]  /*ebe0*/  @!P5 PRMT R175, R145, 0x5410, RZ ;  /* 0x0000541091afd816 */ /* 0x000fc400000000ff */
[----:B------:R2:W-:Y:S01]  /*ebf0*/  STL [R1+0x148], R0 ;  /* 0x0001480001007387 */ /* 0x0005e20000100800 */
[----:B------:R-:W3:Y:S01]  /*ec00*/  MUFU.EX2 R2, R233 ;  /* 0x000000e900027308 */ /* 0x000ee20000000800 */
[----:B------:R-:W-:-:S03]  /*ec10*/  ISETP.GT.U32.AND P5, PT, R3, UR6, PT ;  /* 0x0000000603007c0c */ /* 0x000fc6000bfa4070 */
[----:B------:R-:W-:Y:S01]  /*ec20*/  MUFU.EX2 R3, R234 ;  /* 0x000000ea00037308 */ /* 0x000fe20000000800 */
[----:B------:R-:W-:Y:S01]  /*ec30*/  @!P3 HFMA2.BF16_V2 R146, -RZ.H0_H0, RZ.H0_H0, -R246.H1_H1 ;  /* 0x200000ffff92b231 */ /* 0x000fe200003609f6 */
[----:B------:R-:W-:Y:S01]  /*ec40*/  PRMT R5, R50, 0x7771, RZ ;  /* 0x0000777132057816 */ /* 0x000fe200000000ff */
[----:B-1----:R-:W-:Y:S01]  /*ec50*/  FADD.FTZ R6, R4, R8 ;  /* 0x0000000804067221 */ /* 0x002fe20000010000 */
[----:B--2---:R1:W2:Y:S02]  /*ec60*/  MUFU.EX2 R0, R251 ;  /* 0x000000fb00007308 */ /* 0x0042a40000000800 */
[----:B-1----:R-:W-:Y:S02]  /*ec70*/  PRMT R251, R246, 0x7632, R251 ;  /* 0x00007632f6fb7816 */ /* 0x002fe400000000fb */
[----:B------:R-:W-:Y:S02]  /*ec80*/  @!P3 PRMT R251, R146, 0x5410, RZ ;  /* 0x0000541092fbb816 */ /* 0x000fe400000000ff */
[----:B------:R-:W-:Y:S01]  /*ec90*/  ISETP.GT.U32.AND P3, PT, R5, UR6, PT ;  /* 0x0000000605007c0c */ /* 0x000fe2000bf64070 */
[----:B---3--:R-:W-:Y:S01]  /*eca0*/  FADD.FTZ R5, R2, R7 ;  /* 0x0000000702057221 */ /* 0x008fe20000010000 */
[----:B--2---:R-:W-:-:S02]  /*ecb0*/  F2FP.BF16.F32.PACK_AB R126, R0, R2 ;  /* 0x00000002007e723e */ /* 0x004fc400000010ff */
[C---:B------:R-:W-:Y:S01]  /*ecc0*/  F2FP.BF16.F32.PACK_AB R2, R3.reuse, R4 ;  /* 0x000000040302723e */ /* 0x040fe200000010ff */
[----:B------:R-:W-:Y:S01]  /*ecd0*/  FADD.FTZ R3, R3, R6 ;  /* 0x0000000603037221 */ /* 0x000fe20000010000 */
[----:B------:R-:W-:Y:S01]  /*ece0*/  FADD.FTZ R0, R0, R5 ;  /* 0x0000000500007221 */ /* 0x000fe20000010000 */
[----:B------:R-:W-:Y:S01]  /*ecf0*/  @!P4 HFMA2.BF16_V2 R147, -RZ.H0_H0, RZ.H0_H0, -R126.H0_H0 ;  /* 0x200000ffff93c231 */ /* 0x000fe2000034097e */
[----:B------:R-:W-:Y:S01]  /*ed00*/  PRMT R250, R126, 0x7610, R250 ;  /* 0x000076107efa7816 */ /* 0x000fe200000000fa */
[----:B------:R-:W1:Y:S01]  /*ed10*/  LDC R5, c[0x0][0x448] ;  /* 0x00011200ff057b82 */ /* 0x000e620000000800 */
[----:B------:R2:W-:Y:S04]  /*ed20*/  STL [R1+0x14c], R3 ;  /* 0x00014c0301007387 */ /* 0x0005e80000100800 */
[----:B------:R3:W-:Y:S04]  /*ed30*/  STL [R1+0x150], R0 ;  /* 0x0001500001007387 */ /* 0x0007e80000100800 */
[----:B--2---:R2:W2:Y:S04]  /*ed40*/  LDL.LU.S16 R3, [R1+0x10] ;  /* 0x0000100001037983 */ /* 0x0044a80000300600 */
[----:B------:R1:W2:Y:S01]  /*ed50*/  LDL.LU.S16 R4, [R1+0x18] ;  /* 0x0000180001047983 */ /* 0x0002a20000300600 */
[----:B---3--:R-:W-:-:S02]  /*ed60*/  PRMT R0, R52, 0x7772, RZ ;  /* 0x0000777234007816 */ /* 0x008fc400000000ff */
[----:B------:R-:W-:Y:S02]  /*ed70*/  @!P4 PRMT R250, R147, 0x5410, RZ ;  /* 0x0000541093fac816 */ /* 0x000fe400000000ff */
[----:B------:R-:W-:Y:S01]  /*ed80*/  ISETP.GT.U32.AND P4, PT, R0, UR6, PT ;  /* 0x0000000600007c0c */ /* 0x000fe2000bf84070 */
[----:B------:R-:W-:Y:S01]  /*ed90*/  @P3 HFMA2.BF16_V2 R148, -RZ.H0_H0, RZ.H0_H0, -R126.H1_H1 ;  /* 0x200000ffff943231 */ /* 0x000fe2000036097e */
[----:B------:R-:W-:Y:S02]  /*eda0*/  PRMT R0, R50, 0x7772, RZ ;  /* 0x0000777232007816 */ /* 0x000fe400000000ff */
[----:B------:R-:W-:Y:S02]  /*edb0*/  PRMT R249, R126, 0x7632, R249 ;  /* 0x000076327ef97816 */ /* 0x000fe400000000f9 */
[----:B------:R-:W-:Y:S02]  /*edc0*/  @P3 PRMT R249, R148, 0x5410, RZ ;  /* 0x0000541094f93816 */ /* 0x000fe400000000ff */
[----:B------:R-:W-:-:S02]  /*edd0*/  PRMT R173, R2, 0x7610, R173 ;  /* 0x0000761002ad7816 */ /* 0x000fc400000000ad */
[----:B------:R-:W-:Y:S02]  /*ede0*/  ISETP.GT.U32.AND P3, PT, R0, UR6, PT ;  /* 0x0000000600007c0c */ /* 0x000fe4000bf64070 */
[----:B------:R-:W-:-:S04]  /*edf0*/  PRMT R174, R2, 0x7632, R174 ;  /* 0x0000763202ae7816 */ /* 0x000fc800000000ae */
[----:B------:R-:W-:Y:S02]  /*ee00*/  PRMT R19, R173, 0x5410, R174 ;  /* 0x00005410ad137816 */ /* 0x000fe400000000ae */
[----:B------:R-:W-:-:S05]  /*ee10*/  PRMT R248, R247, 0x7610, R248 ;  /* 0x00007610f7f87816 */ /* 0x000fca00000000f8 */
[----:B------:R-:W-:-:S05]  /*ee20*/  @P3 HFMA2.BF16_V2 R150, -RZ.H0_H0, RZ.H0_H0, -R247.H0_H0 ;  /* 0x200000ffff963231 */ /* 0x000fca00003409f7 */
[----:B------:R-:W-:Y:S02]  /*ee30*/  @P3 PRMT R248, R150, 0x5410, RZ ;  /* 0x0000541096f83816 */ /* 0x000fe400000000ff */
[----:B------:R-:W-:Y:S01]  /*ee40*/  PRMT R237, R247, 0x7632, R237 ;  /* 0x00007632f7ed7816 */ /* 0x000fe200000000ed */
[----:B------:R-:W-:Y:S02]  /*ee50*/  IMAD.MOV.U32 R233, RZ, RZ, R32 ;  /* 0x000000ffffe97224 */ /* 0x000fe400078e0020 */
[----:B------:R-:W-:Y:S02]  /*ee60*/  IMAD.MOV.U32 R191, RZ, RZ, R215 ;  /* 0x000000ffffbf7224 */ /* 0x000fe400078e00d7 */
[----:B-1----:R-:W-:Y:S01]  /*ee70*/  IMAD.SHL.U32 R32, R5, 0x8, RZ ;  /* 0x0000000805207824 */ /* 0x002fe200078e00ff */
[----:B------:R-:W-:Y:S01]  /*ee80*/  PRMT R55, R64, 0x7610, R55 ;  /* 0x0000761040377816 */ /* 0x000fe20000000037 */
[----:B------:R-:W-:Y:S02]  /*ee90*/  IMAD.MOV.U32 R215, RZ, RZ, R73 ;  /* 0x000000ffffd77224 */ /* 0x000fe400078e0049 */
[----:B------:R-:W-:Y:S01]  /*eea0*/  IMAD.MOV.U32 R73, RZ, RZ, R58 ;  /* 0x000000ffff497224 */ /* 0x000fe200078e003a */
[----:B------:R-:W-:Y:S01]  /*eeb0*/  PRMT R18, R55, 0x7610, R64 ;  /* 0x0000761037127816 */ /* 0x000fe20000000040 */
[----:B------:R-:W-:-:S02]  /*eec0*/  IMAD.MOV.U32 R232, RZ, RZ, R33 ;  /* 0x000000ffffe87224 */ /* 0x000fc400078e0021 */
[----:B------:R-:W-:Y:S02]  /*eed0*/  IMAD.MOV.U32 R234, RZ, RZ, R41 ;  /* 0x000000ffffea7224 */ /* 0x000fe400078e0029 */
[----:B------:R-:W-:Y:S02]  /*eee0*/  IMAD.MOV.U32 R41, RZ, RZ, R70 ;  /* 0x000000ffff297224 */ /* 0x000fe400078e0046 */
[----:B------:R-:W-:Y:S01]  /*eef0*/  IMAD.MOV.U32 R70, RZ, RZ, R57 ;  /* 0x000000ffff467224 */ /* 0x000fe200078e0039 */
[----:B----4-:R-:W-:Y:S04]  /*ef00*/  STG.E.U16 desc[UR20][R38.64+-0x80], R186 ;  /* 0xffff80ba26007986 */ /* 0x010fe8000c101514 */
[----:B------:R-:W-:Y:S01]  /*ef10*/  STG.E.U16 desc[UR20][R38.64+-0x7e], R185 ;  /* 0xffff82b926007986 */ /* 0x000fe2000c101514 */
[----:B------:R-:W1:Y:S01]  /*ef20*/  S2R R13, SR_TID.X ;  /* 0x00000000000d7919 */ /* 0x000e620000002100 */
[----:B------:R-:W-:Y:S01]  /*ef30*/  IMAD.MOV.U32 R15, RZ, RZ, R31 ;  /* 0x000000ffff0f7224 */ /* 0x000fe200078e001f */
[----:B------:R-:W-:Y:S01]  /*ef40*/  PRMT R8, R48, 0x7771, RZ ;  /* 0x0000777130087816 */ /* 0x000fe200000000ff */
[----:B------:R-:W-:Y:S01]  /*ef50*/  IMAD.MOV.U32 R14, RZ, RZ, R40 ;  /* 0x000000ffff0e7224 */ /* 0x000fe200078e0028 */
[----:B------:R-:W-:Y:S01]  /*ef60*/  PRMT R40, R16, 0x7771, RZ ;  /* 0x0000777110287816 */ /* 0x000fe200000000ff */
[----:B------:R-:W-:-:S02]  /*ef70*/  IMAD.MOV.U32 R31, RZ, RZ, R16 ;  /* 0x000000ffff1f7224 */ /* 0x000fc400078e0010 */
[----:B-1----:R-:W-:Y:S02]  /*ef80*/  IMAD.SHL.U32 R13, R13, 0x20, RZ ;  /* 0x000000200d0d7824 */ /* 0x002fe400078e00ff */
[----:B--2---:R-:W-:-:S05]  /*ef90*/  @P4 HFMA2.BF16_V2 R3, -RZ.H0_H0, RZ.H0_H0, -R173.H0_H0 ;  /* 0x200000ffff034231 */ /* 0x004fca00003409ad */
[----:B------:R-:W-:-:S04]  /*efa0*/  PRMT R0, R3, 0x7610, R0 ;  /* 0x0000761003007816 */ /* 0x000fc80000000000 */
[----:B------:R-:W-:Y:S02]  /*efb0*/  @P4 PRMT R173, R0, 0x5410, RZ ;  /* 0x0000541000ad4816 */ /* 0x000fe400000000ff */
[----:B------:R-:W-:-:S04]  /*efc0*/  PRMT R0, R50, 0x7773, RZ ;  /* 0x0000777332007816 */ /* 0x000fc800000000ff */
[----:B------:R-:W-:Y:S02]  /*efd0*/  ISETP.GT.U32.AND P3, PT, R0, UR6, PT ;  /* 0x0000000600007c0c */ /* 0x000fe4000bf64070 */
[----:B------:R-:W-:Y:S01]  /*efe0*/  PRMT R0, R48, 0x7772, RZ ;  /* 0x0000777230007816 */ /* 0x000fe200000000ff */
[----:B------:R-:W-:-:S10]  /*eff0*/  IMAD.WIDE R2, R5, -0x70, R88 ;  /* 0xffffff9005027825 */ /* 0x000fd400078e0258 */
[----:B------:R-:W-:-:S05]  /*f000*/  @P3 HFMA2.BF16_V2 R151, -RZ.H0_H0, RZ.H0_H0, -R247.H1_H1 ;  /* 0x200000ffff973231 */ /* 0x000fca00003609f7 */
[----:B------:R-:W-:Y:S02]  /*f010*/  @P3 PRMT R237, R151, 0x5410, RZ ;  /* 0x0000541097ed3816 */ /* 0x000fe400000000ff */
[----:B------:R-:W-:Y:S01]  /*f020*/  ISETP.GT.U32.AND P3, PT, R0, UR6, PT ;  /* 0x0000000600007c0c */ /* 0x000fe2000bf64070 */
[----:B------:R-:W-:Y:S02]  /*f030*/  IMAD.MOV.U32 R88, RZ, RZ, R199 ;  /* 0x000000ffff587224 */ /* 0x000fe400078e00c7 */
[----:B------:R-:W-:Y:S02]  /*f040*/  IMAD.MOV.U32 R199, RZ, RZ, R182 ;  /* 0x000000ffffc77224 */ /* 0x000fe400078e00b6 */
[----:B------:R-:W-:Y:S02]  /*f050*/  IMAD.MOV.U32 R182, RZ, RZ, R59 ;  /* 0x000000ffffb67224 */ /* 0x000fe400078e003b */
[----:B------:R-:W-:-:S04]  /*f060*/  IMAD.WIDE R58, R5, 0x70, R2 ;  /* 0x00000070053a7825 */ /* 0x000fc800078e0202 */
[----:B------:R-:W-:-:S04]  /*f070*/  IMAD.WIDE R2, R32, 0x2, R38 ;  /* 0x0000000220027825 */ /* 0x000fc800078e0226 */
[----:B------:R-:W-:Y:S02]  /*f080*/  @P3 HFMA2.BF16_V2 R4, -RZ.H0_H0, RZ.H0_H0, -R55.H0_H0 ;  /* 0x200000ffff043231 */ /* 0x000fe40000340937 */
[----:B------:R-:W-:-:S03]  /*f090*/  IMAD.WIDE R2, R5, 0x70, R2 ;  /* 0x0000007005027825 */ /* 0x000fc600078e0202 */
[----:B------:R-:W-:Y:S01]  /*f0a0*/  PRMT R0, R4, 0x7610, R0 ;  /* 0x0000761004007816 */ /* 0x000fe20000000000 */
[----:B------:R-:W-:-:S03]  /*f0b0*/  IMAD.MOV.U32 R89, RZ, RZ, R74 ;  /* 0x000000ffff597224 */ /* 0x000fc600078e004a */
[----:B------:R-:W-:Y:S01]  /*f0c0*/  @P3 PRMT R55, R0, 0x5410, RZ ;  /* 0x0000541000373816 */ /* 0x000fe200000000ff */
[----:B------:R-:W-:Y:S01]  /*f0d0*/  IMAD.WIDE R32, R32, 0x2, R2 ;  /* 0x0000000220207825 */ /* 0x000fe200078e0202 */
[C---:B------:R-:W-:Y:S02]  /*f0e0*/  PRMT R2, R196.reuse, 0x7773, RZ ;  /* 0x00007773c4027816 */ /* 0x040fe400000000ff */
[----:B------:R-:W-:Y:S01]  /*f0f0*/  PRMT R0, R196, 0x7772, RZ ;  /* 0x00007772c4007816 */ /* 0x000fe200000000ff */
[----:B------:R-:W-:Y:S02]  /*f100*/  IMAD.MOV.U32 R74, RZ, RZ, R68 ;  /* 0x000000ffff4a7224 */ /* 0x000fe400078e0044 */
[----:B------:R-:W-:Y:S02]  /*f110*/  IMAD.MOV.U32 R68, RZ, RZ, R183 ;  /* 0x000000ffff447224 */ /* 0x000fe400078e00b7 */
[----:B------:R-:W-:Y:S01]  /*f120*/  IMAD.MOV.U32 R183, RZ, RZ, R56 ;  /* 0x000000ffffb77224 */ /* 0x000fe200078e0038 */
[----:B------:R-:W-:Y:S01]  /*f130*/  PRMT R11, R0, 0x5410, R2 ;  /* 0x00005410000b7816 */ /* 0x000fe20000000002 */
[----:B------:R-:W-:Y:S01]  /*f140*/  IMAD.WIDE R56, R5, -0x70, R58 ;  /* 0xffffff9005387825 */ /* 0x000fe200078e023a */
[----:B------:R-:W-:-:S02]  /*f150*/  PRMT R2, R16, 0x7773, RZ ;  /* 0x0000777310027816 */ /* 0x000fc400000000ff */
[----:B------:R-:W-:Y:S01]  /*f160*/  PRMT R0, R16, 0x7772, RZ ;  /* 0x0000777210007816 */ /* 0x000fe200000000ff */
[----:B------:R-:W-:Y:S01]  /*f170*/  IMAD.MOV.U32 R3, RZ, RZ, R196 ;  /* 0x000000ffff037224 */ /* 0x000fe200078e00c4 */
[----:B------:R1:W-:Y:S01]  /*f180*/  STG.E.U16 desc[UR20][R56.64+-0x80], R172 ;  /* 0xffff80ac38007986 */ /* 0x0003e2000c101514 */
[----:B------:R-:W-:-:S03]  /*f190*/  PRMT R4, R196, 0x7771, RZ ;  /* 0x00007771c4047816 */ /* 0x000fc600000000ff */
[----:B------:R-:W-:-:S04]  /*f1a0*/  LOP3.LUT R3, R3, 0xff, RZ, 0xc0, !PT ;  /* 0x000000ff03037812 */ /* 0x000fc800078ec0ff */
[----:B------:R-:W-:Y:S02]  /*f1b0*/  PRMT R10, R3, 0x5410, R4 ;  /* 0x00005410030a7816 */ /* 0x000fe40000000004 */
[----:B------:R-:W2:Y:S01]  /*f1c0*/  LDC R3, c[0x0][0x4f8] ;  /* 0x00013e00ff037b82 */ /* 0x000ea20000000800 */
[----:B-1----:R-:W-:Y:S02]  /*f1d0*/  PRMT R172, R0, 0x5410, R2 ;  /* 0x0000541000ac7816 */ /* 0x002fe40000000002 */
[C---:B------:R-:W-:Y:S02]  /*f1e0*/  LOP3.LUT R0, R21.reuse, 0xffff, RZ, 0xc0, !PT ;  /* 0x0000ffff15007812 */ /* 0x040fe400078ec0ff */
[----:B------:R-:W-:Y:S02]  /*f1f0*/  LOP3.LUT R2, R21, 0xff, RZ, 0xc0, !PT ;  /* 0x000000ff15027812 */ /* 0x000fe400078ec0ff */
[----:B------:R-:W-:-:S04]  /*f200*/  SHF.R.U32.HI R0, RZ, 0x8, R0 ;  /* 0x00000008ff007819 */ /* 0x000fc80000011600 */
[--C-:B------:R-:W-:Y:S02]  /*f210*/  PRMT R6, R2, 0x5410, R0.reuse ;  /* 0x0000541002067816 */ /* 0x100fe40000000000 */
[----:B------:R-:W-:Y:S02]  /*f220*/  PRMT R0, R21, 0x7632, R0 ;  /* 0x0000763215007816 */ /* 0x000fe40000000000 */
[----:B------:R-:W-:Y:S02]  /*f230*/  SHF.R.U32.HI R2, RZ, 0x18, R21 ;  /* 0x00000018ff027819 */ /* 0x000fe40000011615 */
[----:B------:R-:W-:-:S04]  /*f240*/  LOP3.LUT R0, R0, 0xff, RZ, 0xc0, !PT ;  /* 0x000000ff00007812 */ /* 0x000fc800078ec0ff */
[----:B------:R-:W-:Y:S02]  /*f250*/  PRMT R5, R0, 0x5410, R2 ;  /* 0x0000541000057816 */ /* 0x000fe40000000002 */
[C---:B------:R-:W-:Y:S02]  /*f260*/  PRMT R2, R48.reuse, 0x7773, RZ ;  /* 0x0000777330027816 */ /* 0x040fe400000000ff */
[----:B------:R-:W-:-:S04]  /*f270*/  PRMT R0, R48, 0x7772, RZ ;  /* 0x0000777230007816 */ /* 0x000fc800000000ff */
[----:B------:R-:W-:Y:S02]  /*f280*/  PRMT R17, R0, 0x5410, R2 ;  /* 0x0000541000117816 */ /* 0x000fe40000000002 */
[C---:B------:R-:W-:Y:S02]  /*f290*/  LOP3.LUT R0, R20.reuse, 0xffff, RZ, 0xc0, !PT ;  /* 0x0000ffff14007812 */ /* 0x040fe400078ec0ff */
[----:B------:R-:W-:Y:S02]  /*f2a0*/  LOP3.LUT R2, R20, 0xff, RZ, 0xc0, !PT ;  /* 0x000000ff14027812 */ /* 0x000fe400078ec0ff */
[----:B------:R-:W-:Y:S02]  /*f2b0*/  SHF.R.U32.HI R0, RZ, 0x8, R0 ;  /* 0x00000008ff007819 */ /* 0x000fe40000011600 */
[----:B--2---:R-:W-:Y:S02]  /*f2c0*/  LOP3.LUT R3, R3, 0xff, RZ, 0xc0, !PT ;  /* 0x000000ff03037812 */ /* 0x004fe400078ec0ff */
[----:B------:R-:W-:Y:S01]  /*f2d0*/  PRMT R7, R2, 0x5410, R0 ;  /* 0x0000541002077816 */ /* 0x000fe20000000000 */
[----:B------:R-:W-:Y:S01]  /*f2e0*/  IMAD.MOV.U32 R4, RZ, RZ, R48 ;  /* 0x000000ffff047224 */ /* 0x000fe200078e0030 */
[----:B------:R-:W-:Y:S01]  /*f2f0*/  PRMT R0, R20, 0x7632, R0 ;  /* 0x0000763214007816 */ /* 0x000fe20000000000 */
[----:B------:R-:W-:Y:S01]  /*f300*/  IMAD R3, R3, 0x10000, R3 ;  /* 0x0001000003037824 */ /* 0x000fe200078e0203 */
[----:B------:R-:W-:-:S02]  /*f310*/  SHF.R.U32.HI R2, RZ, 0x18, R20 ;  /* 0x00000018ff027819 */ /* 0x000fc40000011614 */
[----:B------:R-:W-:Y:S02]  /*f320*/  LOP3.LUT R0, R0, 0xff, RZ, 0xc0, !PT ;  /* 0x000000ff00007812 */ /* 0x000fe400078ec0ff */
[----:B------:R-:W-:Y:S02]  /*f330*/  LOP3.LUT R4, R4, 0xff, RZ, 0xc0, !PT ;  /* 0x000000ff04047812 */ /* 0x000fe400078ec0ff */
[----:B------:R-:W-:Y:S02]  /*f340*/  PRMT R16, R0, 0x5410, R2 ;  /* 0x0000541000107816 */ /* 0x000fe40000000002 */
[----:B------:R-:W-:Y:S02]  /*f350*/  HSET2.LE.AND R2, R5, R3, PT ;  /* 0x0000000305027233 */ /* 0x000fe40003803000 */
[----:B------:R-:W-:Y:S02]  /*f360*/  PRMT R5, R4, 0x5410, R8 ;  /* 0x0000541004057816 */ /* 0x000fe40000000008 */
[----:B------:R-:W-:-:S02]  /*f370*/  LOP3.LUT R4, R191, 0x120, R13, 0xf8, !PT ;  /* 0x00000120bf047812 */ /* 0x000fc400078ef80d */
[--C-:B------:R-:W-:Y:S02]  /*f380*/  HSET2.LE.AND R0, R6, R3.reuse, PT ;  /* 0x0000000306007233 */ /* 0x100fe40003803000 */
[----:B------:R-:W-:Y:S02]  /*f390*/  LEA R48, R4, UR9, 0x1 ;  /* 0x0000000904307c11 */ /* 0x000fe4000f8e08ff */
[----:B------:R-:W-:Y:S02]  /*f3a0*/  LOP3.LUT R9, R15, R2, RZ, 0xc0, !PT ;  /* 0x000000020f097212 */ /* 0x000fe400078ec0ff */
[----:B------:R-:W-:Y:S02]  /*f3b0*/  LOP3.LUT R8, R14, R0, RZ, 0xc0, !PT ;  /* 0x000000000e087212 */ /* 0x000fe400078ec0ff */
[----:B------:R-:W1:Y:S01]  /*f3c0*/  LDSM.16.MT88.4 R12, [R48+0x9000] ;  /* 0x00900000300c783b */ /* 0x000e620000004200 */
[----:B------:R-:W-:Y:S02]  /*f3d0*/  LOP3.LUT R2, R11, 0xff00ff, RZ, 0xc0, !PT ;  /* 0x00ff00ff0b027812 */ /* 0x000fe400078ec0ff */
[----:B------:R-:W-:-:S03]  /*f3e0*/  HSET2.LE.AND R0, R10, R3, PT ;  /* 0x000000030a007233 */ /* 0x000fc60003803000 */
[----:B------:R-:W-:Y:S02]  /*f3f0*/  HSET2.LE.AND R2, R2, R3, PT ;  /* 0x0000000302027233 */ /* 0x000fe40003803000 */
[----:B------:R-:W-:-:S03]  /*f400*/  LOP3.LUT R10, R232, R0, RZ, 0xc0, !PT ;  /* 0x00000000e80a7212 */ /* 0x000fc600078ec0ff */
[----:B------:R-:W-:Y:S01]  /*f410*/  LOP3.LUT R11, R105, R2, RZ, 0xc0, !PT ;  /* 0x00000002690b7212 */ /* 0x000fe200078ec0ff */
[----:B------:R-:W-:Y:S02]  /*f420*/  IMAD.MOV.U32 R197, RZ, RZ, R199 ;  /* 0x000000ffffc57224 */ /* 0x000fe400078e00c7 */
[----:B------:R-:W-:Y:S02]  /*f430*/  IMAD.MOV.U32 R199, RZ, RZ, R41 ;  /* 0x000000ffffc77224 */ /* 0x000fe400078e0029 */
[----:B------:R-:W-:Y:S02]  /*f440*/  IMAD.MOV.U32 R41, RZ, RZ, R30 ;  /* 0x000000ffff297224 */ /* 0x000fe400078e001e */
[----:B-1----:R-:W-:Y:S01]  /*f450*/  HMMA.16816.F32.BF16 R116, R8, R12, R168 ;  /* 0x0000000c0874723c */ /* 0x002fe200000418a8 */
[----:B------:R-:W-:Y:S02]  /*f460*/  IMAD.MOV.U32 R169, RZ, RZ, R215 ;  /* 0x000000ffffa97224 */ /* 0x000fe400078e00d7 */
[----:B------:R-:W-:-:S02]  /*f470*/  IMAD.MOV.U32 R215, RZ, RZ, R241 ;  /* 0x000000ffffd77224 */ /* 0x000fc400078e00f1 */
[----:B------:R-:W2:Y:S04]  /*f480*/  LDL.LU R241, [R1+0x1c0] ;  /* 0x0001c00001f17983 */ /* 0x000ea80000300800 */
[----:B------:R-:W3:Y:S01]  /*f490*/  LDL.LU R30, [R1+0x1bc] ;  /* 0x0001bc00011e7983 */ /* 0x000ee20000300800 */
[----:B------:R-:W-:Y:S02]  /*f4a0*/  IMAD.MOV.U32 R191, RZ, RZ, R89 ;  /* 0x000000ffffbf7224 */ /* 0x000fe400078e0059 */
[----:B------:R-:W-:Y:S02]  /*f4b0*/  IMAD.MOV.U32 R89, RZ, RZ, R234 ;  /* 0x000000ffff597224 */ /* 0x000fe400078e00ea */
[----:B------:R-:W-:Y:S02]  /*f4c0*/  IMAD.MOV.U32 R170, RZ, RZ, R79 ;  /* 0x000000ffffaa7224 */ /* 0x000fe400078e004f */
[----:B------:R-:W-:-:S02]  /*f4d0*/  IMAD.MOV.U32 R171, RZ, RZ, R89 ;  /* 0x000000ffffab7224 */ /* 0x000fc400078e0059 */
[----:B------:R-:W-:Y:S02]  /*f4e0*/  IMAD.MOV.U32 R89, RZ, RZ, R69 ;  /* 0x000000ffff597224 */ /* 0x000fe400078e0045 */
[----:B------:R-:W-:Y:S02]  /*f4f0*/  IMAD.MOV.U32 R196, RZ, RZ, R68 ;  /* 0x000000ffffc47224 */ /* 0x000fe400078e0044 */
[----:B------:R-:W-:Y:S02]  /*f500*/  IMAD.MOV.U32 R69, RZ, RZ, R243 ;  /* 0x000000ffff457224 */ /* 0x000fe400078e00f3 */
[----:B------:R-:W-:Y:S01]  /*f510*/  IMAD.MOV.U32 R79, RZ, RZ, R72 ;  /* 0x000000ffff4f7224 */ /* 0x000fe200078e0048 */
[----:B------:R-:W4:Y:S01]  /*f520*/  LDL.LU R243, [R1+0x1b8] ;  /* 0x0001b80001f37983 */ /* 0x000f220000300800 */
[----:B------:R-:W-:Y:S02]  /*f530*/  IMAD.MOV.U32 R68, RZ, RZ, R244 ;  /* 0x000000ffff447224 */ /* 0x000fe400078e00f4 */
[----:B------:R-:W-:Y:S01]  /*f540*/  IMAD.MOV.U32 R72, RZ, RZ, R187 ;  /* 0x000000ffff487224 */ /* 0x000fe200078e00bb */
[----:B------:R-:W2:Y:S04]  /*f550*/  LDL.LU R244, [R1+0x1b4] ;  /* 0x0001b40001f47983 */ /* 0x000ea80000300800 */
[----:B------:R-:W4:Y:S01]  /*f560*/  LDL.LU R187, [R1+0x1b0] ;  /* 0x0001b00001bb7983 */ /* 0x000f220000300800 */
[----:B------:R-:W-:-:S02]  /*f570*/  HSET2.LE.AND R0, R7, R3, PT ;  /* 0x0000000307007233 */ /* 0x000fc40003803000 */
[----:B------:R-:W-:Y:S02]  /*f580*/  LOP3.LUT R7, R17, 0xff00ff, RZ, 0xc0, !PT ;  /* 0x00ff00ff11077812 */ /* 0x000fe400078ec0ff */
[--C-:B------:R-:W-:Y:S02]  /*f590*/  HSET2.LE.AND R2, R5, R3.reuse, PT ;  /* 0x0000000305027233 */ /* 0x100fe40003803000 */
[----:B------:R-:W-:Y:S02]  /*f5a0*/  LOP3.LUT R4, R66, R0, RZ, 0xc0, !PT ;  /* 0x0000000042047212 */ /* 0x000fe400078ec0ff */
[--C-:B------:R-:W-:Y:S02]  /*f5b0*/  HSET2.LE.AND R0, R16, R3.reuse, PT ;  /* 0x0000000310007233 */ /* 0x100fe40003803000 */
[----:B------:R-:W-:Y:S01]  /*f5c0*/  HSET2.LE.AND R7, R7, R3, PT ;  /* 0x0000000307077233 */ /* 0x000fe20003803000 */
[----:B------:R-:W-:Y:S01]  /*f5d0*/  IMAD.MOV.U32 R235, RZ, RZ, 0x20 ;  /* 0x00000020ffeb7424 */ /* 0x000fe200078e00ff */
[----:B------:R-:W-:-:S02]  /*f5e0*/  LOP3.LUT R6, R62, R2, RZ, 0xc0, !PT ;  /* 0x000000023e067212 */ /* 0x000fc400078ec0ff */
[----:B------:R-:W-:Y:S02]  /*f5f0*/  LOP3.LUT R5, R63, R0, RZ, 0xc0, !PT ;  /* 0x000000003f057212 */ /* 0x000fe400078ec0ff */
[----:B------:R-:W-:Y:S01]  /*f600*/  LOP3.LUT R7, R18, R7, RZ, 0xc0, !PT ;  /* 0x0000000712077212 */ /* 0x000fe200078ec0ff */
[----:B------:R-:W-:Y:S02]  /*f610*/  IMAD.MOV.U32 R232, RZ, RZ, R233 ;  /* 0x000000ffffe87224 */ /* 0x000fe400078e00e9 */
[----:B------:R-:W-:Y:S01]  /*f620*/  IMAD.MOV.U32 R233, RZ, RZ, R90 ;  /* 0x000000ffffe97224 */ /* 0x000fe200078e005a */
[----:B------:R-:W-:Y:S01]  /*f630*/  SEL R235, R235, 0xffffffe0, !P6 ;  /* 0xffffffe0ebeb7807 */ /* 0x000fe20007000000 */
[----:B------:R-:W-:Y:S01]  /*f640*/  IMAD.MOV.U32 R90, RZ, RZ, R88 ;  /* 0x000000ffff5a7224 */ /* 0x000fe200078e0058 */
[----:B------:R1:W-:Y:S01]  /*f650*/  STG.E.U16 desc[UR20][R56.64+-0x7e], R107 ;  /* 0xffff826b38007986 */ /* 0x0003e2000c101514 */
[----:B------:R-:W-:Y:S02]  /*f660*/  IMAD.MOV.U32 R234, RZ, RZ, R75 ;  /* 0x000000ffffea7224 */ /* 0x000fe400078e004b */
[----:B------:R-:W-:Y:S01]  /*f670*/  IMAD.MOV.U32 R88, RZ, RZ, R76 ;  /* 0x000000ffff587224 */ /* 0x000fe200078e004c */
[----:B------:R-:W-:Y:S01]  /*f680*/  STG.E.U16 desc[UR20][R58.64+-0x80], R27 ;  /* 0xffff801b3a007986 */ /* 0x000fe2000c101514 */
[----:B------:R-:W-:-:S02]  /*f690*/  IMAD.MOV.U32 R76, RZ, RZ, R106 ;  /* 0x000000ffff4c7224 */ /* 0x000fc400078e006a */
[----:B------:R-:W-:Y:S01]  /*f6a0*/  IMAD.MOV.U32 R75, RZ, RZ, R104 ;  /* 0x000000ffff4b7224 */ /* 0x000fe200078e0068 */
[----:B------:R-:W-:Y:S01]  /*f6b0*/  STG.E.U16 desc[UR20][R58.64+-0x7e], R26 ;  /* 0xffff821a3a007986 */ /* 0x000fe2000c101514 */
[----:B------:R-:W-:-:S03]  /*f6c0*/  IMAD.IADD R51, R235, 0x1, R48 ;  /* 0x00000001eb337824 */ /* 0x000fc600078e0230 */
[----:B------:R-:W-:Y:S01]  /*f6d0*/  STG.E.U16 desc[UR20][R32.64+-0x80], R24 ;  /* 0xffff801820007986 */ /* 0x000fe2000c101514 */
[C---:B------:R-:W-:Y:S08]  /*f6e0*/  HMMA.16816.F32.BF16 R100, R4.reuse, R14, R100 ;  /* 0x0000000e0464723c */ /* 0x040ff00000041864 */
[----:B-1----:R-:W-:Y:S01]  /*f6f0*/  HMMA.16816.F32.BF16 R104, R4, R12, R136 ;  /* 0x0000000c0468723c */ /* 0x002fe20000041888 */
[----:B------:R-:W-:-:S02]  /*f700*/  IMAD.MOV.U32 R137, RZ, RZ, R25 ;  /* 0x000000ffff897224 */ /* 0x000fc400078e0019 */
[----:B------:R-:W1:Y:S05]  /*f710*/  LDSM.16.MT88.4 R24, [R48+0xa000] ;  /* 0x00a000003018783b */ /* 0x000e6a0000004200 */
[----:B------:R-:W-:Y:S01]  /*f720*/  HMMA.16816.F32.BF16 R108, R8, R14, R164 ;  /* 0x0000000e086c723c */ /* 0x000fe200000418a4 */
[----:B------:R-:W1:Y:S01]  /*f730*/  LDSM.16.MT88.4 R12, [R51+0x9000] ;  /* 0x00900000330c783b */ /* 0x000e620000004200 */
[----:B------:R-:W-:-:S03]  /*f740*/  @P5 HFMA2.BF16_V2 R149, -RZ.H0_H0, RZ.H0_H0, -R174.H0_H0 ;  /* 0x200000ffff955231 */ /* 0x000fc600003409ae */
[----:B------:R-:W-:Y:S01]  /*f750*/  STG.E.U16 desc[UR20][R32.64+-0x7e], R23 ;  /* 0xffff821720007986 */ /* 0x000fe2000c101514 */
[----:B------:R-:W-:Y:S01]  /*f760*/  IMAD.MOV.U32 R0, RZ, RZ, R93 ;  /* 0x000000ffff007224 */ /* 0x000fe200078e005d */
[----:B------:R-:W-:Y:S01]  /*f770*/  @P5 PRMT R174, R149, 0x5410, RZ ;  /* 0x0000541095ae5816 */ /* 0x000fe200000000ff */
[----:B------:R-:W-:Y:S02]  /*f780*/  IMAD.MOV.U32 R2, RZ, RZ, R92 ;  /* 0x000000ffff027224 */ /* 0x000fe400078e005c */
[----:B------:R-:W-:Y:S02]  /*f790*/  IMAD.MOV.U32 R235, RZ, RZ, R233 ;  /* 0x000000ffffeb7224 */ /* 0x000fe400078e00e9 */
[----:B------:R-:W-:Y:S02]  /*f7a0*/  IMAD.MOV.U32 R233, RZ, RZ, R234 ;  /* 0x000000ffffe97224 */ /* 0x000fe400078e00ea */
[----:B------:R-:W-:Y:S02]  /*f7b0*/  IMAD.MOV.U32 R234, RZ, RZ, R88 ;  /* 0x000000ffffea7224 */ /* 0x000fe400078e0058 */
[----:B------:R-:W-:-:S02]  /*f7c0*/  IMAD.MOV.U32 R186, RZ, RZ, R232 ;  /* 0x000000ffffba7224 */ /* 0x000fc400078e00e8 */
[----:B------:R-:W-:Y:S02]  /*f7d0*/  IMAD.MOV.U32 R185, RZ, RZ, R19 ;  /* 0x000000ffffb97224 */ /* 0x000fe400078e0013 */
[----:B------:R-:W-:Y:S01]  /*f7e0*/  IMAD.MOV.U32 R88, RZ, RZ, R74 ;  /* 0x000000ffff587224 */ /* 0x000fe200078e004a */
[----:B------:R-:W-:Y:S01]  /*f7f0*/  LDSM.16.MT88.4 R16, [R48+0xb000] ;  /* 0x00b000003010783b */ /* 0x000fe20000004200 */
[----:B------:R-:W-:Y:S02]  /*f800*/  IMAD.MOV.U32 R232, RZ, RZ, R90 ;  /* 0x000000ffffe87224 */ /* 0x000fe400078e005a */
[----:B------:R-:W-:Y:S01]  /*f810*/  IMAD.MOV.U32 R74, RZ, RZ, R71 ;  /* 0x000000ffff4a7224 */ /* 0x000fe200078e0047 */
[----:B-1----:R-:W-:Y:S01]  /*f820*/  HMMA.16816.F32.BF16 R164, R8, R24, R204 ;  /* 0x0000001808a4723c */ /* 0x002fe200000418cc */
[----:B------:R-:W-:Y:S02]  /*f830*/  IMAD.MOV.U32 R207, RZ, RZ, R22 ;  /* 0x000000ffffcf7224 */ /* 0x000fe400078e0016 */
[----:B------:R-:W1:Y:S01]  /*f840*/  LDSM.16.MT88.4 R20, [R51+0xa000] ;  /* 0x00a000003314783b */ /* 0x000e620000004200 */
[----:B------:R-:W-:-:S04]  /*f850*/  IMAD.MOV.U32 R90, RZ, RZ, R76 ;  /* 0x000000ffff5a7224 */ /* 0x000fc800078e004c */
[----:B------:R-:W-:Y:S01]  /*f860*/  HMMA.16816.F32.BF16 R148, R8, R12, R160 ;  /* 0x0000000c0894723c */ /* 0x000fe200000418a0 */
[----:B------:R-:W-:Y:S02]  /*f870*/  IMAD.MOV.U32 R71, RZ, RZ, R181 ;  /* 0x000000ffff477224 */ /* 0x000fe400078e00b5 */
[----:B------:R-:W-:-:S05]  /*f880*/  IMAD.MOV.U32 R76, RZ, RZ, R182 ;  /* 0x000000ffff4c7224 */ /* 0x000fca00078e00b6 */
[C---:B------:R-:W-:Y:S01]  /*f890*/  HMMA.16816.F32.BF16 R96, R4.reuse, R12, R96 ;  /* 0x0000000c0460723c */ /* 0x040fe20000041860 */
[----:B------:R-:W-:Y:S02]  /*f8a0*/  IMAD.MOV.U32 R181, RZ, RZ, R209 ;  /* 0x000000ffffb57224 */ /* 0x000fe400078e00d1 */
[----:B------:R-:W2:Y:S05]  /*f8b0*/  LDL.LU R209, [R1+0x1ac] ;  /* 0x0001ac0001d17983 */ /* 0x000eaa0000300800 */
[-C--:B------:R-:W-:Y:S01]  /*f8c0*/  HMMA.16816.F32.BF16 R92, R4, R14.reuse, R80 ;  /* 0x0000000e045c723c */ /* 0x080fe20000041850 */
[----:B------:R-:W-:Y:S02]  /*f8d0*/  IMAD.MOV.U32 R182, RZ, RZ, R245 ;  /* 0x000000ffffb67224 */ /* 0x000fe400078e00f5 */
[----:B------:R-:W2:Y:S05]  /*f8e0*/  LDL.LU R245, [R1+0x1a8] ;  /* 0x0001a80001f57983 */ /* 0x000eaa0000300800 */
[----:B------:R-:W-:Y:S01]  /*f8f0*/  HMMA.16816.F32.BF16 R144, R8, R14, R192 ;  /* 0x0000000e0890723c */ /* 0x000fe200000418c0 */
[----:B------:R-:W1:Y:S01]  /*f900*/  LDSM.16.MT88.4 R12, [R51+0xb000] ;  /* 0x00b00000330c783b */ /* 0x000e620000004200 */
[----:B------:R-:W-:-:S02]  /*f910*/  IMAD.MOV.U32 R168, RZ, RZ, R78 ;  /* 0x000000ffffa87224 */ /* 0x000fc400078e004e */
[----:B------:R-:W-:Y:S02]  /*f920*/  IMAD.MOV.U32 R139, RZ, RZ, R77 ;  /* 0x000000ffff8b7224 */ /* 0x000fe400078e004d */
[----:B------:R-:W-:Y:S02]  /*f930*/  IMAD.MOV.U32 R77, RZ, RZ, R73 ;  /* 0x000000ffff4d7224 */ /* 0x000fe400078e0049 */
[----:B------:R-:W-:Y:S02]  /*f940*/  IMAD.MOV.U32 R78, RZ, RZ, R70 ;  /* 0x000000ffff4e7224 */ /* 0x000fe400078e0046 */
[----:B------:R-:W-:Y:S01]  /*f950*/  IMAD.MOV.U32 R138, RZ, RZ, R75 ;  /* 0x000000ffff8a7224 */ /* 0x000fe200078e004b */
[----:B------:R-:W-:Y:S01]  /*f960*/  HMMA.16816.F32.BF16 R80, R4, R26, R120 ;  /* 0x0000001a0450723c */ /* 0x000fe20000041878 */
[----:B------:R-:W-:Y:S02]  /*f970*/  IMAD.MOV.U32 R75, RZ, RZ, R183 ;  /* 0x000000ffff4b7224 */ /* 0x000fe400078e00b7 */
[----:B------:R-:W-:-:S02]  /*f980*/  IMAD.MOV.U32 R73, RZ, RZ, R46 ;  /* 0x000000ffff497224 */ /* 0x000fc400078e002e */
[----:B------:R-:W-:Y:S02]  /*f990*/  IMAD.MOV.U32 R70, RZ, RZ, R45 ;  /* 0x000000ffff467224 */ /* 0x000fe400078e002d */
[----:B------:R-:W-:Y:S02]  /*f9a0*/  IMAD.MOV.U32 R163, RZ, RZ, R79 ;  /* 0x000000ffffa37224 */ /* 0x000fe400078e004f */
[----:B------:R-:W-:Y:S02]  /*f9b0*/  IMAD.MOV.U32 R192, RZ, RZ, R77 ;  /* 0x000000ffffc07224 */ /* 0x000fe400078e004d */
[----:B------:R-:W-:Y:S02]  /*f9c0*/  IMAD.MOV.U32 R193, RZ, RZ, R78 ;  /* 0x000000ffffc17224 */ /* 0x000fe400078e004e */
[----:B------:R-:W-:Y:S02]  /*f9d0*/  IMAD.MOV.U32 R195, RZ, RZ, R76 ;  /* 0x000000ffffc37224 */ /* 0x000fe400078e004c */
[----:B------:R-:W-:Y:S01]  /*f9e0*/  IMAD.MOV.U32 R206, RZ, RZ, R74 ;  /* 0x000000ffffce7224 */ /* 0x000fe200078e004a */
[----:B-1----:R-:W-:Y:S01]  /*f9f0*/  HMMA.16816.F32.BF16 R76, R4, R20, R112 ;  /* 0x00000014044c723c */ /* 0x002fe20000041870 */
        /* <DEDUP_REMOVED lines=8> */
[----:B------:R-:W-:Y:S01]  /*fa80*/  IMAD.MOV.U32 R162, RZ, RZ, R88 ;  /* 0x000000ffffa27224 */ /* 0x000fe200078e0058 */
[----:B------:R-:W-:Y:S01]  /*fa90*/  STG.E.U16 desc[UR20][R38.64+-0x70], R61 ;  /* 0xffff903d26007986 */ /* 0x000fe2000c101514 */
[----:B------:R-:W-:Y:S02]  /*faa0*/  IMAD.MOV.U32 R194, RZ, RZ, R75 ;  /* 0x000000ffffc27224 */ /* 0x000fe400078e004b */
[----:B------:R-:W-:Y:S02]  /*fab0*/  IMAD.MOV.U32 R112, RZ, RZ, R73 ;  /* 0x000000ffff707224 */ /* 0x000fe400078e0049 */
[----:B------:R-:W-:Y:S02]  /*fac0*/  IMAD.MOV.U32 R113, RZ, RZ, R70 ;  /* 0x000000ffff717224 */ /* 0x000fe400078e0046 */
[----:B------:R-:W-:-:S02]  /*fad0*/  IMAD.MOV.U32 R114, RZ, RZ, R67 ;  /* 0x000000ffff727224 */ /* 0x000fc400078e0043 */
[----:B------:R-:W-:Y:S02]  /*fae0*/  IMAD.MOV.U32 R115, RZ, RZ, R65 ;  /* 0x000000ffff737224 */ /* 0x000fe400078e0041 */
[----:B------:R-:W-:Y:S01]  /*faf0*/  IMAD.MOV.U32 R204, RZ, RZ, R206 ;  /* 0x000000ffffcc7224 */ /* 0x000fe200078e00ce */
[C---:B------:R-:W-:Y:S01]  /*fb00*/  HMMA.16816.F32.BF16 R88, R4.reuse, R12, R152 ;  /* 0x0000000c0458723c */ /* 0x040fe20000041898 */
[----:B------:R-:W-:Y:S01]  /*fb10*/  IMAD.MOV.U32 R206, RZ, RZ, R0 ;  /* 0x000000ffffce7224 */ /* 0x000fe200078e0000 */
[----:B------:R-:W-:Y:S01]  /*fb20*/  LOP3.LUT R0, R31, 0xff, RZ, 0xc0, !PT ;  /* 0x000000ff1f007812 */ /* 0x000fe200078ec0ff */
[----:B------:R1:W-:Y:S05]  /*fb30*/  STG.E.U16 desc[UR20][R38.64+-0x6e], R60 ;  /* 0xffff923c26007986 */ /* 0x0003ea000c101514 */
[----:B------:R-:W-:Y:S01]  /*fb40*/  HMMA.16816.F32.BF16 R84, R4, R24, R84 ;  /* 0x000000180454723c */ /* 0x000fe20000041854 */
[----:B------:R-:W-:Y:S01]  /*fb50*/  IMAD.MOV.U32 R205, RZ, RZ, R185 ;  /* 0x000000ffffcd7224 */ /* 0x000fe200078e00b9 */
[----:B------:R1:W5:Y:S06]  /*fb60*/  LDL.LU R47, [R1+0x1a4] ;  /* 0x0001a400012f7983 */ /* 0x00036c0000300800 */
[----:B------:R-:W-:Y:S01]  /*fb70*/  HMMA.16816.F32.BF16 R152, R8, R20, R120 ;  /* 0x000000140898723c */ /* 0x000fe20000041878 */
[----:B------:R-:W-:-:S07]  /*fb80*/  IMAD.MOV.U32 R123, RZ, RZ, R207 ;  /* 0x000000ffff7b7224 */ /* 0x000fce00078e00cf */
[----:B------:R-:W-:Y:S01]  /*fb90*/  HMMA.16816.F32.BF16 R64, R4, R18, R140 ;  /* 0x000000120440723c */ /* 0x000fe2000004188c */
[----:B------:R-:W-:Y:S01]  /*fba0*/  IMAD.MOV.U32 R207, RZ, RZ, R2 ;  /* 0x000000ffffcf7224 */ /* 0x000fe200078e0002 */
[----:B------:R-:W-:-:S06]  /*fbb0*/  PRMT R2, R28, 0x7772, RZ ;  /* 0x000077721c027816 */ /* 0x000fcc00000000ff */
[C---:B------:R-:W-:Y:S08]  /*fbc0*/  HMMA.16816.F32.BF16 R72, R4.reuse, R22, R128 ;  /* 0x000000160448723c */ /* 0x040ff00000041880 */
[C---:B------:R-:W-:Y:S08]  /*fbd0*/  HMMA.16816.F32.BF16 R68, R4.reuse, R16, R132 ;  /* 0x000000100444723c */ /* 0x040ff00000041884 */
[----:B-1----:R-:W-:Y:S01]  /*fbe0*/  HMMA.16816.F32.BF16 R60, R4, R14, R156 ;  /* 0x0000000e043c723c */ /* 0x002fe2000004189c */
[----:B------:R-:W-:Y:S01]  /*fbf0*/  PRMT R4, R28, 0x7773, RZ ;  /* 0x000077731c047816 */ /* 0x000fe200000000ff */
[----:B------:R-:W-:-:S06]  /*fc00*/  IMAD.MOV.U32 R6, RZ, RZ, R28 ;  /* 0x000000ffff067224 */ /* 0x000fcc00078e001c */
[C---:B------:R-:W-:Y:S08]  /*fc10*/  HMMA.16816.F32.BF16 R160, R8.reuse, R22, R160 ;  /* 0x0000001608a0723c */ /* 0x040ff000000418a0 */
[C---:B------:R-:W-:Y:S08]  /*fc20*/  HMMA.16816.F32.BF16 R180, R8.reuse, R16, R180 ;  /* 0x0000001008b4723c */ /* 0x040ff000000418b4 */
[C---:B------:R-:W-:Y:S08]  /*fc30*/  HMMA.16816.F32.BF16 R192, R8.reuse, R18, R192 ;  /* 0x0000001208c0723c */ /* 0x040ff000000418c0 */
[C---:B------:R-:W-:Y:S08]  /*fc40*/  HMMA.16816.F32.BF16 R196, R8.reuse, R12, R196 ;  /* 0x0000000c08c4723c */ /* 0x040ff000000418c4 */
[C---:B------:R-:W-:Y:S01]  /*fc50*/  HMMA.16816.F32.BF16 R212, R8.reuse, R14, R212 ;  /* 0x0000000e08d4723c */ /* 0x040fe200000418d4 */
[----:B------:R1:W-:Y:S04]  /*fc60*/  STG.E.U16 desc[UR20][R56.64+-0x70], R42 ;  /* 0xffff902a38007986 */ /* 0x0003e8000c101514 */
[----:B------:R1:W5:Y:S03]  /*fc70*/  LDL.LU R46, [R1+0x1a0] ;  /* 0x0001a000012e7983 */ /* 0x0003660000300800 */
[----:B------:R-:W-:Y:S01]  /*fc80*/  HMMA.16816.F32.BF16 R140, R8, R26, R112 ;  /* 0x0000001a088c723c */ /* 0x000fe20000041870 */
[----:B------:R-:W-:Y:S01]  /*fc90*/  PRMT R10, R0, 0x5410, R40 ;  /* 0x00005410000a7816 */ /* 0x000fe20000000028 */
[----:B------:R-:W4:Y:S01]  /*fca0*/  LDSM.16.MT88.4 R20, [R51+0x9400] ;  /* 0x009400003314783b */ /* 0x000f220000004200 */
[----:B---3--:R-:W-:-:S02]  /*fcb0*/  PRMT R0, R30, 0x7632, R0 ;  /* 0x000076321e007816 */ /* 0x008fc40000000000 */
[----:B------:R-:W-:Y:S01]  /*fcc0*/  PRMT R8, R2, 0x5410, R4 ;  /* 0x0000541002087816 */ /* 0x000fe20000000004 */
[----:B------:R-:W-:Y:S01]  /*fcd0*/  IMAD.MOV.U32 R131, RZ, RZ, R171 ;  /* 0x000000ffff837224 */ /* 0x000fe200078e00ab */
[----:B------:R-:W-:Y:S01]  /*fce0*/  LOP3.LUT R2, R30, 0xffff, RZ, 0xc0, !PT ;  /* 0x0000ffff1e027812 */ /* 0x000fe200078ec0ff */
[----:B------:R-:W3:Y:S01]  /*fcf0*/  LDSM.16.MT88.4 R24, [R48+0x9400] ;  /* 0x009400003018783b */ /* 0x000ee20000004200 */
[----:B------:R-:W-:Y:S02]  /*fd00*/  SHF.R.U32.HI R4, RZ, 0x18, R30 ;  /* 0x00000018ff047819 */ /* 0x000fe4000001161e */
[----:B------:R-:W-:Y:S01]  /*fd10*/  LOP3.LUT R0, R0, 0xff, RZ, 0xc0, !PT ;  /* 0x000000ff00007812 */ /* 0x000fe200078ec0ff */
[----:B------:R-:W3:Y:S01]  /*fd20*/  LDSM.16.MT88.4 R16, [R48+0xa400] ;  /* 0x00a400003010783b */ /* 0x000ee20000004200 */
[----:B------:R-:W-:Y:S02]  /*fd30*/  PRMT R7, R28, 0x7771, RZ ;  /* 0x000077711c077816 */ /* 0x000fe400000000ff */
[----:B------:R-:W-:Y:S01]  /*fd40*/  LOP3.LUT R6, R6, 0xff, RZ, 0xc0, !PT ;  /* 0x000000ff06067812 */ /* 0x000fe200078ec0ff */
[----:B------:R-:W-:Y:S01]  /*fd50*/  LDSM.16.MT88.4 R12, [R51+0xa400] ;  /* 0x00a40000330c783b */ /* 0x000fe20000004200 */
[----:B------:R-:W-:-:S02]  /*fd60*/  LOP3.LUT R5, R30, 0xff, RZ, 0xc0, !PT ;  /* 0x000000ff1e057812 */ /* 0x000fc400078ec0ff */
[----:B------:R-:W-:Y:S01]  /*fd70*/  SHF.R.U32.HI R2, RZ, 0x8, R2 ;  /* 0x00000008ff027819 */ /* 0x000fe20000011602 */
[----:B-1----:R-:W-:Y:S01]  /*fd80*/  IMAD.MOV.U32 R42, RZ, RZ, R44 ;  /* 0x000000ffff2a7224 */ /* 0x002fe200078e002c */
[----:B------:R-:W-:Y:S01]  /*fd90*/  PRMT R9, R0, 0x5410, R4 ;  /* 0x0000541000097816 */ /* 0x000fe20000000004 */
[----:B------:R-:W-:Y:S01]  /*fda0*/  IMAD.MOV.U32 R122, RZ, RZ, R136 ;  /* 0x000000ffff7a7224 */ /* 0x000fe200078e0088 */
[----:B------:R-:W-:Y:S01]  /*fdb0*/  LOP3.LUT R0, R29, 0xffff, RZ, 0xc0, !PT ;  /* 0x0000ffff1d007812 */ /* 0x000fe200078ec0ff */
[----:B------:R-:W-:Y:S01]  /*fdc0*/  IMAD.MOV.U32 R121, RZ, RZ, R137 ;  /* 0x000000ffff797224 */ /* 0x000fe200078e0089 */
[----:B------:R-:W-:Y:S01]  /*fdd0*/  PRMT R6, R6, 0x5410, R7 ;  /* 0x0000541006067816 */ /* 0x000fe20000000007 */
[----:B------:R-:W-:Y:S01]  /*fde0*/  IMAD.MOV.U32 R120, RZ, RZ, R138 ;  /* 0x000000ffff787224 */ /* 0x000fe200078e008a */
[----:B------:R-:W-:Y:S01]  /*fdf0*/  PRMT R7, R5, 0x5410, R2 ;  /* 0x0000541005077816 */ /* 0x000fe20000000002 */
[----:B------:R-:W-:Y:S01]  /*fe00*/  IMAD.MOV.U32 R130, RZ, RZ, R186 ;  /* 0x000000ffff827224 */ /* 0x000fe200078e00ba */
[----:B------:R-:W-:Y:S01]  /*fe10*/  SHF.R.U32.HI R0, RZ, 0x8, R0 ;  /* 0x00000008ff007819 */ /* 0x000fe20000011600 */
[----:B------:R-:W-:Y:S01]  /*fe20*/  IMAD.MOV.U32 R129, RZ, RZ, R191 ;  /* 0x000000ffff817224 */ /* 0x000fe200078e00bf */
[----:B------:R-:W-:Y:S01]  /*fe30*/  LOP3.LUT R2, R29, 0xff, RZ, 0xc0, !PT ;  /* 0x000000ff1d027812 */ /* 0x000fe200078ec0ff */
[----:B------:R-:W-:Y:S01]  /*fe40*/  IMAD.MOV.U32 R128, RZ, RZ, R190 ;  /* 0x000000ffff807224 */ /* 0x000fe200078e00be */
[----:B------:R1:W5:Y:S02]  /*fe50*/  LDL.LU R45, [R1+0x19c] ;  /* 0x00019c00012d7983 */ /* 0x0003640000300800 */
[----:B------:R-:W-:-:S02]  /*fe60*/  PRMT R4, R2, 0x5410, R0 ;  /* 0x0000541002047816 */ /* 0x000fc40000000000 */
[----:B------:R-:W-:Y:S01]  /*fe70*/  PRMT R0, R29, 0x7632, R0 ;  /* 0x000076321d007816 */ /* 0x000fe20000000000 */
[----:B------:R-:W-:Y:S01]  /*fe80*/  IMAD.MOV.U32 R114, RZ, RZ, R168 ;  /* 0x000000ffff727224 */ /* 0x000fe200078e00a8 */
[----:B------:R-:W-:Y:S01]  /*fe90*/  SHF.R.U32.HI R5, RZ, 0x18, R29 ;  /* 0x00000018ff057819 */ /* 0x000fe2000001161d */
[----:B------:R-:W-:Y:S01]  /*fea0*/  IMAD.MOV.U32 R113, RZ, RZ, R169 ;  /* 0x000000ffff717224 */ /* 0x000fe200078e00a9 */
[----:B------:R-:W-:Y:S01]  /*feb0*/  LOP3.LUT R2, R0, 0xff, RZ, 0xc0, !PT ;  /* 0x000000ff00027812 */ /* 0x000fe200078ec0ff */
[----:B------:R-:W-:Y:S01]  /*fec0*/  IMAD.MOV.U32 R112, RZ, RZ, R170 ;  /* 0x000000ffff707224 */ /* 0x000fe200078e00aa */
[----:B------:R-:W-:Y:S01]  /*fed0*/  HSET2.LE.AND R0, R4, R3, PT ;  /* 0x0000000304007233 */ /* 0x000fe20003803000 */
[----:B------:R-:W-:Y:S01]  /*fee0*/  IMAD.MOV.U32 R4, RZ, RZ, R176 ;  /* 0x000000ffff047224 */ /* 0x000fe200078e00b0 */
[----:B------:R-:W-:Y:S01]  /*fef0*/  PRMT R2, R2, 0x5410, R5 ;  /* 0x0000541002027816 */ /* 0x000fe20000000005 */
[----:B------:R-:W-:Y:S01]  /*ff00*/  IMAD.MOV.U32 R5, RZ, RZ, R178 ;  /* 0x000000ffff057224 */ /* 0x000fe200078e00b2 */
[----:B------:R-:W1:Y:S02]  /*ff10*/  LDSM.16.MT88.4 R28, [R48+0xb400] ;  /* 0x00b40000301c783b */ /* 0x000e640000004200 */
[----:B------:R-:W-:-:S02]  /*ff20*/  LOP3.LUT R4, R4, R0, RZ, 0xc0, !PT ;  /* 0x0000000004047212 */ /* 0x000fc400078ec0ff */
[--C-:B------:R-:W-:Y:S01]  /*ff30*/  HSET2.LE.AND R0, R2, R3.reuse, PT ;  /* 0x0000000302007233 */ /* 0x100fe20003803000 */
[----:B------:R-:W-:Y:S01]  /*ff40*/  IMAD.MOV.U32 R115, RZ, RZ, R139 ;  /* 0x000000ffff737224 */ /* 0x000fe200078e008b */
[----:B------:R-:W-:Y:S01]  /*ff50*/  LOP3.LUT R2, R8, 0xff00ff, RZ, 0xc0, !PT ;  /* 0x00ff00ff08027812 */ /* 0x000fe200078ec0ff */
[----:B------:R-:W-:Y:S01]  /*ff60*/  IMAD.MOV.U32 R135, RZ, RZ, R189 ;  /* 0x000000ffff877224 */ /* 0x000fe200078e00bd */
[--C-:B------:R-:W-:Y:S01]  /*ff70*/  HSET2.LE.AND R8, R7, R3.reuse, PT ;  /* 0x0000000307087233 */ /* 0x100fe20003803000 */
[----:B------:R-:W-:Y:S01]  /*ff80*/  IMAD.MOV.U32 R134, RZ, RZ, R188 ;  /* 0x000000ffff867224 */ /* 0x000fe200078e00bc */
[----:B------:R-:W-:Y:S01]  /*ff90*/  LOP3.LUT R5, R5, R0, RZ, 0xc0, !PT ;  /* 0x0000000005057212 */ /* 0x000fe200078ec0ff */
[----:B------:R-:W-:Y:S01]  /*ffa0*/  IMAD.MOV.U32 R7, RZ, RZ, R179 ;  /* 0x000000ffff077224 */ /* 0x000fe200078e00b3 */
[--C-:B------:R-:W-:Y:S01]  /*ffb0*/  HSET2.LE.AND R0, R6, R3.reuse, PT ;  /* 0x0000000306007233 */ /* 0x100fe20003803000 */
[----:B------:R-:W-:Y:S01]  /*ffc0*/  IMAD.MOV.U32 R6, RZ, RZ, R43 ;  /* 0x000000ffff067224 */ /* 0x000fe200078e002b */
[----:B------:R-:W-:Y:S01]  /*ffd0*/  HSET2.LE.AND R2, R2, R3, PT ;  /* 0x0000000302027233 */ /* 0x000fe20003803000 */
[----:B------:R-:W-:Y:S01]  /*ffe0*/  IMAD.MOV.U32 R133, RZ, RZ, R184 ;  /* 0x000000ffff857224 */ /* 0x000fe200078e00b8 */
[----:B------:R1:W5:Y:S02]  /*fff0*/  LDL.LU R44, [R1+0x198] ;  /* 0x00019800012c7983 */ /* 0x0003640000300800 */
[----:B------:R-:W-:-:S02]  /*10000*/  LOP3.LUT R6, R6, R0, RZ, 0xc0, !PT ;  /* 0x0000000006067212 */ /* 0x000fc400078ec0ff */
[----:B------:R-:W-:-:S07]  /*10010*/  LOP3.LUT R7, R7, R2, RZ, 0xc0, !PT ;  /* 0x0000000207077212 */ /* 0x000fce00078ec0ff */
[C---:B----4-:R-:W-:Y:S01]  /*10020*/  HMMA.16816.F32.BF16 R168, R4.reuse, R20, R96 ;  /* 0x0000001404a8723c */ /* 0x050fe20000041860 */
[----:B------:R-:W-:Y:S02]  /*10030*/  IMAD.MOV.U32 R97, RZ, RZ, R42 ;  /* 0x000000ffff617224 */ /* 0x000fe400078e002a */
[----:B------:R-:W-:Y:S02]  /*10040*/  IMAD.MOV.U32 R98, RZ, RZ, R41 ;  /* 0x000000ffff627224 */ /* 0x000fe400078e0029 */
[----:B------:R-:W4:Y:S01]  /*10050*/  LDSM.16.MT88.4 R40, [R51+0xb400] ;  /* 0x00b400003328783b */ /* 0x000f220000004200 */
[----:B------:R-:W-:Y:S01]  /*10060*/  LOP3.LUT R8, R187, R8, RZ, 0xc0, !PT ;  /* 0x00000008bb087212 */ /* 0x000fe200078ec0ff */
[----:B------:R-:W-:Y:S01]  /*10070*/  IMAD.MOV.U32 R99, RZ, RZ, R114 ;  /* 0x000000ffff637224 */ /* 0x000fe200078e0072 */
[----:B------:R-:W-:Y:S01]  /*10080*/  HMMA.16816.F32.BF16 R156, R4, R22, R92 ;  /* 0x00000016049c723c */ /* 0x000fe2000004185c */
[----:B------:R-:W-:Y:S02]  /*10090*/  IMAD.MOV.U32 R93, RZ, RZ, R112 ;  /* 0x000000ffff5d7224 */ /* 0x000fe400078e0070 */
[----:B------:R-:W-:-:S02]  /*100a0*/  IMAD.MOV.U32 R92, RZ, RZ, R113 ;  /* 0x000000ffff5c7224 */ /* 0x000fc400078e0071 */
[----:B------:R-:W-:Y:S02]  /*100b0*/  IMAD.MOV.U32 R176, RZ, RZ, R115 ;  /* 0x000000ffffb07224 */ /* 0x000fe400078e0073 */
[----:B------:R-:W-:Y:S01]  /*100c0*/  IMAD.MOV.U32 R95, RZ, RZ, R128 ;  /* 0x000000ffff5f7224 */ /* 0x000fe200078e0080 */
[C---:B---3--:R-:W-:Y:S01]  /*100d0*/  HMMA.16816.F32.BF16 R188, R4.reuse, R24, R104 ;  /* 0x0000001804bc723c */ /* 0x048fe20000041868 */
[----:B------:R-:W-:Y:S02]  /*100e0*/  IMAD.MOV.U32 R94, RZ, RZ, R129 ;  /* 0x000000ffff5e7224 */ /* 0x000fe400078e0081 */
[----:B------:R-:W-:Y:S02]  /*100f0*/  IMAD.MOV.U32 R107, RZ, RZ, R130 ;  /* 0x000000ffff6b7224 */ /* 0x000fe400078e0082 */
[----:B------:R-:W-:Y:S02]  /*10100*/  IMAD.MOV.U32 R11, RZ, RZ, R131 ;  /* 0x000000ffff0b7224 */ /* 0x000fe400078e0083 */
[----:B------:R-:W-:Y:S01]  /*10110*/  IMAD.MOV.U32 R179, RZ, RZ, R121 ;  /* 0x000000ffffb37224 */ /* 0x000fe200078e0079 */
[----:B------:R-:W-:Y:S01]  /*10120*/  HMMA.16816.F32.BF16 R136, R4, R16, R84 ;  /* 0x000000100488723c */ /* 0x000fe20000041854 */
[----:B------:R-:W-:-:S02]  /*10130*/  IMAD.MOV.U32 R87, RZ, RZ, R133 ;  /* 0x000000ffff577224 */ /* 0x000fc400078e0085 */
[----:B------:R-:W-:Y:S02]  /*10140*/  IMAD.MOV.U32 R86, RZ, RZ, R134 ;  /* 0x000000ffff567224 */ /* 0x000fe400078e0086 */
[----:B------:R-:W-:Y:S02]  /*10150*/  IMAD.MOV.U32 R85, RZ, RZ, R135 ;  /* 0x000000ffff557224 */ /* 0x000fe400078e0087 */
[----:B------:R-:W-:Y:S01]  /*10160*/  IMAD.MOV.U32 R84, RZ, RZ, R120 ;  /* 0x000000ffff547224 */ /* 0x000fe200078e0078 */
[----:B------:R-:W-:Y:S01]  /*10170*/  HMMA.16816.F32.BF16 R184, R4, R26, R100 ;  /* 0x0000001a04b8723c */ /* 0x000fe20000041864 */
[----:B------:R-:W-:Y:S02]  /*10180*/  IMAD.MOV.U32 R178, RZ, RZ, R122 ;  /* 0x000000ffffb27224 */ /* 0x000fe400078e007a */
[----:B------:R-:W-:-:S05]  /*10190*/  IMAD.MOV.U32 R96, RZ, RZ, R123 ;  /* 0x000000ffff607224 */ /* 0x000fca00078e007b */
[----:B-1----:R-:W-:Y:S01]  /*101a0*/  HMMA.16816.F32.BF16 R112, R4, R28, R68 ;  /* 0x0000001c0470723c */ /* 0x002fe20000041844 */
[----:B------:R-:W-:-:S07]  /*101b0*/  HSET2.LE.AND R2, R10, R3, PT ;  /* 0x000000030a027233 */ /* 0x000fce0003803000 */
[----:B------:R-:W-:Y:S01]  /*101c0*/  HMMA.16816.F32.BF16 R132, R4, R18, R80 ;  /* 0x000000120484723c */ /* 0x000fe20000041850 */
[----:B------:R-:W-:-:S07]  /*101d0*/  HSET2.LE.AND R0, R9, R3, PT ;  /* 0x0000000309007233 */ /* 0x000fce0003803000 */
[C---:B------:R-:W-:Y:S08]  /*101e0*/  HMMA.16816.F32.BF16 R128, R4.reuse, R12, R76 ;  /* 0x0000000c0480723c */ /* 0x040ff0000004184c */
[C---:B------:R-:W-:Y:S08]  /*101f0*/  HMMA.16816.F32.BF16 R120, R4.reuse, R14, R72 ;  /* 0x0000000e0478723c */ /* 0x040ff00000041848 */
[C---:B------:R-:W-:Y:S08]  /*10200*/  HMMA.16816.F32.BF16 R100, R4.reuse, R30, R64 ;  /* 0x0000001e0464723c */ /* 0x040ff00000041840 */
[C---:B----4-:R-:W-:Y:S08]  /*10210*/  HMMA.16816.F32.BF16 R88, R4.reuse, R40, R88 ;  /* 0x000000280458723c */ /* 0x050ff00000041858 */
[----:B------:R-:W-:Y:S01]  /*10220*/  HMMA.16816.F32.BF16 R68, R4, R42, R60 ;  /* 0x0000002a0444723c */ /* 0x000fe2000004183c */
[----:B------:R-:W-:-:S05]  /*10230*/  LOP3.LUT R4, R172, 0xff00ff, RZ, 0xc0, !PT ;  /* 0x00ff00ffac047812 */ /* 0x000fca00078ec0ff */
[----:B------:R-:W-:Y:S02]  /*10240*/  HSET2.LE.AND R4, R4, R3, PT ;  /* 0x0000000304047233 */ /* 0x000fe40003803000 */
[----:B------:R-:W-:Y:S02]  /*10250*/  LOP3.LUT R10, R11, R2, RZ, 0xc0, !PT ;  /* 0x000000020b0a7212 */ /* 0x000fe400078ec0ff */
[----:B------:R-:W-:Y:S02]  /*10260*/  LOP3.LUT R9, R107, R0, RZ, 0xc0, !PT ;  /* 0x000000006b097212 */ /* 0x000fe400078ec0ff */
[----:B------:R-:W-:Y:S01]  /*10270*/  LOP3.LUT R11, R202, R4, RZ, 0xc0, !PT ;  /* 0x00000004ca0b7212 */ /* 0x000fe200078ec0ff */
[----:B------:R-:W-:Y:S01]  /*10280*/  IMAD.MOV.U32 R4, RZ, RZ, R34 ;  /* 0x000000ffff047224 */ /* 0x000fe200078e0022 */
[C---:B------:R-:W-:Y:S02]  /*10290*/  PRMT R2, R34.reuse, 0x7773, RZ ;  /* 0x0000777322027816 */ /* 0x040fe400000000ff */
[----:B------:R-:W-:-:S02]  /*102a0*/  PRMT R0, R34, 0x7772, RZ ;  /* 0x0000777222007816 */ /* 0x000fc400000000ff */
[C---:B------:R-:W-:Y:S01]  /*102b0*/  LOP3.LUT R5, R35.reuse, 0xffff, RZ, 0xc0, !PT ;  /* 0x0000ffff23057812 */ /* 0x040fe200078ec0ff */
[C---:B------:R-:W-:Y:S01]  /*102c0*/  HMMA.16816.F32.BF16 R80, R8.reuse, R12, R152 ;  /* 0x0000000c0850723c */ /* 0x040fe20000041898 */
[----:B------:R-:W-:Y:S01]  /*102d0*/  PRMT R13, R34, 0x7771, RZ ;  /* 0x00007771220d7816 */ /* 0x000fe200000000ff */
[----:B------:R-:W-:Y:S01]  /*102e0*/  IMAD.MOV.U32 R172, RZ, RZ, R96 ;  /* 0x000000ffffac7224 */ /* 0x000fe200078e0060 */
[C---:B------:R-:W-:Y:S02]  /*102f0*/  LOP3.LUT R12, R35.reuse, 0xff, RZ, 0xc0, !PT ;  /* 0x000000ff230c7812 */ /* 0x040fe400078ec0ff */
[----:B------:R-:W-:Y:S02]  /*10300*/  PRMT R6, R35, 0x7632, R6 ;  /* 0x0000763223067816 */ /* 0x000fe40000000006 */
[----:B------:R-:W-:Y:S01]  /*10310*/  PRMT R34, R0, 0x5410, R2 ;  /* 0x0000541000227816 */ /* 0x000fe20000000002 */
[----:B------:R-:W-:Y:S01]  /*10320*/  HMMA.16816.F32.BF16 R104, R8, R20, R148 ;  /* 0x000000140868723c */ /* 0x000fe20000041894 */
[----:B------:R-:W-:Y:S01]  /*10330*/  IMAD.MOV.U32 R150, RZ, RZ, R97 ;  /* 0x000000ffff967224 */ /* 0x000fe200078e0061 */
[----:B------:R-:W-:Y:S01]  /*10340*/  SHF.R.U32.HI R7, RZ, 0x8, R5 ;  /* 0x00000008ff077819 */ /* 0x000fe20000011605 */
[----:B------:R-:W-:Y:S01]  /*10350*/  IMAD.MOV.U32 R149, RZ, RZ, R98 ;  /* 0x000000ffff957224 */ /* 0x000fe200078e0062 */
[----:B------:R-:W-:Y:S01]  /*10360*/  LOP3.LUT R2, R4, 0xff, RZ, 0xc0, !PT ;  /* 0x000000ff04027812 */ /* 0x000fe200078ec0ff */
[----:B------:R-:W-:-:S03]  /*10370*/  IMAD.MOV.U32 R148, RZ, RZ, R99 ;  /* 0x000000ffff947224 */ /* 0x000fc600078e0063 */
[C---:B------:R-:W-:Y:S01]  /*10380*/  HMMA.16816.F32.BF16 R96, R8.reuse, R22, R144 ;  /* 0x000000160860723c */ /* 0x040fe20000041890 */
[----:B------:R-:W-:Y:S01]  /*10390*/  IMAD.MOV.U32 R147, RZ, RZ, R92 ;  /* 0x000000ffff937224 */ /* 0x000fe200078e005c */
[----:B------:R-:W-:Y:S01]  /*103a0*/  LOP3.LUT R5, R6, 0xff, RZ, 0xc0, !PT ;  /* 0x000000ff06057812 */ /* 0x000fe200078ec0ff */
[----:B------:R-:W-:Y:S01]  /*103b0*/  IMAD.MOV.U32 R146, RZ, RZ, R93 ;  /* 0x000000ffff927224 */ /* 0x000fe200078e005d */
[----:B------:R-:W-:Y:S01]  /*103c0*/  PRMT R0, R12, 0x5410, R7 ;  /* 0x000054100c007816 */ /* 0x000fe20000000007 */
[----:B------:R-:W-:Y:S01]  /*103d0*/  IMAD.MOV.U32 R145, RZ, RZ, R94 ;  /* 0x000000ffff917224 */ /* 0x000fe200078e005e */
[----:B------:R-:W-:Y:S01]  /*103e0*/  LDSM.16.MT88.4 R20, [R51+0x9800] ;  /* 0x009800003314783b */ /* 0x000fe20000004200 */
[----:B------:R-:W-:Y:S01]  /*103f0*/  IMAD.MOV.U32 R144, RZ, RZ, R95 ;  /* 0x000000ffff907224 */ /* 0x000fe200078e005f */
[----:B------:R-:W-:Y:S01]  /*10400*/  HMMA.16816.F32.BF16 R116, R8, R24, R116 ;  /* 0x000000180874723c */ /* 0x000fe20000041874 */
[----:B------:R-:W-:Y:S01]  /*10410*/  IMAD.MOV.U32 R151, RZ, RZ, R84 ;  /* 0x000000ffff977224 */ /* 0x000fe200078e0054 */
[----:B------:R-:W-:-:S06]  /*10420*/  PRMT R6, R2, 0x5410, R13 ;  /* 0x0000541002067816 */ /* 0x000fcc000000000d */
[----:B------:R-:W-:Y:S01]  /*10430*/  HMMA.16816.F32.BF16 R92, R8, R16, R164 ;  /* 0x00000010085c723c */ /* 0x000fe200000418a4 */
[----:B------:R-:W-:Y:S02]  /*10440*/  IMAD.MOV.U32 R167, RZ, RZ, R85 ;  /* 0x000000ffffa77224 */ /* 0x000fe400078e0055 */
[----:B------:R-:W-:Y:S02]  /*10450*/  IMAD.MOV.U32 R166, RZ, RZ, R86 ;  /* 0x000000ffffa67224 */ /* 0x000fe400078e0056 */
[----:B------:R-:W-:-:S03]  /*10460*/  IMAD.MOV.U32 R165, RZ, RZ, R87 ;  /* 0x000000ffffa57224 */ /* 0x000fc600078e0057 */
[----:B------:R-:W-:Y:S01]  /*10470*/  HMMA.16816.F32.BF16 R108, R8, R26, R108 ;  /* 0x0000001a086c723c */ /* 0x000fe2000004186c */
[----:B------:R-:W1:Y:S01]  /*10480*/  LDSM.16.MT88.4 R24, [R48+0x9800] ;  /* 0x009800003018783b */ /* 0x000e620000004200 */
[----:B------:R-:W-:-:S06]  /*10490*/  SHF.R.U32.HI R4, RZ, 0x18, R35 ;  /* 0x00000018ff047819 */ /* 0x000fcc0000011623 */
[C---:B------:R-:W-:Y:S01]  /*104a0*/  HMMA.16816.F32.BF16 R84, R8.reuse, R18, R140 ;  /* 0x000000120854723c */ /* 0x040fe2000004188c */
[----:B------:R-:W3:Y:S07]  /*104b0*/  LDSM.16.MT88.4 R16, [R48+0xa800] ;  /* 0x00a800003010783b */ /* 0x000eee0000004200 */
[C---:B------:R-:W-:Y:S01]  /*104c0*/  HMMA.16816.F32.BF16 R76, R8.reuse, R14, R160 ;  /* 0x0000000e084c723c */ /* 0x040fe200000418a0 */
[----:B------:R-:W4:Y:S07]  /*104d0*/  LDSM.16.MT88.4 R12, [R51+0xa800] ;  /* 0x00a80000330c783b */ /* 0x000f2e0000004200 */
[----:B------:R-:W-:Y:S01]  /*104e0*/  HMMA.16816.F32.BF16 R72, R8, R28, R180 ;  /* 0x0000001c0848723c */ /* 0x000fe200000418b4 */
[----:B------:R-:W-:-:S07]  /*104f0*/  PRMT R2, R5, 0x5410, R4 ;  /* 0x0000541005027816 */ /* 0x000fce0000000004 */
[C---:B------:R-:W-:Y:S01]  /*10500*/  HMMA.16816.F32.BF16 R64, R8.reuse, R30, R192 ;  /* 0x0000001e0840723c */ /* 0x040fe200000418c0 */
[----:B------:R-:W-:Y:S07]  /*10510*/  LDSM.16.MT88.4 R28, [R51+0xb800] ;  /* 0x00b80000331c783b */ /* 0x000fee0000004200 */
[C---:B------:R-:W-:Y:S08]  /*10520*/  HMMA.16816.F32.BF16 R60, R8.reuse, R40, R196 ;  /* 0x00000028083c723c */ /* 0x040ff000000418c4 */
[----:B------:R-:W-:Y:S01]  /*10530*/  HMMA.16816.F32.BF16 R212, R8, R42, R212 ;  /* 0x0000002a08d4723c */ /* 0x000fe200000418d4 */
[----:B------:R-:W2:Y:S01]  /*10540*/  LDSM.16.MT88.4 R8, [R48+0xb800] ;  /* 0x00b800003008783b */ /* 0x000ea20000004200 */
[----:B------:R-:W-:Y:S01]  /*10550*/  HSET2.LE.AND R0, R0, R3, PT ;  /* 0x0000000300007233 */ /* 0x000fe20003803000 */
[----:B------:R-:W-:-:S05]  /*10560*/  IMAD.MOV.U32 R4, RZ, RZ, R124 ;  /* 0x000000ffff047224 */ /* 0x000fca00078e007c */
[----:B------:R-:W-:Y:S02]  /*10570*/  LOP3.LUT R4, R4, R0, RZ, 0xc0, !PT ;  /* 0x0000000004047212 */ /* 0x000fe400078ec0ff */
[----:B------:R-:W-:Y:S01]  /*10580*/  HSET2.LE.AND R0, R2, R3, PT ;  /* 0x0000000302007233 */ /* 0x000fe20003803000 */
[----:B------:R-:W-:-:S05]  /*10590*/  IMAD.MOV.U32 R2, RZ, RZ, R201 ;  /* 0x000000ffff027224 */ /* 0x000fca00078e00c9 */
[----:B------:R-:W-:Y:S02]  /*105a0*/  LOP3.LUT R5, R2, R0, RZ, 0xc0, !PT ;  /* 0x0000000002057212 */ /* 0x000fe400078ec0ff */
[----:B------:R-:W-:Y:S01]  /*105b0*/  HSET2.LE.AND R0, R6, R3, PT ;  /* 0x0000000306007233 */ /* 0x000fe20003803000 */
[----:B------:R-:W-:Y:S01]  /*105c0*/  IMAD.MOV.U32 R6, RZ, RZ, R125 ;  /* 0x000000ffff067224 */ /* 0x000fe200078e007d */
[----:B------:R-:W-:-:S04]  /*105d0*/  LOP3.LUT R2, R34, 0xff00ff, RZ, 0xc0, !PT ;  /* 0x00ff00ff22027812 */ /* 0x000fc800078ec0ff */
[----:B------:R-:W-:Y:S01]  /*105e0*/  LOP3.LUT R6, R6, R0, RZ, 0xc0, !PT ;  /* 0x0000000006067212 */ /* 0x000fe200078ec0ff */
[----:B------:R-:W-:Y:S01]  /*105f0*/  IMAD.MOV.U32 R0, RZ, RZ, R200 ;  /* 0x000000ffff007224 */ /* 0x000fe200078e00c8 */
[----:B------:R-:W-:-:S05]  /*10600*/  HSET2.LE.AND R2, R2, R3, PT ;  /* 0x0000000302027233 */ /* 0x000fca0003803000 */
[----:B------:R-:W-:Y:S01]  /*10610*/  LOP3.LUT R7, R0, R2, RZ, 0xc0, !PT ;  /* 0x0000000200077212 */ /* 0x000fe200078ec0ff */
[----:B------:R-:W-:Y:S01]  /*10620*/  IMAD.MOV.U32 R152, RZ, RZ, R203 ;  /* 0x000000ffff987224 */ /* 0x000fe200078e00cb */
[C---:B------:R-:W-:Y:S02]  /*10630*/  PRMT R2, R236.reuse, 0x7773, RZ ;  /* 0x00007773ec027816 */ /* 0x040fe400000000ff */
[----:B------:R-:W-:Y:S01]  /*10640*/  PRMT R0, R236, 0x7772, RZ ;  /* 0x00007772ec007816 */ /* 0x000fe200000000ff */
[----:B------:R-:W-:Y:S02]  /*10650*/  IMAD.MOV.U32 R164, RZ, RZ, R204 ;  /* 0x000000ffffa47224 */ /* 0x000fe400078e00cc */
[----:B------:R-:W-:Y:S01]  /*10660*/  IMAD.MOV.U32 R143, RZ, RZ, R205 ;  /* 0x000000ffff8f7224 */ /* 0x000fe200078e00cd */
[----:B-1----:R-:W-:Y:S01]  /*10670*/  HMMA.16816.F32.BF16 R200, R4, R24, R188 ;  /* 0x0000001804c8723c */ /* 0x002fe200000418bc */
[----:B------:R-:W-:Y:S02]  /*10680*/  IMAD.MOV.U32 R142, RZ, RZ, R206 ;  /* 0x000000ffff8e7224 */ /* 0x000fe400078e00ce */
[----:B------:R-:W-:-:S02]  /*10690*/  IMAD.MOV.U32 R141, RZ, RZ, R207 ;  /* 0x000000ffff8d7224 */ /* 0x000fc400078e00cf */
[----:B------:R-:W-:Y:S02]  /*106a0*/  IMAD.MOV.U32 R140, RZ, RZ, R235 ;  /* 0x000000ffff8c7224 */ /* 0x000fe400078e00eb */
[----:B------:R-:W-:Y:S01]  /*106b0*/  IMAD.MOV.U32 R155, RZ, RZ, R232 ;  /* 0x000000ffff9b7224 */ /* 0x000fe200078e00e8 */
[----:B------:R-:W-:Y:S01]  /*106c0*/  HMMA.16816.F32.BF16 R196, R4, R26, R184 ;  /* 0x0000001a04c4723c */ /* 0x000fe200000418b8 */
[----:B------:R-:W-:Y:S02]  /*106d0*/  IMAD.MOV.U32 R154, RZ, RZ, R233 ;  /* 0x000000ffff9a7224 */ /* 0x000fe400078e00e9 */
[----:B------:R-:W-:-:S05]  /*106e0*/  IMAD.MOV.U32 R153, RZ, RZ, R234 ;  /* 0x000000ffff997224 */ /* 0x000fca00078e00ea */
[C---:B------:R-:W-:Y:S08]  /*106f0*/  HMMA.16816.F32.BF16 R192, R4.reuse, R20, R168 ;  /* 0x0000001404c0723c */ /* 0x040ff000000418a8 */
        /* <DEDUP_REMOVED lines=8> */
[----:B------:R-:W-:Y:S01]  /*10780*/  HMMA.16816.F32.BF16 R232, R4, R30, R68 ;  /* 0x0000001e04e8723c */ /* 0x000fe20000041844 */
[----:B------:R-:W-:-:S02]  /*10790*/  PRMT R7, R0, 0x5410, R2 ;  /* 0x0000541000077816 */ /* 0x000fc40000000002 */
[----:B------:R-:W-:Y:S01]  /*107a0*/  PRMT R34, R236, 0x7771, RZ ;  /* 0x00007771ec227816 */ /* 0x000fe200000000ff */
[----:B------:R-:W-:Y:S01]  /*107b0*/  IMAD.MOV.U32 R124, RZ, RZ, R140 ;  /* 0x000000ffff7c7224 */ /* 0x000fe200078e008c */
[C---:B------:R-:W-:Y:S01]  /*107c0*/  LOP3.LUT R0, R54.reuse, 0xffff, RZ, 0xc0, !PT ;  /* 0x0000ffff36007812 */ /* 0x040fe200078ec0ff */
[----:B------:R-:W-:Y:S01]  /*107d0*/  IMAD.MOV.U32 R125, RZ, RZ, R141 ;  /* 0x000000ffff7d7224 */ /* 0x000fe200078e008d */
[----:B------:R-:W-:Y:S01]  /*107e0*/  LOP3.LUT R2, R54, 0xff, RZ, 0xc0, !PT ;  /* 0x000000ff36027812 */ /* 0x000fe200078ec0ff */
[----:B------:R-:W-:Y:S01]  /*107f0*/  LDSM.16.MT88.4 R156, [R51+0x9c00] ;  /* 0x009c0000339c783b */ /* 0x000fe20000004200 */
[----:B------:R-:W-:Y:S01]  /*10800*/  SHF.R.U32.HI R0, RZ, 0x8, R0 ;  /* 0x00000008ff007819 */ /* 0x000fe20000011600 */
[----:B------:R-:W-:-:S03]  /*10810*/  IMAD.MOV.U32 R6, RZ, RZ, R236 ;  /* 0x000000ffff067224 */ /* 0x000fc600078e00ec */
[--C-:B------:R-:W-:Y:S02]  /*10820*/  PRMT R4, R2, 0x5410, R0.reuse ;  /* 0x0000541002047816 */ /* 0x100fe40000000000 */
[----:B------:R-:W-:Y:S02]  /*10830*/  PRMT R0, R54, 0x7632, R0 ;  /* 0x0000763236007816 */ /* 0x000fe40000000000 */
[----:B------:R-:W-:Y:S02]  /*10840*/  SHF.R.U32.HI R5, RZ, 0x18, R54 ;  /* 0x00000018ff057819 */ /* 0x000fe40000011636 */
[----:B------:R-:W-:Y:S02]  /*10850*/  LOP3.LUT R2, R0, 0xff, RZ, 0xc0, !PT ;  /* 0x000000ff00027812 */ /* 0x000fe400078ec0ff */
[----:B------:R-:W-:Y:S02]  /*10860*/  LOP3.LUT R6, R6, 0xff, RZ, 0xc0, !PT ;  /* 0x000000ff06067812 */ /* 0x000fe400078ec0ff */
[----:B------:R-:W-:-:S02]  /*10870*/  HSET2.LE.AND R0, R4, R3, PT ;  /* 0x0000000304007233 */ /* 0x000fc40003803000 */
[----:B------:R-:W-:Y:S02]  /*10880*/  PRMT R2, R2, 0x5410, R5 ;  /* 0x0000541002027816 */ /* 0x000fe40000000005 */
[----:B------:R-:W-:Y:S02]  /*10890*/  PRMT R6, R6, 0x5410, R34 ;  /* 0x0000541006067816 */ /* 0x000fe40000000022 */
[----:B------:R-:W-:Y:S02]  /*108a0*/  LOP3.LUT R7, R7, 0xff00ff, RZ, 0xc0, !PT ;  /* 0x00ff00ff07077812 */ /* 0x000fe400078ec0ff */
[----:B------:R-:W-:Y:S02]  /*108b0*/  LOP3.LUT R4, R152, R0, RZ, 0xc0, !PT ;  /* 0x0000000098047212 */ /* 0x000fe400078ec0ff */
[--C-:B------:R-:W-:Y:S02]  /*108c0*/  HSET2.LE.AND R0, R2, R3.reuse, PT ;  /* 0x0000000302007233 */ /* 0x100fe40003803000 */
[----:B------:R-:W-:-:S02]  /*108d0*/  HSET2.LE.AND R2, R6, R3, PT ;  /* 0x0000000306027233 */ /* 0x000fc40003803000 */
[----:B------:R-:W-:Y:S02]  /*108e0*/  HSET2.LE.AND R7, R7, R3, PT ;  /* 0x0000000307077233 */ /* 0x000fe40003803000 */
[----:B------:R-:W-:Y:S02]  /*108f0*/  LOP3.LUT R5, R153, R0, RZ, 0xc0, !PT ;  /* 0x0000000099057212 */ /* 0x000fe400078ec0ff */
[----:B------:R-:W-:Y:S02]  /*10900*/  LOP3.LUT R6, R154, R2, RZ, 0xc0, !PT ;  /* 0x000000029a067212 */ /* 0x000fe400078ec0ff */
[----:B------:R-:W-:Y:S02]  /*10910*/  LOP3.LUT R7, R155, R7, RZ, 0xc0, !PT ;  /* 0x000000079b077212 */ /* 0x000fe400078ec0ff */
[C---:B------:R-:W-:Y:S02]  /*10920*/  PRMT R2, R50.reuse, 0x7773, RZ ;  /* 0x0000777332027816 */ /* 0x040fe400000000ff */
[----:B------:R-:W-:Y:S01]  /*10930*/  PRMT R0, R50, 0x7772, RZ ;  /* 0x0000777232007816 */ /* 0x000fe200000000ff */
[----:B------:R-:W-:-:S02]  /*10940*/  IMAD.MOV.U32 R133, RZ, RZ, R144 ;  /* 0x000000ffff857224 */ /* 0x000fc400078e0090 */
[----:B------:R-:W-:Y:S01]  /*10950*/  IMAD.MOV.U32 R132, RZ, RZ, R145 ;  /* 0x000000ffff847224 */ /* 0x000fe200078e0091 */
[----:B------:R-:W-:Y:S01]  /*10960*/  HMMA.16816.F32.BF16 R68, R4, R8, R72 ;  /* 0x000000080444723c */ /* 0x000fe20000041848 */
[----:B------:R-:W-:Y:S02]  /*10970*/  IMAD.MOV.U32 R131, RZ, RZ, R146 ;  /* 0x000000ffff837224 */ /* 0x000fe400078e0092 */
[----:B------:R-:W-:Y:S02]  /*10980*/  IMAD.MOV.U32 R130, RZ, RZ, R147 ;  /* 0x000000ffff827224 */ /* 0x000fe400078e0093 */
[----:B------:R-:W-:-:S03]  /*10990*/  IMAD.MOV.U32 R8, RZ, RZ, R50 ;  /* 0x000000ffff087224 */ /* 0x000fc600078e0032 */
[----:B------:R-:W-:Y:S01]  /*109a0*/  HMMA.16816.F32.BF16 R144, R4, R12, R80 ;  /* 0x0000000c0490723c */ /* 0x000fe20000041850 */
[----:B------:R-:W-:-:S07]  /*109b0*/  PRMT R12, R0, 0x5410, R2 ;  /* 0x00005410000c7816 */ /* 0x000fce0000000002 */
[----:B------:R-:W-:Y:S01]  /*109c0*/  HMMA.16816.F32.BF16 R64, R4, R10, R64 ;  /* 0x0000000a0440723c */ /* 0x000fe20000041840 */
[C---:B------:R-:W-:Y:S01]  /*109d0*/  PRMT R0, R49.reuse, 0x7632, R0 ;  /* 0x0000763231007816 */ /* 0x040fe20000000000 */
[----:B------:R-:W-:Y:S01]  /*109e0*/  IMAD.MOV.U32 R137, RZ, RZ, R164 ;  /* 0x000000ffff897224 */ /* 0x000fe200078e00a4 */
[----:B------:R-:W-:-:S05]  /*109f0*/  LOP3.LUT R2, R49, 0xffff, RZ, 0xc0, !PT ;  /* 0x0000ffff31027812 */ /* 0x000fca00078ec0ff */
[C---:B------:R-:W-:Y:S01]  /*10a00*/  HMMA.16816.F32.BF16 R152, R4.reuse, R16, R92 ;  /* 0x000000100498723c */ /* 0x040fe2000004185c */
[----:B------:R-:W-:Y:S01]  /*10a10*/  LOP3.LUT R9, R8, 0xff, RZ, 0xc0, !PT ;  /* 0x000000ff08097812 */ /* 0x000fe200078ec0ff */
[----:B------:R-:W-:Y:S01]  /*10a20*/  IMAD.MOV.U32 R139, RZ, RZ, R142 ;  /* 0x000000ffff8b7224 */ /* 0x000fe200078e008e */
[----:B------:R-:W-:Y:S01]  /*10a30*/  SHF.R.U32.HI R10, RZ, 0x18, R49 ;  /* 0x00000018ff0a7819 */ /* 0x000fe20000011631 */
[----:B------:R-:W-:Y:S01]  /*10a40*/  IMAD.MOV.U32 R138, RZ, RZ, R143 ;  /* 0x000000ffff8a7224 */ /* 0x000fe200078e008f */
[----:B------:R-:W-:Y:S01]  /*10a50*/  LOP3.LUT R0, R0, 0xff, RZ, 0xc0, !PT ;  /* 0x000000ff00007812 */ /* 0x000fe200078ec0ff */
[----:B------:R-:W-:Y:S01]  /*10a60*/  LDSM.16.MT88.4 R140, [R51+0xac00] ;  /* 0x00ac0000338c783b */ /* 0x000fe20000004200 */
[----:B------:R-:W-:Y:S02]  /*10a70*/  LOP3.LUT R8, R49, 0xff, RZ, 0xc0, !PT ;  /* 0x000000ff31087812 */ /* 0x000fe400078ec0ff */
[----:B------:R-:W-:Y:S01]  /*10a80*/  SHF.R.U32.HI R2, RZ, 0x8, R2 ;  /* 0x00000008ff027819 */ /* 0x000fe20000011602 */
[C---:B------:R-:W-:Y:S01]  /*10a90*/  HMMA.16816.F32.BF16 R84, R4.reuse, R18, R84 ;  /* 0x000000120454723c */ /* 0x040fe20000041854 */
[----:B------:R-:W-:Y:S01]  /*10aa0*/  PRMT R11, R50, 0x7771, RZ ;  /* 0x00007771320b7816 */ /* 0x000fe200000000ff */
[----:B------:R-:W-:Y:S01]  /*10ab0*/  IMAD.MOV.U32 R236, RZ, RZ, R130 ;  /* 0x000000ffffec7224 */ /* 0x000fe200078e0082 */
[----:B------:R-:W-:Y:S01]  /*10ac0*/  PRMT R0, R0, 0x5410, R10 ;  /* 0x0000541000007816 */ /* 0x000fe2000000000a */
[----:B------:R-:W-:Y:S01]  /*10ad0*/  IMAD.MOV.U32 R129, RZ, RZ, R149 ;  /* 0x000000ffff817224 */ /* 0x000fe200078e0095 */
[----:B------:R-:W-:Y:S01]  /*10ae0*/  PRMT R2, R8, 0x5410, R2 ;  /* 0x0000541008027816 */ /* 0x000fe20000000002 */
[----:B------:R-:W-:Y:S01]  /*10af0*/  STG.E.U16 desc[UR20][R56.64+-0x6e], R245 ;  /* 0xffff92f538007986 */ /* 0x000fe2000c101514 */
[----:B------:R-:W-:Y:S01]  /*10b00*/  PRMT R9, R9, 0x5410, R11 ;  /* 0x0000541009097816 */ /* 0x000fe2000000000b */
[----:B------:R-:W-:Y:S01]  /*10b10*/  IMAD.MOV.U32 R11, RZ, RZ, R246 ;  /* 0x000000ffff0b7224 */ /* 0x000fe200078e00f6 */
[--C-:B------:R-:W-:Y:S01]  /*10b20*/  HSET2.LE.AND R0, R0, R3.reuse, PT ;  /* 0x0000000300007233 */ /* 0x100fe20003803000 */
[----:B------:R-:W-:Y:S01]  /*10b30*/  IMAD.MOV.U32 R10, RZ, RZ, R127 ;  /* 0x000000ffff0a7224 */ /* 0x000fe200078e007f */
[--C-:B------:R-:W-:Y:S01]  /*10b40*/  HSET2.LE.AND R2, R2, R3.reuse, PT ;  /* 0x0000000302027233 */ /* 0x100fe20003803000 */
[C---:B------:R-:W-:Y:S01]  /*10b50*/  HMMA.16816.F32.BF16 R60, R4.reuse, R28, R60 ;  /* 0x0000001c043c723c */ /* 0x040fe2000004183c */
[----:B------:R-:W-:Y:S01]  /*10b60*/  LOP3.LUT R8, R12, 0xff00ff, RZ, 0xc0, !PT ;  /* 0x00ff00ff0c087812 */ /* 0x000fe200078ec0ff */
[----:B------:R-:W-:Y:S01]  /*10b70*/  IMAD.MOV.U32 R135, RZ, RZ, R166 ;  /* 0x000000ffff877224 */ /* 0x000fe200078e00a6 */
[----:B------:R-:W-:Y:S01]  /*10b80*/  LOP3.LUT R93, R11, R0, RZ, 0xc0, !PT ;  /* 0x000000000b5d7212 */ /* 0x000fe200078ec0ff */
[----:B------:R-:W-:Y:S01]  /*10b90*/  IMAD.MOV.U32 R128, RZ, RZ, R150 ;  /* 0x000000ffff807224 */ /* 0x000fe200078e0096 */
[----:B------:R-:W-:Y:S01]  /*10ba0*/  LOP3.LUT R92, R10, R2, RZ, 0xc0, !PT ;  /* 0x000000020a5c7212 */ /* 0x000fe200078ec0ff */
[----:B------:R-:W-:Y:S01]  /*10bb0*/  IMAD.MOV.U32 R123, RZ, RZ, R151 ;  /* 0x000000ffff7b7224 */ /* 0x000fe200078e0097 */
[--C-:B------:R-:W-:Y:S01]  /*10bc0*/  HSET2.LE.AND R0, R8, R3.reuse, PT ;  /* 0x0000000308007233 */ /* 0x100fe20003803000 */
[----:B------:R-:W-:Y:S01]  /*10bd0*/  IMAD.MOV.U32 R8, RZ, RZ, R126 ;  /* 0x000000ffff087224 */ /* 0x000fe200078e007e */
[----:B------:R-:W-:Y:S01]  /*10be0*/  HSET2.LE.AND R2, R9, R3, PT ;  /* 0x0000000309027233 */ /* 0x000fe20003803000 */
[C---:B------:R-:W-:Y:S01]  /*10bf0*/  HMMA.16816.F32.BF16 R16, R4.reuse, R14, R76 ;  /* 0x0000000e0410723c */ /* 0x040fe2000004184c */
[----:B------:R1:W-:Y:S03]  /*10c00*/  LDSM.16.MT88.4 R12, [R51+0xbc00] ;  /* 0x00bc0000330c783b */ /* 0x0003e60000004200 */
[----:B------:R-:W-:Y:S01]  /*10c10*/  LOP3.LUT R94, R8, R2, RZ, 0xc0, !PT ;  /* 0x00000002085e7212 */ /* 0x000fe200078ec0ff */
[----:B------:R-:W-:Y:S01]  /*10c20*/  IMAD.MOV.U32 R2, RZ, RZ, R247 ;  /* 0x000000ffff027224 */ /* 0x000fe200078e00f7 */
[----:B------:R-:W2:Y:S02]  /*10c30*/  LDSM.16.MT88.4 R80, [R48+0xbc00] ;  /* 0x00bc00003050783b */ /* 0x000ea40000004200 */
[----:B------:R-:W-:Y:S01]  /*10c40*/  HMMA.16816.F32.BF16 R28, R4, R30, R212 ;  /* 0x0000001e041c723c */ /* 0x000fe200000418d4 */
[----:B------:R-:W-:Y:S01]  /*10c50*/  IMAD.MOV.U32 R215, RZ, RZ, R137 ;  /* 0x000000ffffd77224 */ /* 0x000fe200078e0089 */
[----:B------:R-:W-:Y:S01]  /*10c60*/  LOP3.LUT R95, R2, R0, RZ, 0xc0, !PT ;  /* 0x00000000025f7212 */ /* 0x000fe200078ec0ff */
[----:B------:R-:W-:-:S02]  /*10c70*/  IMAD.MOV.U32 R0, RZ, RZ, R52 ;  /* 0x000000ffff007224 */ /* 0x000fc400078e0034 */
[----:B------:R-:W-:Y:S01]  /*10c80*/  IMAD.MOV.U32 R214, RZ, RZ, R215 ;  /* 0x000000ffffd67224 */ /* 0x000fe200078e00d7 */
[----:B------:R-:W-:Y:S02]  /*10c90*/  LOP3.LUT R2, R53, 0xffff, RZ, 0xc0, !PT ;  /* 0x0000ffff35027812 */ /* 0x000fe400078ec0ff */
[----:B------:R-:W-:Y:S01]  /*10ca0*/  HMMA.16816.F32.BF16 R168, R4, R24, R116 ;  /* 0x0000001804a8723c */ /* 0x000fe20000041874 */
[----:B-1----:R-:W-:-:S04]  /*10cb0*/  IMAD.MOV.U32 R51, RZ, RZ, R132 ;  /* 0x000000ffff337224 */ /* 0x002fc800078e0084 */
[----:B------:R-:W-:Y:S02]  /*10cc0*/  IMAD.MOV.U32 R215, RZ, RZ, R51 ;  /* 0x000000ffffd77224 */ /* 0x000fe400078e0033 */
[----:B------:R-:W-:Y:S02]  /*10cd0*/  IMAD.MOV.U32 R51, RZ, RZ, R236 ;  /* 0x000000ffff337224 */ /* 0x000fe400078e00ec */
[----:B------:R-:W-:Y:S01]  /*10ce0*/  IMAD.MOV.U32 R236, RZ, RZ, R176 ;  /* 0x000000ffffec7224 */ /* 0x000fe200078e00b0 */
[----:B------:R-:W-:Y:S01]  /*10cf0*/  HMMA.16816.F32.BF16 R104, R4, R20, R104 ;  /* 0x000000140468723c */ /* 0x000fe20000041868 */
[----:B------:R-:W1:Y:S01]  /*10d00*/  LDC R176, c[0x0][0x448] ;  /* 0x00011200ffb07b82 */ /* 0x000e620000000800 */
[----:B------:R-:W-:-:S06]  /*10d10*/  SHF.R.U32.HI R2, RZ, 0x8, R2 ;  /* 0x00000008ff027819 */ /* 0x000fcc0000011602 */
[----:B------:R-:W-:Y:S01]  /*10d20*/  HMMA.16816.F32.BF16 R24, R4, R26, R108 ;  /* 0x0000001a0418723c */ /* 0x000fe2000004186c */
[----:B------:R-:W-:-:S07]  /*10d30*/  PRMT R8, R52, 0x7771, RZ ;  /* 0x0000777134087816 */ /* 0x000fce00000000ff */
[----:B------:R-:W-:Y:S01]  /*10d40*/  HMMA.16816.F32.BF16 R20, R4, R22, R96 ;  /* 0x000000160414723c */ /* 0x000fe20000041860 */
[----:B------:R-:W-:Y:S02]  /*10d50*/  LOP3.LUT R6, R0, 0xff, RZ, 0xc0, !PT ;  /* 0x000000ff00067812 */ /* 0x000fe400078ec0ff */
[C---:B------:R-:W-:Y:S02]  /*10d60*/  PRMT R0, R53.reuse, 0x7632, R0 ;  /* 0x0000763235007816 */ /* 0x040fe40000000000 */
[C---:B------:R-:W-:Y:S02]  /*10d70*/  PRMT R5, R52.reuse, 0x7773, RZ ;  /* 0x0000777334057816 */ /* 0x040fe400000000ff */
[----:B------:R-:W-:Y:S02]  /*10d80*/  PRMT R4, R52, 0x7772, RZ ;  /* 0x0000777234047816 */ /* 0x000fe400000000ff */
[----:B------:R-:W-:Y:S02]  /*10d90*/  LOP3.LUT R7, R53, 0xff, RZ, 0xc0, !PT ;  /* 0x000000ff35077812 */ /* 0x000fe400078ec0ff */
[----:B------:R-:W-:-:S02]  /*10da0*/  SHF.R.U32.HI R9, RZ, 0x18, R53 ;  /* 0x00000018ff097819 */ /* 0x000fc40000011635 */
[----:B------:R-:W-:Y:S02]  /*10db0*/  LOP3.LUT R0, R0, 0xff, RZ, 0xc0, !PT ;  /* 0x000000ff00007812 */ /* 0x000fe400078ec0ff */
[----:B------:R-:W-:Y:S02]  /*10dc0*/  PRMT R4, R4, 0x5410, R5 ;  /* 0x0000541004047816 */ /* 0x000fe40000000005 */
[----:B------:R-:W-:Y:S02]  /*10dd0*/  PRMT R2, R7, 0x5410, R2 ;  /* 0x0000541007027816 */ /* 0x000fe40000000002 */
[----:B------:R-:W-:Y:S02]  /*10de0*/  PRMT R8, R6, 0x5410, R8 ;  /* 0x0000541006087816 */ /* 0x000fe40000000008 */
[----:B------:R-:W-:Y:S02]  /*10df0*/  PRMT R5, R0, 0x5410, R9 ;  /* 0x0000541000057816 */ /* 0x000fe40000000009 */
[----:B------:R-:W-:-:S02]  /*10e00*/  LOP3.LUT R6, R4, 0xff00ff, RZ, 0xc0, !PT ;  /* 0x00ff00ff04067812 */ /* 0x000fc400078ec0ff */
[--C-:B------:R-:W-:Y:S01]  /*10e10*/  HSET2.LE.AND R0, R2, R3.reuse, PT ;  /* 0x0000000302007233 */ /* 0x100fe20003803000 */
[----:B------:R-:W-:Y:S01]  /*10e20*/  IMAD.MOV.U32 R99, RZ, RZ, R138 ;  /* 0x000000ffff637224 */ /* 0x000fe200078e008a */
[--C-:B------:R-:W-:Y:S01]  /*10e30*/  HSET2.LE.AND R2, R5, R3.reuse, PT ;  /* 0x0000000305027233 */ /* 0x100fe20003803000 */
[----:B------:R-:W-:Y:S01]  /*10e40*/  IMAD.MOV.U32 R97, RZ, RZ, R125 ;  /* 0x000000ffff617224 */ /* 0x000fe200078e007d */
[--C-:B------:R-:W-:Y:S02]  /*10e50*/  HSET2.LE.AND R4, R8, R3.reuse, PT ;  /* 0x0000000308047233 */ /* 0x100fe40003803000 */
[----:B------:R-:W-:Y:S01]  /*10e60*/  HSET2.LE.AND R3, R6, R3, PT ;  /* 0x0000000306037233 */ /* 0x000fe20003803000 */
[----:B------:R-:W-:Y:S01]  /*10e70*/  IMAD.MOV.U32 R98, RZ, RZ, R139 ;  /* 0x000000ffff627224 */ /* 0x000fe200078e008b */
[----:B------:R-:W-:-:S03]  /*10e80*/  LOP3.LUT R97, R97, R2, RZ, 0xc0, !PT ;  /* 0x0000000261617212 */ /* 0x000fc600078ec0ff */
[----:B------:R-:W-:Y:S01]  /*10e90*/  LOP3.LUT R99, R99, R3, RZ, 0xc0, !PT ;  /* 0x0000000363637212 */ /* 0x000fe200078ec0ff */
[----:B-1----:R-:W-:Y:S01]  /*10ea0*/  IMAD.WIDE R2, R176, 0x70, R56 ;  /* 0x00000070b0027825 */ /* 0x002fe200078e0238 */
[----:B------:R-:W-:-:S03]  /*10eb0*/  LOP3.LUT R98, R98, R4, RZ, 0xc0, !PT ;  /* 0x0000000462627212 */ /* 0x000fc600078ec0ff */
[----:B------:R-:W-:Y:S01]  /*10ec0*/  IMAD.MOV.U32 R213, RZ, RZ, R129 ;  /* 0x000000ffffd57224 */ /* 0x000fe200078e0081 */
[----:B------:R-:W-:Y:S01]  /*10ed0*/  STG.E.U16 desc[UR20][R58.64+-0x70], R230 ;  /* 0xffff90e63a007986 */ /* 0x000fe2000c101514 */
[----:B------:R-:W-:-:S03]  /*10ee0*/  IMAD.WIDE R4, R176, -0x70, R2 ;  /* 0xffffff90b0047825 */ /* 0x000fc600078e0202 */
[----:B------:R-:W-:Y:S04]  /*10ef0*/  STG.E.U16 desc[UR20][R58.64+-0x6e], R229 ;  /* 0xffff92e53a007986 */ /* 0x000fe8000c101514 */
[----:B------:R-:W-:Y:S04]  /*10f00*/  STG.E.U16 desc[UR20][R32.64+-0x6e], R213 ;  /* 0xffff92d520007986 */ /* 0x000fe8000c101514 */
[----:B------:R-:W-:Y:S04]  /*10f10*/  STG.E.U16 desc[UR20][R32.64+-0x70], R55 ;  /* 0xffff903720007986 */ /* 0x000fe8000c101514 */
[----:B------:R-:W-:Y:S04]  /*10f20*/  STG.E.U16 desc[UR20][R38.64+-0x60], R244 ;  /* 0xffffa0f426007986 */ /* 0x000fe8000c101514 */
[----:B------:R-:W-:Y:S04]  /*10f30*/  STG.E.U16 desc[UR20][R38.64+-0x5e], R243 ;  /* 0xffffa2f326007986 */ /* 0x000fe8000c101514 */
[----:B------:R-:W-:Y:S04]  /*10f40*/  STG.E.U16 desc[UR20][R56.64+-0x60], R241 ;  /* 0xffffa0f138007986 */ /* 0x000fe8000c101514 */
[----:B------:R-:W-:Y:S04]  /*10f50*/  STG.E.U16 desc[UR20][R56.64+-0x5e], R242 ;  /* 0xffffa2f238007986 */ /* 0x000fe8000c101514 */
[----:B------:R-:W-:Y:S04]  /*10f60*/  STG.E.U16 desc[UR20][R2.64+-0x60], R214 ;  /* 0xffffa0d602007986 */ /* 0x000fe8000c101514 */
[----:B------:R1:W-:Y:S01]  /*10f70*/  STG.E.U16 desc[UR20][R2.64+-0x5e], R252 ;  /* 0xffffa2fc02007986 */ /* 0x0003e2000c101514 */
[----:B------:R-:W-:-:S03]  /*10f80*/  IMAD.MOV.U32 R11, RZ, RZ, R135 ;  /* 0x000000ffff0b7224 */ /* 0x000fc600078e0087 */
[----:B------:R-:W-:Y:S04]  /*10f90*/  STG.E.U16 desc[UR20][R32.64+-0x60], R215 ;  /* 0xffffa0d720007986 */ /* 0x000fe8000c101514 */
[----:B------:R-:W-:Y:S04]  /*10fa0*/  STG.E.U16 desc[UR20][R32.64+-0x5e], R51 ;  /* 0xffffa23320007986 */ /* 0x000fe8000c101514 */
[----:B------:R-:W-:Y:S04]  /*10fb0*/  STG.E.U16 desc[UR20][R38.64+-0x50], R240 ;  /* 0xffffb0f026007986 */ /* 0x000fe8000c101514 */
[----:B------:R-:W-:Y:S01]  /*10fc0*/  STG.E.U16 desc[UR20][R38.64+-0x4e], R239 ;  /* 0xffffb2ef26007986 */ /* 0x000fe2000c101514 */
[----:B-1----:R-:W-:-:S03]  /*10fd0*/  IMAD.WIDE R2, R176, 0x70, R4 ;  /* 0x00000070b0027825 */ /* 0x002fc600078e0204 */
[----:B------:R-:W-:Y:S01]  /*10fe0*/  STG.E.U16 desc[UR20][R4.64+-0x50], R231 ;  /* 0xffffb0e704007986 */ /* 0x000fe2000c101514 */
[----:B------:R-:W-:-:S03]  /*10ff0*/  IMAD.MOV.U32 R136, RZ, RZ, R165 ;  /* 0x000000ffff887224 */ /* 0x000fc600078e00a5 */
[----:B------:R1:W5:Y:S01]  /*11000*/  LDL.LU R252, [R1+0x194] ;  /* 0x0001940001fc7983 */ /* 0x0003620000300800 */
[----:B------:R-:W-:-:S03]  /*11010*/  IMAD.WIDE R6, R176, -0x70, R2 ;  /* 0xffffff90b0067825 */ /* 0x000fc600078e0202 */
[----:B------:R-:W-:Y:S04]  /*11020*/  STG.E.U16 desc[UR20][R4.64+-0x4e], R238 ;  /* 0xffffb2ee04007986 */ /* 0x000fe8000c101514 */
[----:B------:R-:W-:Y:S04]  /*11030*/  STG.E.U16 desc[UR20][R2.64+-0x50], R11 ;  /* 0xffffb00b02007986 */ /* 0x000fe8000c101514 */
[----:B------:R3:W-:Y:S01]  /*11040*/  STG.E.U16 desc[UR20][R2.64+-0x4e], R217 ;  /* 0xffffb2d902007986 */ /* 0x0007e2000c101514 */
[----:B------:R-:W-:Y:S02]  /*11050*/  IMAD.MOV.U32 R246, RZ, RZ, R123 ;  /* 0x000000fffff67224 */ /* 0x000fe400078e007b */
[----:B------:R-:W-:-:S02]  /*11060*/  IMAD.MOV.U32 R10, RZ, RZ, R128 ;  /* 0x000000ffff0a7224 */ /* 0x000fc400078e0080 */
[----:B------:R-:W-:Y:S02]  /*11070*/  IMAD.MOV.U32 R134, RZ, RZ, R167 ;  /* 0x000000ffff867224 */ /* 0x000fe400078e00a7 */
[----:B------:R-:W-:Y:S01]  /*11080*/  IMAD.MOV.U32 R49, RZ, RZ, R136 ;  /* 0x000000ffff317224 */ /* 0x000fe200078e0088 */
[----:B------:R-:W-:Y:S01]  /*11090*/  STG.E.U16 desc[UR20][R32.64+-0x50], R10 ;  /* 0xffffb00a20007986 */ /* 0x000fe2000c101514 */
[----:B------:R-:W-:-:S03]  /*110a0*/  IMAD.MOV.U32 R34, RZ, RZ, R133 ;  /* 0x000000ffff227224 */ /* 0x000fc600078e0085 */
[----:B------:R-:W-:Y:S01]  /*110b0*/  STG.E.U16 desc[UR20][R32.64+-0x4e], R246 ;  /* 0xffffb2f620007986 */ /* 0x000fe2000c101514 */
[----:B------:R-:W-:-:S03]  /*110c0*/  IMAD.MOV.U32 R50, RZ, RZ, R134 ;  /* 0x000000ffff327224 */ /* 0x000fc600078e0086 */
[----:B------:R-:W-:Y:S01]  /*110d0*/  STG.E.U16 desc[UR20][R38.64+-0x40], R227 ;  /* 0xffffc0e326007986 */ /* 0x000fe2000c101514 */
[----:B---3--:R-:W-:-:S03]  /*110e0*/  IMAD.WIDE R2, R176, 0x70, R6 ;  /* 0x00000070b0027825 */ /* 0x008fc600078e0206 */
[----:B------:R-:W-:Y:S01]  /*110f0*/  STG.E.U16 desc[UR20][R38.64+-0x3e], R228 ;  /* 0xffffc2e426007986 */ /* 0x000fe2000c101514 */
[----:B------:R-:W-:-:S03]  /*11100*/  IMAD.MOV.U32 R54, RZ, RZ, R131 ;  /* 0x000000ffff367224 */ /* 0x000fc600078e0083 */
[----:B------:R1:W5:Y:S01]  /*11110*/  LDL.LU R217, [R1+0x190] ;  /* 0x0001900001d97983 */ /* 0x0003620000300800 */
[----:B------:R-:W-:-:S03]  /*11120*/  IMAD.WIDE R4, R176, -0x70, R2 ;  /* 0xffffff90b0047825 */ /* 0x000fc600078e0202 */
[----:B------:R-:W-:Y:S04]  /*11130*/  STG.E.U16 desc[UR20][R6.64+-0x40], R225 ;  /* 0xffffc0e106007986 */ /* 0x000fe8000c101514 */
[----:B------:R-:W-:Y:S04]  /*11140*/  STG.E.U16 desc[UR20][R6.64+-0x3e], R226 ;  /* 0xffffc2e206007986 */ /* 0x000fe8000c101514 */
[----:B------:R-:W-:Y:S04]  /*11150*/  STG.E.U16 desc[UR20][R2.64+-0x40], R49 ;  /* 0xffffc03102007986 */ /* 0x000fe8000c101514 */
[----:B------:R3:W-:Y:S04]  /*11160*/  STG.E.U16 desc[UR20][R2.64+-0x3e], R211 ;  /* 0xffffc2d302007986 */ /* 0x0007e8000c101514 */
[----:B------:R-:W-:Y:S04]  /*11170*/  STG.E.U16 desc[UR20][R32.64+-0x40], R50 ;  /* 0xffffc03220007986 */ /* 0x000fe8000c101514 */
[----:B------:R-:W-:Y:S04]  /*11180*/  STG.E.U16 desc[UR20][R32.64+-0x3e], R34 ;  /* 0xffffc22220007986 */ /* 0x000fe8000c101514 */
[----:B------:R-:W-:Y:S04]  /*11190*/  STG.E.U16 desc[UR20][R38.64+-0x30], R223 ;  /* 0xffffd0df26007986 */ /* 0x000fe8000c101514 */
[----:B------:R-:W-:Y:S04]  /*111a0*/  STG.E.U16 desc[UR20][R38.64+-0x2e], R224 ;  /* 0xffffd2e026007986 */ /* 0x000fe8000c101514 */
[----:B------:R-:W-:Y:S01]  /*111b0*/  STG.E.U16 desc[UR20][R4.64+-0x30], R218 ;  /* 0xffffd0da04007986 */ /* 0x000fe2000c101514 */
[----:B------:R-:W-:-:S02]  /*111c0*/  IMAD.MOV.U32 R35, RZ, RZ, R148 ;  /* 0x000000ffff237224 */ /* 0x000fc400078e0094 */
[----:B------:R-:W-:Y:S01]  /*111d0*/  IMAD.MOV.U32 R96, RZ, RZ, R124 ;  /* 0x000000ffff607224 */ /* 0x000fe200078e007c */
[----:B--2---:R-:W-:Y:S01]  /*111e0*/  HMMA.16816.F32.BF16 R76, R92, R82, R100 ;  /* 0x000000525c4c723c */ /* 0x004fe20000041864 */
[----:B------:R-:W-:Y:S01]  /*111f0*/  LDSM.16.MT88.4 R164, [R48+0x9c00] ;  /* 0x009c000030a4783b */ /* 0x000fe20000004200 */
[----:B---3--:R-:W-:-:S03]  /*11200*/  IMAD.WIDE R2, R176, 0x70, R4 ;  /* 0x00000070b0027825 */ /* 0x008fc600078e0204 */
[----:B------:R2:W-:Y:S04]  /*11210*/  STG.E.U16 desc[UR20][R4.64+-0x2e], R220 ;  /* 0xffffd2dc04007986 */ /* 0x0005e8000c101514 */
[----:B------:R-:W-:Y:S04]  /*11220*/  STG.E.U16 desc[UR20][R2.64+-0x30], R54 ;  /* 0xffffd03602007986 */ /* 0x000fe8000c101514 */
[----:B------:R3:W-:Y:S04]  /*11230*/  STG.E.U16 desc[UR20][R2.64+-0x2e], R210 ;  /* 0xffffd2d202007986 */ /* 0x0007e8000c101514 */
[----:B------:R-:W-:Y:S04]  /*11240*/  STG.E.U16 desc[UR20][R32.64+-0x30], R236 ;  /* 0xffffd0ec20007986 */ /* 0x000fe8000c101514 */
[----:B------:R-:W-:Y:S04]  /*11250*/  STG.E.U16 desc[UR20][R32.64+-0x2e], R35 ;  /* 0xffffd22320007986 */ /* 0x000fe8000c101514 */
[----:B------:R1:W5:Y:S04]  /*11260*/  LDL.LU R211, [R1+0x18c] ;  /* 0x00018c0001d37983 */ /* 0x0003680000300800 */
[----:B------:R-:W4:Y:S01]  /*11270*/  LDSM.16.MT88.4 R148, [R48+0xac00] ;  /* 0x00ac00003094783b */ /* 0x000f220000004200 */
[----:B--2---:R-:W-:-:S03]  /*11280*/  IMAD.WIDE R4, R176, -0x70, R2 ;  /* 0xffffff90b0047825 */ /* 0x004fc600078e0202 */
[----:B------:R-:W-:Y:S01]  /*11290*/  STG.E.U16 desc[UR20][R38.64+-0x20], R221 ;  /* 0xffffe0dd26007986 */ /* 0x000fe2000c101514 */
[----:B---3--:R-:W-:-:S03]  /*112a0*/  IMAD.WIDE R2, R176, 0x70, R4 ;  /* 0x00000070b0027825 */ /* 0x008fc600078e0204 */
[----:B------:R-:W-:Y:S04]  /*112b0*/  STG.E.U16 desc[UR20][R38.64+-0x1e], R222 ;  /* 0xffffe2de26007986 */ /* 0x000fe8000c101514 */
[----:B------:R-:W-:Y:S04]  /*112c0*/  STG.E.U16 desc[UR20][R4.64+-0x20], R216 ;  /* 0xffffe0d804007986 */ /* 0x000fe8000c101514 */
[----:B------:R2:W-:Y:S04]  /*112d0*/  STG.E.U16 desc[UR20][R4.64+-0x1e], R219 ;  /* 0xffffe2db04007986 */ /* 0x0005e8000c101514 */
[----:B------:R-:W-:Y:S04]  /*112e0*/  STG.E.U16 desc[UR20][R2.64+-0x20], R172 ;  /* 0xffffe0ac02007986 */ /* 0x000fe8000c101514 */
[----:B------:R3:W-:Y:S04]  /*112f0*/  STG.E.U16 desc[UR20][R2.64+-0x1e], R179 ;  /* 0xffffe2b302007986 */ /* 0x0007e8000c101514 */
[----:B------:R-:W-:Y:S04]  /*11300*/  STG.E.U16 desc[UR20][R32.64+-0x20], R178 ;  /* 0xffffe0b220007986 */ /* 0x000fe8000c101514 */
[----:B------:R-:W-:Y:S01]  /*11310*/  STG.E.U16 desc[UR20][R32.64+-0x1e], R251 ;  /* 0xffffe2fb20007986 */ /* 0x000fe2000c101514 */
[----:B------:R-:W-:Y:S01]  /*11320*/  LOP3.LUT R96, R96, R0, RZ, 0xc0, !PT ;  /* 0x0000000060607212 */ /* 0x000fe200078ec0ff */
[----:B------:R-:W-:-:S02]  /*11330*/  IMAD.MOV.U32 R100, RZ, RZ, R209 ;  /* 0x000000ffff647224 */ /* 0x000fc400078e00d1 */
[----:B------:R1:W5:Y:S01]  /*11340*/  LDL.LU R210, [R1+0x188] ;  /* 0x0001880001d27983 */ /* 0x0003620000300800 */
[----:B--2---:R-:W-:-:S03]  /*11350*/  IMAD.WIDE R4, R176, -0x70, R2 ;  /* 0xffffff90b0047825 */ /* 0x004fc600078e0202 */
[----:B------:R-:W-:Y:S04]  /*11360*/  STG.E.U16 desc[UR20][R38.64+-0x10], R175 ;  /* 0xfffff0af26007986 */ /* 0x000fe8000c101514 */
[----:B------:R-:W-:Y:S01]  /*11370*/  STG.E.U16 desc[UR20][R38.64+-0xe], R177 ;  /* 0xfffff2b126007986 */ /* 0x000fe2000c101514 */
[----:B---3--:R-:W-:-:S03]  /*11380*/  IMAD.WIDE R2, R176, 0x70, R4 ;  /* 0x00000070b0027825 */ /* 0x008fc600078e0204 */
[----:B------:R-:W-:Y:S04]  /*11390*/  STG.E.U16 desc[UR20][R4.64+-0x10], R173 ;  /* 0xfffff0ad04007986 */ /* 0x000fe8000c101514 */
[----:B------:R-:W-:Y:S04]  /*113a0*/  STG.E.U16 desc[UR20][R4.64+-0xe], R174 ;  /* 0xfffff2ae04007986 */ /* 0x000fe8000c101514 */
[----:B------:R-:W-:Y:S04]  /*113b0*/  STG.E.U16 desc[UR20][R2.64+-0x10], R250 ;  /* 0xfffff0fa02007986 */ /* 0x000fe8000c101514 */
[----:B------:R2:W-:Y:S01]  /*113c0*/  STG.E.U16 desc[UR20][R2.64+-0xe], R249 ;  /* 0xfffff2f902007986 */ /* 0x0005e2000c101514 */
[----:B------:R-:W-:-:S02]  /*113d0*/  IMAD.MOV.U32 R101, RZ, RZ, R208 ;  /* 0x000000ffff657224 */ /* 0x000fc400078e00d0 */
[----:B------:R-:W-:Y:S02]  /*113e0*/  IMAD.MOV.U32 R102, RZ, RZ, R37 ;  /* 0x000000ffff667224 */ /* 0x000fe400078e0025 */
[----:B------:R-:W-:Y:S01]  /*113f0*/  IMAD.MOV.U32 R103, RZ, RZ, R36 ;  /* 0x000000ffff677224 */ /* 0x000fe200078e0024 */
[----:B--2---:R-:W-:-:S04]  /*11400*/  IADD3 R2, P3, PT, R38, -0x100, RZ ;  /* 0xffffff0026027810 */ /* 0x004fc80007f7e0ff */
[----:B------:R-:W-:Y:S01]  /*11410*/  IADD3.X R0, PT, PT, R39, -0x1, RZ, P3, !PT ;  /* 0xffffffff27007810 */ /* 0x000fe20001ffe4ff */
[----:B------:R1:W-:Y:S04]  /*11420*/  STL [R1+0x18], R2 ;  /* 0x0000180201007387 */ /* 0x0003e80000100800 */
[----:B------:R1:W5:Y:S04]  /*11430*/  LDL.LU R209, [R1+0x184] ;  /* 0x0001840001d17983 */ /* 0x0003680000300800 */
[----:B------:R1:W-:Y:S04]  /*11440*/  STL [R1+0x14], R0 ;  /* 0x0000140001007387 */ /* 0x0003e80000100800 */
[----:B------:R1:W5:Y:S04]  /*11450*/  LDL.LU R208, [R1+0x180] ;  /* 0x0001800001d07983 */ /* 0x0003680000300800 */
[----:B------:R1:W5:Y:S04]  /*11460*/  LDL.LU R37, [R1+0x17c] ;  /* 0x00017c0001257983 */ /* 0x0003680000300800 */
[----:B------:R1:W5:Y:S01]  /*11470*/  LDL.LU R36, [R1+0x178] ;  /* 0x0001780001247983 */ /* 0x0003620000300800 */
[C---:B----4-:R-:W-:Y:S03]  /*11480*/  HMMA.16816.F32.BF16 R120, R92.reuse, R148, R184 ;  /* 0x000000945c78723c */ /* 0x050fe600000418b8 */
[----:B------:R1:W-:Y:S04]  /*11490*/  STG.E.U16 desc[UR20][R32.64+-0x10], R248 ;  /* 0xfffff0f820007986 */ /* 0x0003e8000c101514 */
[----:B------:R1:W-:Y:S01]  /*114a0*/  STG.E.U16 desc[UR20][R32.64+-0xe], R237 ;  /* 0xfffff2ed20007986 */ /* 0x0003e2000c101514 */
        /* <DEDUP_REMOVED lines=24> */
[----:B------:R-:W2:Y:S04]  /*11630*/  LDL R178, [R1+0x174] ;  /* 0x0001740001b27983 */ /* 0x000ea80000100800 */
[----:B------:R-:W3:Y:S01]  /*11640*/  LDL R176, [R1+0x170] ;  /* 0x0001700001b07983 */ /* 0x000ee20000100800 */
[----:B------:R-:W-:Y:S01]  /*11650*/  UIADD3 UR9, UPT, UPT, UR26, -0x3, URZ ;  /* 0xfffffffd1a097890 */ /* 0x000fe2000fffe0ff */
[----:B------:R-:W-:-:S04]  /*11660*/  DEPBAR.LE SB0, 0x0 ;  /* 0x000080000000791a */ /* 0x000fc80000000000 */
[----:B------:R-:W-:Y:S01]  /*11670*/  UIMAD.WIDE.U32 UR34, UR9, UR14, URZ ;  /* 0x0000000e092272a5 */ /* 0x000fe2000f8e00ff */
[----:B------:R-:W1:Y:S03]  /*11680*/  S2R R50, SR_TID.X ;  /* 0x0000000000327919 */ /* 0x000e660000002100 */
[----:B------:R-:W-:Y:S02]  /*11690*/  UIMAD UR9, UR9, UR15, UR35 ;  /* 0x0000000f090972a4 */ /* 0x000fe4000f8e0223 */
[----:B------:R-:W-:Y:S01]  /*116a0*/  USHF.L.U32 UR4, UR34, 0x6, URZ ;  /* 0x0000000622047899 */ /* 0x000fe200080006ff */
[----:B------:R-:W-:Y:S01]  /*116b0*/  IMAD.U32 R2, RZ, RZ, UR34 ;  /* 0x00000022ff027e24 */ /* 0x000fe2000f8e00ff */
[----:B------:R-:W-:Y:S01]  /*116c0*/  USHF.L.U64.HI UR5, UR34, 0x6, UR9 ;  /* 0x0000000622057899 */ /* 0x000fe20008010209 */
[----:B------:R-:W-:Y:S01]  /*116d0*/  IMAD.U32 R3, RZ, RZ, UR35 ;  /* 0x00000023ff037e24 */ /* 0x000fe2000f8e00ff */
[----:B------:R-:W-:Y:S01]  /*116e0*/  ULEA UR4, UP0, UR14, UR4, 0x5 ;  /* 0x000000040e047291 */ /* 0x000fe2000f8028ff */
[----:B------:R-:W-:-:S03]  /*116f0*/  IMAD.U32 R0, RZ, RZ, UR9 ;  /* 0x00000009ff007e24 */ /* 0x000fc6000f8e00ff */
[----:B------:R-:W-:Y:S02]  /*11700*/  ULEA.HI.X UR5, UR14, UR5, UR15, 0x5, UP0 ;  /* 0x000000050e057291 */ /* 0x000fe400080f2c0f */
[----:B------:R-:W-:Y:S01]  /*11710*/  IMAD.U32 R3, RZ, RZ, UR4 ;  /* 0x00000004ff037e24 */ /* 0x000fe2000f8e00ff */
[----:B------:R-:W-:Y:S01]  /*11720*/  UISETP.NE.AND UP0, UPT, UR26, 0x3, UPT ;  /* 0x000000031a00788c */ /* 0x000fe2000bf05270 */
[----:B-1----:R-:W-:Y:S01]  /*11730*/  IMAD.SHL.U32 R50, R50, 0x2, RZ ;  /* 0x0000000232327824 */ /* 0x002fe200078e00ff */
[----:B------:R-:W-:Y:S01]  /*11740*/  BAR.SYNC.DEFER_BLOCKING 0x0 ;  /* 0x0000000000007b1d */ /* 0x000fe20000010000 */
[----:B--2---:R-:W-:-:S04]  /*11750*/  LEA R4, P3, R2, R178, 0x7 ;  /* 0x000000b202047211 */ /* 0x004fc800078638ff */
[----:B---3--:R-:W-:Y:S01]  /*11760*/  LEA.HI.X R5, R2, R176, R0, 0x7, P3 ;  /* 0x000000b002057211 */ /* 0x008fe200018f3c00 */
[----:B------:R-:W-:Y:S01]  /*11770*/  IMAD.U32 R0, RZ, RZ, UR5 ;  /* 0x00000005ff007e24 */ /* 0x000fe2000f8e00ff */
[----:B------:R-:W-:-:S03]  /*11780*/  LEA R2, P3, R3, R178, 0x1 ;  /* 0x000000b203027211 */ /* 0x000fc600078608ff */
[----:B------:R-:W-:Y:S01]  /*11790*/  @!PT LDS RZ, [RZ] ;  /* 0x00000000fffff984 */ /* 0x000fe20000000800 */
[----:B------:R-:W-:Y:S01]  /*117a0*/  @!PT LDS RZ, [RZ] ;  /* 0x00000000fffff984 */ /* 0x000fe20000000800 */
[----:B------:R-:W-:Y:S01]  /*117b0*/  @!PT LDS RZ, [RZ] ;  /* 0x00000000fffff984 */ /* 0x000fe20000000800 */
[----:B-----5:R-:W-:Y:S01]  /*117c0*/  @!P2 LDGSTS.E.BYPASS.LTC128B.128 [R217+0x9000], desc[UR20][R4.64] ;  /* 0x0900000004d9afae */ /* 0x020fe2000b981a14 */
[----:B------:R-:W-:Y:S01]  /*117d0*/  LEA.HI.X R3, R3, R176, R0, 0x1, P3 ;  /* 0x000000b003037211 */ /* 0x000fe200018f0c00 */
[----:B------:R-:W-:Y:S02]  /*117e0*/  IMAD.U32 R0, RZ, RZ, UR26 ;  /* 0x0000001aff007e24 */ /* 0x000fe4000f8e00ff */
        /* <DEDUP_REMOVED lines=30> */
[----:B------:R-:W4:Y:S01]  /*119d0*/  LDSM.16.M88.4 R20, [R36+0x6c00] ;  /* 0x006c00002414783b */ /* 0x000f220000000200 */
[----:B-1----:R-:W-:-:S03]  /*119e0*/  LOP3.LUT R2, R50, 0x6, RZ, 0xc0, !PT ;  /* 0x0000000632027812 */ /* 0x002fc600078ec0ff */
[----:B------:R-:W-:Y:S04]  /*119f0*/  LDSM.16.M88.4 R60, [R37+0x6000] ;  /* 0x00600000253c783b */ /* 0x000fe80000000200 */
[----:B------:R-:W1:Y:S01]  /*11a00*/  LDSM.16.M88.4 R4, [R252+0x1000] ;  /* 0x00100000fc04783b */ /* 0x000e620000000200 */
[----:B------:R-:W-:-:S03]  /*11a10*/  IMAD R0, R0, 0x40, R2 ;  /* 0x0000004000007824 */ /* 0x000fc600078e0202 */
[----:B------:R-:W1:Y:S01]  /*11a20*/  LDSM.16.M88.4 R52, [R37+0x6400] ;  /* 0x006400002534783b */ /* 0x000e620000000200 */
[C---:B------:R-:W-:Y:S02]  /*11a30*/  VIADD R2, R0.reuse, 0xffffff40 ;  /* 0xffffff4000027836 */ /* 0x040fe40000000000 */
[----:B------:R-:W-:Y:S01]  /*11a40*/  VIADD R3, R0, 0xffffff48 ;  /* 0xffffff4800037836 */ /* 0x000fe20000000000 */
[----:B------:R-:W1:Y:S02]  /*11a50*/  LDSM.16.M88.4 R40, [R37+0x6800] ;  /* 0x006800002528783b */ /* 0x000e640000000200 */
[C---:B------:R-:W-:Y:S02]  /*11a60*/  ISETP.GE.AND P3, PT, R2.reuse, R44, PT ;  /* 0x0000002c0200720c */ /* 0x040fe40003f66270 */
[----:B------:R-:W1:Y:S01]  /*11a70*/  LDSM.16.M88.4 R100, [R37+0x6c00] ;  /* 0x006c00002564783b */ /* 0x000e620000000200 */
[C---:B------:R-:W-:Y:S02]  /*11a80*/  ISETP.GE.AND P4, PT, R2.reuse, R45, PT ;  /* 0x0000002d0200720c */ /* 0x040fe40003f86270 */
[----:B------:R-:W-:Y:S01]  /*11a90*/  ISETP.GE.AND P5, PT, R2, R46, PT ;  /* 0x0000002e0200720c */ /* 0x000fe20003fa6270 */
[----:B------:R-:W1:Y:S01]  /*11aa0*/  LDSM.16.M88.4 R12, [R208] ;  /* 0x00000000d00c783b */ /* 0x000e620000000200 */
[C---:B--2---:R-:W-:Y:S03]  /*11ab0*/  HMMA.16816.F32.BF16 R184, R8.reuse, R32, RZ ;  /* 0x0000002008b8723c */ /* 0x044fe600000418ff */
[----:B------:R-:W2:Y:S04]  /*11ac0*/  LDSM.16.M88.4 R16, [R252] ;  /* 0x00000000fc10783b */ /* 0x000ea80000000200 */
[----:B------:R-:W0:Y:S01]  /*11ad0*/  LDGDEPBAR ;  /* 0x00000000000079af */ /* 0x000e220000000000 */
[C---:B---3--:R-:W-:Y:S08]  /*11ae0*/  HMMA.16816.F32.BF16 R176, R8.reuse, R28, RZ ;  /* 0x0000001c08b0723c */ /* 0x048ff000000418ff */
[C---:B----4-:R-:W-:Y:S08]  /*11af0*/  HMMA.16816.F32.BF16 R104, R8.reuse, R24, RZ ;  /* 0x000000180868723c */ /* 0x050ff000000418ff */
[C---:B------:R-:W-:Y:S08]  /*11b00*/  HMMA.16816.F32.BF16 R56, R8.reuse, R20, RZ ;  /* 0x000000140838723c */ /* 0x040ff000000418ff */
[C---:B------:R-:W-:Y:S08]  /*11b10*/  HMMA.16816.F32.BF16 R180, R8.reuse, R34, RZ ;  /* 0x0000002208b4723c */ /* 0x040ff000000418ff */
[C---:B------:R-:W-:Y:S08]  /*11b20*/  HMMA.16816.F32.BF16 R172, R8.reuse, R30, RZ ;  /* 0x0000001e08ac723c */ /* 0x040ff000000418ff */
[C---:B------:R-:W-:Y:S08]  /*11b30*/  HMMA.16816.F32.BF16 R64, R8.reuse, R26, RZ ;  /* 0x0000001a0840723c */ /* 0x040ff000000418ff */
[----:B------:R-:W-:Y:S08]  /*11b40*/  HMMA.16816.F32.BF16 R8, R8, R22, RZ ;  /* 0x000000160808723c */ /* 0x000ff000000418ff */
[C---:B-1----:R-:W-:Y:S08]  /*11b50*/  HMMA.16816.F32.BF16 R240, R4.reuse, R60, R184 ;  /* 0x0000003c04f0723c */ /* 0x042ff000000418b8 */
[C---:B------:R-:W-:Y:S08]  /*11b60*/  HMMA.16816.F32.BF16 R236, R4.reuse, R52, R176 ;  /* 0x0000003404ec723c */ /* 0x040ff000000418b0 */
        /* <DEDUP_REMOVED lines=9> */
[----:B------:R-:W1:Y:S03]  /*11c00*/  LDSM.16.M88.4 R8, [R36+0x7000] ;  /* 0x007000002408783b */ /* 0x000e660000000200 */
[C---:B------:R-:W-:Y:S08]  /*11c10*/  HMMA.16816.F32.BF16 R192, R12.reuse, R28, RZ ;  /* 0x0000001c0cc0723c */ /* 0x040ff000000418ff */
[C---:B------:R-:W-:Y:S01]  /*11c20*/  HMMA.16816.F32.BF16 R172, R12.reuse, R30, RZ ;  /* 0x0000001e0cac723c */ /* 0x040fe200000418ff */
[----:B------:R-:W3:Y:S07]  /*11c30*/  LDSM.16.M88.4 R28, [R36+0x7400] ;  /* 0x00740000241c783b */ /* 0x000eee0000000200 */
[C---:B------:R-:W-:Y:S08]  /*11c40*/  HMMA.16816.F32.BF16 R196, R12.reuse, R32, RZ ;  /* 0x000000200cc4723c */ /* 0x040ff000000418ff */
[C---:B------:R-:W-:Y:S08]  /*11c50*/  HMMA.16816.F32.BF16 R104, R12.reuse, R34, RZ ;  /* 0x000000220c68723c */ /* 0x040ff000000418ff */
[C---:B------:R-:W-:Y:S08]  /*11c60*/  HMMA.16816.F32.BF16 R188, R12.reuse, R24, RZ ;  /* 0x000000180cbc723c */ /* 0x040ff000000418ff */
[C---:B------:R-:W-:Y:S08]  /*11c70*/  HMMA.16816.F32.BF16 R32, R12.reuse, R26, RZ ;  /* 0x0000001a0c20723c */ /* 0x040ff000000418ff */
[C---:B------:R-:W-:Y:S08]  /*11c80*/  HMMA.16816.F32.BF16 R24, R12.reuse, R20, RZ ;  /* 0x000000140c18723c */ /* 0x040ff000000418ff */
[----:B------:R-:W-:Y:S01]  /*11c90*/  HMMA.16816.F32.BF16 R20, R12, R22, RZ ;  /* 0x000000160c14723c */ /* 0x000fe200000418ff */
[----:B------:R-:W4:Y:S07]  /*11ca0*/  LDSM.16.M88.4 R12, [R208+0x2000] ;  /* 0x00200000d00c783b */ /* 0x000f2e0000000200 */
[C---:B--2---:R-:W-:Y:S08]  /*11cb0*/  HMMA.16816.F32.BF16 R196, R16.reuse, R60, R196 ;  /* 0x0000003c10c4723c */ /* 0x044ff000000418c4 */
        /* <DEDUP_REMOVED lines=8> */
[----:B------:R-:W-:Y:S01]  /*11d40*/  HMMA.16816.F32.BF16 R180, R16, R102, R20 ;  /* 0x0000006610b4723c */ /* 0x000fe20000041814 */
[----:B------:R-:W-:Y:S04]  /*11d50*/  LDSM.16.M88.4 R16, [R37+0x7000] ;  /* 0x007000002510783b */ /* 0x000fe80000000200 */
[----:B------:R-:W-:Y:S03]  /*11d60*/  LDSM.16.M88.4 R20, [R37+0x7c00] ;  /* 0x007c00002514783b */ /* 0x000fe60000000200 */
[C---:B-1----:R-:W-:Y:S08]  /*11d70*/  HMMA.16816.F32.BF16 R176, R4.reuse, R8, R240 ;  /* 0x0000000804b0723c */ /* 0x042ff000000418f0 */
[C---:B---3--:R-:W-:Y:S08]  /*11d80*/  HMMA.16816.F32.BF16 R104, R4.reuse, R28, R236 ;  /* 0x0000001c0468723c */ /* 0x048ff000000418ec */
[C---:B------:R-:W-:Y:S08]  /*11d90*/  HMMA.16816.F32.BF16 R52, R4.reuse, R64, R232 ;  /* 0x000000400434723c */ /* 0x040ff000000418e8 */
[C---:B------:R-:W-:Y:S08]  /*11da0*/  HMMA.16816.F32.BF16 R240, R4.reuse, R56, R228 ;  /* 0x0000003804f0723c */ /* 0x040ff000000418e4 */
[C---:B------:R-:W-:Y:S08]  /*11db0*/  HMMA.16816.F32.BF16 R172, R4.reuse, R10, R224 ;  /* 0x0000000a04ac723c */ /* 0x040ff000000418e0 */
[C---:B------:R-:W-:Y:S08]  /*11dc0*/  HMMA.16816.F32.BF16 R100, R4.reuse, R30, R220 ;  /* 0x0000001e0464723c */ /* 0x040ff000000418dc */
[C---:B------:R-:W-:Y:S08]  /*11dd0*/  HMMA.16816.F32.BF16 R40, R4.reuse, R66, R212 ;  /* 0x000000420428723c */ /* 0x040ff000000418d4 */
[----:B------:R-:W-:Y:S01]  /*11de0*/  HMMA.16816.F32.BF16 R184, R4, R58, R184 ;  /* 0x0000003a04b8723c */ /* 0x000fe200000418b8 */
[----:B------:R-:W1:Y:S07]  /*11df0*/  LDSM.16.M88.4 R4, [R252+0x3000] ;  /* 0x00300000fc04783b */ /* 0x000e6e0000000200 */
[C---:B----4-:R-:W-:Y:S08]  /*11e00*/  HMMA.16816.F32.BF16 R188, R12.reuse, R8, R196 ;  /* 0x000000080cbc723c */ /* 0x050ff000000418c4 */
[C---:B------:R-:W-:Y:S01]  /*11e10*/  HMMA.16816.F32.BF16 R60, R12.reuse, R10, R60 ;  /* 0x0000000a0c3c723c */ /* 0x040fe2000004183c */
[----:B------:R-:W2:Y:S07]  /*11e20*/  LDSM.16.M88.4 R8, [R252+0x2000] ;  /* 0x00200000fc08783b */ /* 0x000eae0000000200 */
        /* <DEDUP_REMOVED lines=18> */
[----:B------:R-:W1:Y:S07]  /*11f50*/  LDSM.16.M88.4 R4, [R208+0x5000] ;  /* 0x00500000d004783b */ /* 0x000e6e0000000200 */
[C---:B--2---:R-:W-:Y:S08]  /*11f60*/  HMMA.16816.F32.BF16 R176, R8.reuse, R18, R60 ;  /* 0x0000001208b0723c */ /* 0x044ff0000004183c */
[C---:B------:R-:W-:Y:S01]  /*11f70*/  HMMA.16816.F32.BF16 R60, R8.reuse, R22, R12 ;  /* 0x00000016083c723c */ /* 0x040fe2000004180c */
[----:B------:R-:W2:Y:S07]  /*11f80*/  LDSM.16.M88.4 R12, [R208+0x4000] ;  /* 0x00400000d00c783b */ /* 0x000eae0000000200 */
[C---:B------:R-:W-:Y:S01]  /*11f90*/  HMMA.16816.F32.BF16 R172, R8.reuse, R16, R188 ;  /* 0x0000001008ac723c */ /* 0x040fe200000418bc */
[----:B------:R-:W-:Y:S07]  /*11fa0*/  LDSM.16.M88.4 R16, [R37+0x8000] ;  /* 0x008000002510783b */ /* 0x000fee0000000200 */
[C---:B------:R-:W-:Y:S08]  /*11fb0*/  HMMA.16816.F32.BF16 R184, R8.reuse, R34, R196 ;  /* 0x0000002208b8723c */ /* 0x040ff000000418c4 */
[C---:B------:R-:W-:Y:S08]  /*11fc0*/  HMMA.16816.F32.BF16 R180, R8.reuse, R32, R236 ;  /* 0x0000002008b4723c */ /* 0x040ff000000418ec */
[C---:B------:R-:W-:Y:S08]  /*11fd0*/  HMMA.16816.F32.BF16 R196, R8.reuse, R24, R232 ;  /* 0x0000001808c4723c */ /* 0x040ff000000418e8 */
[C---:B------:R-:W-:Y:S08]  /*11fe0*/  HMMA.16816.F32.BF16 R200, R8.reuse, R26, R200 ;  /* 0x0000001a08c8723c */ /* 0x040ff000000418c8 */
[----:B------:R-:W-:Y:S01]  /*11ff0*/  HMMA.16816.F32.BF16 R188, R8, R20, R228 ;  /* 0x0000001408bc723c */ /* 0x000fe200000418e4 */
[----:B------:R-:W3:Y:S04]  /*12000*/  LDSM.16.M88.4 R8, [R252+0x4000] ;  /* 0x00400000fc08783b */ /* 0x000ee80000000200 */
[----:B------:R-:W-:Y:S03]  /*12010*/  LDSM.16.M88.4 R20, [R37+0x8400] ;  /* 0x008400002514783b */ /* 0x000fe60000000200 */
        /* <DEDUP_REMOVED lines=14> */
[C---:B------:R-:W-:Y:S08]  /*12100*/  HMMA.16816.F32.BF16 R200, R12.reuse, R58, R200 ;  /* 0x0000003a0cc8723c */ /* 0x040ff000000418c8 */
[C---:B------:R-:W-:Y:S08]  /*12110*/  HMMA.16816.F32.BF16 R224, R12.reuse, R52, R188 ;  /* 0x000000340ce0723c */ /* 0x040ff000000418bc */
[----:B------:R-:W-:Y:S08]  /*12120*/  HMMA.16816.F32.BF16 R196, R12, R54, R60 ;  /* 0x000000360cc4723c */ /* 0x000ff0000004183c */
[-C--:B---3--:R-:W-:Y:S08]  /*12130*/  HMMA.16816.F32.BF16 R12, R8, R16.reuse, R24 ;  /* 0x00000010080c723c */ /* 0x088ff00000041818 */
[----:B-1----:R-:W-:Y:S08]  /*12140*/  HMMA.16816.F32.BF16 R32, R4, R16, R32 ;  /* 0x000000100420723c */ /* 0x002ff00000041820 */
[----:B------:R-:W-:Y:S03]  /*12150*/  HMMA.16816.F32.BF16 R24, R8, R18, R40 ;  /* 0x000000120818723c */ /* 0x000fe60000041828 */
[----:B------:R-:W-:-:S02]  /*12160*/  FSEL R175, R12, -INF , !P3 ;  /* 0xff8000000caf7808 */ /* 0x000fc40005800000 */
[-C--:B------:R-:W-:Y:S01]  /*12170*/  ISETP.GE.AND P3, PT, R2, R47.reuse, PT ;  /* 0x0000002f0200720c */ /* 0x080fe20003f66270 */
[----:B------:R-:W-:Y:S01]  /*12180*/  VIADD R2, R0, 0xffffff41 ;  /* 0xffffff4100027836 */ /* 0x000fe20000000000 */
[----:B------:R-:W-:Y:S01]  /*12190*/  FSEL R183, R14, -INF , !P4 ;  /* 0xff8000000eb77808 */ /* 0x000fe20006000000 */
[----:B------:R-:W-:Y:S01]  /*121a0*/  HMMA.16816.F32.BF16 R28, R4, R18, R204 ;  /* 0x00000012041c723c */ /* 0x000fe200000418cc */
[----:B------:R-:W1:Y:S02]  /*121b0*/  LDSM.16.M88.4 R16, [R37+0x8800] ;  /* 0x008800002510783b */ /* 0x000e640000000200 */
[----:B------:R-:W-:Y:S02]  /*121c0*/  ISETP.GE.AND P4, PT, R2, R46, PT ;  /* 0x0000002e0200720c */ /* 0x000fe40003f86270 */
[----:B------:R-:W-:Y:S02]  /*121d0*/  FSEL R192, R34, -INF , !P3 ;  /* 0xff80000022c07808 */ /* 0x000fe40005800000 */
[----:B------:R-:W-:Y:S01]  /*121e0*/  FSEL R191, R33, -INF , !P4 ;  /* 0xff80000021bf7808 */ /* 0x000fe20006000000 */
[----:B------:R-:W-:Y:S01]  /*121f0*/  HMMA.16816.F32.BF16 R52, R8, R20, R64 ;  /* 0x000000140834723c */ /* 0x000fe20000041840 */
[----:B------:R-:W-:-:S02]  /*12200*/  ISETP.GE.AND P3, PT, R2, R47, PT ;  /* 0x0000002f0200720c */ /* 0x000fc40003f66270 */
[----:B------:R-:W-:Y:S02]  /*12210*/  ISETP.GE.AND P4, PT, R2, R45, PT ;  /* 0x0000002d0200720c */ /* 0x000fe40003f86270 */
[----:B------:R-:W-:Y:S02]  /*12220*/  FSEL R194, R32, -INF , !P5 ;  /* 0xff80000020c27808 */ /* 0x000fe40006800000 */
[-C--:B------:R-:W-:Y:S01]  /*12230*/  ISETP.GE.AND P5, PT, R2, R44.reuse, PT ;  /* 0x0000002c0200720c */ /* 0x080fe20003fa6270 */
[----:B------:R-:W-:Y:S01]  /*12240*/  VIADD R2, R0, 0xffffff49 ;  /* 0xffffff4900027836 */ /* 0x000fe20000000000 */
[----:B------:R-:W-:Y:S01]  /*12250*/  FSEL R187, R35, -INF , !P3 ;  /* 0xff80000023bb7808 */ /* 0x000fe20005800000 */
[----:B------:R-:W-:Y:S01]  /*12260*/  HMMA.16816.F32.BF16 R40, R4, R20, R220 ;  /* 0x000000140428723c */ /* 0x000fe200000418dc */
[----:B------:R-:W-:Y:S02]  /*12270*/  FSEL R180, R15, -INF , !P4 ;  /* 0xff8000000fb47808 */ /* 0x000fe40006000000 */
[----:B------:R-:W-:-:S02]  /*12280*/  ISETP.GE.AND P4, PT, R3, R44, PT ;  /* 0x0000002c0300720c */ /* 0x000fc40003f86270 */
[----:B------:R-:W-:Y:S02]  /*12290*/  ISETP.GE.AND P3, PT, R3, R45, PT ;  /* 0x0000002d0300720c */ /* 0x000fe40003f66270 */
[----:B------:R-:W-:Y:S01]  /*122a0*/  FSEL R62, R13, -INF , !P5 ;  /* 0xff8000000d3e7808 */ /* 0x000fe20006800000 */
[----:B------:R-:W-:Y:S01]  /*122b0*/  HMMA.16816.F32.BF16 R32, R8, R22, R100 ;  /* 0x000000160820723c */ /* 0x000fe20000041864 */
[----:B------:R-:W-:Y:S01]  /*122c0*/  FSEL R193, R24, -INF , !P4 ;  /* 0xff80000018c17808 */ /* 0x000fe20006000000 */
[----:B------:R-:W2:Y:S01]  /*122d0*/  LDSM.16.M88.4 R12, [R37+0x8c00] ;  /* 0x008c0000250c783b */ /* 0x000ea20000000200 */
[----:B------:R-:W-:Y:S01]  /*122e0*/  FSEL R182, R26, -INF , !P3 ;  /* 0xff8000001ab67808 */ /* 0x000fe20005800000 */
[----:B------:R-:W-:-:S04]  /*122f0*/  DEPBAR.LE SB0, 0x0 ;  /* 0x000080000000791a */ /* 0x000fc80000000000 */
[----:B------:R-:W-:Y:S01]  /*12300*/  BAR.SYNC.DEFER_BLOCKING 0x0 ;  /* 0x0000000000007b1d */ /* 0x000fe20000010000 */
[CC--:B------:R-:W-:Y:S01]  /*12310*/  ISETP.GE.AND P5, PT, R3.reuse, R46.reuse, PT ;  /* 0x0000002e0300720c */ /* 0x0c0fe20003fa6270 */
[C---:B------:R-:W-:Y:S01]  /*12320*/  HMMA.16816.F32.BF16 R56, R4.reuse, R22, R212 ;  /* 0x000000160438723c */ /* 0x040fe200000418d4 */
[----:B------:R-:W-:Y:S01]  /*12330*/  ISETP.GE.AND P4, PT, R3, R47, PT ;  /* 0x0000002f0300720c */ /* 0x000fe20003f86270 */
[----:B------:R-:W-:Y:S01]  /*12340*/  VIADD R3, R0, 0xffffff58 ;  /* 0xffffff5800037836 */ /* 0x000fe20000000000 */
[----:B------:R-:W-:Y:S02]  /*12350*/  ISETP.GE.AND P3, PT, R2, R46, PT ;  /* 0x0000002e0200720c */ /* 0x000fe40003f66270 */
[----:B------:R-:W-:Y:S02]  /*12360*/  FSEL R190, R28, -INF , !P5 ;  /* 0xff8000001cbe7808 */ /* 0x000fe40006800000 */
[----:B------:R-:W-:Y:S01]  /*12370*/  FSEL R189, R30, -INF , !P4 ;  /* 0xff8000001ebd7808 */ /* 0x000fe20006000000 */
[----:B-1----:R-:W-:Y:S01]  /*12380*/  HMMA.16816.F32.BF16 R20, R4, R16, R228 ;  /* 0x000000100414723c */ /* 0x002fe200000418e4 */
[----:B------:R-:W-:-:S02]  /*12390*/  FSEL R188, R29, -INF , !P3 ;  /* 0xff8000001dbc7808 */ /* 0x000fc40005800000 */
[CC--:B------:R-:W-:Y:S02]  /*123a0*/  ISETP.GE.AND P5, PT, R2.reuse, R44.reuse, PT ;  /* 0x0000002c0200720c */ /* 0x0c0fe40003fa6270 */
[C---:B------:R-:W-:Y:S02]  /*123b0*/  ISETP.GE.AND P4, PT, R2.reuse, R47, PT ;  /* 0x0000002f0200720c */ /* 0x040fe40003f86270 */
[----:B------:R-:W-:Y:S01]  /*123c0*/  ISETP.GE.AND P3, PT, R2, R45, PT ;  /* 0x0000002d0200720c */ /* 0x000fe20003f66270 */
[----:B------:R-:W-:Y:S01]  /*123d0*/  VIADD R2, R0, 0xffffff50 ;  /* 0xffffff5000027836 */ /* 0x000fe20000000000 */
[----:B------:R-:W-:Y:S02]  /*123e0*/  FSEL R184, R31, -INF , !P4 ;  /* 0xff8000001fb87808 */ /* 0x000fe40006000000 */
[----:B------:R-:W-:Y:S01]  /*123f0*/  FSEL R186, R25, -INF , !P5 ;  /* 0xff80000019ba7808 */ /* 0x000fe20006800000 */
[----:B------:R-:W-:Y:S01]  /*12400*/  HMMA.16816.F32.BF16 R28, R8, R16, R104 ;  /* 0x00000010081c723c */ /* 0x000fe20000041868 */
[----:B------:R-:W-:-:S02]  /*12410*/  ISETP.GE.AND P4, PT, R2, R44, PT ;  /* 0x0000002c0200720c */ /* 0x000fc40003f86270 */
[----:B------:R-:W-:Y:S02]  /*12420*/  FSEL R176, R27, -INF , !P3 ;  /* 0xff8000001bb07808 */ /* 0x000fe40005800000 */
[----:B------:R-:W-:Y:S02]  /*12430*/  FSEL R185, R52, -INF , !P4 ;  /* 0xff80000034b97808 */ /* 0x000fe40006000000 */
[C---:B------:R-:W-:Y:S02]  /*12440*/  ISETP.GE.AND P3, PT, R2.reuse, R45, PT ;  /* 0x0000002d0200720c */ /* 0x040fe40003f66270 */
        /* <DEDUP_REMOVED lines=8> */
[----:B------:R-:W-:Y:S02]  /*124d0*/  FSEL R181, R53, -INF , !P3 ;  /* 0xff80000035b57808 */ /* 0x000fe40005800000 */
[----:B------:R-:W-:Y:S02]  /*124e0*/  ISETP.GE.AND P3, PT, R2, R47, PT ;  /* 0x0000002f0200720c */ /* 0x000fe40003f66270 */
[----:B------:R-:W-:Y:S02]  /*124f0*/  FSEL R179, R40, -INF , !P5 ;  /* 0xff80000028b37808 */ /* 0x000fe40006800000 */
[----:B------:R-:W-:-:S02]  /*12500*/  FSEL R173, R43, -INF , !P3 ;  /* 0xff8000002bad7808 */ /* 0x000fc40005800000 */
[----:B------:R-:W-:Y:S02]  /*12510*/  ISETP.GE.AND P3, PT, R3, R44, PT ;  /* 0x0000002c0300720c */ /* 0x000fe40003f66270 */
[-C--:B------:R-:W-:Y:S01]  /*12520*/  ISETP.GE.AND P5, PT, R2, R45.reuse, PT ;  /* 0x0000002d0200720c */ /* 0x080fe20003fa6270 */
[----:B------:R-:W-:Y:S01]  /*12530*/  VIADD R2, R0, 0xffffff59 ;  /* 0xffffff5900027836 */ /* 0x000fe20000000000 */
[----:B------:R-:W-:Y:S02]  /*12540*/  FSEL R174, R41, -INF , !P4 ;  /* 0xff80000029ae7808 */ /* 0x000fe40006000000 */
[C---:B------:R-:W-:Y:S01]  /*12550*/  ISETP.GE.AND P4, PT, R3.reuse, R45, PT ;  /* 0x0000002d0300720c */ /* 0x040fe20003f86270 */
[----:B------:R-:W-:Y:S01]  /*12560*/  HMMA.16816.F32.BF16 R40, R8, R18, R200 ;  /* 0x000000120828723c */ /* 0x000fe200000418c8 */
[----:B------:R-:W-:Y:S02]  /*12570*/  FSEL R177, R32, -INF , !P3 ;  /* 0xff80000020b17808 */ /* 0x000fe40005800000 */
        /* <DEDUP_REMOVED lines=12> */
[C---:B------:R-:W-:Y:S02]  /*12640*/  ISETP.GE.AND P5, PT, R2.reuse, R44, PT ;  /* 0x0000002c0200720c */ /* 0x040fe40003fa6270 */
[-C--:B------:R-:W-:Y:S01]  /*12650*/  ISETP.GE.AND P4, PT, R2, R45.reuse, PT ;  /* 0x0000002d0200720c */ /* 0x080fe20003f86270 */
[----:B------:R-:W-:Y:S01]  /*12660*/  VIADD R2, R0, 0xffffff61 ;  /* 0xffffff6100027836 */ /* 0x000fe20000000000 */
[----:B------:R-:W-:Y:S01]  /*12670*/  FSEL R65, R59, -INF , !P3 ;  /* 0xff8000003b417808 */ /* 0x000fe20005800000 */
[----:B------:R-:W-:Y:S01]  /*12680*/  HMMA.16816.F32.BF16 R8, R8, R14, R196 ;  /* 0x0000000e0808723c */ /* 0x000fe200000418c4 */
[----:B------:R-:W-:Y:S02]  /*12690*/  ISETP.GE.AND P3, PT, R3, R45, PT ;  /* 0x0000002d0300720c */ /* 0x000fe40003f66270 */
[----:B------:R-:W-:-:S02]  /*126a0*/  FSEL R35, R35, -INF , !P4 ;  /* 0xff80000023237808 */ /* 0x000fc40006000000 */
[-C--:B------:R-:W-:Y:S02]  /*126b0*/  ISETP.GE.AND P4, PT, R3, R44.reuse, PT ;  /* 0x0000002c0300720c */ /* 0x080fe40003f86270 */
[----:B------:R-:W-:Y:S01]  /*126c0*/  FSEL R34, R30, -INF , !P3 ;  /* 0xff8000001e227808 */ /* 0x000fe20005800000 */
[----:B------:R-:W-:Y:S01]  /*126d0*/  HMMA.16816.F32.BF16 R56, R4, R12, R240 ;  /* 0x0000000c0438723c */ /* 0x000fe200000418f0 */
        /* <DEDUP_REMOVED lines=12> */
[----:B------:R-:W-:Y:S02]  /*127a0*/  ISETP.GE.AND P3, PT, R3, R44, PT ;  /* 0x0000002c0300720c */ /* 0x000fe40003f66270 */
[----:B------:R-:W-:Y:S02]  /*127b0*/  FSEL R61, R20, -INF , !P5 ;  /* 0xff800000143d7808 */ /* 0x000fe40006800000 */
[-C--:B------:R-:W-:Y:S01]  /*127c0*/  ISETP.GE.AND P5, PT, R2, R45.reuse, PT ;  /* 0x0000002d0200720c */ /* 0x080fe20003fa6270 */
        /* <DEDUP_REMOVED lines=8> */
[-C--:B------:R-:W-:Y:S01]  /*12850*/  ISETP.GE.AND P5, PT, R3, R46.reuse, PT ;  /* 0x0000002e0300720c */ /* 0x080fe20003fa6270 */
[----:B------:R-:W-:Y:S01]  /*12860*/  VIADD R3, R0, 0xffffff71 ;  /* 0xffffff7100037836 */ /* 0x000fe20000000000 */
[----:B------:R-:W-:-:S02]  /*12870*/  ISETP.GE.AND P4, PT, R2, R46, PT ;  /* 0x0000002e0200720c */ /* 0x000fc40003f86270 */
[----:B------:R-:W-:Y:S02]  /*12880*/  ISETP.GE.AND P3, PT, R2, R47, PT ;  /* 0x0000002f0200720c */ /* 0x000fe40003f66270 */
[----:B------:R-:W-:Y:S02]  /*12890*/  FSEL R40, R52, -INF , !P5 ;  /* 0xff80000034287808 */ /* 0x000fe40006800000 */
[----:B------:R-:W-:Y:S02]  /*128a0*/  FSEL R36, R53, -INF , !P4 ;  /* 0xff80000035247808 */ /* 0x000fe40006000000 */
[----:B------:R-:W-:Y:S02]  /*128b0*/  FSEL R23, R55, -INF , !P3 ;  /* 0xff80000037177808 */ /* 0x000fe40005800000 */
[CC--:B------:R-:W-:Y:S02]  /*128c0*/  ISETP.GE.AND P5, PT, R2.reuse, R44.reuse, PT ;  /* 0x0000002c0200720c */ /* 0x0c0fe40003fa6270 */
[----:B------:R-:W-:Y:S01]  /*128d0*/  ISETP.GE.AND P4, PT, R2, R45, PT ;  /* 0x0000002d0200720c */ /* 0x000fe20003f86270 */
[----:B------:R-:W-:Y:S01]  /*128e0*/  VIADD R2, R0, 0xffffff78 ;  /* 0xffffff7800027836 */ /* 0x000fe20000000000 */
[----:B------:R-:W-:Y:S01]  /*128f0*/  ISETP.GE.AND P3, PT, R4, R44, PT ;  /* 0x0000002c0400720c */ /* 0x000fe20003f66270 */
[----:B------:R-:W-:Y:S01]  /*12900*/  VIADD R0, R0, 0xffffff79 ;  /* 0xffffff7900007836 */ /* 0x000fe20000000000 */
[----:B------:R-:W-:-:S02]  /*12910*/  FSEL R32, R41, -INF , !P5 ;  /* 0xff80000029207808 */ /* 0x000fc40006800000 */
[----:B------:R-:W-:Y:S02]  /*12920*/  FSEL R20, R43, -INF , !P4 ;  /* 0xff8000002b147808 */ /* 0x000fe40006000000 */
[----:B------:R-:W-:Y:S02]  /*12930*/  FSEL R30, R16, -INF , !P3 ;  /* 0xff800000101e7808 */ /* 0x000fe40005800000 */
[C---:B------:R-:W-:Y:S02]  /*12940*/  ISETP.GE.AND P5, PT, R3.reuse, R44, PT ;  /* 0x0000002c0300720c */ /* 0x040fe40003fa6270 */
[-C--:B------:R-:W-:Y:S02]  /*12950*/  ISETP.GE.AND P4, PT, R4, R45.reuse, PT ;  /* 0x0000002d0400720c */ /* 0x080fe40003f86270 */
[----:B------:R-:W-:Y:S02]  /*12960*/  ISETP.GE.AND P3, PT, R3, R45, PT ;  /* 0x0000002d0300720c */ /* 0x000fe40003f66270 */
[----:B------:R-:W-:-:S02]  /*12970*/  FSEL R28, R17, -INF , !P5 ;  /* 0xff800000111c7808 */ /* 0x000fc40006800000 */
[----:B------:R-:W-:Y:S02]  /*12980*/  FSEL R15, R18, -INF , !P4 ;  /* 0xff800000120f7808 */ /* 0x000fe40006000000 */
[----:B------:R-:W-:Y:S02]  /*12990*/  FSEL R12, R19, -INF , !P3 ;  /* 0xff800000130c7808 */ /* 0x000fe40005800000 */
[-C--:B------:R-:W-:Y:S02]  /*129a0*/  ISETP.GE.AND P5, PT, R2, R44.reuse, PT ;  /* 0x0000002c0200720c */ /* 0x080fe40003fa6270 */
[----:B------:R-:W-:Y:S02]  /*129b0*/  ISETP.GE.AND P4, PT, R0, R44, PT ;  /* 0x0000002c0000720c */ /* 0x000fe40003f86270 */
        /* <DEDUP_REMOVED lines=19> */
[----:B------:R-:W-:-:S02]  /*12af0*/  FSEL R10, R10, -INF , !P5 ;  /* 0xff8000000a0a7808 */ /* 0x000fc40006800000 */
[----:B------:R-:W-:Y:S02]  /*12b00*/  FSEL R27, R27, -INF , !P3 ;  /* 0xff8000001b1b7808 */ /* 0x000fe40005800000 */
[----:B------:R-:W-:Y:S01]  /*12b10*/  FSEL R11, R11, -INF , !P4 ;  /* 0xff8000000b0b7808 */ /* 0x000fe20006000000 */
[----:B------:R-:W-:Y:S06]  /*12b20*/  BRA.U !UP0, `(.L_x_644) ;  /* 0x0000000108d87547 */ /* 0x000fec000b800000 */
        /* <DEDUP_REMOVED lines=10> */
[----:B------:R-:W-:Y:S02]  /*12bd0*/  USHF.L.U64.HI UR4, UR14, 0x6, UR5 ;  /* 0x000000060e047899 */ /* 0x000fe40008010205 */
[----:B------:R-:W-:Y:S02]  /*12be0*/  MOV R0, UR5 ;  /* 0x0000000500007c02 */ /* 0x000fe40008000f00 */
[----:B------:R-:W-:Y:S01]  /*12bf0*/  ULEA.HI.X UR4, UR16, UR4, UR17, 0x5, UP0 ;  /* 0x0000000410047291 */ /* 0x000fe200080f2c11 */
[----:B------:R-:W-:-:S02]  /*12c00*/  IMAD.U32 R2, RZ, RZ, UR9 ;  /* 0x00000009ff027e24 */ /* 0x000fc4000f8e00ff */
[----:B------:R-:W-:-:S03]  /*12c10*/  IMAD.U32 R7, RZ, RZ, UR9 ;  /* 0x00000009ff077e24 */ /* 0x000fc6000f8e00ff */
[----:B------:R-:W-:Y:S02]  /*12c20*/  MOV R6, UR4 ;  /* 0x0000000400067c02 */ /* 0x000fe40008000f00 */
[-C--:B--2---:R-:W-:Y:S02]  /*12c30*/  LEA R4, P4, R4, R216.reuse, 0x7 ;  /* 0x000000d804047211 */ /* 0x084fe400078838ff */
        /* <DEDUP_REMOVED lines=34> */
.L_x_646:
[----:B------:R3:W-:Y:S02]  /*12e60*/  STS.128 [R217+0x8800], RZ ;  /* 0x008800ffd9007388 */ /* 0x0007e40000000c00 */
.L_x_647:
[----:B------:R-:W-:Y:S05]  /*12e70*/  BSYNC.RECONVERGENT B0 ;  /* 0x0000000000007941 */ /* 0x000fea0003800200 */
.L_x_645:
[----:B------:R-:W0:Y:S02]  /*12e80*/  LDGDEPBAR ;  /* 0x00000000000079af */ /* 0x000e240000000000 */
.L_x_644:
[----:B------:R-:W4:Y:S04]  /*12e90*/  LDL.64 R204, [R1+0x138] ;  /* 0x0001380001cc7983 */ /* 0x000f280000100a00 */
[----:B------:R-:W2:Y:S04]  /*12ea0*/  LDL.LU.64 R18, [R1+0xc0] ;  /* 0x0000c00001127983 */ /* 0x000ea80000300a00 */
[----:B------:R-:W3:Y:S04]  /*12eb0*/  LDL.LU R237, [R1] ;  /* 0x0000000001ed7983 */ /* 0x000ee80000300800 */
[----:B------:R-:W4:Y:S04]  /*12ec0*/  LDL.LU R234, [R1+0xc] ;  /* 0x00000c0001ea7983 */ /* 0x000f280000300800 */
[----:B------:R1:W-:Y:S04]  /*12ed0*/  STL.64 [R1+0x1d0], R92 ;  /* 0x0001d05c01007387 */ /* 0x0003e80000100a00 */
[----:B-1----:R-:W4:Y:S04]  /*12ee0*/  LDL.64 R92, [R1+0x128] ;  /* 0x00012800015c7983 */ /* 0x002f280000100a00 */
[----:B------:R-:W4:Y:S04]  /*12ef0*/  LDL.LU.64 R238, [R1+0x60] ;  /* 0x0000600001ee7983 */ /* 0x000f280000300a00 */
[----:B------:R-:W4:Y:S04]  /*12f00*/  LDL.LU R236, [R1+0x8] ;  /* 0x0000080001ec7983 */ /* 0x000f280000300800 */
[----:B------:R-:W4:Y:S01]  /*12f10*/  LDL.LU R235, [R1+0x4] ;  /* 0x0000040001eb7983 */ /* 0x000f220000300800 */
[----:B------:R-:W-:Y:S01]  /*12f20*/  UIADD3 UR4, UPT, UPT, UR32, -0x4, URZ ;  /* 0xfffffffc20047890 */ /* 0x000fe2000fffe0ff */
[----:B------:R-:W1:Y:S01]  /*12f30*/  S2R R4, SR_TID.X ;  /* 0x0000000000047919 */ /* 0x000e620000002100 */
[----:B------:R-:W1:Y:S01]  /*12f40*/  S2R R42, SR_CTAID.X ;  /* 0x00000000002a7919 */ /* 0x000e620000002500 */
[----:B------:R-:W-:Y:S04]  /*12f50*/  STL [R1+0x1a4], R38 ;  /* 0x0001a42601007387 */ /* 0x000fe80000100800 */
[----:B------:R-:W-:Y:S04]  /*12f60*/  STL [R1+0x1a0], R39 ;  /* 0x0001a02701007387 */ /* 0x000fe80000100800 */
[----:B------:R-:W-:Y:S04]  /*12f70*/  STL [R1+0x19c], R48 ;  /* 0x00019c3001007387 */ /* 0x000fe80000100800 */
[----:B------:R-:W-:Y:S04]  /*12f80*/  STL [R1+0x184], R217 ;  /* 0x000184d901007387 */ /* 0x000fe80000100800 */
[----:B------:R-:W-:Y:S04]  /*12f90*/  STL [R1+0x180], R211 ;  /* 0x000180d301007387 */ /* 0x000fe80000100800 */
[----:B------:R-:W-:Y:S01]  /*12fa0*/  STL [R1+0x17c], R210 ;  /* 0x00017cd201007387 */ /* 0x000fe20000100800 */
[----:B-1----:R-:W-:-:S03]  /*12fb0*/  SHF.R.U32.HI R4, RZ, 0x5, R4 ;  /* 0x00000005ff047819 */ /* 0x002fc60000011604 */
[----:B------:R-:W-:Y:S02]  /*12fc0*/  STL [R1+0x178], R209 ;  /* 0x000178d101007387 */ /* 0x000fe40000100800 */
[----:B------:R-:W-:Y:S02]  /*12fd0*/  IMAD R42, R42, 0x8, R4 ;  /* 0x000000082a2a7824 */ /* 0x000fe400078e0204 */
[----:B------:R-:W-:Y:S02]  /*12fe0*/  STL [R1+0x1b0], R209 ;  /* 0x0001b0d101007387 */ /* 0x000fe40000100800 */
[----:B------:R-:W-:-:S04]  /*12ff0*/  IMAD.WIDE.U32 R42, R42, -0x326172a9, RZ ;  /* 0xcd9e8d572a2a7825 */ /* 0x000fc800078e00ff */
[----:B--2---:R-:W-:Y:S02]  /*13000*/  IMAD.MOV.U32 R220, RZ, RZ, R18 ;  /* 0x000000ffffdc7224 */ /* 0x004fe400078e0012 */
[----:B------:R-:W-:Y:S01]  /*13010*/  IMAD.MOV.U32 R221, RZ, RZ, R19 ;  /* 0x000000ffffdd7224 */ /* 0x000fe200078e0013 */
[----:B---3--:R-:W-:Y:S02]  /*13020*/  FMNMX3.FTZ R2, R237, R183, R180, !PT ;  /* 0x000000b7ed027276 */ /* 0x008fe400078100b4 */
[----:B----4-:R-:W-:Y:S02]  /*13030*/  FMNMX3.FTZ R0, R234, R175, R62, !PT ;  /* 0x000000afea007276 */ /* 0x010fe4000781003e */
[----:B------:R-:W-:Y:S02]  /*13040*/  FMNMX3.FTZ R2, R2, R182, R176, !PT ;  /* 0x000000b602027276 */ /* 0x000fe400078100b0 */
[----:B------:R-:W-:Y:S02]  /*13050*/  FMNMX3.FTZ R0, R0, R193, R186, !PT ;  /* 0x000000c100007276 */ /* 0x000fe400078100ba */
[----:B------:R-:W-:-:S02]  /*13060*/  FMNMX3.FTZ R2, R2, R172, R66, !PT ;  /* 0x000000ac02027276 */ /* 0x000fc40007810042 */
[----:B------:R-:W-:Y:S02]  /*13070*/  FMNMX3.FTZ R0, R0, R185, R181, !PT ;  /* 0x000000b900007276 */ /* 0x000fe400078100b5 */
[----:B------:R-:W-:Y:S01]  /*13080*/  FMNMX3.FTZ R3, R2, R63, R35, !PT ;  /* 0x0000003f02037276 */ /* 0x000fe20007810023 */
[----:B------:R-:W-:Y:S01]  /*13090*/  IMAD.U32 R2, RZ, RZ, UR23 ;  /* 0x00000017ff027e24 */ /* 0x000fe2000f8e00ff */
        /* <DEDUP_REMOVED lines=9> */
[----:B------:R-:W-:Y:S01]  /*13130*/  LOP3.LUT R2, R2, UR4, R93, 0x96, !PT ;  /* 0x0000000402027c12 */ /* 0x000fe2000f8e965d */
[----:B------:R-:W1:Y:S04]  /*13140*/  SHFL.BFLY PT, R9, R8, 0x2, 0x1f ;  /* 0x0c401f0008097f89 */ /* 0x000e6800000e0000 */
[----:B------:R-:W2:Y:S01]  /*13150*/  SHFL.BFLY PT, R5, R0, 0x2, 0x1f ;  /* 0x0c401f0000057f89 */ /* 0x000ea200000e0000 */
[----:B------:R-:W-:-:S05]  /*13160*/  IMAD.WIDE.U32 R6, R2, -0x326172a9, RZ ;  /* 0xcd9e8d5702067825 */ /* 0x000fca00078e00ff */
[----:B------:R-:W-:Y:S02]  /*13170*/  LOP3.LUT R4, R42, UR11, R7, 0x96, !PT ;  /* 0x0000000b2a047c12 */ /* 0x000fe4000f8e9607 */
[----:B------:R-:W-:-:S05]  /*13180*/  LOP3.LUT R2, R6, UR31, R239, 0x96, !PT ;  /* 0x0000001f06027c12 */ /* 0x000fca000f8e96ef */
[----:B------:R-:W-:Y:S01]  /*13190*/  IMAD.WIDE.U32 R2, R2, -0x2daee0ad, RZ ;  /* 0xd2511f5302027825 */ /* 0x000fe200078e00ff */
[----:B-1----:R-:W-:Y:S02]  /*131a0*/  FMNMX.FTZ R8, R8, R9, !PT ;  /* 0x0000000908087209 */ /* 0x002fe40007810000 */
[----:B--2---:R-:W-:Y:S01]  /*131b0*/  FMNMX.FTZ R0, R0, R5, !PT ;  /* 0x0000000500007209 */ /* 0x004fe20007810000 */
[----:B------:R-:W-:Y:S02]  /*131c0*/  IMAD.WIDE.U32 R4, R4, -0x2daee0ad, RZ ;  /* 0xd2511f5304047825 */ /* 0x000fe400078e00ff */
[----:B------:R-:W-:Y:S03]  /*131d0*/  SHFL.BFLY PT, R102, R8, 0x1, 0x1f ;  /* 0x0c201f0008667f89 */ /* 0x000fe600000e0000 */
[----:B------:R-:W-:Y:S01]  /*131e0*/  LOP3.LUT R5, R204, UR30, R5, 0x96, !PT ;  /* 0x0000001ecc057c12 */ /* 0x000fe2000f8e9605 */
[----:B------:R-:W1:Y:S01]  /*131f0*/  SHFL.BFLY PT, R103, R0, 0x1, 0x1f ;  /* 0x0c201f0000677f89 */ /* 0x000e6200000e0000 */
[----:B------:R-:W-:-:S03]  /*13200*/  LOP3.LUT R4, R4, UR29, R3, 0x96, !PT ;  /* 0x0000001d04047c12 */ /* 0x000fc6000f8e9603 */
[----:B------:R-:W-:-:S04]  /*13210*/  IMAD.WIDE.U32 R18, R5, -0x326172a9, RZ ;  /* 0xcd9e8d5705127825 */ /* 0x000fc800078e00ff */
[----:B------:R-:W-:Y:S01]  /*13220*/  IMAD.WIDE.U32 R4, R4, -0x326172a9, RZ ;  /* 0xcd9e8d5704047825 */ /* 0x000fe200078e00ff */
[----:B------:R-:W-:-:S04]  /*13230*/  LOP3.LUT R3, R238, UR10, R19, 0x96, !PT ;  /* 0x0000000aee037c12 */ /* 0x000fc8000f8e9613 */
[----:B------:R-:W-:Y:S01]  /*13240*/  LOP3.LUT R5, R18, UR7, R5, 0x96, !PT ;  /* 0x0000000712057c12 */ /* 0x000fe2000f8e9605 */
[----:B------:R-:W-:-:S04]  /*13250*/  IMAD.WIDE.U32 R42, R3, -0x2daee0ad, RZ ;  /* 0xd2511f53032a7825 */ /* 0x000fc800078e00ff */
[----:B------:R-:W-:Y:S01]  /*13260*/  IMAD.WIDE.U32 R198, R5, -0x2daee0ad, RZ ;  /* 0xd2511f5305c67825 */ /* 0x000fe200078e00ff */
[----:B------:R-:W-:Y:S02]  /*13270*/  LOP3.LUT R18, R2, UR28, R43, 0x96, !PT ;  /* 0x0000001c02127c12 */ /* 0x000fe4000f8e962b */
[----:B------:R-:W-:Y:S02]  /*13280*/  FMNMX3.FTZ R2, R236, R194, R191, !PT ;  /* 0x000000c2ec027276 */ /* 0x000fe400078100bf */
[----:B------:R-:W-:Y:S01]  /*13290*/  LOP3.LUT R3, R42, UR24, R199, 0x96, !PT ;  /* 0x000000182a037c12 */ /* 0x000fe2000f8e96c7 */
[----:B------:R-:W-:Y:S01]  /*132a0*/  IMAD.WIDE.U32 R18, R18, -0x326172a9, RZ ;  /* 0xcd9e8d5712127825 */ /* 0x000fe200078e00ff */
[----:B------:R-:W-:Y:S02]  /*132b0*/  FMNMX3.FTZ R2, R2, R190, R188, !PT ;  /* 0x000000be02027276 */ /* 0x000fe400078100bc */
[----:B-1----:R-:W-:Y:S01]  /*132c0*/  FMNMX.FTZ R103, R0, R103, !PT ;  /* 0x0000006700677209 */ /* 0x002fe20007810000 */
[----:B------:R-:W-:Y:S01]  /*132d0*/  IMAD.WIDE.U32 R196, R3, -0x326172a9, RZ ;  /* 0xcd9e8d5703c47825 */ /* 0x000fe200078e00ff */
[----:B------:R-:W-:-:S02]  /*132e0*/  FMNMX3.FTZ R0, R235, R192, R187, !PT ;  /* 0x000000c0eb007276 */ /* 0x000fc400078100bb */
[----:B------:R-:W-:Y:S01]  /*132f0*/  FMNMX3.FTZ R2, R2, R179, R174, !PT ;  /* 0x000000b302027276 */ /* 0x000fe200078100ae */
[----:B------:R-:W-:Y:S01]  /*13300*/  IMAD.MOV.U32 R5, RZ, RZ, R196 ;  /* 0x000000ffff057224 */ /* 0x000fe200078e00c4 */
        /* <DEDUP_REMOVED lines=10> */
[C---:B------:R-:W-:Y:S01]  /*133b0*/  FMUL.FTZ R3, R103.reuse, UR33 ;  /* 0x0000002167037c20 */ /* 0x040fe20008410000 */
[----:B------:R-:W-:-:S02]  /*133c0*/  FSETP.NEU.FTZ.AND P3, PT, R103, -INF , PT ;  /* 0xff8000006700780b */ /* 0x000fc40003f7d000 */
[----:B------:R-:W-:Y:S01]  /*133d0*/  FMNMX3.FTZ R2, R2, R14, R13, !PT ;  /* 0x0000000e02027276 */ /* 0x000fe2000781000d */
[----:B------:R-:W1:Y:S01]  /*133e0*/  SHFL.BFLY PT, R101, R0, 0x2, 0x1f ;  /* 0x0c401f0000657f89 */ /* 0x000e6200000e0000 */
[----:B------:R-:W-:Y:S02]  /*133f0*/  FSEL R3, R3, RZ, P3 ;  /* 0x000000ff03037208 */ /* 0x000fe40001800000 */
[----:B------:R-:W-:Y:S02]  /*13400*/  LOP3.LUT R43, R4, UR25, R19, 0x96, !PT ;  /* 0x00000019042b7c12 */ /* 0x000fe4000f8e9613 */
[----:B------:R-:W-:Y:S01]  /*13410*/  LOP3.LUT R19, R5, 0xff, RZ, 0xc0, !PT ;  /* 0x000000ff05137812 */ /* 0x000fe200078ec0ff */
[--C-:B------:R-:W-:Y:S01]  /*13420*/  FFMA.FTZ R4, R175, UR33, -R3.reuse ;  /* 0x00000021af047c23 */ /* 0x100fe20008010803 */
[----:B------:R-:W-:Y:S01]  /*13430*/  FFMA.FTZ R5, R62, UR33, -R3 ;  /* 0x000000213e057c23 */ /* 0x000fe20008010803 */
[----:B------:R-:W-:Y:S02]  /*13440*/  FMNMX3.FTZ R2, R2, R26, R27, !PT ;  /* 0x0000001a02027276 */ /* 0x000fe4000781001b */
[----:B------:R2:W-:Y:S01]  /*13450*/  MUFU.EX2 R201, R4 ;  /* 0x0000000400c97308 */ /* 0x0005e20000000800 */
[----:B------:R-:W-:-:S02]  /*13460*/  FMNMX.FTZ R102, R8, R102, !PT ;  /* 0x0000006608667209 */ /* 0x000fc40007810000 */
[----:B------:R-:W3:Y:S01]  /*13470*/  SHFL.BFLY PT, R9, R2, 0x2, 0x1f ;  /* 0x0c401f0002097f89 */ /* 0x000ee200000e0000 */
[----:B------:R-:W4:Y:S01]  /*13480*/  MUFU.EX2 R202, R5 ;  /* 0x0000000500ca7308 */ /* 0x000f220000000800 */
[----:B------:R-:W-:Y:S02]  /*13490*/  LOP3.LUT R18, R18, UR19, R197, 0x96, !PT ;  /* 0x0000001312127c12 */ /* 0x000fe4000f8e96c5 */
[----:B------:R-:W-:Y:S02]  /*134a0*/  FSETP.NEU.FTZ.AND P1, PT, R102, -INF , PT ;  /* 0xff8000006600780b */ /* 0x000fe40003f3d000 */
[----:B------:R-:W-:Y:S02]  /*134b0*/  ISETP.LE.U32.AND P4, PT, R19, UR6, PT ;  /* 0x0000000613007c0c */ /* 0x000fe4000bf83070 */
[----:B-1----:R-:W-:Y:S02]  /*134c0*/  FMNMX.FTZ R101, R0, R101, !PT ;  /* 0x0000006500657209 */ /* 0x002fe40007810000 */
[----:B--2---:R-:W-:-:S02]  /*134d0*/  LOP3.LUT R4, R18, 0xffff, RZ, 0xc0, !PT ;  /* 0x0000ffff12047812 */ /* 0x004fc400078ec0ff */
[----:B----4-:R-:W-:Y:S02]  /*134e0*/  F2FP.BF16.F32.PACK_AB R0, R202, R201 ;  /* 0x000000c9ca00723e */ /* 0x010fe400000010ff */
[----:B------:R-:W-:Y:S02]  /*134f0*/  LOP3.LUT R5, R18, 0xff, RZ, 0xc0, !PT ;  /* 0x000000ff12057812 */ /* 0x000fe400078ec0ff */
[C---:B------:R-:W-:Y:S02]  /*13500*/  PRMT R42, R0.reuse, 0x7610, R42 ;  /* 0x00007610002a7816 */ /* 0x040fe4000000002a */
[----:B------:R-:W-:Y:S01]  /*13510*/  PRMT R41, R0, 0x7632, R41 ;  /* 0x0000763200297816 */ /* 0x000fe20000000029 */
[----:B------:R-:W-:Y:S01]  /*13520*/  FMUL.FTZ R0, R102, UR33 ;  /* 0x0000002166007c20 */ /* 0x000fe20008410000 */
[----:B------:R-:W-:Y:S02]  /*13530*/  SHF.R.U32.HI R4, RZ, 0x8, R4 ;  /* 0x00000008ff047819 */ /* 0x000fe40000011604 */
[----:B---3--:R-:W-:-:S02]  /*13540*/  FMNMX.FTZ R2, R2, R9, !PT ;  /* 0x0000000902027209 */ /* 0x008fc40007810000 */
[----:B------:R-:W-:Y:S01]  /*13550*/  FSEL R0, R0, RZ, P1 ;  /* 0x000000ff00007208 */ /* 0x000fe20000800000 */
[----:B------:R-:W1:Y:S01]  /*13560*/  SHFL.BFLY PT, R9, R101, 0x1, 0x1f ;  /* 0x0c201f0065097f89 */ /* 0x000e6200000e0000 */
[----:B------:R-:W-:Y:S02]  /*13570*/  ISETP.LE.U32.AND P5, PT, R5, UR6, PT ;  /* 0x0000000605007c0c */ /* 0x000fe4000bfa3070 */
[----:B------:R-:W-:Y:S01]  /*13580*/  LOP3.LUT R4, R4, 0xffff, RZ, 0xc0, !PT ;  /* 0x0000ffff04047812 */ /* 0x000fe200078ec0ff */
[--C-:B------:R-:W-:Y:S01]  /*13590*/  FFMA.FTZ R8, R183, UR33, -R0.reuse ;  /* 0x00000021b7087c23 */ /* 0x100fe20008010800 */
[----:B------:R-:W2:Y:S01]  /*135a0*/  SHFL.BFLY PT, R100, R2, 0x1, 0x1f ;  /* 0x0c201f0002647f89 */ /* 0x000ea200000e0000 */
[--C-:B------:R-:W-:Y:S01]  /*135b0*/  FFMA.FTZ R5, R180, UR33, -R0.reuse ;  /* 0x00000021b4057c23 */ /* 0x100fe20008010800 */
[----:B------:R-:W-:Y:S01]  /*135c0*/  ISETP.LE.U32.AND P2, PT, R4, UR6, PT ;  /* 0x0000000604007c0c */ /* 0x000fe2000bf43070 */
[----:B------:R-:W-:Y:S01]  /*135d0*/  FFMA.FTZ R19, R182, UR33, -R0 ;  /* 0x00000021b6137c23 */ /* 0x000fe20008010800 */
[----:B------:R-:W-:Y:S01]  /*135e0*/  PRMT R4, R18, 0x7632, R4 ;  /* 0x0000763212047816 */ /* 0x000fe20000000004 */
[----:B------:R-:W-:Y:S01]  /*135f0*/  MUFU.EX2 R8, R8 ;  /* 0x0000000800087308 */ /* 0x000fe20000000800 */
[--C-:B------:R-:W-:Y:S01]  /*13600*/  FFMA.FTZ R31, R176, UR33, -R0.reuse ;  /* 0x00000021b01f7c23 */ /* 0x100fe20008010800 */
[--C-:B------:R-:W-:Y:S01]  /*13610*/  FFMA.FTZ R172, R172, UR33, -R0.reuse ;  /* 0x00000021acac7c23 */ /* 0x100fe20008010800 */
[----:B------:R-:W-:Y:S01]  /*13620*/  LOP3.LUT R4, R4, 0xff, RZ, 0xc0, !PT ;  /* 0x000000ff04047812 */ /* 0x000fe200078ec0ff */
[----:B------:R-:W3:Y:S01]  /*13630*/  MUFU.EX2 R197, R5 ;  /* 0x0000000500c57308 */ /* 0x000ee20000000800 */
[--C-:B------:R-:W-:Y:S01]  /*13640*/  FFMA.FTZ R66, R66, UR33, -R0.reuse ;  /* 0x0000002142427c23 */ /* 0x100fe20008010800 */
[--C-:B------:R-:W-:Y:S01]  /*13650*/  FFMA.FTZ R63, R63, UR33, -R0.reuse ;  /* 0x000000213f3f7c23 */ /* 0x100fe20008010800 */
[----:B------:R-:W-:Y:S01]  /*13660*/  ISETP.LE.U32.AND P0, PT, R4, UR6, PT ;  /* 0x0000000604007c0c */ /* 0x000fe2000bf03070 */
        /* <DEDUP_REMOVED lines=9> */
[----:B------:R-:W-:Y:S01]  /*13700*/  @!P5 HFMA2.BF16_V2 R46, -RZ.H0_H0, RZ.H0_H0, -R42.H0_H0 ;  /* 0x200000ffff2ed231 */ /* 0x000fe2000034092a */
[----:B---3--:R-:W-:Y:S01]  /*13710*/  F2FP.BF16.F32.PACK_AB R0, R197, R8 ;  /* 0x00000008c500723e */ /* 0x008fe200000010ff */
[----:B------:R-:W-:Y:S01]  /*13720*/  @!P2 HFMA2.BF16_V2 R47, -RZ.H0_H0, RZ.H0_H0, -R41.H0_H0 ;  /* 0x200000ffff2fa231 */ /* 0x000fe20000340929 */
[----:B-1----:R-:W-:-:S02]  /*13730*/  FMNMX.FTZ R101, R101, R9, !PT ;  /* 0x0000000965657209 */ /* 0x002fc40007810000 */
[----:B------:R-:W-:Y:S02]  /*13740*/  PRMT R35, R0, 0x7610, R35 ;  /* 0x0000761000237816 */ /* 0x000fe40000000023 */
[----:B--2---:R-:W-:Y:S01]  /*13750*/  FMNMX.FTZ R100, R2, R100, !PT ;  /* 0x0000006402647209 */ /* 0x004fe20007810000 */
[----:B------:R-:W-:Y:S01]  /*13760*/  FMUL.FTZ R2, R101, UR33 ;  /* 0x0000002165027c20 */ /* 0x000fe20008410000 */
[----:B------:R-:W-:Y:S01]  /*13770*/  PRMT R34, R0, 0x7632, R34 ;  /* 0x0000763200227816 */ /* 0x000fe20000000022 */
[----:B------:R-:W-:Y:S01]  /*13780*/  @!P0 HFMA2.BF16_V2 R11, -RZ.H0_H0, RZ.H0_H0, -R35.H0_H0 ;  /* 0x200000ffff0b8231 */ /* 0x000fe20000340923 */
[----:B------:R-:W-:Y:S01]  /*13790*/  PRMT R213, R42, 0x5410, R41 ;  /* 0x000054102ad57816 */ /* 0x000fe20000000029 */
[----:B------:R-:W-:Y:S01]  /*137a0*/  FMUL.FTZ R4, R100, UR33 ;  /* 0x0000002164047c20 */ /* 0x000fe20008410000 */
[----:B------:R-:W-:Y:S01]  /*137b0*/  @!P5 PRMT R42, R46, 0x5410, RZ ;  /* 0x000054102e2ad816 */ /* 0x000fe200000000ff */
[----:B------:R-:W-:Y:S01]  /*137c0*/  IMAD.MOV.U32 R46, RZ, RZ, R204 ;  /* 0x000000ffff2e7224 */ /* 0x000fe200078e00cc */
[----:B------:R-:W-:-:S02]  /*137d0*/  @!P2 PRMT R41, R47, 0x5410, RZ ;  /* 0x000054102f29a816 */ /* 0x000fc400000000ff */
[----:B------:R-:W-:Y:S01]  /*137e0*/  SHF.R.U32.HI R0, RZ, 0x18, R18 ;  /* 0x00000018ff007819 */ /* 0x000fe20000011612 */
[----:B------:R-:W-:Y:S01]  /*137f0*/  STL [R1+0x1a8], R42 ;  /* 0x0001a82a01007387 */ /* 0x000fe20000100800 */
[----:B------:R-:W-:Y:S02]  /*13800*/  FSETP.NEU.FTZ.AND P2, PT, R101, -INF , PT ;  /* 0xff8000006500780b */ /* 0x000fe40003f5d000 */
[----:B------:R-:W-:Y:S01]  /*13810*/  FSETP.NEU.FTZ.AND P5, PT, R100, -INF , PT ;  /* 0xff8000006400780b */ /* 0x000fe20003fbd000 */
[----:B------:R1:W-:Y:S01]  /*13820*/  STL [R1+0x1ac], R41 ;  /* 0x0001ac2901007387 */ /* 0x0003e20000100800 */
[----:B------:R-:W-:Y:S02]  /*13830*/  PRMT R215, R35, 0x5410, R34 ;  /* 0x0000541023d77816 */ /* 0x000fe40000000022 */
[----:B------:R-:W-:Y:S01]  /*13840*/  @!P0 PRMT R35, R11, 0x5410, RZ ;  /* 0x000054100b238816 */ /* 0x000fe200000000ff */
[----:B------:R-:W-:Y:S01]  /*13850*/  STL [R1+0x1b4], R18 ;  /* 0x0001b41201007387 */ /* 0x000fe20000100800 */
[----:B------:R-:W-:-:S02]  /*13860*/  ISETP.LE.U32.AND P0, PT, R0, UR6, PT ;  /* 0x0000000600007c0c */ /* 0x000fc4000bf03070 */
[----:B------:R-:W-:Y:S02]  /*13870*/  FSEL R2, R2, RZ, P2 ;  /* 0x000000ff02027208 */ /* 0x000fe40001000000 */
[----:B------:R-:W-:Y:S02]  /*13880*/  FSEL R0, R4, RZ, P5 ;  /* 0x000000ff04007208 */ /* 0x000fe40002800000 */
[----:B------:R-:W-:Y:S01]  /*13890*/  MOV R47, R205 ;  /* 0x000000cd002f7202 */ /* 0x000fe20000000f00 */
[--C-:B------:R-:W-:Y:S01]  /*138a0*/  FFMA.FTZ R227, R40, UR33, -R2.reuse ;  /* 0x0000002128e37c23 */ /* 0x100fe20008010802 */
[----:B------:R-:W-:Y:S01]  /*138b0*/  FFMA.FTZ R38, R36, UR33, -R2 ;  /* 0x0000002124267c23 */ /* 0x000fe20008010802 */
[--C-:B------:R-:W-:Y:S01]  /*138c0*/  FFMA.FTZ R226, R60, UR33, -R0.reuse ;  /* 0x000000213ce27c23 */ /* 0x100fe20008010800 */
[----:B------:R-:W-:Y:S01]  /*138d0*/  FFMA.FTZ R39, R23, UR33, -R0 ;  /* 0x0000002117277c23 */ /* 0x000fe20008010800 */
[--C-:B------:R-:W-:Y:S01]  /*138e0*/  FFMA.FTZ R194, R194, UR33, -R2.reuse ;  /* 0x00000021c2c27c23 */ /* 0x100fe20008010802 */
[--C-:B------:R-:W-:Y:S01]  /*138f0*/  FFMA.FTZ R191, R191, UR33, -R2.reuse ;  /* 0x00000021bfbf7c23 */ /* 0x100fe20008010802 */
[--C-:B------:R-:W-:Y:S01]  /*13900*/  FFMA.FTZ R190, R190, UR33, -R2.reuse ;  /* 0x00000021bebe7c23 */ /* 0x100fe20008010802 */
[----:B------:R-:W-:Y:S01]  /*13910*/  STL.64 [R1+0x1b8], R226 ;  /* 0x0001b8e201007387 */ /* 0x000fe20000100a00 */
[--C-:B------:R-:W-:Y:S01]  /*13920*/  FFMA.FTZ R188, R188, UR33, -R2.reuse ;  /* 0x00000021bcbc7c23 */ /* 0x100fe20008010802 */
[--C-:B------:R-:W-:Y:S01]  /*13930*/  FFMA.FTZ R179, R179, UR33, -R2.reuse ;  /* 0x00000021b3b37c23 */ /* 0x100fe20008010802 */
[--C-:B------:R-:W-:Y:S01]  /*13940*/  FFMA.FTZ R174, R174, UR33, -R2.reuse ;  /* 0x00000021aeae7c23 */ /* 0x100fe20008010802 */
[----:B------:R2:W-:Y:S01]  /*13950*/  STL.64 [R1+0x1c0], R38 ;  /* 0x0001c02601007387 */ /* 0x0005e20000100a00 */
[--C-:B------:R-:W-:Y:S01]  /*13960*/  FFMA.FTZ R206, R107, UR33, -R2.reuse ;  /* 0x000000216bce7c23 */ /* 0x100fe20008010802 */
[--C-:B------:R-:W-:Y:S01]  /*13970*/  FFMA.FTZ R205, R67, UR33, -R2.reuse ;  /* 0x0000002143cd7c23 */ /* 0x100fe20008010802 */
[--C-:B------:R-:W-:Y:S01]  /*13980*/  FFMA.FTZ R224, R61, UR33, -R2.reuse ;  /* 0x000000213de07c23 */ /* 0x100fe20008010802 */
[----:B------:R-:W3:Y:S01]  /*13990*/  LDL.LU R233, [R1+0x14c] ;  /* 0x00014c0001e97983 */ /* 0x000ee20000300800 */
[--C-:B------:R-:W-:Y:S01]  /*139a0*/  FFMA.FTZ R207, R50, UR33, -R2.reuse ;  /* 0x0000002132cf7c23 */ /* 0x100fe20008010802 */
[--C-:B------:R-:W-:Y:S01]  /*139b0*/  FFMA.FTZ R229, R17, UR33, -R2.reuse ;  /* 0x0000002111e57c23 */ /* 0x100fe20008010802 */
[--C-:B------:R-:W-:Y:S01]  /*139c0*/  FFMA.FTZ R212, R16, UR33, -R2.reuse ;  /* 0x0000002110d47c23 */ /* 0x100fe20008010802 */
[----:B------:R-:W4:Y:S01]  /*139d0*/  LDL.LU R214, [R1+0x148] ;  /* 0x0001480001d67983 */ /* 0x000f220000300800 */
[--C-:B------:R-:W-:Y:S01]  /*139e0*/  FFMA.FTZ R230, R24, UR33, -R2.reuse ;  /* 0x0000002118e67c23 */ /* 0x100fe20008010802 */
[----:B------:R-:W-:Y:S01]  /*139f0*/  FFMA.FTZ R209, R25, UR33, -R2 ;  /* 0x0000002119d17c23 */ /* 0x000fe20008010802 */
        /* <DEDUP_REMOVED lines=12> */
[--C-:B-1----:R-:W-:Y:S01]  /*13ac0*/  FFMA.FTZ R41, R26, UR33, -R0.reuse ;  /* 0x000000211a297c23 */ /* 0x102fe20008010800 */
[----:B------:R-:W-:Y:S01]  /*13ad0*/  FFMA.FTZ R42, R27, UR33, -R0 ;  /* 0x000000211b2a7c23 */ /* 0x000fe20008010800 */
[--C-:B------:R-:W-:Y:S01]  /*13ae0*/  FFMA.FTZ R2, R193, UR33, -R3.reuse ;  /* 0x00000021c1027c23 */ /* 0x100fe20008010803 */
[----:B------:R-:W-:Y:S01]  /*13af0*/  FFMA.FTZ R0, R186, UR33, -R3 ;  /* 0x00000021ba007c23 */ /* 0x000fe20008010803 */
[----:B--2---:R-:W-:-:S02]  /*13b00*/  IMAD.MOV.U32 R38, RZ, RZ, R46 ;  /* 0x000000ffff267224 */ /* 0x004fc400078e002e */
[----:B------:R-:W-:Y:S02]  /*13b10*/  @!P0 HFMA2.BF16_V2 R10, -RZ.H0_H0, RZ.H0_H0, -R34.H0_H0 ;  /* 0x200000ffff0a8231 */ /* 0x000fe40000340922 */
[----:B------:R-:W-:Y:S01]  /*13b20*/  IMAD.MOV.U32 R39, RZ, RZ, R47 ;  /* 0x000000ffff277224 */ /* 0x000fe200078e002f */
[----:B------:R-:W-:Y:S04]  /*13b30*/  MUFU.EX2 R46, R2 ;  /* 0x00000002002e7308 */ /* 0x000fe80000000800 */
[----:B------:R-:W1:Y:S01]  /*13b40*/  MUFU.EX2 R47, R0 ;  /* 0x00000000002f7308 */ /* 0x000e620000000800 */
[----:B------:R-:W-:Y:S01]  /*13b50*/  IMAD.WIDE.U32 R16, R43, -0x2daee0ad, RZ ;  /* 0xd2511f532b107825 */ /* 0x000fe200078e00ff */
[----:B-1----:R-:W-:-:S04]  /*13b60*/  F2FP.BF16.F32.PACK_AB R0, R47, R46 ;  /* 0x0000002e2f00723e */ /* 0x002fc800000010ff */
[C---:B------:R-:W-:Y:S02]  /*13b70*/  PRMT R25, R0.reuse, 0x7610, R25 ;  /* 0x0000761000197816 */ /* 0x040fe40000000019 */
[----:B------:R-:W-:Y:S01]  /*13b80*/  PRMT R24, R0, 0x7632, R24 ;  /* 0x0000763200187816 */ /* 0x000fe20000000018 */
[----:B------:R-:W-:Y:S02]  /*13b90*/  IMAD.MOV.U32 R0, RZ, RZ, R16 ;  /* 0x000000ffff007224 */ /* 0x000fe400078e0010 */
[----:B------:R-:W-:Y:S01]  /*13ba0*/  @!P4 HFMA2.BF16_V2 R14, -RZ.H0_H0, RZ.H0_H0, -R25.H0_H0 ;  /* 0x200000ffff0ec231 */ /* 0x000fe20000340919 */
[----:B------:R-:W-:Y:S02]  /*13bb0*/  PRMT R2, R196, 0x7771, RZ ;  /* 0x00007771c4027816 */ /* 0x000fe400000000ff */
[----:B------:R-:W-:Y:S02]  /*13bc0*/  LOP3.LUT R0, R0, 0xff, RZ, 0xc0, !PT ;  /* 0x000000ff00007812 */ /* 0x000fe400078ec0ff */
[----:B------:R-:W-:-:S02]  /*13bd0*/  PRMT R231, R25, 0x5410, R24 ;  /* 0x0000541019e77816 */ /* 0x000fc40000000018 */
[----:B------:R-:W-:Y:S02]  /*13be0*/  @!P4 PRMT R25, R14, 0x5410, RZ ;  /* 0x000054100e19c816 */ /* 0x000fe400000000ff */
[----:B------:R-:W-:Y:S02]  /*13bf0*/  ISETP.LE.U32.AND P4, PT, R0, UR6, PT ;  /* 0x0000000600007c0c */ /* 0x000fe4000bf83070 */
[----:B------:R-:W-:Y:S02]  /*13c00*/  @!P0 PRMT R34, R10, 0x5410, RZ ;  /* 0x000054100a228816 */ /* 0x000fe400000000ff */
[----:B------:R-:W-:Y:S02]  /*13c10*/  FSEL R0, R102, RZ, P1 ;  /* 0x000000ff66007208 */ /* 0x000fe40000800000 */
[----:B------:R-:W-:Y:S02]  /*13c20*/  ISETP.GT.U32.AND P0, PT, R2, UR6, PT ;  /* 0x0000000602007c0c */ /* 0x000fe4000bf04070 */
[----:B------:R-:W-:Y:S01]  /*13c30*/  FSEL R2, R103, RZ, P3 ;  /* 0x000000ff67027208 */ /* 0x000fe20001800000 */
[----:B------:R-:W-:Y:S01]  /*13c40*/  FADD.FTZ R0, R237, -R0 ;  /* 0x80000000ed007221 */ /* 0x000fe20000010000 */
[--C-:B------:R-:W-:Y:S01]  /*13c50*/  FFMA.FTZ R9, R185, UR33, -R3.reuse ;  /* 0x00000021b9097c23 */ /* 0x100fe20008010803 */
[--C-:B------:R-:W-:Y:S01]  /*13c60*/  FFMA.FTZ R10, R181, UR33, -R3.reuse ;  /* 0x00000021b50a7c23 */ /* 0x100fe20008010803 */
[--C-:B------:R-:W-:Y:S01]  /*13c70*/  FFMA.FTZ R12, R177, UR33, -R3.reuse ;  /* 0x00000021b10c7c23 */ /* 0x100fe20008010803 */
[----:B------:R-:W-:Y:S01]  /*13c80*/  FADD.FTZ R2, R234, -R2 ;  /* 0x80000002ea027221 */ /* 0x000fe20000010000 */
        /* <DEDUP_REMOVED lines=9> */
[----:B------:R-:W-:Y:S01]  /*13d20*/  FMUL.FTZ R3, R0, UR33 ;  /* 0x0000002100037c20 */ /* 0x000fe20008410000 */
[----:B------:R-:W-:Y:S01]  /*13d30*/  MUFU.EX2 R19, R19 ;  /* 0x0000001300137308 */ /* 0x000fe20000000800 */
[----:B------:R-:W-:Y:S01]  /*13d40*/  PRMT R0, R196, 0x7772, RZ ;  /* 0x00007772c4007816 */ /* 0x000fe200000000ff */
[----:B------:R-:W-:Y:S01]  /*13d50*/  FMUL.FTZ R2, R2, UR33 ;  /* 0x0000002102027c20 */ /* 0x000fe20008410000 */
[----:B------:R-:W-:Y:S01]  /*13d60*/  LOP3.LUT R30, R198, UR13, R17, 0x96, !PT ;  /* 0x0000000dc61e7c12 */ /* 0x000fe2000f8e9611 */
[----:B------:R-:W1:Y:S01]  /*13d70*/  MUFU.EX2 R31, R31 ;  /* 0x0000001f001f7308 */ /* 0x000e620000000800 */
[----:B------:R-:W-:Y:S01]  /*13d80*/  @P0 HFMA2.BF16_V2 R13, -RZ.H0_H0, RZ.H0_H0, -R24.H0_H0 ;  /* 0x200000ffff0d0231 */ /* 0x000fe20000340918 */
[----:B------:R-:W-:-:S02]  /*13d90*/  ISETP.GT.U32.AND P3, PT, R0, UR6, PT ;  /* 0x0000000600007c0c */ /* 0x000fc4000bf64070 */
[----:B------:R-:W-:Y:S01]  /*13da0*/  PRMT R0, R30, 0x7632, R0 ;  /* 0x000076321e007816 */ /* 0x000fe20000000000 */
[----:B------:R2:W-:Y:S01]  /*13db0*/  MUFU.EX2 R4, R2 ;  /* 0x0000000200047308 */ /* 0x0005e20000000800 */
[----:B------:R-:W-:Y:S02]  /*13dc0*/  @P0 PRMT R24, R13, 0x5410, RZ ;  /* 0x000054100d180816 */ /* 0x000fe400000000ff */
[----:B------:R-:W-:-:S04]  /*13dd0*/  LOP3.LUT R0, R0, 0xff, RZ, 0xc0, !PT ;  /* 0x000000ff00007812 */ /* 0x000fc800078ec0ff */
[----:B------:R-:W-:Y:S02]  /*13de0*/  ISETP.LE.U32.AND P1, PT, R0, UR6, PT ;  /* 0x0000000600007c0c */ /* 0x000fe4000bf23070 */
[----:B--2---:R-:W-:-:S04]  /*13df0*/  PRMT R2, R196, 0x7773, RZ ;  /* 0x00007773c4027816 */ /* 0x004fc800000000ff */
[----:B------:R-:W-:Y:S02]  /*13e00*/  ISETP.GT.U32.AND P0, PT, R2, UR6, PT ;  /* 0x0000000602007c0c */ /* 0x000fe4000bf04070 */
[----:B-1----:R-:W-:Y:S01]  /*13e10*/  F2FP.BF16.F32.PACK_AB R0, R31, R19 ;  /* 0x000000131f00723e */ /* 0x002fe200000010ff */
[----:B------:R-:W-:Y:S03]  /*13e20*/  MUFU.EX2 R9, R9 ;  /* 0x0000000900097308 */ /* 0x000fe60000000800 */
[C---:B------:R-:W-:Y:S01]  /*13e30*/  PRMT R226, R0.reuse, 0x7632, R226 ;  /* 0x0000763200e27816 */ /* 0x040fe200000000e2 */
[----:B------:R-:W1:Y:S01]  /*13e40*/  MUFU.EX2 R10, R10 ;  /* 0x0000000a000a7308 */ /* 0x000e620000000800 */
[----:B------:R-:W-:Y:S02]  /*13e50*/  PRMT R23, R0, 0x7610, R23 ;  /* 0x0000761000177816 */ /* 0x000fe40000000017 */
[----:B------:R-:W-:-:S03]  /*13e60*/  LOP3.LUT R0, R30, 0xffff, RZ, 0xc0, !PT ;  /* 0x0000ffff1e007812 */ /* 0x000fc600078ec0ff */
[----:B------:R-:W-:Y:S01]  /*13e70*/  @P0 HFMA2.BF16_V2 R15, -RZ.H0_H0, RZ.H0_H0, -R226.H0_H0 ;  /* 0x200000ffff0f0231 */ /* 0x000fe200003409e2 */
[----:B------:R-:W-:Y:S01]  /*13e80*/  SHF.R.U32.HI R0, RZ, 0x8, R0 ;  /* 0x00000008ff007819 */ /* 0x000fe20000011600 */
[----:B------:R-:W-:Y:S01]  /*13e90*/  @P3 HFMA2.BF16_V2 R20, -RZ.H0_H0, RZ.H0_H0, -R23.H0_H0 ;  /* 0x200000ffff143231 */ /* 0x000fe20000340917 */
[----:B------:R-:W-:Y:S02]  /*13ea0*/  LOP3.LUT R2, R30, 0xff, RZ, 0xc0, !PT ;  /* 0x000000ff1e027812 */ /* 0x000fe400078ec0ff */
[----:B------:R-:W-:Y:S02]  /*13eb0*/  PRMT R198, R23, 0x5410, R226 ;  /* 0x0000541017c67816 */ /* 0x000fe400000000e2 */
[----:B------:R-:W-:Y:S02]  /*13ec0*/  @P0 PRMT R226, R15, 0x5410, RZ ;  /* 0x000054100fe20816 */ /* 0x000fe400000000ff */
[----:B------:R-:W-:Y:S02]  /*13ed0*/  LOP3.LUT R0, R0, 0xffff, RZ, 0xc0, !PT ;  /* 0x0000ffff00007812 */ /* 0x000fe400078ec0ff */
[----:B------:R-:W-:-:S02]  /*13ee0*/  ISETP.LE.U32.AND P0, PT, R2, UR6, PT ;  /* 0x0000000602007c0c */ /* 0x000fc4000bf03070 */
[----:B------:R-:W-:Y:S02]  /*13ef0*/  @P3 PRMT R23, R20, 0x5410, RZ ;  /* 0x0000541014173816 */ /* 0x000fe400000000ff */
[----:B------:R-:W-:Y:S02]  /*13f00*/  ISETP.LE.U32.AND P3, PT, R0, UR6, PT ;  /* 0x0000000600007c0c */ /* 0x000fe4000bf63070 */
[----:B-1----:R-:W-:Y:S01]  /*13f10*/  F2FP.BF16.F32.PACK_AB R0, R10, R9 ;  /* 0x000000090a00723e */ /* 0x002fe200000010ff */
[----:B------:R-:W-:Y:S04]  /*13f20*/  MUFU.EX2 R172, R172 ;  /* 0x000000ac00ac7308 */ /* 0x000fe80000000800 */
[----:B------:R-:W1:Y:S01]  /*13f30*/  MUFU.EX2 R66, R66 ;  /* 0x0000004200427308 */ /* 0x000e620000000800 */
[----:B------:R-:W-:-:S03]  /*13f40*/  PRMT R18, R0, 0x7610, R18 ;  /* 0x0000761000127816 */ /* 0x000fc60000000012 */
[----:B------:R-:W3:Y:S01]  /*13f50*/  MUFU.EX2 R3, R3 ;  /* 0x0000000300037308 */ /* 0x000ee20000000800 */
[----:B------:R-:W-:Y:S01]  /*13f60*/  PRMT R217, R0, 0x7632, R217 ;  /* 0x0000763200d97816 */ /* 0x000fe200000000d9 */
[----:B------:R-:W-:Y:S01]  /*13f70*/  @!P0 HFMA2.BF16_V2 R21, -RZ.H0_H0, RZ.H0_H0, -R18.H0_H0 ;  /* 0x200000ffff158231 */ /* 0x000fe20000340912 */
[----:B------:R-:W-:-:S03]  /*13f80*/  SHF.R.U32.HI R0, RZ, 0x18, R30 ;  /* 0x00000018ff007819 */ /* 0x000fc6000001161e */
[----:B------:R-:W-:Y:S01]  /*13f90*/  @!P3 HFMA2.BF16_V2 R28, -RZ.H0_H0, RZ.H0_H0, -R217.H0_H0 ;  /* 0x200000ffff1cb231 */ /* 0x000fe200003409d9 */
[----:B------:R-:W-:Y:S04]  /*13fa0*/  STL.64 [R1+0x1c8], R34 ;  /* 0x0001c82201007387 */ /* 0x000fe80000100a00 */
[----:B------:R-:W-:Y:S04]  /*13fb0*/  STL [R1+0x188], R102 ;  /* 0x0001886601007387 */ /* 0x000fe80000100800 */
[----:B------:R2:W-:Y:S01]  /*13fc0*/  STL [R1+0x18c], R103 ;  /* 0x00018c6701007387 */ /* 0x0005e20000100800 */
[----:B------:R-:W-:-:S02]  /*13fd0*/  IMAD.MOV.U32 R14, RZ, RZ, R92 ;  /* 0x000000ffff0e7224 */ /* 0x000fc400078e005c */
[----:B------:R-:W-:Y:S02]  /*13fe0*/  IMAD.MOV.U32 R15, RZ, RZ, R93 ;  /* 0x000000ffff0f7224 */ /* 0x000fe400078e005d */
[----:B------:R-:W2:Y:S01]  /*13ff0*/  LDL.LU.64 R92, [R1+0x1d0] ;  /* 0x0001d000015c7983 */ /* 0x000ea20000300a00 */
[----:B----4-:R-:W-:Y:S01]  /*14000*/  FFMA.FTZ R5, R214, R4, R201 ;  /* 0x00000004d6057223 */ /* 0x010fe200000100c9 */
[----:B------:R-:W-:Y:S02]  /*14010*/  PRMT R201, R18, 0x5410, R217 ;  /* 0x0000541012c97816 */ /* 0x000fe400000000d9 */
[----:B------:R-:W-:Y:S02]  /*14020*/  @!P0 PRMT R18, R21, 0x5410, RZ ;  /* 0x0000541015128816 */ /* 0x000fe400000000ff */
[----:B------:R-:W-:Y:S02]  /*14030*/  ISETP.LE.U32.AND P0, PT, R0, UR6, PT ;  /* 0x0000000600007c0c */ /* 0x000fe4000bf03070 */
[----:B-1----:R-:W-:Y:S01]  /*14040*/  F2FP.BF16.F32.PACK_AB R0, R66, R172 ;  /* 0x000000ac4200723e */ /* 0x002fe200000010ff */
[----:B---3--:R-:W-:Y:S01]  /*14050*/  FFMA.FTZ R8, R233, R3, R8 ;  /* 0x00000003e9087223 */ /* 0x008fe20000010008 */
[----:B------:R-:W-:-:S02]  /*14060*/  @!P3 PRMT R217, R28, 0x5410, RZ ;  /* 0x000054101cd9b816 */ /* 0x000fc400000000ff */
[C---:B------:R-:W-:Y:S01]  /*14070*/  PRMT R223, R0.reuse, 0x7610, R223 ;  /* 0x0000761000df7816 */ /* 0x040fe200000000df */
[----:B------:R-:W-:Y:S01]  /*14080*/  FADD.FTZ R8, R197, R8 ;  /* 0x00000008c5087221 */ /* 0x000fe20000010000 */
[----:B------:R-:W-:Y:S01]  /*14090*/  PRMT R211, R0, 0x7632, R211 ;  /* 0x0000763200d37816 */ /* 0x000fe200000000d3 */
[----:B------:R-:W-:Y:S01]  /*140a0*/  MUFU.EX2 R28, R63 ;  /* 0x0000003f001c7308 */ /* 0x000fe20000000800 */
[----:B------:R-:W-:Y:S01]  /*140b0*/  PRMT R0, R16, 0x7771, RZ ;  /* 0x0000777110007816 */ /* 0x000fe200000000ff */
[----:B------:R-:W-:Y:S02]  /*140c0*/  @!P1 HFMA2.BF16_V2 R27, -RZ.H0_H0, RZ.H0_H0, -R223.H0_H0 ;  /* 0x200000ffff1b9231 */ /* 0x000fe400003409df */
[----:B------:R-:W1:Y:S01]  /*140d0*/  MUFU.EX2 R197, R44 ;  /* 0x0000002c00c57308 */ /* 0x000e620000000800 */
[----:B------:R-:W-:Y:S02]  /*140e0*/  ISETP.GT.U32.AND P3, PT, R0, UR6, PT ;  /* 0x0000000600007c0c */ /* 0x000fe4000bf64070 */
[----:B------:R-:W-:Y:S01]  /*140f0*/  PRMT R0, R16, 0x7772, RZ ;  /* 0x0000777210007816 */ /* 0x000fe200000000ff */
[----:B------:R-:W-:Y:S01]  /*14100*/  @!P0 HFMA2.BF16_V2 R26, -RZ.H0_H0, RZ.H0_H0, -R211.H0_H0 ;  /* 0x200000ffff1a8231 */ /* 0x000fe200003409d3 */
[----:B--2---:R-:W-:-:S02]  /*14110*/  PRMT R103, R223, 0x5410, R211 ;  /* 0x00005410df677816 */ /* 0x004fc400000000d3 */
[----:B------:R-:W-:Y:S02]  /*14120*/  @!P1 PRMT R223, R27, 0x5410, RZ ;  /* 0x000054101bdf9816 */ /* 0x000fe400000000ff */
[----:B------:R-:W-:Y:S02]  /*14130*/  ISETP.GT.U32.AND P1, PT, R0, UR6, PT ;  /* 0x0000000600007c0c */ /* 0x000fe4000bf24070 */
[----:B------:R-:W-:Y:S02]  /*14140*/  PRMT R0, R16, 0x7773, RZ ;  /* 0x0000777310007816 */ /* 0x000fe400000000ff */
[----:B------:R-:W-:Y:S02]  /*14150*/  @!P0 PRMT R211, R26, 0x5410, RZ ;  /* 0x000054101ad38816 */ /* 0x000fe400000000ff */
[----:B------:R-:W-:Y:S02]  /*14160*/  ISETP.GT.U32.AND P0, PT, R0, UR6, PT ;  /* 0x0000000600007c0c */ /* 0x000fe4000bf04070 */
[----:B-1----:R-:W-:-:S04]  /*14170*/  F2FP.BF16.F32.PACK_AB R0, R197, R28 ;  /* 0x0000001cc500723e */ /* 0x002fc800000010ff */
[C---:B------:R-:W-:Y:S02]  /*14180*/  PRMT R252, R0.reuse, 0x7610, R252 ;  /* 0x0000761000fc7816 */ /* 0x040fe400000000fc */
[----:B------:R-:W-:-:S03]  /*14190*/  PRMT R227, R0, 0x7632, R227 ;  /* 0x0000763200e37816 */ /* 0x000fc600000000e3 */
[----:B------:R-:W-:Y:S02]  /*141a0*/  @P1 HFMA2.BF16_V2 R40, -RZ.H0_H0, RZ.H0_H0, -R252.H0_H0 ;  /* 0x200000ffff281231 */ /* 0x000fe400003409fc */
[----:B------:R-:W-:Y:S01]  /*141b0*/  FADD.FTZ R5, R202, R5 ;  /* 0x00000005ca057221 */ /* 0x000fe20000010000 */
[----:B------:R-:W-:Y:S02]  /*141c0*/  PRMT R202, R252, 0x5410, R227 ;  /* 0x00005410fcca7816 */ /* 0x000fe400000000e3 */
[----:B------:R-:W-:-:S05]  /*141d0*/  @P1 PRMT R252, R40, 0x5410, RZ ;  /* 0x0000541028fc1816 */ /* 0x000fca00000000ff */
[----:B------:R1:W-:Y:S04]  /*141e0*/  STL [R1+0x190], R252 ;  /* 0x000190fc01007387 */ /* 0x0003e80000100800 */
[----:B------:R-:W2:Y:S04]  /*141f0*/  LDL.LU R234, [R1+0x150] ;  /* 0x0001500001ea7983 */ /* 0x000ea80000300800 */
[----:B------:R-:W3:Y:S01]  /*14200*/  LDL.LU R233, [R1+0x154] ;  /* 0x0001540001e97983 */ /* 0x000ee20000300800 */
[----:B------:R-:W4:Y:S01]  /*14210*/  S2R R214, SR_TID.X ;  /* 0x0000000000d67919 */ /* 0x000f220000002100 */
[----:B------:R-:W1:Y:S01]  /*14220*/  S2R R14, SR_CTAID.X ;  /* 0x00000000000e7919 */ /* 0x000e620000002500 */
[----:B------:R-:W-:Y:S04]  /*14230*/  MUFU.EX2 R12, R12 ;  /* 0x0000000c000c7308 */ /* 0x000fe80000000800 */
[----:B------:R-:W4:Y:S01]  /*14240*/  MUFU.EX2 R17, R11 ;  /* 0x0000000b00117308 */ /* 0x000f220000000800 */
[----:B------:R-:W-:Y:S01]  /*14250*/  UIADD3 UR32, UPT, UPT, UR32, -0x3, URZ ;  /* 0xfffffffd20207890 */ /* 0x000fe2000fffe0ff */
[----:B------:R-:W-:-:S02]  /*14260*/  IMAD.U32 R0, RZ, RZ, UR23 ;  /* 0x00000017ff007e24 */ /* 0x000fc4000f8e00ff */
[----:B------:R-:W-:-:S03]  /*14270*/  FADD.FTZ R5, R46, R5 ;  /* 0x000000052e057221 */ /* 0x000fc60000010000 */
[----:B------:R-:W-:Y:S02]  /*14280*/  LOP3.LUT R0, R0, UR32, R15, 0x96, !PT ;  /* 0x0000002000007c12 */ /* 0x000fe4000f8e960f */
[----:B----4-:R-:W-:-:S04]  /*14290*/  F2FP.BF16.F32.PACK_AB R2, R17, R12 ;  /* 0x0000000c1102723e */ /* 0x010fc800000010ff */
[C---:B------:R-:W-:Y:S02]  /*142a0*/  PRMT R232, R2.reuse, 0x7610, R232 ;  /* 0x0000761002e87816 */ /* 0x040fe400000000e8 */
[----:B------:R-:W-:Y:S02]  /*142b0*/  SHF.R.U32.HI R13, RZ, 0x5, R214 ;  /* 0x00000005ff0d7819 */ /* 0x000fe400000116d6 */
[----:B------:R-:W-:Y:S01]  /*142c0*/  PRMT R35, R2, 0x7632, R35 ;  /* 0x0000763202237816 */ /* 0x000fe20000000023 */
[----:B------:R-:W-:Y:S01]  /*142d0*/  FADD.FTZ R2, R47, R5 ;  /* 0x000000052f027221 */ /* 0x000fe20000010000 */
[----:B-1----:R-:W-:Y:S01]  /*142e0*/  LEA R14, R14, R13, 0x3 ;  /* 0x0000000d0e0e7211 */ /* 0x002fe200078e18ff */
[----:B------:R-:W-:Y:S01]  /*142f0*/  FADD.FTZ R8, R19, R8 ;  /* 0x0000000813087221 */ /* 0x000fe20000010000 */
[----:B------:R-:W-:-:S04]  /*14300*/  IMAD.WIDE.U32 R20, R0, -0x326172a9, RZ ;  /* 0xcd9e8d5700147825 */ /* 0x000fc800078e00ff */
[----:B------:R-:W-:Y:S01]  /*14310*/  FADD.FTZ R2, R9, R2 ;  /* 0x0000000209027221 */ /* 0x000fe20000010000 */
[----:B------:R-:W-:-:S04]  /*14320*/  IMAD.WIDE.U32 R14, R14, -0x326172a9, RZ ;  /* 0xcd9e8d570e0e7825 */ /* 0x000fc800078e00ff */
[----:B------:R-:W-:Y:S01]  /*14330*/  FADD.FTZ R5, R31, R8 ;  /* 0x000000081f057221 */ /* 0x000fe20000010000 */
[----:B------:R-:W-:Y:S01]  /*14340*/  FADD.FTZ R2, R10, R2 ;  /* 0x000000020a027221 */ /* 0x000fe20000010000 */
[----:B------:R-:W-:Y:S02]  /*14350*/  LOP3.LUT R8, R20, UR31, R239, 0x96, !PT ;  /* 0x0000001f14087c12 */ /* 0x000fe4000f8e96ef */
[----:B------:R-:W-:-:S03]  /*14360*/  LOP3.LUT R10, R14, UR11, R21, 0x96, !PT ;  /* 0x0000000b0e0a7c12 */ /* 0x000fc6000f8e9615 */
[----:B------:R-:W-:-:S04]  /*14370*/  IMAD.WIDE.U32 R8, R8, -0x2daee0ad, RZ ;  /* 0xd2511f5308087825 */ /* 0x000fc800078e00ff */
[----:B------:R-:W-:-:S04]  /*14380*/  IMAD.WIDE.U32 R10, R10, -0x2daee0ad, RZ ;  /* 0xd2511f530a0a7825 */ /* 0x000fc800078e00ff */
[----:B------:R-:W-:Y:S01]  /*14390*/  FADD.FTZ R2, R12, R2 ;  /* 0x000000020c027221 */ /* 0x000fe20000010000 */
        /* <DEDUP_REMOVED lines=11> */
[----:B------:R-:W-:-:S05]  /*14450*/  IMAD.WIDE.U32 R38, R0, -0x326172a9, RZ ;  /* 0xcd9e8d5700267825 */ /* 0x000fca00078e00ff */
[----:B------:R-:W-:-:S04]  /*14460*/  LOP3.LUT R49, R8, UR19, R39, 0x96, !PT ;  /* 0x0000001308317c12 */ /* 0x000fc8000f8e9627 */
[----:B------:R-:W-:Y:S01]  /*14470*/  LOP3.LUT R0, R49, 0xffff, RZ, 0xc0, !PT ;  /* 0x0000ffff31007812 */ /* 0x000fe200078ec0ff */
[----:B------:R-:W-:-:S03]  /*14480*/  @P3 HFMA2.BF16_V2 R36, -RZ.H0_H0, RZ.H0_H0, -R35.H0_H0 ;  /* 0x200000ffff243231 */ /* 0x000fc60000340923 */
[----:B------:R-:W-:Y:S02]  /*14490*/  SHF.R.U32.HI R0, RZ, 0x8, R0 ;  /* 0x00000008ff007819 */ /* 0x000fe40000011600 */
[----:B------:R-:W-:Y:S02]  /*144a0*/  PRMT R34, R232, 0x5410, R35 ;  /* 0x00005410e8227816 */ /* 0x000fe40000000023 */
[----:B------:R-:W-:Y:S02]  /*144b0*/  LOP3.LUT R0, R0, 0xffff, RZ, 0xc0, !PT ;  /* 0x0000ffff00007812 */ /* 0x000fe400078ec0ff */
[----:B------:R-:W-:Y:S02]  /*144c0*/  @P3 PRMT R35, R36, 0x5410, RZ ;  /* 0x0000541024233816 */ /* 0x000fe400000000ff */
[----:B------:R-:W-:Y:S02]  /*144d0*/  ISETP.LE.U32.AND P3, PT, R0, UR6, PT ;  /* 0x0000000600007c0c */ /* 0x000fe4000bf63070 */
[----:B------:R-:W-:-:S02]  /*144e0*/  LOP3.LUT R46, R12, UR25, R9, 0x96, !PT ;  /* 0x000000190c2e7c12 */ /* 0x000fc4000f8e9609 */
[----:B------:R-:W-:Y:S01]  /*144f0*/  PRMT R0, R49, 0x7632, R0 ;  /* 0x0000763231007816 */ /* 0x000fe20000000000 */
[----:B------:R-:W-:Y:S02]  /*14500*/  @P0 HFMA2.BF16_V2 R37, -RZ.H0_H0, RZ.H0_H0, -R227.H0_H0 ;  /* 0x200000ffff250231 */ /* 0x000fe400003409e3 */
[----:B------:R-:W-:Y:S01]  /*14510*/  IMAD.MOV.U32 R8, RZ, RZ, R38 ;  /* 0x000000ffff087224 */ /* 0x000fe200078e0026 */
[----:B------:R-:W-:Y:S01]  /*14520*/  LOP3.LUT R0, R0, 0xff, RZ, 0xc0, !PT ;  /* 0x000000ff00007812 */ /* 0x000fe200078ec0ff */
[----:B------:R-:W-:-:S04]  /*14530*/  IMAD.WIDE.U32 R46, R46, -0x2daee0ad, RZ ;  /* 0xd2511f532e2e7825 */ /* 0x000fc800078e00ff */
[----:B------:R-:W-:Y:S01]  /*14540*/  @!P4 HFMA2.BF16_V2 R45, -RZ.H0_H0, RZ.H0_H0, -R232.H0_H0 ;  /* 0x200000ffff2dc231 */ /* 0x000fe200003409e8 */
[----:B------:R-:W-:Y:S02]  /*14550*/  @P0 PRMT R227, R37, 0x5410, RZ ;  /* 0x0000541025e30816 */ /* 0x000fe400000000ff */
[----:B------:R-:W-:Y:S02]  /*14560*/  LOP3.LUT R9, R8, 0xff, RZ, 0xc0, !PT ;  /* 0x000000ff08097812 */ /* 0x000fe400078ec0ff */
[----:B------:R-:W-:Y:S02]  /*14570*/  ISETP.LE.U32.AND P0, PT, R0, UR6, PT ;  /* 0x0000000600007c0c */ /* 0x000fe4000bf03070 */
[----:B------:R-:W-:Y:S02]  /*14580*/  LOP3.LUT R0, R49, 0xff, RZ, 0xc0, !PT ;  /* 0x000000ff31007812 */ /* 0x000fe400078ec0ff */
[----:B------:R-:W-:Y:S02]  /*14590*/  LOP3.LUT R104, R10, UR13, R47, 0x96, !PT ;  /* 0x0000000d0a687c12 */ /* 0x000fe4000f8e962f */
[----:B------:R-:W-:Y:S01]  /*145a0*/  @!P4 PRMT R232, R45, 0x5410, RZ ;  /* 0x000054102de8c816 */ /* 0x000fe200000000ff */
[----:B------:R-:W-:Y:S01]  /*145b0*/  MUFU.EX2 R10, R64 ;  /* 0x00000040000a7308 */ /* 0x000fe20000000800 */
[----:B------:R-:W-:-:S02]  /*145c0*/  ISETP.LE.U32.AND P4, PT, R9, UR6, PT ;  /* 0x0000000609007c0c */ /* 0x000fc4000bf83070 */
[----:B------:R-:W-:Y:S01]  /*145d0*/  ISETP.LE.U32.AND P1, PT, R0, UR6, PT ;  /* 0x0000000600007c0c */ /* 0x000fe2000bf23070 */
[----:B------:R-:W1:Y:S01]  /*145e0*/  MUFU.EX2 R9, R29 ;  /* 0x0000001d00097308 */ /* 0x000e620000000800 */
[----:B------:R-:W-:-:S04]  /*145f0*/  LOP3.LUT R0, R104, 0xffff, RZ, 0xc0, !PT ;  /* 0x0000ffff68007812 */ /* 0x000fc800078ec0ff */
[----:B------:R-:W-:Y:S01]  /*14600*/  SHF.R.U32.HI R0, RZ, 0x8, R0 ;  /* 0x00000008ff007819 */ /* 0x000fe20000011600 */
[----:B------:R-:W-:-:S03]  /*14610*/  FADD.FTZ R5, R172, R5 ;  /* 0x00000005ac057221 */ /* 0x000fc60000010000 */
[----:B------:R-:W-:Y:S02]  /*14620*/  LOP3.LUT R0, R0, 0xffff, RZ, 0xc0, !PT ;  /* 0x0000ffff00007812 */ /* 0x000fe400078ec0ff */
[----:B------:R-:W-:Y:S02]  /*14630*/  FSEL R8, R101, RZ, P2 ;  /* 0x000000ff65087208 */ /* 0x000fe40001000000 */
[----:B------:R-:W-:Y:S01]  /*14640*/  ISETP.LE.U32.AND P2, PT, R0, UR6, PT ;  /* 0x0000000600007c0c */ /* 0x000fe2000bf43070 */
[----:B------:R-:W-:Y:S01]  /*14650*/  FADD.FTZ R2, R17, R2 ;  /* 0x0000000211027221 */ /* 0x000fe20000010000 */
[----:B-1----:R-:W-:Y:S01]  /*14660*/  F2FP.BF16.F32.PACK_AB R0, R10, R9 ;  /* 0x000000090a00723e */ /* 0x002fe200000010ff */
[----:B------:R-:W-:Y:S02]  /*14670*/  FADD.FTZ R11, R66, R5 ;  /* 0x00000005420b7221 */ /* 0x000fe40000010000 */
[----:B------:R-:W1:Y:S01]  /*14680*/  MUFU.EX2 R5, R51 ;  /* 0x0000003300057308 */ /* 0x000e620000000800 */
[C---:B------:R-:W-:Y:S01]  /*14690*/  PRMT R251, R0.reuse, 0x7610, R251 ;  /* 0x0000761000fb7816 */ /* 0x040fe200000000fb */
[----:B------:R-:W-:Y:S01]  /*146a0*/  FADD.FTZ R2, R9, R2 ;  /* 0x0000000209027221 */ /* 0x000fe20000010000 */
[----:B------:R-:W-:Y:S01]  /*146b0*/  PRMT R250, R0, 0x7632, R250 ;  /* 0x0000763200fa7816 */ /* 0x000fe200000000fa */
[----:B------:R-:W4:Y:S01]  /*146c0*/  MUFU.EX2 R9, R32 ;  /* 0x0000002000097308 */ /* 0x000f220000000800 */
[----:B------:R-:W-:Y:S01]  /*146d0*/  PRMT R0, R104, 0x7632, R0 ;  /* 0x0000763268007816 */ /* 0x000fe20000000000 */
[----:B------:R-:W-:-:S02]  /*146e0*/  @!P1 HFMA2.BF16_V2 R60, -RZ.H0_H0, RZ.H0_H0, -R251.H0_H0 ;  /* 0x200000ffff3c9231 */ /* 0x000fc400003409fb */
[----:B------:R-:W-:Y:S01]  /*146f0*/  FADD.FTZ R2, R10, R2 ;  /* 0x000000020a027221 */ /* 0x000fe20000010000 */
[----:B------:R-:W-:Y:S01]  /*14700*/  MUFU.EX2 R43, R62 ;  /* 0x0000003e002b7308 */ /* 0x000fe20000000800 */
[----:B------:R-:W-:-:S03]  /*14710*/  LOP3.LUT R0, R0, 0xff, RZ, 0xc0, !PT ;  /* 0x000000ff00007812 */ /* 0x000fc600078ec0ff */
[----:B------:R-:W4:Y:S01]  /*14720*/  MUFU.EX2 R175, R175 ;  /* 0x000000af00af7308 */ /* 0x000f220000000800 */
[----:B------:R-:W-:Y:S02]  /*14730*/  PRMT R214, R251, 0x5410, R250 ;  /* 0x00005410fbd67816 */ /* 0x000fe400000000fa */
[----:B------:R-:W-:Y:S02]  /*14740*/  @!P1 PRMT R251, R60, 0x5410, RZ ;  /* 0x000054103cfb9816 */ /* 0x000fe400000000ff */
[----:B------:R-:W-:Y:S01]  /*14750*/  ISETP.LE.U32.AND P1, PT, R0, UR6, PT ;  /* 0x0000000600007c0c */ /* 0x000fe2000bf23070 */
[----:B-1----:R-:W-:Y:S01]  /*14760*/  FADD.FTZ R0, R5, R2 ;  /* 0x0000000205007221 */ /* 0x002fe20000010000 */
[----:B------:R-:W-:-:S03]  /*14770*/  @!P3 HFMA2.BF16_V2 R59, -RZ.H0_H0, RZ.H0_H0, -R250.H0_H0 ;  /* 0x200000ffff3bb231 */ /* 0x000fc600003409fa */
[----:B----4-:R-:W-:Y:S01]  /*14780*/  FADD.FTZ R10, R9, R0 ;  /* 0x00000000090a7221 */ /* 0x010fe20000010000 */
[----:B------:R-:W-:Y:S02]  /*14790*/  PRMT R0, R38, 0x7771, RZ ;  /* 0x0000777126007816 */ /* 0x000fe400000000ff */
[----:B------:R-:W-:Y:S02]  /*147a0*/  @!P3 PRMT R250, R59, 0x5410, RZ ;  /* 0x000054103bfab816 */ /* 0x000fe400000000ff */
[----:B------:R-:W-:Y:S02]  /*147b0*/  ISETP.GT.U32.AND P3, PT, R0, UR6, PT ;  /* 0x0000000600007c0c */ /* 0x000fe4000bf64070 */
[----:B------:R-:W-:Y:S02]  /*147c0*/  F2FP.BF16.F32.PACK_AB R2, R175, R43 ;  /* 0x0000002baf02723e */ /* 0x000fe400000010ff */
[----:B------:R-:W-:Y:S02]  /*147d0*/  SHF.R.U32.HI R0, RZ, 0x18, R49 ;  /* 0x00000018ff007819 */ /* 0x000fe40000011631 */
[----:B------:R-:W-:-:S02]  /*147e0*/  F2FP.BF16.F32.PACK_AB R9, R9, R5 ;  /* 0x000000050909723e */ /* 0x000fc400000010ff */
[----:B------:R-:W-:Y:S02]  /*147f0*/  FSEL R5, R100, RZ, P5 ;  /* 0x000000ff64057208 */ /* 0x000fe40002800000 */
[----:B------:R-:W-:Y:S02]  /*14800*/  PRMT R249, R2, 0x7610, R249 ;  /* 0x0000761002f97816 */ /* 0x000fe400000000f9 */
[----:B------:R-:W-:Y:S01]  /*14810*/  ISETP.LE.U32.AND P5, PT, R0, UR6, PT ;  /* 0x0000000600007c0c */ /* 0x000fe2000bfa3070 */
[----:B------:R-:W-:Y:S02]  /*14820*/  IMAD.MOV.U32 R0, RZ, RZ, R46 ;  /* 0x000000ffff007224 */ /* 0x000fe400078e002e */
[----:B------:R-:W-:Y:S01]  /*14830*/  FADD.FTZ R8, R236, -R8 ;  /* 0x80000008ec087221 */ /* 0x000fe20000010000 */
[----:B------:R-:W-:Y:S01]  /*14840*/  @!P0 HFMA2.BF16_V2 R61, -RZ.H0_H0, RZ.H0_H0, -R249.H0_H0 ;  /* 0x200000ffff3d8231 */ /* 0x000fe200003409f9 */
[----:B------:R-:W-:Y:S01]  /*14850*/  PRMT R248, R2, 0x7632, R248 ;  /* 0x0000763202f87816 */ /* 0x000fe200000000f8 */
[----:B------:R-:W-:Y:S01]  /*14860*/  FADD.FTZ R5, R235, -R5 ;  /* 0x80000005eb057221 */ /* 0x000fe20000010000 */
[----:B------:R-:W-:Y:S01]  /*14870*/  LOP3.LUT R0, R0, 0xff, RZ, 0xc0, !PT ;  /* 0x000000ff00007812 */ /* 0x000fe200078ec0ff */
[----:B------:R-:W-:Y:S01]  /*14880*/  FMUL.FTZ R2, R8, UR33 ;  /* 0x0000002108027c20 */ /* 0x000fe20008410000 */
[----:B------:R-:W-:-:S02]  /*14890*/  PRMT R17, R249, 0x5410, R248 ;  /* 0x00005410f9117816 */ /* 0x000fc400000000f8 */
[----:B------:R-:W-:Y:S02]  /*148a0*/  @!P0 PRMT R249, R61, 0x5410, RZ ;  /* 0x000054103df98816 */ /* 0x000fe400000000ff */
[----:B------:R-:W-:Y:S01]  /*148b0*/  ISETP.LE.U32.AND P0, PT, R0, UR6, PT ;  /* 0x0000000600007c0c */ /* 0x000fe2000bf03070 */
[----:B------:R-:W-:Y:S01]  /*148c0*/  FMUL.FTZ R0, R5, UR33 ;  /* 0x0000002105007c20 */ /* 0x000fe20008410000 */
[----:B------:R-:W-:Y:S04]  /*148d0*/  MUFU.EX2 R13, R194 ;  /* 0x000000c2000d7308 */ /* 0x000fe80000000800 */
[----:B------:R-:W2:Y:S04]  /*148e0*/  MUFU.EX2 R2, R2 ;  /* 0x0000000200027308 */ /* 0x000ea80000000800 */
[----:B------:R1:W4:Y:S04]  /*148f0*/  MUFU.EX2 R14, R191 ;  /* 0x000000bf000e7308 */ /* 0x0003280000000800 */
[----:B------:R-:W-:Y:S04]  /*14900*/  MUFU.EX2 R12, R192 ;  /* 0x000000c0000c7308 */ /* 0x000fe80000000800 */
[----:B------:R-:W3:Y:S04]  /*14910*/  MUFU.EX2 R0, R0 ;  /* 0x0000000000007308 */ /* 0x000ee80000000800 */
[----:B------:R-:W3:Y:S01]  /*14920*/  MUFU.EX2 R8, R187 ;  /* 0x000000bb00087308 */ /* 0x000ee20000000800 */
[----:B------:R-:W-:Y:S01]  /*14930*/  STL [R1+0x194], R101 ;  /* 0x0001946501007387 */ /* 0x000fe20000100800 */
[----:B------:R-:W-:-:S02]  /*14940*/  IMAD.MOV.U32 R60, RZ, RZ, R35 ;  /* 0x000000ffff3c7224 */ /* 0x000fc400078e0023 */
[----:B------:R-:W-:Y:S01]  /*14950*/  IMAD.MOV.U32 R61, RZ, RZ, R34 ;  /* 0x000000ffff3d7224 */ /* 0x000fe200078e0022 */
[----:B------:R3:W-:Y:S01]  /*14960*/  STL [R1+0x198], R251 ;  /* 0x000198fb01007387 */ /* 0x0007e20000100800 */
[----:B------:R-:W-:-:S03]  /*14970*/  @!P5 HFMA2.BF16_V2 R65, -RZ.H0_H0, RZ.H0_H0, -R248.H0_H0 ;  /* 0x200000ffff41d231 */ /* 0x000fc600003409f8 */
[----:B------:R-:W3:Y:S01]  /*14980*/  LDL.64 R34, [R1+0xf8] ;  /* 0x0000f80001227983 */ /* 0x000ee20000100a00 */
[----:B------:R-:W-:Y:S01]  /*14990*/  IMAD.MOV.U32 R64, RZ, RZ, R227 ;  /* 0x000000ffff407224 */ /* 0x000fe200078e00e3 */
[----:B------:R-:W-:Y:S01]  /*149a0*/  @!P5 PRMT R248, R65, 0x5410, RZ ;  /* 0x0000541041f8d816 */ /* 0x000fe200000000ff */
[----:B------:R-:W-:Y:S02]  /*149b0*/  IMAD.MOV.U32 R66, RZ, RZ, R226 ;  /* 0x000000ffff427224 */ /* 0x000fe400078e00e2 */
[----:B-1----:R-:W-:Y:S01]  /*149c0*/  FMUL.FTZ R191, R151, R3 ;  /* 0x0000000397bf7220 */ /* 0x002fe20000410000 */
[----:B------:R-:W3:Y:S01]  /*149d0*/  LDL.LU.64 R226, [R1+0x68] ;  /* 0x0000680001e27983 */ /* 0x000ee20000300a00 */
[----:B------:R-:W-:Y:S02]  /*149e0*/  IMAD.MOV.U32 R151, RZ, RZ, R39 ;  /* 0x000000ffff977224 */ /* 0x000fe400078e0027 */
[----:B--2---:R-:W-:-:S04]  /*149f0*/  FFMA.FTZ R5, R234, R2, R13 ;  /* 0x00000002ea057223 */ /* 0x004fc8000001000d */
[C---:B----4-:R-:W-:Y:S01]  /*14a00*/  FADD.FTZ R15, R14.reuse, R5 ;  /* 0x000000050e0f7221 */ /* 0x050fe20000010000 */
[----:B---3--:R-:W-:Y:S01]  /*14a10*/  FFMA.FTZ R5, R233, R0, R12 ;  /* 0x00000000e9057223 */ /* 0x008fe2000001000c */
[----:B------:R-:W-:-:S03]  /*14a20*/  F2FP.BF16.F32.PACK_AB R14, R14, R13 ;  /* 0x0000000d0e0e723e */ /* 0x000fc600000010ff */
[----:B------:R-:W-:Y:S01]  /*14a30*/  FADD.FTZ R19, R8, R5 ;  /* 0x0000000508137221 */ /* 0x000fe20000010000 */
[C---:B------:R-:W-:Y:S01]  /*14a40*/  PRMT R5, R38.reuse, 0x7772, RZ ;  /* 0x0000777226057816 */ /* 0x040fe200000000ff */
[----:B------:R1:W-:Y:S03]  /*14a50*/  MUFU.EX2 R13, R190 ;  /* 0x000000be000d7308 */ /* 0x0003e60000000800 */
[----:B------:R-:W-:Y:S02]  /*14a60*/  ISETP.GT.U32.AND P5, PT, R5, UR6, PT ;  /* 0x0000000605007c0c */ /* 0x000fe4000bfa4070 */
[----:B------:R-:W-:Y:S01]  /*14a70*/  PRMT R5, R38, 0x7773, RZ ;  /* 0x0000777326057816 */ /* 0x000fe200000000ff */
[----:B-1----:R-:W-:Y:S01]  /*14a80*/  FMUL.FTZ R190, R150, R3 ;  /* 0x0000000396be7220 */ /* 0x002fe20000410000 */
[----:B------:R-:W-:Y:S02]  /*14a90*/  IMAD.MOV.U32 R150, RZ, RZ, R38 ;  /* 0x000000ffff967224 */ /* 0x000fe400078e0026 */
[----:B------:R-:W2:Y:S01]  /*14aa0*/  LDL.64 R38, [R1+0x140] ;  /* 0x0001400001267983 */ /* 0x000ea20000100a00 */
[C---:B------:R-:W-:Y:S01]  /*14ab0*/  PRMT R247, R9.reuse, 0x7610, R247 ;  /* 0x0000761009f77816 */ /* 0x040fe200000000f7 */
[----:B------:R-:W-:Y:S01]  /*14ac0*/  MUFU.EX2 R45, R180 ;  /* 0x000000b4002d7308 */ /* 0x000fe20000000800 */
[----:B------:R-:W-:-:S03]  /*14ad0*/  PRMT R246, R9, 0x7632, R246 ;  /* 0x0000763209f67816 */ /* 0x000fc600000000f6 */
[----:B------:R-:W1:Y:S01]  /*14ae0*/  MUFU.EX2 R176, R176 ;  /* 0x000000b000b07308 */ /* 0x000e620000000800 */
[----:B------:R-:W-:Y:S01]  /*14af0*/  @!P4 HFMA2.BF16_V2 R105, -RZ.H0_H0, RZ.H0_H0, -R247.H0_H0 ;  /* 0x200000ffff69c231 */ /* 0x000fe200003409f7 */
[----:B------:R-:W-:Y:S02]  /*14b00*/  F2FP.BF16.F32.PACK_AB R36, R8, R12 ;  /* 0x0000000c0824723e */ /* 0x000fe400000010ff */
[----:B------:R-:W3:Y:S01]  /*14b10*/  MUFU.EX2 R12, R53 ;  /* 0x00000035000c7308 */ /* 0x000ee20000000800 */
[----:B------:R-:W-:Y:S01]  /*14b20*/  PRMT R252, R247, 0x5410, R246 ;  /* 0x00005410f7fc7816 */ /* 0x000fe200000000f6 */
[----:B------:R-:W-:Y:S01]  /*14b30*/  @P3 HFMA2.BF16_V2 R67, -RZ.H0_H0, RZ.H0_H0, -R246.H0_H0 ;  /* 0x200000ffff433231 */ /* 0x000fe200003409f6 */
[----:B------:R-:W-:Y:S01]  /*14b40*/  @!P4 PRMT R247, R105, 0x5410, RZ ;  /* 0x0000541069f7c816 */ /* 0x000fe200000000ff */
[----:B------:R-:W4:Y:S01]  /*14b50*/  MUFU.EX2 R8, R54 ;  /* 0x0000003600087308 */ /* 0x000f220000000800 */
[----:B------:R-:W-:Y:S02]  /*14b60*/  ISETP.GT.U32.AND P4, PT, R5, UR6, PT ;  /* 0x0000000605007c0c */ /* 0x000fe4000bf84070 */
[----:B------:R-:W-:-:S02]  /*14b70*/  LOP3.LUT R5, R104, 0xff, RZ, 0xc0, !PT ;  /* 0x000000ff68057812 */ /* 0x000fc400078ec0ff */
[----:B------:R-:W-:Y:S02]  /*14b80*/  @P3 PRMT R246, R67, 0x5410, RZ ;  /* 0x0000541043f63816 */ /* 0x000fe400000000ff */
[----:B------:R-:W-:Y:S02]  /*14b90*/  ISETP.LE.U32.AND P3, PT, R5, UR6, PT ;  /* 0x0000000605007c0c */ /* 0x000fe4000bf63070 */
[----:B-1----:R-:W-:-:S04]  /*14ba0*/  F2FP.BF16.F32.PACK_AB R5, R176, R45 ;  /* 0x0000002db005723e */ /* 0x002fc800000010ff */
[C---:B------:R-:W-:Y:S02]  /*14bb0*/  PRMT R245, R5.reuse, 0x7610, R245 ;  /* 0x0000761005f57816 */ /* 0x040fe400000000f5 */
[----:B------:R-:W-:Y:S01]  /*14bc0*/  PRMT R244, R5, 0x7632, R244 ;  /* 0x0000763205f47816 */ /* 0x000fe200000000f4 */
[----:B---3--:R-:W-:Y:S02]  /*14bd0*/  FADD.FTZ R5, R12, R10 ;  /* 0x0000000a0c057221 */ /* 0x008fe40000010000 */
[----:B------:R-:W1:Y:S01]  /*14be0*/  MUFU.EX2 R10, R188 ;  /* 0x000000bc000a7308 */ /* 0x000e620000000800 */
[----:B------:R-:W-:Y:S01]  /*14bf0*/  MOV R65, R17 ;  /* 0x0000001100417202 */ /* 0x000fe20000000f00 */
[C---:B----4-:R-:W-:Y:S01]  /*14c00*/  FADD.FTZ R9, R8.reuse, R5 ;  /* 0x0000000508097221 */ /* 0x050fe20000010000 */
[----:B------:R-:W-:Y:S01]  /*14c10*/  F2FP.BF16.F32.PACK_AB R5, R8, R12 ;  /* 0x0000000c0805723e */ /* 0x000fe200000010ff */
[----:B------:R-:W3:Y:S01]  /*14c20*/  MUFU.EX2 R17, R179 ;  /* 0x000000b300117308 */ /* 0x000ee20000000800 */
[----:B------:R-:W-:-:S02]  /*14c30*/  FADD.FTZ R8, R13, R15 ;  /* 0x0000000f0d087221 */ /* 0x000fc40000010000 */
[C---:B------:R-:W-:Y:S01]  /*14c40*/  PRMT R243, R5.reuse, 0x7610, R243 ;  /* 0x0000761005f37816 */ /* 0x040fe200000000f3 */
[----:B------:R-:W4:Y:S01]  /*14c50*/  MUFU.EX2 R12, R189 ;  /* 0x000000bd000c7308 */ /* 0x000f220000000800 */
[----:B------:R-:W-:-:S03]  /*14c60*/  PRMT R242, R5, 0x7632, R242 ;  /* 0x0000763205f27816 */ /* 0x000fc600000000f2 */
[----:B------:R-:W4:Y:S04]  /*14c70*/  MUFU.EX2 R15, R174 ;  /* 0x000000ae000f7308 */ /* 0x000f280000000800 */
[----:B------:R-:W4:Y:S01]  /*14c80*/  MUFU.EX2 R5, R184 ;  /* 0x000000b800057308 */ /* 0x000f220000000800 */
[C---:B-1----:R-:W-:Y:S01]  /*14c90*/  FADD.FTZ R8, R10.reuse, R8 ;  /* 0x000000080a087221 */ /* 0x042fe20000010000 */
[----:B------:R-:W-:Y:S02]  /*14ca0*/  F2FP.BF16.F32.PACK_AB R32, R10, R13 ;  /* 0x0000000d0a20723e */ /* 0x000fe400000010ff */
[----:B------:R-:W-:Y:S01]  /*14cb0*/  MUFU.EX2 R44, R182 ;  /* 0x000000b6002c7308 */ /* 0x000fe20000000800 */
[----:B---3--:R-:W-:-:S03]  /*14cc0*/  FADD.FTZ R8, R17, R8 ;  /* 0x0000000811087221 */ /* 0x008fc60000010000 */
[----:B------:R-:W1:Y:S01]  /*14cd0*/  MUFU.EX2 R51, R195 ;  /* 0x000000c300337308 */ /* 0x000e620000000800 */
[----:B------:R-:W-:Y:S02]  /*14ce0*/  @!P2 HFMA2.BF16_V2 R177, -RZ.H0_H0, RZ.H0_H0, -R242.H0_H0 ;  /* 0x200000ffffb1a231 */ /* 0x000fe400003409f2 */
[----:B----4-:R-:W-:Y:S01]  /*14cf0*/  FADD.FTZ R10, R12, R19 ;  /* 0x000000130c0a7221 */ /* 0x010fe20000010000 */
[----:B------:R-:W-:Y:S01]  /*14d00*/  FADD.FTZ R13, R15, R8 ;  /* 0x000000080f0d7221 */ /* 0x000fe20000010000 */
[----:B------:R-:W-:Y:S01]  /*14d10*/  PRMT R8, R46, 0x7771, RZ ;  /* 0x000077712e087816 */ /* 0x000fe200000000ff */
[----:B------:R-:W-:Y:S01]  /*14d20*/  MUFU.EX2 R57, R57 ;  /* 0x0000003900397308 */ /* 0x000fe20000000800 */
[----:B------:R-:W-:Y:S01]  /*14d30*/  F2FP.BF16.F32.PACK_AB R19, R5, R12 ;  /* 0x0000000c0513723e */ /* 0x000fe200000010ff */
[----:B------:R-:W-:Y:S02]  /*14d40*/  @!P3 HFMA2.BF16_V2 R181, -RZ.H0_H0, RZ.H0_H0, -R243.H0_H0 ;  /* 0x200000ffffb5b231 */ /* 0x000fe400003409f3 */
[----:B------:R-:W3:Y:S01]  /*14d50*/  MUFU.EX2 R12, R58 ;  /* 0x0000003a000c7308 */ /* 0x000ee20000000800 */
[----:B------:R-:W-:Y:S01]  /*14d60*/  PRMT R59, R243, 0x5410, R242 ;  /* 0x00005410f33b7816 */ /* 0x000fe200000000f2 */
[----:B------:R-:W-:Y:S01]  /*14d70*/  FADD.FTZ R10, R5, R10 ;  /* 0x0000000a050a7221 */ /* 0x000fe20000010000 */
[----:B------:R-:W-:-:S02]  /*14d80*/  @!P2 PRMT R242, R177, 0x5410, RZ ;  /* 0x00005410b1f2a816 */ /* 0x000fc400000000ff */
[----:B------:R-:W-:Y:S02]  /*14d90*/  SHF.R.U32.HI R5, RZ, 0x18, R104 ;  /* 0x00000018ff057819 */ /* 0x000fe40000011668 */
[----:B------:R-:W-:Y:S02]  /*14da0*/  ISETP.GT.U32.AND P2, PT, R8, UR6, PT ;  /* 0x0000000608007c0c */ /* 0x000fe4000bf44070 */
[----:B------:R-:W4:Y:S01]  /*14db0*/  MUFU.EX2 R8, R178 ;  /* 0x000000b200087308 */ /* 0x000f220000000800 */
[----:B------:R-:W-:Y:S02]  /*14dc0*/  @!P3 PRMT R243, R181, 0x5410, RZ ;  /* 0x00005410b5f3b816 */ /* 0x000fe400000000ff */
[----:B------:R-:W-:Y:S01]  /*14dd0*/  ISETP.LE.U32.AND P3, PT, R5, UR6, PT ;  /* 0x0000000605007c0c */ /* 0x000fe2000bf63070 */
[----:B------:R-:W4:Y:S01]  /*14de0*/  MUFU.EX2 R26, R173 ;  /* 0x000000ad001a7308 */ /* 0x000f220000000800 */
[----:B-1----:R-:W-:-:S04]  /*14df0*/  F2FP.BF16.F32.PACK_AB R5, R51, R44 ;  /* 0x0000002c3305723e */ /* 0x002fc800000010ff */
[C---:B------:R-:W-:Y:S02]  /*14e00*/  PRMT R241, R5.reuse, 0x7610, R241 ;  /* 0x0000761005f17816 */ /* 0x040fe400000000f1 */
[----:B------:R-:W-:Y:S02]  /*14e10*/  PRMT R240, R5, 0x7632, R240 ;  /* 0x0000763205f07816 */ /* 0x000fe400000000f0 */
[----:B---3--:R-:W-:-:S04]  /*14e20*/  F2FP.BF16.F32.PACK_AB R5, R57, R12 ;  /* 0x0000000c3905723e */ /* 0x008fc800000010ff */
[C---:B------:R-:W-:Y:S02]  /*14e30*/  PRMT R218, R5.reuse, 0x7610, R218 ;  /* 0x0000761005da7816 */ /* 0x040fe400000000da */
[----:B------:R-:W-:Y:S01]  /*14e40*/  PRMT R219, R5, 0x7632, R219 ;  /* 0x0000763205db7816 */ /* 0x000fe200000000db */
[----:B----4-:R-:W-:Y:S01]  /*14e50*/  FADD.FTZ R5, R8, R10 ;  /* 0x0000000a08057221 */ /* 0x010fe20000010000 */
[----:B------:R-:W-:Y:S01]  /*14e60*/  F2FP.BF16.F32.PACK_AB R37, R15, R17 ;  /* 0x000000110f25723e */ /* 0x000fe200000010ff */
[----:B------:R-:W-:Y:S01]  /*14e70*/  @!P1 HFMA2.BF16_V2 R185, -RZ.H0_H0, RZ.H0_H0, -R241.H0_H0 ;  /* 0x200000ffffb99231 */ /* 0x000fe200003409f1 */
[----:B------:R-:W-:Y:S01]  /*14e80*/  MUFU.EX2 R200, R200 ;  /* 0x000000c800c87308 */ /* 0x000fe20000000800 */
[----:B------:R-:W-:Y:S01]  /*14e90*/  FADD.FTZ R15, R26, R5 ;  /* 0x000000051a0f7221 */ /* 0x000fe20000010000 */
[----:B------:R-:W-:Y:S02]  /*14ea0*/  PRMT R5, R46, 0x7772, RZ ;  /* 0x000077722e057816 */ /* 0x000fe400000000ff */
[----:B------:R-:W1:Y:S01]  /*14eb0*/  MUFU.EX2 R199, R199 ;  /* 0x000000c700c77308 */ /* 0x000e620000000800 */
[----:B------:R-:W-:Y:S01]  /*14ec0*/  IMAD.MOV.U32 R179, RZ, RZ, R217 ;  /* 0x000000ffffb37224 */ /* 0x000fe200078e00d9 */
[----:B------:R-:W-:Y:S01]  /*14ed0*/  PRMT R217, R241, 0x5410, R240 ;  /* 0x00005410f1d97816 */ /* 0x000fe200000000f0 */
[----:B------:R-:W-:Y:S01]  /*14ee0*/  @!P0 HFMA2.BF16_V2 R193, -RZ.H0_H0, RZ.H0_H0, -R218.H0_H0 ;  /* 0x200000ffffc18231 */ /* 0x000fe200003409da */
[----:B------:R-:W-:Y:S01]  /*14ef0*/  @!P1 PRMT R241, R185, 0x5410, RZ ;  /* 0x00005410b9f19816 */ /* 0x000fe200000000ff */
[----:B------:R-:W-:Y:S01]  /*14f00*/  FADD.FTZ R40, R12, R9 ;  /* 0x000000090c287221 */ /* 0x000fe20000010000 */
[----:B------:R-:W-:Y:S01]  /*14f10*/  ISETP.GT.U32.AND P1, PT, R5, UR6, PT ;  /* 0x0000000605007c0c */ /* 0x000fe2000bf24070 */
[----:B------:R-:W-:Y:S01]  /*14f20*/  IMAD.MOV.U32 R12, RZ, RZ, R211 ;  /* 0x000000ffff0c7224 */ /* 0x000fe200078e00d3 */
[----:B------:R-:W-:-:S02]  /*14f30*/  PRMT R5, R46, 0x7773, RZ ;  /* 0x000077732e057816 */ /* 0x000fc400000000ff */
[----:B------:R-:W-:Y:S02]  /*14f40*/  PRMT R211, R218, 0x5410, R219 ;  /* 0x00005410dad37816 */ /* 0x000fe400000000db */
[----:B------:R-:W-:Y:S01]  /*14f50*/  @!P0 PRMT R218, R193, 0x5410, RZ ;  /* 0x00005410c1da8816 */ /* 0x000fe200000000ff */
[-C--:B------:R-:W-:Y:S01]  /*14f60*/  FMUL.FTZ R180, R156, R4.reuse ;  /* 0x000000049cb47220 */ /* 0x080fe20000410000 */
[----:B------:R-:W-:Y:S01]  /*14f70*/  ISETP.GT.U32.AND P0, PT, R5, UR6, PT ;  /* 0x0000000605007c0c */ /* 0x000fe2000bf04070 */
[----:B------:R-:W-:Y:S01]  /*14f80*/  FMUL.FTZ R181, R157, R4 ;  /* 0x000000049db57220 */ /* 0x000fe20000410000 */
[----:B------:R-:W-:Y:S01]  /*14f90*/  IMAD.MOV.U32 R67, RZ, RZ, R232 ;  /* 0x000000ffff437224 */ /* 0x000fe200078e00e8 */
[----:B------:R-:W-:Y:S01]  /*14fa0*/  MOV R9, R228 ;  /* 0x000000e400097202 */ /* 0x000fe20000000f00 */
[----:B------:R-:W-:Y:S02]  /*14fb0*/  IMAD.MOV.U32 R10, RZ, RZ, R229 ;  /* 0x000000ffff0a7224 */ /* 0x000fe400078e00e5 */
[----:B------:R-:W-:Y:S01]  /*14fc0*/  FMUL.FTZ R168, R168, R4 ;  /* 0x00000004a8a87220 */ /* 0x000fe20000410000 */
        /* <DEDUP_REMOVED lines=25> */
[----:B-1----:R-:W-:Y:S01]  /*15160*/  F2FP.BF16.F32.PACK_AB R4, R199, R200 ;  /* 0x000000c8c704723e */ /* 0x002fe200000010ff */
[----:B------:R-:W-:Y:S01]  /*15170*/  @P2 HFMA2.BF16_V2 R186, -RZ.H0_H0, RZ.H0_H0, -R219.H0_H0 ;  /* 0x200000ffffba2231 */ /* 0x000fe200003409db */
[----:B------:R-:W-:Y:S01]  /*15180*/  MOV R53, R214 ;  /* 0x000000d600357202 */ /* 0x000fe20000000f00 */
[----:B------:R-:W-:Y:S01]  /*15190*/  @!P3 HFMA2.BF16_V2 R183, -RZ.H0_H0, RZ.H0_H0, -R240.H0_H0 ;  /* 0x200000ffffb7b231 */ /* 0x000fe200003409f0 */
[----:B------:R-:W-:-:S02]  /*151a0*/  PRMT R216, R4, 0x7610, R216 ;  /* 0x0000761004d87816 */ /* 0x000fc400000000d8 */
[----:B------:R-:W-:Y:S01]  /*151b0*/  PRMT R208, R4, 0x7632, R208 ;  /* 0x0000763204d07816 */ /* 0x000fe200000000d0 */
[----:B------:R-:W-:Y:S01]  /*151c0*/  IMAD.MOV.U32 R63, RZ, RZ, R215 ;  /* 0x000000ffff3f7224 */ /* 0x000fe200078e00d7 */
[----:B------:R-:W-:Y:S01]  /*151d0*/  F2FP.BF16.F32.PACK_AB R26, R26, R8 ;  /* 0x000000081a1a723e */ /* 0x000fe200000010ff */
[----:B------:R-:W-:Y:S01]  /*151e0*/  IMAD.MOV.U32 R54, RZ, RZ, R231 ;  /* 0x000000ffff367224 */ /* 0x000fe200078e00e7 */
[----:B------:R-:W-:Y:S01]  /*151f0*/  @P2 PRMT R219, R186, 0x5410, RZ ;  /* 0x00005410badb2816 */ /* 0x000fe200000000ff */
[----:B------:R-:W-:Y:S02]  /*15200*/  IMAD.MOV.U32 R8, RZ, RZ, R222 ;  /* 0x000000ffff087224 */ /* 0x000fe400078e00de */
[----:B------:R-:W-:Y:S01]  /*15210*/  FMUL.FTZ R186, R154, R3 ;  /* 0x000000039aba7220 */ /* 0x000fe20000410000 */
[----:B------:R-:W-:Y:S01]  /*15220*/  IMAD.MOV.U32 R17, RZ, RZ, R230 ;  /* 0x000000ffff117224 */ /* 0x000fe200078e00e6 */
[----:B------:R-:W-:Y:S01]  /*15230*/  @!P3 PRMT R240, R183, 0x5410, RZ ;  /* 0x00005410b7f0b816 */ /* 0x000fe200000000ff */
[----:B------:R-:W-:-:S02]  /*15240*/  IMAD.MOV.U32 R27, RZ, RZ, R223 ;  /* 0x000000ffff1b7224 */ /* 0x000fc400078e00df */
[----:B------:R-:W-:Y:S02]  /*15250*/  @P1 HFMA2.BF16_V2 R69, -RZ.H0_H0, RZ.H0_H0, -R216.H0_H0 ;  /* 0x200000ffff451231 */ /* 0x000fe400003409d8 */
[-C--:B------:R-:W-:Y:S01]  /*15260*/  FMUL.FTZ R231, R83, R3.reuse ;  /* 0x0000000353e77220 */ /* 0x080fe20000410000 */
[----:B------:R-:W-:Y:S02]  /*15270*/  @P0 HFMA2.BF16_V2 R68, -RZ.H0_H0, RZ.H0_H0, -R208.H0_H0 ;  /* 0x200000ffff440231 */ /* 0x000fe400003409d0 */
        /* <DEDUP_REMOVED lines=21> */
[----:B------:R-:W-:Y:S01]  /*153d0*/  FMUL.FTZ R62, R126, R0 ;  /* 0x000000007e3e7220 */ /* 0x000fe20000410000 */
[----:B------:R-:W-:-:S02]  /*153e0*/  IMAD.MOV.U32 R53, RZ, RZ, R63 ;  /* 0x000000ffff357224 */ /* 0x000fc400078e003f */
[-C--:B------:R-:W-:Y:S01]  /*153f0*/  FMUL.FTZ R83, R115, R0.reuse ;  /* 0x0000000073537220 */ /* 0x080fe20000410000 */
[----:B------:R-:W-:Y:S02]  /*15400*/  IMAD.MOV.U32 R126, RZ, RZ, R5 ;  /* 0x000000ffff7e7224 */ /* 0x000fe400078e0005 */
[----:B------:R-:W-:Y:S01]  /*15410*/  FMUL.FTZ R63, R127, R0 ;  /* 0x000000007f3f7220 */ /* 0x000fe20000410000 */
[----:B------:R-:W-:Y:S02]  /*15420*/  IMAD.MOV.U32 R3, RZ, RZ, R60 ;  /* 0x000000ffff037224 */ /* 0x000fe400078e003c */
[----:B------:R-:W-:Y:S01]  /*15430*/  IMAD.MOV.U32 R115, RZ, RZ, R64 ;  /* 0x000000ffff737224 */ /* 0x000fe200078e0040 */
[----:B------:R-:W-:Y:S01]  /*15440*/  PRMT R58, R216, 0x5410, R208 ;  /* 0x00005410d83a7816 */ /* 0x000fe200000000d0 */
[----:B------:R-:W-:Y:S02]  /*15450*/  IMAD.MOV.U32 R127, RZ, RZ, R8 ;  /* 0x000000ffff7f7224 */ /* 0x000fe400078e0008 */
[----:B------:R-:W-:Y:S01]  /*15460*/  IMAD.MOV.U32 R5, RZ, RZ, R179 ;  /* 0x000000ffff057224 */ /* 0x000fe200078e00b3 */
[----:B------:R-:W-:Y:S01]  /*15470*/  @P1 PRMT R216, R69, 0x5410, RZ ;  /* 0x0000541045d81816 */ /* 0x000fe200000000ff */
[----:B------:R-:W-:Y:S01]  /*15480*/  IMAD.MOV.U32 R8, RZ, RZ, R10 ;  /* 0x000000ffff087224 */ /* 0x000fe200078e000a */
[----:B------:R-:W-:Y:S01]  /*15490*/  @P0 PRMT R208, R68, 0x5410, RZ ;  /* 0x0000541044d00816 */ /* 0x000fe200000000ff */
[----:B------:R-:W-:-:S02]  /*154a0*/  IMAD.MOV.U32 R179, RZ, RZ, R54 ;  /* 0x000000ffffb37224 */ /* 0x000fc400078e0036 */
[----:B------:R-:W-:Y:S01]  /*154b0*/  FADD.FTZ R10, R28, R11 ;  /* 0x0000000b1c0a7221 */ /* 0x000fe20000010000 */
        /* <DEDUP_REMOVED lines=8> */
[----:B------:R-:W-:Y:S01]  /*15540*/  IMAD.MOV.U32 R11, RZ, RZ, R115 ;  /* 0x000000ffff0b7224 */ /* 0x000fe200078e0073 */
[----:B------:R-:W-:Y:S01]  /*15550*/  LOP3.LUT R4, R34, UR11, R7, 0x96, !PT ;  /* 0x0000000b22047c12 */ /* 0x000fe2000f8e9607 */
        /* <DEDUP_REMOVED lines=20> */
[----:B------:R-:W-:Y:S01]  /*156a0*/  MOV R115, R3 ;  /* 0x0000000300737202 */ /* 0x000fe20000000f00 */
[----:B------:R-:W-:-:S04]  /*156b0*/  IMAD.WIDE.U32 R2, R4, -0x2daee0ad, RZ ;  /* 0xd2511f5304027825 */ /* 0x000fc800078e00ff */
[-C--:B------:R-:W-:Y:S01]  /*156c0*/  FMUL.FTZ R70, R122, R0.reuse ;  /* 0x000000007a467220 */ /* 0x080fe20000410000 */
        /* <DEDUP_REMOVED lines=22> */
[----:B------:R-:W-:Y:S01]  /*15830*/  LOP3.LUT R6, R6, UR31, R227, 0x96, !PT ;  /* 0x0000001f06067c12 */ /* 0x000fe2000f8e96e3 */
[----:B------:R-:W-:-:S02]  /*15840*/  IMAD.MOV.U32 R28, RZ, RZ, R5 ;  /* 0x000000ffff1c7224 */ /* 0x000fc400078e0005 */
[----:B------:R-:W-:Y:S02]  /*15850*/  IMAD.MOV.U32 R109, RZ, RZ, R7 ;  /* 0x000000ffff6d7224 */ /* 0x000fe400078e0007 */
[----:B------:R-:W-:Y:S01]  /*15860*/  IMAD.WIDE.U32 R6, R6, -0x2daee0ad, RZ ;  /* 0xd2511f5306067825 */ /* 0x000fe200078e00ff */
[----:B--2---:R-:W-:-:S05]  /*15870*/  LOP3.LUT R0, R38, UR30, R3, 0x96, !PT ;  /* 0x0000001e26007c12 */ /* 0x004fca000f8e9603 */
[----:B------:R-:W-:Y:S01]  /*15880*/  IMAD.WIDE.U32 R4, R0, -0x326172a9, RZ ;  /* 0xcd9e8d5700047825 */ /* 0x000fe200078e00ff */
[----:B------:R-:W-:-:S04]  /*15890*/  LOP3.LUT R0, R2, UR29, R7, 0x96, !PT ;  /* 0x0000001d02007c12 */ /* 0x000fc8000f8e9607 */
[----:B------:R-:W-:-:S05]  /*158a0*/  LOP3.LUT R3, R226, UR10, R5, 0x96, !PT ;  /* 0x0000000ae2037c12 */ /* 0x000fca000f8e9605 */
[----:B------:R-:W-:-:S05]  /*158b0*/  IMAD.WIDE.U32 R2, R3, -0x2daee0ad, RZ ;  /* 0xd2511f5303027825 */ /* 0x000fca00078e00ff */
[----:B------:R-:W-:Y:S01]  /*158c0*/  LOP3.LUT R3, R6, UR28, R3, 0x96, !PT ;  /* 0x0000001c06037c12 */ /* 0x000fe2000f8e9603 */
[----:B------:R-:W-:-:S05]  /*158d0*/  IMAD.WIDE.U32 R6, R0, -0x326172a9, RZ ;  /* 0xcd9e8d5700067825 */ /* 0x000fca00078e00ff */
[----:B------:R-:W-:-:S05]  /*158e0*/  LOP3.LUT R0, R4, UR7, R7, 0x96, !PT ;  /* 0x0000000704007c12 */ /* 0x000fca000f8e9607 */
[----:B------:R-:W-:-:S05]  /*158f0*/  IMAD.WIDE.U32 R4, R0, -0x2daee0ad, RZ ;  /* 0xd2511f5300047825 */ /* 0x000fca00078e00ff */
[----:B------:R-:W-:Y:S01]  /*15900*/  LOP3.LUT R0, R2, UR24, R5, 0x96, !PT ;  /* 0x0000001802007c12 */ /* 0x000fe2000f8e9605 */
[----:B------:R-:W-:-:S04]  /*15910*/  IMAD.WIDE.U32 R2, R3, -0x326172a9, RZ ;  /* 0xcd9e8d5703027825 */ /* 0x000fc800078e00ff */
[----:B------:R-:W-:Y:S01]  /*15920*/  IMAD.MOV.U32 R7, RZ, RZ, R8 ;  /* 0x000000ffff077224 */ /* 0x000fe200078e0008 */
[----:B------:R-:W-:Y:S01]  /*15930*/  LOP3.LUT R3, R6, UR25, R3, 0x96, !PT ;  /* 0x0000001906037c12 */ /* 0x000fe2000f8e9603 */
[----:B------:R-:W-:Y:S02]  /*15940*/  IMAD.MOV.U32 R6, RZ, RZ, R9 ;  /* 0x000000ffff067224 */ /* 0x000fe400078e0009 */
[----:B------:R-:W-:-:S04]  /*15950*/  IMAD.WIDE.U32 R8, R0, -0x326172a9, RZ ;  /* 0xcd9e8d5700087825 */ /* 0x000fc800078e00ff */
[----:B------:R-:W-:Y:S01]  /*15960*/  IMAD.MOV.U32 R0, RZ, RZ, R12 ;  /* 0x000000ffff007224 */ /* 0x000fe200078e000c */
[----:B------:R-:W-:-:S03]  /*15970*/  LOP3.LUT R12, R2, UR19, R9, 0x96, !PT ;  /* 0x00000013020c7c12 */ /* 0x000fc6000f8e9609 */
[----:B------:R-:W-:Y:S01]  /*15980*/  IMAD.MOV.U32 R2, RZ, RZ, R0 ;  /* 0x000000ffff027224 */ /* 0x000fe200078e0000 */
[----:B------:R-:W-:-:S04]  /*15990*/  LOP3.LUT R0, R12, 0xff, RZ, 0xc0, !PT ;  /* 0x000000ff0c007812 */ /* 0x000fc800078ec0ff */
[----:B------:R-:W-:Y:S02]  /*159a0*/  ISETP.LE.U32.AND P0, PT, R0, UR6, PT ;  /* 0x0000000600007c0c */ /* 0x000fe4000bf03070 */
[----:B------:R-:W-:Y:S01]  /*159b0*/  LOP3.LUT R0, R12, 0xffff, RZ, 0xc0, !PT ;  /* 0x0000ffff0c007812 */ /* 0x000fe200078ec0ff */
[----:B------:R-:W-:-:S03]  /*159c0*/  @P5 HFMA2.BF16_V2 R107, -RZ.H0_H0, RZ.H0_H0, -R245.H0_H0 ;  /* 0x200000ffff6b5231 */ /* 0x000fc600003409f5 */
[----:B------:R-:W-:Y:S01]  /*159d0*/  SHF.R.U32.HI R0, RZ, 0x8, R0 ;  /* 0x00000008ff007819 */ /* 0x000fe20000011600 */
[----:B------:R-:W-:Y:S01]  /*159e0*/  IMAD.MOV.U32 R29, RZ, RZ, R103 ;  /* 0x000000ffff1d7224 */ /* 0x000fe200078e0067 */
[----:B------:R-:W-:Y:S02]  /*159f0*/  PRMT R103, R245, 0x5410, R244 ;  /* 0x00005410f5677816 */ /* 0x000fe400000000f4 */
[----:B------:R-:W-:Y:S02]  /*15a00*/  LOP3.LUT R0, R0, 0xffff, RZ, 0xc0, !PT ;  /* 0x0000ffff00007812 */ /* 0x000fe400078ec0ff */
[----:B------:R-:W-:Y:S02]  /*15a10*/  @P5 PRMT R245, R107, 0x5410, RZ ;  /* 0x000054106bf55816 */ /* 0x000fe400000000ff */
[----:B------:R-:W-:Y:S02]  /*15a20*/  ISETP.LE.U32.AND P5, PT, R0, UR6, PT ;  /* 0x0000000600007c0c */ /* 0x000fe4000bfa3070 */
[----:B------:R-:W-:-:S04]  /*15a30*/  PRMT R0, R12, 0x7632, R0 ;  /* 0x000076320c007816 */ /* 0x000fc80000000000 */
[----:B------:R-:W-:-:S04]  /*15a40*/  LOP3.LUT R0, R0, 0xff, RZ, 0xc0, !PT ;  /* 0x000000ff00007812 */ /* 0x000fc800078ec0ff */
[----:B------:R-:W-:Y:S02]  /*15a50*/  ISETP.LE.U32.AND P2, PT, R0, UR6, PT ;  /* 0x0000000600007c0c */ /* 0x000fe4000bf43070 */
[----:B------:R-:W-:-:S04]  /*15a60*/  MOV R0, R8 ;  /* 0x0000000800007202 */ /* 0x000fc80000000f00 */
[----:B------:R-:W-:Y:S01]  /*15a70*/  LOP3.LUT R0, R0, 0xff, RZ, 0xc0, !PT ;  /* 0x000000ff00007812 */ /* 0x000fe200078ec0ff */
[----:B------:R-:W-:Y:S02]  /*15a80*/  IMAD.MOV.U32 R9, RZ, RZ, R7 ;  /* 0x000000ffff097224 */ /* 0x000fe400078e0007 */
[----:B------:R-:W-:Y:S01]  /*15a90*/  IMAD.MOV.U32 R7, RZ, RZ, R28 ;  /* 0x000000ffff077224 */ /* 0x000fe200078e001c */
[----:B------:R-:W-:Y:S01]  /*15aa0*/  ISETP.LE.U32.AND P1, PT, R0, UR6, PT ;  /* 0x0000000600007c0c */ /* 0x000fe2000bf23070 */
[----:B------:R-:W-:Y:S02]  /*15ab0*/  IMAD.MOV.U32 R0, RZ, RZ, R29 ;  /* 0x000000ffff007224 */ /* 0x000fe400078e001d */
[----:B------:R-:W-:-:S05]  /*15ac0*/  IMAD.WIDE.U32 R28, R3, -0x2daee0ad, RZ ;  /* 0xd2511f53031c7825 */ /* 0x000fca00078e00ff */
[----:B------:R-:W-:Y:S01]  /*15ad0*/  LOP3.LUT R29, R4, UR13, R29, 0x96, !PT ;  /* 0x0000000d041d7c12 */ /* 0x000fe2000f8e961d */
[----:B------:R-:W-:-:S03]  /*15ae0*/  IMAD.MOV.U32 R5, RZ, RZ, R0 ;  /* 0x000000ffff057224 */ /* 0x000fc600078e0000 */
[----:B------:R-:W-:Y:S01]  /*15af0*/  LOP3.LUT R0, R29, 0xffff, RZ, 0xc0, !PT ;  /* 0x0000ffff1d007812 */ /* 0x000fe200078ec0ff */
[----:B------:R-:W-:-:S03]  /*15b00*/  @P4 HFMA2.BF16_V2 R106, -RZ.H0_H0, RZ.H0_H0, -R244.H0_H0 ;  /* 0x200000ffff6a4231 */ /* 0x000fc600003409f4 */
[----:B------:R-:W-:Y:S01]  /*15b10*/  SHF.R.U32.HI R0, RZ, 0x8, R0 ;  /* 0x00000008ff007819 */ /* 0x000fe20000011600 */
[----:B------:R-:W1:Y:S03]  /*15b20*/  MUFU.EX2 R4, R206 ;  /* 0x000000ce00047308 */ /* 0x000e660000000800 */
[----:B------:R-:W-:Y:S01]  /*15b30*/  LOP3.LUT R0, R0, 0xffff, RZ, 0xc0, !PT ;  /* 0x0000ffff00007812 */ /* 0x000fe200078ec0ff */
[----:B------:R-:W2:Y:S01]  /*15b40*/  MUFU.EX2 R3, R205 ;  /* 0x000000cd00037308 */ /* 0x000ea20000000800 */
[----:B------:R-:W-:Y:S02]  /*15b50*/  @P4 PRMT R244, R106, 0x5410, RZ ;  /* 0x000054106af44816 */ /* 0x000fe400000000ff */
[----:B------:R-:W-:Y:S02]  /*15b60*/  ISETP.LE.U32.AND P4, PT, R0, UR6, PT ;  /* 0x0000000600007c0c */ /* 0x000fe4000bf83070 */
[----:B------:R-:W-:-:S04]  /*15b70*/  PRMT R0, R29, 0x7632, R0 ;  /* 0x000076321d007816 */ /* 0x000fc80000000000 */
[----:B------:R-:W-:-:S04]  /*15b80*/  LOP3.LUT R0, R0, 0xff, RZ, 0xc0, !PT ;  /* 0x000000ff00007812 */ /* 0x000fc800078ec0ff */
[----:B------:R-:W-:Y:S01]  /*15b90*/  ISETP.LE.U32.AND P3, PT, R0, UR6, PT ;  /* 0x0000000600007c0c */ /* 0x000fe2000bf63070 */
[--C-:B-1----:R-:W-:Y:S01]  /*15ba0*/  FADD.FTZ R0, R4, R13.reuse ;  /* 0x0000000d04007221 */ /* 0x102fe20000010000 */
[C---:B--2---:R-:W-:Y:S01]  /*15bb0*/  F2FP.BF16.F32.PACK_AB R47, R3.reuse, R4 ;  /* 0x00000004032f723e */ /* 0x044fe200000010ff */
[----:B------:R-:W-:Y:S01]  /*15bc0*/  @!P0 HFMA2.BF16_V2 R22, -RZ.H0_H0, RZ.H0_H0, -R14.H0_H0 ;  /* 0x200000ffff168231 */ /* 0x000fe2000034090e */
[C---:B------:R-:W-:Y:S01]  /*15bd0*/  PRMT R13, R14.reuse, 0x7632, R13 ;  /* 0x000076320e0d7816 */ /* 0x040fe2000000000d */
[----:B------:R-:W-:Y:S01]  /*15be0*/  FADD.FTZ R4, R3, R0 ;  /* 0x0000000003047221 */ /* 0x000fe20000010000 */
[----:B------:R-:W-:Y:S01]  /*15bf0*/  SHF.R.U32.HI R0, RZ, 0x18, R29 ;  /* 0x00000018ff007819 */ /* 0x000fe2000001161d */
[----:B------:R-:W-:Y:S01]  /*15c00*/  IMAD.MOV.U32 R3, RZ, RZ, R27 ;  /* 0x000000ffff037224 */ /* 0x000fe200078e001b */
[----:B------:R-:W-:Y:S02]  /*15c10*/  PRMT R27, R14, 0x5410, R13 ;  /* 0x000054100e1b7816 */ /* 0x000fe4000000000d */
[----:B------:R-:W-:-:S02]  /*15c20*/  @!P0 PRMT R14, R22, 0x5410, RZ ;  /* 0x00005410160e8816 */ /* 0x000fc400000000ff */
[----:B------:R-:W-:Y:S01]  /*15c30*/  ISETP.LE.U32.AND P0, PT, R0, UR6, PT ;  /* 0x0000000600007c0c */ /* 0x000fe2000bf03070 */
[----:B------:R-:W-:Y:S01]  /*15c40*/  IMAD.MOV.U32 R0, RZ, RZ, R28 ;  /* 0x000000ffff007224 */ /* 0x000fe200078e001c */
[----:B------:R-:W-:-:S04]  /*15c50*/  PRMT R178, R26, 0x7632, R178 ;  /* 0x000076321ab27816 */ /* 0x000fc800000000b2 */
[----:B------:R-:W-:-:S07]  /*15c60*/  LOP3.LUT R0, R0, 0xff, RZ, 0xc0, !PT ;  /* 0x000000ff00007812 */ /* 0x000fce00078ec0ff */
[----:B------:R-:W-:-:S05]  /*15c70*/  @!P0 HFMA2.BF16_V2 R33, -RZ.H0_H0, RZ.H0_H0, -R26.H1_H1 ;  /* 0x200000ffff218231 */ /* 0x000fca000036091a */
[----:B------:R-:W-:Y:S01]  /*15c80*/  @!P0 PRMT R178, R33, 0x5410, RZ ;  /* 0x0000541021b28816 */ /* 0x000fe200000000ff */
[----:B------:R-:W-:Y:S02]  /*15c90*/  IMAD.MOV.U32 R33, RZ, RZ, R5 ;  /* 0x000000ffff217224 */ /* 0x000fe400078e0005 */
[----:B------:R-:W1:Y:S01]  /*15ca0*/  MUFU.EX2 R5, R203 ;  /* 0x000000cb00057308 */ /* 0x000e620000000800 */
[----:B------:R-:W-:Y:S02]  /*15cb0*/  MOV R22, R3 ;  /* 0x0000000300167202 */ /* 0x000fe40000000f00 */
[----:B------:R-:W-:Y:S01]  /*15cc0*/  ISETP.LE.U32.AND P0, PT, R0, UR6, PT ;  /* 0x0000000600007c0c */ /* 0x000fe2000bf03070 */
[----:B------:R2:W3:Y:S01]  /*15cd0*/  MUFU.EX2 R3, R204 ;  /* 0x000000cc00037308 */ /* 0x0004e20000000800 */
[----:B------:R-:W-:Y:S01]  /*15ce0*/  PRMT R206, R47, 0x7610, R206 ;  /* 0x000076102fce7816 */ /* 0x000fe200000000ce */
[----:B-1----:R-:W-:-:S10]  /*15cf0*/  FADD.FTZ R0, R5, R15 ;  /* 0x0000000f05007221 */ /* 0x002fd40000010000 */
[----:B------:R-:W-:Y:S02]  /*15d00*/  @!P0 HFMA2.BF16_V2 R52, -RZ.H0_H0, RZ.H0_H0, -R47.H0_H0 ;  /* 0x200000ffff348231 */ /* 0x000fe4000034092f */
[----:B--2---:R-:W-:Y:S02]  /*15d10*/  IMAD.MOV.U32 R204, RZ, RZ, R22 ;  /* 0x000000ffffcc7224 */ /* 0x004fe400078e0016 */
[----:B------:R-:W-:Y:S02]  /*15d20*/  IMAD.MOV.U32 R22, RZ, RZ, R9 ;  /* 0x000000ffff167224 */ /* 0x000fe400078e0009 */
[----:B---3--:R-:W-:Y:S01]  /*15d30*/  FADD.FTZ R9, R3, R0 ;  /* 0x0000000003097221 */ /* 0x008fe20000010000 */
[----:B------:R-:W-:Y:S02]  /*15d40*/  PRMT R0, R28, 0x7771, RZ ;  /* 0x000077711c007816 */ /* 0x000fe400000000ff */
[----:B------:R-:W-:Y:S02]  /*15d50*/  @!P0 PRMT R206, R52, 0x5410, RZ ;  /* 0x0000541034ce8816 */ /* 0x000fe400000000ff */
[----:B------:R-:W-:-:S02]  /*15d60*/  ISETP.GT.U32.AND P0, PT, R0, UR6, PT ;  /* 0x0000000600007c0c */ /* 0x000fc4000bf04070 */
[----:B------:R-:W-:Y:S02]  /*15d70*/  PRMT R0, R28, 0x7772, RZ ;  /* 0x000077721c007816 */ /* 0x000fe400000000ff */
[----:B------:R-:W-:-:S09]  /*15d80*/  PRMT R210, R47, 0x7632, R210 ;  /* 0x000076322fd27816 */ /* 0x000fd200000000d2 */
[----:B------:R-:W-:-:S05]  /*15d90*/  @P0 HFMA2.BF16_V2 R50, -RZ.H0_H0, RZ.H0_H0, -R47.H1_H1 ;  /* 0x200000ffff320231 */ /* 0x000fca000036092f */
[----:B------:R-:W-:Y:S02]  /*15da0*/  @P0 PRMT R210, R50, 0x5410, RZ ;  /* 0x0000541032d20816 */ /* 0x000fe400000000ff */
[----:B------:R-:W-:Y:S01]  /*15db0*/  ISETP.GT.U32.AND P0, PT, R0, UR6, PT ;  /* 0x0000000600007c0c */ /* 0x000fe2000bf04070 */
[----:B------:R-:W-:Y:S01]  /*15dc0*/  IMAD.MOV.U32 R15, RZ, RZ, R6 ;  /* 0x000000ffff0f7224 */ /* 0x000fe200078e0006 */
[----:B------:R-:W-:Y:S01]  /*15dd0*/  F2FP.BF16.F32.PACK_AB R31, R3, R5 ;  /* 0x00000005031f723e */ /* 0x000fe200000010ff */
[----:B------:R-:W1:Y:S01]  /*15de0*/  MUFU.EX2 R6, R224 ;  /* 0x000000e000067308 */ /* 0x000e620000000800 */
[----:B------:R-:W-:Y:S02]  /*15df0*/  IMAD.MOV.U32 R205, RZ, RZ, R2 ;  /* 0x000000ffffcd7224 */ /* 0x000fe400078e0002 */
[----:B------:R-:W-:Y:S01]  /*15e00*/  FADD.FTZ R2, R197, R10 ;  /* 0x0000000ac5027221 */ /* 0x000fe20000010000 */
[----:B------:R-:W2:Y:S01]  /*15e10*/  MUFU.EX2 R5, R207 ;  /* 0x000000cf00057308 */ /* 0x000ea20000000800 */
[----:B------:R-:W-:-:S05]  /*15e20*/  PRMT R0, R28, 0x7773, RZ ;  /* 0x000077731c007816 */ /* 0x000fca00000000ff */
[----:B------:R-:W-:Y:S01]  /*15e30*/  @P0 HFMA2.BF16_V2 R55, -RZ.H0_H0, RZ.H0_H0, -R31.H0_H0 ;  /* 0x200000ffff370231 */ /* 0x000fe2000034091f */
[----:B------:R-:W-:Y:S01]  /*15e40*/  PRMT R10, R31, 0x7610, R10 ;  /* 0x000076101f0a7816 */ /* 0x000fe2000000000a */
[----:B------:R-:W-:-:S03]  /*15e50*/  FADD.FTZ R2, R43, R2 ;  /* 0x000000022b027221 */ /* 0x000fc60000010000 */
[----:B------:R-:W-:Y:S02]  /*15e60*/  @P0 PRMT R10, R55, 0x5410, RZ ;  /* 0x00005410370a0816 */ /* 0x000fe400000000ff */
[----:B------:R-:W-:Y:S02]  /*15e70*/  ISETP.GT.U32.AND P0, PT, R0, UR6, PT ;  /* 0x0000000600007c0c */ /* 0x000fe4000bf04070 */
[----:B------:R-:W-:Y:S01]  /*15e80*/  LOP3.LUT R0, R34, UR11, R21, 0x96, !PT ;  /* 0x0000000b22007c12 */ /* 0x000fe2000f8e9615 */
[----:B------:R-:W-:Y:S02]  /*15e90*/  IMAD.MOV.U32 R21, RZ, RZ, R15 ;  /* 0x000000ffff157224 */ /* 0x000fe400078e000f */
[----:B------:R-:W-:Y:S01]  /*15ea0*/  FADD.FTZ R15, R175, R2 ;  /* 0x00000002af0f7221 */ /* 0x000fe20000010000 */
[----:B-1----:R-:W-:Y:S01]  /*15eb0*/  FADD.FTZ R2, R6, R4 ;  /* 0x0000000406027221 */ /* 0x002fe20000010000 */
[----:B------:R-:W-:Y:S02]  /*15ec0*/  LOP3.LUT R3, R20, UR31, R227, 0x96, !PT ;  /* 0x0000001f14037c12 */ /* 0x000fe4000f8e96e3 */
[C---:B--2---:R-:W-:Y:S01]  /*15ed0*/  F2FP.BF16.F32.PACK_AB R107, R5.reuse, R6 ;  /* 0x00000006056b723e */ /* 0x044fe200000010ff */
[----:B------:R-:W-:Y:S01]  /*15ee0*/  IMAD.MOV.U32 R52, RZ, RZ, R204 ;  /* 0x000000ffff347224 */ /* 0x000fe200078e00cc */
[----:B------:R-:W-:Y:S01]  /*15ef0*/  MOV R20, R17 ;  /* 0x0000001100147202 */ /* 0x000fe20000000f00 */
[----:B------:R-:W-:Y:S01]  /*15f00*/  FADD.FTZ R17, R5, R2 ;  /* 0x0000000205117221 */ /* 0x000fe20000010000 */
[----:B------:R-:W-:Y:S01]  /*15f10*/  IMAD.WIDE.U32 R4, R0, -0x2daee0ad, RZ ;  /* 0xd2511f5300047825 */ /* 0x000fe200078e00ff */
[----:B------:R-:W2:Y:S04]  /*15f20*/  LDL.LU.64 R34, [R1+0x1c8] ;  /* 0x0001c80001227983 */ /* 0x000ea80000300a00 */
[----:B------:R-:W-:Y:S01]  /*15f30*/  LOP3.LUT R5, R38, UR30, R5, 0x96, !PT ;  /* 0x0000001e26057c12 */ /* 0x000fe2000f8e9605 */
[----:B------:R-:W-:Y:S01]  /*15f40*/  IMAD.MOV.U32 R204, RZ, RZ, R205 ;  /* 0x000000ffffcc7224 */ /* 0x000fe200078e00cd */
[----:B------:R-:W3:Y:S01]  /*15f50*/  LDL.LU.64 R38, [R1+0x1c0] ;  /* 0x0001c00001267983 */ /* 0x000ee20000300a00 */
[----:B------:R-:W-:-:S04]  /*15f60*/  IMAD.WIDE.U32 R2, R3, -0x2daee0ad, RZ ;  /* 0xd2511f5303027825 */ /* 0x000fc800078e00ff */
[----:B------:R-:W-:Y:S02]  /*15f70*/  IMAD.MOV.U32 R207, RZ, RZ, R10 ;  /* 0x000000ffffcf7224 */ /* 0x000fe400078e000a */
[----:B------:R-:W-:Y:S02]  /*15f80*/  IMAD.MOV.U32 R205, RZ, RZ, R11 ;  /* 0x000000ffffcd7224 */ /* 0x000fe400078e000b */
[----:B------:R-:W-:Y:S01]  /*15f90*/  IMAD.WIDE.U32 R10, R5, -0x326172a9, RZ ;  /* 0xcd9e8d57050a7825 */ /* 0x000fe200078e00ff */
[----:B------:R-:W-:-:S04]  /*15fa0*/  LOP3.LUT R0, R4, UR29, R3, 0x96, !PT ;  /* 0x0000001d04007c12 */ /* 0x000fc8000f8e9603 */
[----:B------:R-:W-:Y:S02]  /*15fb0*/  LOP3.LUT R3, R226, UR10, R11, 0x96, !PT ;  /* 0x0000000ae2037c12 */ /* 0x000fe4000f8e960b */
[----:B------:R-:W4:Y:S01]  /*15fc0*/  LDL.LU.64 R226, [R1+0x1b8] ;  /* 0x0001b80001e27983 */ /* 0x000f220000300a00 */
[----:B------:R-:W-:-:S04]  /*15fd0*/  IMAD.WIDE.U32 R4, R0, -0x326172a9, RZ ;  /* 0xcd9e8d5700047825 */ /* 0x000fc800078e00ff */
[----:B------:R-:W-:Y:S01]  /*15fe0*/  IMAD.MOV.U32 R50, RZ, RZ, R33 ;  /* 0x000000ffff327224 */ /* 0x000fe200078e0021 */
[----:B------:R-:W-:Y:S01]  /*15ff0*/  LOP3.LUT R0, R10, UR7, R5, 0x96, !PT ;  /* 0x000000070a007c12 */ /* 0x000fe2000f8e9605 */
[----:B------:R-:W-:Y:S02]  /*16000*/  IMAD.MOV.U32 R33, RZ, RZ, R7 ;  /* 0x000000ffff217224 */ /* 0x000fe400078e0007 */
[----:B------:R-:W-:Y:S01]  /*16010*/  IMAD.WIDE.U32 R6, R3, -0x2daee0ad, RZ ;  /* 0xd2511f5303067825 */ /* 0x000fe200078e00ff */
[----:B------:R-:W-:-:S03]  /*16020*/  MOV R3, R20 ;  /* 0x0000001400037202 */ /* 0x000fc60000000f00 */
[----:B------:R-:W-:Y:S02]  /*16030*/  IMAD.MOV.U32 R11, RZ, RZ, R21 ;  /* 0x000000ffff0b7224 */ /* 0x000fe400078e0015 */
[----:B------:R-:W-:Y:S01]  /*16040*/  IMAD.WIDE.U32 R20, R0, -0x2daee0ad, RZ ;  /* 0xd2511f5300147825 */ /* 0x000fe200078e00ff */
[----:B------:R-:W-:-:S04]  /*16050*/  LOP3.LUT R2, R2, UR28, R7, 0x96, !PT ;  /* 0x0000001c02027c12 */ /* 0x000fc8000f8e9607 */
[----:B------:R-:W-:Y:S01]  /*16060*/  LOP3.LUT R0, R6, UR24, R21, 0x96, !PT ;  /* 0x0000001806007c12 */ /* 0x000fe2000f8e9615 */
[----:B------:R-:W-:Y:S02]  /*16070*/  IMAD.MOV.U32 R21, RZ, RZ, R3 ;  /* 0x000000ffff157224 */ /* 0x000fe400078e0003 */
[----:B------:R-:W-:-:S04]  /*16080*/  IMAD.WIDE.U32 R2, R2, -0x326172a9, RZ ;  /* 0xcd9e8d5702027825 */ /* 0x000fc800078e00ff */
[----:B------:R-:W-:Y:S01]  /*16090*/  IMAD.MOV.U32 R7, RZ, RZ, R11 ;  /* 0x000000ffff077224 */ /* 0x000fe200078e000b */
[----:B------:R-:W-:Y:S01]  /*160a0*/  LOP3.LUT R10, R4, UR25, R3, 0x96, !PT ;  /* 0x00000019040a7c12 */ /* 0x000fe2000f8e9603 */
[----:B------:R-:W-:Y:S02]  /*160b0*/  IMAD.MOV.U32 R11, RZ, RZ, R127 ;  /* 0x000000ffff0b7224 */ /* 0x000fe400078e007f */
[----:B------:R-:W-:Y:S02]  /*160c0*/  IMAD.MOV.U32 R4, RZ, RZ, R126 ;  /* 0x000000ffff047224 */ /* 0x000fe400078e007e */
[----:B------:R-:W-:-:S04]  /*160d0*/  IMAD.WIDE.U32 R126, R0, -0x326172a9, RZ ;  /* 0xcd9e8d57007e7825 */ /* 0x000fc800078e00ff */
[----:B------:R-:W-:Y:S01]  /*160e0*/  IMAD.MOV.U32 R0, RZ, RZ, R33 ;  /* 0x000000ffff007224 */ /* 0x000fe200078e0021 */
[----:B------:R-:W-:Y:S02]  /*160f0*/  LOP3.LUT R33, R2, UR19, R127, 0x96, !PT ;  /* 0x0000001302217c12 */ /* 0x000fe4000f8e967f */
[----:B------:R-:W-:Y:S01]  /*16100*/  MOV R2, R18 ;  /* 0x0000001200027202 */ /* 0x000fe20000000f00 */
[----:B------:R-:W-:Y:S01]  /*16110*/  @P0 HFMA2.BF16_V2 R56, -RZ.H0_H0, RZ.H0_H0, -R31.H1_H1 ;  /* 0x200000ffff380231 */ /* 0x000fe2000036091f */
[----:B------:R-:W-:Y:S01]  /*16120*/  PRMT R155, R31, 0x7632, R155 ;  /* 0x000076321f9b7816 */ /* 0x000fe2000000009b */
[----:B------:R-:W2:Y:S03]  /*16130*/  LDL.LU R18, [R1+0x1b4] ;  /* 0x0001b40001127983 */ /* 0x000ea60000300800 */
[----:B------:R-:W-:Y:S01]  /*16140*/  @P0 PRMT R155, R56, 0x5410, RZ ;  /* 0x00005410389b0816 */ /* 0x000fe200000000ff */
[----:B----4-:R1:W4:Y:S02]  /*16150*/  MUFU.EX2 R3, R226 ;  /* 0x000000e200037308 */ /* 0x0103240000000800 */
[----:B-1----:R-:W-:-:S02]  /*16160*/  IMAD.MOV.U32 R226, RZ, RZ, R2 ;  /* 0x000000ffffe27224 */ /* 0x002fc400078e0002 */
[----:B------:R1:W3:Y:S02]  /*16170*/  MUFU.EX2 R2, R225 ;  /* 0x000000e100027308 */ /* 0x0002e40000000800 */
[----:B-1----:R-:W-:Y:S01]  /*16180*/  IMAD.MOV.U32 R225, RZ, RZ, R0 ;  /* 0x000000ffffe17224 */ /* 0x002fe200078e0000 */
[----:B------:R-:W-:-:S04]  /*16190*/  LOP3.LUT R0, R33, 0xff, RZ, 0xc0, !PT ;  /* 0x000000ff21007812 */ /* 0x000fc800078ec0ff */
[----:B------:R-:W-:Y:S01]  /*161a0*/  ISETP.LE.U32.AND P0, PT, R0, UR6, PT ;  /* 0x0000000600007c0c */ /* 0x000fe2000bf03070 */
[----:B----4-:R-:W-:Y:S01]  /*161b0*/  FADD.FTZ R0, R3, R9 ;  /* 0x0000000903007221 */ /* 0x010fe20000010000 */
[----:B------:R-:W-:Y:S02]  /*161c0*/  IMAD.MOV.U32 R9, RZ, RZ, R209 ;  /* 0x000000ffff097224 */ /* 0x000fe400078e00d1 */
[----:B------:R-:W4:Y:S01]  /*161d0*/  LDL.LU R209, [R1+0x1b0] ;  /* 0x0001b00001d17983 */ /* 0x000f220000300800 */
[C---:B---3--:R-:W-:Y:S01]  /*161e0*/  F2FP.BF16.F32.PACK_AB R124, R2.reuse, R3 ;  /* 0x00000003027c723e */ /* 0x048fe200000010ff */
[----:B------:R-:W-:Y:S02]  /*161f0*/  IMAD.MOV.U32 R3, RZ, RZ, R7 ;  /* 0x000000ffff037224 */ /* 0x000fe400078e0007 */
[----:B------:R-:W-:Y:S01]  /*16200*/  FADD.FTZ R7, R2, R0 ;  /* 0x0000000002077221 */ /* 0x000fe20000010000 */
[----:B------:R-:W-:-:S04]  /*16210*/  LOP3.LUT R0, R33, 0xffff, RZ, 0xc0, !PT ;  /* 0x0000ffff21007812 */ /* 0x000fc800078ec0ff */
[----:B------:R-:W-:Y:S01]  /*16220*/  SHF.R.U32.HI R0, RZ, 0x8, R0 ;  /* 0x00000008ff007819 */ /* 0x000fe20000011600 */
[----:B------:R-:W-:Y:S01]  /*16230*/  @!P0 HFMA2.BF16_V2 R73, -RZ.H0_H0, RZ.H0_H0, -R107.H0_H0 ;  /* 0x200000ffff498231 */ /* 0x000fe2000034096b */
[----:B------:R-:W-:Y:S02]  /*16240*/  PRMT R56, R107, 0x7610, R56 ;  /* 0x000076106b387816 */ /* 0x000fe40000000038 */
[----:B------:R-:W-:Y:S02]  /*16250*/  LOP3.LUT R0, R0, 0xffff, RZ, 0xc0, !PT ;  /* 0x0000ffff00007812 */ /* 0x000fe400078ec0ff */
[----:B------:R-:W-:Y:S02]  /*16260*/  @!P0 PRMT R56, R73, 0x5410, RZ ;  /* 0x0000541049388816 */ /* 0x000fe400000000ff */
[----:B------:R-:W-:Y:S02]  /*16270*/  ISETP.LE.U32.AND P0, PT, R0, UR6, PT ;  /* 0x0000000600007c0c */ /* 0x000fe4000bf03070 */
[----:B------:R-:W-:-:S04]  /*16280*/  PRMT R0, R33, 0x7632, R0 ;  /* 0x0000763221007816 */ /* 0x000fc80000000000 */
[----:B------:R-:W-:-:S07]  /*16290*/  LOP3.LUT R0, R0, 0xff, RZ, 0xc0, !PT ;  /* 0x000000ff00007812 */ /* 0x000fce00078ec0ff */
[----:B------:R-:W-:Y:S02]  /*162a0*/  @!P0 HFMA2.BF16_V2 R72, -RZ.H0_H0, RZ.H0_H0, -R107.H1_H1 ;  /* 0x200000ffff488231 */ /* 0x000fe4000036096b */
[----:B------:R-:W-:Y:S01]  /*162b0*/  IMAD.MOV.U32 R2, RZ, RZ, R41 ;  /* 0x000000ffff027224 */ /* 0x000fe200078e0029 */
[----:B------:R-:W-:Y:S01]  /*162c0*/  PRMT R73, R124, 0x7610, R73 ;  /* 0x000076107c497816 */ /* 0x000fe20000000049 */
[----:B------:R-:W3:Y:S01]  /*162d0*/  LDL.LU R41, [R1+0x1ac] ;  /* 0x0001ac0001297983 */ /* 0x000ee20000300800 */
[C---:B------:R-:W-:Y:S02]  /*162e0*/  PRMT R6, R36.reuse, 0x7610, R6 ;  /* 0x0000761024067816 */ /* 0x040fe40000000006 */
[----:B------:R-:W-:-:S03]  /*162f0*/  PRMT R5, R36, 0x7632, R5 ;  /* 0x0000763224057816 */ /* 0x000fc60000000005 */
[----:B------:R-:W-:Y:S01]  /*16300*/  @!P2 HFMA2.BF16_V2 R77, -RZ.H0_H0, RZ.H0_H0, -R6.H0_H0 ;  /* 0x200000ffff4da231 */ /* 0x000fe20000340906 */
[----:B------:R-:W-:Y:S01]  /*16310*/  PRMT R251, R124, 0x7632, R251 ;  /* 0x000076327cfb7816 */ /* 0x000fe200000000fb */
[----:B------:R-:W-:-:S05]  /*16320*/  @!P5 HFMA2.BF16_V2 R76, -RZ.H0_H0, RZ.H0_H0, -R13.H0_H0 ;  /* 0x200000ffff4cd231 */ /* 0x000fca000034090d */
[----:B------:R-:W-:Y:S02]  /*16330*/  @!P5 PRMT R13, R76, 0x5410, RZ ;  /* 0x000054104c0dd816 */ /* 0x000fe400000000ff */
[C---:B------:R-:W-:Y:S02]  /*16340*/  PRMT R174, R32.reuse, 0x7610, R174 ;  /* 0x0000761020ae7816 */ /* 0x040fe400000000ae */
[----:B------:R-:W-:Y:S02]  /*16350*/  PRMT R173, R32, 0x7632, R173 ;  /* 0x0000763220ad7816 */ /* 0x000fe400000000ad */
[----:B----4-:R-:W-:Y:S02]  /*16360*/  PRMT R209, R107, 0x7632, R209 ;  /* 0x000076326bd17816 */ /* 0x010fe400000000d1 */
[----:B------:R-:W-:Y:S02]  /*16370*/  @!P0 PRMT R209, R72, 0x5410, RZ ;  /* 0x0000541048d18816 */ /* 0x000fe400000000ff */
[----:B------:R-:W-:-:S02]  /*16380*/  ISETP.LE.U32.AND P0, PT, R0, UR6, PT ;  /* 0x0000000600007c0c */ /* 0x000fc4000bf03070 */
[----:B------:R-:W-:Y:S01]  /*16390*/  MOV R0, R2 ;  /* 0x0000000200007202 */ /* 0x000fe20000000f00 */
[----:B------:R-:W-:-:S04]  /*163a0*/  FADD.FTZ R2, R45, R15 ;  /* 0x0000000f2d027221 */ /* 0x000fc80000010000 */
[----:B------:R-:W-:Y:S01]  /*163b0*/  IMAD.MOV.U32 R15, RZ, RZ, R0 ;  /* 0x000000ffff0f7224 */ /* 0x000fe200078e0000 */
[----:B------:R-:W-:-:S05]  /*163c0*/  SHF.R.U32.HI R0, RZ, 0x18, R33 ;  /* 0x00000018ff007819 */ /* 0x000fca0000011621 */
[----:B------:R-:W-:-:S05]  /*163d0*/  @!P0 HFMA2.BF16_V2 R74, -RZ.H0_H0, RZ.H0_H0, -R124.H0_H0 ;  /* 0x200000ffff4a8231 */ /* 0x000fca000034097c */
[----:B------:R-:W-:Y:S01]  /*163e0*/  @!P0 PRMT R73, R74, 0x5410, RZ ;  /* 0x000054104a498816 */ /* 0x000fe200000000ff */
[----:B------:R-:W-:Y:S01]  /*163f0*/  IMAD.MOV.U32 R74, RZ, RZ, R15 ;  /* 0x000000ffff4a7224 */ /* 0x000fe200078e000f */
[----:B------:R-:W-:Y:S01]  /*16400*/  ISETP.LE.U32.AND P0, PT, R0, UR6, PT ;  /* 0x0000000600007c0c */ /* 0x000fe2000bf03070 */
[----:B------:R-:W-:Y:S02]  /*16410*/  IMAD.MOV.U32 R0, RZ, RZ, R22 ;  /* 0x000000ffff007224 */ /* 0x000fe400078e0016 */
[----:B------:R-:W-:Y:S02]  /*16420*/  IMAD.MOV.U32 R15, RZ, RZ, R4 ;  /* 0x000000ffff0f7224 */ /* 0x000fe400078e0004 */
[----:B------:R-:W1:Y:S01]  /*16430*/  MUFU.EX2 R4, R227 ;  /* 0x000000e300047308 */ /* 0x000e620000000800 */
[----:B------:R-:W-:Y:S01]  /*16440*/  IMAD.MOV.U32 R45, RZ, RZ, R3 ;  /* 0x000000ffff2d7224 */ /* 0x000fe200078e0003 */
[----:B------:R-:W-:Y:S01]  /*16450*/  MOV R36, R0 ;  /* 0x0000000000247202 */ /* 0x000fe20000000f00 */
[----:B------:R-:W-:Y:S01]  /*16460*/  IMAD.MOV.U32 R0, RZ, RZ, R126 ;  /* 0x000000ffff007224 */ /* 0x000fe200078e007e */
[----:B------:R-:W4:Y:S01]  /*16470*/  MUFU.EX2 R3, R38 ;  /* 0x0000002600037308 */ /* 0x000f220000000800 */
[----:B------:R-:W-:-:S03]  /*16480*/  PRMT R22, R6, 0x5410, R5 ;  /* 0x0000541006167816 */ /* 0x000fc60000000005 */
[----:B------:R-:W-:Y:S01]  /*16490*/  LOP3.LUT R0, R0, 0xff, RZ, 0xc0, !PT ;  /* 0x000000ff00007812 */ /* 0x000fe200078ec0ff */
[----:B------:R-:W-:Y:S01]  /*164a0*/  @!P0 HFMA2.BF16_V2 R75, -RZ.H0_H0, RZ.H0_H0, -R124.H1_H1 ;  /* 0x200000ffff4b8231 */ /* 0x000fe2000036097c */
[----:B------:R-:W-:Y:S02]  /*164b0*/  @!P2 PRMT R6, R77, 0x5410, RZ ;  /* 0x000054104d06a816 */ /* 0x000fe400000000ff */
[----:B------:R-:W-:Y:S01]  /*164c0*/  ISETP.LE.U32.AND P2, PT, R0, UR6, PT ;  /* 0x0000000600007c0c */ /* 0x000fe2000bf43070 */
[----:B-1----:R-:W-:Y:S01]  /*164d0*/  FADD.FTZ R0, R4, R17 ;  /* 0x0000001104007221 */ /* 0x002fe20000010000 */
[----:B------:R-:W-:Y:S01]  /*164e0*/  @!P0 PRMT R251, R75, 0x5410, RZ ;  /* 0x000054104bfb8816 */ /* 0x000fe200000000ff */
[----:B------:R-:W-:Y:S02]  /*164f0*/  IMAD.MOV.U32 R75, RZ, RZ, R9 ;  /* 0x000000ffff4b7224 */ /* 0x000fe400078e0009 */
[----:B----4-:R-:W-:Y:S01]  /*16500*/  FADD.FTZ R9, R3, R0 ;  /* 0x0000000003097221 */ /* 0x010fe20000010000 */
[----:B------:R-:W-:-:S04]  /*16510*/  PRMT R0, R126, 0x7771, RZ ;  /* 0x000077717e007816 */ /* 0x000fc800000000ff */
[----:B------:R-:W-:Y:S01]  /*16520*/  ISETP.GT.U32.AND P0, PT, R0, UR6, PT ;  /* 0x0000000600007c0c */ /* 0x000fe2000bf04070 */
[----:B------:R-:W-:Y:S01]  /*16530*/  IMAD.MOV.U32 R72, RZ, RZ, R42 ;  /* 0x000000ffff487224 */ /* 0x000fe200078e002a */
[----:B------:R-:W-:Y:S01]  /*16540*/  F2FP.BF16.F32.PACK_AB R106, R3, R4 ;  /* 0x00000004036a723e */ /* 0x000fe200000010ff */
[----:B------:R-:W4:Y:S01]  /*16550*/  LDL.LU R42, [R1+0x1a8] ;  /* 0x0001a800012a7983 */ /* 0x000f220000300800 */
[----:B------:R-:W-:Y:S03]  /*16560*/  MUFU.EX2 R3, R11 ;  /* 0x0000000b00037308 */ /* 0x000fe60000000800 */
[----:B------:R-:W4:Y:S01]  /*16570*/  LDL.LU R38, [R1+0x1a4] ;  /* 0x0001a40001267983 */ /* 0x000f220000300800 */
[----:B------:R1:W2:Y:S01]  /*16580*/  MUFU.EX2 R11, R39 ;  /* 0x00000027000b7308 */ /* 0x0002a20000000800 */
[----:B------:R-:W-:-:S04]  /*16590*/  FADD.FTZ R2, R176, R2 ;  /* 0x00000002b0027221 */ /* 0x000fc80000010000 */
[--C-:B------:R-:W-:Y:S01]  /*165a0*/  @P0 HFMA2.BF16_V2 R79, -RZ.H0_H0, RZ.H0_H0, -R106.reuse.H1_H1 ;  /* 0x200000ffff4f0231 */ /* 0x100fe2000036096a */
[----:B-1----:R-:W4:Y:S01]  /*165b0*/  LDL.LU R39, [R1+0x1a0] ;  /* 0x0001a00001277983 */ /* 0x002f220000300800 */
[----:B------:R-:W-:Y:S01]  /*165c0*/  PRMT R101, R106, 0x7632, R101 ;  /* 0x000076326a657816 */ /* 0x000fe20000000065 */
[----:B------:R-:W-:Y:S02]  /*165d0*/  FADD.FTZ R4, R44, R2 ;  /* 0x000000022c047221 */ /* 0x000fe40000010000 */
[----:B------:R-:W-:Y:S02]  /*165e0*/  @P0 PRMT R101, R79, 0x5410, RZ ;  /* 0x000054104f650816 */ /* 0x000fe400000000ff */
[----:B------:R-:W-:Y:S01]  /*165f0*/  MOV R79, R45 ;  /* 0x0000002d004f7202 */ /* 0x000fe20000000f00 */
[----:B------:R-:W-:Y:S02]  /*16600*/  IMAD.WIDE.U32 R44, R10, -0x2daee0ad, RZ ;  /* 0xd2511f530a2c7825 */ /* 0x000fe400078e00ff */
[----:B------:R1:W-:Y:S02]  /*16610*/  MUFU.EX2 R10, R48 ;  /* 0x00000030000a7308 */ /* 0x0003e40000000800 */
[----:B-1----:R-:W3:Y:S01]  /*16620*/  LDL.LU R48, [R1+0x19c] ;  /* 0x00019c0001307983 */ /* 0x002ee20000300800 */
[----:B------:R-:W-:Y:S01]  /*16630*/  SHF.R.U32.HI R0, RZ, 0x18, R12 ;  /* 0x00000018ff007819 */ /* 0x000fe2000001160c */
[----:B------:R-:W-:-:S03]  /*16640*/  @!P2 HFMA2.BF16_V2 R78, -RZ.H0_H0, RZ.H0_H0, -R106.H0_H0 ;  /* 0x200000ffff4ea231 */ /* 0x000fc6000034096a */
[----:B------:R-:W-:Y:S02]  /*16650*/  ISETP.LE.U32.AND P5, PT, R0, UR6, PT ;  /* 0x0000000600007c0c */ /* 0x000fe4000bfa3070 */
[----:B------:R-:W-:Y:S02]  /*16660*/  PRMT R0, R8, 0x7771, RZ ;  /* 0x0000777108007816 */ /* 0x000fe400000000ff */
[----:B------:R-:W-:Y:S02]  /*16670*/  PRMT R76, R106, 0x7610, R76 ;  /* 0x000076106a4c7816 */ /* 0x000fe4000000004c */
[----:B------:R-:W-:Y:S02]  /*16680*/  @!P2 PRMT R76, R78, 0x5410, RZ ;  /* 0x000054104e4ca816 */ /* 0x000fe400000000ff */
[----:B------:R-:W-:Y:S02]  /*16690*/  ISETP.GT.U32.AND P2, PT, R0, UR6, PT ;  /* 0x0000000600007c0c */ /* 0x000fe4000bf44070 */
[----:B------:R-:W-:Y:S01]  /*166a0*/  PRMT R0, R126, 0x7772, RZ ;  /* 0x000077727e007816 */ /* 0x000fe200000000ff */
[----:B------:R-:W-:-:S02]  /*166b0*/  IMAD.MOV.U32 R32, RZ, RZ, R36 ;  /* 0x000000ffff207224 */ /* 0x000fc400078e0024 */
[----:B------:R-:W-:Y:S01]  /*166c0*/  @!P5 HFMA2.BF16_V2 R88, -RZ.H0_H0, RZ.H0_H0, -R5.H0_H0 ;  /* 0x200000ffff58d231 */ /* 0x000fe20000340905 */
[----:B------:R-:W-:Y:S02]  /*166d0*/  ISETP.GT.U32.AND P0, PT, R0, UR6, PT ;  /* 0x0000000600007c0c */ /* 0x000fe4000bf04070 */
[----:B------:R-:W-:Y:S02]  /*166e0*/  PRMT R0, R126, 0x7773, RZ ;  /* 0x000077737e007816 */ /* 0x000fe400000000ff */
[----:B------:R-:W-:Y:S02]  /*166f0*/  LOP3.LUT R36, R20, UR13, R45, 0x96, !PT ;  /* 0x0000000d14247c12 */ /* 0x000fe4000f8e962d */
[----:B------:R-:W-:Y:S02]  /*16700*/  @!P5 PRMT R5, R88, 0x5410, RZ ;  /* 0x000054105805d816 */ /* 0x000fe400000000ff */
[----:B------:R-:W-:Y:S02]  /*16710*/  ISETP.GT.U32.AND P5, PT, R0, UR6, PT ;  /* 0x0000000600007c0c */ /* 0x000fe4000bfa4070 */
[----:B------:R-:W-:Y:S01]  /*16720*/  LOP3.LUT R0, R36, 0xffff, RZ, 0xc0, !PT ;  /* 0x0000ffff24007812 */ /* 0x000fe200078ec0ff */
[----:B------:R-:W-:-:S03]  /*16730*/  @P2 HFMA2.BF16_V2 R91, -RZ.H0_H0, RZ.H0_H0, -R173.H0_H0 ;  /* 0x200000ffff5b2231 */ /* 0x000fc600003409ad */
[----:B------:R-:W-:Y:S01]  /*16740*/  SHF.R.U32.HI R0, RZ, 0x8, R0 ;  /* 0x00000008ff007819 */ /* 0x000fe20000011600 */
[----:B------:R-:W-:Y:S01]  /*16750*/  IMAD.MOV.U32 R2, RZ, RZ, R21 ;  /* 0x000000ffff027224 */ /* 0x000fe200078e0015 */
[----:B------:R-:W-:Y:S02]  /*16760*/  PRMT R21, R174, 0x5410, R173 ;  /* 0x00005410ae157816 */ /* 0x000fe400000000ad */
[----:B------:R-:W-:Y:S02]  /*16770*/  LOP3.LUT R0, R0, 0xffff, RZ, 0xc0, !PT ;  /* 0x0000ffff00007812 */ /* 0x000fe400078ec0ff */
[----:B--2---:R-:W-:Y:S02]  /*16780*/  F2FP.BF16.F32.PACK_AB R105, R11, R3 ;  /* 0x000000030b69723e */ /* 0x004fe400000010ff */
[----:B------:R-:W-:Y:S02]  /*16790*/  @P2 PRMT R173, R91, 0x5410, RZ ;  /* 0x000054105bad2816 */ /* 0x000fe400000000ff */
[----:B------:R-:W-:-:S02]  /*167a0*/  ISETP.LE.U32.AND P2, PT, R0, UR6, PT ;  /* 0x0000000600007c0c */ /* 0x000fc4000bf43070 */
[----:B------:R-:W-:Y:S01]  /*167b0*/  PRMT R0, R36, 0x7632, R0 ;  /* 0x0000763224007816 */ /* 0x000fe20000000000 */
[----:B------:R-:W-:Y:S02]  /*167c0*/  @P0 HFMA2.BF16_V2 R90, -RZ.H0_H0, RZ.H0_H0, -R105.H0_H0 ;  /* 0x200000ffff5a0231 */ /* 0x000fe40000340969 */
[----:B------:R-:W-:Y:S01]  /*167d0*/  IMAD.MOV.U32 R78, RZ, RZ, R2 ;  /* 0x000000ffff4e7224 */ /* 0x000fe200078e0002 */
[----:B------:R-:W-:Y:S01]  /*167e0*/  LOP3.LUT R0, R0, 0xff, RZ, 0xc0, !PT ;  /* 0x000000ff00007812 */ /* 0x000fe200078ec0ff */
[----:B------:R-:W-:Y:S01]  /*167f0*/  FADD.FTZ R2, R3, R7 ;  /* 0x0000000703027221 */ /* 0x000fe20000010000 */
[----:B------:R-:W-:Y:S01]  /*16800*/  PRMT R43, R105, 0x7610, R43 ;  /* 0x00007610692b7816 */ /* 0x000fe2000000002b */
[----:B------:R-:W-:Y:S01]  /*16810*/  @!P1 HFMA2.BF16_V2 R89, -RZ.H0_H0, RZ.H0_H0, -R174.H0_H0 ;  /* 0x200000ffff599231 */ /* 0x000fe200003409ae */
[----:B------:R-:W-:Y:S01]  /*16820*/  @P0 PRMT R43, R90, 0x5410, RZ ;  /* 0x000054105a2b0816 */ /* 0x000fe200000000ff */
[----:B------:R-:W-:Y:S01]  /*16830*/  MUFU.EX2 R7, R32 ;  /* 0x0000002000077308 */ /* 0x000fe20000000800 */
[----:B------:R-:W-:-:S03]  /*16840*/  ISETP.LE.U32.AND P0, PT, R0, UR6, PT ;  /* 0x0000000600007c0c */ /* 0x000fc6000bf03070 */
[----:B------:R-:W1:Y:S01]  /*16850*/  MUFU.EX2 R15, R15 ;  /* 0x0000000f000f7308 */ /* 0x000e620000000800 */
[----:B------:R-:W-:Y:S01]  /*16860*/  LOP3.LUT R0, R36, 0xff, RZ, 0xc0, !PT ;  /* 0x000000ff24007812 */ /* 0x000fe200078ec0ff */
[----:B------:R-:W-:Y:S01]  /*16870*/  FADD.FTZ R2, R11, R2 ;  /* 0x000000020b027221 */ /* 0x000fe20000010000 */
[----:B------:R-:W-:Y:S01]  /*16880*/  @!P1 PRMT R174, R89, 0x5410, RZ ;  /* 0x0000541059ae9816 */ /* 0x000fe200000000ff */
[----:B------:R-:W2:Y:S01]  /*16890*/  MUFU.EX2 R11, R79 ;  /* 0x0000004f000b7308 */ /* 0x000ea20000000800 */
[----:B------:R-:W-:Y:S01]  /*168a0*/  ISETP.LE.U32.AND P1, PT, R0, UR6, PT ;  /* 0x0000000600007c0c */ /* 0x000fe2000bf23070 */
[----:B------:R-:W-:Y:S01]  /*168b0*/  @P5 HFMA2.BF16_V2 R92, -RZ.H0_H0, RZ.H0_H0, -R105.H1_H1 ;  /* 0x200000ffff5c5231 */ /* 0x000fe20000360969 */
[----:B------:R-:W-:Y:S02]  /*168c0*/  PRMT R0, R8, 0x7772, RZ ;  /* 0x0000777208007816 */ /* 0x000fe400000000ff */
[----:B------:R-:W-:Y:S02]  /*168d0*/  PRMT R77, R105, 0x7632, R77 ;  /* 0x00007632694d7816 */ /* 0x000fe4000000004d */
[----:B-1----:R-:W-:-:S02]  /*168e0*/  F2FP.BF16.F32.PACK_AB R176, R15, R7 ;  /* 0x000000070fb0723e */ /* 0x002fc400000010ff */
[----:B------:R-:W-:Y:S02]  /*168f0*/  @P5 PRMT R77, R92, 0x5410, RZ ;  /* 0x000054105c4d5816 */ /* 0x000fe400000000ff */
[----:B--2---:R-:W-:-:S03]  /*16900*/  F2FP.BF16.F32.PACK_AB R127, R11, R10 ;  /* 0x0000000a0b7f723e */ /* 0x004fc600000010ff */
[----:B------:R-:W-:Y:S01]  /*16910*/  @!P1 HFMA2.BF16_V2 R93, -RZ.H0_H0, RZ.H0_H0, -R176.H0_H0 ;  /* 0x200000ffff5d9231 */ /* 0x000fe200003409b0 */
[----:B------:R-:W-:Y:S02]  /*16920*/  ISETP.GT.U32.AND P5, PT, R0, UR6, PT ;  /* 0x0000000600007c0c */ /* 0x000fe4000bfa4070 */
[----:B------:R-:W-:Y:S01]  /*16930*/  PRMT R0, R8, 0x7773, RZ ;  /* 0x0000777308007816 */ /* 0x000fe200000000ff */
[----:B------:R-:W-:Y:S01]  /*16940*/  @!P0 HFMA2.BF16_V2 R94, -RZ.H0_H0, RZ.H0_H0, -R127.H0_H0 ;  /* 0x200000ffff5e8231 */ /* 0x000fe2000034097f */
[----:B------:R-:W-:Y:S02]  /*16950*/  PRMT R20, R176, 0x7610, R20 ;  /* 0x00007610b0147816 */ /* 0x000fe40000000014 */
[----:B------:R-:W-:Y:S02]  /*16960*/  @!P1 PRMT R20, R93, 0x5410, RZ ;  /* 0x000054105d149816 */ /* 0x000fe400000000ff */
[----:B------:R-:W-:Y:S02]  /*16970*/  ISETP.GT.U32.AND P1, PT, R0, UR6, PT ;  /* 0x0000000600007c0c */ /* 0x000fe4000bf24070 */
[----:B------:R-:W-:-:S02]  /*16980*/  SHF.R.U32.HI R0, RZ, 0x18, R36 ;  /* 0x00000018ff007819 */ /* 0x000fc40000011624 */
[----:B------:R-:W-:Y:S02]  /*16990*/  PRMT R203, R127, 0x7610, R203 ;  /* 0x000076107fcb7816 */ /* 0x000fe400000000cb */
[----:B------:R-:W-:Y:S02]  /*169a0*/  @!P0 PRMT R203, R94, 0x5410, RZ ;  /* 0x000054105ecb8816 */ /* 0x000fe400000000ff */
[----:B------:R-:W-:Y:S01]  /*169b0*/  ISETP.LE.U32.AND P0, PT, R0, UR6, PT ;  /* 0x0000000600007c0c */ /* 0x000fe2000bf03070 */
[----:B------:R-:W-:Y:S01]  /*169c0*/  FADD.FTZ R3, R51, R4 ;  /* 0x0000000433037221 */ /* 0x000fe20000010000 */
[----:B------:R-:W-:Y:S01]  /*169d0*/  FADD.FTZ R4, R7, R9 ;  /* 0x0000000907047221 */ /* 0x000fe20000010000 */
[----:B------:R-:W-:Y:S01]  /*169e0*/  FADD.FTZ R2, R10, R2 ;  /* 0x000000020a027221 */ /* 0x000fe20000010000 */
[----:B------:R-:W1:Y:S01]  /*169f0*/  MUFU.EX2 R9, R78 ;  /* 0x0000004e00097308 */ /* 0x000e620000000800 */
[----:B------:R-:W-:-:S03]  /*16a00*/  IMAD.MOV.U32 R0, RZ, RZ, R44 ;  /* 0x000000ffff007224 */ /* 0x000fc600078e002c */
[----:B------:R-:W2:Y:S02]  /*16a10*/  MUFU.EX2 R10, R75 ;  /* 0x0000004b000a7308 */ /* 0x000ea40000000800 */
[----:B------:R-:W-:-:S03]  /*16a20*/  LOP3.LUT R0, R0, 0xff, RZ, 0xc0, !PT ;  /* 0x000000ff00007812 */ /* 0x000fc600078ec0ff */
[----:B------:R-:W-:Y:S02]  /*16a30*/  @!P0 HFMA2.BF16_V2 R96, -RZ.H0_H0, RZ.H0_H0, -R127.H1_H1 ;  /* 0x200000ffff608231 */ /* 0x000fe4000036097f */
[----:B------:R-:W-:Y:S01]  /*16a40*/  FADD.FTZ R7, R200, R3 ;  /* 0x00000003c8077221 */ /* 0x000fe20000010000 */
[----:B------:R-:W-:Y:S01]  /*16a50*/  PRMT R102, R127, 0x7632, R102 ;  /* 0x000076327f667816 */ /* 0x000fe20000000066 */
[----:B------:R-:W-:Y:S01]  /*16a60*/  FADD.FTZ R3, R11, R2 ;  /* 0x000000020b037221 */ /* 0x000fe20000010000 */
[----:B------:R-:W-:Y:S02]  /*16a70*/  @!P0 PRMT R102, R96, 0x5410, RZ ;  /* 0x0000541060668816 */ /* 0x000fe400000000ff */
[----:B------:R-:W-:Y:S01]  /*16a80*/  ISETP.LE.U32.AND P0, PT, R0, UR6, PT ;  /* 0x0000000600007c0c */ /* 0x000fe2000bf03070 */
[----:B------:R-:W-:Y:S01]  /*16a90*/  FADD.FTZ R0, R15, R4 ;  /* 0x000000040f007221 */ /* 0x000fe20000010000 */
[----:B------:R-:W-:Y:S01]  /*16aa0*/  PRMT R147, R19, 0x7632, R147 ;  /* 0x0000763213937816 */ /* 0x000fe20000000093 */
[----:B------:R-:W-:Y:S01]  /*16ab0*/  FADD.FTZ R2, R199, R7 ;  /* 0x00000007c7027221 */ /* 0x000fe20000010000 */
[----:B------:R-:W-:Y:S01]  /*16ac0*/  PRMT R172, R19, 0x7610, R172 ;  /* 0x0000761013ac7816 */ /* 0x000fe200000000ac */
[----:B-1----:R-:W-:Y:S01]  /*16ad0*/  FADD.FTZ R4, R9, R0 ;  /* 0x0000000009047221 */ /* 0x002fe20000010000 */
[----:B--2---:R-:W-:Y:S01]  /*16ae0*/  F2FP.BF16.F32.PACK_AB R125, R10, R9 ;  /* 0x000000090a7d723e */ /* 0x004fe200000010ff */
[----:B------:R-:W-:Y:S01]  /*16af0*/  @P1 HFMA2.BF16_V2 R97, -RZ.H0_H0, RZ.H0_H0, -R147.H0_H0 ;  /* 0x200000ffff611231 */ /* 0x000fe20000340993 */
[----:B------:R-:W1:Y:S01]  /*16b00*/  LDC R9, c[0x0][0x448] ;  /* 0x00011200ff097b82 */ /* 0x000e620000000800 */
[----:B------:R2:W-:Y:S01]  /*16b10*/  STL [R1+0x14c], R2 ;  /* 0x00014c0201007387 */ /* 0x0005e20000100800 */
[----:B------:R-:W-:Y:S01]  /*16b20*/  @P5 HFMA2.BF16_V2 R95, -RZ.H0_H0, RZ.H0_H0, -R172.H0_H0 ;  /* 0x200000ffff5f5231 */ /* 0x000fe200003409ac */
[----:B------:R-:W-:-:S02]  /*16b30*/  PRMT R19, R172, 0x5410, R147 ;  /* 0x00005410ac137816 */ /* 0x000fc40000000093 */
[----:B------:R-:W-:Y:S02]  /*16b40*/  LOP3.LUT R0, R29, 0xff, RZ, 0xc0, !PT ;  /* 0x000000ff1d007812 */ /* 0x000fe400078ec0ff */
[----:B------:R-:W-:Y:S01]  /*16b50*/  @P1 PRMT R147, R97, 0x5410, RZ ;  /* 0x0000541061931816 */ /* 0x000fe200000000ff */
[----:B------:R-:W-:Y:S01]  /*16b60*/  @!P0 HFMA2.BF16_V2 R98, -RZ.H0_H0, RZ.H0_H0, -R125.H0_H0 ;  /* 0x200000ffff628231 */ /* 0x000fe2000034097d */
[----:B------:R-:W-:Y:S01]  /*16b70*/  @P5 PRMT R172, R95, 0x5410, RZ ;  /* 0x000054105fac5816 */ /* 0x000fe200000000ff */
[----:B------:R-:W-:Y:S01]  /*16b80*/  MUFU.EX2 R7, R72 ;  /* 0x0000004800077308 */ /* 0x000fe20000000800 */
[----:B------:R-:W-:Y:S02]  /*16b90*/  ISETP.LE.U32.AND P5, PT, R0, UR6, PT ;  /* 0x0000000600007c0c */ /* 0x000fe4000bfa3070 */
[----:B------:R-:W-:Y:S02]  /*16ba0*/  PRMT R0, R44, 0x7772, RZ ;  /* 0x000077722c007816 */ /* 0x000fe400000000ff */
[----:B------:R-:W-:-:S02]  /*16bb0*/  PRMT R227, R125, 0x7610, R227 ;  /* 0x000076107de37816 */ /* 0x000fc400000000e3 */
[----:B--2---:R-:W-:-:S04]  /*16bc0*/  PRMT R2, R44, 0x7771, RZ ;  /* 0x000077712c027816 */ /* 0x004fc800000000ff */
[----:B------:R-:W-:Y:S02]  /*16bd0*/  ISETP.GT.U32.AND P1, PT, R2, UR6, PT ;  /* 0x0000000602007c0c */ /* 0x000fe4000bf24070 */
[----:B------:R-:W2:Y:S01]  /*16be0*/  MUFU.EX2 R2, R74 ;  /* 0x0000004a00027308 */ /* 0x000ea20000000800 */
[----:B------:R-:W-:Y:S02]  /*16bf0*/  @!P0 PRMT R227, R98, 0x5410, RZ ;  /* 0x0000541062e38816 */ /* 0x000fe400000000ff */
[----:B------:R-:W-:Y:S01]  /*16c00*/  ISETP.GT.U32.AND P0, PT, R0, UR6, PT ;  /* 0x0000000600007c0c */ /* 0x000fe2000bf04070 */
[----:B------:R-:W-:Y:S02]  /*16c10*/  IMAD.MOV.U32 R78, RZ, RZ, R52 ;  /* 0x000000ffff4e7224 */ /* 0x000fe400078e0034 */
[----:B------:R-:W-:Y:S02]  /*16c20*/  IMAD.MOV.U32 R88, RZ, RZ, R53 ;  /* 0x000000ffff587224 */ /* 0x000fe400078e0035 */
[----:B-1----:R-:W-:Y:S01]  /*16c30*/  IMAD.WIDE R52, R9, -0x70, R148 ;  /* 0xffffff9009347825 */ /* 0x002fe200078e0294 */
[----:B--2---:R-:W-:-:S03]  /*16c40*/  F2FP.BF16.F32.PACK_AB R175, R7, R2 ;  /* 0x0000000207af723e */ /* 0x004fc600000010ff */
[----:B------:R-:W-:Y:S01]  /*16c50*/  FADD.FTZ R0, R2, R3 ;  /* 0x0000000302007221 */ /* 0x000fe20000010000 */
[----:B------:R-:W-:Y:S01]  /*16c60*/  IMAD.MOV.U32 R75, RZ, RZ, R226 ;  /* 0x000000ffff4b7224 */ /* 0x000fe200078e00e2 */
[----:B------:R-:W-:Y:S02]  /*16c70*/  PRMT R2, R44, 0x7773, RZ ;  /* 0x000077732c027816 */ /* 0x000fe400000000ff */
[----:B------:R-:W-:Y:S02]  /*16c80*/  @P0 HFMA2.BF16_V2 R110, -RZ.H0_H0, RZ.H0_H0, -R175.H0_H0 ;  /* 0x200000ffff6e0231 */ /* 0x000fe400003409af */
[----:B------:R-:W-:Y:S02]  /*16c90*/  IMAD.MOV.U32 R226, RZ, RZ, R178 ;  /* 0x000000ffffe27224 */ /* 0x000fe400078e00b2 */
[----:B------:R-:W-:Y:S01]  /*16ca0*/  IMAD.MOV.U32 R79, RZ, RZ, R179 ;  /* 0x000000ffff4f7224 */ /* 0x000fe200078e00b3 */
[----:B------:R-:W-:Y:S01]  /*16cb0*/  PRMT R224, R175, 0x7610, R224 ;  /* 0x00007610afe07816 */ /* 0x000fe200000000e0 */
[----:B------:R-:W-:Y:S01]  /*16cc0*/  IMAD.WIDE R178, R9, 0x70, R52 ;  /* 0x0000007009b27825 */ /* 0x000fe200078e0234 */
[----:B------:R-:W-:-:S02]  /*16cd0*/  @P0 PRMT R224, R110, 0x5410, RZ ;  /* 0x000054106ee00816 */ /* 0x000fc400000000ff */
[----:B------:R-:W-:Y:S01]  /*16ce0*/  ISETP.GT.U32.AND P0, PT, R2, UR6, PT ;  /* 0x0000000602007c0c */ /* 0x000fe2000bf04070 */
[----:B------:R-:W-:Y:S01]  /*16cf0*/  FADD.FTZ R2, R10, R4 ;  /* 0x000000040a027221 */ /* 0x000fe20000010000 */
[----:B------:R-:W-:Y:S01]  /*16d00*/  IMAD.MOV.U32 R74, RZ, RZ, R225 ;  /* 0x000000ffff4a7224 */ /* 0x000fe200078e00e1 */
[----:B------:R-:W-:Y:S01]  /*16d10*/  MOV R225, R50 ;  /* 0x0000003200e17202 */ /* 0x000fe20000000f00 */
[----:B------:R-:W-:Y:S02]  /*16d20*/  IMAD.WIDE R50, R9, -0x70, R178 ;  /* 0xffffff9009327825 */ /* 0x000fe400078e02b2 */
[----:B------:R1:W-:Y:S02]  /*16d30*/  STL [R1+0x150], R2 ;  /* 0x0001500201007387 */ /* 0x0003e40000100800 */
[----:B-1----:R-:W-:Y:S01]  /*16d40*/  FADD.FTZ R2, R7, R0 ;  /* 0x0000000007027221 */ /* 0x002fe20000010000 */
[----:B------:R-:W-:-:S04]  /*16d50*/  FADD.FTZ R0, R57, R40 ;  /* 0x0000002839007221 */ /* 0x000fc80000010000 */
[----:B------:R-:W-:Y:S04]  /*16d60*/  STL [R1+0x154], R2 ;  /* 0x0001540201007387 */ /* 0x000fe80000100800 */
[----:B------:R1:W-:Y:S01]  /*16d70*/  STL [R1+0x148], R0 ;  /* 0x0001480001007387 */ /* 0x0003e20000100800 */
[----:B------:R-:W-:Y:S01]  /*16d80*/  IMAD.MOV.U32 R89, RZ, RZ, R177 ;  /* 0x000000ffff597224 */ /* 0x000fe200078e00b1 */
[----:B------:R-:W-:Y:S02]  /*16d90*/  PRMT R4, R196, 0x7771, RZ ;  /* 0x00007771c4047816 */ /* 0x000fe400000000ff */
[----:B----4-:R-:W-:Y:S04]  /*16da0*/  STG.E.U16 desc[UR20][R38.64+-0x100], R42 ;  /* 0xffff002a26007986 */ /* 0x010fe8000c101514 */
[----:B---3--:R-:W-:Y:S04]  /*16db0*/  STG.E.U16 desc[UR20][R38.64+-0xfe], R41 ;  /* 0xffff022926007986 */ /* 0x008fe8000c101514 */
[----:B------:R2:W-:Y:S04]  /*16dc0*/  STG.E.U16 desc[UR20][R50.64+-0xfe], R34 ;  /* 0xffff022232007986 */ /* 0x0005e8000c101514 */
[----:B------:R3:W-:Y:S01]  /*16dd0*/  STG.E.U16 desc[UR20][R50.64+-0x100], R35 ;  /* 0xffff002332007986 */ /* 0x0007e2000c101514 */
[----:B-1----:R-:W-:-:S02]  /*16de0*/  VIADD R0, R48, 0x9000 ;  /* 0x0000900030007836 */ /* 0x002fc40000000000 */
[----:B--2---:R-:W-:-:S04]  /*16df0*/  IMAD.SHL.U32 R34, R9, 0x8, RZ ;  /* 0x0000000809227824 */ /* 0x004fc800078e00ff */
[----:B------:R-:W-:Y:S01]  /*16e00*/  IMAD.WIDE R2, R34, 0x2, R38 ;  /* 0x0000000222027825 */ /* 0x000fe200078e0226 */
[----:B------:R-:W-:-:S03]  /*16e10*/  IADD3 R32, PT, PT, R48, 0x9020, RZ ;  /* 0x0000902030207810 */ /* 0x000fc60007ffe0ff */
[----:B------:R-:W-:-:S04]  /*16e20*/  IMAD.WIDE R2, R9, 0x70, R2 ;  /* 0x0000007009027825 */ /* 0x000fc800078e0202 */
[----:B------:R-:W-:Y:S01]  /*16e30*/  @P6 VIADD R32, R0, 0xffffffe0 ;  /* 0xffffffe000206836 */ /* 0x000fe20000000000 */
[----:B------:R-:W-:Y:S01]  /*16e40*/  PRMT R0, R196, 0x7772, RZ ;  /* 0x00007772c4007816 */ /* 0x000fe200000000ff */
[----:B---3--:R-:W-:Y:S01]  /*16e50*/  IMAD.WIDE R34, R34, 0x2, R2 ;  /* 0x0000000222227825 */ /* 0x008fe200078e0202 */
[----:B------:R-:W-:-:S04]  /*16e60*/  PRMT R2, R196, 0x7773, RZ ;  /* 0x00007773c4027816 */ /* 0x000fc800000000ff */
[----:B------:R-:W-:Y:S02]  /*16e70*/  PRMT R11, R0, 0x5410, R2 ;  /* 0x00005410000b7816 */ /* 0x000fe40000000002 */
[C---:B------:R-:W-:Y:S02]  /*16e80*/  PRMT R2, R16.reuse, 0x7773, RZ ;  /* 0x0000777310027816 */ /* 0x040fe400000000ff */
[----:B------:R-:W-:-:S04]  /*16e90*/  PRMT R0, R16, 0x7772, RZ ;  /* 0x0000777210007816 */ /* 0x000fc800000000ff */
[----:B------:R-:W-:Y:S02]  /*16ea0*/  PRMT R177, R0, 0x5410, R2 ;  /* 0x0000541000b17816 */ /* 0x000fe40000000002 */
[C---:B------:R-:W-:Y:S02]  /*16eb0*/  LOP3.LUT R0, R18.reuse, 0xffff, RZ, 0xc0, !PT ;  /* 0x0000ffff12007812 */ /* 0x040fe400078ec0ff */
[----:B------:R-:W-:Y:S02]  /*16ec0*/  LOP3.LUT R2, R18, 0xff, RZ, 0xc0, !PT ;  /* 0x000000ff12027812 */ /* 0x000fe400078ec0ff */
[----:B------:R-:W-:Y:S01]  /*16ed0*/  SHF.R.U32.HI R0, RZ, 0x8, R0 ;  /* 0x00000008ff007819 */ /* 0x000fe20000011600 */
[----:B------:R-:W-:Y:S03]  /*16ee0*/  STG.E.U16 desc[UR20][R178.64+-0x100], R14 ;  /* 0xffff000eb2007986 */ /* 0x000fe6000c101514 */
[--C-:B------:R-:W-:Y:S01]  /*16ef0*/  PRMT R7, R2, 0x5410, R0.reuse ;  /* 0x0000541002077816 */ /* 0x100fe20000000000 */
[----:B------:R-:W-:Y:S01]  /*16f00*/  STG.E.U16 desc[UR20][R148.64+-0xfe], R13 ;  /* 0xffff020d94007986 */ /* 0x000fe2000c101514 */
[----:B------:R-:W-:Y:S01]  /*16f10*/  PRMT R0, R18, 0x7632, R0 ;  /* 0x0000763212007816 */ /* 0x000fe20000000000 */
[----:B------:R-:W-:-:S02]  /*16f20*/  IMAD.MOV.U32 R3, RZ, RZ, R196 ;  /* 0x000000ffff037224 */ /* 0x000fc400078e00c4 */
[----:B------:R1:W-:Y:S01]  /*16f30*/  STG.E.U16 desc[UR20][R34.64+-0xfe], R5 ;  /* 0xffff020522007986 */ /* 0x0003e2000c101514 */
[----:B------:R-:W-:Y:S02]  /*16f40*/  SHF.R.U32.HI R2, RZ, 0x18, R18 ;  /* 0x00000018ff027819 */ /* 0x000fe40000011612 */
[----:B------:R-:W-:-:S04]  /*16f50*/  LOP3.LUT R0, R0, 0xff, RZ, 0xc0, !PT ;  /* 0x000000ff00007812 */ /* 0x000fc800078ec0ff */
[----:B------:R-:W-:Y:S02]  /*16f60*/  PRMT R9, R0, 0x5410, R2 ;  /* 0x0000541000097816 */ /* 0x000fe40000000002 */
[----:B------:R-:W-:Y:S02]  /*16f70*/  LOP3.LUT R0, R3, 0xff, RZ, 0xc0, !PT ;  /* 0x000000ff03007812 */ /* 0x000fe400078ec0ff */
[----:B------:R-:W-:Y:S02]  /*16f80*/  PRMT R2, R8, 0x7773, RZ ;  /* 0x0000777308027816 */ /* 0x000fe400000000ff */
[----:B------:R-:W-:Y:S02]  /*16f90*/  PRMT R10, R0, 0x5410, R4 ;  /* 0x00005410000a7816 */ /* 0x000fe40000000004 */
[----:B------:R-:W-:Y:S01]  /*16fa0*/  PRMT R0, R8, 0x7772, RZ ;  /* 0x0000777208007816 */ /* 0x000fe200000000ff */
[----:B-1----:R-:W1:Y:S03]  /*16fb0*/  LDC R5, c[0x0][0x4f8] ;  /* 0x00013e00ff057b82 */ /* 0x002e660000000800 */
[----:B------:R-:W-:-:S02]  /*16fc0*/  PRMT R17, R0, 0x5410, R2 ;  /* 0x0000541000117816 */ /* 0x000fc40000000002 */
[C---:B------:R-:W-:Y:S02]  /*16fd0*/  LOP3.LUT R0, R12.reuse, 0xffff, RZ, 0xc0, !PT ;  /* 0x0000ffff0c007812 */ /* 0x040fe400078ec0ff */
[----:B------:R-:W-:Y:S02]  /*16fe0*/  LOP3.LUT R2, R12, 0xff, RZ, 0xc0, !PT ;  /* 0x000000ff0c027812 */ /* 0x000fe400078ec0ff */
[----:B------:R-:W-:Y:S02]  /*16ff0*/  SHF.R.U32.HI R0, RZ, 0x8, R0 ;  /* 0x00000008ff007819 */ /* 0x000fe40000011600 */
[C---:B------:R-:W-:Y:S02]  /*17000*/  PRMT R146, R37.reuse, 0x7610, R146 ;  /* 0x0000761025927816 */ /* 0x040fe40000000092 */
[----:B------:R-:W-:Y:S01]  /*17010*/  PRMT R145, R37, 0x7632, R145 ;  /* 0x0000763225917816 */ /* 0x000fe20000000091 */
[----:B------:R-:W-:Y:S01]  /*17020*/  IMAD.MOV.U32 R37, RZ, RZ, R16 ;  /* 0x000000ffff257224 */ /* 0x000fe200078e0010 */
[----:B------:R-:W-:-:S02]  /*17030*/  PRMT R45, R16, 0x7771, RZ ;  /* 0x00007771102d7816 */ /* 0x000fc400000000ff */
[----:B------:R-:W-:Y:S02]  /*17040*/  PRMT R16, R2, 0x5410, R0 ;  /* 0x0000541002107816 */ /* 0x000fe40000000000 */
[----:B------:R-:W-:Y:S02]  /*17050*/  PRMT R2, R12, 0x7632, R2 ;  /* 0x000076320c027816 */ /* 0x000fe40000000002 */
[----:B-1----:R-:W-:Y:S02]  /*17060*/  LOP3.LUT R4, R5, 0xff, RZ, 0xc0, !PT ;  /* 0x000000ff05047812 */ /* 0x002fe400078ec0ff */
[----:B------:R-:W-:Y:S02]  /*17070*/  SHF.R.U32.HI R5, RZ, 0x18, R12 ;  /* 0x00000018ff057819 */ /* 0x000fe4000001160c */
[----:B------:R-:W1:Y:S01]  /*17080*/  LDSM.16.MT88.4 R12, [R48+0x9000] ;  /* 0x00900000300c783b */ /* 0x000e620000004200 */
[----:B------:R-:W-:Y:S01]  /*17090*/  IMAD R0, R4, 0x10000, R4 ;  /* 0x0001000004007824 */ /* 0x000fe200078e0204 */
[----:B------:R-:W-:-:S04]  /*170a0*/  LOP3.LUT R4, R2, 0xff, RZ, 0xc0, !PT ;  /* 0x000000ff02047812 */ /* 0x000fc800078ec0ff */
[----:B------:R-:W-:Y:S01]  /*170b0*/  HSET2.LE.AND R2, R7, R0, PT ;  /* 0x0000000007027233 */ /* 0x000fe20003803000 */
[----:B------:R2:W-:Y:S01]  /*170c0*/  STG.E.U16 desc[UR20][R34.64+-0x100], R6 ;  /* 0xffff000622007986 */ /* 0x0005e2000c101514 */
[----:B------:R-:W-:Y:S02]  /*170d0*/  MOV R3, R8 ;  /* 0x0000000800037202 */ /* 0x000fe40000000f00 */
[----:B------:R-:W-:Y:S02]  /*170e0*/  PRMT R5, R4, 0x5410, R5 ;  /* 0x0000541004057816 */ /* 0x000fe40000000005 */
[----:B------:R-:W-:Y:S02]  /*170f0*/  LOP3.LUT R4, R11, 0xff00ff, RZ, 0xc0, !PT ;  /* 0x00ff00ff0b047812 */ /* 0x000fe400078ec0ff */
[----:B------:R-:W-:-:S03]  /*17100*/  LOP3.LUT R3, R3, 0xff, RZ, 0xc0, !PT ;  /* 0x000000ff03037812 */ /* 0x000fc600078ec0ff */
[----:B------:R-:W-:Y:S02]  /*17110*/  HSET2.LE.AND R4, R4, R0, PT ;  /* 0x0000000004047233 */ /* 0x000fe40003803000 */
[----:B------:R-:W-:-:S03]  /*17120*/  LOP3.LUT R7, R17, 0xff00ff, RZ, 0xc0, !PT ;  /* 0x00ff00ff11077812 */ /* 0x000fc600078ec0ff */
[----:B------:R-:W-:Y:S02]  /*17130*/  LOP3.LUT R11, R198, R4, RZ, 0xc0, !PT ;  /* 0x00000004c60b7212 */ /* 0x000fe400078ec0ff */
[----:B--2---:R-:W-:Y:S02]  /*17140*/  PRMT R6, R8, 0x7771, RZ ;  /* 0x0000777108067816 */ /* 0x004fe400000000ff */
[----:B------:R-:W-:Y:S02]  /*17150*/  LOP3.LUT R8, R89, R2, RZ, 0xc0, !PT ;  /* 0x0000000259087212 */ /* 0x000fe400078ec0ff */
[--C-:B------:R-:W-:Y:S02]  /*17160*/  HSET2.LE.AND R2, R9, R0.reuse, PT ;  /* 0x0000000009027233 */ /* 0x100fe40003803000 */
[----:B------:R-:W-:Y:S02]  /*17170*/  PRMT R6, R3, 0x5410, R6 ;  /* 0x0000541003067816 */ /* 0x000fe40000000006 */
[----:B------:R-:W-:-:S02]  /*17180*/  HSET2.LE.AND R3, R10, R0, PT ;  /* 0x000000000a037233 */ /* 0x000fc40003803000 */
[----:B------:R-:W-:Y:S02]  /*17190*/  LOP3.LUT R9, R88, R2, RZ, 0xc0, !PT ;  /* 0x0000000258097212 */ /* 0x000fe400078ec0ff */
[--C-:B------:R-:W-:Y:S02]  /*171a0*/  HSET2.LE.AND R2, R16, R0.reuse, PT ;  /* 0x0000000010027233 */ /* 0x100fe40003803000 */
[----:B------:R-:W-:Y:S02]  /*171b0*/  LOP3.LUT R10, R79, R3, RZ, 0xc0, !PT ;  /* 0x000000034f0a7212 */ /* 0x000fe400078ec0ff */
[--C-:B------:R-:W-:Y:S02]  /*171c0*/  HSET2.LE.AND R3, R6, R0.reuse, PT ;  /* 0x0000000006037233 */ /* 0x100fe40003803000 */
[----:B------:R-:W-:Y:S02]  /*171d0*/  LOP3.LUT R4, R27, R2, RZ, 0xc0, !PT ;  /* 0x000000021b047212 */ /* 0x000fe400078ec0ff */
[----:B------:R-:W-:-:S02]  /*171e0*/  HSET2.LE.AND R2, R5, R0, PT ;  /* 0x0000000005027233 */ /* 0x000fc40003803000 */
[----:B------:R-:W-:Y:S01]  /*171f0*/  HSET2.LE.AND R7, R7, R0, PT ;  /* 0x0000000007077233 */ /* 0x000fe20003803000 */
[----:B------:R-:W-:Y:S01]  /*17200*/  @P1 HFMA2.BF16_V2 R99, -RZ.H0_H0, RZ.H0_H0, -R125.H1_H1 ;  /* 0x200000ffff631231 */ /* 0x000fe2000036097d */
[----:B------:R-:W-:Y:S01]  /*17210*/  PRMT R144, R26, 0x7610, R144 ;  /* 0x000076101a907816 */ /* 0x000fe20000000090 */
[----:B------:R-:W-:Y:S01]  /*17220*/  @!P5 HFMA2.BF16_V2 R108, -RZ.H0_H0, RZ.H0_H0, -R146.H0_H0 ;  /* 0x200000ffff6cd231 */ /* 0x000fe20000340992 */
[----:B------:R-:W-:Y:S01]  /*17230*/  LOP3.LUT R5, R22, R2, RZ, 0xc0, !PT ;  /* 0x0000000216057212 */ /* 0x000fe200078ec0ff */
[----:B------:R-:W-:Y:S01]  /*17240*/  IMAD.MOV.U32 R72, RZ, RZ, R56 ;  /* 0x000000ffff487224 */ /* 0x000fe200078e0038 */
[----:B------:R-:W-:Y:S02]  /*17250*/  LOP3.LUT R6, R21, R3, RZ, 0xc0, !PT ;  /* 0x0000000315067212 */ /* 0x000fe400078ec0ff */
[----:B------:R-:W-:Y:S01]  /*17260*/  LOP3.LUT R7, R19, R7, RZ, 0xc0, !PT ;  /* 0x0000000713077212 */ /* 0x000fe200078ec0ff */
[----:B------:R-:W-:Y:S01]  /*17270*/  IMAD.MOV.U32 R79, RZ, RZ, R78 ;  /* 0x000000ffff4f7224 */ /* 0x000fe200078e004e */
[----:B------:R-:W-:Y:S01]  /*17280*/  PRMT R96, R125, 0x7632, R96 ;  /* 0x000076327d607816 */ /* 0x000fe20000000060 */
[----:B------:R-:W-:Y:S01]  /*17290*/  IMAD.MOV.U32 R56, RZ, RZ, R109 ;  /* 0x000000ffff387224 */ /* 0x000fe200078e006d */
[----:B------:R-:W-:Y:S01]  /*172a0*/  @P1 PRMT R96, R99, 0x5410, RZ ;  /* 0x0000541063601816 */ /* 0x000fe200000000ff */
[----:B------:R-:W-:-:S02]  /*172b0*/  @!P3 HFMA2.BF16_V2 R112, -RZ.H0_H0, RZ.H0_H0, -R144.H0_H0 ;  /* 0x200000ffff70b231 */ /* 0x000fc40000340990 */
[----:B------:R-:W-:Y:S02]  /*172c0*/  IMAD.MOV.U32 R78, RZ, RZ, R76 ;  /* 0x000000ffff4e7224 */ /* 0x000fe400078e004c */
[----:B------:R-:W-:Y:S01]  /*172d0*/  @P0 HFMA2.BF16_V2 R113, -RZ.H0_H0, RZ.H0_H0, -R175.H1_H1 ;  /* 0x200000ffff710231 */ /* 0x000fe200003609af */
[----:B------:R-:W-:Y:S01]  /*172e0*/  PRMT R109, R146, 0x5410, R145 ;  /* 0x00005410926d7816 */ /* 0x000fe20000000091 */
[----:B------:R-:W-:Y:S02]  /*172f0*/  @!P2 HFMA2.BF16_V2 R114, -RZ.H0_H0, RZ.H0_H0, -R176.H1_H1 ;  /* 0x200000ffff72a231 */ /* 0x000fe400003609b0 */
[----:B------:R-:W-:Y:S01]  /*17300*/  IMAD.MOV.U32 R76, RZ, RZ, R75 ;  /* 0x000000ffff4c7224 */ /* 0x000fe200078e004b */
[----:B------:R-:W-:Y:S01]  /*17310*/  @!P5 PRMT R146, R108, 0x5410, RZ ;  /* 0x000054106c92d816 */ /* 0x000fe200000000ff */
[----:B------:R-:W-:Y:S01]  /*17320*/  IMAD.MOV.U32 R75, RZ, RZ, R74 ;  /* 0x000000ffff4b7224 */ /* 0x000fe200078e004a */
[----:B------:R-:W-:Y:S01]  /*17330*/  PRMT R108, R144, 0x7610, R26 ;  /* 0x00007610906c7816 */ /* 0x000fe2000000001a */
[C---:B-1----:R-:W-:Y:S01]  /*17340*/  HMMA.16816.F32.BF16 R88, R4.reuse, R14, R132 ;  /* 0x0000000e0458723c */ /* 0x042fe20000041884 */
[----:B------:R-:W-:Y:S01]  /*17350*/  MOV R74, R72 ;  /* 0x00000048004a7202 */ /* 0x000fe20000000f00 */
[----:B------:R-:W-:Y:S01]  /*17360*/  IMAD.MOV.U32 R72, RZ, RZ, R56 ;  /* 0x000000ffff487224 */ /* 0x000fe200078e0038 */
[----:B------:R-:W-:Y:S01]  /*17370*/  PRMT R55, R175, 0x7632, R55 ;  /* 0x00007632af377816 */ /* 0x000fe20000000037 */
[----:B------:R-:W-:Y:S01]  /*17380*/  IMAD.MOV.U32 R56, RZ, RZ, R115 ;  /* 0x000000ffff387224 */ /* 0x000fe200078e0073 */
[----:B------:R-:W-:Y:S01]  /*17390*/  PRMT R26, R176, 0x7632, R26 ;  /* 0x00007632b01a7816 */ /* 0x000fe2000000001a */
[----:B------:R-:W-:Y:S01]  /*173a0*/  IMAD.MOV.U32 R135, RZ, RZ, R96 ;  /* 0x000000ffff877224 */ /* 0x000fe200078e0060 */
[----:B------:R-:W-:Y:S01]  /*173b0*/  @!P3 PRMT R144, R112, 0x5410, RZ ;  /* 0x000054107090b816 */ /* 0x000fe200000000ff */
[----:B------:R-:W-:Y:S01]  /*173c0*/  HMMA.16816.F32.BF16 R92, R4, R12, R136 ;  /* 0x0000000c045c723c */ /* 0x000fe20000041888 */
[----:B------:R-:W-:Y:S01]  /*173d0*/  @P0 PRMT R55, R113, 0x5410, RZ ;  /* 0x0000541071370816 */ /* 0x000fe200000000ff */
[----:B------:R-:W-:Y:S01]  /*173e0*/  STG.E.U16 desc[UR20][R38.64+-0xf0], R25 ;  /* 0xffff101926007986 */ /* 0x000fe2000c101514 */
[----:B------:R-:W-:-:S03]  /*173f0*/  @!P2 PRMT R26, R114, 0x5410, RZ ;  /* 0x00005410721aa816 */ /* 0x000fc600000000ff */
[----:B------:R-:W-:Y:S02]  /*17400*/  STG.E.U16 desc[UR20][R38.64+-0xee], R24 ;  /* 0xffff121826007986 */ /* 0x000fe4000c101514 */
[----:B------:R-:W-:Y:S01]  /*17410*/  HMMA.16816.F32.BF16 R112, R8, R12, R168 ;  /* 0x0000000c0870723c */ /* 0x000fe200000418a8 */
[----:B------:R-:W-:Y:S02]  /*17420*/  IMAD.MOV.U32 R134, RZ, RZ, R26 ;  /* 0x000000ffff867224 */ /* 0x000fe400078e001a */
[----:B------:R-:W-:Y:S01]  /*17430*/  @!P4 HFMA2.BF16_V2 R111, -RZ.H0_H0, RZ.H0_H0, -R145.H0_H0 ;  /* 0x200000ffff6fc231 */ /* 0x000fe20000340991 */
[----:B------:R-:W1:Y:S01]  /*17440*/  LDSM.16.MT88.4 R24, [R48+0xa000] ;  /* 0x00a000003018783b */ /* 0x000e620000004200 */
[----:B------:R-:W-:-:S03]  /*17450*/  MOV R200, R77 ;  /* 0x0000004d00c87202 */ /* 0x000fc60000000f00 */
[----:B------:R-:W-:Y:S01]  /*17460*/  LDSM.16.MT88.4 R16, [R48+0xb000] ;  /* 0x00b000003010783b */ /* 0x000fe20000004200 */
[----:B------:R-:W-:Y:S03]  /*17470*/  HMMA.16816.F32.BF16 R96, R8, R14, R164 ;  /* 0x0000000e0860723c */ /* 0x000fe600000418a4 */
[----:B------:R-:W2:Y:S01]  /*17480*/  LDSM.16.MT88.4 R12, [R32] ;  /* 0x00000000200c783b */ /* 0x000ea20000004200 */
[----:B------:R-:W-:Y:S01]  /*17490*/  IMAD.MOV.U32 R198, RZ, RZ, R79 ;  /* 0x000000ffffc67224 */ /* 0x000fe200078e004f */
[----:B------:R-:W-:Y:S01]  /*174a0*/  @!P4 PRMT R145, R111, 0x5410, RZ ;  /* 0x000054106f91c816 */ /* 0x000fe200000000ff */
[----:B------:R-:W-:Y:S02]  /*174b0*/  IMAD.MOV.U32 R199, RZ, RZ, R78 ;  /* 0x000000ffffc77224 */ /* 0x000fe400078e004e */
[----:B------:R-:W-:Y:S01]  /*174c0*/  IMAD.MOV.U32 R136, RZ, RZ, R76 ;  /* 0x000000ffff887224 */ /* 0x000fe200078e004c */
[----:B------:R-:W-:Y:S01]  /*174d0*/  MOV R111, R73 ;  /* 0x00000049006f7202 */ /* 0x000fe20000000f00 */
        /* <DEDUP_REMOVED lines=8> */
[----:B------:R-:W-:Y:S01]  /*17560*/  IMAD.MOV.U32 R2, RZ, RZ, R152 ;  /* 0x000000ffff027224 */ /* 0x000fe200078e0098 */
[----:B------:R-:W-:Y:S01]  /*17570*/  STG.E.U16 desc[UR20][R50.64+-0xf0], R23 ;  /* 0xffff101732007986 */ /* 0x000fe2000c101514 */
[----:B-1----:R-:W-:Y:S08]  /*17580*/  HMMA.16816.F32.BF16 R168, R8, R24, R184 ;  /* 0x0000001808a8723c */ /* 0x002ff000000418b8 */
[----:B--2---:R-:W-:Y:S01]  /*17590*/  HMMA.16816.F32.BF16 R76, R4, R12, R128 ;  /* 0x0000000c044c723c */ /* 0x004fe20000041880 */
[----:B------:R-:W-:-:S02]  /*175a0*/  IMAD.MOV.U32 R128, RZ, RZ, R148 ;  /* 0x000000ffff807224 */ /* 0x000fc400078e0094 */
[----:B------:R-:W-:-:S05]  /*175b0*/  IMAD.MOV.U32 R129, RZ, RZ, R149 ;  /* 0x000000ffff817224 */ /* 0x000fca00078e0095 */
[----:B------:R-:W-:Y:S08]  /*175c0*/  HMMA.16816.F32.BF16 R152, R8, R12, R160 ;  /* 0x0000000c0898723c */ /* 0x000ff000000418a0 */
[-C--:B------:R-:W-:Y:S08]  /*175d0*/  HMMA.16816.F32.BF16 R72, R4, R14.reuse, R60 ;  /* 0x0000000e0448723c */ /* 0x080ff0000004183c */
[----:B------:R-:W-:Y:S01]  /*175e0*/  HMMA.16816.F32.BF16 R148, R8, R14, R180 ;  /* 0x0000000e0894723c */ /* 0x000fe200000418b4 */
[----:B------:R-:W1:Y:S07]  /*175f0*/  LDSM.16.MT88.4 R12, [R32+0x2000] ;  /* 0x00200000200c783b */ /* 0x000e6e0000004200 */
[----:B------:R-:W-:Y:S01]  /*17600*/  HMMA.16816.F32.BF16 R68, R4, R24, R68 ;  /* 0x000000180444723c */ /* 0x000fe20000041844 */
[----:B------:R-:W-:-:S02]  /*17610*/  IMAD.MOV.U32 R24, RZ, RZ, R20 ;  /* 0x000000ffff187224 */ /* 0x000fc400078e0014 */
[----:B------:R-:W2:Y:S01]  /*17620*/  LDSM.16.MT88.4 R20, [R32+0x1000] ;  /* 0x001000002014783b */ /* 0x000ea20000004200 */
[----:B------:R-:W-:Y:S01]  /*17630*/  MOV R180, R54 ;  /* 0x0000003600b47202 */ /* 0x000fe20000000f00 */
[----:B------:R-:W-:Y:S02]  /*17640*/  IMAD.MOV.U32 R181, RZ, RZ, R59 ;  /* 0x000000ffffb57224 */ /* 0x000fe400078e003b */
[----:B------:R-:W-:Y:S01]  /*17650*/  IMAD.MOV.U32 R182, RZ, RZ, R52 ;  /* 0x000000ffffb67224 */ /* 0x000fe200078e0034 */
[----:B------:R-:W-:Y:S01]  /*17660*/  HMMA.16816.F32.BF16 R184, R8, R16, R220 ;  /* 0x0000001008b8723c */ /* 0x000fe200000418dc */
[----:B------:R-:W-:Y:S02]  /*17670*/  IMAD.MOV.U32 R130, RZ, RZ, R58 ;  /* 0x000000ffff827224 */ /* 0x000fe400078e003a */
[----:B------:R-:W-:Y:S02]  /*17680*/  IMAD.MOV.U32 R131, RZ, RZ, R55 ;  /* 0x000000ffff837224 */ /* 0x000fe400078e0037 */
[----:B------:R-:W-:-:S02]  /*17690*/  IMAD.MOV.U32 R183, RZ, RZ, R53 ;  /* 0x000000ffffb77224 */ /* 0x000fc400078e0035 */
[----:B------:R-:W-:Y:S01]  /*176a0*/  IMAD.MOV.U32 R25, RZ, RZ, R43 ;  /* 0x000000ffff197224 */ /* 0x000fe200078e002b */
[----:B------:R-:W-:Y:S01]  /*176b0*/  HMMA.16816.F32.BF16 R52, R4, R16, R116 ;  /* 0x000000100434723c */ /* 0x000fe20000041874 */
[----:B------:R-:W-:Y:S01]  /*176c0*/  MOV R220, R24 ;  /* 0x0000001800dc7202 */ /* 0x000fe20000000f00 */
[----:B------:R-:W-:Y:S02]  /*176d0*/  IMAD.MOV.U32 R119, RZ, RZ, R181 ;  /* 0x000000ffff777224 */ /* 0x000fe400078e00b5 */
[----:B------:R-:W-:Y:S01]  /*176e0*/  IMAD.MOV.U32 R118, RZ, RZ, R180 ;  /* 0x000000ffff767224 */ /* 0x000fe200078e00b4 */
[----:B------:R-:W-:Y:S01]  /*176f0*/  MOV R180, R128 ;  /* 0x0000008000b47202 */ /* 0x000fe20000000f00 */
[----:B------:R-:W-:Y:S02]  /*17700*/  IMAD.MOV.U32 R24, RZ, RZ, R182 ;  /* 0x000000ffff187224 */ /* 0x000fe400078e00b6 */
[----:B------:R-:W-:Y:S02]  /*17710*/  IMAD.MOV.U32 R181, RZ, RZ, R129 ;  /* 0x000000ffffb57224 */ /* 0x000fe400078e0081 */
[----:B------:R-:W-:-:S02]  /*17720*/  IMAD.MOV.U32 R117, RZ, RZ, R25 ;  /* 0x000000ffff757224 */ /* 0x000fc400078e0019 */
[----:B------:R-:W-:Y:S02]  /*17730*/  IMAD.MOV.U32 R182, RZ, RZ, R130 ;  /* 0x000000ffffb67224 */ /* 0x000fe400078e0082 */
        /* <DEDUP_REMOVED lines=8> */
[----:B-1----:R-:W-:Y:S01]  /*177c0*/  HMMA.16816.F32.BF16 R224, R8, R12, R232 ;  /* 0x0000000c08e0723c */ /* 0x002fe200000418e8 */
[----:B------:R-:W-:Y:S02]  /*177d0*/  IMAD.MOV.U32 R232, RZ, RZ, R182 ;  /* 0x000000ffffe87224 */ /* 0x000fe400078e00b6 */
[----:B------:R-:W-:Y:S02]  /*177e0*/  IMAD.MOV.U32 R182, RZ, RZ, R134 ;  /* 0x000000ffffb67224 */ /* 0x000fe400078e0086 */
[----:B------:R-:W-:Y:S02]  /*177f0*/  IMAD.MOV.U32 R134, RZ, RZ, R2 ;  /* 0x000000ffff867224 */ /* 0x000fe400078e0002 */
[----:B------:R-:W-:-:S02]  /*17800*/  IMAD.MOV.U32 R110, RZ, RZ, R56 ;  /* 0x000000ffff6e7224 */ /* 0x000fc400078e0038 */
[----:B------:R-:W-:Y:S01]  /*17810*/  IMAD.MOV.U32 R2, RZ, RZ, R28 ;  /* 0x000000ffff027224 */ /* 0x000fe200078e001c */
[----:B--2---:R-:W-:Y:S04]  /*17820*/  HMMA.16816.F32.BF16 R56, R4, R22, R84 ;  /* 0x000000160438723c */ /* 0x004fe80000041854 */
[----:B------:R-:W-:-:S04]  /*17830*/  LOP3.LUT R2, R2, 0xff, RZ, 0xc0, !PT ;  /* 0x000000ff02027812 */ /* 0x000fc800078ec0ff */
[C---:B------:R-:W-:Y:S08]  /*17840*/  HMMA.16816.F32.BF16 R84, R4.reuse, R12, R140 ;  /* 0x0000000c0454723c */ /* 0x040ff0000004188c */
[----:B------:R-:W-:Y:S08]  /*17850*/  HMMA.16816.F32.BF16 R60, R4, R20, R80 ;  /* 0x00000014043c723c */ /* 0x000ff00000041850 */
[-C--:B------:R-:W-:Y:S08]  /*17860*/  HMMA.16816.F32.BF16 R140, R8, R26.reuse, R188 ;  /* 0x0000001a088c723c */ /* 0x080ff000000418bc */
[C---:B------:R-:W-:Y:S08]  /*17870*/  HMMA.16816.F32.BF16 R64, R4.reuse, R26, R64 ;  /* 0x0000001a0440723c */ /* 0x040ff00000041840 */
[C---:B------:R-:W-:Y:S08]  /*17880*/  HMMA.16816.F32.BF16 R40, R4.reuse, R18, R120 ;  /* 0x000000120428723c */ /* 0x040ff00000041878 */
[----:B------:R-:W-:Y:S01]  /*17890*/  HMMA.16816.F32.BF16 R80, R4, R14, R156 ;  /* 0x0000000e0450723c */ /* 0x000fe2000004189c */
[----:B------:R-:W-:-:S07]  /*178a0*/  PRMT R6, R28, 0x7771, RZ ;  /* 0x000077711c067816 */ /* 0x000fce00000000ff */
[C---:B------:R-:W-:Y:S08]  /*178b0*/  HMMA.16816.F32.BF16 R188, R8.reuse, R18, R228 ;  /* 0x0000001208bc723c */ /* 0x040ff000000418e4 */
[C---:B------:R-:W-:Y:S08]  /*178c0*/  HMMA.16816.F32.BF16 R160, R8.reuse, R20, R192 ;  /* 0x0000001408a0723c */ /* 0x040ff000000418c0 */
[C---:B------:R-:W-:Y:S01]  /*178d0*/  HMMA.16816.F32.BF16 R164, R8.reuse, R22, R212 ;  /* 0x0000001608a4723c */ /* 0x040fe200000418d4 */
[----:B------:R-:W-:Y:S01]  /*178e0*/  PRMT R5, R28, 0x7773, RZ ;  /* 0x000077731c057816 */ /* 0x000fe200000000ff */
[----:B------:R-:W1:Y:S06]  /*178f0*/  LDSM.16.MT88.4 R16, [R48+0xa400] ;  /* 0x00a400003010783b */ /* 0x000e6c0000004200 */
[----:B------:R-:W-:Y:S01]  /*17900*/  HMMA.16816.F32.BF16 R228, R8, R14, R236 ;  /* 0x0000000e08e4723c */ /* 0x000fe200000418ec */
[----:B------:R-:W-:Y:S01]  /*17910*/  IMAD.MOV.U32 R237, RZ, RZ, R181 ;  /* 0x000000ffffed7224 */ /* 0x000fe200078e00b5 */
[----:B------:R-:W-:Y:S01]  /*17920*/  MOV R181, R133 ;  /* 0x0000008500b57202 */ /* 0x000fe20000000f00 */
[----:B------:R-:W-:Y:S01]  /*17930*/  IMAD.MOV.U32 R133, RZ, RZ, R3 ;  /* 0x000000ffff857224 */ /* 0x000fe200078e0003 */
[----:B------:R-:W-:-:S02]  /*17940*/  LOP3.LUT R3, R37, 0xff, RZ, 0xc0, !PT ;  /* 0x000000ff25037812 */ /* 0x000fc400078ec0ff */
[----:B------:R-:W-:Y:S02]  /*17950*/  PRMT R4, R28, 0x7772, RZ ;  /* 0x000077721c047816 */ /* 0x000fe400000000ff */
[----:B------:R-:W-:Y:S01]  /*17960*/  SHF.R.U32.HI R7, RZ, 0x18, R30 ;  /* 0x00000018ff077819 */ /* 0x000fe2000001161e */
[----:B------:R-:W-:Y:S01]  /*17970*/  IMAD.MOV.U32 R195, RZ, RZ, R128 ;  /* 0x000000ffffc37224 */ /* 0x000fe200078e0080 */
[----:B------:R-:W-:Y:S01]  /*17980*/  PRMT R9, R2, 0x5410, R6 ;  /* 0x0000541002097816 */ /* 0x000fe20000000006 */
[----:B------:R-:W-:Y:S01]  /*17990*/  IMAD.MOV.U32 R221, RZ, RZ, R129 ;  /* 0x000000ffffdd7224 */ /* 0x000fe200078e0081 */
[C---:B------:R-:W-:Y:S01]  /*179a0*/  LOP3.LUT R2, R30.reuse, 0xffff, RZ, 0xc0, !PT ;  /* 0x0000ffff1e027812 */ /* 0x040fe200078ec0ff */
[----:B------:R-:W-:Y:S01]  /*179b0*/  IMAD.MOV.U32 R222, RZ, RZ, R130 ;  /* 0x000000ffffde7224 */ /* 0x000fe200078e0082 */
[----:B------:R-:W-:Y:S01]  /*179c0*/  PRMT R45, R3, 0x5410, R45 ;  /* 0x00005410032d7816 */ /* 0x000fe2000000002d */
[----:B------:R-:W-:Y:S01]  /*179d0*/  IMAD.MOV.U32 R192, RZ, RZ, R131 ;  /* 0x000000ffffc07224 */ /* 0x000fe200078e0083 */
[----:B------:R-:W-:Y:S01]  /*179e0*/  SHF.R.U32.HI R2, RZ, 0x8, R2 ;  /* 0x00000008ff027819 */ /* 0x000fe20000011602 */
[----:B------:R-:W-:Y:S01]  /*179f0*/  LDSM.16.MT88.4 R12, [R32+0x1400] ;  /* 0x00140000200c783b */ /* 0x000fe20000004200 */
[----:B------:R-:W-:-:S03]  /*17a00*/  LOP3.LUT R3, R30, 0xff, RZ, 0xc0, !PT ;  /* 0x000000ff1e037812 */ /* 0x000fc600078ec0ff */
[----:B------:R-:W-:Y:S01]  /*17a10*/  LDSM.16.MT88.4 R20, [R32+0x400] ;  /* 0x000400002014783b */ /* 0x000fe20000004200 */
[----:B------:R-:W-:Y:S02]  /*17a20*/  PRMT R10, R3, 0x5410, R2 ;  /* 0x00005410030a7816 */ /* 0x000fe40000000002 */
[----:B------:R-:W-:Y:S02]  /*17a30*/  PRMT R3, R30, 0x7632, R3 ;  /* 0x000076321e037816 */ /* 0x000fe40000000003 */
[----:B------:R-:W-:Y:S02]  /*17a40*/  PRMT R11, R4, 0x5410, R5 ;  /* 0x00005410040b7816 */ /* 0x000fe40000000005 */
[----:B------:R-:W-:Y:S02]  /*17a50*/  LOP3.LUT R5, R3, 0xff, RZ, 0xc0, !PT ;  /* 0x000000ff03057812 */ /* 0x000fe400078ec0ff */
[----:B------:R-:W-:Y:S02]  /*17a60*/  LOP3.LUT R2, R29, 0xffff, RZ, 0xc0, !PT ;  /* 0x0000ffff1d027812 */ /* 0x000fe400078ec0ff */
[----:B------:R-:W-:Y:S01]  /*17a70*/  PRMT R37, R5, 0x5410, R7 ;  /* 0x0000541005257816 */ /* 0x000fe20000000007 */
[----:B------:R-:W-:Y:S01]  /*17a80*/  IMAD.MOV.U32 R7, RZ, RZ, R31 ;  /* 0x000000ffff077224 */ /* 0x000fe200078e001f */
[----:B------:R-:W-:-:S02]  /*17a90*/  LOP3.LUT R6, R29, 0xff, RZ, 0xc0, !PT ;  /* 0x000000ff1d067812 */ /* 0x000fc400078ec0ff */
[----:B------:R-:W-:Y:S02]  /*17aa0*/  PRMT R4, R29, 0x7632, R4 ;  /* 0x000076321d047816 */ /* 0x000fe40000000004 */
[----:B------:R-:W-:Y:S02]  /*17ab0*/  SHF.R.U32.HI R8, RZ, 0x18, R29 ;  /* 0x00000018ff087819 */ /* 0x000fe4000001161d */
[----:B------:R-:W2:Y:S01]  /*17ac0*/  LDSM.16.MT88.4 R28, [R48+0xb400] ;  /* 0x00b40000301c783b */ /* 0x000ea20000004200 */
[----:B------:R-:W-:Y:S02]  /*17ad0*/  SHF.R.U32.HI R3, RZ, 0x8, R2 ;  /* 0x00000008ff037819 */ /* 0x000fe40000011602 */
[----:B------:R-:W-:Y:S02]  /*17ae0*/  LOP3.LUT R2, R4, 0xff, RZ, 0xc0, !PT ;  /* 0x000000ff04027812 */ /* 0x000fe400078ec0ff */
[----:B------:R-:W-:Y:S01]  /*17af0*/  PRMT R4, R6, 0x5410, R3 ;  /* 0x0000541006047816 */ /* 0x000fe20000000003 */
[----:B------:R-:W-:Y:S01]  /*17b00*/  IMAD.MOV.U32 R6, RZ, RZ, R47 ;  /* 0x000000ffff067224 */ /* 0x000fe200078e002f */
[----:B------:R-:W-:-:S02]  /*17b10*/  PRMT R5, R2, 0x5410, R8 ;  /* 0x0000541002057816 */ /* 0x000fc40000000008 */
[--C-:B------:R-:W-:Y:S02]  /*17b20*/  HSET2.LE.AND R2, R9, R0.reuse, PT ;  /* 0x0000000009027233 */ /* 0x100fe40003803000 */
[----:B------:R-:W-:Y:S02]  /*17b30*/  LOP3.LUT R3, R11, 0xff00ff, RZ, 0xc0, !PT ;  /* 0x00ff00ff0b037812 */ /* 0x000fe400078ec0ff */
[--C-:B------:R-:W-:Y:S02]  /*17b40*/  HSET2.LE.AND R4, R4, R0.reuse, PT ;  /* 0x0000000004047233 */ /* 0x100fe40003803000 */
[----:B------:R-:W-:Y:S02]  /*17b50*/  LOP3.LUT R6, R6, R2, RZ, 0xc0, !PT ;  /* 0x0000000206067212 */ /* 0x000fe400078ec0ff */
[--C-:B------:R-:W-:Y:S02]  /*17b60*/  HSET2.LE.AND R2, R3, R0.reuse, PT ;  /* 0x0000000003027233 */ /* 0x100fe40003803000 */
[----:B------:R-:W-:-:S02]  /*17b70*/  HSET2.LE.AND R5, R5, R0, PT ;  /* 0x0000000005057233 */ /* 0x000fc40003803000 */
[----:B------:R-:W-:Y:S02]  /*17b80*/  LOP3.LUT R4, R109, R4, RZ, 0xc0, !PT ;  /* 0x000000046d047212 */ /* 0x000fe400078ec0ff */
[----:B------:R-:W-:Y:S02]  /*17b90*/  LOP3.LUT R7, R7, R2, RZ, 0xc0, !PT ;  /* 0x0000000207077212 */ /* 0x000fe400078ec0ff */
[----:B------:R-:W-:Y:S01]  /*17ba0*/  LOP3.LUT R5, R108, R5, RZ, 0xc0, !PT ;  /* 0x000000056c057212 */ /* 0x000fe200078ec0ff */
[----:B------:R-:W-:Y:S02]  /*17bb0*/  IMAD.MOV.U32 R238, RZ, RZ, R24 ;  /* 0x000000ffffee7224 */ /* 0x000fe400078e0018 */
[----:B------:R-:W-:Y:S02]  /*17bc0*/  IMAD.MOV.U32 R239, RZ, RZ, R25 ;  /* 0x000000ffffef7224 */ /* 0x000fe400078e0019 */
[----:B------:R-:W3:Y:S02]  /*17bd0*/  LDSM.16.MT88.4 R24, [R48+0x9400] ;  /* 0x009400003018783b */ /* 0x000ee40000004200 */
[C---:B-1----:R-:W-:Y:S08]  /*17be0*/  HMMA.16816.F32.BF16 R128, R4.reuse, R18, R64 ;  /* 0x000000120480723c */ /* 0x042ff00000041840 */
[----:B--2---:R-:W-:Y:S01]  /*17bf0*/  HMMA.16816.F32.BF16 R64, R4, R30, R40 ;  /* 0x0000001e0440723c */ /* 0x004fe20000041828 */
[----:B------:R-:W1:Y:S01]  /*17c00*/  LDSM.16.MT88.4 R40, [R32+0x2400] ;  /* 0x002400002028783b */ /* 0x000e620000004200 */
[----:B------:R-:W-:Y:S01]  /*17c10*/  HSET2.LE.AND R3, R10, R0, PT ;  /* 0x000000000a037233 */ /* 0x000fe20003803000 */
[----:B------:R-:W-:Y:S01]  /*17c20*/  IMAD.MOV.U32 R236, RZ, RZ, R180 ;  /* 0x000000ffffec7224 */ /* 0x000fe200078e00b4 */
[----:B------:R-:W-:Y:S01]  /*17c30*/  MOV R193, R182 ;  /* 0x000000b600c17202 */ /* 0x000fe20000000f00 */
[----:B------:R-:W-:-:S02]  /*17c40*/  IMAD.MOV.U32 R11, RZ, RZ, R181 ;  /* 0x000000ffff0b7224 */ /* 0x000fc400078e00b5 */
[----:B------:R-:W-:Y:S01]  /*17c50*/  IMAD.MOV.U32 R194, RZ, RZ, R183 ;  /* 0x000000ffffc27224 */ /* 0x000fe200078e00b7 */
[----:B------:R-:W-:Y:S01]  /*17c60*/  LOP3.LUT R8, R201, R3, RZ, 0xc0, !PT ;  /* 0x00000003c9087212 */ /* 0x000fe200078ec0ff */
[----:B------:R-:W-:Y:S01]  /*17c70*/  IMAD.MOV.U32 R235, RZ, RZ, R117 ;  /* 0x000000ffffeb7224 */ /* 0x000fe200078e0075 */
[----:B------:R-:W-:Y:S01]  /*17c80*/  MOV R233, R119 ;  /* 0x0000007700e97202 */ /* 0x000fe20000000f00 */
[----:B------:R-:W-:Y:S01]  /*17c90*/  IMAD.MOV.U32 R234, RZ, RZ, R118 ;  /* 0x000000ffffea7224 */ /* 0x000fe200078e0076 */
[----:B------:R-:W-:Y:S01]  /*17ca0*/  MOV R223, R132 ;  /* 0x0000008400df7202 */ /* 0x000fe20000000f00 */
[----:B------:R-:W-:Y:S01]  /*17cb0*/  IMAD.MOV.U32 R201, RZ, RZ, R133 ;  /* 0x000000ffffc97224 */ /* 0x000fe200078e0085 */
[----:B------:R-:W-:Y:S01]  /*17cc0*/  HMMA.16816.F32.BF16 R120, R4, R12, R60 ;  /* 0x0000000c0478723c */ /* 0x000fe2000004183c */
[----:B------:R-:W-:Y:S02]  /*17cd0*/  IMAD.MOV.U32 R10, RZ, RZ, R134 ;  /* 0x000000ffff0a7224 */ /* 0x000fe400078e0086 */
[----:B------:R-:W-:-:S05]  /*17ce0*/  IMAD.MOV.U32 R9, RZ, RZ, R135 ;  /* 0x000000ffff097224 */ /* 0x000fca00078e0087 */
[C---:B------:R-:W-:Y:S08]  /*17cf0*/  HMMA.16816.F32.BF16 R156, R4.reuse, R20, R76 ;  /* 0x00000014049c723c */ /* 0x040ff0000004184c */
[----:B---3--:R-:W-:Y:S01]  /*17d00*/  HMMA.16816.F32.BF16 R180, R4, R26, R88 ;  /* 0x0000001a04b4723c */ /* 0x008fe20000041858 */
[----:B------:R-:W-:Y:S02]  /*17d10*/  IMAD.MOV.U32 R90, RZ, RZ, R111 ;  /* 0x000000ffff5a7224 */ /* 0x000fe400078e006f */
[----:B------:R-:W-:-:S05]  /*17d20*/  IMAD.MOV.U32 R91, RZ, RZ, R110 ;  /* 0x000000ffff5b7224 */ /* 0x000fca00078e006e */
[C---:B------:R-:W-:Y:S01]  /*17d30*/  HMMA.16816.F32.BF16 R212, R4.reuse, R24, R92 ;  /* 0x0000001804d4723c */ /* 0x040fe2000004185c */
[----:B------:R-:W-:Y:S01]  /*17d40*/  MOV R95, R136 ;  /* 0x00000088005f7202 */ /* 0x000fe20000000f00 */
[----:B------:R-:W-:Y:S02]  /*17d50*/  IMAD.MOV.U32 R92, RZ, RZ, R137 ;  /* 0x000000ffff5c7224 */ /* 0x000fe400078e0089 */
[----:B------:R-:W-:Y:S02]  /*17d60*/  IMAD.MOV.U32 R93, RZ, RZ, R138 ;  /* 0x000000ffff5d7224 */ /* 0x000fe400078e008a */
[----:B------:R-:W-:Y:S02]  /*17d70*/  IMAD.MOV.U32 R94, RZ, RZ, R139 ;  /* 0x000000ffff5e7224 */ /* 0x000fe400078e008b */
[----:B------:R-:W-:Y:S01]  /*17d80*/  HMMA.16816.F32.BF16 R108, R4, R28, R52 ;  /* 0x0000001c046c723c */ /* 0x000fe20000041834 */
[----:B------:R-:W-:-:S07]  /*17d90*/  HSET2.LE.AND R2, R37, R0, PT ;  /* 0x0000000025027233 */ /* 0x000fce0003803000 */
[----:B------:R-:W-:Y:S01]  /*17da0*/  HMMA.16816.F32.BF16 R136, R4, R22, R72 ;  /* 0x000000160488723c */ /* 0x000fe20000041848 */
[----:B------:R-:W-:-:S07]  /*17db0*/  HSET2.LE.AND R3, R45, R0, PT ;  /* 0x000000002d037233 */ /* 0x000fce0003803000 */
[----:B------:R-:W-:Y:S01]  /*17dc0*/  HMMA.16816.F32.BF16 R132, R4, R16, R68 ;  /* 0x000000100484723c */ /* 0x000fe20000041844 */
[----:B------:R-:W-:-:S07]  /*17dd0*/  IMAD.MOV.U32 R71, RZ, RZ, R92 ;  /* 0x000000ffff477224 */ /* 0x000fce00078e005c */
[C---:B------:R-:W-:Y:S08]  /*17de0*/  HMMA.16816.F32.BF16 R116, R4.reuse, R14, R56 ;  /* 0x0000000e0474723c */ /* 0x040ff00000041838 */
[C---:B-1----:R-:W-:Y:S08]  /*17df0*/  HMMA.16816.F32.BF16 R60, R4.reuse, R40, R84 ;  /* 0x00000028043c723c */ /* 0x042ff00000041854 */
[----:B------:R-:W-:Y:S01]  /*17e00*/  HMMA.16816.F32.BF16 R52, R4, R42, R80 ;  /* 0x0000002a0434723c */ /* 0x000fe20000041850 */
[----:B------:R-:W-:Y:S01]  /*17e10*/  LOP3.LUT R4, R177, 0xff00ff, RZ, 0xc0, !PT ;  /* 0x00ff00ffb1047812 */ /* 0x000fe200078ec0ff */
[----:B------:R-:W-:-:S04]  /*17e20*/  IMAD.MOV.U32 R92, RZ, RZ, R93 ;  /* 0x000000ffff5c7224 */ /* 0x000fc800078e005d */
[----:B------:R-:W-:Y:S01]  /*17e30*/  HSET2.LE.AND R4, R4, R0, PT ;  /* 0x0000000004047233 */ /* 0x000fe20003803000 */
[----:B------:R-:W-:Y:S01]  /*17e40*/  IMAD.MOV.U32 R93, RZ, RZ, R94 ;  /* 0x000000ffff5d7224 */ /* 0x000fe200078e005e */
[----:B------:R-:W-:Y:S01]  /*17e50*/  LOP3.LUT R9, R9, R2, RZ, 0xc0, !PT ;  /* 0x0000000209097212 */ /* 0x000fe200078ec0ff */
[----:B------:R-:W-:Y:S01]  /*17e60*/  IMAD.MOV.U32 R94, RZ, RZ, R11 ;  /* 0x000000ffff5e7224 */ /* 0x000fe200078e000b */
[----:B------:R-:W-:Y:S02]  /*17e70*/  LOP3.LUT R10, R10, R3, RZ, 0xc0, !PT ;  /* 0x000000030a0a7212 */ /* 0x000fe400078ec0ff */
[----:B------:R-:W-:Y:S02]  /*17e80*/  LOP3.LUT R11, R202, R4, RZ, 0xc0, !PT ;  /* 0x00000004ca0b7212 */ /* 0x000fe400078ec0ff */
[----:B------:R-:W-:Y:S01]  /*17e90*/  LOP3.LUT R2, R33, 0xffff, RZ, 0xc0, !PT ;  /* 0x0000ffff21027812 */ /* 0x000fe200078ec0ff */
[----:B------:R-:W-:Y:S01]  /*17ea0*/  IMAD.MOV.U32 R70, RZ, RZ, R91 ;  /* 0x000000ffff467224 */ /* 0x000fe200078e005b */
[----:B------:R-:W-:Y:S01]  /*17eb0*/  MOV R69, R90 ;  /* 0x0000005a00457202 */ /* 0x000fe20000000f00 */
[----:B------:R-:W-:Y:S01]  /*17ec0*/  IMAD.MOV.U32 R7, RZ, RZ, R126 ;  /* 0x000000ffff077224 */ /* 0x000fe200078e007e */
[C---:B------:R-:W-:Y:S01]  /*17ed0*/  PRMT R6, R126.reuse, 0x7773, RZ ;  /* 0x000077737e067816 */ /* 0x040fe200000000ff */
[----:B------:R-:W-:Y:S01]  /*17ee0*/  HMMA.16816.F32.BF16 R88, R8, R20, R152 ;  /* 0x000000140858723c */ /* 0x000fe20000041898 */
[----:B------:R-:W-:-:S02]  /*17ef0*/  PRMT R5, R126, 0x7772, RZ ;  /* 0x000077727e057816 */ /* 0x000fc400000000ff */
[----:B------:R-:W-:Y:S02]  /*17f00*/  LOP3.LUT R4, R33, 0xff, RZ, 0xc0, !PT ;  /* 0x000000ff21047812 */ /* 0x000fe400078ec0ff */
[----:B------:R-:W-:-:S03]  /*17f10*/  SHF.R.U32.HI R2, RZ, 0x8, R2 ;  /* 0x00000008ff027819 */ /* 0x000fc60000011602 */
[C---:B------:R-:W-:Y:S01]  /*17f20*/  HMMA.16816.F32.BF16 R84, R8.reuse, R22, R148 ;  /* 0x000000160854723c */ /* 0x040fe20000041894 */
[----:B------:R-:W1:Y:S01]  /*17f30*/  LDSM.16.MT88.4 R20, [R32+0x800] ;  /* 0x000800002014783b */ /* 0x000e620000004200 */
[----:B------:R-:W-:Y:S02]  /*17f40*/  PRMT R3, R33, 0x7632, R3 ;  /* 0x0000763221037816 */ /* 0x000fe40000000003 */
[----:B------:R-:W-:Y:S02]  /*17f50*/  PRMT R37, R5, 0x5410, R6 ;  /* 0x0000541005257816 */ /* 0x000fe40000000006 */
[----:B------:R-:W-:Y:S02]  /*17f60*/  PRMT R2, R4, 0x5410, R2 ;  /* 0x0000541004027816 */ /* 0x000fe40000000002 */
[----:B------:R-:W-:Y:S01]  /*17f70*/  HMMA.16816.F32.BF16 R72, R8, R12, R160 ;  /* 0x0000000c0848723c */ /* 0x000fe200000418a0 */
[----:B------:R-:W-:Y:S02]  /*17f80*/  PRMT R12, R126, 0x7771, RZ ;  /* 0x000077717e0c7816 */ /* 0x000fe400000000ff */
[----:B------:R-:W-:-:S02]  /*17f90*/  LOP3.LUT R6, R7, 0xff, RZ, 0xc0, !PT ;  /* 0x000000ff07067812 */ /* 0x000fc400078ec0ff */
[----:B------:R-:W-:Y:S02]  /*17fa0*/  SHF.R.U32.HI R5, RZ, 0x18, R33 ;  /* 0x00000018ff057819 */ /* 0x000fe40000011621 */
[----:B------:R-:W-:Y:S01]  /*17fb0*/  LOP3.LUT R3, R3, 0xff, RZ, 0xc0, !PT ;  /* 0x000000ff03037812 */ /* 0x000fe200078ec0ff */
[C---:B------:R-:W-:Y:S01]  /*17fc0*/  HMMA.16816.F32.BF16 R56, R8.reuse, R14, R164 ;  /* 0x0000000e0838723c */ /* 0x040fe200000418a4 */
[----:B------:R-:W-:Y:S01]  /*17fd0*/  MOV R160, R69 ;  /* 0x0000004500a07202 */ /* 0x000fe20000000f00 */
[----:B------:R-:W-:Y:S01]  /*17fe0*/  IMAD.MOV.U32 R167, RZ, RZ, R70 ;  /* 0x000000ffffa77224 */ /* 0x000fe200078e0046 */
[----:B------:R-:W-:Y:S01]  /*17ff0*/  MOV R177, R95 ;  /* 0x0000005f00b17202 */ /* 0x000fe20000000f00 */
[----:B------:R-:W-:Y:S01]  /*18000*/  IMAD.MOV.U32 R166, RZ, RZ, R71 ;  /* 0x000000ffffa67224 */ /* 0x000fe200078e0047 */
[----:B------:R-:W-:Y:S01]  /*18010*/  HSET2.LE.AND R2, R2, R0, PT ;  /* 0x0000000002027233 */ /* 0x000fe20003803000 */
[----:B------:R-:W-:Y:S01]  /*18020*/  IMAD.MOV.U32 R165, RZ, RZ, R92 ;  /* 0x000000ffffa57224 */ /* 0x000fe200078e005c */
[----:B------:R-:W-:Y:S01]  /*18030*/  PRMT R6, R6, 0x5410, R12 ;  /* 0x0000541006067816 */ /* 0x000fe2000000000c */
[----:B------:R-:W-:Y:S01]  /*18040*/  HMMA.16816.F32.BF16 R112, R8, R24, R112 ;  /* 0x000000180870723c */ /* 0x000fe20000041870 */
[----:B------:R-:W-:-:S02]  /*18050*/  IMAD.MOV.U32 R164, RZ, RZ, R93 ;  /* 0x000000ffffa47224 */ /* 0x000fc400078e005d */
[----:B------:R-:W-:Y:S01]  /*18060*/  IMAD.MOV.U32 R202, RZ, RZ, R94 ;  /* 0x000000ffffca7224 */ /* 0x000fe200078e005e */
[----:B------:R-:W-:Y:S01]  /*18070*/  PRMT R3, R3, 0x5410, R5 ;  /* 0x0000541003037816 */ /* 0x000fe20000000005 */
[----:B------:R-:W-:Y:S01]  /*18080*/  IMAD.MOV.U32 R4, RZ, RZ, R107 ;  /* 0x000000ffff047224 */ /* 0x000fe200078e006b */
[----:B------:R-:W-:Y:S02]  /*18090*/  LDSM.16.MT88.4 R12, [R48+0xa800] ;  /* 0x00a80000300c783b */ /* 0x000fe40000004200 */
[----:B------:R-:W-:Y:S02]  /*180a0*/  HMMA.16816.F32.BF16 R96, R8, R26, R96 ;  /* 0x0000001a0860723c */ /* 0x000fe40000041860 */
[----:B------:R-:W2:Y:S01]  /*180b0*/  LDSM.16.MT88.4 R24, [R48+0x9800] ;  /* 0x009800003018783b */ /* 0x000ea20000004200 */
[----:B------:R-:W-:-:S05]  /*180c0*/  LOP3.LUT R4, R4, R2, RZ, 0xc0, !PT ;  /* 0x0000000204047212 */ /* 0x000fca00078ec0ff */
[----:B------:R-:W-:Y:S01]  /*180d0*/  HMMA.16816.F32.BF16 R80, R8, R16, R168 ;  /* 0x000000100850723c */ /* 0x000fe200000418a8 */
[----:B------:R-:W-:-:S07]  /*180e0*/  HSET2.LE.AND R2, R3, R0, PT ;  /* 0x0000000003027233 */ /* 0x000fce0003803000 */
[C---:B------:R-:W-:Y:S01]  /*180f0*/  HMMA.16816.F32.BF16 R76, R8.reuse, R18, R140 ;  /* 0x00000012084c723c */ /* 0x040fe2000004188c */
[----:B------:R-:W-:Y:S07]  /*18100*/  LDSM.16.MT88.4 R16, [R48+0xb800] ;  /* 0x00b800003010783b */ /* 0x000fee0000004200 */
[----:B------:R-:W-:Y:S01]  /*18110*/  HMMA.16816.F32.BF16 R68, R8, R28, R184 ;  /* 0x0000001c0844723c */ /* 0x000fe200000418b8 */
[----:B------:R-:W-:-:S07]  /*18120*/  IMAD.MOV.U32 R3, RZ, RZ, R124 ;  /* 0x000000ffff037224 */ /* 0x000fce00078e007c */
[C---:B------:R-:W-:Y:S01]  /*18130*/  HMMA.16816.F32.BF16 R92, R8.reuse, R30, R188 ;  /* 0x0000001e085c723c */ /* 0x040fe200000418bc */
[----:B------:R-:W-:Y:S07]  /*18140*/  LDSM.16.MT88.4 R28, [R32+0x2800] ;  /* 0x00280000201c783b */ /* 0x000fee0000004200 */
[C---:B------:R-:W-:Y:S08]  /*18150*/  HMMA.16816.F32.BF16 R224, R8.reuse, R40, R224 ;  /* 0x0000002808e0723c */ /* 0x040ff000000418e0 */
[----:B------:R-:W-:Y:S01]  /*18160*/  HMMA.16816.F32.BF16 R228, R8, R42, R228 ;  /* 0x0000002a08e4723c */ /* 0x000fe200000418e4 */
[----:B------:R-:W3:Y:S01]  /*18170*/  LDSM.16.MT88.4 R8, [R32+0x1800] ;  /* 0x001800002008783b */ /* 0x000ee20000004200 */
[----:B------:R-:W-:-:S02]  /*18180*/  LOP3.LUT R5, R3, R2, RZ, 0xc0, !PT ;  /* 0x0000000203057212 */ /* 0x000fc400078ec0ff */
[----:B------:R-:W-:Y:S01]  /*18190*/  HSET2.LE.AND R2, R6, R0, PT ;  /* 0x0000000006027233 */ /* 0x000fe20003803000 */
[----:B------:R-:W-:Y:S01]  /*181a0*/  IMAD.MOV.U32 R6, RZ, RZ, R106 ;  /* 0x000000ffff067224 */ /* 0x000fe200078e006a */
[----:B------:R-:W-:-:S04]  /*181b0*/  LOP3.LUT R3, R37, 0xff00ff, RZ, 0xc0, !PT ;  /* 0x00ff00ff25037812 */ /* 0x000fc800078ec0ff */
[----:B------:R-:W-:Y:S01]  /*181c0*/  LOP3.LUT R6, R6, R2, RZ, 0xc0, !PT ;  /* 0x0000000206067212 */ /* 0x000fe200078ec0ff */
[----:B------:R-:W-:Y:S01]  /*181d0*/  IMAD.MOV.U32 R2, RZ, RZ, R105 ;  /* 0x000000ffff027224 */ /* 0x000fe200078e0069 */
[----:B------:R-:W-:-:S05]  /*181e0*/  HSET2.LE.AND R3, R3, R0, PT ;  /* 0x0000000003037233 */ /* 0x000fca0003803000 */
[----:B------:R-:W-:Y:S01]  /*181f0*/  LOP3.LUT R7, R2, R3, RZ, 0xc0, !PT ;  /* 0x0000000302077212 */ /* 0x000fe200078ec0ff */
[----:B------:R-:W-:Y:S02]  /*18200*/  IMAD.MOV.U32 R41, RZ, RZ, R202 ;  /* 0x000000ffff297224 */ /* 0x000fe400078e00ca */
[----:B------:R-:W-:Y:S02]  /*18210*/  IMAD.MOV.U32 R107, RZ, RZ, R201 ;  /* 0x000000ffff6b7224 */ /* 0x000fe400078e00c9 */
[----:B------:R-:W-:Y:S02]  /*18220*/  IMAD.MOV.U32 R170, RZ, RZ, R200 ;  /* 0x000000ffffaa7224 */ /* 0x000fe400078e00c8 */
[----:B------:R-:W-:Y:S02]  /*18230*/  IMAD.MOV.U32 R143, RZ, RZ, R203 ;  /* 0x000000ffff8f7224 */ /* 0x000fe400078e00cb */
[C---:B-1----:R-:W-:Y:S01]  /*18240*/  HMMA.16816.F32.BF16 R200, R4.reuse, R20, R156 ;  /* 0x0000001404c8723c */ /* 0x042fe2000004189c */
[----:B------:R-:W-:Y:S01]  /*18250*/  IMAD.MOV.U32 R158, RZ, RZ, R196 ;  /* 0x000000ffff9e7224 */ /* 0x000fe200078e00c4 */
[----:B------:R-:W-:Y:S01]  /*18260*/  MOV R141, R206 ;  /* 0x000000ce008d7202 */ /* 0x000fe20000000f00 */
[----:B------:R-:W-:Y:S01]  /*18270*/  IMAD.MOV.U32 R40, RZ, RZ, R177 ;  /* 0x000000ffff287224 */ /* 0x000fe200078e00b1 */
[----:B------:R-:W-:Y:S01]  /*18280*/  MOV R43, R232 ;  /* 0x000000e8002b7202 */ /* 0x000fe20000000f00 */
[----:B------:R-:W-:Y:S01]  /*18290*/  IMAD.MOV.U32 R169, RZ, RZ, R207 ;  /* 0x000000ffffa97224 */ /* 0x000fe200078e00cf */
[C---:B------:R-:W-:Y:S01]  /*182a0*/  PRMT R3, R158.reuse, 0x7773, RZ ;  /* 0x000077739e037816 */ /* 0x040fe200000000ff */
[----:B------:R-:W-:Y:S01]  /*182b0*/  IMAD.MOV.U32 R168, RZ, RZ, R204 ;  /* 0x000000ffffa87224 */ /* 0x000fe200078e00cc */
[----:B------:R-:W-:Y:S01]  /*182c0*/  PRMT R2, R158, 0x7772, RZ ;  /* 0x000077729e027816 */ /* 0x000fe200000000ff */
[----:B------:R-:W-:Y:S01]  /*182d0*/  IMAD.MOV.U32 R142, RZ, RZ, R205 ;  /* 0x000000ffff8e7224 */ /* 0x000fe200078e00cd */
[----:B------:R-:W-:Y:S01]  /*182e0*/  MOV R42, R234 ;  /* 0x000000ea002a7202 */ /* 0x000fe20000000f00 */
[----:B------:R-:W-:Y:S01]  /*182f0*/  IMAD.MOV.U32 R154, RZ, RZ, R236 ;  /* 0x000000ffff9a7224 */ /* 0x000fe200078e00ec */
[----:B------:R-:W-:Y:S01]  /*18300*/  MOV R124, R223 ;  /* 0x000000df007c7202 */ /* 0x000fe20000000f00 */
[----:B------:R-:W-:Y:S01]  /*18310*/  IMAD.MOV.U32 R155, RZ, RZ, R237 ;  /* 0x000000ffff9b7224 */ /* 0x000fe200078e00ed */
[----:B------:R-:W-:Y:S01]  /*18320*/  MOV R171, R199 ;  /* 0x000000c700ab7202 */ /* 0x000fe20000000f00 */
[----:B------:R-:W-:Y:S01]  /*18330*/  IMAD.MOV.U32 R152, RZ, RZ, R238 ;  /* 0x000000ffff987224 */ /* 0x000fe200078e00ee */
[----:B--2---:R-:W-:Y:S01]  /*18340*/  HMMA.16816.F32.BF16 R204, R4, R26, R180 ;  /* 0x0000001a04cc723c */ /* 0x004fe200000418b4 */
        /* <DEDUP_REMOVED lines=22> */
[----:B------:R-:W-:-:S02]  /*184b0*/  PRMT R7, R2, 0x5410, R3 ;  /* 0x0000541002077816 */ /* 0x000fc40000000003 */
[C---:B------:R-:W-:Y:S02]  /*184c0*/  LOP3.LUT R2, R49.reuse, 0xffff, RZ, 0xc0, !PT ;  /* 0x0000ffff31027812 */ /* 0x040fe400078ec0ff */
[----:B------:R-:W-:Y:S02]  /*184d0*/  LOP3.LUT R3, R49, 0xff, RZ, 0xc0, !PT ;  /* 0x000000ff31037812 */ /* 0x000fe400078ec0ff */
[----:B------:R-:W-:-:S04]  /*184e0*/  SHF.R.U32.HI R2, RZ, 0x8, R2 ;  /* 0x00000008ff027819 */ /* 0x000fc80000011602 */
[--C-:B------:R-:W-:Y:S02]  /*184f0*/  PRMT R4, R3, 0x5410, R2.reuse ;  /* 0x0000541003047816 */ /* 0x100fe40000000002 */
[----:B------:R-:W-:Y:S02]  /*18500*/  PRMT R2, R49, 0x7632, R2 ;  /* 0x0000763231027816 */ /* 0x000fe40000000002 */
[----:B------:R-:W-:Y:S02]  /*18510*/  MOV R37, R124 ;  /* 0x0000007c00257202 */ /* 0x000fe40000000f00 */
[----:B------:R-:W-:Y:S01]  /*18520*/  LOP3.LUT R3, R2, 0xff, RZ, 0xc0, !PT ;  /* 0x000000ff02037812 */ /* 0x000fe200078ec0ff */
[----:B------:R-:W-:Y:S01]  /*18530*/  IMAD.MOV.U32 R124, RZ, RZ, R42 ;  /* 0x000000ffff7c7224 */ /* 0x000fe200078e002a */
[----:B------:R-:W-:Y:S01]  /*18540*/  HSET2.LE.AND R2, R4, R0, PT ;  /* 0x0000000004027233 */ /* 0x000fe20003803000 */
[----:B------:R-:W-:Y:S02]  /*18550*/  IMAD.MOV.U32 R42, RZ, RZ, R43 ;  /* 0x000000ffff2a7224 */ /* 0x000fe400078e002b */
[----:B------:R-:W-:-:S02]  /*18560*/  IMAD.MOV.U32 R43, RZ, RZ, R107 ;  /* 0x000000ffff2b7224 */ /* 0x000fc400078e006b */
[----:B------:R-:W-:Y:S01]  /*18570*/  IMAD.MOV.U32 R107, RZ, RZ, R40 ;  /* 0x000000ffff6b7224 */ /* 0x000fe200078e0028 */
[----:B------:R-:W-:Y:S01]  /*18580*/  LOP3.LUT R4, R37, R2, RZ, 0xc0, !PT ;  /* 0x0000000225047212 */ /* 0x000fe200078ec0ff */
[----:B------:R-:W-:Y:S01]  /*18590*/  IMAD.MOV.U32 R40, RZ, RZ, R41 ;  /* 0x000000ffff287224 */ /* 0x000fe200078e0029 */
[----:B------:R-:W-:Y:S01]  /*185a0*/  MOV R41, R164 ;  /* 0x000000a400297202 */ /* 0x000fe20000000f00 */
[----:B------:R-:W-:Y:S01]  /*185b0*/  IMAD.MOV.U32 R164, RZ, RZ, R165 ;  /* 0x000000ffffa47224 */ /* 0x000fe200078e00a5 */
[----:B------:R-:W-:Y:S01]  /*185c0*/  MOV R37, R124 ;  /* 0x0000007c00257202 */ /* 0x000fe20000000f00 */
[----:B------:R-:W-:Y:S02]  /*185d0*/  IMAD.MOV.U32 R124, RZ, RZ, R42 ;  /* 0x000000ffff7c7224 */ /* 0x000fe400078e002a */
        /* <DEDUP_REMOVED lines=8> */
[----:B------:R-:W-:Y:S01]  /*18660*/  MOV R41, R164 ;  /* 0x000000a400297202 */ /* 0x000fe20000000f00 */
[----:B------:R-:W-:Y:S01]  /*18670*/  IMAD.MOV.U32 R160, RZ, RZ, R251 ;  /* 0x000000ffffa07224 */ /* 0x000fe200078e00fb */
[----:B------:R-:W-:Y:S01]  /*18680*/  SHF.R.U32.HI R5, RZ, 0x18, R49 ;  /* 0x00000018ff057819 */ /* 0x000fe20000011631 */
[----:B------:R-:W-:Y:S01]  /*18690*/  IMAD.MOV.U32 R164, RZ, RZ, R165 ;  /* 0x000000ffffa47224 */ /* 0x000fe200078e00a5 */
[----:B------:R-:W-:Y:S01]  /*186a0*/  PRMT R33, R158, 0x7771, RZ ;  /* 0x000077719e217816 */ /* 0x000fe200000000ff */
[----:B------:R-:W-:Y:S01]  /*186b0*/  IMAD.MOV.U32 R165, RZ, RZ, R166 ;  /* 0x000000ffffa57224 */ /* 0x000fe200078e00a6 */
[----:B------:R-:W-:Y:S01]  /*186c0*/  LOP3.LUT R6, R6, 0xff, RZ, 0xc0, !PT ;  /* 0x000000ff06067812 */ /* 0x000fe200078ec0ff */
[----:B------:R-:W-:Y:S01]  /*186d0*/  IMAD.MOV.U32 R166, RZ, RZ, R167 ;  /* 0x000000ffffa67224 */ /* 0x000fe200078e00a7 */
[----:B------:R-:W-:Y:S01]  /*186e0*/  PRMT R3, R3, 0x5410, R5 ;  /* 0x0000541003037816 */ /* 0x000fe20000000005 */
[----:B------:R-:W-:Y:S01]  /*186f0*/  IMAD.MOV.U32 R167, RZ, RZ, R160 ;  /* 0x000000ffffa77224 */ /* 0x000fe200078e00a0 */
[----:B------:R-:W2:Y:S01]  /*18700*/  LDL.LU R251, [R1+0x198] ;  /* 0x0001980001fb7983 */ /* 0x000ea20000300800 */
[----:B------:R-:W-:Y:S01]  /*18710*/  IMAD.MOV.U32 R160, RZ, RZ, R161 ;  /* 0x000000ffffa07224 */ /* 0x000fe200078e00a1 */
[----:B------:R-:W-:Y:S01]  /*18720*/  MOV R161, R162 ;  /* 0x000000a200a17202 */ /* 0x000fe20000000f00 */
[----:B------:R-:W-:Y:S01]  /*18730*/  IMAD.MOV.U32 R162, RZ, RZ, R163 ;  /* 0x000000ffffa27224 */ /* 0x000fe200078e00a3 */
[----:B------:R-:W-:Y:S01]  /*18740*/  PRMT R6, R6, 0x5410, R33 ;  /* 0x0000541006067816 */ /* 0x000fe20000000021 */
[----:B------:R-:W-:Y:S01]  /*18750*/  IMAD.MOV.U32 R163, RZ, RZ, R140 ;  /* 0x000000ffffa37224 */ /* 0x000fe200078e008c */
[----:B------:R-:W-:Y:S01]  /*18760*/  LOP3.LUT R7, R7, 0xff00ff, RZ, 0xc0, !PT ;  /* 0x00ff00ff07077812 */ /* 0x000fe200078ec0ff */
[----:B------:R-:W-:Y:S01]  /*18770*/  IMAD.MOV.U32 R140, RZ, RZ, R141 ;  /* 0x000000ffff8c7224 */ /* 0x000fe200078e008d */
[--C-:B------:R-:W-:Y:S01]  /*18780*/  HSET2.LE.AND R2, R3, R0.reuse, PT ;  /* 0x0000000003027233 */ /* 0x100fe20003803000 */
[----:B------:R-:W-:Y:S01]  /*18790*/  IMAD.MOV.U32 R141, RZ, RZ, R142 ;  /* 0x000000ffff8d7224 */ /* 0x000fe200078e008e */
[----:B------:R-:W-:Y:S01]  /*187a0*/  HSET2.LE.AND R3, R6, R0, PT ;  /* 0x0000000006037233 */ /* 0x000fe20003803000 */
[----:B------:R-:W-:Y:S01]  /*187b0*/  IMAD.MOV.U32 R142, RZ, RZ, R143 ;  /* 0x000000ffff8e7224 */ /* 0x000fe200078e008f */
[----:B------:R-:W-:Y:S01]  /*187c0*/  MOV R143, R168 ;  /* 0x000000a8008f7202 */ /* 0x000fe20000000f00 */
[----:B------:R-:W-:Y:S01]  /*187d0*/  IMAD.MOV.U32 R168, RZ, RZ, R169 ;  /* 0x000000ffffa87224 */ /* 0x000fe200078e00a9 */
[----:B------:R-:W-:Y:S01]  /*187e0*/  MOV R134, R43 ;  /* 0x0000002b00867202 */ /* 0x000fe20000000f00 */
[----:B------:R-:W-:Y:S01]  /*187f0*/  IMAD.MOV.U32 R169, RZ, RZ, R170 ;  /* 0x000000ffffa97224 */ /* 0x000fe200078e00aa */
[----:B------:R-:W-:Y:S01]  /*18800*/  LDSM.16.MT88.4 R156, [R32+0xc00] ;  /* 0x000c0000209c783b */ /* 0x000fe20000004200 */
[----:B------:R-:W-:Y:S01]  /*18810*/  IMAD.MOV.U32 R170, RZ, RZ, R171 ;  /* 0x000000ffffaa7224 */ /* 0x000fe200078e00ab */
[----:B------:R-:W-:Y:S01]  /*18820*/  LOP3.LUT R6, R252, R3, RZ, 0xc0, !PT ;  /* 0x00000003fc067212 */ /* 0x000fe200078ec0ff */
[----:B------:R-:W-:-:S02]  /*18830*/  IMAD.MOV.U32 R171, RZ, RZ, R101 ;  /* 0x000000ffffab7224 */ /* 0x000fc400078e0065 */
[----:B------:R1:W5:Y:S04]  /*18840*/  LDL.LU R101, [R1+0x194] ;  /* 0x0001940001657983 */ /* 0x0003680000300800 */
[----:B------:R-:W3:Y:S01]  /*18850*/  LDL.LU R252, [R1+0x190] ;  /* 0x0001900001fc7983 */ /* 0x000ee20000300800 */
[----:B------:R-:W-:Y:S02]  /*18860*/  HSET2.LE.AND R7, R7, R0, PT ;  /* 0x0000000007077233 */ /* 0x000fe40003803000 */
[----:B------:R-:W-:-:S03]  /*18870*/  LOP3.LUT R5, R37, R2, RZ, 0xc0, !PT ;  /* 0x0000000225057212 */ /* 0x000fc600078ec0ff */
[----:B------:R-:W-:Y:S01]  /*18880*/  LOP3.LUT R7, R103, R7, RZ, 0xc0, !PT ;  /* 0x0000000767077212 */ /* 0x000fe200078ec0ff */
[----:B------:R-:W-:Y:S01]  /*18890*/  IMAD.MOV.U32 R130, RZ, RZ, R164 ;  /* 0x000000ffff827224 */ /* 0x000fe200078e00a4 */
[----:B------:R-:W-:Y:S01]  /*188a0*/  MOV R128, R166 ;  /* 0x000000a600807202 */ /* 0x000fe20000000f00 */
[----:B------:R-:W-:Y:S02]  /*188b0*/  IMAD.MOV.U32 R129, RZ, RZ, R165 ;  /* 0x000000ffff817224 */ /* 0x000fe400078e00a5 */
[----:B------:R-:W-:Y:S02]  /*188c0*/  IMAD.MOV.U32 R123, RZ, RZ, R167 ;  /* 0x000000ffff7b7224 */ /* 0x000fe400078e00a7 */
[----:B------:R-:W-:Y:S01]  /*188d0*/  IMAD.MOV.U32 R135, RZ, RZ, R42 ;  /* 0x000000ffff877224 */ /* 0x000fe200078e002a */
[----:B------:R-:W4:Y:S01]  /*188e0*/  LDSM.16.MT88.4 R164, [R48+0x9c00] ;  /* 0x009c000030a4783b */ /* 0x000f220000004200 */
[----:B------:R-:W-:Y:S02]  /*188f0*/  IMAD.MOV.U32 R2, RZ, RZ, R44 ;  /* 0x000000ffff027224 */ /* 0x000fe400078e002c */
[----:B------:R-:W-:-:S02]  /*18900*/  IMAD.MOV.U32 R132, RZ, RZ, R40 ;  /* 0x000000ffff847224 */ /* 0x000fc400078e0028 */
[----:B------:R-:W-:Y:S01]  /*18910*/  IMAD.MOV.U32 R131, RZ, RZ, R41 ;  /* 0x000000ffff837224 */ /* 0x000fe200078e0029 */
[C---:B------:R-:W-:Y:S01]  /*18920*/  PRMT R3, R44.reuse, 0x7772, RZ ;  /* 0x000077722c037816 */ /* 0x040fe200000000ff */
[C---:B------:R-:W-:Y:S01]  /*18930*/  HMMA.16816.F32.BF16 R40, R4.reuse, R8, R72 ;  /* 0x000000080428723c */ /* 0x040fe20000041848 */
[C---:B------:R-:W-:Y:S01]  /*18940*/  PRMT R8, R44.reuse, 0x7773, RZ ;  /* 0x000077732c087816 */ /* 0x040fe200000000ff */
[----:B------:R-:W-:Y:S01]  /*18950*/  IMAD.MOV.U32 R133, RZ, RZ, R107 ;  /* 0x000000ffff857224 */ /* 0x000fe200078e006b */
[----:B------:R-:W-:Y:S01]  /*18960*/  PRMT R9, R44, 0x7771, RZ ;  /* 0x000077712c097816 */ /* 0x000fe200000000ff */
[----:B------:R-:W-:Y:S01]  /*18970*/  IMAD.MOV.U32 R118, RZ, RZ, R168 ;  /* 0x000000ffff767224 */ /* 0x000fe200078e00a8 */
[----:B------:R-:W-:Y:S01]  /*18980*/  LOP3.LUT R2, R2, 0xff, RZ, 0xc0, !PT ;  /* 0x000000ff02027812 */ /* 0x000fe200078ec0ff */
[----:B------:R-:W-:Y:S01]  /*18990*/  IMAD.MOV.U32 R117, RZ, RZ, R169 ;  /* 0x000000ffff757224 */ /* 0x000fe200078e00a9 */
[----:B------:R-:W-:Y:S01]  /*189a0*/  MOV R116, R170 ;  /* 0x000000aa00747202 */ /* 0x000fe20000000f00 */
[C---:B------:R-:W-:Y:S01]  /*189b0*/  HMMA.16816.F32.BF16 R56, R4.reuse, R10, R56 ;  /* 0x0000000a0438723c */ /* 0x040fe20000041838 */
[----:B------:R-:W-:Y:S01]  /*189c0*/  PRMT R11, R3, 0x5410, R8 ;  /* 0x00005410030b7816 */ /* 0x000fe20000000008 */
[----:B------:R-:W-:Y:S01]  /*189d0*/  IMAD.MOV.U32 R111, RZ, RZ, R171 ;  /* 0x000000ffff6f7224 */ /* 0x000fe200078e00ab */
[----:B------:R-:W-:Y:S01]  /*189e0*/  PRMT R10, R2, 0x5410, R9 ;  /* 0x00005410020a7816 */ /* 0x000fe20000000009 */
[----:B------:R-:W-:Y:S01]  /*189f0*/  IMAD.MOV.U32 R106, RZ, RZ, R161 ;  /* 0x000000ffff6a7224 */ /* 0x000fe200078e00a1 */
[C---:B------:R-:W-:Y:S01]  /*18a00*/  LOP3.LUT R3, R36.reuse, 0xffff, RZ, 0xc0, !PT ;  /* 0x0000ffff24037812 */ /* 0x040fe200078ec0ff */
[----:B------:R-:W-:Y:S01]  /*18a10*/  IMAD.MOV.U32 R37, RZ, RZ, R162 ;  /* 0x000000ffff257224 */ /* 0x000fe200078e00a2 */
[C---:B------:R-:W-:Y:S01]  /*18a20*/  PRMT R2, R36.reuse, 0x7632, R2 ;  /* 0x0000763224027816 */ /* 0x040fe20000000002 */
[----:B------:R-:W-:Y:S01]  /*18a30*/  IMAD.MOV.U32 R122, RZ, RZ, R163 ;  /* 0x000000ffff7a7224 */ /* 0x000fe200078e00a3 */
[----:B------:R-:W-:Y:S01]  /*18a40*/  LOP3.LUT R8, R36, 0xff, RZ, 0xc0, !PT ;  /* 0x000000ff24087812 */ /* 0x000fe200078ec0ff */
[----:B------:R-:W-:Y:S01]  /*18a50*/  IMAD.MOV.U32 R120, RZ, RZ, R141 ;  /* 0x000000ffff787224 */ /* 0x000fe200078e008d */
[----:B------:R-:W-:Y:S01]  /*18a60*/  SHF.R.U32.HI R3, RZ, 0x8, R3 ;  /* 0x00000008ff037819 */ /* 0x000fe20000011603 */
[----:B------:R-:W-:Y:S01]  /*18a70*/  IMAD.MOV.U32 R105, RZ, RZ, R142 ;  /* 0x000000ffff697224 */ /* 0x000fe200078e008e */
[----:B------:R-:W-:Y:S01]  /*18a80*/  SHF.R.U32.HI R9, RZ, 0x18, R36 ;  /* 0x00000018ff097819 */ /* 0x000fe20000011624 */
[----:B------:R-:W-:Y:S01]  /*18a90*/  IMAD.MOV.U32 R119, RZ, RZ, R143 ;  /* 0x000000ffff777224 */ /* 0x000fe200078e008f */
[----:B------:R-:W-:Y:S01]  /*18aa0*/  LOP3.LUT R2, R2, 0xff, RZ, 0xc0, !PT ;  /* 0x000000ff02027812 */ /* 0x000fe200078ec0ff */
[----:B------:R-:W-:Y:S01]  /*18ab0*/  IMAD.MOV.U32 R110, RZ, RZ, R148 ;  /* 0x000000ffff6e7224 */ /* 0x000fe200078e0094 */
[----:B------:R-:W-:Y:S01]  /*18ac0*/  PRMT R8, R8, 0x5410, R3 ;  /* 0x0000541008087816 */ /* 0x000fe20000000003 */
[----:B------:R-:W-:Y:S01]  /*18ad0*/  IMAD.MOV.U32 R109, RZ, RZ, R149 ;  /* 0x000000ffff6d7224 */ /* 0x000fe200078e0095 */
[----:B------:R-:W-:Y:S01]  /*18ae0*/  PRMT R3, R2, 0x5410, R9 ;  /* 0x0000541002037816 */ /* 0x000fe20000000009 */
[----:B------:R-:W-:Y:S01]  /*18af0*/  IMAD.MOV.U32 R107, RZ, RZ, R160 ;  /* 0x000000ffff6b7224 */ /* 0x000fe200078e00a0 */
[C---:B------:R-:W-:Y:S01]  /*18b00*/  HMMA.16816.F32.BF16 R168, R4.reuse, R24, R112 ;  /* 0x0000001804a8723c */ /* 0x040fe20000041870 */
[----:B------:R-:W-:Y:S01]  /*18b10*/  IMAD.MOV.U32 R114, RZ, RZ, R152 ;  /* 0x000000ffff727224 */ /* 0x000fe200078e0098 */
[--C-:B------:R-:W-:Y:S01]  /*18b20*/  HSET2.LE.AND R2, R8, R0.reuse, PT ;  /* 0x0000000008027233 */ /* 0x100fe20003803000 */
[----:B------:R-:W-:Y:S01]  /*18b30*/  IMAD.MOV.U32 R115, RZ, RZ, R153 ;  /* 0x000000ffff737224 */ /* 0x000fe200078e0099 */
[----:B------:R-:W-:Y:S01]  /*18b40*/  HSET2.LE.AND R3, R3, R0, PT ;  /* 0x0000000003037233 */ /* 0x000fe20003803000 */
[----:B------:R-:W-:Y:S01]  /*18b50*/  IMAD.MOV.U32 R112, RZ, RZ, R154 ;  /* 0x000000ffff707224 */ /* 0x000fe200078e009a */
[----:B------:R-:W-:Y:S01]  /*18b60*/  MOV R121, R140 ;  /* 0x0000008c00797202 */ /* 0x000fe20000000f00 */
[----:B------:R-:W-:Y:S01]  /*18b70*/  IMAD.MOV.U32 R108, RZ, RZ, R150 ;  /* 0x000000ffff6c7224 */ /* 0x000fe200078e0096 */
[----:B------:R-:W-:Y:S01]  /*18b80*/  HMMA.16816.F32.BF16 R60, R4, R26, R96 ;  /* 0x0000001a043c723c */ /* 0x000fe20000041860 */
[----:B------:R-:W-:Y:S01]  /*18b90*/  IMAD.MOV.U32 R113, RZ, RZ, R155 ;  /* 0x000000ffff717224 */ /* 0x000fe200078e009b */
[----:B------:R-:W-:Y:S01]  /*18ba0*/  LOP3.LUT R9, R11, 0xff00ff, RZ, 0xc0, !PT ;  /* 0x00ff00ff0b097812 */ /* 0x000fe200078ec0ff */
[----:B------:R-:W-:Y:S01]  /*18bb0*/  LDSM.16.MT88.4 R140, [R32+0x1c00] ;  /* 0x001c0000208c783b */ /* 0x000fe20000004200 */
[----:B------:R-:W-:Y:S01]  /*18bc0*/  IMAD.MOV.U32 R33, RZ, RZ, R151 ;  /* 0x000000ffff217224 */ /* 0x000fe200078e0097 */
[----:B------:R-:W-:-:S02]  /*18bd0*/  MOV R49, R102 ;  /* 0x0000006600317202 */ /* 0x000fc40000000f00 */
[----:B------:R1:W5:Y:S01]  /*18be0*/  LDL.LU R103, [R1+0x18c] ;  /* 0x00018c0001677983 */ /* 0x0003620000300800 */
[C---:B------:R-:W-:Y:S08]  /*18bf0*/  HMMA.16816.F32.BF16 R160, R4.reuse, R20, R88 ;  /* 0x0000001404a0723c */ /* 0x040ff00000041858 */
[----:B------:R-:W-:Y:S01]  /*18c00*/  HMMA.16816.F32.BF16 R24, R4, R22, R84 ;  /* 0x000000160418723c */ /* 0x000fe20000041854 */
[----:B------:R-:W-:-:S07]  /*18c10*/  HSET2.LE.AND R8, R10, R0, PT ;  /* 0x000000000a087233 */ /* 0x000fce0003803000 */
[----:B------:R-:W-:Y:S01]  /*18c20*/  HMMA.16816.F32.BF16 R152, R4, R12, R80 ;  /* 0x0000000c0498723c */ /* 0x000fe20000041850 */
[----:B------:R-:W-:-:S07]  /*18c30*/  MOV R12, R176 ;  /* 0x000000b0000c7202 */ /* 0x000fce0000000f00 */
[C---:B------:R-:W-:Y:S01]  /*18c40*/  HMMA.16816.F32.BF16 R52, R4.reuse, R18, R92 ;  /* 0x000000120434723c */ /* 0x040fe2000004185c */
[----:B------:R-:W-:Y:S01]  /*18c50*/  LOP3.LUT R92, R12, R2, RZ, 0xc0, !PT ;  /* 0x000000020c5c7212 */ /* 0x000fe200078ec0ff */
[----:B------:R-:W-:Y:S01]  /*18c60*/  IMAD.MOV.U32 R11, RZ, RZ, R121 ;  /* 0x000000ffff0b7224 */ /* 0x000fe200078e0079 */
[----:B------:R-:W1:Y:S05]  /*18c70*/  LDSM.16.MT88.4 R148, [R48+0xac00] ;  /* 0x00ac00003094783b */ /* 0x000e6a0000004200 */
[----:B------:R-:W-:Y:S01]  /*18c80*/  HMMA.16816.F32.BF16 R68, R4, R16, R68 ;  /* 0x000000100444723c */ /* 0x000fe20000041844 */
[----:B------:R-:W-:Y:S01]  /*18c90*/  IMAD.MOV.U32 R13, RZ, RZ, R125 ;  /* 0x000000ffff0d7224 */ /* 0x000fe200078e007d */
[----:B------:R-:W-:Y:S01]  /*18ca0*/  MOV R36, R116 ;  /* 0x0000007400247202 */ /* 0x000fe20000000f00 */
[----:B------:R4:W-:Y:S01]  /*18cb0*/  LDSM.16.MT88.4 R16, [R32+0x2c00] ;  /* 0x002c00002010783b */ /* 0x0009e20000004200 */
[----:B------:R-:W-:-:S02]  /*18cc0*/  IMAD.MOV.U32 R45, RZ, RZ, R111 ;  /* 0x000000ffff2d7224 */ /* 0x000fc400078e006f */
[----:B------:R-:W-:Y:S01]  /*18cd0*/  IMAD.MOV.U32 R97, RZ, RZ, R109 ;  /* 0x000000ffff617224 */ /* 0x000fe200078e006d */
[----:B------:R1:W5:Y:S01]  /*18ce0*/  LDL.LU R102, [R1+0x188] ;  /* 0x0001880001667983 */ /* 0x0003620000300800 */
[C---:B------:R-:W-:Y:S01]  /*18cf0*/  HMMA.16816.F32.BF16 R20, R4.reuse, R14, R76 ;  /* 0x0000000e0414723c */ /* 0x040fe2000004184c */
[----:B------:R-:W-:Y:S01]  /*18d00*/  IMAD.MOV.U32 R14, RZ, RZ, R127 ;  /* 0x000000ffff0e7224 */ /* 0x000fe200078e007f */
[----:B------:R-:W-:Y:S01]  /*18d10*/  HSET2.LE.AND R2, R9, R0, PT ;  /* 0x0000000009027233 */ /* 0x000fe20003803000 */
[----:B------:R1:W2:Y:S03]  /*18d20*/  LDSM.16.MT88.4 R80, [R48+0xbc00] ;  /* 0x00bc00003050783b */ /* 0x0002a60000004200 */
[----:B------:R-:W-:Y:S01]  /*18d30*/  LOP3.LUT R93, R14, R3, RZ, 0xc0, !PT ;  /* 0x000000030e5d7212 */ /* 0x000fe200078ec0ff */
[----:B------:R-:W-:Y:S01]  /*18d40*/  IMAD.MOV.U32 R3, RZ, RZ, R175 ;  /* 0x000000ffff037224 */ /* 0x000fe200078e00af */
[----:B------:R-:W-:Y:S01]  /*18d50*/  HMMA.16816.F32.BF16 R84, R4, R28, R224 ;  /* 0x0000001c0454723c */ /* 0x000fe200000418e0 */
[----:B------:R-:W-:Y:S01]  /*18d60*/  LOP3.LUT R94, R13, R8, RZ, 0xc0, !PT ;  /* 0x000000080d5e7212 */ /* 0x000fe200078ec0ff */
[----:B------:R-:W-:Y:S01]  /*18d70*/  IMAD.MOV.U32 R12, RZ, RZ, R129 ;  /* 0x000000ffff0c7224 */ /* 0x000fe200078e0081 */
[----:B------:R-:W-:-:S02]  /*18d80*/  MOV R10, R122 ;  /* 0x0000007a000a7202 */ /* 0x000fc40000000f00 */
[----:B------:R-:W-:-:S03]  /*18d90*/  LOP3.LUT R95, R3, R2, RZ, 0xc0, !PT ;  /* 0x00000002035f7212 */ /* 0x000fc600078ec0ff */
[----:B------:R-:W-:Y:S01]  /*18da0*/  HMMA.16816.F32.BF16 R28, R4, R30, R228 ;  /* 0x0000001e041c723c */ /* 0x000fe200000418e4 */
[----:B------:R-:W-:Y:S02]  /*18db0*/  IMAD.MOV.U32 R228, RZ, RZ, R135 ;  /* 0x000000ffffe47224 */ /* 0x000fe400078e0087 */
[----:B------:R-:W-:Y:S02]  /*18dc0*/  IMAD.MOV.U32 R229, RZ, RZ, R134 ;  /* 0x000000ffffe57224 */ /* 0x000fe400078e0086 */
[----:B----4-:R-:W-:Y:S02]  /*18dd0*/  IMAD.MOV.U32 R32, RZ, RZ, R130 ;  /* 0x000000ffff207224 */ /* 0x010fe400078e0082 */
[----:B------:R-:W-:Y:S02]  /*18de0*/  IMAD.MOV.U32 R175, RZ, RZ, R228 ;  /* 0x000000ffffaf7224 */ /* 0x000fe400078e00e4 */
[----:B------:R-:W-:Y:S02]  /*18df0*/  IMAD.MOV.U32 R228, RZ, RZ, R229 ;  /* 0x000000ffffe47224 */ /* 0x000fe400078e00e5 */
[----:B------:R-:W-:-:S02]  /*18e00*/  IMAD.MOV.U32 R176, RZ, RZ, R120 ;  /* 0x000000ffffb07224 */ /* 0x000fc400078e0078 */
[----:B------:R-:W-:Y:S02]  /*18e10*/  IMAD.MOV.U32 R229, RZ, RZ, R32 ;  /* 0x000000ffffe57224 */ /* 0x000fe400078e0020 */
[----:B------:R-:W-:Y:S01]  /*18e20*/  IMAD.MOV.U32 R32, RZ, RZ, R12 ;  /* 0x000000ffff207224 */ /* 0x000fe200078e000c */
[----:B------:R-:W-:Y:S01]  /*18e30*/  HMMA.16816.F32.BF16 R136, R92, R164, R212 ;  /* 0x000000a45c88723c */ /* 0x000fe200000418d4 */
[----:B------:R-:W-:Y:S02]  /*18e40*/  IMAD.MOV.U32 R227, RZ, RZ, R119 ;  /* 0x000000ffffe37224 */ /* 0x000fe400078e0077 */
[----:B------:R-:W-:Y:S01]  /*18e50*/  IMAD.MOV.U32 R12, RZ, RZ, R10 ;  /* 0x000000ffff0c7224 */ /* 0x000fe200078e000a */
[----:B------:R-:W-:Y:S01]  /*18e60*/  MOV R10, R11 ;  /* 0x0000000b000a7202 */ /* 0x000fe20000000f00 */
[----:B-1----:R-:W-:Y:S02]  /*18e70*/  IMAD.MOV.U32 R48, RZ, RZ, R118 ;  /* 0x000000ffff307224 */ /* 0x002fe400078e0076 */
        /* <DEDUP_REMOVED lines=9> */
[----:B------:R-:W-:Y:S01]  /*18f10*/  STG.E.U16 desc[UR20][R50.64+-0xee], R213 ;  /* 0xffff12d532007986 */ /* 0x000fe2000c101514 */
[----:B------:R-:W-:Y:S01]  /*18f20*/  IMAD.MOV.U32 R229, RZ, RZ, R12 ;  /* 0x000000ffffe57224 */ /* 0x000fe200078e000c */
[----:B------:R-:W-:Y:S01]  /*18f30*/  MOV R12, R11 ;  /* 0x0000000b000c7202 */ /* 0x000fe20000000f00 */
[----:B------:R-:W-:Y:S01]  /*18f40*/  IMAD.MOV.U32 R231, RZ, RZ, R115 ;  /* 0x000000ffffe77224 */ /* 0x000fe200078e0073 */
[----:B------:R-:W-:Y:S01]  /*18f50*/  STG.E.U16 desc[UR20][R214.64+-0xf0], R174 ;  /* 0xffff10aed6007986 */ /* 0x000fe2000c101514 */
[----:B------:R-:W-:-:S02]  /*18f60*/  IMAD.MOV.U32 R11, RZ, RZ, R176 ;  /* 0x000000ffff0b7224 */ /* 0x000fc400078e00b0 */
[----:B------:R-:W-:Y:S01]  /*18f70*/  IMAD.MOV.U32 R176, RZ, RZ, R227 ;  /* 0x000000ffffb07224 */ /* 0x000fe200078e00e3 */
[----:B------:R-:W-:Y:S04]  /*18f80*/  STG.E.U16 desc[UR20][R214.64+-0xee], R173 ;  /* 0xffff12add6007986 */ /* 0x000fe8000c101514 */
[----:B------:R-:W-:Y:S04]  /*18f90*/  STG.E.U16 desc[UR20][R34.64+-0xf0], R172 ;  /* 0xffff10ac22007986 */ /* 0x000fe8000c101514 */
[----:B------:R-:W-:Y:S04]  /*18fa0*/  STG.E.U16 desc[UR20][R34.64+-0xee], R147 ;  /* 0xffff129322007986 */ /* 0x000fe8000c101514 */
[----:B------:R-:W-:Y:S04]  /*18fb0*/  STG.E.U16 desc[UR20][R38.64+-0xe0], R175 ;  /* 0xffff20af26007986 */ /* 0x000fe8000c101514 */
[----:B------:R-:W-:Y:S04]  /*18fc0*/  STG.E.U16 desc[UR20][R38.64+-0xde], R228 ;  /* 0xffff22e426007986 */ /* 0x000fe8000c101514 */
[----:B------:R-:W-:Y:S04]  /*18fd0*/  STG.E.U16 desc[UR20][R230.64+-0xe0], R229 ;  /* 0xffff20e5e6007986 */ /* 0x000fe8000c101514 */
[----:B------:R1:W-:Y:S01]  /*18fe0*/  STG.E.U16 desc[UR20][R230.64+-0xde], R11 ;  /* 0xffff220be6007986 */ /* 0x0003e2000c101514 */
[----:B------:R-:W-:-:S02]  /*18ff0*/  MOV R2, R46 ;  /* 0x0000002e00027202 */ /* 0x000fc40000000f00 */
[----:B------:R-:W-:Y:S02]  /*19000*/  LOP3.LUT R3, R104, 0xffff, RZ, 0xc0, !PT ;  /* 0x0000ffff68037812 */ /* 0x000fe400078ec0ff */
[----:B------:R-:W-:Y:S02]  /*19010*/  LOP3.LUT R6, R2, 0xff, RZ, 0xc0, !PT ;  /* 0x000000ff02067812 */ /* 0x000fe400078ec0ff */
[----:B------:R-:W-:Y:S02]  /*19020*/  PRMT R2, R104, 0x7632, R2 ;  /* 0x0000763268027816 */ /* 0x000fe40000000002 */
[C---:B------:R-:W-:Y:S02]  /*19030*/  PRMT R5, R46.reuse, 0x7773, RZ ;  /* 0x000077732e057816 */ /* 0x040fe400000000ff */
[----:B------:R-:W-:Y:S02]  /*19040*/  PRMT R4, R46, 0x7772, RZ ;  /* 0x000077722e047816 */ /* 0x000fe400000000ff */
[----:B------:R-:W-:-:S02]  /*19050*/  LOP3.LUT R7, R104, 0xff, RZ, 0xc0, !PT ;  /* 0x000000ff68077812 */ /* 0x000fc400078ec0ff */
[----:B------:R-:W-:Y:S01]  /*19060*/  SHF.R.U32.HI R3, RZ, 0x8, R3 ;  /* 0x00000008ff037819 */ /* 0x000fe20000011603 */
[----:B-1----:R-:W-:Y:S02]  /*19070*/  IMAD.MOV.U32 R11, RZ, RZ, R176 ;  /* 0x000000ffff0b7224 */ /* 0x002fe400078e00b0 */
[----:B------:R-:W-:Y:S02]  /*19080*/  IMAD.MOV.U32 R176, RZ, RZ, R33 ;  /* 0x000000ffffb07224 */ /* 0x000fe400078e0021 */
[----:B------:R-:W-:Y:S02]  /*19090*/  IMAD.MOV.U32 R33, RZ, RZ, R105 ;  /* 0x000000ffff217224 */ /* 0x000fe400078e0069 */
[----:B------:R-:W1:Y:S01]  /*190a0*/  LDC R105, c[0x0][0x448] ;  /* 0x00011200ff697b82 */ /* 0x000e620000000800 */
[----:B------:R-:W-:Y:S02]  /*190b0*/  SHF.R.U32.HI R9, RZ, 0x18, R104 ;  /* 0x00000018ff097819 */ /* 0x000fe40000011668 */
[----:B------:R-:W-:-:S02]  /*190c0*/  LOP3.LUT R2, R2, 0xff, RZ, 0xc0, !PT ;  /* 0x000000ff02027812 */ /* 0x000fc400078ec0ff */
[----:B------:R-:W-:Y:S02]  /*190d0*/  PRMT R4, R4, 0x5410, R5 ;  /* 0x0000541004047816 */ /* 0x000fe40000000005 */
[----:B------:R-:W-:Y:S02]  /*190e0*/  PRMT R3, R7, 0x5410, R3 ;  /* 0x0000541007037816 */ /* 0x000fe40000000003 */
[----:B------:R-:W-:Y:S01]  /*190f0*/  PRMT R5, R2, 0x5410, R9 ;  /* 0x0000541002057816 */ /* 0x000fe20000000009 */
[----:B------:R-:W-:Y:S01]  /*19100*/  IMAD.MOV.U32 R15, RZ, RZ, R110 ;  /* 0x000000ffff0f7224 */ /* 0x000fe200078e006e */
[----:B------:R-:W-:Y:S01]  /*19110*/  PRMT R8, R46, 0x7771, RZ ;  /* 0x000077712e087816 */ /* 0x000fe200000000ff */
[----:B------:R-:W-:Y:S01]  /*19120*/  IMAD.MOV.U32 R96, RZ, RZ, R126 ;  /* 0x000000ffff607224 */ /* 0x000fe200078e007e */
[--C-:B------:R-:W-:Y:S01]  /*19130*/  HSET2.LE.AND R2, R3, R0.reuse, PT ;  /* 0x0000000003027233 */ /* 0x100fe20003803000 */
[----:B------:R-:W-:Y:S01]  /*19140*/  IMAD.MOV.U32 R48, RZ, RZ, R36 ;  /* 0x000000ffff307224 */ /* 0x000fe200078e0024 */
[----:B------:R-:W-:Y:S01]  /*19150*/  HSET2.LE.AND R3, R5, R0, PT ;  /* 0x0000000005037233 */ /* 0x000fe20003803000 */
[----:B------:R-:W-:Y:S01]  /*19160*/  IMAD.MOV.U32 R36, RZ, RZ, R45 ;  /* 0x000000ffff247224 */ /* 0x000fe200078e002d */
[----:B------:R-:W-:-:S02]  /*19170*/  PRMT R8, R6, 0x5410, R8 ;  /* 0x0000541006087816 */ /* 0x000fc40000000008 */
[----:B------:R-:W-:Y:S01]  /*19180*/  MOV R45, R15 ;  /* 0x0000000f002d7202 */ /* 0x000fe20000000f00 */
[----:B------:R-:W-:Y:S01]  /*19190*/  IMAD.MOV.U32 R15, RZ, RZ, R97 ;  /* 0x000000ffff0f7224 */ /* 0x000fe200078e0061 */
[----:B------:R-:W-:Y:S01]  /*191a0*/  LOP3.LUT R6, R4, 0xff00ff, RZ, 0xc0, !PT ;  /* 0x00ff00ff04067812 */ /* 0x000fe200078ec0ff */
[----:B------:R-:W-:Y:S01]  /*191b0*/  IMAD.MOV.U32 R98, RZ, RZ, R108 ;  /* 0x000000ffff627224 */ /* 0x000fe200078e006c */
[----:B------:R-:W-:Y:S01]  /*191c0*/  LOP3.LUT R96, R96, R2, RZ, 0xc0, !PT ;  /* 0x0000000260607212 */ /* 0x000fe200078ec0ff */
[----:B------:R-:W-:Y:S01]  /*191d0*/  IMAD.MOV.U32 R227, RZ, RZ, R48 ;  /* 0x000000ffffe37224 */ /* 0x000fe200078e0030 */
[----:B------:R-:W-:Y:S01]  /*191e0*/  LOP3.LUT R97, R217, R3, RZ, 0xc0, !PT ;  /* 0x00000003d9617212 */ /* 0x000fe200078ec0ff */
[----:B-1----:R-:W-:Y:S01]  /*191f0*/  IMAD.WIDE R2, R105, 0x70, R50 ;  /* 0x0000007069027825 */ /* 0x002fe200078e0232 */
[----:B------:R-:W-:Y:S02]  /*19200*/  HSET2.LE.AND R4, R8, R0, PT ;  /* 0x0000000008047233 */ /* 0x000fe40003803000 */
[----:B------:R-:W-:Y:S01]  /*19210*/  MOV R14, R132 ;  /* 0x00000084000e7202 */ /* 0x000fe20000000f00 */
[----:B------:R-:W-:-:S02]  /*19220*/  IMAD.MOV.U32 R48, RZ, RZ, R36 ;  /* 0x000000ffff307224 */ /* 0x000fc400078e0024 */
[----:B------:R-:W-:Y:S01]  /*19230*/  IMAD.MOV.U32 R13, RZ, RZ, R133 ;  /* 0x000000ffff0d7224 */ /* 0x000fe200078e0085 */
[----:B------:R-:W-:Y:S01]  /*19240*/  STG.E.U16 desc[UR20][R178.64+-0xe0], R146 ;  /* 0xffff2092b2007986 */ /* 0x000fe2000c101514 */
[----:B------:R-:W-:Y:S01]  /*19250*/  IMAD.MOV.U32 R36, RZ, RZ, R45 ;  /* 0x000000ffff247224 */ /* 0x000fe200078e002d */
[----:B------:R-:W-:Y:S01]  /*19260*/  MOV R45, R15 ;  /* 0x0000000f002d7202 */ /* 0x000fe20000000f00 */
[----:B------:R-:W-:Y:S01]  /*19270*/  IMAD.MOV.U32 R15, RZ, RZ, R98 ;  /* 0x000000ffff0f7224 */ /* 0x000fe200078e0062 */
[----:B------:R-:W-:Y:S01]  /*19280*/  LOP3.LUT R98, R211, R4, RZ, 0xc0, !PT ;  /* 0x00000004d3627212 */ /* 0x000fe200078ec0ff */
[----:B------:R-:W-:Y:S01]  /*19290*/  IMAD.WIDE R4, R105, -0x70, R2 ;  /* 0xffffff9069047825 */ /* 0x000fe200078e0202 */
[----:B------:R-:W-:Y:S04]  /*192a0*/  STG.E.U16 desc[UR20][R178.64+-0xde], R145 ;  /* 0xffff2291b2007986 */ /* 0x000fe8000c101514 */
[----:B------:R-:W-:Y:S04]  /*192b0*/  STG.E.U16 desc[UR20][R34.64+-0xe0], R144 ;  /* 0xffff209022007986 */ /* 0x000fe8000c101514 */
[----:B------:R-:W-:Y:S04]  /*192c0*/  STG.E.U16 desc[UR20][R34.64+-0xde], R13 ;  /* 0xffff220d22007986 */ /* 0x000fe8000c101514 */
[----:B------:R-:W-:Y:S04]  /*192d0*/  STG.E.U16 desc[UR20][R38.64+-0xd0], R14 ;  /* 0xffff300e26007986 */ /* 0x000fe8000c101514 */
[----:B------:R-:W-:Y:S04]  /*192e0*/  STG.E.U16 desc[UR20][R38.64+-0xce], R32 ;  /* 0xffff322026007986 */ /* 0x000fe8000c101514 */
[----:B------:R-:W-:Y:S01]  /*192f0*/  STG.E.U16 desc[UR20][R50.64+-0xce], R12 ;  /* 0xffff320c32007986 */ /* 0x000fe2000c101514 */
[----:B------:R-:W-:-:S02]  /*19300*/  IMAD.MOV.U32 R224, RZ, RZ, R131 ;  /* 0x000000ffffe07224 */ /* 0x000fc400078e0083 */
[----:B------:R-:W-:Y:S01]  /*19310*/  IMAD.MOV.U32 R226, RZ, RZ, R123 ;  /* 0x000000ffffe27224 */ /* 0x000fe200078e007b */
[----:B------:R1:W5:Y:S01]  /*19320*/  LDL.LU R217, [R1+0x184] ;  /* 0x0001840001d97983 */ /* 0x0003620000300800 */
[----:B------:R-:W-:Y:S02]  /*19330*/  IMAD.MOV.U32 R225, RZ, RZ, R128 ;  /* 0x000000ffffe17224 */ /* 0x000fe400078e0080 */
[----:B------:R-:W-:Y:S01]  /*19340*/  IMAD.MOV.U32 R44, RZ, RZ, R117 ;  /* 0x000000ffff2c7224 */ /* 0x000fe200078e0075 */
[----:B------:R-:W-:Y:S01]  /*19350*/  HSET2.LE.AND R0, R6, R0, PT ;  /* 0x0000000006007233 */ /* 0x000fe20003803000 */
[----:B------:R-:W-:Y:S01]  /*19360*/  IMAD.MOV.U32 R99, RZ, RZ, R124 ;  /* 0x000000ffff637224 */ /* 0x000fe200078e007c */
[----:B------:R1:W5:Y:S04]  /*19370*/  LDL.LU R211, [R1+0x180] ;  /* 0x0001800001d37983 */ /* 0x0003680000300800 */
[----:B---3--:R-:W-:Y:S04]  /*19380*/  STG.E.U16 desc[UR20][R50.64+-0xd0], R252 ;  /* 0xffff30fc32007986 */ /* 0x008fe8000c101514 */
[----:B------:R-:W-:Y:S04]  /*19390*/  STG.E.U16 desc[UR20][R2.64+-0xd0], R10 ;  /* 0xffff300a02007986 */ /* 0x000fe8000c101514 */
[----:B------:R3:W-:Y:S04]  /*193a0*/  STG.E.U16 desc[UR20][R2.64+-0xce], R210 ;  /* 0xffff32d202007986 */ /* 0x0007e8000c101514 */
[----:B------:R-:W-:Y:S04]  /*193b0*/  STG.E.U16 desc[UR20][R34.64+-0xd0], R11 ;  /* 0xffff300b22007986 */ /* 0x000fe8000c101514 */
[----:B------:R-:W-:Y:S04]  /*193c0*/  STG.E.U16 desc[UR20][R34.64+-0xce], R176 ;  /* 0xffff32b022007986 */ /* 0x000fe8000c101514 */
[----:B--2---:R-:W-:Y:S04]  /*193d0*/  STG.E.U16 desc[UR20][R38.64+-0xc0], R251 ;  /* 0xffff40fb26007986 */ /* 0x004fe8000c101514 */
[----:B------:R-:W-:Y:S04]  /*193e0*/  STG.E.U16 desc[UR20][R38.64+-0xbe], R250 ;  /* 0xffff42fa26007986 */ /* 0x000fe8000c101514 */
[----:B------:R-:W-:Y:S01]  /*193f0*/  STG.E.U16 desc[UR20][R4.64+-0xc0], R249 ;  /* 0xffff40f904007986 */ /* 0x000fe2000c101514 */
[----:B---3--:R-:W-:-:S03]  /*19400*/  IMAD.WIDE R2, R105, 0x70, R4 ;  /* 0x0000007069027825 */ /* 0x008fc600078e0204 */
[----:B------:R2:W-:Y:S04]  /*19410*/  STG.E.U16 desc[UR20][R4.64+-0xbe], R248 ;  /* 0xffff42f804007986 */ /* 0x0005e8000c101514 */
[----:B------:R-:W-:Y:S04]  /*19420*/  STG.E.U16 desc[UR20][R2.64+-0xc0], R224 ;  /* 0xffff40e002007986 */ /* 0x000fe8000c101514 */
[----:B------:R3:W-:Y:S04]  /*19430*/  STG.E.U16 desc[UR20][R2.64+-0xbe], R209 ;  /* 0xffff42d102007986 */ /* 0x0007e8000c101514 */
[----:B------:R-:W-:Y:S04]  /*19440*/  STG.E.U16 desc[UR20][R34.64+-0xc0], R225 ;  /* 0xffff40e122007986 */ /* 0x000fe8000c101514 */
[----:B------:R-:W-:Y:S01]  /*19450*/  STG.E.U16 desc[UR20][R34.64+-0xbe], R226 ;  /* 0xffff42e222007986 */ /* 0x000fe2000c101514 */
[----:B------:R-:W-:-:S03]  /*19460*/  LOP3.LUT R99, R99, R0, RZ, 0xc0, !PT ;  /* 0x0000000063637212 */ /* 0x000fc600078ec0ff */
[----:B------:R1:W5:Y:S01]  /*19470*/  LDL.LU R210, [R1+0x17c] ;  /* 0x00017c0001d27983 */ /* 0x0003620000300800 */
        /* <DEDUP_REMOVED lines=10> */
[----:B------:R-:W-:Y:S03]  /*19520*/  HMMA.16816.F32.BF16 R132, R92, R166, R204 ;  /* 0x000000a65c84723c */ /* 0x000fe600000418cc */
        /* <DEDUP_REMOVED lines=19> */
[C---:B------:R-:W-:Y:S03]  /*19660*/  HMMA.16816.F32.BF16 R128, R92.reuse, R156, R200 ;  /* 0x0000009c5c80723c */ /* 0x040fe600000418c8 */
[----:B------:R1:W-:Y:S04]  /*19670*/  STG.E.U16 desc[UR20][R34.64+-0x90], R107 ;  /* 0xffff706b22007986 */ /* 0x0003e8000c101514 */
[----:B------:R1:W-:Y:S01]  /*19680*/  STG.E.U16 desc[UR20][R34.64+-0x8e], R177 ;  /* 0xffff72b122007986 */ /* 0x0003e2000c101514 */
[C---:B------:R-:W-:Y:S08]  /*19690*/  HMMA.16816.F32.BF16 R124, R92.reuse, R158, R196 ;  /* 0x0000009e5c7c723c */ /* 0x040ff000000418c4 */
[----:B------:R-:W-:Y:S01]  /*196a0*/  HMMA.16816.F32.BF16 R120, R92, R148, R192 ;  /* 0x000000945c78723c */ /* 0x000fe200000418c0 */
[----:B--2---:R-:W-:-:S04]  /*196b0*/  IADD3 R2, P0, PT, R38, -0x180, RZ ;  /* 0xfffffe8026027810 */ /* 0x004fc80007f1e0ff */
[----:B------:R-:W-:Y:S01]  /*196c0*/  IADD3.X R0, PT, PT, R39, -0x1, RZ, P0, !PT ;  /* 0xffffffff27007810 */ /* 0x000fe200007fe4ff */
[----:B------:R1:W-:Y:S02]  /*196d0*/  STL [R1+0x18], R2 ;  /* 0x0000180201007387 */ /* 0x0003e40000100800 */
[C---:B------:R-:W-:Y:S02]  /*196e0*/  HMMA.16816.F32.BF16 R116, R92.reuse, R150, R188 ;  /* 0x000000965c74723c */ /* 0x040fe400000418bc */
[----:B------:R1:W-:Y:S06]  /*196f0*/  STL [R1+0x14], R0 ;  /* 0x0000140001007387 */ /* 0x0003ec0000100800 */
        /* <DEDUP_REMOVED lines=18> */
[----:B-1----:R-:W-:-:S15]  /*19820*/  UIADD3 UR12, UPT, UPT, UR26, -0x4, URZ ;  /* 0xfffffffc1a0c7890 */ /* 0x002fde000fffe0ff */
[----:B------:R-:W-:-:S04]  /*19830*/  NOP ;  /* 0x0000000000007918 */ /* 0x000fc80000000000 */
.L_x_639:
[----:B------:R-:W-:-:S09]  /*19840*/  UISETP.GE.AND UP0, UPT, UR12, URZ, UPT ;  /* 0x000000ff0c00728c */ /* 0x000fd2000bf06270 */
[----:B------:R-:W-:Y:S05]  /*19850*/  BRA.U !UP0, `(.L_x_648) ;  /* 0x0000006d08dc7547 */ /* 0x000fea000b800000 */
[----:B--2---:R-:W1:Y:S01]  /*19860*/  S2R R0, SR_TID.X ;  /* 0x0000000000007919 */ /* 0x004e620000002100 */
[----:B------:R-:W2:Y:S01]  /*19870*/  S2UR UR5, SR_CgaCtaId ;  /* 0x00000000000579c3 */ /* 0x000ea20000008800 */
[----:B------:R-:W-:Y:S01]  /*19880*/  UMOV UR6, 0x400 ;  /* 0x0000040000067882 */ /* 0x000fe20000000000 */
[----:B------:R-:W3:Y:S01]  /*19890*/  LDCU UR13, c[0x0][0x440] ;  /* 0x00008800ff0d77ac */ /* 0x000ee20008000800 */
[----:B------:R-:W4:Y:S01]  /*198a0*/  S2R R6, SR_CTAID.X ;  /* 0x0000000000067919 */ /* 0x000f220000002500 */
[----:B------:R-:W-:Y:S02]  /*198b0*/  IMAD.MOV.U32 R213, RZ, RZ, 0x20 ;  /* 0x00000020ffd57424 */ /* 0x000fe400078e00ff */
[----:B-----5:R-:W-:Y:S01]  /*198c0*/  IMAD.MOV.U32 R104, RZ, RZ, R102 ;  /* 0x000000ffff687224 */ /* 0x020fe200078e0066 */
[----:B------:R-:W3:Y:S01]  /*198d0*/  S2R R2, SR_CTAID.X ;  /* 0x0000000000027919 */ /* 0x000ee20000002500 */
[----:B------:R-:W4:Y:S01]  /*198e0*/  LDC R216, c[0x0][0x4f8] ;  /* 0x00013e00ffd87b82 */ /* 0x000f220000000800 */
[----:B------:R-:W1:Y:S01]  /*198f0*/  LDCU UR9, c[0x0][0x440] ;  /* 0x00008800ff0977ac */ /* 0x000e620008000800 */
[----:B------:R-:W3:Y:S01]  /*19900*/  S2R R215, SR_TID.X ;  /* 0x0000000000d77919 */ /* 0x000ee20000002100 */
[----:B------:R-:W1:Y:S01]  /*19910*/  LDCU UR4, c[0x0][0x45c] ;  /* 0x00008b80ff0477ac */ /* 0x000e620008000800 */
[----:B--2---:R-:W-:Y:S01]  /*19920*/  ULEA UR5, UR5, UR6, 0x18 ;  /* 0x0000000605057291 */ /* 0x004fe2000f8ec0ff */
[----:B-1----:R-:W-:Y:S01]  /*19930*/  IMAD.SHL.U32 R0, R0, 0x20, RZ ;  /* 0x0000002000007824 */ /* 0x002fe200078e00ff */
[----:B----4-:R-:W-:-:S04]  /*19940*/  LOP3.LUT R216, R216, 0xff, RZ, 0xc0, !PT ;  /* 0x000000ffd8d87812 */ /* 0x010fc800078ec0ff */
[----:B------:R-:W-:Y:S02]  /*19950*/  LOP3.LUT R0, R0, 0xc0, RZ, 0xc0, !PT ;  /* 0x000000c000007812 */ /* 0x000fe400078ec0ff */
[----:B------:R-:W-:Y:S02]  /*19960*/  LEA R216, R216, R216, 0x10 ;  /* 0x000000d8d8d87211 */ /* 0x000fe400078e80ff */
[----:B------:R-:W-:Y:S02]  /*19970*/  LOP3.LUT R210, R0, 0x18, R210, 0xf8, !PT ;  /* 0x0000001800d27812 */ /* 0x000fe400078ef8d2 */
[----:B------:R-:W1:Y:S01]  /*19980*/  S2R R0, SR_TID.X ;  /* 0x0000000000007919 */ /* 0x000e620000002100 */
[----:B---3--:R-:W-:Y:S01]  /*19990*/  SHF.R.U32.HI R208, RZ, 0x1, R215 ;  /* 0x00000001ffd07819 */ /* 0x008fe200000116d7 */
[C---:B------:R-:W-:Y:S01]  /*199a0*/  IMAD.SHL.U32 R214, R215.reuse, 0x20, RZ ;  /* 0x00000020d7d67824 */ /* 0x040fe200078e00ff */
[----:B------:R-:W-:Y:S02]  /*199b0*/  LOP3.LUT P0, RZ, R215, 0x4, RZ, 0xc0, !PT ;  /* 0x00000004d7ff7812 */ /* 0x000fe4000780c0ff */
[----:B------:R-:W-:-:S02]  /*199c0*/  LOP3.LUT R208, R210, 0x8, R208, 0x78, !PT ;  /* 0x00000008d2d07812 */ /* 0x000fc400078e78d0 */
[----:B------:R-:W-:Y:S02]  /*199d0*/  SEL R213, R213, 0xffffffe0, !P0 ;  /* 0xffffffe0d5d57807 */ /* 0x000fe40004000000 */
[--C-:B-1----:R-:W-:Y:S02]  /*199e0*/  SHF.R.U32.HI R8, RZ, 0x5, R0.reuse ;  /* 0x00000005ff087819 */ /* 0x102fe40000011600 */
[----:B------:R-:W-:Y:S01]  /*199f0*/  SHF.R.U32.HI R4, RZ, 0x5, R0 ;  /* 0x00000005ff047819 */ /* 0x000fe20000011600 */
[----:B------:R-:W-:Y:S02]  /*19a00*/  IMAD.SHL.U32 R0, R0, 0x20, RZ ;  /* 0x0000002000007824 */ /* 0x000fe400078e00ff */
[----:B------:R-:W-:Y:S02]  /*19a10*/  IMAD R6, R6, 0x8, R8 ;  /* 0x0000000806067824 */ /* 0x000fe400078e0208 */
[----:B------:R-:W-:Y:S01]  /*19a20*/  IMAD R2, R2, 0x8, R4 ;  /* 0x0000000802027824 */ /* 0x000fe200078e0204 */
[----:B------:R-:W-:Y:S01]  /*19a30*/  LOP3.LUT R208, R208, 0x120, R0, 0xf8, !PT ;  /* 0x00000120d0d07812 */ /* 0x000fe200078ef800 */
[----:B------:R-:W-:-:S03]  /*19a40*/  IMAD.WIDE.U32 R6, R6, -0x326172a9, RZ ;  /* 0xcd9e8d5706067825 */ /* 0x000fc600078e00ff */
[----:B------:R-:W-:Y:S01]  /*19a50*/  LEA R208, R208, UR5, 0x1 ;  /* 0x00000005d0d07c11 */ /* 0x000fe2000f8e08ff */
[----:B------:R-:W-:Y:S01]  /*19a60*/  VIADD R2, R2, 0x4 ;  /* 0x0000000402027836 */ /* 0x000fe20000000000 */
[----:B------:R-:W-:Y:S01]  /*19a70*/  LOP3.LUT R4, R6, UR11, RZ, 0x3c, !PT ;  /* 0x0000000b06047c12 */ /* 0x000fe2000f8e3cff */
[----:B------:R-:W-:Y:S02]  /*19a80*/  IMAD.SHL.U32 R7, R215, 0x10, RZ ;  /* 0x00000010d7077824 */ /* 0x000fe400078e00ff */
[----:B------:R-:W-:Y:S01]  /*19a90*/  IMAD.WIDE.U32 R2, R2, -0x326172a9, RZ ;  /* 0xcd9e8d5702027825 */ /* 0x000fe200078e00ff */
[----:B------:R-:W-:Y:S01]  /*19aa0*/  MOV R3, R103 ;  /* 0x0000006700037202 */ /* 0x000fe20000000f00 */
[----:B------:R1:W-:Y:S01]  /*19ab0*/  STL [R1+0x130], R4 ;  /* 0x0001300401007387 */ /* 0x0003e20000100800 */
[----:B------:R-:W-:Y:S01]  /*19ac0*/  LOP3.LUT R212, R7, 0x100, RZ, 0xc0, !PT ;  /* 0x0000010007d47812 */ /* 0x000fe200078ec0ff */
[----:B------:R-:W-:Y:S01]  /*19ad0*/  IMAD.MOV.U32 R0, RZ, RZ, R100 ;  /* 0x000000ffff007224 */ /* 0x000fe200078e0064 */
[----:B------:R-:W-:Y:S01]  /*19ae0*/  LOP3.LUT R2, R2, UR11, RZ, 0x3c, !PT ;  /* 0x0000000b02027c12 */ /* 0x000fe2000f8e3cff */
[----:B------:R-:W2:Y:S01]  /*19af0*/  LDCU.U8 UR11, c[0x0][0x4f8] ;  /* 0x00009f00ff0b77ac */ /* 0x000ea20008000000 */
[----:B------:R-:W-:-:S03]  /*19b00*/  LOP3.LUT R212, R212, 0x20, R214, 0xf8, !PT ;  /* 0x00000020d4d47812 */ /* 0x000fc600078ef8d6 */
[----:B------:R3:W-:Y:S01]  /*19b10*/  STL [R1+0x134], R2 ;  /* 0x0001340201007387 */ /* 0x0007e20000100800 */
[----:B-1----:R-:W1:Y:S01]  /*19b20*/  LDC.64 R4, c[0x0][0x3c0] ;  /* 0x0000f000ff047b82 */ /* 0x002e620000000a00 */
[----:B---3--:R-:W-:Y:S02]  /*19b30*/  IMAD.MOV.U32 R2, RZ, RZ, R101 ;  /* 0x000000ffff027224 */ /* 0x008fe400078e0065 */
[----:B-1----:R1:W-:Y:S02]  /*19b40*/  STL.64 [R1+0x90], R4 ;  /* 0x0000900401007387 */ /* 0x0023e40000100a00 */
[----:B-1----:R-:W-:Y:S02]  /*19b50*/  IMAD.SHL.U32 R4, R215, 0x8, RZ ;  /* 0x00000008d7047824 */ /* 0x002fe400078e00ff */
[----:B------:R-:W-:-:S03]  /*19b60*/  VIADD R5, R208, 0x9000 ;  /* 0x00009000d0057836 */ /* 0x000fc60000000000 */
[----:B------:R-:W-:Y:S01]  /*19b70*/  LOP3.LUT R6, R4, 0x18, RZ, 0xc0, !PT ;  /* 0x0000001804067812 */ /* 0x000fe200078ec0ff */
[----:B------:R-:W-:-:S03]  /*19b80*/  VIADD R4, R208, 0x9020 ;  /* 0x00009020d0047836 */ /* 0x000fc60000000000 */
[----:B------:R-:W-:Y:S02]  /*19b90*/  ISETP.GE.AND P2, PT, R6, UR13, PT ;  /* 0x0000000d06007c0c */ /* 0x000fe4000bf46270 */
[----:B------:R1:W-:Y:S04]  /*19ba0*/  STL [R1+0x158], R4 ;  /* 0x0001580401007387 */ /* 0x0003e80000100800 */
[----:B------:R1:W-:Y:S01]  /*19bb0*/  STL [R1+0x15c], R5 ;  /* 0x00015c0501007387 */ /* 0x0003e20000100800 */
[----:B--2---:R-:W-:Y:S06]  /*19bc0*/  BRA `(.L_x_649) ;  /* 0x0000000000b87947 */ /* 0x004fec0003800000 */
.L_x_651:
[----:B------:R-:W2:Y:S01]  /*19bd0*/  LDL R177, [R1+0x16c] ;  /* 0x00016c0001b17983 */ /* 0x000ea20000100800 */
[----:B------:R-:W1:Y:S01]  /*19be0*/  LDC.64 R102, c[0x0][0x3b8] ;  /* 0x0000ee00ff667b82 */ /* 0x000e620000000a00 */
[----:B------:R-:W-:Y:S02]  /*19bf0*/  UIADD3 UR24, UPT, UPT, UR12, -0x1, URZ ;  /* 0xffffffff0c187890 */ /* 0x000fe4000fffe0ff */
[----:B------:R-:W3:Y:S04]  /*19c00*/  LDL R175, [R1+0x168] ;  /* 0x0001680001af7983 */ /* 0x000ee80000100800 */
[----:B-1----:R-:W-:Y:S04]  /*19c10*/  IMAD.WIDE.U32 R100, R102, UR24, RZ ;  /* 0x0000001866647c25 */ /* 0x002fe8000f8e00ff */
[----:B------:R-:W-:Y:S02]  /*19c20*/  IMAD.SHL.U32 R105, R100, 0x40, RZ ;  /* 0x0000004064697824 */ /* 0x000fe400078e00ff */
[----:B------:R-:W-:Y:S03]  /*19c30*/  IMAD R101, R103, UR24, R101 ;  /* 0x0000001867657c24 */ /* 0x000fe6000f8e0265 */
[----:B------:R-:W-:Y:S02]  /*19c40*/  LEA R105, P4, R102, R105, 0x5 ;  /* 0x0000006966697211 */ /* 0x000fe400078828ff */
[----:B------:R-:W-:Y:S04]  /*19c50*/  SHF.L.U64.HI R106, R100, 0x6, R101 ;  /* 0x00000006646a7819 */ /* 0x000fe80000010265 */
[----:B------:R-:W-:Y:S02]  /*19c60*/  LEA.HI.X R106, R102, R106, R103, 0x5, P4 ;  /* 0x0000006a666a7211 */ /* 0x000fe400020f2c67 */
[C---:B--2---:R-:W-:Y:S04]  /*19c70*/  LEA R102, P4, R100.reuse, R177, 0x7 ;  /* 0x000000b164667211 */ /* 0x044fe800078838ff */
[----:B---3--:R-:W-:Y:S02]  /*19c80*/  LEA.HI.X R103, R100, R175, R101, 0x7, P4 ;  /* 0x000000af64677211 */ /* 0x008fe400020f3c65 */
        /* <DEDUP_REMOVED lines=34> */
.L_x_649:
[----:B------:R-:W2:Y:S01]  /*19eb0*/  LDL R11, [R1+0x90] ;  /* 0x00009000010b7983 */ /* 0x000ea20000100800 */
[----:B------:R-:W-:Y:S04]  /*19ec0*/  DEPBAR.LE SB0, 0x0 ;  /* 0x000080000000791a */ /* 0x000fe80000000000 */
[----:B------:R-:W3:Y:S01]  /*19ed0*/  LDL R15, [R1+0x94] ;  /* 0x00009400010f7983 */ /* 0x000ee20000100800 */
[C---:B------:R-:W-:Y:S01]  /*19ee0*/  IMAD.SHL.U32 R13, R215.reuse, 0x8, RZ ;  /* 0x00000008d70d7824 */ /* 0x040fe200078e00ff */
[----:B------:R-:W-:Y:S01]  /*19ef0*/  SHF.R.U32.HI R209, RZ, 0x1, R215 ;  /* 0x00000001ffd17819 */ /* 0x000fe200000116d7 */
[C---:B-----5:R-:W-:Y:S01]  /*19f00*/  IMAD.SHL.U32 R210, R215.reuse, 0x4, RZ ;  /* 0x00000004d7d27824 */ /* 0x060fe200078e00ff */
[----:B------:R-:W4:Y:S01]  /*19f10*/  LDL R14, [R1+0x174] ;  /* 0x00017400010e7983 */ /* 0x000f220000100800 */
[----:B------:R-:W-:Y:S01]  /*19f20*/  IMAD.SHL.U32 R17, R215, 0x10, RZ ;  /* 0x00000010d7117824 */ /* 0x000fe200078e00ff */
[----:B------:R-:W-:Y:S01]  /*19f30*/  LOP3.LUT R13, R13, 0x18, RZ, 0xc0, !PT ;  /* 0x000000180d0d7812 */ /* 0x000fe200078ec0ff */
[----:B------:R-:W-:Y:S01]  /*19f40*/  USHF.L.U32 UR24, UR12, 0x1, URZ ;  /* 0x000000010c187899 */ /* 0x000fe200080006ff */
[----:B------:R-:W5:Y:S01]  /*19f50*/  LDL R12, [R1+0x170] ;  /* 0x00017000010c7983 */ /* 0x000f620000100800 */
[----:B------:R-:W-:Y:S01]  /*19f60*/  UIADD3 UR6, UPT, UPT, UR23, -0x4498517b, URZ ;  /* 0xbb67ae8517067890 */ /* 0x000fe2000fffe0ff */
[C---:B------:R-:W-:Y:S01]  /*19f70*/  LOP3.LUT R16, R13.reuse, 0x20, RZ, 0xfc, !PT ;  /* 0x000000200d107812 */ /* 0x040fe200078efcff */
[----:B------:R-:W-:Y:S01]  /*19f80*/  UIADD3 UR19, UPT, UPT, UR23, 0x76cf5d0a, URZ ;  /* 0x76cf5d0a17137890 */ /* 0x000fe2000fffe0ff */
[----:B------:R-:W-:Y:S01]  /*19f90*/  BAR.SYNC.DEFER_BLOCKING 0x0 ;  /* 0x0000000000007b1d */ /* 0x000fe20000010000 */
[----:B-1----:R-:W-:Y:S01]  /*19fa0*/  LOP3.LUT R5, R13, 0x40, RZ, 0xfc, !PT ;  /* 0x000000400d057812 */ /* 0x002fe200078efcff */
[----:B------:R-:W-:Y:S01]  /*19fb0*/  UIADD3 UR17, UPT, UPT, UR23, 0x32370b8f, URZ ;  /* 0x32370b8f17117890 */ /* 0x000fe2000fffe0ff */
[----:B------:R-:W-:Y:S01]  /*19fc0*/  ISETP.GE.AND P3, PT, R16, UR9, PT ;  /* 0x0000000910007c0c */ /* 0x000fe2000bf66270 */
[----:B------:R-:W-:Y:S01]  /*19fd0*/  UIADD3 UR16, UPT, UPT, UR23, -0x126145ec, URZ ;  /* 0xed9eba1417107890 */ /* 0x000fe2000fffe0ff */
[----:B------:R-:W-:Y:S01]  /*19fe0*/  LOP3.LUT R211, R17, 0x3e00, RZ, 0xc0, !PT ;  /* 0x00003e0011d37812 */ /* 0x000fe200078ec0ff */
[----:B------:R-:W-:Y:S01]  /*19ff0*/  UIADD3 UR15, UPT, UPT, UR23, -0x56f99767, URZ ;  /* 0xa9066899170f7890 */ /* 0x000fe2000fffe0ff */
[----:B------:R-:W-:Y:S01]  /*1a000*/  STL [R1+0x160], R16 ;  /* 0x0001601001007387 */ /* 0x000fe20000100800 */
[----:B------:R-:W-:Y:S02]  /*1a010*/  UIADD3 UR13, UPT, UPT, UR22, 0x1715609d, URZ ;  /* 0x1715609d160d7890 */ /* 0x000fe4000fffe0ff */
[----:B------:R-:W-:Y:S01]  /*1a020*/  UIADD3 UR14, UPT, UPT, UR23, 0x646e171e, URZ ;  /* 0x646e171e170e7890 */ /* 0x000fe2000fffe0ff */
[----:B------:R1:W-:Y:S01]  /*1a030*/  STL [R1+0x164], R5 ;  /* 0x0001640501007387 */ /* 0x0003e20000100800 */
[----:B------:R-:W-:Y:S03]  /*1a040*/  UISETP.NE.AND UP0, UPT, UR12, URZ, UPT ;  /* 0x000000ff0c00728c */ /* 0x000fe6000bf05270 */
[----:B------:R-:W5:Y:S06]  /*1a050*/  LDL.64 R234, [R1+0x128] ;  /* 0x0001280001ea7983 */ /* 0x000f6c0000100a00 */
[----:B------:R-:W5:Y:S06]  /*1a060*/  LDL.64 R232, [R1+0x138] ;  /* 0x0001380001e87983 */ /* 0x000f6c0000100a00 */
[----:B------:R-:W5:Y:S06]  /*1a070*/  LDL.64 R230, [R1+0x140] ;  /* 0x0001400001e67983 */ /* 0x000f6c0000100a00 */
[----:B------:R-:W5:Y:S04]  /*1a080*/  LDL R222, [R1+0x130] ;  /* 0x0001300001de7983 */ /* 0x000f680000100800 */
[----:B------:R-:W5:Y:S01]  /*1a090*/  LDL R221, [R1+0x134] ;  /* 0x0001340001dd7983 */ /* 0x000f620000100800 */
[----:B--2---:R-:W-:Y:S04]  /*1a0a0*/  IMAD.WIDE.U32 R6, R11, UR12, RZ ;  /* 0x0000000c0b067c25 */ /* 0x004fe8000f8e00ff */
[----:B---3--:R-:W-:Y:S02]  /*1a0b0*/  IMAD R4, R15, UR12, R7 ;  /* 0x0000000c0f047c24 */ /* 0x008fe4000f8e0207 */
[C---:B------:R-:W-:Y:S01]  /*1a0c0*/  IMAD.SHL.U32 R7, R6.reuse, 0x40, RZ ;  /* 0x0000004006077824 */ /* 0x040fe200078e00ff */
[C---:B----4-:R-:W-:Y:S02]  /*1a0d0*/  LEA R8, P1, R6.reuse, R14, 0x7 ;  /* 0x0000000e06087211 */ /* 0x050fe400078238ff */
[C-C-:B------:R-:W-:Y:S02]  /*1a0e0*/  SHF.L.U64.HI R10, R6.reuse, 0x6, R4.reuse ;  /* 0x00000006060a7819 */ /* 0x140fe40000010204 */
[----:B-----5:R-:W-:Y:S02]  /*1a0f0*/  LEA.HI.X R9, R6, R12, R4, 0x7, P1 ;  /* 0x0000000c06097211 */ /* 0x020fe400008f3c04 */
[----:B------:R-:W-:Y:S02]  /*1a100*/  ISETP.GE.AND P1, PT, R5, UR9, PT ;  /* 0x0000000905007c0c */ /* 0x000fe4000bf26270 */
[C---:B------:R-:W-:Y:S01]  /*1a110*/  LEA R7, P4, R11.reuse, R7, 0x5 ;  /* 0x000000070b077211 */ /* 0x040fe200078828ff */
[----:B------:R-:W-:Y:S01]  /*1a120*/  @!PT LDS RZ, [RZ] ;  /* 0x00000000fffff984 */ /* 0x000fe20000000800 */
[----:B------:R-:W-:Y:S01]  /*1a130*/  @!PT LDS RZ, [RZ] ;  /* 0x00000000fffff984 */ /* 0x000fe20000000800 */
[----:B------:R-:W-:Y:S01]  /*1a140*/  @!PT LDS RZ, [RZ] ;  /* 0x00000000fffff984 */ /* 0x000fe20000000800 */
[----:B------:R-:W-:Y:S01]  /*1a150*/  @!P2 LDGSTS.E.BYPASS.LTC128B.128 [R217+0x9000], desc[UR20][R8.64] ;  /* 0x0900000008d9afae */ /* 0x000fe2000b981a14 */
[----:B------:R-:W-:Y:S02]  /*1a160*/  LOP3.LUT R4, R210, 0x18, RZ, 0xc0, !PT ;  /* 0x00000018d2047812 */ /* 0x000fe400078ec0ff */
[----:B------:R-:W-:Y:S02]  /*1a170*/  LEA.HI.X R11, R11, R10, R15, 0x5, P4 ;  /* 0x0000000a0b0b7211 */ /* 0x000fe400020f2c0f */
[----:B------:R-:W-:Y:S02]  /*1a180*/  LEA R10, P4, R7, R14, 0x1 ;  /* 0x0000000e070a7211 */ /* 0x000fe400078808ff */
[--C-:B------:R-:W-:Y:S01]  /*1a190*/  LOP3.LUT R4, R4, 0xc0, R214.reuse, 0xf8, !PT ;  /* 0x000000c004047812 */ /* 0x100fe200078ef8d6 */
[----:B------:R-:W-:Y:S01]  /*1a1a0*/  @P2 STS.128 [R217+0x9000], RZ ;  /* 0x009000ffd9002388 */ /* 0x000fe20000000c00 */
[----:B------:R-:W-:Y:S02]  /*1a1b0*/  ISETP.GE.AND P2, PT, R13, UR9, PT ;  /* 0x000000090d007c0c */ /* 0x000fe4000bf46270 */
[----:B------:R-:W-:Y:S02]  /*1a1c0*/  LEA.HI.X R11, R7, R12, R11, 0x1, P4 ;  /* 0x0000000c070b7211 */ /* 0x000fe400020f0c0b */
[----:B------:R-:W-:Y:S02]  /*1a1d0*/  LOP3.LUT R6, R211, 0x120, R214, 0xf8, !PT ;  /* 0x00000120d3067812 */ /* 0x000fe400078ef8d6 */
[----:B-1----:R-:W-:Y:S01]  /*1a1e0*/  LOP3.LUT R5, R209, 0x8, RZ, 0xc0, !PT ;  /* 0x00000008d1057812 */ /* 0x002fe200078ec0ff */
[----:B------:R-:W-:Y:S01]  /*1a1f0*/  @!PT LDS RZ, [RZ] ;  /* 0x00000000fffff984 */ /* 0x000fe20000000800 */
[----:B------:R-:W-:Y:S01]  /*1a200*/  @!PT LDS RZ, [RZ] ;  /* 0x00000000fffff984 */ /* 0x000fe20000000800 */
[----:B------:R-:W-:Y:S01]  /*1a210*/  @!PT LDS RZ, [RZ] ;  /* 0x00000000fffff984 */ /* 0x000fe20000000800 */
[----:B------:R-:W-:Y:S01]  /*1a220*/  @!P3 LDGSTS.E.BYPASS.LTC128B.128 [R217+0xa000], desc[UR20][R8.64+0x40] ;  /* 0x0a00004008d9bfae */ /* 0x000fe2000b981a14 */
[----:B------:R-:W-:Y:S02]  /*1a230*/  LOP3.LUT R105, R4, 0x8, R215, 0x78, !PT ;  /* 0x0000000804697812 */ /* 0x000fe400078e78d7 */
[----:B------:R-:W-:Y:S02]  /*1a240*/  LOP3.LUT R4, R6, R4, R5, 0xf6, !PT ;  /* 0x0000000406047212 */ /* 0x000fe400078ef605 */
        /* <DEDUP_REMOVED lines=27> */
[----:B------:R-:W2:Y:S08]  /*1a400*/  LDSM.16.M88.4 R16, [R105+0x6000] ;  /* 0x006000006910783b */ /* 0x000eb00000000200 */
[----:B------:R-:W1:Y:S08]  /*1a410*/  LDSM.16.M88.4 R60, [R107+0x1000] ;  /* 0x001000006b3c783b */ /* 0x000e700000000200 */
[----:B------:R-:W3:Y:S08]  /*1a420*/  LDSM.16.M88.4 R32, [R105+0x6400] ;  /* 0x006400006920783b */ /* 0x000ef00000000200 */
[----:B------:R-:W0:Y:S08]  /*1a430*/  LDGDEPBAR ;  /* 0x00000000000079af */ /* 0x000e300000000000 */
[----:B------:R-:W4:Y:S08]  /*1a440*/  LDSM.16.M88.4 R48, [R105+0x6800] ;  /* 0x006800006930783b */ /* 0x000f300000000200 */
[----:B------:R-:W5:Y:S01]  /*1a450*/  LDSM.16.M88.4 R100, [R105+0x6c00] ;  /* 0x006c00006964783b */ /* 0x000f620000000200 */
[-C--:B--2---:R-:W-:Y:S07]  /*1a460*/  HMMA.16816.F32.BF16 R4, R64, R16.reuse, RZ ;  /* 0x000000104004723c */ /* 0x084fee00000418ff */
[----:B------:R-:W-:Y:S01]  /*1a470*/  LDSM.16.M88.4 R172, [R204] ;  /* 0x00000000ccac783b */ /* 0x000fe20000000200 */
[C---:B-1----:R-:W-:Y:S07]  /*1a480*/  HMMA.16816.F32.BF16 R8, R60.reuse, R16, RZ ;  /* 0x000000103c08723c */ /* 0x042fee00000418ff */
[----:B------:R-:W1:Y:S01]  /*1a490*/  LDSM.16.M88.4 R176, [R106+0x6000] ;  /* 0x006000006ab0783b */ /* 0x000e620000000200 */
[-C--:B------:R-:W-:Y:S07]  /*1a4a0*/  HMMA.16816.F32.BF16 R12, R60, R18.reuse, RZ ;  /* 0x000000123c0c723c */ /* 0x080fee00000418ff */
[----:B------:R-:W2:Y:S01]  /*1a4b0*/  LDSM.16.M88.4 R180, [R204+0x1000] ;  /* 0x00100000ccb4783b */ /* 0x000ea20000000200 */
[C---:B------:R-:W-:Y:S07]  /*1a4c0*/  HMMA.16816.F32.BF16 R16, R64.reuse, R18, RZ ;  /* 0x000000124010723c */ /* 0x040fee00000418ff */
[----:B------:R-:W2:Y:S01]  /*1a4d0*/  LDSM.16.M88.4 R184, [R106+0x6400] ;  /* 0x006400006ab8783b */ /* 0x000ea20000000200 */
[-C--:B---3--:R-:W-:Y:S07]  /*1a4e0*/  HMMA.16816.F32.BF16 R20, R64, R32.reuse, RZ ;  /* 0x000000204014723c */ /* 0x088fee00000418ff */
[----:B------:R-:W-:Y:S01]  /*1a4f0*/  LDSM.16.M88.4 R188, [R106+0x6c00] ;  /* 0x006c00006abc783b */ /* 0x000fe20000000200 */
[C---:B------:R-:W-:Y:S07]  /*1a500*/  HMMA.16816.F32.BF16 R24, R60.reuse, R32, RZ ;  /* 0x000000203c18723c */ /* 0x040fee00000418ff */
[----:B------:R-:W-:Y:S01]  /*1a510*/  LDSM.16.M88.4 R192, [R107+0x2000] ;  /* 0x002000006bc0783b */ /* 0x000fe20000000200 */
[-C--:B------:R-:W-:Y:S07]  /*1a520*/  HMMA.16816.F32.BF16 R28, R60, R34.reuse, RZ ;  /* 0x000000223c1c723c */ /* 0x080fee00000418ff */
[----:B------:R-:W-:Y:S01]  /*1a530*/  LDSM.16.M88.4 R196, [R105+0x7000] ;  /* 0x0070000069c4783b */ /* 0x000fe20000000200 */
[C---:B------:R-:W-:Y:S07]  /*1a540*/  HMMA.16816.F32.BF16 R32, R64.reuse, R34, RZ ;  /* 0x000000224020723c */ /* 0x040fee00000418ff */
[----:B------:R-:W-:Y:S01]  /*1a550*/  LDSM.16.M88.4 R200, [R107+0x3000] ;  /* 0x003000006bc8783b */ /* 0x000fe20000000200 */
[-C--:B----4-:R-:W-:Y:S08]  /*1a560*/  HMMA.16816.F32.BF16 R36, R64, R48.reuse, RZ ;  /* 0x000000304024723c */ /* 0x090ff000000418ff */
[C---:B------:R-:W-:Y:S08]  /*1a570*/  HMMA.16816.F32.BF16 R40, R60.reuse, R48, RZ ;  /* 0x000000303c28723c */ /* 0x040ff000000418ff */
[-C--:B------:R-:W-:Y:S08]  /*1a580*/  HMMA.16816.F32.BF16 R44, R60, R50.reuse, RZ ;  /* 0x000000323c2c723c */ /* 0x080ff000000418ff */
[C---:B------:R-:W-:Y:S08]  /*1a590*/  HMMA.16816.F32.BF16 R48, R64.reuse, R50, RZ ;  /* 0x000000324030723c */ /* 0x040ff000000418ff */
[-C--:B-----5:R-:W-:Y:S08]  /*1a5a0*/  HMMA.16816.F32.BF16 R52, R64, R100.reuse, RZ ;  /* 0x000000644034723c */ /* 0x0a0ff000000418ff */
[C---:B------:R-:W-:Y:S08]  /*1a5b0*/  HMMA.16816.F32.BF16 R56, R60.reuse, R100, RZ ;  /* 0x000000643c38723c */ /* 0x040ff000000418ff */
[-C--:B------:R-:W-:Y:S08]  /*1a5c0*/  HMMA.16816.F32.BF16 R60, R60, R102.reuse, RZ ;  /* 0x000000663c3c723c */ /* 0x080ff000000418ff */
[----:B------:R-:W-:Y:S01]  /*1a5d0*/  HMMA.16816.F32.BF16 R64, R64, R102, RZ ;  /* 0x000000664040723c */ /* 0x000fe200000418ff */
[----:B------:R-:W3:Y:S07]  /*1a5e0*/  LDSM.16.M88.4 R100, [R106+0x6800] ;  /* 0x006800006a64783b */ /* 0x000eee0000000200 */
        /* <DEDUP_REMOVED lines=15> */
[-C--:B------:R-:W-:Y:S08]  /*1a6e0*/  HMMA.16816.F32.BF16 R52, R172, R188.reuse, R52 ;  /* 0x000000bcac34723c */ /* 0x080ff00000041834 */
[C---:B------:R-:W-:Y:S08]  /*1a6f0*/  HMMA.16816.F32.BF16 R56, R180.reuse, R188, R56 ;  /* 0x000000bcb438723c */ /* 0x040ff00000041838 */
[-C--:B------:R-:W-:Y:S01]  /*1a700*/  HMMA.16816.F32.BF16 R60, R180, R190.reuse, R60 ;  /* 0x000000beb43c723c */ /* 0x080fe2000004183c */
[----:B------:R-:W-:Y:S07]  /*1a710*/  LDSM.16.M88.4 R180, [R106+0x7000] ;  /* 0x007000006ab4783b */ /* 0x000fee0000000200 */
[----:B------:R-:W-:Y:S01]  /*1a720*/  HMMA.16816.F32.BF16 R64, R172, R190, R64 ;  /* 0x000000beac40723c */ /* 0x000fe20000041840 */
[----:B------:R-:W4:Y:S07]  /*1a730*/  LDSM.16.M88.4 R172, [R204+0x2000] ;  /* 0x00200000ccac783b */ /* 0x000f2e0000000200 */
[-C--:B------:R-:W-:Y:S01]  /*1a740*/  HMMA.16816.F32.BF16 R4, R192, R196.reuse, R4 ;  /* 0x000000c4c004723c */ /* 0x080fe20000041804 */
[----:B------:R-:W5:Y:S07]  /*1a750*/  LDSM.16.M88.4 R188, [R204+0x3000] ;  /* 0x00300000ccbc783b */ /* 0x000f6e0000000200 */
[C---:B------:R-:W-:Y:S08]  /*1a760*/  HMMA.16816.F32.BF16 R8, R200.reuse, R196, R8 ;  /* 0x000000c4c808723c */ /* 0x040ff00000041808 */
[-C--:B------:R-:W-:Y:S08]  /*1a770*/  HMMA.16816.F32.BF16 R12, R200, R198.reuse, R12 ;  /* 0x000000c6c80c723c */ /* 0x080ff0000004180c */
[C---:B------:R-:W-:Y:S01]  /*1a780*/  HMMA.16816.F32.BF16 R16, R192.reuse, R198, R16 ;  /* 0x000000c6c010723c */ /* 0x040fe20000041810 */
[----:B------:R-:W-:Y:S07]  /*1a790*/  LDSM.16.M88.4 R196, [R106+0x7800] ;  /* 0x007800006ac4783b */ /* 0x000fee0000000200 */
        /* <DEDUP_REMOVED lines=12> */
[-C--:B------:R-:W-:Y:S01]  /*1a860*/  HMMA.16816.F32.BF16 R60, R200, R102.reuse, R60 ;  /* 0x00000066c83c723c */ /* 0x080fe2000004183c */
[----:B------:R-:W-:Y:S07]  /*1a870*/  LDSM.16.M88.4 R200, [R204+0x5000] ;  /* 0x00500000ccc8783b */ /* 0x000fee0000000200 */
[----:B------:R-:W-:Y:S01]  /*1a880*/  HMMA.16816.F32.BF16 R64, R192, R102, R64 ;  /* 0x00000066c040723c */ /* 0x000fe20000041840 */
[----:B------:R-:W-:Y:S07]  /*1a890*/  LDSM.16.M88.4 R100, [R107+0x4000] ;  /* 0x004000006b64783b */ /* 0x000fee0000000200 */
[-C--:B----4-:R-:W-:Y:S01]  /*1a8a0*/  HMMA.16816.F32.BF16 R4, R172, R180.reuse, R4 ;  /* 0x000000b4ac04723c */ /* 0x090fe20000041804 */
[----:B------:R-:W-:Y:S07]  /*1a8b0*/  LDSM.16.M88.4 R192, [R107+0x5000] ;  /* 0x005000006bc0783b */ /* 0x000fee0000000200 */
[C---:B-----5:R-:W-:Y:S08]  /*1a8c0*/  HMMA.16816.F32.BF16 R8, R188.reuse, R180, R8 ;  /* 0x000000b4bc08723c */ /* 0x060ff00000041808 */
        /* <DEDUP_REMOVED lines=16> */
[----:B------:R2:W4:Y:S07]  /*1a9d0*/  LDSM.16.M88.4 R188, [R105+0x8800] ;  /* 0x0088000069bc783b */ /* 0x00052e0000000200 */
[----:B------:R-:W-:Y:S01]  /*1a9e0*/  HMMA.16816.F32.BF16 R64, R172, R186, R64 ;  /* 0x000000baac40723c */ /* 0x000fe20000041840 */
[----:B------:R-:W-:Y:S07]  /*1a9f0*/  LDSM.16.M88.4 R172, [R204+0x4000] ;  /* 0x00400000ccac783b */ /* 0x000fee0000000200 */
[-C--:B---3--:R-:W-:Y:S01]  /*1aa00*/  HMMA.16816.F32.BF16 R4, R100, R180.reuse, R4 ;  /* 0x000000b46404723c */ /* 0x088fe20000041804 */
[----:B------:R-:W3:Y:S07]  /*1aa10*/  LDSM.16.M88.4 R184, [R106+0x8000] ;  /* 0x008000006ab8783b */ /* 0x000eee0000000200 */
[C---:B------:R-:W-:Y:S01]  /*1aa20*/  HMMA.16816.F32.BF16 R8, R192.reuse, R180, R8 ;  /* 0x000000b4c008723c */ /* 0x040fe20000041808 */
[----:B------:R-:W5:Y:S01]  /*1aa30*/  LDSM.16.M88.4 R204, [R106+0x8400] ;  /* 0x008400006acc783b */ /* 0x000f620000000200 */
[----:B--2---:R-:W-:Y:S02]  /*1aa40*/  IMAD.U32 R105, RZ, RZ, UR23 ;  /* 0x00000017ff697e24 */ /* 0x004fe4000f8e00ff */
[----:B------:R-:W-:Y:S03]  /*1aa50*/  LOP3.LUT R180, R234, UR6, R233, 0x96, !PT ;  /* 0x00000006eab47c12 */ /* 0x000fe6000f8e96e9 */
[----:B------:R-:W-:Y:S01]  /*1aa60*/  LOP3.LUT R105, R235, UR24, R105, 0x96, !PT ;  /* 0x00000018eb697c12 */ /* 0x000fe2000f8e9669 */
[-C--:B------:R-:W-:Y:S01]  /*1aa70*/  HMMA.16816.F32.BF16 R12, R192, R182.reuse, R12 ;  /* 0x000000b6c00c723c */ /* 0x080fe2000004180c */
[----:B------:R-:W-:Y:S02]  /*1aa80*/  UIADD3 UR24, UPT, UPT, UR24, 0x1, URZ ;  /* 0x0000000118187890 */ /* 0x000fe4000fffe0ff */
[----:B------:R-:W-:Y:S05]  /*1aa90*/  IMAD.WIDE.U32 R180, R180, -0x326172a9, RZ ;  /* 0xcd9e8d57b4b47825 */ /* 0x000fea00078e00ff */
[C---:B------:R-:W-:Y:S04]  /*1aaa0*/  HMMA.16816.F32.BF16 R16, R100.reuse, R182, R16 ;  /* 0x000000b66410723c */ /* 0x040fe80000041810 */
[----:B------:R-:W-:Y:S01]  /*1aab0*/  LOP3.LUT R182, R234, UR6, R231, 0x96, !PT ;  /* 0x00000006eab67c12 */ /* 0x000fe2000f8e96e7 */
[----:B------:R-:W-:Y:S03]  /*1aac0*/  UIADD3 UR6, UPT, UPT, UR22, 0x3c6ef372, URZ ;  /* 0x3c6ef37216067890 */ /* 0x000fe6000fffe0ff */
[-C--:B-1----:R-:W-:Y:S03]  /*1aad0*/  HMMA.16816.F32.BF16 R20, R100, R176.reuse, R20 ;  /* 0x000000b06414723c */ /* 0x082fe60000041814 */
[----:B------:R-:W-:Y:S05]  /*1aae0*/  IMAD.WIDE.U32 R182, R182, -0x326172a9, RZ ;  /* 0xcd9e8d57b6b67825 */ /* 0x000fea00078e00ff */
[C---:B------:R-:W-:Y:S04]  /*1aaf0*/  HMMA.16816.F32.BF16 R24, R192.reuse, R176, R24 ;  /* 0x000000b0c018723c */ /* 0x040fe80000041818 */
[----:B------:R-:W-:Y:S04]  /*1ab00*/  IMAD.WIDE.U32 R176, R105, -0x326172a9, RZ ;  /* 0xcd9e8d5769b07825 */ /* 0x000fe800078e00ff */
[-C--:B------:R-:W-:Y:S03]  /*1ab10*/  HMMA.16816.F32.BF16 R28, R192, R178.reuse, R28 ;  /* 0x000000b2c01c723c */ /* 0x080fe6000004181c */
[----:B------:R-:W-:Y:S05]  /*1ab20*/  LOP3.LUT R105, R177, R222, RZ, 0x3c, !PT ;  /* 0x000000deb1697212 */ /* 0x000fea00078e3cff */
[C---:B------:R-:W-:Y:S08]  /*1ab30*/  HMMA.16816.F32.BF16 R32, R100.reuse, R178, R32 ;  /* 0x000000b26420723c */ /* 0x040ff00000041820 */
[-C--:B----4-:R-:W-:Y:S08]  /*1ab40*/  HMMA.16816.F32.BF16 R36, R100, R188.reuse, R36 ;  /* 0x000000bc6424723c */ /* 0x090ff00000041824 */
[C---:B------:R-:W-:Y:S04]  /*1ab50*/  HMMA.16816.F32.BF16 R40, R192.reuse, R188, R40 ;  /* 0x000000bcc028723c */ /* 0x040fe80000041828 */
[----:B------:R-:W-:Y:S04]  /*1ab60*/  LOP3.LUT R188, R183, UR6, RZ, 0x3c, !PT ;  /* 0x00000006b7bc7c12 */ /* 0x000fe8000f8e3cff */
[-C--:B------:R-:W-:Y:S03]  /*1ab70*/  HMMA.16816.F32.BF16 R44, R192, R190.reuse, R44 ;  /* 0x000000bec02c723c */ /* 0x080fe6000004182c */
[----:B------:R-:W-:Y:S05]  /*1ab80*/  LOP3.LUT R107, R176, R188, RZ, 0x3c, !PT ;  /* 0x000000bcb06b7212 */ /* 0x000fea00078e3cff */
[C---:B------:R-:W-:Y:S08]  /*1ab90*/  HMMA.16816.F32.BF16 R48, R100.reuse, R190, R48 ;  /* 0x000000be6430723c */ /* 0x040ff00000041830 */
[-C--:B------:R-:W-:Y:S08]  /*1aba0*/  HMMA.16816.F32.BF16 R52, R100, R196.reuse, R52 ;  /* 0x000000c46434723c */ /* 0x080ff00000041834 */
[C---:B------:R-:W-:Y:S04]  /*1abb0*/  HMMA.16816.F32.BF16 R56, R192.reuse, R196, R56 ;  /* 0x000000c4c038723c */ /* 0x040fe80000041838 */
[----:B------:R-:W-:Y:S04]  /*1abc0*/  IMAD.WIDE.U32 R196, R107, -0x2daee0ad, RZ ;  /* 0xd2511f536bc47825 */ /* 0x000fe800078e00ff */
[-C--:B------:R-:W-:Y:S03]  /*1abd0*/  HMMA.16816.F32.BF16 R60, R192, R198.reuse, R60 ;  /* 0x000000c6c03c723c */ /* 0x080fe6000004183c */
[----:B------:R-:W-:Y:S05]  /*1abe0*/  IMAD.WIDE.U32 R192, R105, -0x2daee0ad, RZ ;  /* 0xd2511f5369c07825 */ /* 0x000fea00078e00ff */
[----:B------:R-:W-:Y:S01]  /*1abf0*/  HMMA.16816.F32.BF16 R64, R100, R198, R64 ;  /* 0x000000c66440723c */ /* 0x000fe20000041840 */
[----:B------:R-:W1:Y:S07]  /*1ac00*/  LDSM.16.M88.4 R100, [R106+0x8800] ;  /* 0x008800006a64783b */ /* 0x000e6e0000000200 */
[-C--:B---3--:R-:W-:Y:S08]  /*1ac10*/  HMMA.16816.F32.BF16 R4, R172, R184.reuse, R4 ;  /* 0x000000b8ac04723c */ /* 0x088ff00000041804 */
[C---:B------:R-:W-:Y:S04]  /*1ac20*/  HMMA.16816.F32.BF16 R8, R200.reuse, R184, R8 ;  /* 0x000000b8c808723c */ /* 0x040fe80000041808 */
[----:B------:R-:W-:Y:S04]  /*1ac30*/  LOP3.LUT R184, R177, R221, RZ, 0x3c, !PT ;  /* 0x000000ddb1b87212 */ /* 0x000fe800078e3cff */
[-C--:B------:R-:W-:Y:S03]  /*1ac40*/  HMMA.16816.F32.BF16 R12, R200, R186.reuse, R12 ;  /* 0x000000bac80c723c */ /* 0x080fe6000004180c */
[----:B------:R-:W-:Y:S01]  /*1ac50*/  IMAD.WIDE.U32 R190, R184, -0x2daee0ad, RZ ;  /* 0xd2511f53b8be7825 */ /* 0x000fe200078e00ff */
[----:B------:R-:W-:Y:S04]  /*1ac60*/  LOP3.LUT R184, R232, UR19, R193, 0x96, !PT ;  /* 0x00000013e8b87c12 */ /* 0x000fe8000f8e96c1 */
[----:B------:R-:W-:Y:S01]  /*1ac70*/  LOP3.LUT R105, R230, UR19, R191, 0x96, !PT ;  /* 0x00000013e6697c12 */ /* 0x000fe2000f8e96bf */
[C---:B------:R-:W-:Y:S04]  /*1ac80*/  HMMA.16816.F32.BF16 R16, R172.reuse, R186, R16 ;  /* 0x000000baac10723c */ /* 0x040fe80000041810 */
[----:B------:R-:W-:Y:S01]  /*1ac90*/  LOP3.LUT R187, R181, UR6, RZ, 0x3c, !PT ;  /* 0x00000006b5bb7c12 */ /* 0x000fe2000f8e3cff */
[----:B------:R-:W-:Y:S01]  /*1aca0*/  UIADD3 UR6, UPT, UPT, UR22, -0x4ab325aa, URZ ;  /* 0xb54cda5616067890 */ /* 0x000fe2000fffe0ff */
[----:B------:R-:W-:Y:S02]  /*1acb0*/  LOP3.LUT R107, R190, UR17, R197, 0x96, !PT ;  /* 0x00000011be6b7c12 */ /* 0x000fe4000f8e96c5 */
[----:B------:R-:W-:Y:S01]  /*1acc0*/  LOP3.LUT R185, R176, R187, RZ, 0x3c, !PT ;  /* 0x000000bbb0b97212 */ /* 0x000fe200078e3cff */
[-C--:B-----5:R-:W-:Y:S01]  /*1acd0*/  HMMA.16816.F32.BF16 R20, R172, R204.reuse, R20 ;  /* 0x000000ccac14723c */ /* 0x0a0fe20000041814 */
[----:B------:R2:W3:Y:S01]  /*1ace0*/  LDSM.16.M88.4 R176, [R106+0x8c00] ;  /* 0x008c00006ab0783b */ /* 0x0004e20000000200 */
[----:B------:R-:W-:Y:S04]  /*1acf0*/  DEPBAR.LE SB0, 0x0 ;  /* 0x000080000000791a */ /* 0x000fe80000000000 */
[----:B------:R-:W-:Y:S02]  /*1ad00*/  IMAD.WIDE.U32 R190, R107, -0x326172a9, RZ ;  /* 0xcd9e8d576bbe7825 */ /* 0x000fe400078e00ff */
[C---:B------:R-:W-:Y:S01]  /*1ad10*/  HMMA.16816.F32.BF16 R24, R200.reuse, R204, R24 ;  /* 0x000000ccc818723c */ /* 0x040fe20000041818 */
[----:B------:R-:W-:Y:S04]  /*1ad20*/  BAR.SYNC.DEFER_BLOCKING 0x0 ;  /* 0x0000000000007b1d */ /* 0x000fe80000010000 */
[----:B------:R-:W-:Y:S03]  /*1ad30*/  IMAD.WIDE.U32 R204, R185, -0x2daee0ad, RZ ;  /* 0xd2511f53b9cc7825 */ /* 0x000fe600078e00ff */
[-C--:B------:R-:W-:Y:S03]  /*1ad40*/  HMMA.16816.F32.BF16 R28, R200, R206.reuse, R28 ;  /* 0x000000cec81c723c */ /* 0x080fe6000004181c */
[----:B--2---:R-:W-:Y:S05]  /*1ad50*/  LOP3.LUT R106, R192, UR17, R205, 0x96, !PT ;  /* 0x00000011c06a7c12 */ /* 0x004fea000f8e96cd */
[C---:B------:R-:W-:Y:S04]  /*1ad60*/  HMMA.16816.F32.BF16 R32, R172.reuse, R206, R32 ;  /* 0x000000ceac20723c */ /* 0x040fe80000041820 */
[----:B------:R-:W-:Y:S04]  /*1ad70*/  IMAD.WIDE.U32 R192, R184, -0x326172a9, RZ ;  /* 0xcd9e8d57b8c07825 */ /* 0x000fe800078e00ff */
[-C--:B-1----:R-:W-:Y:S03]  /*1ad80*/  HMMA.16816.F32.BF16 R36, R172, R100.reuse, R36 ;  /* 0x00000064ac24723c */ /* 0x082fe60000041824 */
[----:B------:R-:W-:Y:S04]  /*1ad90*/  IMAD.WIDE.U32 R184, R105, -0x326172a9, RZ ;  /* 0xcd9e8d5769b87825 */ /* 0x000fe800078e00ff */
[----:B------:R-:W-:Y:S01]  /*1ada0*/  IMAD.WIDE.U32 R194, R106, -0x326172a9, RZ ;  /* 0xcd9e8d576ac27825 */ /* 0x000fe200078e00ff */
[----:B------:R-:W-:Y:S01]  /*1adb0*/  LOP3.LUT R105, R184, UR7, R191, 0x96, !PT ;  /* 0x00000007b8697c12 */ /* 0x000fe2000f8e96bf */
[C---:B------:R-:W-:Y:S04]  /*1adc0*/  HMMA.16816.F32.BF16 R40, R200.reuse, R100, R40 ;  /* 0x00000064c828723c */ /* 0x040fe80000041828 */
[----:B------:R-:W-:Y:S01]  /*1add0*/  LOP3.LUT R100, R182, UR10, R185, 0x96, !PT ;  /* 0x0000000ab6647c12 */ /* 0x000fe2000f8e96b9 */
[----:B------:R-:W-:Y:S01]  /*1ade0*/  IMAD.WIDE.U32 R198, R105, -0x2daee0ad, RZ ;  /* 0xd2511f5369c67825 */ /* 0x000fe200078e00ff */
[----:B------:R-:W-:Y:S02]  /*1adf0*/  LOP3.LUT R101, R180, UR10, R193, 0x96, !PT ;  /* 0x0000000ab4657c12 */ /* 0x000fe4000f8e96c1 */
[----:B------:R-:W-:Y:S01]  /*1ae00*/  LOP3.LUT R106, R192, UR7, R195, 0x96, !PT ;  /* 0x00000007c06a7c12 */ /* 0x000fe2000f8e96c3 */
[-C--:B------:R-:W-:Y:S03]  /*1ae10*/  HMMA.16816.F32.BF16 R44, R200, R102.reuse, R44 ;  /* 0x00000066c82c723c */ /* 0x080fe6000004182c */
[----:B------:R-:W-:Y:S04]  /*1ae20*/  IMAD.WIDE.U32 R184, R100, -0x2daee0ad, RZ ;  /* 0xd2511f5364b87825 */ /* 0x000fe800078e00ff */
[----:B------:R-:W-:Y:S01]  /*1ae30*/  IMAD.WIDE.U32 R192, R101, -0x2daee0ad, RZ ;  /* 0xd2511f5365c07825 */ /* 0x000fe200078e00ff */
[----:B------:R-:W-:Y:S01]  /*1ae40*/  LOP3.LUT R100, R196, UR16, R185, 0x96, !PT ;  /* 0x00000010c4647c12 */ /* 0x000fe2000f8e96b9 */
[C---:B------:R-:W-:Y:S04]  /*1ae50*/  HMMA.16816.F32.BF16 R48, R172.reuse, R102, R48 ;  /* 0x00000066ac30723c */ /* 0x040fe80000041830 */
[----:B------:R-:W-:Y:S01]  /*1ae60*/  LOP3.LUT R105, R204, UR16, R193, 0x96, !PT ;  /* 0x00000010cc697c12 */ /* 0x000fe2000f8e96c1 */
[----:B------:R-:W-:Y:S01]  /*1ae70*/  IMAD.WIDE.U32 R206, R106, -0x2daee0ad, RZ ;  /* 0xd2511f536ace7825 */ /* 0x000fe200078e00ff */
[----:B------:R-:W-:Y:S02]  /*1ae80*/  LOP3.LUT R106, R184, UR15, R199, 0x96, !PT ;  /* 0x0000000fb86a7c12 */ /* 0x000fe4000f8e96c7 */
[-C--:B---3--:R-:W-:Y:S03]  /*1ae90*/  HMMA.16816.F32.BF16 R52, R172, R176.reuse, R52 ;  /* 0x000000b0ac34723c */ /* 0x088fe60000041834 */
[----:B------:R-:W-:Y:S01]  /*1aea0*/  LOP3.LUT R101, R192, UR15, R207, 0x96, !PT ;  /* 0x0000000fc0657c12 */ /* 0x000fe2000f8e96cf */
[----:B------:R-:W-:Y:S04]  /*1aeb0*/  IMAD.WIDE.U32 R192, R100, -0x326172a9, RZ ;  /* 0xcd9e8d5764c07825 */ /* 0x000fe800078e00ff */
[----:B------:R-:W-:Y:S01]  /*1aec0*/  IMAD.WIDE.U32 R184, R105, -0x326172a9, RZ ;  /* 0xcd9e8d5769b87825 */ /* 0x000fe200078e00ff */
[----:B------:R-:W-:Y:S01]  /*1aed0*/  LOP3.LUT R105, R190, UR13, R193, 0x96, !PT ;  /* 0x0000000dbe697c12 */ /* 0x000fe2000f8e96c1 */
[C---:B------:R-:W-:Y:S04]  /*1aee0*/  HMMA.16816.F32.BF16 R56, R200.reuse, R176, R56 ;  /* 0x000000b0c838723c */ /* 0x040fe80000041838 */
[----:B------:R-:W-:Y:S01]  /*1aef0*/  LOP3.LUT R102, R194, UR13, R185, 0x96, !PT ;  /* 0x0000000dc2667c12 */ /* 0x000fe2000f8e96b9 */
[----:B------:R-:W-:Y:S03]  /*1af00*/  IMAD.WIDE.U32 R100, R101, -0x326172a9, RZ ;  /* 0xcd9e8d5765647825 */ /* 0x000fe600078e00ff */
[-C--:B------:R-:W-:Y:S03]  /*1af10*/  HMMA.16816.F32.BF16 R60, R200, R178.reuse, R60 ;  /* 0x000000b2c83c723c */ /* 0x080fe6000004183c */
[----:B------:R-:W-:Y:S01]  /*1af20*/  LOP3.LUT R186, R184, UR6, R101, 0x96, !PT ;  /* 0x00000006b8ba7c12 */ /* 0x000fe2000f8e9665 */
[----:B------:R-:W-:Y:S01]  /*1af30*/  IMAD.MOV.U32 R224, RZ, RZ, R100 ;  /* 0x000000ffffe07224 */ /* 0x000fe200078e0064 */
[----:B------:R-:W-:Y:S01]  /*1af40*/  PRMT R220, R100, 0x7771, RZ ;  /* 0x0000777164dc7816 */ /* 0x000fe200000000ff */
[----:B------:R-:W-:Y:S01]  /*1af50*/  IMAD.WIDE.U32 R102, R102, -0x2daee0ad, RZ ;  /* 0xd2511f5366667825 */ /* 0x000fe200078e00ff */
[C---:B------:R-:W-:Y:S01]  /*1af60*/  PRMT R225, R100.reuse, 0x7773, RZ ;  /* 0x0000777364e17816 */ /* 0x040fe200000000ff */
[----:B------:R-:W-:Y:S04]  /*1af70*/  HMMA.16816.F32.BF16 R64, R172, R178, R64 ;  /* 0x000000b2ac40723c */ /* 0x000fe80000041840 */
[----:B------:R-:W-:Y:S01]  /*1af80*/  PRMT R237, R100, 0x7772, RZ ;  /* 0x0000777264ed7816 */ /* 0x000fe200000000ff */
[----:B------:R-:W-:Y:S01]  /*1af90*/  IMAD.WIDE.U32 R100, R105, -0x2daee0ad, RZ ;  /* 0xd2511f5369647825 */ /* 0x000fe200078e00ff */
[C---:B------:R-:W-:Y:S02]  /*1afa0*/  PRMT R250, R102.reuse, 0x7772, RZ ;  /* 0x0000777266fa7816 */ /* 0x040fe400000000ff */
[----:B------:R-:W-:Y:S01]  /*1afb0*/  PRMT R223, R102, 0x7773, RZ ;  /* 0x0000777366df7816 */ /* 0x000fe200000000ff */
[----:B------:R-:W-:Y:S01]  /*1afc0*/  IMAD.MOV.U32 R219, RZ, RZ, R100 ;  /* 0x000000ffffdb7224 */ /* 0x000fe200078e0064 */
[C---:B------:R-:W-:Y:S01]  /*1afd0*/  PRMT R246, R100.reuse, 0x7773, RZ ;  /* 0x0000777364f67816 */ /* 0x040fe200000000ff */
[----:B------:R-:W-:Y:S01]  /*1afe0*/  IMAD.MOV.U32 R226, RZ, RZ, R102 ;  /* 0x000000ffffe27224 */ /* 0x000fe200078e0066 */
[----:B------:R-:W-:Y:S01]  /*1aff0*/  PRMT R227, R100, 0x7772, RZ ;  /* 0x0000777264e37816 */ /* 0x000fe200000000ff */
[----:B------:R-:W-:Y:S01]  /*1b000*/  IMAD.WIDE.U32 R106, R106, -0x326172a9, RZ ;  /* 0xcd9e8d576a6a7825 */ /* 0x000fe200078e00ff */
[----:B------:R-:W-:Y:S02]  /*1b010*/  PRMT R218, R100, 0x7771, RZ ;  /* 0x0000777164da7816 */ /* 0x000fe400000000ff */
[----:B------:R-:W-:Y:S01]  /*1b020*/  LOP3.LUT R198, R198, UR14, R101, 0x96, !PT ;  /* 0x0000000ec6c67c12 */ /* 0x000fe2000f8e9665 */
[----:B------:R-:W-:Y:S01]  /*1b030*/  IMAD.U32 R100, RZ, RZ, UR24 ;  /* 0x00000018ff647e24 */ /* 0x000fe2000f8e00ff */
[----:B------:R-:W-:Y:S01]  /*1b040*/  PRMT R249, R102, 0x7771, RZ ;  /* 0x0000777166f97816 */ /* 0x000fe200000000ff */
[----:B------:R-:W-:Y:S01]  /*1b050*/  IMAD.MOV.U32 R228, RZ, RZ, R106 ;  /* 0x000000ffffe47224 */ /* 0x000fe200078e006a */
[----:B------:R-:W-:Y:S02]  /*1b060*/  FMNMX3.FTZ R101, R3, R4, R5, !PT ;  /* 0x0000000403657276 */ /* 0x000fe40007810005 */
[----:B------:R-:W-:Y:S02]  /*1b070*/  FMNMX3.FTZ R102, R104, R6, R7, !PT ;  /* 0x0000000668667276 */ /* 0x000fe40007810007 */
[----:B------:R-:W-:Y:S02]  /*1b080*/  LOP3.LUT R176, R235, UR23, R100, 0x96, !PT ;  /* 0x00000017ebb07c12 */ /* 0x000fe4000f8e9664 */
[----:B------:R-:W-:Y:S02]  /*1b090*/  FMNMX3.FTZ R101, R101, R16, R17, !PT ;  /* 0x0000001065657276 */ /* 0x000fe40007810011 */
[----:B------:R-:W-:Y:S02]  /*1b0a0*/  FMNMX3.FTZ R100, R102, R18, R19, !PT ;  /* 0x0000001266647276 */ /* 0x000fe40007810013 */
[----:B------:R-:W-:Y:S02]  /*1b0b0*/  LOP3.LUT R206, R206, UR14, R103, 0x96, !PT ;  /* 0x0000000ecece7c12 */ /* 0x000fe4000f8e9667 */
        /* <DEDUP_REMOVED lines=19> */
[----:B------:R-:W-:Y:S02]  /*1b1f0*/  LOP3.LUT R192, R192, UR6, R107, 0x96, !PT ;  /* 0x00000006c0c07c12 */ /* 0x000fe4000f8e966b */
[C---:B------:R-:W-:Y:S02]  /*1b200*/  PRMT R238, R106.reuse, 0x7772, RZ ;  /* 0x000077726aee7816 */ /* 0x040fe400000000ff */
[C---:B------:R-:W-:Y:S02]  /*1b210*/  PRMT R241, R106.reuse, 0x7773, RZ ;  /* 0x000077736af17816 */ /* 0x040fe400000000ff */
[----:B------:R-:W-:Y:S02]  /*1b220*/  PRMT R236, R106, 0x7771, RZ ;  /* 0x000077716aec7816 */ /* 0x000fe400000000ff */
[----:B------:R-:W-:Y:S02]  /*1b230*/  FMNMX3.FTZ R107, R102, R42, R43, !PT ;  /* 0x0000002a666b7276 */ /* 0x000fe4000781002b */
[----:B------:R-:W-:Y:S02]  /*1b240*/  FMNMX3.FTZ R172, R100, R44, R45, !PT ;  /* 0x0000002c64ac7276 */ /* 0x000fe4000781002d */
[----:B------:R-:W-:Y:S02]  /*1b250*/  FMNMX3.FTZ R173, R173, R64, R65, !PT ;  /* 0x00000040adad7276 */ /* 0x000fe40007810041 */
[----:B------:R-:W-:Y:S01]  /*1b260*/  FMNMX3.FTZ R174, R174, R66, R67, !PT ;  /* 0x00000042aeae7276 */ /* 0x000fe20007810043 */
[----:B------:R-:W-:Y:S06]  /*1b270*/  BRA.U.ANY UP0, `(.L_x_651) ;  /* 0xffffffe900547547 */ /* 0x000fec000b93ffff */
.L_x_650:
[----:B------:R-:W-:Y:S01]  /*1b280*/  SHFL.BFLY PT, R177, R174, 0x2, 0x1f ;  /* 0x0c401f00aeb17f89 */ /* 0x000fe200000e0000 */
[----:B------:R-:W-:Y:S01]  /*1b290*/  FMNMX3.FTZ R172, R172, R56, R57, !PT ;  /* 0x00000038acac7276 */ /* 0x000fe20007810039 */
[----:B------:R-:W-:Y:S01]  /*1b2a0*/  UISETP.NE.AND UP0, UPT, UR12, URZ, UPT ;  /* 0x000000ff0c00728c */ /* 0x000fe2000bf05270 */
[----:B-1----:R-:W-:Y:S05]  /*1b2b0*/  FMNMX3.FTZ R101, R107, R46, R47, !PT ;  /* 0x0000002e6b657276 */ /* 0x002fea000781002f */
[----:B------:R-:W-:Y:S01]  /*1b2c0*/  SHFL.BFLY PT, R175, R173, 0x2, 0x1f ;  /* 0x0c401f00adaf7f89 */ /* 0x000fe200000e0000 */
[----:B------:R-:W-:Y:S01]  /*1b2d0*/  LOP3.LUT R100, R186, 0xffff, RZ, 0xc0, !PT ;  /* 0x0000ffffba647812 */ /* 0x000fe200078ec0ff */
[----:B------:R-:W-:Y:S01]  /*1b2e0*/  UIADD3 UR12, UPT, UPT, UR12, -0x1, URZ ;  /* 0xffffffff0c0c7890 */ /* 0x000fe2000fffe0ff */
[----:B------:R-:W-:Y:S05]  /*1b2f0*/  FMNMX3.FTZ R172, R172, R60, R61, !PT ;  /* 0x0000003cacac7276 */ /* 0x000fea000781003d */
[----:B------:R-:W-:Y:S01]  /*1b300*/  STL.64 [R1+0x180], R212 ;  /* 0x000180d401007387 */ /* 0x000fe20000100a00 */
[----:B------:R-:W-:Y:S02]  /*1b310*/  SHF.R.U32.HI R196, RZ, 0x8, R100 ;  /* 0x00000008ffc47819 */ /* 0x000fe40000011664 */
[----:B------:R-:W-:Y:S01]  /*1b320*/  FMNMX3.FTZ R105, R101, R58, R59, !PT ;  /* 0x0000003a65697276 */ /* 0x000fe2000781003b */
[----:B------:R-:W-:Y:S01]  /*1b330*/  IMAD.WIDE.U32 R100, R176, -0x326172a9, RZ ;  /* 0xcd9e8d57b0647825 */ /* 0x000fe200078e00ff */
[----:B------:R-:W-:Y:S01]  /*1b340*/  LOP3.LUT R103, R196, 0xffff, RZ, 0xc0, !PT ;  /* 0x0000ffffc4677812 */ /* 0x000fe200078ec0ff */
[----:B------:R-:W-:Y:S01]  /*1b350*/  SHFL.BFLY PT, R176, R172, 0x2, 0x1f ;  /* 0x0c401f00acb07f89 */ /* 0x000fe200000e0000 */
[----:B------:R-:W-:Y:S02]  /*1b360*/  LOP3.LUT R102, R192, 0xffff, RZ, 0xc0, !PT ;  /* 0x0000ffffc0667812 */ /* 0x000fe400078ec0ff */
[----:B------:R-:W-:Y:S05]  /*1b370*/  LOP3.LUT R106, R101, R222, RZ, 0x3c, !PT ;  /* 0x000000de656a7212 */ /* 0x000fea00078e3cff */
[----:B------:R-:W-:Y:S01]  /*1b380*/  STL.64 [R1+0x178], R210 ;  /* 0x000178d201007387 */ /* 0x000fe20000100a00 */
[----:B------:R-:W-:Y:S02]  /*1b390*/  SHF.R.U32.HI R195, RZ, 0x8, R102 ;  /* 0x00000008ffc37819 */ /* 0x000fe40000011666 */
[----:B------:R-:W-:Y:S01]  /*1b3a0*/  FMNMX3.FTZ R105, R105, R62, R63, !PT ;  /* 0x0000003e69697276 */ /* 0x000fe2000781003f */
[----:B------:R-:W-:Y:S01]  /*1b3b0*/  IMAD.WIDE.U32 R106, R106, -0x2daee0ad, RZ ;  /* 0xd2511f536a6a7825 */ /* 0x000fe200078e00ff */
[----:B------:R-:W-:Y:S02]  /*1b3c0*/  LOP3.LUT R102, R195, 0xffff, RZ, 0xc0, !PT ;  /* 0x0000ffffc3667812 */ /* 0x000fe400078ec0ff */
[----:B------:R-:W-:Y:S01]  /*1b3d0*/  ISETP.LE.U32.AND P5, PT, R103, UR11, PT ;  /* 0x0000000b67007c0c */ /* 0x000fe2000bfa3070 */
[----:B------:R-:W1:Y:S01]  /*1b3e0*/  SHFL.BFLY PT, R178, R105, 0x2, 0x1f ;  /* 0x0c401f0069b27f89 */ /* 0x000e6200000e0000 */
[----:B------:R-:W-:Y:S02]  /*1b3f0*/  ISETP.LE.U32.AND P3, PT, R102, UR11, PT ;  /* 0x0000000b66007c0c */ /* 0x000fe4000bf63070 */
[----:B------:R-:W-:Y:S02]  /*1b400*/  LOP3.LUT R102, R232, UR19, R107, 0x96, !PT ;  /* 0x00000013e8667c12 */ /* 0x000fe4000f8e966b */
[C---:B------:R-:W-:Y:S02]  /*1b410*/  LOP3.LUT R107, R100.reuse, R187, RZ, 0x3c, !PT ;  /* 0x000000bb646b7212 */ /* 0x040fe400078e3cff */
[----:B------:R-:W-:Y:S01]  /*1b420*/  LOP3.LUT R100, R100, R188, RZ, 0x3c, !PT ;  /* 0x000000bc64647212 */ /* 0x000fe200078e3cff */
[----:B------:R-:W-:Y:S01]  /*1b430*/  IMAD.WIDE.U32 R102, R102, -0x326172a9, RZ ;  /* 0xcd9e8d5766667825 */ /* 0x000fe200078e00ff */
[----:B------:R-:W-:Y:S03]  /*1b440*/  LOP3.LUT R101, R101, R221, RZ, 0x3c, !PT ;  /* 0x000000dd65657212 */ /* 0x000fe600078e3cff */
[----:B------:R-:W-:Y:S01]  /*1b450*/  IMAD.WIDE.U32 R184, R107, -0x2daee0ad, RZ ;  /* 0xd2511f536bb87825 */ /* 0x000fe200078e00ff */
[----:B------:R-:W-:Y:S04]  /*1b460*/  LOP3.LUT R180, R180, UR10, R103, 0x96, !PT ;  /* 0x0000000ab4b47c12 */ /* 0x000fe8000f8e9667 */
[----:B------:R-:W-:Y:S01]  /*1b470*/  LOP3.LUT R106, R106, UR17, R185, 0x96, !PT ;  /* 0x000000116a6a7c12 */ /* 0x000fe2000f8e96b9 */
[----:B------:R-:W-:Y:S04]  /*1b480*/  IMAD.WIDE.U32 R180, R180, -0x2daee0ad, RZ ;  /* 0xd2511f53b4b47825 */ /* 0x000fe800078e00ff */
[----:B------:R-:W-:Y:S01]  /*1b490*/  IMAD.WIDE.U32 R106, R106, -0x326172a9, RZ ;  /* 0xcd9e8d576a6a7825 */ /* 0x000fe200078e00ff */
[----:B-1----:R-:W-:Y:S02]  /*1b4a0*/  FMNMX.FTZ R105, R105, R178, !PT ;  /* 0x000000b269697209 */ /* 0x002fe40007810000 */
[----:B------:R-:W-:Y:S02]  /*1b4b0*/  FMNMX.FTZ R174, R174, R177, !PT ;  /* 0x000000b1aeae7209 */ /* 0x000fe40007810000 */
[----:B------:R-:W-:Y:S02]  /*1b4c0*/  FMNMX.FTZ R172, R172, R176, !PT ;  /* 0x000000b0acac7209 */ /* 0x000fe40007810000 */
[----:B------:R-:W-:Y:S01]  /*1b4d0*/  LOP3.LUT R102, R102, UR7, R107, 0x96, !PT ;  /* 0x0000000766667c12 */ /* 0x000fe2000f8e966b */
[----:B------:R-:W1:Y:S01]  /*1b4e0*/  SHFL.BFLY PT, R176, R174, 0x1, 0x1f ;  /* 0x0c201f00aeb07f89 */ /* 0x000e6200000e0000 */
[----:B------:R-:W-:Y:S02]  /*1b4f0*/  FMNMX.FTZ R173, R173, R175, !PT ;  /* 0x000000afadad7209 */ /* 0x000fe40007810000 */
[----:B------:R-:W-:Y:S01]  /*1b500*/  LOP3.LUT R175, R184, UR16, R181, 0x96, !PT ;  /* 0x00000010b8af7c12 */ /* 0x000fe2000f8e96b5 */
[----:B------:R-:W-:Y:S04]  /*1b510*/  IMAD.WIDE.U32 R212, R102, -0x2daee0ad, RZ ;  /* 0xd2511f5366d47825 */ /* 0x000fe800078e00ff */
[----:B------:R-:W2:Y:S01]  /*1b520*/  SHFL.BFLY PT, R103, R173, 0x1, 0x1f ;  /* 0x0c201f00ad677f89 */ /* 0x000ea200000e0000 */
[----:B------:R-:W-:Y:S01]  /*1b530*/  IMAD.WIDE.U32 R178, R175, -0x326172a9, RZ ;  /* 0xcd9e8d57afb27825 */ /* 0x000fe200078e00ff */
[----:B------:R-:W-:Y:S06]  /*1b540*/  LOP3.LUT R107, R180, UR15, R213, 0x96, !PT ;  /* 0x0000000fb46b7c12 */ /* 0x000fec000f8e96d5 */
[----:B------:R-:W-:Y:S01]  /*1b550*/  STL.64 [R1+0x188], R212 ;  /* 0x000188d401007387 */ /* 0x000fe20000100a00 */
[----:B------:R-:W-:Y:S01]  /*1b560*/  LOP3.LUT R215, R106, UR13, R179, 0x96, !PT ;  /* 0x0000000d6ad77c12 */ /* 0x000fe2000f8e96b3 */
[----:B------:R-:W-:Y:S05]  /*1b570*/  IMAD.WIDE.U32 R190, R107, -0x326172a9, RZ ;  /* 0xcd9e8d576bbe7825 */ /* 0x000fea00078e00ff */
[----:B------:R-:W-:Y:S01]  /*1b580*/  LOP3.LUT R197, R178, UR6, R191, 0x96, !PT ;  /* 0x00000006b2c57c12 */ /* 0x000fe2000f8e96bf */
[----:B------:R-:W-:Y:S01]  /*1b590*/  IMAD.WIDE.U32 R178, R100, -0x2daee0ad, RZ ;  /* 0xd2511f5364b27825 */ /* 0x000fe200078e00ff */
[----:B-1----:R-:W-:Y:S03]  /*1b5a0*/  FMNMX.FTZ R102, R174, R176, !PT ;  /* 0x000000b0ae667209 */ /* 0x002fe60007810000 */
[----:B------:R-:W-:Y:S01]  /*1b5b0*/  IMAD.WIDE.U32 R176, R101, -0x2daee0ad, RZ ;  /* 0xd2511f5365b07825 */ /* 0x000fe200078e00ff */
[----:B------:R-:W1:Y:S02]  /*1b5c0*/  SHFL.BFLY PT, R174, R105, 0x1, 0x1f ;  /* 0x0c201f0069ae7f89 */ /* 0x000e6400000e0000 */
[----:B--2---:R-:W-:Y:S06]  /*1b5d0*/  FMNMX.FTZ R103, R173, R103, !PT ;  /* 0x00000067ad677209 */ /* 0x004fec0007810000 */
[----:B------:R-:W2:Y:S01]  /*1b5e0*/  SHFL.BFLY PT, R173, R172, 0x1, 0x1f ;  /* 0x0c201f00acad7f89 */ /* 0x000ea200000e0000 */
[----:B------:R-:W-:Y:S02]  /*1b5f0*/  LOP3.LUT R106, R230, UR19, R177, 0x96, !PT ;  /* 0x00000013e66a7c12 */ /* 0x000fe4000f8e96b1 */
[C---:B------:R-:W-:Y:S01]  /*1b600*/  FSETP.NEU.FTZ.AND P1, PT, R103.reuse, -INF , PT ;  /* 0xff8000006700780b */ /* 0x040fe20003f3d000 */
[----:B------:R-:W-:Y:S01]  /*1b610*/  FADD.FTZ R3, -R103, R3 ;  /* 0x0000000367037221 */ /* 0x000fe20000010100 */
[----:B------:R-:W-:Y:S02]  /*1b620*/  LOP3.LUT R107, R176, UR17, R179, 0x96, !PT ;  /* 0x00000011b06b7c12 */ /* 0x000fe4000f8e96b3 */
[----:B-1----:R-:W-:Y:S01]  /*1b630*/  FMNMX.FTZ R100, R105, R174, !PT ;  /* 0x000000ae69647209 */ /* 0x002fe20007810000 */
[----:B------:R-:W-:Y:S01]  /*1b640*/  FMUL.FTZ R105, R103, UR4 ;  /* 0x0000000467697c20 */ /* 0x000fe20008410000 */
[----:B------:R-:W-:Y:S04]  /*1b650*/  IMAD.WIDE.U32 R174, R106, -0x326172a9, RZ ;  /* 0xcd9e8d576aae7825 */ /* 0x000fe800078e00ff */
[----:B------:R-:W-:Y:S01]  /*1b660*/  FADD.FTZ R0, -R100, R0 ;  /* 0x0000000064007221 */ /* 0x000fe20000010100 */
[----:B------:R-:W-:Y:S02]  /*1b670*/  FSEL R105, R105, RZ, P1 ;  /* 0x000000ff69697208 */ /* 0x000fe40000800000 */
[----:B--2---:R-:W-:Y:S01]  /*1b680*/  FMNMX.FTZ R101, R172, R173, !PT ;  /* 0x000000adac657209 */ /* 0x004fe20007810000 */
[----:B------:R-:W-:Y:S01]  /*1b690*/  FMUL.FTZ R0, R0, UR4 ;  /* 0x0000000400007c20 */ /* 0x000fe20008410000 */
[----:B------:R-:W-:Y:S01]  /*1b6a0*/  FSETP.NEU.FTZ.AND P1, PT, R102, -INF , PT ;  /* 0xff8000006600780b */ /* 0x000fe20003f3d000 */
[--C-:B------:R-:W-:Y:S01]  /*1b6b0*/  FFMA.FTZ R172, R4, UR4, -R105.reuse ;  /* 0x0000000404ac7c23 */ /* 0x100fe20008010869 */
[----:B------:R-:W-:Y:S01]  /*1b6c0*/  FMUL.FTZ R4, R102, UR4 ;  /* 0x0000000466047c20 */ /* 0x000fe20008410000 */
[----:B------:R-:W-:Y:S01]  /*1b6d0*/  FFMA.FTZ R244, R48, UR4, -R105 ;  /* 0x0000000430f47c23 */ /* 0x000fe20008010869 */
[----:B------:R-:W-:Y:S02]  /*1b6e0*/  IMAD.MOV.U32 R48, RZ, RZ, R219 ;  /* 0x000000ffff307224 */ /* 0x000fe400078e00db */
[--C-:B------:R-:W-:Y:S01]  /*1b6f0*/  FFMA.FTZ R251, R53, UR4, -R105.reuse ;  /* 0x0000000435fb7c23 */ /* 0x100fe20008010869 */
[----:B------:R-:W-:Y:S01]  /*1b700*/  IMAD.MOV.U32 R53, RZ, RZ, R218 ;  /* 0x000000ffff357224 */ /* 0x000fe200078e00da */
[----:B------:R-:W-:Y:S01]  /*1b710*/  FSEL R4, R4, RZ, P1 ;  /* 0x000000ff04047208 */ /* 0x000fe20000800000 */
[--C-:B------:R-:W-:Y:S01]  /*1b720*/  FFMA.FTZ R222, R20, UR4, -R105.reuse ;  /* 0x0000000414de7c23 */ /* 0x100fe20008010869 */
[--C-:B------:R-:W-:Y:S01]  /*1b730*/  FFMA.FTZ R221, R21, UR4, -R105.reuse ;  /* 0x0000000415dd7c23 */ /* 0x100fe20008010869 */
[--C-:B------:R-:W-:Y:S01]  /*1b740*/  FFMA.FTZ R233, R32, UR4, -R105.reuse ;  /* 0x0000000420e97c23 */ /* 0x100fe20008010869 */
[--C-:B------:R-:W-:Y:S01]  /*1b750*/  FFMA.FTZ R232, R33, UR4, -R105.reuse ;  /* 0x0000000421e87c23 */ /* 0x100fe20008010869 */
[--C-:B------:R-:W-:Y:S01]  /*1b760*/  FFMA.FTZ R219, R23, UR4, -R4.reuse ;  /* 0x0000000417db7c23 */ /* 0x100fe20008010804 */
[----:B------:R-:W-:Y:S01]  /*1b770*/  FFMA.FTZ R203, R16, UR4, -R105 ;  /* 0x0000000410cb7c23 */ /* 0x000fe20008010869 */
[----:B------:R-:W2:Y:S01]  /*1b780*/  LDL.LU R23, [R1+0x154] ;  /* 0x0001540001177983 */ /* 0x000ea20000300800 */
[--C-:B------:R-:W-:Y:S01]  /*1b790*/  FFMA.FTZ R200, R19, UR4, -R4.reuse ;  /* 0x0000000413c87c23 */ /* 0x100fe20008010804 */
[--C-:B------:R-:W-:Y:S01]  /*1b7a0*/  FFMA.FTZ R218, R22, UR4, -R4.reuse ;  /* 0x0000000416da7c23 */ /* 0x100fe20008010804 */
[----:B------:R-:W-:Y:S02]  /*1b7b0*/  IMAD.MOV.U32 R22, RZ, RZ, R227 ;  /* 0x000000ffff167224 */ /* 0x000fe400078e00e3 */
[----:B------:R-:W-:Y:S01]  /*1b7c0*/  FFMA.FTZ R21, R7, UR4, -R4 ;  /* 0x0000000407157c23 */ /* 0x000fe20008010804 */
[----:B------:R-:W-:Y:S02]  /*1b7d0*/  IMAD.MOV.U32 R19, RZ, RZ, R226 ;  /* 0x000000ffff137224 */ /* 0x000fe400078e00e2 */
[--C-:B------:R-:W-:Y:S01]  /*1b7e0*/  FFMA.FTZ R66, R66, UR4, -R4.reuse ;  /* 0x0000000442427c23 */ /* 0x100fe20008010804 */
[----:B------:R-:W-:Y:S04]  /*1b7f0*/  IMAD.WIDE.U32 R32, R107, -0x326172a9, RZ ;  /* 0xcd9e8d576b207825 */ /* 0x000fe800078e00ff */
[--C-:B------:R-:W-:Y:S01]  /*1b800*/  FFMA.FTZ R20, R6, UR4, -R4.reuse ;  /* 0x0000000406147c23 */ /* 0x100fe20008010804 */
[----:B------:R-:W-:Y:S01]  /*1b810*/  FSETP.NEU.FTZ.AND P1, PT, R101, -INF , PT ;  /* 0xff8000006500780b */ /* 0x000fe20003f3d000 */
        /* <DEDUP_REMOVED lines=11> */
[----:B------:R-:W-:Y:S01]  /*1b8d0*/  FFMA.FTZ R188, R5, UR4, -R105 ;  /* 0x0000000405bc7c23 */ /* 0x000fe20008010869 */
[----:B------:R-:W-:Y:S01]  /*1b8e0*/  LOP3.LUT R5, R174, UR7, R33, 0x96, !PT ;  /* 0x00000007ae057c12 */ /* 0x000fe2000f8e9621 */
[----:B------:R-:W-:Y:S01]  /*1b8f0*/  FMUL.FTZ R6, R100, UR4 ;  /* 0x0000000464067c20 */ /* 0x000fe20008410000 */
[----:B------:R-:W-:Y:S01]  /*1b900*/  LOP3.LUT R182, R182, UR10, R175, 0x96, !PT ;  /* 0x0000000ab6b67c12 */ /* 0x000fe2000f8e96af */
[--C-:B------:R-:W-:Y:S01]  /*1b910*/  FFMA.FTZ R240, R37, UR4, -R105.reuse ;  /* 0x0000000425f07c23 */ /* 0x100fe20008010869 */
[----:B------:R-:W-:Y:S01]  /*1b920*/  FSEL R4, R4, RZ, P1 ;  /* 0x000000ff04047208 */ /* 0x000fe20000800000 */
[----:B------:R-:W-:Y:S01]  /*1b930*/  IMAD.WIDE.U32 R210, R5, -0x2daee0ad, RZ ;  /* 0xd2511f5305d27825 */ /* 0x000fe200078e00ff */
[----:B------:R-:W-:Y:S01]  /*1b940*/  FSETP.NEU.FTZ.AND P1, PT, R100, -INF , PT ;  /* 0xff8000006400780b */ /* 0x000fe20003f3d000 */
[----:B------:R-:W-:Y:S02]  /*1b950*/  MUFU.EX2 R231, R172 ;  /* 0x000000ac00e77308 */ /* 0x000fe40000000800 */
[----:B------:R-:W-:Y:S01]  /*1b960*/  FFMA.FTZ R245, R49, UR4, -R105 ;  /* 0x0000000431f57c23 */ /* 0x000fe20008010869 */
[----:B------:R-:W-:Y:S01]  /*1b970*/  IMAD.WIDE.U32 R182, R182, -0x2daee0ad, RZ ;  /* 0xd2511f53b6b67825 */ /* 0x000fe200078e00ff */
[----:B------:R-:W-:Y:S06]  /*1b980*/  FSEL R6, R6, RZ, P1 ;  /* 0x000000ff06067208 */ /* 0x000fec0000800000 */
[----:B------:R-:W-:Y:S01]  /*1b990*/  MUFU.EX2 R230, R20 ;  /* 0x0000001400e67308 */ /* 0x000fe20000000800 */
[--C-:B------:R-:W-:Y:S01]  /*1b9a0*/  FFMA.FTZ R201, R24, UR4, -R4.reuse ;  /* 0x0000000418c97c23 */ /* 0x100fe20008010804 */
[----:B------:R-:W-:Y:S01]  /*1b9b0*/  IMAD.MOV.U32 R37, RZ, RZ, R191 ;  /* 0x000000ffff257224 */ /* 0x000fe200078e00bf */
[----:B------:R-:W-:Y:S01]  /*1b9c0*/  LOP3.LUT R7, R182, UR15, R211, 0x96, !PT ;  /* 0x0000000fb6077c12 */ /* 0x000fe2000f8e96d3 */
[--C-:B------:R-:W-:Y:S01]  /*1b9d0*/  FFMA.FTZ R202, R25, UR4, -R4.reuse ;  /* 0x0000000419ca7c23 */ /* 0x100fe20008010804 */
[----:B------:R-:W-:Y:S01]  /*1b9e0*/  LOP3.LUT R16, R178, UR16, R183, 0x96, !PT ;  /* 0x00000010b2107c12 */ /* 0x000fe2000f8e96b7 */
[--C-:B------:R-:W-:Y:S01]  /*1b9f0*/  FFMA.FTZ R176, R45, UR4, -R4.reuse ;  /* 0x000000042db07c23 */ /* 0x100fe20008010804 */
[--C-:B------:R-:W-:Y:S01]  /*1ba00*/  FFMA.FTZ R182, R56, UR4, -R4.reuse ;  /* 0x0000000438b67c23 */ /* 0x100fe20008010804 */
[--C-:B------:R-:W-:Y:S01]  /*1ba10*/  FFMA.FTZ R181, R57, UR4, -R4.reuse ;  /* 0x0000000439b57c23 */ /* 0x100fe20008010804 */
[----:B------:R-:W-:Y:S01]  /*1ba20*/  FFMA.FTZ R183, R60, UR4, -R4 ;  /* 0x000000043cb77c23 */ /* 0x000fe20008010804 */
        /* <DEDUP_REMOVED lines=12> */
[----:B------:R-:W-:Y:S01]  /*1baf0*/  FFMA.FTZ R252, R52, UR4, -R105 ;  /* 0x0000000434fc7c23 */ /* 0x000fe20008010869 */
[----:B------:R1:W3:Y:S01]  /*1bb00*/  MUFU.EX2 R4, R0 ;  /* 0x0000000000047308 */ /* 0x0002e20000000800 */
[----:B------:R-:W-:Y:S02]  /*1bb10*/  IMAD.MOV.U32 R52, RZ, RZ, R228 ;  /* 0x000000ffff347224 */ /* 0x000fe400078e00e4 */
[----:B------:R-:W-:Y:S01]  /*1bb20*/  FADD.FTZ R2, -R101, R2 ;  /* 0x0000000265027221 */ /* 0x000fe20000010100 */
[----:B------:R-:W-:Y:S06]  /*1bb30*/  IMAD.MOV.U32 R49, RZ, RZ, R223 ;  /* 0x000000ffff317224 */ /* 0x000fec00078e00df */
[----:B------:R4:W-:Y:S01]  /*1bb40*/  MUFU.EX2 R228, R10 ;  /* 0x0000000a00e47308 */ /* 0x0009e20000000800 */
[--C-:B------:R-:W-:Y:S01]  /*1bb50*/  FFMA.FTZ R239, R36, UR4, -R105.reuse ;  /* 0x0000000424ef7c23 */ /* 0x100fe20008010869 */
[----:B------:R-:W-:Y:S01]  /*1bb60*/  FMUL.FTZ R5, R2, UR4 ;  /* 0x0000000402057c20 */ /* 0x000fe20008410000 */
[----:B------:R-:W-:Y:S07]  /*1bb70*/  FMUL.FTZ R2, R3, UR4 ;  /* 0x0000000403027c20 */ /* 0x000fee0008410000 */
[----:B------:R4:W-:Y:S01]  /*1bb80*/  MUFU.EX2 R223, R11 ;  /* 0x0000000b00df7308 */ /* 0x0009e20000000800 */
[----:B------:R-:W-:Y:S04]  /*1bb90*/  IMAD.WIDE.U32 R212, R7, -0x326172a9, RZ ;  /* 0xcd9e8d5707d47825 */ /* 0x000fe800078e00ff */
[----:B------:R-:W-:Y:S05]  /*1bba0*/  FFMA.FTZ R179, R58, UR4, -R6 ;  /* 0x000000043ab37c23 */ /* 0x000fea0008010806 */
[----:B------:R-:W4:Y:S01]  /*1bbb0*/  MUFU.EX2 R3, R5 ;  /* 0x0000000500037308 */ /* 0x000f220000000800 */
[--C-:B------:R-:W-:Y:S01]  /*1bbc0*/  FFMA.FTZ R204, R17, UR4, -R105.reuse ;  /* 0x0000000411cc7c23 */ /* 0x100fe20008010869 */
[--C-:B------:R-:W-:Y:S01]  /*1bbd0*/  FFMA.FTZ R64, R64, UR4, -R105.reuse ;  /* 0x0000000440407c23 */ /* 0x100fe20008010869 */
[----:B------:R-:W-:Y:S01]  /*1bbe0*/  FFMA.FTZ R65, R65, UR4, -R105 ;  /* 0x0000000441417c23 */ /* 0x000fe20008010869 */
[----:B------:R-:W-:Y:S02]  /*1bbf0*/  IMAD.MOV.U32 R36, RZ, RZ, R190 ;  /* 0x000000ffff247224 */ /* 0x000fe400078e00be */
[----:B-1----:R-:W-:Y:S01]  /*1bc00*/  FADD.FTZ R0, -R102, R104 ;  /* 0x0000006866007221 */ /* 0x002fe20000010100 */
        /* <DEDUP_REMOVED lines=13> */
[C---:B---3--:R-:W-:Y:S01]  /*1bce0*/  FMUL.FTZ R58, R4.reuse, R114 ;  /* 0x00000072043a7220 */ /* 0x048fe20000410000 */
[C---:B----4-:R-:W-:Y:S01]  /*1bcf0*/  FMUL.FTZ R10, R4.reuse, R138 ;  /* 0x0000008a040a7220 */ /* 0x050fe20000410000 */
        /* <DEDUP_REMOVED lines=23> */
[----:B------:R-:W1:Y:S01]  /*1be70*/  MUFU.EX2 R2, R2 ;  /* 0x0000000200027308 */ /* 0x000e620000000800 */
[----:B------:R-:W-:Y:S02]  /*1be80*/  IMAD.MOV.U32 R35, RZ, RZ, R48 ;  /* 0x000000ffff237224 */ /* 0x000fe400078e0030 */
[C---:B------:R-:W-:Y:S01]  /*1be90*/  FMUL.FTZ R57, R3.reuse, R113 ;  /* 0x0000007103397220 */ /* 0x040fe20000410000 */
[----:B------:R-:W-:Y:S01]  /*1bea0*/  FMUL.FTZ R0, R0, UR4 ;  /* 0x0000000400007c20 */ /* 0x000fe20008410000 */
[----:B------:R-:W-:Y:S02]  /*1beb0*/  IMAD.MOV.U32 R51, RZ, RZ, R64 ;  /* 0x000000ffff337224 */ /* 0x000fe400078e0040 */
[C---:B------:R-:W-:Y:S01]  /*1bec0*/  FMUL.FTZ R12, R3.reuse, R132 ;  /* 0x00000084030c7220 */ /* 0x040fe20000410000 */
[----:B------:R-:W-:Y:S02]  /*1bed0*/  IMAD.MOV.U32 R139, RZ, RZ, R35 ;  /* 0x000000ffff8b7224 */ /* 0x000fe400078e0023 */
[C---:B------:R-:W-:Y:S01]  /*1bee0*/  FMUL.FTZ R56, R3.reuse, R112 ;  /* 0x0000007003387220 */ /* 0x040fe20000410000 */
[----:B------:R-:W-:Y:S01]  /*1bef0*/  IMAD.MOV.U32 R132, RZ, RZ, R22 ;  /* 0x000000ffff847224 */ /* 0x000fe200078e0016 */
[----:B------:R-:W3:Y:S01]  /*1bf00*/  MUFU.EX2 R0, R0 ;  /* 0x0000000000007308 */ /* 0x000ee20000000800 */
[----:B------:R-:W-:Y:S02]  /*1bf10*/  IMAD.MOV.U32 R113, RZ, RZ, R139 ;  /* 0x000000ffff717224 */ /* 0x000fe400078e008b */
[C---:B------:R-:W-:Y:S01]  /*1bf20*/  FMUL.FTZ R40, R3.reuse, R120 ;  /* 0x0000007803287220 */ /* 0x040fe20000410000 */
[----:B------:R-:W-:Y:S06]  /*1bf30*/  IMAD.MOV.U32 R122, RZ, RZ, R51 ;  /* 0x000000ffff7a7224 */ /* 0x000fec00078e0033 */
[----:B------:R4:W-:Y:S01]  /*1bf40*/  MUFU.EX2 R229, R8 ;  /* 0x0000000800e57308 */ /* 0x0009e20000000800 */
[----:B-1----:R-:W-:Y:S01]  /*1bf50*/  FMUL.FTZ R64, R2, R140 ;  /* 0x0000008c02407220 */ /* 0x002fe20000410000 */
[----:B------:R-:W-:Y:S02]  /*1bf60*/  IMAD.MOV.U32 R112, RZ, RZ, R132 ;  /* 0x000000ffff707224 */ /* 0x000fe400078e0084 */
[C---:B------:R-:W-:Y:S01]  /*1bf70*/  FMUL.FTZ R13, R3.reuse, R133 ;  /* 0x00000085030d7220 */ /* 0x040fe20000410000 */
[----:B------:R-:W-:Y:S05]  /*1bf80*/  IMAD.MOV.U32 R132, RZ, RZ, R122 ;  /* 0x000000ffff847224 */ /* 0x000fea00078e007a */
[----:B------:R-:W-:Y:S01]  /*1bf90*/  MUFU.EX2 R120, R21 ;  /* 0x0000001500787308 */ /* 0x000fe20000000800 */
[----:B------:R-:W-:Y:S02]  /*1bfa0*/  IMAD.MOV.U32 R18, RZ, RZ, R224 ;  /* 0x000000ffff127224 */ /* 0x000fe400078e00e0 */
[C---:B------:R-:W-:Y:S01]  /*1bfb0*/  FMUL.FTZ R24, R3.reuse, R128 ;  /* 0x0000008003187220 */ /* 0x040fe20000410000 */
[----:B------:R-:W-:Y:S06]  /*1bfc0*/  IMAD.WIDE.U32 R16, R16, -0x326172a9, RZ ;  /* 0xcd9e8d5710107825 */ /* 0x000fec00078e00ff */
[----:B------:R1:W1:Y:S01]  /*1bfd0*/  MUFU.EX2 R224, R9 ;  /* 0x0000000900e07308 */ /* 0x0002620000000800 */
[----:B---3--:R-:W-:Y:S01]  /*1bfe0*/  FMUL.FTZ R51, R0, R151 ;  /* 0x0000009700337220 */ /* 0x008fe20000410000 */
[----:B------:R-:W-:Y:S08]  /*1bff0*/  IMAD.MOV.U32 R34, RZ, RZ, R52 ;  /* 0x000000ffff227224 */ /* 0x000ff000078e0034 */
[----:B------:R3:W2:Y:S01]  /*1c000*/  MUFU.EX2 R111, R7 ;  /* 0x00000007006f7308 */ /* 0x0006a20000000800 */
[----:B------:R-:W-:Y:S02]  /*1c010*/  IMAD.MOV.U32 R38, RZ, RZ, R36 ;  /* 0x000000ffff267224 */ /* 0x000fe400078e0024 */
[C---:B----4-:R-:W-:Y:S01]  /*1c020*/  FMUL.FTZ R8, R3.reuse, R136 ;  /* 0x0000008803087220 */ /* 0x050fe20000410000 */
[----:B------:R-:W-:Y:S02]  /*1c030*/  IMAD.MOV.U32 R54, RZ, RZ, R65 ;  /* 0x000000ffff367224 */ /* 0x000fe400078e0041 */
[C---:B------:R-:W-:Y:S01]  /*1c040*/  FMUL.FTZ R25, R3.reuse, R129 ;  /* 0x0000008103197220 */ /* 0x040fe20000410000 */
[----:B------:R-:W-:Y:S02]  /*1c050*/  IMAD.MOV.U32 R50, RZ, RZ, R49 ;  /* 0x000000ffff327224 */ /* 0x000fe400078e0031 */
[C---:B------:R-:W-:Y:S01]  /*1c060*/  FMUL.FTZ R28, R3.reuse, R124 ;  /* 0x0000007c031c7220 */ /* 0x040fe20000410000 */
[----:B------:R-:W-:Y:S02]  /*1c070*/  IMAD.MOV.U32 R39, RZ, RZ, R37 ;  /* 0x000000ffff277224 */ /* 0x000fe400078e0025 */
[C---:B------:R-:W-:Y:S01]  /*1c080*/  FMUL.FTZ R29, R3.reuse, R125 ;  /* 0x0000007d031d7220 */ /* 0x040fe20000410000 */
[C---:B------:R-:W-:Y:S01]  /*1c090*/  FMUL.FTZ R41, R3.reuse, R121 ;  /* 0x0000007903297220 */ /* 0x040fe20000410000 */
[C---:B-1----:R-:W-:Y:S01]  /*1c0a0*/  FMUL.FTZ R9, R3.reuse, R137 ;  /* 0x0000008903097220 */ /* 0x042fe20000410000 */
        /* <DEDUP_REMOVED lines=11> */
[----:B------:R-:W-:Y:S01]  /*1c160*/  LOP3.LUT R193, R16, UR6, R213, 0x96, !PT ;  /* 0x0000000610c17c12 */ /* 0x000fe2000f8e96d5 */
[----:B------:R-:W-:Y:S01]  /*1c170*/  FMUL.FTZ R36, R2, R152 ;  /* 0x0000009802247220 */ /* 0x000fe20000410000 */
[----:B------:R-:W-:Y:S01]  /*1c180*/  LOP3.LUT R214, R32, UR13, R17, 0x96, !PT ;  /* 0x0000000d20d67c12 */ /* 0x000fe2000f8e9611 */
        /* <DEDUP_REMOVED lines=20> */
[----:B------:R-:W-:Y:S02]  /*1c2d0*/  IMAD.MOV.U32 R131, RZ, RZ, R66 ;  /* 0x000000ffff837224 */ /* 0x000fe400078e0042 */
[C---:B---3--:R-:W-:Y:S01]  /*1c2e0*/  FMUL.FTZ R7, R0.reuse, R171 ;  /* 0x000000ab00077220 */ /* 0x048fe20000410000 */
[----:B------:R-:W-:Y:S02]  /*1c2f0*/  IMAD.MOV.U32 R127, RZ, RZ, R54 ;  /* 0x000000ffff7f7224 */ /* 0x000fe400078e0036 */
[C---:B------:R-:W-:Y:S01]  /*1c300*/  FMUL.FTZ R22, R0.reuse, R162 ;  /* 0x000000a200167220 */ /* 0x040fe20000410000 */
        /* <DEDUP_REMOVED lines=26> */
[----:B------:R-:W1:Y:S01]  /*1c4b0*/  MUFU.EX2 R188, R188 ;  /* 0x000000bc00bc7308 */ /* 0x000e620000000800 */
[C---:B------:R-:W-:Y:S01]  /*1c4c0*/  LOP3.LUT R117, R186.reuse, 0xff, RZ, 0xc0, !PT ;  /* 0x000000ffba757812 */ /* 0x040fe200078ec0ff */
[----:B------:R-:W-:Y:S01]  /*1c4d0*/  IMAD.MOV.U32 R148, RZ, RZ, R118 ;  /* 0x000000ffff947224 */ /* 0x000fe200078e0076 */
[----:B------:R-:W-:Y:S01]  /*1c4e0*/  PRMT R116, R186, 0x7632, R116 ;  /* 0x00007632ba747816 */ /* 0x000fe20000000074 */
[----:B------:R-:W-:Y:S01]  /*1c4f0*/  IMAD.MOV.U32 R149, RZ, RZ, R119 ;  /* 0x000000ffff957224 */ /* 0x000fe200078e0077 */
[----:B------:R-:W-:Y:S05]  /*1c500*/  ISETP.LE.U32.AND P6, PT, R117, UR11, PT ;  /* 0x0000000b75007c0c */ /* 0x000fea000bfc3070 */
[----:B------:R-:W3:Y:S01]  /*1c510*/  MUFU.EX2 R141, R189 ;  /* 0x000000bd008d7308 */ /* 0x000ee20000000800 */
[----:B------:R-:W-:Y:S01]  /*1c520*/  LOP3.LUT R116, R116, 0xff, RZ, 0xc0, !PT ;  /* 0x000000ff74747812 */ /* 0x000fe200078ec0ff */
[----:B------:R-:W-:Y:S01]  /*1c530*/  IMAD.MOV.U32 R133, RZ, RZ, R137 ;  /* 0x000000ffff857224 */ /* 0x000fe200078e0089 */
[----:B------:R-:W-:Y:S01]  /*1c540*/  LOP3.LUT R171, R193, 0xff, RZ, 0xc0, !PT ;  /* 0x000000ffc1ab7812 */ /* 0x000fe200078ec0ff */
[----:B------:R-:W-:Y:S01]  /*1c550*/  IMAD.MOV.U32 R137, RZ, RZ, R110 ;  /* 0x000000ffff897224 */ /* 0x000fe200078e006e */
[----:B------:R-:W-:Y:S05]  /*1c560*/  ISETP.LE.U32.AND P1, PT, R116, UR11, PT ;  /* 0x0000000b74007c0c */ /* 0x000fea000bf23070 */
[----:B------:R-:W4:Y:S01]  /*1c570*/  MUFU.EX2 R109, R191 ;  /* 0x000000bf006d7308 */ /* 0x000f220000000800 */
[----:B------:R-:W-:Y:S01]  /*1c580*/  IMAD.MOV.U32 R164, RZ, RZ, R113 ;  /* 0x000000ffffa47224 */ /* 0x000fe200078e0071 */
[----:B------:R-:W-:Y:S01]  /*1c590*/  F2FP.BF16.F32.PACK_AB R125, R224, R229 ;  /* 0x000000e5e07d723e */ /* 0x000fe200000010ff */
[----:B------:R-:W-:Y:S07]  /*1c5a0*/  IMAD.MOV.U32 R159, RZ, RZ, R149 ;  /* 0x000000ffff9f7224 */ /* 0x000fee00078e0095 */
[----:B------:R-:W-:Y:S01]  /*1c5b0*/  MUFU.EX2 R110, R204 ;  /* 0x000000cc006e7308 */ /* 0x000fe20000000800 */
[----:B------:R-:W-:Y:S02]  /*1c5c0*/  F2FP.BF16.F32.PACK_AB R121, R223, R228 ;  /* 0x000000e4df79723e */ /* 0x000fe400000010ff */
[----:B------:R-:W-:Y:S07]  /*1c5d0*/  PRMT R124, R125, 0x7632, R124 ;  /* 0x000076327d7c7816 */ /* 0x000fee000000007c */
[----:B------:R-:W-:Y:S01]  /*1c5e0*/  MUFU.EX2 R106, R106 ;  /* 0x0000006a006a7308 */ /* 0x000fe20000000800 */
[----:B------:R-:W-:Y:S02]  /*1c5f0*/  PRMT R126, R121, 0x7632, R126 ;  /* 0x00007632797e7816 */ /* 0x000fe4000000007e */
[----:B------:R-:W-:Y:S07]  /*1c600*/  PRMT R117, R117, 0x5410, R196 ;  /* 0x0000541075757816 */ /* 0x000fee00000000c4 */
[----:B------:R-:W-:Y:S01]  /*1c610*/  MUFU.EX2 R149, R227 ;  /* 0x000000e300957308 */ /* 0x000fe20000000800 */
[----:B------:R-:W-:Y:S01]  /*1c620*/  LOP3.LUT R134, R134, 0xff, RZ, 0xc0, !PT ;  /* 0x000000ff86867812 */ /* 0x000fe200078ec0ff */
[----:B--2---:R-:W-:Y:S01]  /*1c630*/  FFMA.FTZ R114, R4, R23, R228 ;  /* 0x0000001704727223 */ /* 0x004fe200000100e4 */
[----:B------:R-:W-:Y:S01]  /*1c640*/  IMAD.MOV.U32 R23, RZ, RZ, R53 ;  /* 0x000000ffff177224 */ /* 0x000fe200078e0035 */
[----:B------:R-:W2:Y:S01]  /*1c650*/  LDL.LU R4, [R1+0x150] ;  /* 0x0001500001047983 */ /* 0x000ea20000300800 */
[----:B------:R-:W-:Y:S01]  /*1c660*/  FMUL.FTZ R53, R2, R145 ;  /* 0x0000009102357220 */ /* 0x000fe20000410000 */
[----:B------:R-:W-:Y:S01]  /*1c670*/  FADD.FTZ R114, R223, R114 ;  /* 0x00000072df727221 */ /* 0x000fe20000010000 */
[----:B------:R-:W-:Y:S01]  /*1c680*/  IMAD.MOV.U32 R115, RZ, RZ, R23 ;  /* 0x000000ffff737224 */ /* 0x000fe200078e0017 */
[----:B------:R-:W3:Y:S01]  /*1c690*/  LDL.LU R6, [R1+0x148] ;  /* 0x0001480001067983 */ /* 0x000ee20000300800 */
[----:B------:R-:W-:Y:S01]  /*1c6a0*/  FMUL.FTZ R23, R0, R163 ;  /* 0x000000a300177220 */ /* 0x000fe20000410000 */
[----:B------:R-:W-:Y:S01]  /*1c6b0*/  FADD.FTZ R114, R111, R114 ;  /* 0x000000726f727221 */ /* 0x000fe20000010000 */
[----:B------:R-:W-:Y:S01]  /*1c6c0*/  IMAD.MOV.U32 R165, RZ, RZ, R115 ;  /* 0x000000ffffa57224 */ /* 0x000fe200078e0073 */
[----:B------:R-:W4:Y:S01]  /*1c6d0*/  LDL.LU R108, [R1+0x14c] ;  /* 0x00014c00016c7983 */ /* 0x000f220000300800 */
[----:B------:R-:W-:Y:S02]  /*1c6e0*/  SHF.R.U32.HI R115, RZ, 0x18, R186 ;  /* 0x00000018ff737819 */ /* 0x000fe400000116ba */
[----:B------:R-:W-:Y:S01]  /*1c6f0*/  IMAD.MOV.U32 R161, RZ, RZ, R165 ;  /* 0x000000ffffa17224 */ /* 0x000fe200078e00a5 */
[----:B------:R1:W4:Y:S01]  /*1c700*/  LDL.S16 R139, [R1+0xe8] ;  /* 0x0000e800018b7983 */ /* 0x0003220000100600 */
[----:B------:R-:W-:Y:S01]  /*1c710*/  PRMT R116, R116, 0x5410, R115 ;  /* 0x0000541074747816 */ /* 0x000fe20000000073 */
[----:B------:R-:W-:Y:S02]  /*1c720*/  IMAD.MOV.U32 R165, RZ, RZ, R164 ;  /* 0x000000ffffa57224 */ /* 0x000fe400078e00a4 */
[----:B------:R1:W4:Y:S04]  /*1c730*/  LDL.S16 R140, [R1+0xe4] ;  /* 0x0000e400018c7983 */ /* 0x0003280000100600 */
[----:B------:R1:W4:Y:S04]  /*1c740*/  LDL.S16 R122, [R1+0xe0] ;  /* 0x0000e000017a7983 */ /* 0x0003280000100600 */
[----:B------:R-:W4:Y:S04]  /*1c750*/  LDL.LU R151, [R1+0x14] ;  /* 0x0000140001977983 */ /* 0x000f280000300800 */
[----:B------:R-:W4:Y:S01]  /*1c760*/  LDL.LU R144, [R1+0x18] ;  /* 0x0000180001907983 */ /* 0x000f220000300800 */
[----:B--2---:R-:W-:Y:S01]  /*1c770*/  FFMA.FTZ R3, R3, R4, R229 ;  /* 0x0000000403037223 */ /* 0x004fe200000100e5 */
[C---:B------:R-:W-:Y:S01]  /*1c780*/  FMUL.FTZ R4, R2.reuse, R168 ;  /* 0x000000a802047220 */ /* 0x040fe20000410000 */
[----:B------:R-:W-:Y:S02]  /*1c790*/  IMAD.MOV.U32 R168, RZ, RZ, R123 ;  /* 0x000000ffffa87224 */ /* 0x000fe400078e007b */
[----:B---3--:R-:W-:Y:S01]  /*1c7a0*/  FFMA.FTZ R2, R2, R6, R231 ;  /* 0x0000000602027223 */ /* 0x008fe200000100e7 */
[----:B------:R-:W-:Y:S01]  /*1c7b0*/  FMUL.FTZ R6, R0, R170 ;  /* 0x000000aa00067220 */ /* 0x000fe20000410000 */
[----:B------:R-:W-:Y:S01]  /*1c7c0*/  FADD.FTZ R118, R224, R3 ;  /* 0x00000003e0767221 */ /* 0x000fe20000010000 */
[----:B------:R-:W-:Y:S02]  /*1c7d0*/  IMAD.MOV.U32 R123, RZ, RZ, R127 ;  /* 0x000000ffff7b7224 */ /* 0x000fe400078e007f */
[----:B----4-:R-:W-:Y:S01]  /*1c7e0*/  FFMA.FTZ R0, R0, R108, R230 ;  /* 0x0000006c00007223 */ /* 0x010fe200000100e6 */
[----:B-1----:R-:W-:Y:S01]  /*1c7f0*/  FADD.FTZ R119, R188, R2 ;  /* 0x00000002bc777221 */ /* 0x002fe20000010000 */
[----:B------:R-:W1:Y:S01]  /*1c800*/  MUFU.EX2 R108, R104 ;  /* 0x00000068006c7308 */ /* 0x000e620000000800 */
[C---:B------:R-:W-:Y:S01]  /*1c810*/  F2FP.BF16.F32.PACK_AB R2, R120.reuse, R230 ;  /* 0x000000e67802723e */ /* 0x040fe200000010ff */
[----:B------:R-:W-:Y:S01]  /*1c820*/  FADD.FTZ R118, R141, R118 ;  /* 0x000000768d767221 */ /* 0x000fe20000010000 */
[----:B------:R-:W-:Y:S07]  /*1c830*/  IMAD.MOV.U32 R169, RZ, RZ, R168 ;  /* 0x000000ffffa97224 */ /* 0x000fee00078e00a8 */
[----:B------:R2:W3:Y:S01]  /*1c840*/  MUFU.EX2 R127, R203 ;  /* 0x000000cb007f7308 */ /* 0x0004e20000000800 */
[----:B------:R-:W-:Y:S02]  /*1c850*/  IMAD.MOV.U32 R168, RZ, RZ, R112 ;  /* 0x000000ffffa87224 */ /* 0x000fe400078e0070 */
[C---:B------:R-:W-:Y:S01]  /*1c860*/  FADD.FTZ R118, R109.reuse, R118 ;  /* 0x000000766d767221 */ /* 0x040fe20000010000 */
[----:B------:R-:W-:Y:S01]  /*1c870*/  F2FP.BF16.F32.PACK_AB R141, R109, R141 ;  /* 0x0000008d6d8d723e */ /* 0x000fe200000010ff */
[--C-:B------:R-:W-:Y:S05]  /*1c880*/  FADD.FTZ R120, R120, R0.reuse ;  /* 0x0000000078787221 */ /* 0x100fea0000010000 */
[----:B------:R-:W-:Y:S01]  /*1c890*/  MUFU.EX2 R109, R174 ;  /* 0x000000ae006d7308 */ /* 0x000fe20000000800 */
[----:B------:R-:W-:Y:S01]  /*1c8a0*/  @!P1 HFMA2.BF16_V2 R122, -RZ.H0_H0, RZ.H0_H0, -R2.H0_H0 ;  /* 0x200000ffff7a9231 */ /* 0x000fe20000340902 */
[----:B------:R-:W-:Y:S01]  /*1c8b0*/  PRMT R0, R2, 0x7632, R0 ;  /* 0x0000763202007816 */ /* 0x000fe20000000000 */
[----:B------:R-:W-:Y:S01]  /*1c8c0*/  IMAD.MOV.U32 R164, RZ, RZ, R169 ;  /* 0x000000ffffa47224 */ /* 0x000fe200078e00a9 */
[----:B------:R-:W-:Y:S01]  /*1c8d0*/  PRMT R145, R141, 0x7632, R145 ;  /* 0x000076328d917816 */ /* 0x000fe20000000091 */
[----:B-1----:R-:W-:Y:S01]  /*1c8e0*/  FADD.FTZ R114, R108, R114 ;  /* 0x000000726c727221 */ /* 0x002fe20000010000 */
[----:B------:R-:W-:Y:S01]  /*1c8f0*/  F2FP.BF16.F32.PACK_AB R104, R188, R231 ;  /* 0x000000e7bc68723e */ /* 0x000fe200000010ff */
[----:B------:R-:W-:Y:S01]  /*1c900*/  IMAD.MOV.U32 R189, RZ, RZ, R151 ;  /* 0x000000ffffbd7224 */ /* 0x000fe200078e0097 */
[----:B------:R-:W-:Y:S01]  /*1c910*/  F2FP.BF16.F32.PACK_AB R143, R108, R111 ;  /* 0x0000006f6c8f723e */ /* 0x000fe200000010ff */
[----:B------:R-:W-:Y:S01]  /*1c920*/  IMAD.MOV.U32 R188, RZ, RZ, R144 ;  /* 0x000000ffffbc7224 */ /* 0x000fe200078e0090 */
[----:B------:R-:W-:Y:S01]  /*1c930*/  PRMT R3, R104, 0x7632, R3 ;  /* 0x0000763268037816 */ /* 0x000fe20000000003 */
[----:B------:R-:W-:Y:S01]  /*1c940*/  @!P6 HFMA2.BF16_V2 R139, -RZ.H0_H0, RZ.H0_H0, -R104.H0_H0 ;  /* 0x200000ffff8be231 */ /* 0x000fe20000340968 */
[----:B--2---:R-:W1:Y:S01]  /*1c950*/  LDC R203, c[0x0][0x448] ;  /* 0x00011200ffcb7b82 */ /* 0x004e620000000800 */
[----:B---3--:R-:W-:Y:S01]  /*1c960*/  FADD.FTZ R119, R127, R119 ;  /* 0x000000777f777221 */ /* 0x008fe20000010000 */
[C---:B------:R-:W-:Y:S01]  /*1c970*/  F2FP.BF16.F32.PACK_AB R127, R110.reuse, R127 ;  /* 0x0000007f6e7f723e */ /* 0x040fe200000010ff */
[----:B------:R-:W-:Y:S01]  /*1c980*/  @!P5 HFMA2.BF16_V2 R140, -RZ.H0_H0, RZ.H0_H0, -R3.H0_H0 ;  /* 0x200000ffff8cd231 */ /* 0x000fe20000340903 */
[----:B------:R2:W-:Y:S01]  /*1c990*/  @!P6 STL.S16 [R1+0xe8], R139 ;  /* 0x0000e88b0100e387 */ /* 0x0005e20000100600 */
[----:B------:R3:W4:Y:S01]  /*1c9a0*/  MUFU.EX2 R108, R105 ;  /* 0x00000069006c7308 */ /* 0x0007220000000800 */
[----:B------:R-:W-:Y:S01]  /*1c9b0*/  PRMT R136, R139, 0x7610, R136 ;  /* 0x000076108b887816 */ /* 0x000fe20000000088 */
[----:B------:R-:W-:Y:S01]  /*1c9c0*/  FADD.FTZ R119, R110, R119 ;  /* 0x000000776e777221 */ /* 0x000fe20000010000 */
[----:B------:R2:W-:Y:S01]  /*1c9d0*/  @!P5 STL.S16 [R1+0xe4], R140 ;  /* 0x0000e48c0100d387 */ /* 0x0005e20000100600 */
[----:B------:R-:W-:Y:S06]  /*1c9e0*/  PRMT R158, R140, 0x7610, R158 ;  /* 0x000076108c9e7816 */ /* 0x000fec000000009e */
[----:B------:R-:W2:Y:S01]  /*1c9f0*/  MUFU.EX2 R110, R107 ;  /* 0x0000006b006e7308 */ /* 0x000ea20000000800 */
[----:B------:R-:W-:Y:S01]  /*1ca00*/  PRMT R156, R122, 0x7610, R156 ;  /* 0x000076107a9c7816 */ /* 0x000fe2000000009c */
[----:B------:R1:W-:Y:S01]  /*1ca10*/  @!P1 STL.S16 [R1+0xe0], R122 ;  /* 0x0000e07a01009387 */ /* 0x0003e20000100600 */
[----:B------:R-:W-:Y:S07]  /*1ca20*/  LOP3.LUT R111, R193, 0xffff, RZ, 0xc0, !PT ;  /* 0x0000ffffc16f7812 */ /* 0x000fee00078ec0ff */
[----:B------:R-:W-:Y:S01]  /*1ca30*/  MUFU.EX2 R144, R190 ;  /* 0x000000be00907308 */ /* 0x000fe20000000800 */
[----:B------:R-:W-:Y:S01]  /*1ca40*/  IMAD.MOV.U32 R169, RZ, RZ, R132 ;  /* 0x000000ffffa97224 */ /* 0x000fe200078e0084 */
[----:B------:R1:W2:Y:S01]  /*1ca50*/  LDL.S16 R152, [R1+0xf0] ;  /* 0x0000f00001987983 */ /* 0x0002a20000100600 */
[----:B------:R-:W-:Y:S07]  /*1ca60*/  PRMT R129, R127, 0x7632, R129 ;  /* 0x000076327f817816 */ /* 0x000fee0000000081 */
[----:B------:R-:W-:Y:S01]  /*1ca70*/  MUFU.EX2 R132, R201 ;  /* 0x000000c900847308 */ /* 0x000fe20000000800 */
[----:B---3--:R-:W-:Y:S01]  /*1ca80*/  PRMT R105, R104, 0x5410, R3 ;  /* 0x0000541068697816 */ /* 0x008fe20000000003 */
[----:B------:R3:W3:Y:S01]  /*1ca90*/  LDL.S16 R151, [R1+0xec] ;  /* 0x0000ec0001977983 */ /* 0x0006e20000100600 */
[----:B------:R-:W-:Y:S01]  /*1caa0*/  @!P6 PRMT R104, R136, 0x5410, RZ ;  /* 0x000054108868e816 */ /* 0x000fe200000000ff */
[----:B------:R-:W-:Y:S01]  /*1cab0*/  IMAD.MOV.U32 R229, RZ, RZ, R159 ;  /* 0x000000ffffe57224 */ /* 0x000fe200078e009f */
[----:B------:R-:W-:Y:S01]  /*1cac0*/  @!P5 PRMT R3, R158, 0x5410, RZ ;  /* 0x000054109e03d816 */ /* 0x000fe200000000ff */
[----:B------:R1:W3:Y:S01]  /*1cad0*/  LDL.S16 R136, [R1+0xf4] ;  /* 0x0000f40001887983 */ /* 0x0002e20000100600 */
[----:B------:R-:W-:Y:S01]  /*1cae0*/  ISETP.LE.U32.AND P5, PT, R171, UR11, PT ;  /* 0x0000000bab007c0c */ /* 0x000fe2000bfa3070 */
[----:B------:R-:W-:Y:S01]  /*1caf0*/  IMAD.MOV.U32 R159, RZ, RZ, R133 ;  /* 0x000000ffff9f7224 */ /* 0x000fe200078e0085 */
[----:B------:R-:W-:Y:S01]  /*1cb00*/  ISETP.LE.U32.AND P6, PT, R115, UR11, PT ;  /* 0x0000000b73007c0c */ /* 0x000fe2000bfc3070 */
[----:B------:R1:W-:Y:S01]  /*1cb10*/  STG.E.U16 desc[UR20][R188.64], R104 ;  /* 0x00000068bc007986 */ /* 0x0003e2000c101514 */
[----:B----4-:R-:W-:Y:S01]  /*1cb20*/  F2FP.BF16.F32.PACK_AB R153, R108, R106 ;  /* 0x0000006a6c99723e */ /* 0x010fe200000010ff */
[----:B--2---:R-:W2:Y:S01]  /*1cb30*/  MUFU.EX2 R139, R199 ;  /* 0x000000c7008b7308 */ /* 0x004ea20000000800 */
[----:B------:R-:W-:Y:S01]  /*1cb40*/  F2FP.BF16.F32.PACK_AB R155, R110, R109 ;  /* 0x0000006d6e9b723e */ /* 0x000fe200000010ff */
[----:B------:R-:W-:Y:S01]  /*1cb50*/  STG.E.U16 desc[UR20][R188.64+0x2], R3 ;  /* 0x00000203bc007986 */ /* 0x000fe2000c101514 */
[----:B------:R-:W4:Y:S01]  /*1cb60*/  LDC R140, c[0x0][0x448] ;  /* 0x00011200ff8c7b82 */ /* 0x000f220000000800 */
[----:B------:R-:W-:Y:S06]  /*1cb70*/  PRMT R107, R2, 0x5410, R0 ;  /* 0x00005410026b7816 */ /* 0x000fec0000000000 */
[----:B------:R-:W-:Y:S01]  /*1cb80*/  MUFU.EX2 R115, R172 ;  /* 0x000000ac00737308 */ /* 0x000fe20000000800 */
[----:B------:R-:W-:Y:S01]  /*1cb90*/  SHF.R.U32.HI R170, RZ, 0x8, R111 ;  /* 0x00000008ffaa7819 */ /* 0x000fe2000001166f */
[----:B------:R-:W-:Y:S01]  /*1cba0*/  IMAD.MOV.U32 R158, RZ, RZ, R148 ;  /* 0x000000ffff9e7224 */ /* 0x000fe200078e0094 */
[----:B------:R-:W-:Y:S07]  /*1cbb0*/  PRMT R174, R153, 0x7632, R174 ;  /* 0x0000763299ae7816 */ /* 0x000fee00000000ae */
[----:B-1----:R-:W1:Y:S01]  /*1cbc0*/  MUFU.EX2 R122, R200 ;  /* 0x000000c8007a7308 */ /* 0x002e620000000800 */
[----:B------:R-:W-:Y:S01]  /*1cbd0*/  LOP3.LUT R111, R170, 0xffff, RZ, 0xc0, !PT ;  /* 0x0000ffffaa6f7812 */ /* 0x000fe200078ec0ff */
[----:B------:R-:W-:Y:S01]  /*1cbe0*/  IMAD.MOV.U32 R228, RZ, RZ, R158 ;  /* 0x000000ffffe47224 */ /* 0x000fe200078e009e */
[----:B------:R-:W-:Y:S01]  /*1cbf0*/  @!P1 PRMT R2, R156, 0x5410, RZ ;  /* 0x000054109c029816 */ /* 0x000fe200000000ff */
[----:B------:R-:W-:Y:S02]  /*1cc00*/  IMAD.MOV.U32 R156, RZ, RZ, R161 ;  /* 0x000000ffff9c7224 */ /* 0x000fe400078e00a1 */
[----:B--2---:R-:W-:Y:S01]  /*1cc10*/  FADD.FTZ R120, R139, R120 ;  /* 0x000000788b787221 */ /* 0x004fe20000010000 */
[----:B------:R-:W-:Y:S01]  /*1cc20*/  ISETP.LE.U32.AND P1, PT, R111, UR11, PT ;  /* 0x0000000b6f007c0c */ /* 0x000fe2000bf23070 */
[----:B------:R-:W-:Y:S02]  /*1cc30*/  IMAD.MOV.U32 R161, RZ, RZ, R165 ;  /* 0x000000ffffa17224 */ /* 0x000fe400078e00a5 */
[----:B------:R-:W-:Y:S01]  /*1cc40*/  MUFU.EX2 R111, R202 ;  /* 0x000000ca006f7308 */ /* 0x000fe20000000800 */
[----:B------:R-:W-:Y:S01]  /*1cc50*/  IMAD.MOV.U32 R165, RZ, RZ, R164 ;  /* 0x000000ffffa57224 */ /* 0x000fe200078e00a4 */
[----:B------:R-:W-:Y:S01]  /*1cc60*/  PRMT R154, R143, 0x7632, R154 ;  /* 0x000076328f9a7816 */ /* 0x000fe2000000009a */
[----:B------:R-:W-:Y:S07]  /*1cc70*/  IMAD.MOV.U32 R164, RZ, RZ, R169 ;  /* 0x000000ffffa47224 */ /* 0x000fee00078e00a9 */
[----:B------:R-:W-:Y:S01]  /*1cc80*/  MUFU.EX2 R148, R245 ;  /* 0x000000f500947308 */ /* 0x000fe20000000800 */
[----:B------:R-:W-:Y:S01]  /*1cc90*/  IMAD.MOV.U32 R169, RZ, RZ, R137 ;  /* 0x000000ffffa97224 */ /* 0x000fe200078e0089 */
[C---:B-1----:R-:W-:Y:S01]  /*1cca0*/  F2FP.BF16.F32.PACK_AB R139, R122.reuse, R139 ;  /* 0x0000008b7a8b723e */ /* 0x042fe200000010ff */
[----:B------:R-:W-:Y:S07]  /*1ccb0*/  FADD.FTZ R120, R122, R120 ;  /* 0x000000787a787221 */ /* 0x000fee0000010000 */
[----:B------:R-:W-:Y:S01]  /*1ccc0*/  MUFU.EX2 R104, R221 ;  /* 0x000000dd00687308 */ /* 0x000fe20000000800 */
[----:B------:R-:W-:Y:S01]  /*1ccd0*/  IMAD.MOV.U32 R158, RZ, RZ, R168 ;  /* 0x000000ffff9e7224 */ /* 0x000fe200078e00a8 */
[----:B------:R-:W-:Y:S01]  /*1cce0*/  PRMT R138, R139, 0x7632, R138 ;  /* 0x000076328b8a7816 */ /* 0x000fe2000000008a */
[----:B----4-:R-:W-:Y:S07]  /*1ccf0*/  IMAD.SHL.U32 R140, R140, 0x8, RZ ;  /* 0x000000088c8c7824 */ /* 0x010fee00078e00ff */
[----:B------:R1:W2:Y:S01]  /*1cd00*/  MUFU.EX2 R122, R194 ;  /* 0x000000c2007a7308 */ /* 0x0002a20000000800 */
[----:B------:R-:W-:Y:S02]  /*1cd10*/  IMAD.MOV.U32 R168, RZ, RZ, R135 ;  /* 0x000000ffffa87224 */ /* 0x000fe400078e0087 */
[----:B------:R-:W-:Y:S01]  /*1cd20*/  IMAD.MOV.U32 R230, RZ, RZ, R228 ;  /* 0x000000ffffe67224 */ /* 0x000fe200078e00e4 */
[C---:B------:R-:W-:Y:S06]  /*1cd30*/  LEA R112, P4, R140.reuse, R188, 0x1 ;  /* 0x000000bc8c707211 */ /* 0x040fec00078808ff */
[----:B------:R-:W-:Y:S01]  /*1cd40*/  MUFU.EX2 R137, R218 ;  /* 0x000000da00897308 */ /* 0x000fe20000000800 */
[----:B------:R-:W-:Y:S01]  /*1cd50*/  IMAD.MOV.U32 R231, RZ, RZ, R229 ;  /* 0x000000ffffe77224 */ /* 0x000fe200078e00e5 */
[----:B------:R-:W-:Y:S08]  /*1cd60*/  LEA.HI.X.SX32 R113, R140, R189, 0x1, P4 ;  /* 0x000000bd8c717211 */ /* 0x000ff000020f0eff */
[----:B------:R-:W-:Y:S01]  /*1cd70*/  MUFU.EX2 R135, R244 ;  /* 0x000000f400877308 */ /* 0x000fe20000000800 */
[----:B------:R-:W-:Y:S01]  /*1cd80*/  ISETP.GT.U32.AND P4, PT, R246, UR11, PT ;  /* 0x0000000bf6007c0c */ /* 0x000fe2000bf84070 */
[----:B------:R-:W-:Y:S01]  /*1cd90*/  IMAD.MOV.U32 R224, RZ, RZ, R159 ;  /* 0x000000ffffe07224 */ /* 0x000fe200078e009f */
[----:B------:R4:W-:Y:S01]  /*1cda0*/  STG.E.U16 desc[UR20][R112.64], R2 ;  /* 0x0000000270007986 */ /* 0x0009e2000c101514 */
[----:B------:R-:W-:Y:S01]  /*1cdb0*/  IMAD.WIDE R162, R203, 0x70, R112 ;  /* 0x00000070cba27825 */ /* 0x000fe200078e0270 */
[----:B-1----:R-:W-:Y:S05]  /*1cdc0*/  PRMT R194, R155, 0x7610, R194 ;  /* 0x000076109bc27816 */ /* 0x002fea00000000c2 */
[----:B------:R-:W-:Y:S10]  /*1cdd0*/  MUFU.EX2 R133, R242 ;  /* 0x000000f200857308 */ /* 0x000ff40000000800 */
[----:B------:R-:W-:Y:S01]  /*1cde0*/  MUFU.EX2 R159, R248 ;  /* 0x000000f8009f7308 */ /* 0x000fe20000000800 */
[----:B----4-:R-:W-:Y:S01]  /*1cdf0*/  FADD.FTZ R2, R144, R114 ;  /* 0x0000007290027221 */ /* 0x010fe20000010000 */
[C---:B--2---:R-:W-:Y:S03]  /*1ce00*/  F2FP.BF16.F32.PACK_AB R144, R122.reuse, R144 ;  /* 0x000000907a90723e */ /* 0x044fe600000010ff */
[----:B------:R-:W-:Y:S04]  /*1ce10*/  FADD.FTZ R2, R122, R2 ;  /* 0x000000027a027221 */ /* 0x000fe80000010000 */
[--C-:B------:R-:W-:Y:S01]  /*1ce20*/  FADD.FTZ R114, R106, R2.reuse ;  /* 0x000000026a727221 */ /* 0x100fe20000010000 */
[----:B------:R-:W-:Y:S01]  /*1ce30*/  PRMT R2, R121, 0x7610, R2 ;  /* 0x0000761079027816 */ /* 0x000fe20000000002 */
[----:B------:R-:W-:Y:S01]  /*1ce40*/  MUFU.EX2 R106, R205 ;  /* 0x000000cd006a7308 */ /* 0x000fe20000000800 */
[----:B------:R-:W-:Y:S02]  /*1ce50*/  @P4 HFMA2.BF16_V2 R152, -RZ.H0_H0, RZ.H0_H0, -R153.H1_H1 ;  /* 0x200000ffff984231 */ /* 0x000fe40000360999 */
[----:B---3--:R-:W-:Y:S03]  /*1ce60*/  @!P5 HFMA2.BF16_V2 R151, -RZ.H0_H0, RZ.H0_H0, -R155.H0_H0 ;  /* 0x200000ffff97d231 */ /* 0x008fe6000034099b */
[----:B------:R1:W-:Y:S01]  /*1ce70*/  @P4 STL.S16 [R1+0xf0], R152 ;  /* 0x0000f09801004387 */ /* 0x0003e20000100600 */
[----:B------:R-:W-:Y:S01]  /*1ce80*/  PRMT R147, R152, 0x7610, R147 ;  /* 0x0000761098937816 */ /* 0x000fe20000000093 */
[----:B------:R-:W-:Y:S02]  /*1ce90*/  @!P6 HFMA2.BF16_V2 R136, -RZ.H0_H0, RZ.H0_H0, -R0.H0_H0 ;  /* 0x200000ffff88e231 */ /* 0x000fe40000340900 */
[----:B------:R2:W-:Y:S01]  /*1cea0*/  @!P5 STL.S16 [R1+0xec], R151 ;  /* 0x0000ec970100d387 */ /* 0x0005e20000100600 */
[----:B------:R-:W-:Y:S02]  /*1ceb0*/  PRMT R142, R151, 0x7610, R142 ;  /* 0x00007610978e7816 */ /* 0x000fe4000000008e */
[----:B------:R-:W-:Y:S01]  /*1cec0*/  @P4 PRMT R174, R147, 0x5410, RZ ;  /* 0x0000541093ae4816 */ /* 0x000fe200000000ff */
[----:B------:R3:W-:Y:S01]  /*1ced0*/  @!P6 STL.S16 [R1+0xf4], R136 ;  /* 0x0000f4880100e387 */ /* 0x0007e20000100600 */
[----:B------:R-:W-:Y:S02]  /*1cee0*/  PRMT R150, R136, 0x7610, R150 ;  /* 0x0000761088967816 */ /* 0x000fe40000000096 */
[----:B------:R-:W-:Y:S01]  /*1cef0*/  @!P5 PRMT R194, R142, 0x5410, RZ ;  /* 0x000054108ec2d816 */ /* 0x000fe200000000ff */
[----:B------:R4:W4:Y:S01]  /*1cf00*/  LDL.S16 R147, [R1+0x108] ;  /* 0x0001080001937983 */ /* 0x0009220000100600 */
[----:B------:R-:W-:Y:S02]  /*1cf10*/  @!P6 PRMT R0, R150, 0x5410, RZ ;  /* 0x000054109600e816 */ /* 0x000fe400000000ff */
[C---:B------:R-:W-:Y:S01]  /*1cf20*/  LEA R190, P6, R140.reuse, R162, 0x1 ;  /* 0x000000a28cbe7211 */ /* 0x040fe200078c08ff */
[----:B------:R4:W4:Y:S01]  /*1cf30*/  LDL.S16 R142, [R1+0x104] ;  /* 0x00010400018e7983 */ /* 0x0009220000100600 */
[----:B------:R-:W-:Y:S02]  /*1cf40*/  MUFU.EX2 R150, R207 ;  /* 0x000000cf00967308 */ /* 0x000fe40000000800 */
[----:B------:R-:W-:Y:S01]  /*1cf50*/  LEA.HI.X.SX32 R191, R140, R163, 0x1, P6 ;  /* 0x000000a38cbf7211 */ /* 0x000fe200030f0eff */
[----:B------:R3:W-:Y:S04]  /*1cf60*/  STG.E.U16 desc[UR20][R112.64+0x2], R0 ;  /* 0x0000020070007986 */ /* 0x0007e8000c101514 */
[----:B------:R4:W4:Y:S01]  /*1cf70*/  LDL.S16 R140, [R1+0x10c] ;  /* 0x00010c00018c7983 */ /* 0x0009220000100600 */
[----:B-1----:R-:W-:Y:S02]  /*1cf80*/  IMAD.MOV.U32 R152, RZ, RZ, R169 ;  /* 0x000000ffff987224 */ /* 0x002fe400078e00a9 */
[----:B--2---:R-:W-:Y:S10]  /*1cf90*/  MUFU.EX2 R151, R243 ;  /* 0x000000f300977308 */ /* 0x004ff40000000800 */
[----:B---3--:R-:W1:Y:S01]  /*1cfa0*/  MUFU.EX2 R136, R222 ;  /* 0x000000de00887308 */ /* 0x008e620000000800 */
[----:B------:R-:W-:Y:S01]  /*1cfb0*/  FADD.FTZ R0, R132, R118 ;  /* 0x0000007684007221 */ /* 0x000fe20000010000 */
[C---:B------:R-:W-:Y:S01]  /*1cfc0*/  F2FP.BF16.F32.PACK_AB R132, R111.reuse, R132 ;  /* 0x000000846f84723e */ /* 0x040fe200000010ff */
[----:B------:R3:W2:Y:S07]  /*1cfd0*/  LDL.S16 R118, [R1+0x114] ;  /* 0x0001140001767983 */ /* 0x0006ae0000100600 */
[----:B------:R-:W3:Y:S01]  /*1cfe0*/  MUFU.EX2 R112, R219 ;  /* 0x000000db00707308 */ /* 0x000ee20000000800 */
[----:B------:R-:W-:Y:S01]  /*1cff0*/  FADD.FTZ R3, R111, R0 ;  /* 0x000000006f037221 */ /* 0x000fe20000010000 */
[----:B-1----:R-:W-:Y:S01]  /*1d000*/  FADD.FTZ R0, R136, R119 ;  /* 0x0000007788007221 */ /* 0x002fe20000010000 */
[----:B------:R-:W-:Y:S01]  /*1d010*/  LOP3.LUT R111, R192, 0xff, RZ, 0xc0, !PT ;  /* 0x000000ffc06f7812 */ /* 0x000fe200078ec0ff */
[----:B------:R1:W2:Y:S01]  /*1d020*/  LDL.S16 R119, [R1+0x100] ;  /* 0x0001000001777983 */ /* 0x0002a20000100600 */
[C---:B------:R-:W-:Y:S01]  /*1d030*/  F2FP.BF16.F32.PACK_AB R136, R104.reuse, R136 ;  /* 0x000000886888723e */ /* 0x040fe200000010ff */
[--C-:B------:R-:W-:Y:S01]  /*1d040*/  FADD.FTZ R113, R104, R0.reuse ;  /* 0x0000000068717221 */ /* 0x100fe20000010000 */
[----:B------:R-:W-:Y:S02]  /*1d050*/  ISETP.LE.U32.AND P6, PT, R111, UR11, PT ;  /* 0x0000000b6f007c0c */ /* 0x000fe4000bfc3070 */
[----:B------:R-:W-:Y:S02]  /*1d060*/  PRMT R0, R192, 0x7632, R0 ;  /* 0x00007632c0007816 */ /* 0x000fe40000000000 */
[----:B------:R-:W-:Y:S02]  /*1d070*/  SHF.R.U32.HI R104, RZ, 0x18, R192 ;  /* 0x00000018ff687819 */ /* 0x000fe400000116c0 */
[----:B------:R-:W-:Y:S01]  /*1d080*/  LOP3.LUT R122, R0, 0xff, RZ, 0xc0, !PT ;  /* 0x000000ff007a7812 */ /* 0x000fe200078ec0ff */
[----:B------:R-:W-:Y:S01]  /*1d090*/  FADD.FTZ R0, R137, R120 ;  /* 0x0000007889007221 */ /* 0x000fe20000010000 */
[----:B------:R-:W-:Y:S02]  /*1d0a0*/  ISETP.LE.U32.AND P4, PT, R104, UR11, PT ;  /* 0x0000000b68007c0c */ /* 0x000fe4000bf83070 */
[----:B------:R-:W-:Y:S02]  /*1d0b0*/  ISETP.LE.U32.AND P5, PT, R122, UR11, PT ;  /* 0x0000000b7a007c0c */ /* 0x000fe4000bfa3070 */
[C---:B---3--:R-:W-:Y:S01]  /*1d0c0*/  F2FP.BF16.F32.PACK_AB R137, R112.reuse, R137 ;  /* 0x000000897089723e */ /* 0x048fe200000010ff */
[----:B------:R-:W-:Y:S01]  /*1d0d0*/  FADD.FTZ R112, R112, R0 ;  /* 0x0000000070707221 */ /* 0x000fe20000010000 */
[----:B------:R-:W-:Y:S02]  /*1d0e0*/  LOP3.LUT R0, R206, 0xffff, RZ, 0xc0, !PT ;  /* 0x0000ffffce007812 */ /* 0x000fe400078ec0ff */
[----:B------:R-:W-:Y:S01]  /*1d0f0*/  PRMT R192, R155, 0x7632, R192 ;  /* 0x000076329bc07816 */ /* 0x000fe200000000c0 */
[----:B----4-:R-:W-:Y:S06]  /*1d100*/  @!P3 HFMA2.BF16_V2 R147, -RZ.H0_H0, RZ.H0_H0, -R124.H0_H0 ;  /* 0x200000ffff93b231 */ /* 0x010fec000034097c */
[----:B------:R-:W-:Y:S01]  /*1d110*/  @!P5 HFMA2.BF16_V2 R142, -RZ.H0_H0, RZ.H0_H0, -R2.H0_H0 ;  /* 0x200000ffff8ed231 */ /* 0x000fe20000340902 */
[----:B------:R-:W-:Y:S04]  /*1d120*/  PRMT R120, R147, 0x7610, R120 ;  /* 0x0000761093787816 */ /* 0x000fe80000000078 */
[----:B------:R-:W-:Y:S01]  /*1d130*/  PRMT R128, R142, 0x7610, R128 ;  /* 0x000076108e807816 */ /* 0x000fe20000000080 */
[----:B------:R-:W-:Y:S05]  /*1d140*/  @!P6 HFMA2.BF16_V2 R140, -RZ.H0_H0, RZ.H0_H0, -R125.H0_H0 ;  /* 0x200000ffff8ce231 */ /* 0x000fea000034097d */
[----:B------:R3:W-:Y:S01]  /*1d150*/  @!P6 STL.S16 [R1+0x10c], R140 ;  /* 0x00010c8c0100e387 */ /* 0x0007e20000100600 */
[----:B------:R-:W-:Y:S03]  /*1d160*/  PRMT R130, R140, 0x7610, R130 ;  /* 0x000076108c827816 */ /* 0x000fe60000000082 */
[----:B------:R4:W-:Y:S04]  /*1d170*/  @!P3 STL.S16 [R1+0x108], R147 ;  /* 0x000108930100b387 */ /* 0x0009e80000100600 */
[----:B------:R1:W-:Y:S01]  /*1d180*/  @!P5 STL.S16 [R1+0x104], R142 ;  /* 0x0001048e0100d387 */ /* 0x0003e20000100600 */
[----:B--2---:R-:W-:Y:S02]  /*1d190*/  @!P1 HFMA2.BF16_V2 R118, -RZ.H0_H0, RZ.H0_H0, -R155.H1_H1 ;  /* 0x200000ffff769231 */ /* 0x004fe4000036099b */
[----:B------:R-:W-:Y:S01]  /*1d1a0*/  @!P4 HFMA2.BF16_V2 R119, -RZ.H0_H0, RZ.H0_H0, -R126.H0_H0 ;  /* 0x200000ffff77c231 */ /* 0x000fe2000034097e */
[--C-:B---3--:R-:W-:Y:S02]  /*1d1b0*/  SHF.R.U32.HI R140, RZ, 0x8, R0.reuse ;  /* 0x00000008ff8c7819 */ /* 0x108fe40000011600 */
[----:B------:R-:W-:Y:S01]  /*1d1c0*/  PRMT R0, R118, 0x7610, R0 ;  /* 0x0000761076007816 */ /* 0x000fe20000000000 */
[----:B----4-:R-:W2:Y:S01]  /*1d1d0*/  MUFU.EX2 R147, R233 ;  /* 0x000000e900937308 */ /* 0x010ea20000000800 */
[----:B------:R3:W-:Y:S01]  /*1d1e0*/  @!P4 STL.S16 [R1+0x100], R119 ;  /* 0x000100770100c387 */ /* 0x0007e20000100600 */
[----:B------:R-:W-:Y:S02]  /*1d1f0*/  PRMT R121, R119, 0x7610, R121 ;  /* 0x0000761077797816 */ /* 0x000fe40000000079 */
[----:B------:R-:W-:Y:S01]  /*1d200*/  @!P1 PRMT R192, R0, 0x5410, RZ ;  /* 0x0000541000c09816 */ /* 0x000fe200000000ff */
[----:B------:R4:W-:Y:S01]  /*1d210*/  @!P1 STL.S16 [R1+0x114], R118 ;  /* 0x0001147601009387 */ /* 0x0009e20000100600 */
[----:B------:R-:W-:Y:S01]  /*1d220*/  FADD.FTZ R0, R150, R3 ;  /* 0x0000000396007221 */ /* 0x000fe20000010000 */
[----:B------:R-:W-:Y:S02]  /*1d230*/  F2FP.BF16.F32.PACK_AB R150, R106, R150 ;  /* 0x000000966a96723e */ /* 0x000fe400000010ff */
[----:B-1----:R1:W4:Y:S01]  /*1d240*/  LDL.S16 R142, [R1+0x110] ;  /* 0x00011000018e7983 */ /* 0x0023220000100600 */
[----:B------:R-:W-:Y:S01]  /*1d250*/  LOP3.LUT R199, R140, 0xffff, RZ, 0xc0, !PT ;  /* 0x0000ffff8cc77812 */ /* 0x000fe200078ec0ff */
[----:B--2---:R-:W-:Y:S01]  /*1d260*/  FADD.FTZ R3, R147, R113 ;  /* 0x0000007193037221 */ /* 0x004fe20000010000 */
[----:B------:R-:W-:Y:S01]  /*1d270*/  FADD.FTZ R113, R106, R0 ;  /* 0x000000006a717221 */ /* 0x000fe20000010000 */
[----:B------:R-:W-:Y:S01]  /*1d280*/  LOP3.LUT R0, R198, 0xffff, RZ, 0xc0, !PT ;  /* 0x0000ffffc6007812 */ /* 0x000fe200078ec0ff */
[----:B------:R-:W-:Y:S02]  /*1d290*/  FADD.FTZ R106, R149, R112 ;  /* 0x00000070956a7221 */ /* 0x000fe40000010000 */
[----:B------:R-:W-:Y:S01]  /*1d2a0*/  FADD.FTZ R109, R109, R113 ;  /* 0x000000716d6d7221 */ /* 0x000fe20000010000 */
[----:B------:R-:W-:Y:S01]  /*1d2b0*/  SHF.R.U32.HI R166, RZ, 0x8, R0 ;  /* 0x00000008ffa67819 */ /* 0x000fe20000011600 */
[----:B------:R-:W2:Y:S03]  /*1d2c0*/  MUFU.EX2 R113, R173 ;  /* 0x000000ad00717308 */ /* 0x000ea60000000800 */
[----:B------:R-:W-:Y:S07]  /*1d2d0*/  LOP3.LUT R0, R166, 0xffff, RZ, 0xc0, !PT ;  /* 0x0000ffffa6007812 */ /* 0x000fee00078ec0ff */
[----:B---3--:R-:W3:Y:S01]  /*1d2e0*/  MUFU.EX2 R119, R226 ;  /* 0x000000e200777308 */ /* 0x008ee20000000800 */
[----:B------:R-:W-:Y:S09]  /*1d2f0*/  ISETP.LE.U32.AND P1, PT, R0, UR11, PT ;  /* 0x0000000b00007c0c */ /* 0x000ff2000bf23070 */
[----:B----4-:R-:W4:Y:S01]  /*1d300*/  MUFU.EX2 R118, R232 ;  /* 0x000000e800767308 */ /* 0x010f220000000800 */
[----:B------:R-:W-:Y:S01]  /*1d310*/  LOP3.LUT R0, R152, 0xff, RZ, 0xc0, !PT ;  /* 0x000000ff98007812 */ /* 0x000fe200078ec0ff */
[----:B------:R-:W-:Y:S02]  /*1d320*/  IMAD.MOV.U32 R152, RZ, RZ, R156 ;  /* 0x000000ffff987224 */ /* 0x000fe400078e009c */
[----:B------:R-:W-:Y:S01]  /*1d330*/  IMAD.MOV.U32 R156, RZ, RZ, R161 ;  /* 0x000000ffff9c7224 */ /* 0x000fe200078e00a1 */
[----:B------:R-:W-:Y:S01]  /*1d340*/  PRMT R112, R0, 0x5410, R220 ;  /* 0x0000541000707816 */ /* 0x000fe200000000dc */
[----:B------:R-:W-:Y:S01]  /*1d350*/  IMAD.MOV.U32 R167, RZ, RZ, R152 ;  /* 0x000000ffffa77224 */ /* 0x000fe200078e0098 */
[----:B--2---:R-:W-:Y:S01]  /*1d360*/  F2FP.BF16.F32.PACK_AB R157, R113, R115 ;  /* 0x00000073719d723e */ /* 0x004fe200000010ff */
[----:B------:R-:W-:Y:S02]  /*1d370*/  IMAD.MOV.U32 R152, RZ, RZ, R131 ;  /* 0x000000ffff987224 */ /* 0x000fe400078e0083 */
[----:B------:R-:W-:Y:S02]  /*1d380*/  IMAD.MOV.U32 R161, RZ, RZ, R165 ;  /* 0x000000ffffa17224 */ /* 0x000fe400078e00a5 */
[C---:B---3--:R-:W-:Y:S01]  /*1d390*/  FADD.FTZ R106, R119.reuse, R106 ;  /* 0x0000006a776a7221 */ /* 0x048fe20000010000 */
[----:B------:R-:W-:Y:S01]  /*1d3a0*/  IMAD.MOV.U32 R165, RZ, RZ, R123 ;  /* 0x000000ffffa57224 */ /* 0x000fe200078e007b */
[----:B------:R-:W-:Y:S01]  /*1d3b0*/  F2FP.BF16.F32.PACK_AB R149, R119, R149 ;  /* 0x000000957795723e */ /* 0x000fe200000010ff */
[----:B------:R-:W-:Y:S01]  /*1d3c0*/  MUFU.EX2 R123, R235 ;  /* 0x000000eb007b7308 */ /* 0x000fe20000000800 */
[C---:B----4-:R-:W-:Y:S01]  /*1d3d0*/  F2FP.BF16.F32.PACK_AB R147, R118.reuse, R147 ;  /* 0x000000937693723e */ /* 0x050fe200000010ff */
[----:B------:R-:W-:Y:S01]  /*1d3e0*/  FADD.FTZ R118, R118, R3 ;  /* 0x0000000376767221 */ /* 0x000fe20000010000 */
[----:B------:R-:W-:Y:S01]  /*1d3f0*/  LOP3.LUT R3, R197, 0xffff, RZ, 0xc0, !PT ;  /* 0x0000ffffc5037812 */ /* 0x000fe200078ec0ff */
[----:B------:R-:W-:Y:S01]  /*1d400*/  IMAD.MOV.U32 R223, RZ, RZ, R156 ;  /* 0x000000ffffdf7224 */ /* 0x000fe200078e009c */
[----:B------:R-:W-:Y:S01]  /*1d410*/  PRMT R119, R111, 0x5410, R195 ;  /* 0x000054106f777816 */ /* 0x000fe200000000c3 */
[----:B------:R-:W-:Y:S01]  /*1d420*/  IMAD.MOV.U32 R228, RZ, RZ, R152 ;  /* 0x000000ffffe47224 */ /* 0x000fe200078e0098 */
[----:B------:R-:W-:Y:S01]  /*1d430*/  SHF.R.U32.HI R169, RZ, 0x8, R3 ;  /* 0x00000008ffa97819 */ /* 0x000fe20000011603 */
[----:B------:R-:W-:Y:S01]  /*1d440*/  IMAD.MOV.U32 R229, RZ, RZ, R223 ;  /* 0x000000ffffe57224 */ /* 0x000fe200078e00df */
[----:B------:R-:W-:Y:S01]  /*1d450*/  PRMT R3, R125, 0x5410, R124 ;  /* 0x000054107d037816 */ /* 0x000fe2000000007c */
[----:B------:R-:W-:Y:S01]  /*1d460*/  IMAD.MOV.U32 R204, RZ, RZ, R228 ;  /* 0x000000ffffcc7224 */ /* 0x000fe200078e00e4 */
[----:B------:R-:W-:Y:S01]  /*1d470*/  @!P3 PRMT R124, R120, 0x5410, RZ ;  /* 0x00005410787cb816 */ /* 0x000fe200000000ff */
[----:B------:R-:W-:Y:S01]  /*1d480*/  FADD.FTZ R120, R108, R114 ;  /* 0x000000726c787221 */ /* 0x000fe20000010000 */
[----:B------:R-:W-:Y:S01]  /*1d490*/  PRMT R114, R2, 0x5410, R126 ;  /* 0x0000541002727816 */ /* 0x000fe2000000007e */
[----:B------:R-:W-:Y:S01]  /*1d4a0*/  MUFU.EX2 R108, R240 ;  /* 0x000000f0006c7308 */ /* 0x000fe20000000800 */
[----:B------:R-:W-:Y:S01]  /*1d4b0*/  @!P4 PRMT R126, R121, 0x5410, RZ ;  /* 0x00005410797ec816 */ /* 0x000fe200000000ff */
[----:B------:R2:W-:Y:S01]  /*1d4c0*/  STG.E.U16 desc[UR20][R162.64+0x2], R124 ;  /* 0x0000027ca2007986 */ /* 0x0005e2000c101514 */
[----:B------:R-:W-:Y:S01]  /*1d4d0*/  ISETP.LE.U32.AND P4, PT, R0, UR11, PT ;  /* 0x0000000b00007c0c */ /* 0x000fe2000bf83070 */
[----:B------:R-:W-:Y:S01]  /*1d4e0*/  IMAD.MOV.U32 R228, RZ, RZ, R158 ;  /* 0x000000ffffe47224 */ /* 0x000fe200078e009e */
[----:B------:R-:W-:Y:S01]  /*1d4f0*/  PRMT R121, R122, 0x5410, R104 ;  /* 0x000054107a797816 */ /* 0x000fe20000000068 */
[----:B------:R-:W-:Y:S01]  /*1d500*/  FADD.FTZ R122, R110, R109 ;  /* 0x0000006d6e7a7221 */ /* 0x000fe20000010000 */
[--C-:B------:R-:W-:Y:S03]  /*1d510*/  HSET2.LE.AND R104, R117, R216.reuse, PT ;  /* 0x000000d875687233 */ /* 0x100fe60003803000 */
[----:B------:R-:W-:Y:S01]  /*1d520*/  MUFU.EX2 R158, R252 ;  /* 0x000000fc009e7308 */ /* 0x000fe20000000800 */
[----:B------:R-:W-:Y:S01]  /*1d530*/  @!P6 PRMT R125, R130, 0x5410, RZ ;  /* 0x00005410827de816 */ /* 0x000fe200000000ff */
[----:B------:R-:W-:Y:S01]  /*1d540*/  IMAD.MOV.U32 R223, RZ, RZ, R167 ;  /* 0x000000ffffdf7224 */ /* 0x000fe200078e00a7 */
[----:B------:R-:W-:Y:S07]  /*1d550*/  @!P5 PRMT R2, R128, 0x5410, RZ ;  /* 0x000054108002d816 */ /* 0x000fee00000000ff */
[----:B------:R-:W3:Y:S01]  /*1d560*/  MUFU.EX2 R130, R239 ;  /* 0x000000ef00827308 */ /* 0x000ee20000000800 */
[----:B------:R-:W-:Y:S01]  /*1d570*/  LOP3.LUT R104, R105, R104, RZ, 0xc0, !PT ;  /* 0x0000006869687212 */ /* 0x000fe200078ec0ff */
[----:B------:R4:W-:Y:S01]  /*1d580*/  STG.E.U16 desc[UR20][R162.64], R125 ;  /* 0x0000007da2007986 */ /* 0x0009e2000c101514 */
[--C-:B------:R-:W-:Y:S07]  /*1d590*/  HSET2.LE.AND R105, R116, R216.reuse, PT ;  /* 0x000000d874697233 */ /* 0x100fee0003803000 */
[----:B------:R-:W1:Y:S01]  /*1d5a0*/  MUFU.EX2 R128, R234 ;  /* 0x000000ea00807308 */ /* 0x000e620000000800 */
[----:B------:R-:W-:Y:S01]  /*1d5b0*/  ISETP.GT.U32.AND P3, PT, R220, UR11, PT ;  /* 0x0000000bdc007c0c */ /* 0x000fe2000bf64070 */
[----:B------:R4:W-:Y:S01]  /*1d5c0*/  STG.E.U16 desc[UR20][R190.64], R2 ;  /* 0x00000002be007986 */ /* 0x0009e2000c101514 */
[----:B------:R-:W-:Y:S01]  /*1d5d0*/  IMAD.MOV.U32 R167, RZ, RZ, R164 ;  /* 0x000000ffffa77224 */ /* 0x000fe200078e00a4 */
[----:B------:R-:W-:Y:S06]  /*1d5e0*/  LOP3.LUT R105, R107, R105, RZ, 0xc0, !PT ;  /* 0x000000696b697212 */ /* 0x000fec00078ec0ff */
[----:B------:R-:W-:Y:S01]  /*1d5f0*/  MUFU.EX2 R164, R247 ;  /* 0x000000f700a47308 */ /* 0x000fe20000000800 */
[----:B------:R4:W-:Y:S01]  /*1d600*/  STG.E.U16 desc[UR20][R190.64+0x2], R126 ;  /* 0x0000027ebe007986 */ /* 0x0009e2000c101514 */
[----:B------:R-:W-:Y:S08]  /*1d610*/  ISETP.LE.U32.AND P6, PT, R199, UR11, PT ;  /* 0x0000000bc7007c0c */ /* 0x000ff0000bfc3070 */
[----:B------:R-:W-:Y:S01]  /*1d620*/  MUFU.EX2 R167, R167 ;  /* 0x000000a700a77308 */ /* 0x000fe20000000800 */
[----:B---3--:R-:W-:Y:S01]  /*1d630*/  FADD.FTZ R0, R130, R118 ;  /* 0x0000007682007221 */ /* 0x008fe20000010000 */
[C---:B------:R-:W-:Y:S01]  /*1d640*/  F2FP.BF16.F32.PACK_AB R130, R108.reuse, R130 ;  /* 0x000000826c82723e */ /* 0x040fe200000010ff */
[----:B--2---:R-:W-:Y:S02]  /*1d650*/  IMAD.MOV.U32 R124, RZ, RZ, R153 ;  /* 0x000000ffff7c7224 */ /* 0x004fe400078e0099 */
[----:B------:R-:W-:Y:S01]  /*1d660*/  FADD.FTZ R118, R108, R0 ;  /* 0x000000006c767221 */ /* 0x000fe20000010000 */
[----:B------:R-:W-:Y:S01]  /*1d670*/  PRMT R108, R237, 0x5410, R225 ;  /* 0x00005410ed6c7816 */ /* 0x000fe200000000e1 */
[----:B-1----:R-:W-:Y:S01]  /*1d680*/  FADD.FTZ R0, R128, R106 ;  /* 0x0000006a80007221 */ /* 0x002fe20000010000 */
[C---:B------:R-:W-:Y:S02]  /*1d690*/  F2FP.BF16.F32.PACK_AB R128, R123.reuse, R128 ;  /* 0x000000807b80723e */ /* 0x040fe400000010ff */
[----:B------:R-:W-:Y:S01]  /*1d6a0*/  LOP3.LUT R107, R108, 0xff00ff, RZ, 0xc0, !PT ;  /* 0x00ff00ff6c6b7812 */ /* 0x000fe200078ec0ff */
[----:B------:R-:W-:Y:S01]  /*1d6b0*/  FADD.FTZ R123, R123, R0 ;  /* 0x000000007b7b7221 */ /* 0x000fe20000010000 */
[----:B------:R-:W1:Y:S01]  /*1d6c0*/  LDSM.16.MT88.4 R108, [R208+0x9000] ;  /* 0x00900000d06c783b */ /* 0x000e620000004200 */
[----:B------:R-:W-:Y:S02]  /*1d6d0*/  PRMT R0, R127, 0x5410, R129 ;  /* 0x000054107f007816 */ /* 0x000fe40000000081 */
[--C-:B------:R-:W-:Y:S01]  /*1d6e0*/  HSET2.LE.AND R107, R107, R216.reuse, PT ;  /* 0x000000d86b6b7233 */ /* 0x100fe20003803000 */
[----:B----4-:R-:W-:Y:S01]  /*1d6f0*/  MUFU.EX2 R125, R184 ;  /* 0x000000b8007d7308 */ /* 0x010fe20000000800 */
[----:B------:R-:W-:Y:S01]  /*1d700*/  IMAD.WIDE R162, R203, -0x70, R162 ;  /* 0xffffff90cba27825 */ /* 0x000fe200078e02a2 */
[----:B------:R-:W-:Y:S02]  /*1d710*/  LOP3.LUT R200, R169, 0xffff, RZ, 0xc0, !PT ;  /* 0x0000ffffa9c87812 */ /* 0x000fe400078ec0ff */
[----:B------:R-:W-:Y:S06]  /*1d720*/  PRMT R2, R206, 0x7632, R2 ;  /* 0x00007632ce027816 */ /* 0x000fec0000000002 */
[----:B------:R-:W2:Y:S02]  /*1d730*/  MUFU.EX2 R126, R183 ;  /* 0x000000b7007e7308 */ /* 0x000ea40000000800 */
[----:B--2---:R-:W-:Y:S01]  /*1d740*/  F2FP.BF16.F32.PACK_AB R186, R125, R126 ;  /* 0x0000007e7dba723e */ /* 0x004fe200000010ff */
[----:B------:R-:W-:Y:S05]  /*1d750*/  @!P4 HFMA2.BF16_V2 R142, -RZ.H0_H0, RZ.H0_H0, -R127.H0_H0 ;  /* 0x200000ffff8ec231 */ /* 0x000fea000034097f */
[----:B------:R2:W-:Y:S01]  /*1d760*/  @!P4 STL.S16 [R1+0x110], R142 ;  /* 0x0001108e0100c387 */ /* 0x0005e20000100600 */
[----:B------:R-:W-:Y:S03]  /*1d770*/  PRMT R106, R142, 0x7610, R106 ;  /* 0x000076108e6a7816 */ /* 0x000fe6000000006a */
[----:B------:R-:W3:Y:S01]  /*1d780*/  LDL R116, [R1+0x15c] ;  /* 0x00015c0001747983 */ /* 0x000ee20000100800 */
[----:B------:R-:W-:Y:S02]  /*1d790*/  @!P4 PRMT R127, R106, 0x5410, RZ ;  /* 0x000054106a7fc816 */ /* 0x000fe400000000ff */
[----:B------:R-:W-:Y:S01]  /*1d7a0*/  ISETP.GT.U32.AND P4, PT, R225, UR11, PT ;  /* 0x0000000be1007c0c */ /* 0x000fe2000bf84070 */
[----:B------:R4:W3:Y:S01]  /*1d7b0*/  LDL R131, [R1+0x158] ;  /* 0x0001580001837983 */ /* 0x0008e20000100800 */
[--C-:B------:R-:W-:Y:S02]  /*1d7c0*/  HSET2.LE.AND R106, R112, R216.reuse, PT ;  /* 0x000000d8706a7233 */ /* 0x100fe40003803000 */
[--C-:B------:R-:W-:Y:S01]  /*1d7d0*/  HSET2.LE.AND R112, R119, R216.reuse, PT ;  /* 0x000000d877707233 */ /* 0x100fe20003803000 */
[----:B------:R4:W4:Y:S02]  /*1d7e0*/  LDL.S16 R202, [R1+0x124] ;  /* 0x0001240001ca7983 */ /* 0x0009240000100600 */
[----:B------:R-:W-:Y:S01]  /*1d7f0*/  LOP3.LUT R106, R0, R106, RZ, 0xc0, !PT ;  /* 0x0000006a006a7212 */ /* 0x000fe200078ec0ff */
[----:B------:R-:W-:Y:S01]  /*1d800*/  FADD.FTZ R0, R115, R120 ;  /* 0x0000007873007221 */ /* 0x000fe20000010000 */
[----:B------:R1:W4:Y:S01]  /*1d810*/  LDL.S16 R201, [R1+0x120] ;  /* 0x0001200001c97983 */ /* 0x0003220000100600 */
[----:B------:R-:W-:Y:S01]  /*1d820*/  LOP3.LUT R112, R3, R112, RZ, 0xc0, !PT ;  /* 0x0000007003707212 */ /* 0x000fe200078ec0ff */
[----:B------:R-:W1:Y:S02]  /*1d830*/  MUFU.EX2 R120, R175 ;  /* 0x000000af00787308 */ /* 0x000e640000000800 */
[----:B------:R3:W4:Y:S08]  /*1d840*/  LDL.S16 R172, [R1+0x118] ;  /* 0x0001180001ac7983 */ /* 0x0007300000100600 */
[----:B------:R-:W1:Y:S01]  /*1d850*/  MUFU.EX2 R3, R176 ;  /* 0x000000b000037308 */ /* 0x000e620000000800 */
[----:B------:R3:W4:Y:S01]  /*1d860*/  LDL.S16 R156, [R1+0x11c] ;  /* 0x00011c00019c7983 */ /* 0x0007220000100600 */
[----:B--2---:R-:W-:Y:S01]  /*1d870*/  FADD.FTZ R142, R113, R0 ;  /* 0x00000000718e7221 */ /* 0x004fe20000010000 */
[----:B------:R-:W-:Y:S02]  /*1d880*/  PRMT R0, R139, 0x5410, R138 ;  /* 0x000054108b007816 */ /* 0x000fe4000000008a */
[----:B------:R2:W-:Y:S01]  /*1d890*/  STG.E.U16 desc[UR20][R188.64+0x10], R127 ;  /* 0x0000107fbc007986 */ /* 0x0005e2000c101514 */
[--C-:B------:R-:W-:Y:S02]  /*1d8a0*/  HSET2.LE.AND R113, R121, R216.reuse, PT ;  /* 0x000000d879717233 */ /* 0x100fe40003803000 */
[----:B------:R-:W-:Y:S01]  /*1d8b0*/  LOP3.LUT R107, R0, R107, RZ, 0xc0, !PT ;  /* 0x0000006b006b7212 */ /* 0x000fe200078ec0ff */
[----:B------:R-:W-:Y:S01]  /*1d8c0*/  FADD.FTZ R0, R135, R118 ;  /* 0x0000007687007221 */ /* 0x000fe20000010000 */
[----:B------:R-:W-:Y:S01]  /*1d8d0*/  F2FP.BF16.F32.PACK_AB R135, R148, R135 ;  /* 0x000000879487723e */ /* 0x000fe200000010ff */
[----:B-1----:R-:W-:Y:S01]  /*1d8e0*/  FADD.FTZ R121, R120, R122 ;  /* 0x0000007a78797221 */ /* 0x002fe20000010000 */
[----:B------:R-:W-:Y:S01]  /*1d8f0*/  LOP3.LUT R113, R114, R113, RZ, 0xc0, !PT ;  /* 0x0000007172717212 */ /* 0x000fe200078ec0ff */
[----:B------:R-:W-:Y:S01]  /*1d900*/  FADD.FTZ R148, R148, R0 ;  /* 0x0000000094947221 */ /* 0x000fe20000010000 */
[----:B------:R-:W-:Y:S01]  /*1d910*/  PRMT R0, R238, 0x5410, R241 ;  /* 0x00005410ee007816 */ /* 0x000fe200000000f1 */
[-C--:B------:R-:W-:Y:S05]  /*1d920*/  HMMA.16816.F32.BF16 R4, R104, R108.reuse, R4 ;  /* 0x0000006c6804723c */ /* 0x080fea0000041804 */
[----:B------:R-:W-:Y:S01]  /*1d930*/  LOP3.LUT R115, R0, 0xff00ff, RZ, 0xc0, !PT ;  /* 0x00ff00ff00737812 */ /* 0x000fe200078ec0ff */
[----:B------:R-:W-:Y:S01]  /*1d940*/  FADD.FTZ R0, R133, R123 ;  /* 0x0000007b85007221 */ /* 0x000fe20000010000 */
[----:B------:R-:W-:Y:S01]  /*1d950*/  PRMT R114, R134, 0x5410, R236 ;  /* 0x0000541086727816 */ /* 0x000fe200000000ec */
[----:B------:R-:W-:Y:S01]  /*1d960*/  FADD.FTZ R152, R3, R121 ;  /* 0x0000007903987221 */ /* 0x000fe20000010000 */
[C---:B------:R-:W-:Y:S01]  /*1d970*/  F2FP.BF16.F32.PACK_AB R133, R151.reuse, R133 ;  /* 0x000000859785723e */ /* 0x040fe200000010ff */
[----:B------:R-:W-:Y:S01]  /*1d980*/  FADD.FTZ R151, R151, R0 ;  /* 0x0000000097977221 */ /* 0x000fe20000010000 */
[----:B------:R-:W-:Y:S02]  /*1d990*/  PRMT R0, R141, 0x5410, R145 ;  /* 0x000054108d007816 */ /* 0x000fe40000000091 */
[--C-:B------:R-:W-:Y:S02]  /*1d9a0*/  HSET2.LE.AND R114, R114, R216.reuse, PT ;  /* 0x000000d872727233 */ /* 0x100fe40003803000 */
[----:B------:R-:W-:Y:S02]  /*1d9b0*/  HSET2.LE.AND R115, R115, R216, PT ;  /* 0x000000d873737233 */ /* 0x000fe40003803000 */
[----:B------:R-:W-:Y:S02]  /*1d9c0*/  F2FP.BF16.F32.PACK_AB R160, R3, R120 ;  /* 0x0000007803a0723e */ /* 0x000fe400000010ff */
[----:B------:R-:W-:Y:S01]  /*1d9d0*/  LDSM.16.MT88.4 R120, [R208+0xa000] ;  /* 0x00a00000d078783b */ /* 0x000fe20000004200 */
[----:B------:R-:W-:Y:S02]  /*1d9e0*/  LOP3.LUT R114, R0, R114, RZ, 0xc0, !PT ;  /* 0x0000007200727212 */ /* 0x000fe400078ec0ff */
[----:B------:R-:W-:Y:S02]  /*1d9f0*/  PRMT R0, R143, 0x5410, R154 ;  /* 0x000054108f007816 */ /* 0x000fe4000000009a */
[----:B--2---:R-:W-:Y:S02]  /*1da00*/  LOP3.LUT R127, R198, 0xff, RZ, 0xc0, !PT ;  /* 0x000000ffc67f7812 */ /* 0x004fe400078ec0ff */
[----:B------:R-:W-:Y:S02]  /*1da10*/  LOP3.LUT R115, R0, R115, RZ, 0xc0, !PT ;  /* 0x0000007300737212 */ /* 0x000fe400078ec0ff */
[----:B------:R-:W-:Y:S05]  /*1da20*/  ISETP.LE.U32.AND P5, PT, R127, UR11, PT ;  /* 0x0000000b7f007c0c */ /* 0x000fea000bfa3070 */
[C---:B------:R-:W-:Y:S08]  /*1da30*/  HMMA.16816.F32.BF16 R8, R112.reuse, R108, R8 ;  /* 0x0000006c7008723c */ /* 0x040ff00000041808 */
[-C--:B------:R-:W-:Y:S08]  /*1da40*/  HMMA.16816.F32.BF16 R12, R112, R110.reuse, R12 ;  /* 0x0000006e700c723c */ /* 0x080ff0000004180c */
[C---:B------:R-:W-:Y:S04]  /*1da50*/  HMMA.16816.F32.BF16 R16, R104.reuse, R110, R16 ;  /* 0x0000006e6810723c */ /* 0x040fe80000041810 */
[----:B---3--:R-:W-:Y:S02]  /*1da60*/  @P0 VIADD R131, R116, 0xffffffe0 ;  /* 0xffffffe074830836 */ /* 0x008fe40000000000 */
[----:B----4-:R-:W-:Y:S03]  /*1da70*/  @P3 HFMA2.BF16_V2 R202, -RZ.H0_H0, RZ.H0_H0, -R129.H0_H0 ;  /* 0x200000ffffca3231 */ /* 0x010fe60000340981 */
[----:B------:R-:W1:Y:S01]  /*1da80*/  LDSM.16.MT88.4 R116, [R131] ;  /* 0x000000008374783b */ /* 0x000e620000004200 */
[----:B------:R-:W-:Y:S01]  /*1da90*/  @P4 HFMA2.BF16_V2 R201, -RZ.H0_H0, RZ.H0_H0, -R138.H0_H0 ;  /* 0x200000ffffc94231 */ /* 0x000fe2000034098a */
[----:B------:R-:W-:Y:S06]  /*1daa0*/  PRMT R146, R202, 0x7610, R146 ;  /* 0x00007610ca927816 */ /* 0x000fec0000000092 */
[----:B------:R-:W-:Y:S01]  /*1dab0*/  @P3 STL.S16 [R1+0x124], R202 ;  /* 0x000124ca01003387 */ /* 0x000fe20000100600 */
[----:B------:R-:W-:Y:S02]  /*1dac0*/  @P3 PRMT R129, R146, 0x5410, RZ ;  /* 0x0000541092813816 */ /* 0x000fe400000000ff */
[----:B------:R-:W-:Y:S01]  /*1dad0*/  ISETP.GT.U32.AND P3, PT, R237, UR11, PT ;  /* 0x0000000bed007c0c */ /* 0x000fe2000bf64070 */
[----:B------:R3:W2:Y:S01]  /*1dae0*/  LDL.S16 R146, [R1+0xfc] ;  /* 0x0000fc0001927983 */ /* 0x0006a20000100600 */
[----:B------:R-:W-:Y:S03]  /*1daf0*/  PRMT R108, R201, 0x7610, R108 ;  /* 0x00007610c96c7816 */ /* 0x000fe6000000006c */
[----:B------:R4:W-:Y:S01]  /*1db00*/  @P4 STL.S16 [R1+0x120], R201 ;  /* 0x000120c901004387 */ /* 0x0009e20000100600 */
[----:B------:R-:W-:Y:S02]  /*1db10*/  @P4 PRMT R138, R108, 0x5410, RZ ;  /* 0x000054106c8a4816 */ /* 0x000fe400000000ff */
[----:B------:R-:W-:Y:S01]  /*1db20*/  ISETP.LE.U32.AND P4, PT, R134, UR11, PT ;  /* 0x0000000b86007c0c */ /* 0x000fe2000bf83070 */
[----:B------:R-:W3:Y:S01]  /*1db30*/  LDSM.16.MT88.4 R108, [R131+0x1000] ;  /* 0x00100000836c783b */ /* 0x000ee20000004200 */
[----:B------:R-:W-:Y:S03]  /*1db40*/  MUFU.EX2 R134, R251 ;  /* 0x000000fb00867308 */ /* 0x000fe60000000800 */
[----:B------:R-:W-:Y:S04]  /*1db50*/  @P3 HFMA2.BF16_V2 R172, -RZ.H0_H0, RZ.H0_H0, -R139.H0_H0 ;  /* 0x200000ffffac3231 */ /* 0x000fe8000034098b */
[----:B------:R3:W-:Y:S04]  /*1db60*/  STG.E.U16 desc[UR20][R188.64+0x12], R129 ;  /* 0x00001281bc007986 */ /* 0x0007e8000c101514 */
[----:B------:R-:W-:Y:S01]  /*1db70*/  STG.E.U16 desc[UR20][R162.64+0x12], R138 ;  /* 0x0000128aa2007986 */ /* 0x000fe2000c101514 */
[----:B------:R-:W-:Y:S05]  /*1db80*/  @!P4 HFMA2.BF16_V2 R156, -RZ.H0_H0, RZ.H0_H0, -R141.H0_H0 ;  /* 0x200000ffff9cc231 */ /* 0x000fea000034098d */
[----:B------:R-:W-:Y:S01]  /*1db90*/  PRMT R0, R156, 0x7610, R0 ;  /* 0x000076109c007816 */ /* 0x000fe20000000000 */
[-C--:B-1----:R-:W-:Y:S03]  /*1dba0*/  HMMA.16816.F32.BF16 R20, R104, R116.reuse, R20 ;  /* 0x000000746814723c */ /* 0x082fe60000041814 */
[----:B------:R-:W-:Y:S01]  /*1dbb0*/  @!P4 PRMT R141, R0, 0x5410, RZ ;  /* 0x00005410008dc816 */ /* 0x000fe200000000ff */
[----:B----4-:R-:W-:Y:S01]  /*1dbc0*/  IMAD.MOV.U32 R201, RZ, RZ, R204 ;  /* 0x000000ffffc97224 */ /* 0x010fe200078e00cc */
[----:B------:R-:W-:Y:S01]  /*1dbd0*/  MUFU.EX2 R0, R177 ;  /* 0x000000b100007308 */ /* 0x000fe20000000800 */
[----:B------:R-:W-:Y:S02]  /*1dbe0*/  IMAD.MOV.U32 R204, RZ, RZ, R224 ;  /* 0x000000ffffcc7224 */ /* 0x000fe400078e00e0 */
[C---:B------:R-:W-:Y:S01]  /*1dbf0*/  HMMA.16816.F32.BF16 R24, R112.reuse, R116, R24 ;  /* 0x000000747018723c */ /* 0x040fe20000041818 */
[----:B------:R4:W4:Y:S03]  /*1dc00*/  LDL.S16 R116, [R1+0xf8] ;  /* 0x0000f80001747983 */ /* 0x0009260000100600 */
[----:B------:R-:W-:Y:S01]  /*1dc10*/  PRMT R117, R172, 0x7610, R117 ;  /* 0x00007610ac757816 */ /* 0x000fe20000000075 */
[----:B------:R-:W-:Y:S01]  /*1dc20*/  @P3 STL.S16 [R1+0x118], R172 ;  /* 0x000118ac01003387 */ /* 0x000fe20000100600 */
[----:B------:R-:W-:Y:S02]  /*1dc30*/  IMAD.MOV.U32 R224, RZ, RZ, R229 ;  /* 0x000000ffffe07224 */ /* 0x000fe400078e00e5 */
[----:B------:R-:W-:Y:S01]  /*1dc40*/  @P3 PRMT R139, R117, 0x5410, RZ ;  /* 0x00005410758b3816 */ /* 0x000fe200000000ff */
[----:B------:R1:W-:Y:S01]  /*1dc50*/  @!P4 STL.S16 [R1+0x11c], R156 ;  /* 0x00011c9c0100c387 */ /* 0x0003e20000100600 */
[----:B------:R-:W-:Y:S01]  /*1dc60*/  ISETP.GT.U32.AND P3, PT, R236, UR11, PT ;  /* 0x0000000bec007c0c */ /* 0x000fe2000bf64070 */
[-C--:B------:R-:W-:Y:S02]  /*1dc70*/  HMMA.16816.F32.BF16 R28, R112, R118.reuse, R28 ;  /* 0x00000076701c723c */ /* 0x080fe4000004181c */
[----:B------:R1:W-:Y:S01]  /*1dc80*/  STG.E.U16 desc[UR20][R162.64+0x10], R139 ;  /* 0x0000108ba2007986 */ /* 0x0003e2000c101514 */
[----:B------:R-:W-:Y:S01]  /*1dc90*/  ISETP.GT.U32.AND P4, PT, R238, UR11, PT ;  /* 0x0000000bee007c0c */ /* 0x000fe2000bf84070 */
[----:B------:R-:W-:Y:S01]  /*1dca0*/  IMAD.MOV.U32 R229, RZ, RZ, R161 ;  /* 0x000000ffffe57224 */ /* 0x000fe200078e00a1 */
[----:B---3--:R-:W-:Y:S03]  /*1dcb0*/  LOP3.LUT R129, R224, 0xff, RZ, 0xc0, !PT ;  /* 0x000000ffe0817812 */ /* 0x008fe600078ec0ff */
[C---:B------:R-:W-:Y:S08]  /*1dcc0*/  HMMA.16816.F32.BF16 R32, R104.reuse, R118, R32 ;  /* 0x000000766820723c */ /* 0x040ff00000041820 */
[-C--:B------:R-:W-:Y:S01]  /*1dcd0*/  HMMA.16816.F32.BF16 R36, R104, R120.reuse, R36 ;  /* 0x000000786824723c */ /* 0x080fe20000041824 */
[----:B-1----:R-:W-:Y:S07]  /*1dce0*/  MUFU.EX2 R156, R178 ;  /* 0x000000b2009c7308 */ /* 0x002fee0000000800 */
[C---:B------:R-:W-:Y:S03]  /*1dcf0*/  HMMA.16816.F32.BF16 R40, R112.reuse, R120, R40 ;  /* 0x000000787028723c */ /* 0x040fe60000041828 */
[----:B------:R-:W1:Y:S01]  /*1dd00*/  MUFU.EX2 R120, R182 ;  /* 0x000000b600787308 */ /* 0x000e620000000800 */
[----:B------:R-:W-:Y:S04]  /*1dd10*/  IMAD.WIDE R162, R203, 0x70, R162 ;  /* 0x00000070cba27825 */ /* 0x000fe800078e02a2 */
[-C--:B------:R-:W-:Y:S01]  /*1dd20*/  HMMA.16816.F32.BF16 R44, R112, R122.reuse, R44 ;  /* 0x0000007a702c723c */ /* 0x080fe2000004182c */
[----:B------:R-:W-:Y:S07]  /*1dd30*/  STG.E.U16 desc[UR20][R162.64+0x10], R141 ;  /* 0x0000108da2007986 */ /* 0x000fee000c101514 */
[C---:B------:R-:W-:Y:S01]  /*1dd40*/  HMMA.16816.F32.BF16 R48, R104.reuse, R122, R48 ;  /* 0x0000007a6830723c */ /* 0x040fe20000041830 */
[----:B------:R-:W-:Y:S03]  /*1dd50*/  MUFU.EX2 R122, R180 ;  /* 0x000000b4007a7308 */ /* 0x000fe60000000800 */
[--C-:B------:R-:W-:Y:S01]  /*1dd60*/  FADD.FTZ R123, R164, R151.reuse ;  /* 0x00000097a47b7221 */ /* 0x100fe20000010000 */
[----:B------:R-:W-:Y:S03]  /*1dd70*/  PRMT R151, R149, 0x7632, R151 ;  /* 0x0000763295977816 */ /* 0x000fe60000000097 */
[-C--:B------:R-:W-:Y:S03]  /*1dd80*/  HMMA.16816.F32.BF16 R52, R104, R108.reuse, R52 ;  /* 0x0000006c6834723c */ /* 0x080fe60000041834 */
[----:B------:R-:W-:Y:S05]  /*1dd90*/  FADD.FTZ R123, R159, R123 ;  /* 0x0000007b9f7b7221 */ /* 0x000fea0000010000 */
[C---:B------:R-:W-:Y:S04]  /*1dda0*/  HMMA.16816.F32.BF16 R56, R112.reuse, R108, R56 ;  /* 0x0000006c7038723c */ /* 0x040fe80000041838 */
[----:B-1----:R-:W-:Y:S02]  /*1ddb0*/  FADD.FTZ R108, R120, R152 ;  /* 0x00000098786c7221 */ /* 0x002fe40000010000 */
[----:B------:R-:W-:Y:S02]  /*1ddc0*/  MUFU.EX2 R152, R201 ;  /* 0x000000c900987308 */ /* 0x000fe40000000800 */
[-C--:B------:R-:W-:Y:S08]  /*1ddd0*/  HMMA.16816.F32.BF16 R60, R112, R110.reuse, R60 ;  /* 0x0000006e703c723c */ /* 0x080ff0000004183c */
[C---:B------:R-:W-:Y:S04]  /*1dde0*/  HMMA.16816.F32.BF16 R64, R104.reuse, R110, R64 ;  /* 0x0000006e6840723c */ /* 0x040fe80000041840 */
[----:B--2---:R-:W-:Y:S05]  /*1ddf0*/  @P3 HFMA2.BF16_V2 R146, -RZ.H0_H0, RZ.H0_H0, -R145.H0_H0 ;  /* 0x200000ffff923231 */ /* 0x004fea0000340991 */
[----:B------:R1:W-:Y:S01]  /*1de00*/  @P3 STL.S16 [R1+0xfc], R146 ;  /* 0x0000fc9201003387 */ /* 0x0003e20000100600 */
[----:B------:R-:W-:Y:S04]  /*1de10*/  PRMT R3, R146, 0x7610, R3 ;  /* 0x0000761092037816 */ /* 0x000fe80000000003 */
[----:B------:R-:W-:Y:S01]  /*1de20*/  @P3 PRMT R145, R3, 0x5410, RZ ;  /* 0x0000541003913816 */ /* 0x000fe200000000ff */
[----:B------:R-:W-:Y:S01]  /*1de30*/  FADD.FTZ R3, R156, R142 ;  /* 0x0000008e9c037221 */ /* 0x000fe20000010000 */
[C---:B------:R-:W-:Y:S02]  /*1de40*/  F2FP.BF16.F32.PACK_AB R156, R0.reuse, R156 ;  /* 0x0000009c009c723e */ /* 0x040fe400000010ff */
[----:B------:R-:W-:Y:S01]  /*1de50*/  ISETP.GT.U32.AND P3, PT, R241, UR11, PT ;  /* 0x0000000bf1007c0c */ /* 0x000fe2000bf64070 */
[----:B------:R2:W-:Y:S01]  /*1de60*/  STG.E.U16 desc[UR20][R162.64+0x12], R145 ;  /* 0x00001291a2007986 */ /* 0x0005e2000c101514 */
[----:B-1----:R-:W-:Y:S01]  /*1de70*/  FADD.FTZ R146, R0, R3 ;  /* 0x0000000300927221 */ /* 0x002fe20000010000 */
[----:B------:R-:W-:Y:S02]  /*1de80*/  LOP3.LUT R0, R206, 0xff, RZ, 0xc0, !PT ;  /* 0x000000ffce007812 */ /* 0x000fe400078ec0ff */
[----:B------:R-:W-:Y:S02]  /*1de90*/  F2FP.BF16.F32.PACK_AB R3, R134, R158 ;  /* 0x0000009e8603723e */ /* 0x000fe400000010ff */
[--C-:B------:R-:W-:Y:S01]  /*1dea0*/  PRMT R161, R0, 0x5410, R140.reuse ;  /* 0x0000541000a17816 */ /* 0x100fe2000000008c */
[----:B----4-:R-:W-:Y:S01]  /*1deb0*/  @P4 HFMA2.BF16_V2 R116, -RZ.H0_H0, RZ.H0_H0, -R143.H0_H0 ;  /* 0x200000ffff744231 */ /* 0x010fe2000034098f */
[----:B------:R-:W-:Y:S04]  /*1dec0*/  PRMT R140, R137, 0x7632, R140 ;  /* 0x00007632898c7816 */ /* 0x000fe8000000008c */
[----:B------:R-:W-:Y:S01]  /*1ded0*/  @P4 STL.S16 [R1+0xf8], R116 ;  /* 0x0000f87401004387 */ /* 0x000fe20000100600 */
[----:B------:R-:W-:Y:S02]  /*1dee0*/  PRMT R121, R116, 0x7610, R121 ;  /* 0x0000761074797816 */ /* 0x000fe40000000079 */
[----:B--2---:R-:W-:Y:S01]  /*1def0*/  PRMT R145, R212, 0x7772, RZ ;  /* 0x00007772d4917816 */ /* 0x004fe200000000ff */
[----:B------:R-:W1:Y:S01]  /*1df00*/  LDSM.16.MT88.4 R116, [R208+0xb000] ;  /* 0x00b00000d074783b */ /* 0x000e620000004200 */
[----:B------:R-:W-:Y:S02]  /*1df10*/  @P4 PRMT R143, R121, 0x5410, RZ ;  /* 0x00005410798f4816 */ /* 0x000fe400000000ff */
[----:B------:R-:W-:Y:S01]  /*1df20*/  ISETP.LE.U32.AND P4, PT, R0, UR11, PT ;  /* 0x0000000b00007c0c */ /* 0x000fe2000bf83070 */
[--C-:B------:R-:W-:Y:S01]  /*1df30*/  FADD.FTZ R0, R158, R148.reuse ;  /* 0x000000949e007221 */ /* 0x100fe20000010000 */
[----:B------:R-:W2:Y:S01]  /*1df40*/  MUFU.EX2 R121, R181 ;  /* 0x000000b500797308 */ /* 0x000ea20000000800 */
[----:B------:R-:W-:Y:S02]  /*1df50*/  PRMT R148, R147, 0x7632, R148 ;  /* 0x0000763293947816 */ /* 0x000fe40000000094 */
[----:B------:R-:W-:Y:S01]  /*1df60*/  STG.E.U16 desc[UR20][R190.64+0x10], R143 ;  /* 0x0000108fbe007986 */ /* 0x000fe2000c101514 */
[----:B------:R-:W-:Y:S01]  /*1df70*/  FADD.FTZ R142, R134, R0 ;  /* 0x00000000868e7221 */ /* 0x000fe20000010000 */
[----:B------:R-:W-:Y:S05]  /*1df80*/  F2FP.BF16.F32.PACK_AB R0, R159, R164 ;  /* 0x000000a49f00723e */ /* 0x000fea00000010ff */
[----:B------:R-:W3:Y:S01]  /*1df90*/  MUFU.EX2 R158, R179 ;  /* 0x000000b3009e7308 */ /* 0x000ee20000000800 */
[----:B------:R-:W-:Y:S09]  /*1dfa0*/  PRMT R134, R136, 0x7632, R134 ;  /* 0x0000763288867816 */ /* 0x000ff20000000086 */
[----:B------:R4:W1:Y:S01]  /*1dfb0*/  MUFU.EX2 R164, R165 ;  /* 0x000000a500a47308 */ /* 0x0008620000000800 */
[----:B--2---:R-:W-:Y:S01]  /*1dfc0*/  F2FP.BF16.F32.PACK_AB R159, R121, R120 ;  /* 0x00000078799f723e */ /* 0x004fe200000010ff */
[--C-:B------:R-:W-:Y:S01]  /*1dfd0*/  FADD.FTZ R120, R167, R142.reuse ;  /* 0x0000008ea7787221 */ /* 0x100fe20000010000 */
[----:B------:R-:W-:Y:S01]  /*1dfe0*/  PRMT R142, R132, 0x7632, R142 ;  /* 0x00007632848e7816 */ /* 0x000fe2000000008e */
[----:B----4-:R-:W-:Y:S01]  /*1dff0*/  FADD.FTZ R165, R121, R108 ;  /* 0x0000006c79a57221 */ /* 0x010fe20000010000 */
[----:B---3--:R-:W-:Y:S05]  /*1e000*/  FADD.FTZ R108, R158, R146 ;  /* 0x000000929e6c7221 */ /* 0x008fea0000010000 */
[----:B------:R2:W3:Y:S01]  /*1e010*/  MUFU.EX2 R121, R168 ;  /* 0x000000a800797308 */ /* 0x0004e20000000800 */
[----:B-1----:R-:W-:Y:S01]  /*1e020*/  FADD.FTZ R120, R164, R120 ;  /* 0x00000078a4787221 */ /* 0x002fe20000010000 */
[----:B------:R-:W-:Y:S02]  /*1e030*/  F2FP.BF16.F32.PACK_AB R158, R122, R158 ;  /* 0x0000009e7a9e723e */ /* 0x000fe400000010ff */
[----:B------:R-:W-:Y:S02]  /*1e040*/  F2FP.BF16.F32.PACK_AB R173, R164, R167 ;  /* 0x000000a7a4ad723e */ /* 0x000fe400000010ff */
[----:B------:R1:W-:Y:S01]  /*1e050*/  STL [R1+0x148], R120 ;  /* 0x0001487801007387 */ /* 0x0003e20000100800 */
[----:B------:R-:W-:Y:S01]  /*1e060*/  SHF.R.U32.HI R164, RZ, 0x18, R206 ;  /* 0x00000018ffa47819 */ /* 0x000fe200000116ce */
[-C--:B------:R-:W-:Y:S03]  /*1e070*/  HMMA.16816.F32.BF16 R68, R104, R116.reuse, R68 ;  /* 0x000000746844723c */ /* 0x080fe60000041844 */
[----:B------:R-:W-:Y:S01]  /*1e080*/  LOP3.LUT R167, R2, 0xff, RZ, 0xc0, !PT ;  /* 0x000000ff02a77812 */ /* 0x000fe200078ec0ff */
[----:B--2---:R-:W-:Y:S01]  /*1e090*/  FADD.FTZ R168, R122, R108 ;  /* 0x0000006c7aa87221 */ /* 0x004fe20000010000 */
[----:B---3--:R-:W-:Y:S01]  /*1e0a0*/  F2FP.BF16.F32.PACK_AB R175, R121, R152 ;  /* 0x0000009879af723e */ /* 0x008fe200000010ff */
[----:B------:R-:W2:Y:S02]  /*1e0b0*/  LDSM.16.MT88.4 R108, [R131+0x2000] ;  /* 0x00200000836c783b */ /* 0x000ea40000004200 */
[C---:B------:R-:W-:Y:S04]  /*1e0c0*/  HMMA.16816.F32.BF16 R72, R112.reuse, R116, R72 ;  /* 0x000000747048723c */ /* 0x040fe80000041848 */
[----:B------:R-:W-:Y:S02]  /*1e0d0*/  PRMT R117, R167, 0x5410, R164 ;  /* 0x00005410a7757816 */ /* 0x000fe400000000a4 */
[--C-:B------:R-:W-:Y:S02]  /*1e0e0*/  HSET2.LE.AND R116, R161, R216.reuse, PT ;  /* 0x000000d8a1747233 */ /* 0x100fe40003803000 */
[-C--:B------:R-:W-:Y:S03]  /*1e0f0*/  HMMA.16816.F32.BF16 R76, R112, R118.reuse, R76 ;  /* 0x00000076704c723c */ /* 0x080fe6000004184c */
[----:B------:R-:W-:Y:S02]  /*1e100*/  PRMT R2, R136, 0x5410, R134 ;  /* 0x0000541088027816 */ /* 0x000fe40000000086 */
[----:B------:R-:W-:Y:S01]  /*1e110*/  LOP3.LUT R161, R204, 0xff, RZ, 0xc0, !PT ;  /* 0x000000ffcca17812 */ /* 0x000fe200078ec0ff */
[----:B-1----:R-:W-:Y:S01]  /*1e120*/  FADD.FTZ R120, R152, R123 ;  /* 0x0000007b98787221 */ /* 0x002fe20000010000 */
[----:B------:R-:W-:Y:S01]  /*1e130*/  LOP3.LUT R116, R2, R116, RZ, 0xc0, !PT ;  /* 0x0000007402747212 */ /* 0x000fe200078ec0ff */
[C---:B------:R-:W-:Y:S04]  /*1e140*/  HMMA.16816.F32.BF16 R80, R104.reuse, R118, R80 ;  /* 0x000000766850723c */ /* 0x040fe80000041850 */
[----:B------:R-:W-:Y:S01]  /*1e150*/  FADD.FTZ R120, R121, R120 ;  /* 0x0000007879787221 */ /* 0x000fe20000010000 */
[----:B------:R-:W-:Y:S02]  /*1e160*/  PRMT R118, R161, 0x5410, R249 ;  /* 0x00005410a1767816 */ /* 0x000fe400000000f9 */
[--C-:B------:R-:W-:Y:S02]  /*1e170*/  HSET2.LE.AND R117, R117, R216.reuse, PT ;  /* 0x000000d875757233 */ /* 0x100fe40003803000 */
[----:B------:R-:W-:Y:S01]  /*1e180*/  STL [R1+0x14c], R120 ;  /* 0x00014c7801007387 */ /* 0x000fe20000100800 */
[----:B------:R-:W-:Y:S02]  /*1e190*/  PRMT R2, R137, 0x5410, R140 ;  /* 0x0000541089027816 */ /* 0x000fe4000000008c */
[----:B------:R-:W-:Y:S01]  /*1e1a0*/  PRMT R119, R250, 0x5410, R229 ;  /* 0x00005410fa777816 */ /* 0x000fe200000000e5 */
[----:B------:R3:W4:Y:S01]  /*1e1b0*/  LDL.S16 R180, [R1+0xd4] ;  /* 0x0000d40001b47983 */ /* 0x0007220000100600 */
[----:B------:R-:W-:Y:S02]  /*1e1c0*/  LOP3.LUT R117, R2, R117, RZ, 0xc0, !PT ;  /* 0x0000007502757212 */ /* 0x000fe400078ec0ff */
[--C-:B------:R-:W-:Y:S01]  /*1e1d0*/  HSET2.LE.AND R118, R118, R216.reuse, PT ;  /* 0x000000d876767233 */ /* 0x100fe20003803000 */
[----:B------:R3:W3:Y:S01]  /*1e1e0*/  LDL.S16 R179, [R1+0xdc] ;  /* 0x0000dc0001b37983 */ /* 0x0006e20000100600 */
[----:B------:R-:W-:Y:S02]  /*1e1f0*/  LOP3.LUT R119, R119, 0xff00ff, RZ, 0xc0, !PT ;  /* 0x00ff00ff77777812 */ /* 0x000fe400078ec0ff */
[----:B------:R-:W-:Y:S01]  /*1e200*/  PRMT R2, R147, 0x5410, R148 ;  /* 0x0000541093027816 */ /* 0x000fe20000000094 */
[----:B------:R-:W1:Y:S01]  /*1e210*/  LDSM.16.MT88.4 R120, [R208+0x9400] ;  /* 0x00940000d078783b */ /* 0x000e620000004200 */
[----:B------:R-:W-:Y:S01]  /*1e220*/  PRMT R146, R144, 0x7632, R146 ;  /* 0x0000763290927816 */ /* 0x000fe20000000092 */
[-C--:B--2---:R-:W-:Y:S03]  /*1e230*/  HMMA.16816.F32.BF16 R84, R104, R108.reuse, R84 ;  /* 0x0000006c6854723c */ /* 0x084fe60000041854 */
[----:B------:R-:W-:Y:S02]  /*1e240*/  LOP3.LUT R118, R2, R118, RZ, 0xc0, !PT ;  /* 0x0000007602767212 */ /* 0x000fe400078ec0ff */
[--C-:B------:R-:W-:Y:S02]  /*1e250*/  HSET2.LE.AND R119, R119, R216.reuse, PT ;  /* 0x000000d877777233 */ /* 0x100fe40003803000 */
[----:B------:R-:W-:Y:S01]  /*1e260*/  PRMT R2, R149, 0x5410, R151 ;  /* 0x0000541095027816 */ /* 0x000fe20000000097 */
[C---:B------:R-:W-:Y:S04]  /*1e270*/  HMMA.16816.F32.BF16 R88, R112.reuse, R108, R88 ;  /* 0x0000006c7058723c */ /* 0x040fe80000041858 */
[----:B------:R-:W-:Y:S01]  /*1e280*/  FADD.FTZ R108, R126, R165 ;  /* 0x000000a57e6c7221 */ /* 0x000fe20000010000 */
[----:B------:R-:W-:Y:S02]  /*1e290*/  LOP3.LUT R119, R2, R119, RZ, 0xc0, !PT ;  /* 0x0000007702777212 */ /* 0x000fe400078ec0ff */
[----:B------:R-:W-:Y:S01]  /*1e2a0*/  PRMT R109, R198, 0x7632, R109 ;  /* 0x00007632c66d7816 */ /* 0x000fe2000000006d */
[----:B------:R-:W-:Y:S01]  /*1e2b0*/  FADD.FTZ R2, R125, R108 ;  /* 0x0000006c7d027221 */ /* 0x000fe20000010000 */
[----:B------:R-:W-:Y:S01]  /*1e2c0*/  PRMT R108, R127, 0x5410, R166 ;  /* 0x000054107f6c7816 */ /* 0x000fe200000000a6 */
[-C--:B------:R-:W-:Y:S01]  /*1e2d0*/  HMMA.16816.F32.BF16 R92, R112, R110.reuse, R92 ;  /* 0x0000006e705c723c */ /* 0x080fe2000004185c */
[----:B------:R-:W2:Y:S02]  /*1e2e0*/  LDSM.16.MT88.4 R112, [R131+0x400] ;  /* 0x000400008370783b */ /* 0x000ea40000004200 */
[----:B------:R-:W-:Y:S02]  /*1e2f0*/  SHF.R.U32.HI R125, RZ, 0x18, R198 ;  /* 0x00000018ff7d7819 */ /* 0x000fe400000116c6 */
[----:B------:R-:W-:Y:S02]  /*1e300*/  LOP3.LUT R126, R109, 0xff, RZ, 0xc0, !PT ;  /* 0x000000ff6d7e7812 */ /* 0x000fe400078ec0ff */
[----:B------:R-:W-:Y:S01]  /*1e310*/  PRMT R152, R150, 0x7632, R152 ;  /* 0x0000763296987816 */ /* 0x000fe20000000098 */
[----:B------:R-:W-:Y:S01]  /*1e320*/  HMMA.16816.F32.BF16 R96, R104, R110, R96 ;  /* 0x0000006e6860723c */ /* 0x000fe20000041860 */
[----:B------:R-:W2:Y:S03]  /*1e330*/  LDSM.16.MT88.4 R104, [R208+0xa400] ;  /* 0x00a40000d068783b */ /* 0x000ea60000004200 */
[----:B------:R-:W-:Y:S02]  /*1e340*/  PRMT R109, R126, 0x5410, R125 ;  /* 0x000054107e6d7816 */ /* 0x000fe4000000007d */
[----:B------:R-:W-:Y:S02]  /*1e350*/  PRMT R184, R175, 0x7632, R184 ;  /* 0x00007632afb87816 */ /* 0x000fe400000000b8 */
[--C-:B------:R-:W-:Y:S01]  /*1e360*/  HSET2.LE.AND R108, R108, R216.reuse, PT ;  /* 0x000000d86c6c7233 */ /* 0x100fe20003803000 */
[----:B------:R2:W-:Y:S01]  /*1e370*/  STL [R1+0x150], R2 ;  /* 0x0001500201007387 */ /* 0x0005e20000100800 */
[--C-:B------:R-:W-:Y:S01]  /*1e380*/  HSET2.LE.AND R109, R109, R216.reuse, PT ;  /* 0x000000d86d6d7233 */ /* 0x100fe20003803000 */
[-C--:B-1----:R-:W-:Y:S02]  /*1e390*/  HMMA.16816.F32.BF16 R4, R116, R120.reuse, R4 ;  /* 0x000000787404723c */ /* 0x082fe40000041804 */
[----:B------:R1:W3:Y:S04]  /*1e3a0*/  LDL.S16 R178, [R1+0xd8] ;  /* 0x0000d80001b27983 */ /* 0x0002e80000100600 */
[----:B------:R1:W3:Y:S01]  /*1e3b0*/  LDL.S16 R177, [R1+0xd0] ;  /* 0x0000d00001b17983 */ /* 0x0002e20000100600 */
[----:B------:R-:W-:Y:S03]  /*1e3c0*/  PRMT R110, R129, 0x5410, R223 ;  /* 0x00005410816e7816 */ /* 0x000fe600000000df */
[----:B------:R1:W3:Y:S02]  /*1e3d0*/  LDL.S16 R176, [R1+0xcc] ;  /* 0x0000cc0001b07983 */ /* 0x0002e40000100600 */
[--C-:B------:R-:W-:Y:S02]  /*1e3e0*/  HSET2.LE.AND R110, R110, R216.reuse, PT ;  /* 0x000000d86e6e7233 */ /* 0x100fe40003803000 */
[----:B------:R1:W3:Y:S04]  /*1e3f0*/  LDL.S16 R172, [R1+0xc8] ;  /* 0x0000c80001ac7983 */ /* 0x0002e80000100600 */
[----:B------:R1:W3:Y:S04]  /*1e400*/  LDL.S16 R166, [R1+0xc4] ;  /* 0x0000c40001a67983 */ /* 0x0002e80000100600 */
[----:B------:R1:W3:Y:S01]  /*1e410*/  LDL.S16 R165, [R1+0xc0] ;  /* 0x0000c00001a57983 */ /* 0x0002e20000100600 */
[----:B--2---:R-:W-:Y:S04]  /*1e420*/  PRMT R2, R132, 0x5410, R142 ;  /* 0x0000541084027816 */ /* 0x004fe8000000008e */
[----:B------:R-:W-:Y:S02]  /*1e430*/  LOP3.LUT R108, R2, R108, RZ, 0xc0, !PT ;  /* 0x0000006c026c7212 */ /* 0x000fe400078ec0ff */
[----:B------:R-:W-:Y:S04]  /*1e440*/  PRMT R2, R228, 0x5410, R246 ;  /* 0x00005410e4027816 */ /* 0x000fe800000000f6 */
[----:B------:R-:W-:Y:S02]  /*1e450*/  LOP3.LUT R111, R2, 0xff00ff, RZ, 0xc0, !PT ;  /* 0x00ff00ff026f7812 */ /* 0x000fe400078ec0ff */
[----:B------:R-:W-:Y:S03]  /*1e460*/  PRMT R2, R144, 0x5410, R146 ;  /* 0x0000541090027816 */ /* 0x000fe60000000092 */
[----:B------:R-:W-:Y:S02]  /*1e470*/  HSET2.LE.AND R111, R111, R216, PT ;  /* 0x000000d86f6f7233 */ /* 0x000fe40003803000 */
[----:B------:R-:W-:Y:S02]  /*1e480*/  LOP3.LUT R109, R2, R109, RZ, 0xc0, !PT ;  /* 0x0000006d026d7212 */ /* 0x000fe400078ec0ff */
[----:B------:R-:W-:Y:S02]  /*1e490*/  PRMT R2, R150, 0x5410, R152 ;  /* 0x0000541096027816 */ /* 0x000fe40000000098 */
[----:B------:R-:W-:Y:S02]  /*1e4a0*/  LOP3.LUT R111, R124, R111, RZ, 0xc0, !PT ;  /* 0x0000006f7c6f7212 */ /* 0x000fe400078ec0ff */
[----:B------:R-:W-:Y:S07]  /*1e4b0*/  LOP3.LUT R110, R2, R110, RZ, 0xc0, !PT ;  /* 0x0000006e026e7212 */ /* 0x000fee00078ec0ff */
        /* <DEDUP_REMOVED lines=11> */
[----:B------:R-:W-:Y:S03]  /*1e570*/  LDSM.16.MT88.4 R104, [R208+0xb400] ;  /* 0x00b40000d068783b */ /* 0x000fe60000004200 */
[----:B----4-:R-:W-:Y:S02]  /*1e580*/  @P3 HFMA2.BF16_V2 R180, -RZ.H0_H0, RZ.H0_H0, -R154.H0_H0 ;  /* 0x200000ffffb43231 */ /* 0x010fe4000034099a */
[----:B---3--:R-:W-:Y:S03]  /*1e590*/  @!P4 HFMA2.BF16_V2 R179, -RZ.H0_H0, RZ.H0_H0, -R136.H0_H0 ;  /* 0x200000ffffb3c231 */ /* 0x008fe60000340988 */
[----:B------:R-:W-:Y:S01]  /*1e5a0*/  @P3 STL.S16 [R1+0xd4], R180 ;  /* 0x0000d4b401003387 */ /* 0x000fe20000100600 */
[----:B------:R-:W-:Y:S03]  /*1e5b0*/  PRMT R141, R180, 0x7610, R141 ;  /* 0x00007610b48d7816 */ /* 0x000fe6000000008d */
[----:B------:R-:W-:Y:S01]  /*1e5c0*/  LDSM.16.MT88.4 R180, [R131+0x2c00] ;  /* 0x002c000083b4783b */ /* 0x000fe20000004200 */
[----:B------:R-:W-:Y:S02]  /*1e5d0*/  @P3 PRMT R154, R141, 0x5410, RZ ;  /* 0x000054108d9a3816 */ /* 0x000fe400000000ff */
[----:B------:R-:W-:Y:S02]  /*1e5e0*/  PRMT R139, R179, 0x7610, R139 ;  /* 0x00007610b38b7816 */ /* 0x000fe4000000008b */
[----:B------:R-:W-:Y:S02]  /*1e5f0*/  ISETP.LE.U32.AND P3, PT, R167, UR11, PT ;  /* 0x0000000ba7007c0c */ /* 0x000fe4000bf63070 */
[----:B------:R-:W-:Y:S01]  /*1e600*/  @!P4 PRMT R136, R139, 0x5410, RZ ;  /* 0x000054108b88c816 */ /* 0x000fe200000000ff */
[----:B------:R-:W-:Y:S01]  /*1e610*/  @!P4 STL.S16 [R1+0xdc], R179 ;  /* 0x0000dcb30100c387 */ /* 0x000fe20000100600 */
[----:B------:R-:W-:Y:S03]  /*1e620*/  ISETP.LE.U32.AND P4, PT, R164, UR11, PT ;  /* 0x0000000ba4007c0c */ /* 0x000fe6000bf83070 */
[----:B------:R1:W2:Y:S04]  /*1e630*/  LDL.S16 R141, [R1+0xb8] ;  /* 0x0000b800018d7983 */ /* 0x0002a80000100600 */
[----:B------:R3:W-:Y:S04]  /*1e640*/  STG.E.U16 desc[UR20][R190.64+0x12], R154 ;  /* 0x0000129abe007986 */ /* 0x0007e8000c101514 */
[----:B------:R-:W-:Y:S01]  /*1e650*/  STG.E.U16 desc[UR20][R188.64+0x20], R136 ;  /* 0x00002088bc007986 */ /* 0x000fe2000c101514 */
[----:B------:R-:W-:Y:S01]  /*1e660*/  @!P6 HFMA2.BF16_V2 R178, -RZ.H0_H0, RZ.H0_H0, -R134.H0_H0 ;  /* 0x200000ffffb2e231 */ /* 0x000fe20000340986 */
[----:B---3--:R-:W-:Y:S01]  /*1e670*/  PRMT R154, R230, 0x7773, RZ ;  /* 0x00007773e69a7816 */ /* 0x008fe200000000ff */
[----:B------:R-:W-:Y:S03]  /*1e680*/  @!P3 HFMA2.BF16_V2 R177, -RZ.H0_H0, RZ.H0_H0, -R137.H0_H0 ;  /* 0x200000ffffb1b231 */ /* 0x000fe60000340989 */
[----:B------:R-:W-:Y:S01]  /*1e690*/  @!P6 STL.S16 [R1+0xd8], R178 ;  /* 0x0000d8b20100e387 */ /* 0x000fe20000100600 */
[----:B------:R-:W-:Y:S01]  /*1e6a0*/  PRMT R120, R178, 0x7610, R120 ;  /* 0x00007610b2787816 */ /* 0x000fe20000000078 */
[----:B------:R-:W-:Y:S02]  /*1e6b0*/  @!P4 HFMA2.BF16_V2 R176, -RZ.H0_H0, RZ.H0_H0, -R140.H0_H0 ;  /* 0x200000ffffb0c231 */ /* 0x000fe4000034098c */
[----:B------:R1:W3:Y:S01]  /*1e6c0*/  LDL.S16 R139, [R1+0xbc] ;  /* 0x0000bc00018b7983 */ /* 0x0002e20000100600 */
[----:B------:R-:W-:Y:S01]  /*1e6d0*/  @!P6 PRMT R134, R120, 0x5410, RZ ;  /* 0x000054107886e816 */ /* 0x000fe200000000ff */
[----:B------:R-:W-:Y:S02]  /*1e6e0*/  @!P5 HFMA2.BF16_V2 R172, -RZ.H0_H0, RZ.H0_H0, -R132.H0_H0 ;  /* 0x200000ffffacd231 */ /* 0x000fe40000340984 */
[----:B------:R-:W-:Y:S01]  /*1e6f0*/  @!P3 STL.S16 [R1+0xd0], R177 ;  /* 0x0000d0b10100b387 */ /* 0x000fe20000100600 */
[----:B------:R-:W-:Y:S02]  /*1e700*/  PRMT R113, R177, 0x7610, R113 ;  /* 0x00007610b1717816 */ /* 0x000fe40000000071 */
[----:B------:R-:W-:Y:S01]  /*1e710*/  PRMT R112, R176, 0x7610, R112 ;  /* 0x00007610b0707816 */ /* 0x000fe20000000070 */
[----:B------:R-:W-:Y:S01]  /*1e720*/  @!P4 STL.S16 [R1+0xcc], R176 ;  /* 0x0000ccb00100c387 */ /* 0x000fe20000100600 */
[----:B------:R-:W-:Y:S01]  /*1e730*/  PRMT R2, R172, 0x7610, R2 ;  /* 0x00007610ac027816 */ /* 0x000fe20000000002 */
[----:B------:R-:W-:Y:S01]  /*1e740*/  @!P1 HFMA2.BF16_V2 R166, -RZ.H0_H0, RZ.H0_H0, -R142.H0_H0 ;  /* 0x200000ffffa69231 */ /* 0x000fe2000034098e */
[----:B------:R-:W-:Y:S01]  /*1e750*/  @!P3 PRMT R137, R113, 0x5410, RZ ;  /* 0x000054107189b816 */ /* 0x000fe200000000ff */
[----:B------:R-:W-:Y:S01]  /*1e760*/  @!P5 STL.S16 [R1+0xc8], R172 ;  /* 0x0000c8ac0100d387 */ /* 0x000fe20000100600 */
[----:B------:R-:W-:Y:S02]  /*1e770*/  @!P5 PRMT R132, R2, 0x5410, RZ ;  /* 0x000054100284d816 */ /* 0x000fe400000000ff */
[----:B------:R-:W-:Y:S01]  /*1e780*/  @!P4 PRMT R140, R112, 0x5410, RZ ;  /* 0x00005410708cc816 */ /* 0x000fe200000000ff */
[----:B------:R1:W4:Y:S01]  /*1e790*/  LDL.S16 R120, [R1+0xb4] ;  /* 0x0000b40001787983 */ /* 0x0003220000100600 */
[----:B------:R-:W-:Y:S02]  /*1e7a0*/  ISETP.LE.U32.AND P3, PT, R126, UR11, PT ;  /* 0x0000000b7e007c0c */ /* 0x000fe4000bf63070 */
[----:B------:R-:W-:Y:S01]  /*1e7b0*/  ISETP.LE.U32.AND P4, PT, R125, UR11, PT ;  /* 0x0000000b7d007c0c */ /* 0x000fe2000bf83070 */
[----:B------:R1:W4:Y:S01]  /*1e7c0*/  LDL.S16 R2, [R1+0xb0] ;  /* 0x0000b00001027983 */ /* 0x0003220000100600 */
[----:B------:R-:W-:Y:S02]  /*1e7d0*/  ISETP.LE.U32.AND P5, PT, R161, UR11, PT ;  /* 0x0000000ba1007c0c */ /* 0x000fe4000bfa3070 */
[----:B------:R-:W-:Y:S01]  /*1e7e0*/  PRMT R143, R166, 0x7610, R143 ;  /* 0x00007610a68f7816 */ /* 0x000fe2000000008f */
[----:B------:R-:W1:Y:S01]  /*1e7f0*/  LDSM.16.MT88.4 R112, [R131+0x1400] ;  /* 0x001400008370783b */ /* 0x000e620000004200 */
[----:B------:R-:W-:Y:S02]  /*1e800*/  PRMT R161, R212, 0x7773, RZ ;  /* 0x00007773d4a17816 */ /* 0x000fe400000000ff */
[----:B------:R-:W-:Y:S02]  /*1e810*/  @!P1 PRMT R142, R143, 0x5410, RZ ;  /* 0x000054108f8e9816 */ /* 0x000fe400000000ff */
[----:B------:R-:W-:Y:S01]  /*1e820*/  ISETP.LE.U32.AND P6, PT, R200, UR11, PT ;  /* 0x0000000bc8007c0c */ /* 0x000fe2000bfc3070 */
[----:B------:R-:W-:Y:S01]  /*1e830*/  @!P3 HFMA2.BF16_V2 R165, -RZ.H0_H0, RZ.H0_H0, -R144.H0_H0 ;  /* 0x200000ffffa5b231 */ /* 0x000fe20000340990 */
[----:B------:R-:W-:Y:S01]  /*1e840*/  PRMT R143, R230, 0x7771, RZ ;  /* 0x00007771e68f7816 */ /* 0x000fe200000000ff */
[----:B------:R-:W-:Y:S01]  /*1e850*/  @!P1 STL.S16 [R1+0xc4], R166 ;  /* 0x0000c4a601009387 */ /* 0x000fe20000100600 */
[----:B------:R-:W-:Y:S02]  /*1e860*/  ISETP.GT.U32.AND P1, PT, R249, UR11, PT ;  /* 0x0000000bf9007c0c */ /* 0x000fe4000bf24070 */
[----:B------:R-:W-:Y:S01]  /*1e870*/  PRMT R127, R165, 0x7610, R127 ;  /* 0x00007610a57f7816 */ /* 0x000fe2000000007f */
[----:B------:R-:W-:Y:S03]  /*1e880*/  @!P3 STL.S16 [R1+0xc0], R165 ;  /* 0x0000c0a50100b387 */ /* 0x000fe60000100600 */
[----:B------:R-:W-:Y:S01]  /*1e890*/  @!P3 PRMT R144, R127, 0x5410, RZ ;  /* 0x000054107f90b816 */ /* 0x000fe200000000ff */
[----:B------:R1:W-:Y:S01]  /*1e8a0*/  STG.E.U16 desc[UR20][R188.64+0x22], R134 ;  /* 0x00002286bc007986 */ /* 0x0003e2000c101514 */
[----:B------:R-:W-:Y:S01]  /*1e8b0*/  ISETP.GT.U32.AND P3, PT, R250, UR11, PT ;  /* 0x0000000bfa007c0c */ /* 0x000fe2000bf64070 */
[-C--:B-1----:R-:W-:Y:S03]  /*1e8c0*/  HMMA.16816.F32.BF16 R52, R116, R112.reuse, R52 ;  /* 0x000000707434723c */ /* 0x082fe60000041834 */
[----:B------:R-:W-:Y:S05]  /*1e8d0*/  PRMT R134, R135, 0x7632, R134 ;  /* 0x0000763287867816 */ /* 0x000fea0000000086 */
[C---:B------:R-:W-:Y:S08]  /*1e8e0*/  HMMA.16816.F32.BF16 R56, R108.reuse, R112, R56 ;  /* 0x000000706c38723c */ /* 0x040ff00000041838 */
[-C--:B------:R-:W-:Y:S08]  /*1e8f0*/  HMMA.16816.F32.BF16 R60, R108, R114.reuse, R60 ;  /* 0x000000726c3c723c */ /* 0x080ff0000004183c */
[C---:B------:R-:W-:Y:S08]  /*1e900*/  HMMA.16816.F32.BF16 R64, R116.reuse, R114, R64 ;  /* 0x000000727440723c */ /* 0x040ff00000041840 */
[-C--:B------:R-:W-:Y:S08]  /*1e910*/  HMMA.16816.F32.BF16 R68, R116, R104.reuse, R68 ;  /* 0x000000687444723c */ /* 0x080ff00000041844 */
[C---:B------:R-:W-:Y:S08]  /*1e920*/  HMMA.16816.F32.BF16 R72, R108.reuse, R104, R72 ;  /* 0x000000686c48723c */ /* 0x040ff00000041848 */
[-C--:B------:R-:W-:Y:S08]  /*1e930*/  HMMA.16816.F32.BF16 R76, R108, R106.reuse, R76 ;  /* 0x0000006a6c4c723c */ /* 0x080ff0000004184c */
[C---:B------:R-:W-:Y:S04]  /*1e940*/  HMMA.16816.F32.BF16 R80, R116.reuse, R106, R80 ;  /* 0x0000006a7450723c */ /* 0x040fe80000041850 */
[----:B------:R-:W-:Y:S02]  /*1e950*/  IMAD.MOV.U32 R106, RZ, RZ, R157 ;  /* 0x000000ffff6a7224 */ /* 0x000fe400078e009d */
[----:B--2---:R-:W-:Y:S05]  /*1e960*/  @!P4 HFMA2.BF16_V2 R141, -RZ.H0_H0, RZ.H0_H0, -R146.H0_H0 ;  /* 0x200000ffff8dc231 */ /* 0x004fea0000340992 */
[----:B------:R1:W-:Y:S01]  /*1e970*/  @!P4 STL.S16 [R1+0xb8], R141 ;  /* 0x0000b88d0100c387 */ /* 0x0003e20000100600 */
[----:B------:R-:W-:Y:S04]  /*1e980*/  PRMT R126, R141, 0x7610, R126 ;  /* 0x000076108d7e7816 */ /* 0x000fe8000000007e */
[----:B------:R-:W-:Y:S01]  /*1e990*/  @!P4 PRMT R146, R126, 0x5410, RZ ;  /* 0x000054107e92c816 */ /* 0x000fe200000000ff */
[----:B------:R-:W-:Y:S01]  /*1e9a0*/  IMAD.WIDE R126, R203, -0x70, R162 ;  /* 0xffffff90cb7e7825 */ /* 0x000fe200078e02a2 */
[----:B------:R-:W-:Y:S03]  /*1e9b0*/  ISETP.GT.U32.AND P4, PT, R229, UR11, PT ;  /* 0x0000000be5007c0c */ /* 0x000fe6000bf84070 */
[----:B------:R-:W-:Y:S01]  /*1e9c0*/  IMAD.MOV.U32 R162, RZ, RZ, R212 ;  /* 0x000000ffffa27224 */ /* 0x000fe200078e00d4 */
[----:B------:R2:W-:Y:S04]  /*1e9d0*/  STG.E.U16 desc[UR20][R126.64+0x22], R140 ;  /* 0x0000228c7e007986 */ /* 0x0005e8000c101514 */
[----:B------:R2:W-:Y:S01]  /*1e9e0*/  STG.E.U16 desc[UR20][R126.64+0x20], R137 ;  /* 0x000020897e007986 */ /* 0x0005e2000c101514 */
[----:B-1----:R-:W-:Y:S01]  /*1e9f0*/  PRMT R141, R230, 0x7772, RZ ;  /* 0x00007772e68d7816 */ /* 0x002fe200000000ff */
[----:B---3--:R-:W-:Y:S05]  /*1ea00*/  @!P5 HFMA2.BF16_V2 R139, -RZ.H0_H0, RZ.H0_H0, -R147.H0_H0 ;  /* 0x200000ffff8bd231 */ /* 0x008fea0000340993 */
[----:B------:R1:W-:Y:S01]  /*1ea10*/  @!P5 STL.S16 [R1+0xbc], R139 ;  /* 0x0000bc8b0100d387 */ /* 0x0003e20000100600 */
[----:B------:R-:W-:Y:S02]  /*1ea20*/  PRMT R125, R139, 0x7610, R125 ;  /* 0x000076108b7d7816 */ /* 0x000fe4000000007d */
[----:B--2---:R-:W-:Y:S01]  /*1ea30*/  PRMT R140, R212, 0x7771, RZ ;  /* 0x00007771d48c7816 */ /* 0x004fe200000000ff */
[----:B------:R3:W2:Y:S01]  /*1ea40*/  LDL.S16 R165, [R1+0xac] ;  /* 0x0000ac0001a57983 */ /* 0x0006a20000100600 */
[----:B------:R-:W-:Y:S01]  /*1ea50*/  @!P5 PRMT R147, R125, 0x5410, RZ ;  /* 0x000054107d93d816 */ /* 0x000fe200000000ff */
[----:B------:R-:W-:Y:S01]  /*1ea60*/  IMAD.WIDE R126, R203, 0x70, R126 ;  /* 0x00000070cb7e7825 */ /* 0x000fe200078e027e */
[----:B------:R-:W-:Y:S01]  /*1ea70*/  ISETP.LE.U32.AND P5, PT, R129, UR11, PT ;  /* 0x0000000b81007c0c */ /* 0x000fe2000bfa3070 */
[----:B------:R3:W3:Y:S01]  /*1ea80*/  LDL.S16 R164, [R1+0xa8] ;  /* 0x0000a80001a47983 */ /* 0x0006e20000100600 */
[C---:B------:R-:W-:Y:S01]  /*1ea90*/  PRMT R129, R130.reuse, 0x7632, R129 ;  /* 0x0000763282817816 */ /* 0x040fe20000000081 */
[----:B----4-:R-:W-:Y:S02]  /*1eaa0*/  @P1 HFMA2.BF16_V2 R120, -RZ.H0_H0, RZ.H0_H0, -R148.H0_H0 ;  /* 0x200000ffff781231 */ /* 0x010fe40000340994 */
[----:B------:R4:W4:Y:S01]  /*1eab0*/  LDL.S16 R125, [R1+0xa0] ;  /* 0x0000a000017d7983 */ /* 0x0009220000100600 */
[----:B------:R-:W-:Y:S01]  /*1eac0*/  PRMT R105, R130, 0x5410, R129 ;  /* 0x0000541082697816 */ /* 0x000fe20000000081 */
[----:B------:R-:W-:Y:S02]  /*1ead0*/  @P3 HFMA2.BF16_V2 R2, -RZ.H0_H0, RZ.H0_H0, -R149.H0_H0 ;  /* 0x200000ffff023231 */ /* 0x000fe40000340995 */
[----:B------:R1:W-:Y:S01]  /*1eae0*/  @P1 STL.S16 [R1+0xb4], R120 ;  /* 0x0000b47801001387 */ /* 0x0003e20000100600 */
[----:B------:R-:W-:Y:S03]  /*1eaf0*/  PRMT R124, R120, 0x7610, R124 ;  /* 0x00007610787c7816 */ /* 0x000fe6000000007c */
[----:B------:R1:W-:Y:S01]  /*1eb00*/  @P3 STL.S16 [R1+0xb0], R2 ;  /* 0x0000b00201003387 */ /* 0x0003e20000100600 */
[----:B------:R-:W-:Y:S02]  /*1eb10*/  PRMT R123, R2, 0x7610, R123 ;  /* 0x00007610027b7816 */ /* 0x000fe4000000007b */
[----:B------:R-:W-:Y:S01]  /*1eb20*/  @P1 PRMT R148, R124, 0x5410, RZ ;  /* 0x000054107c941816 */ /* 0x000fe200000000ff */
[----:B------:R-:W4:Y:S01]  /*1eb30*/  LDL.LU.64 R212, [R1+0x188] ;  /* 0x0001880001d47983 */ /* 0x000f220000300a00 */
[----:B------:R-:W-:Y:S01]  /*1eb40*/  @P3 PRMT R149, R123, 0x5410, RZ ;  /* 0x000054107b953816 */ /* 0x000fe200000000ff */
[----:B-1----:R-:W-:Y:S01]  /*1eb50*/  IMAD.MOV.U32 R139, RZ, RZ, R230 ;  /* 0x000000ffff8b7224 */ /* 0x002fe200078e00e6 */
[----:B------:R-:W-:Y:S02]  /*1eb60*/  ISETP.GT.U32.AND P1, PT, R223, UR11, PT ;  /* 0x0000000bdf007c0c */ /* 0x000fe4000bf24070 */
[----:B------:R-:W-:Y:S01]  /*1eb70*/  ISETP.GT.U32.AND P3, PT, R228, UR11, PT ;  /* 0x0000000be4007c0c */ /* 0x000fe2000bf64070 */
[----:B------:R1:W4:Y:S01]  /*1eb80*/  LDL.S16 R137, [R1+0x9c] ;  /* 0x00009c0001897983 */ /* 0x0003220000100600 */
[----:B------:R-:W-:Y:S02]  /*1eb90*/  LOP3.LUT R139, R139, 0xff, RZ, 0xc0, !PT ;  /* 0x000000ff8b8b7812 */ /* 0x000fe400078ec0ff */
[----:B------:R-:W-:Y:S01]  /*1eba0*/  PRMT R124, R171, 0x5410, R170 ;  /* 0x00005410ab7c7816 */ /* 0x000fe200000000aa */
[----:B------:R1:W4:Y:S04]  /*1ebb0*/  LDL.S16 R123, [R1+0xa4] ;  /* 0x0000a400017b7983 */ /* 0x0003280000100600 */
[----:B------:R1:W-:Y:S01]  /*1ebc0*/  STG.E.U16 desc[UR20][R126.64+0x20], R132 ;  /* 0x000020847e007986 */ /* 0x0003e2000c101514 */
[----:B------:R-:W-:Y:S01]  /*1ebd0*/  HSET2.LE.AND R124, R124, R216, PT ;  /* 0x000000d87c7c7233 */ /* 0x000fe20003803000 */
[----:B------:R-:W1:Y:S02]  /*1ebe0*/  MUFU.EX2 R120, R187 ;  /* 0x000000bb00787308 */ /* 0x000e640000000800 */
[----:B------:R1:W-:Y:S02]  /*1ebf0*/  STG.E.U16 desc[UR20][R126.64+0x22], R142 ;  /* 0x0000228e7e007986 */ /* 0x0003e4000c101514 */
[----:B------:R-:W-:Y:S06]  /*1ec00*/  LOP3.LUT R124, R155, R124, RZ, 0xc0, !PT ;  /* 0x0000007c9b7c7212 */ /* 0x000fec00078ec0ff */
[----:B------:R-:W1:Y:S01]  /*1ec10*/  MUFU.EX2 R2, R185 ;  /* 0x000000b900027308 */ /* 0x000e620000000800 */
[----:B------:R-:W-:Y:S04]  /*1ec20*/  STG.E.U16 desc[UR20][R190.64+0x20], R144 ;  /* 0x00002090be007986 */ /* 0x000fe8000c101514 */
[----:B------:R-:W-:Y:S04]  /*1ec30*/  STG.E.U16 desc[UR20][R190.64+0x22], R146 ;  /* 0x00002292be007986 */ /* 0x000fe8000c101514 */
[----:B------:R-:W-:Y:S01]  /*1ec40*/  STG.E.U16 desc[UR20][R188.64+0x30], R147 ;  /* 0x00003093bc007986 */ /* 0x000fe2000c101514 */
[----:B-1----:R-:W-:Y:S03]  /*1ec50*/  FADD.FTZ R112, R120, R168 ;  /* 0x000000a878707221 */ /* 0x002fe60000010000 */
[----:B------:R-:W-:Y:S01]  /*1ec60*/  STG.E.U16 desc[UR20][R188.64+0x32], R148 ;  /* 0x00003294bc007986 */ /* 0x000fe2000c101514 */
[C---:B------:R-:W-:Y:S01]  /*1ec70*/  FADD.FTZ R112, R2.reuse, R112 ;  /* 0x0000007002707221 */ /* 0x040fe20000010000 */
[----:B------:R-:W-:Y:S02]  /*1ec80*/  F2FP.BF16.F32.PACK_AB R185, R2, R120 ;  /* 0x0000007802b9723e */ /* 0x000fe400000010ff */
[----:B------:R-:W-:Y:S02]  /*1ec90*/  LOP3.LUT R2, R197, 0xff, RZ, 0xc0, !PT ;  /* 0x000000ffc5027812 */ /* 0x000fe400078ec0ff */
[----:B------:R-:W-:Y:S02]  /*1eca0*/  PRMT R120, R193, 0x7632, R120 ;  /* 0x00007632c1787816 */ /* 0x000fe40000000078 */
[----:B------:R-:W-:Y:S02]  /*1ecb0*/  PRMT R132, R133, 0x7632, R132 ;  /* 0x0000763285847816 */ /* 0x000fe40000000084 */
[----:B------:R-:W-:Y:S01]  /*1ecc0*/  LOP3.LUT R120, R120, 0xff, RZ, 0xc0, !PT ;  /* 0x000000ff78787812 */ /* 0x000fe200078ec0ff */
[----:B------:R-:W-:Y:S05]  /*1ecd0*/  IMAD.WIDE R126, R203, -0x70, R126 ;  /* 0xffffff90cb7e7825 */ /* 0x000fea00078e027e */
[----:B------:R-:W-:Y:S01]  /*1ece0*/  STG.E.U16 desc[UR20][R126.64+0x30], R149 ;  /* 0x000030957e007986 */ /* 0x000fe2000c101514 */
[----:B--2---:R-:W-:Y:S02]  /*1ecf0*/  @P4 HFMA2.BF16_V2 R165, -RZ.H0_H0, RZ.H0_H0, -R151.H0_H0 ;  /* 0x200000ffffa54231 */ /* 0x004fe40000340997 */
[----:B---3--:R-:W-:Y:S03]  /*1ed00*/  @!P5 HFMA2.BF16_V2 R164, -RZ.H0_H0, RZ.H0_H0, -R150.H0_H0 ;  /* 0x200000ffffa4d231 */ /* 0x008fe60000340996 */
[----:B------:R-:W-:Y:S01]  /*1ed10*/  @P4 STL.S16 [R1+0xac], R165 ;  /* 0x0000aca501004387 */ /* 0x000fe20000100600 */
[----:B------:R-:W-:Y:S01]  /*1ed20*/  PRMT R136, R165, 0x7610, R136 ;  /* 0x00007610a5887816 */ /* 0x000fe20000000088 */
[----:B----4-:R-:W-:Y:S02]  /*1ed30*/  @P1 HFMA2.BF16_V2 R125, -RZ.H0_H0, RZ.H0_H0, -R152.H0_H0 ;  /* 0x200000ffff7d1231 */ /* 0x010fe40000340998 */
[----:B------:R-:W-:Y:S01]  /*1ed40*/  @!P5 STL.S16 [R1+0xa8], R164 ;  /* 0x0000a8a40100d387 */ /* 0x000fe20000100600 */
[----:B------:R-:W-:Y:S02]  /*1ed50*/  @P4 PRMT R151, R136, 0x5410, RZ ;  /* 0x0000541088974816 */ /* 0x000fe400000000ff */
[----:B------:R-:W-:Y:S01]  /*1ed60*/  ISETP.LE.U32.AND P4, PT, R2, UR11, PT ;  /* 0x0000000b02007c0c */ /* 0x000fe2000bf83070 */
[----:B------:R-:W-:Y:S01]  /*1ed70*/  STL [R1+0x154], R112 ;  /* 0x0001547001007387 */ /* 0x000fe20000100800 */
[----:B------:R-:W-:Y:S02]  /*1ed80*/  PRMT R113, R164, 0x7610, R113 ;  /* 0x00007610a4717816 */ /* 0x000fe40000000071 */
[----:B------:R-:W-:Y:S01]  /*1ed90*/  PRMT R136, R2, 0x5410, R169 ;  /* 0x0000541002887816 */ /* 0x000fe200000000a9 */
[----:B------:R1:W-:Y:S01]  /*1eda0*/  @P1 STL.S16 [R1+0xa0], R125 ;  /* 0x0000a07d01001387 */ /* 0x0003e20000100600 */
[----:B------:R-:W-:Y:S02]  /*1edb0*/  @!P5 PRMT R150, R113, 0x5410, RZ ;  /* 0x000054107196d816 */ /* 0x000fe400000000ff */
[----:B------:R-:W-:Y:S01]  /*1edc0*/  PRMT R138, R125, 0x7610, R138 ;  /* 0x000076107d8a7816 */ /* 0x000fe2000000008a */
[----:B------:R-:W2:Y:S01]  /*1edd0*/  LDSM.16.MT88.4 R112, [R131+0x2400] ;  /* 0x002400008370783b */ /* 0x000ea20000004200 */
[----:B------:R-:W-:Y:S02]  /*1ede0*/  HSET2.LE.AND R104, R136, R216, PT ;  /* 0x000000d888687233 */ /* 0x000fe40003803000 */
[----:B------:R-:W-:Y:S01]  /*1edf0*/  @P1 PRMT R152, R138, 0x5410, RZ ;  /* 0x000054108a981816 */ /* 0x000fe200000000ff */
[----:B------:R-:W-:Y:S01]  /*1ee00*/  @P3 HFMA2.BF16_V2 R137, -RZ.H0_H0, RZ.H0_H0, -R153.H0_H0 ;  /* 0x200000ffff893231 */ /* 0x000fe20000340999 */
[----:B------:R-:W-:Y:S03]  /*1ee10*/  ISETP.LE.U32.AND P1, PT, R120, UR11, PT ;  /* 0x0000000b78007c0c */ /* 0x000fe6000bf23070 */
[----:B------:R-:W-:Y:S01]  /*1ee20*/  STG.E.U16 desc[UR20][R126.64+0x32], R151 ;  /* 0x000032977e007986 */ /* 0x000fe2000c101514 */
[----:B------:R-:W-:Y:S01]  /*1ee30*/  @!P4 HFMA2.BF16_V2 R123, -RZ.H0_H0, RZ.H0_H0, -R130.H0_H0 ;  /* 0x200000ffff7bc231 */ /* 0x000fe20000340982 */
[----:B------:R-:W-:Y:S02]  /*1ee40*/  PRMT R122, R137, 0x7610, R122 ;  /* 0x00007610897a7816 */ /* 0x000fe4000000007a */
[----:B------:R3:W-:Y:S01]  /*1ee50*/  @P3 STL.S16 [R1+0x9c], R137 ;  /* 0x00009c8901003387 */ /* 0x0007e20000100600 */
[----:B------:R-:W-:Y:S02]  /*1ee60*/  LOP3.LUT R104, R105, R104, RZ, 0xc0, !PT ;  /* 0x0000006869687212 */ /* 0x000fe400078ec0ff */
[----:B------:R-:W-:Y:S01]  /*1ee70*/  PRMT R121, R123, 0x7610, R121 ;  /* 0x000076107b797816 */ /* 0x000fe20000000079 */
[----:B------:R-:W-:Y:S01]  /*1ee80*/  @!P4 STL.S16 [R1+0xa4], R123 ;  /* 0x0000a47b0100c387 */ /* 0x000fe20000100600 */
[----:B------:R-:W-:Y:S02]  /*1ee90*/  @P3 PRMT R153, R122, 0x5410, RZ ;  /* 0x000054107a993816 */ /* 0x000fe400000000ff */
[----:B------:R-:W-:Y:S01]  /*1eea0*/  @!P4 PRMT R130, R121, 0x5410, RZ ;  /* 0x000054107982c816 */ /* 0x000fe200000000ff */
[----:B------:R4:W4:Y:S01]  /*1eeb0*/  LDL.S16 R168, [R1+0x98] ;  /* 0x0000980001a87983 */ /* 0x0009220000100600 */
[----:B------:R-:W-:Y:S03]  /*1eec0*/  SHF.R.U32.HI R2, RZ, 0x18, R193 ;  /* 0x00000018ff027819 */ /* 0x000fe600000116c1 */
[----:B------:R4:W4:Y:S01]  /*1eed0*/  LDL.S16 R166, [R1+0x8c] ;  /* 0x00008c0001a67983 */ /* 0x0009220000100600 */
[----:B------:R-:W-:Y:S02]  /*1eee0*/  ISETP.LE.U32.AND P5, PT, R2, UR11, PT ;  /* 0x0000000b02007c0c */ /* 0x000fe4000bfa3070 */
[----:B-1----:R-:W-:Y:S01]  /*1eef0*/  PRMT R125, R120, 0x5410, R2 ;  /* 0x00005410787d7816 */ /* 0x002fe20000000002 */
[----:B------:R1:W4:Y:S01]  /*1ef00*/  LDL.S16 R167, [R1+0x88] ;  /* 0x0000880001a77983 */ /* 0x0003220000100600 */
[----:B------:R-:W-:Y:S02]  /*1ef10*/  PRMT R120, R197, 0x7632, R120 ;  /* 0x00007632c5787816 */ /* 0x000fe40000000078 */
[----:B------:R-:W-:Y:S01]  /*1ef20*/  SHF.R.U32.HI R2, RZ, 0x18, R197 ;  /* 0x00000018ff027819 */ /* 0x000fe200000116c5 */
[----:B------:R1:W4:Y:S01]  /*1ef30*/  LDL.S16 R165, [R1+0x84] ;  /* 0x0000840001a57983 */ /* 0x0003220000100600 */
[----:B------:R-:W-:Y:S02]  /*1ef40*/  LOP3.LUT R120, R120, 0xff, RZ, 0xc0, !PT ;  /* 0x000000ff78787812 */ /* 0x000fe400078ec0ff */
[----:B------:R-:W-:Y:S01]  /*1ef50*/  ISETP.LE.U32.AND P3, PT, R2, UR11, PT ;  /* 0x0000000b02007c0c */ /* 0x000fe2000bf63070 */
[----:B------:R1:W4:Y:S01]  /*1ef60*/  LDL.S16 R164, [R1+0x74] ;  /* 0x0000740001a47983 */ /* 0x0003220000100600 */
[----:B---3--:R-:W-:Y:S01]  /*1ef70*/  IMAD.WIDE R136, R203, 0x70, R126 ;  /* 0x00000070cb887825 */ /* 0x008fe200078e027e */
[C---:B------:R-:W-:Y:S02]  /*1ef80*/  ISETP.LE.U32.AND P4, PT, R120.reuse, UR11, PT ;  /* 0x0000000b78007c0c */ /* 0x040fe4000bf83070 */
[----:B------:R1:W3:Y:S01]  /*1ef90*/  LDL.S16 R163, [R1+0x7c] ;  /* 0x00007c0001a37983 */ /* 0x0002e20000100600 */
[--C-:B------:R-:W-:Y:S01]  /*1efa0*/  PRMT R138, R120, 0x5410, R2.reuse ;  /* 0x00005410788a7816 */ /* 0x100fe20000000002 */
[-C--:B--2---:R-:W-:Y:S02]  /*1efb0*/  HMMA.16816.F32.BF16 R84, R116, R112.reuse, R84 ;  /* 0x000000707454723c */ /* 0x084fe40000041854 */
[----:B------:R-:W2:Y:S01]  /*1efc0*/  LDSM.16.MT88.4 R120, [R208+0x9800] ;  /* 0x00980000d078783b */ /* 0x000ea20000004200 */
[----:B------:R-:W-:Y:S02]  /*1efd0*/  PRMT R127, R145, 0x5410, R161 ;  /* 0x00005410917f7816 */ /* 0x000fe400000000a1 */
[--C-:B------:R-:W-:Y:S02]  /*1efe0*/  HSET2.LE.AND R105, R138, R216.reuse, PT ;  /* 0x000000d88a697233 */ /* 0x100fe40003803000 */
[----:B------:R-:W-:Y:S01]  /*1eff0*/  PRMT R2, R128, 0x7632, R2 ;  /* 0x0000763280027816 */ /* 0x000fe20000000002 */
[C---:B------:R-:W-:Y:S02]  /*1f000*/  HMMA.16816.F32.BF16 R88, R108.reuse, R112, R88 ;  /* 0x000000706c58723c */ /* 0x040fe40000041858 */
[----:B------:R-:W-:Y:S02]  /*1f010*/  STG.E.U16 desc[UR20][R136.64+0x30], R150 ;  /* 0x0000309688007986 */ /* 0x000fe4000c101514 */
[----:B------:R-:W-:Y:S02]  /*1f020*/  LOP3.LUT R113, R162, 0xff, RZ, 0xc0, !PT ;  /* 0x000000ffa2717812 */ /* 0x000fe400078ec0ff */
[----:B------:R-:W-:Y:S01]  /*1f030*/  STG.E.U16 desc[UR20][R136.64+0x32], R152 ;  /* 0x0000329888007986 */ /* 0x000fe2000c101514 */
[----:B------:R-:W-:Y:S01]  /*1f040*/  PRMT R107, R128, 0x5410, R2 ;  /* 0x00005410806b7816 */ /* 0x000fe20000000002 */
[-C--:B------:R-:W-:Y:S02]  /*1f050*/  HMMA.16816.F32.BF16 R92, R108, R114.reuse, R92 ;  /* 0x000000726c5c723c */ /* 0x080fe4000004185c */
[----:B------:R-:W-:Y:S01]  /*1f060*/  STG.E.U16 desc[UR20][R190.64+0x32], R174 ;  /* 0x000032aebe007986 */ /* 0x000fe2000c101514 */
[----:B------:R-:W-:Y:S02]  /*1f070*/  PRMT R126, R113, 0x5410, R140 ;  /* 0x00005410717e7816 */ /* 0x000fe4000000008c */
[----:B------:R-:W-:Y:S01]  /*1f080*/  LOP3.LUT R105, R107, R105, RZ, 0xc0, !PT ;  /* 0x000000696b697212 */ /* 0x000fe200078ec0ff */
[----:B------:R-:W-:Y:S01]  /*1f090*/  STG.E.U16 desc[UR20][R190.64+0x30], R153 ;  /* 0x00003099be007986 */ /* 0x000fe2000c101514 */
[----:B------:R-:W-:Y:S01]  /*1f0a0*/  PRMT R112, R141, 0x5410, R154 ;  /* 0x000054108d707816 */ /* 0x000fe2000000009a */
[----:B------:R-:W-:Y:S02]  /*1f0b0*/  HMMA.16816.F32.BF16 R96, R116, R114, R96 ;  /* 0x000000727460723c */ /* 0x000fe40000041860 */
[----:B------:R1:W-:Y:S02]  /*1f0c0*/  STG.E.U16 desc[UR20][R188.64+0x40], R130 ;  /* 0x00004082bc007986 */ /* 0x0003e4000c101514 */
[----:B------:R-:W-:Y:S01]  /*1f0d0*/  IMAD.WIDE R118, R203, -0x70, R136 ;  /* 0xffffff90cb767825 */ /* 0x000fe200078e0288 */
[--C-:B------:R-:W-:Y:S02]  /*1f0e0*/  HSET2.LE.AND R125, R125, R216.reuse, PT ;  /* 0x000000d87d7d7233 */ /* 0x100fe40003803000 */
[----:B------:R-:W-:Y:S01]  /*1f0f0*/  PRMT R107, R135, 0x5410, R134 ;  /* 0x00005410876b7816 */ /* 0x000fe20000000086 */
[----:B------:R-:W-:Y:S01]  /*1f100*/  IMAD.WIDE.U32 R116, R215, -0x2daee0ad, RZ ;  /* 0xd2511f53d7747825 */ /* 0x000fe200078e00ff */
[----:B------:R-:W-:Y:S01]  /*1f110*/  LOP3.LUT R112, R112, 0xff00ff, RZ, 0xc0, !PT ;  /* 0x00ff00ff70707812 */ /* 0x000fe200078ec0ff */
[----:B------:R-:W2:Y:S01]  /*1f120*/  S2R R215, SR_TID.X ;  /* 0x0000000000d77919 */ /* 0x000ea20000002100 */
[----:B------:R-:W-:Y:S02]  /*1f130*/  LOP3.LUT R125, R106, R125, RZ, 0xc0, !PT ;  /* 0x0000007d6a7d7212 */ /* 0x000fe400078ec0ff */
[----:B------:R-:W-:Y:S02]  /*1f140*/  LOP3.LUT R117, R212, UR14, R117, 0x96, !PT ;  /* 0x0000000ed4757c12 */ /* 0x000fe4000f8e9675 */
[----:B------:R-:W-:Y:S02]  /*1f150*/  PRMT R106, R139, 0x5410, R143 ;  /* 0x000054108b6a7816 */ /* 0x000fe4000000008f */
[----:B------:R-:W-:Y:S02]  /*1f160*/  LOP3.LUT R127, R127, 0xff00ff, RZ, 0xc0, !PT ;  /* 0x00ff00ff7f7f7812 */ /* 0x000fe400078ec0ff */
[----:B------:R-:W-:Y:S02]  /*1f170*/  PRMT R108, R133, 0x5410, R132 ;  /* 0x00005410856c7816 */ /* 0x000fe40000000084 */
[--C-:B------:R-:W-:Y:S02]  /*1f180*/  HSET2.LE.AND R106, R106, R216.reuse, PT ;  /* 0x000000d86a6a7233 */ /* 0x100fe40003803000 */
[--C-:B------:R-:W-:Y:S02]  /*1f190*/  HSET2.LE.AND R127, R127, R216.reuse, PT ;  /* 0x000000d87f7f7233 */ /* 0x100fe40003803000 */
[--C-:B------:R-:W-:Y:S02]  /*1f1a0*/  HSET2.LE.AND R126, R126, R216.reuse, PT ;  /* 0x000000d87e7e7233 */ /* 0x100fe40003803000 */
[----:B------:R-:W-:Y:S02]  /*1f1b0*/  LOP3.LUT R106, R107, R106, RZ, 0xc0, !PT ;  /* 0x0000006a6b6a7212 */ /* 0x000fe400078ec0ff */
[----:B------:R-:W-:Y:S01]  /*1f1c0*/  HSET2.LE.AND R107, R112, R216, PT ;  /* 0x000000d8706b7233 */ /* 0x000fe20003803000 */
[----:B------:R-:W-:Y:S01]  /*1f1d0*/  IMAD.MOV.U32 R112, RZ, RZ, R156 ;  /* 0x000000ffff707224 */ /* 0x000fe200078e009c */
[----:B-1----:R-:W-:Y:S02]  /*1f1e0*/  PRMT R130, R157, 0x7610, R130 ;  /* 0x000076109d827816 */ /* 0x002fe40000000082 */
[----:B------:R-:W-:Y:S02]  /*1f1f0*/  PRMT R187, R116, 0x7773, RZ ;  /* 0x0000777374bb7816 */ /* 0x000fe400000000ff */
[----:B------:R-:W-:Y:S02]  /*1f200*/  LOP3.LUT R127, R112, R127, RZ, 0xc0, !PT ;  /* 0x0000007f707f7212 */ /* 0x000fe400078ec0ff */
[----:B------:R-:W-:Y:S01]  /*1f210*/  LOP3.LUT R107, R108, R107, RZ, 0xc0, !PT ;  /* 0x0000006b6c6b7212 */ /* 0x000fe200078ec0ff */
[----:B------:R-:W-:Y:S05]  /*1f220*/  IMAD.MOV.U32 R108, RZ, RZ, R160 ;  /* 0x000000ffff6c7224 */ /* 0x000fea00078e00a0 */
[----:B------:R-:W-:Y:S01]  /*1f230*/  LOP3.LUT R126, R108, R126, RZ, 0xc0, !PT ;  /* 0x0000007e6c7e7212 */ /* 0x000fe200078ec0ff */
[-C--:B--2---:R-:W-:Y:S01]  /*1f240*/  HMMA.16816.F32.BF16 R4, R104, R120.reuse, R4 ;  /* 0x000000786804723c */ /* 0x084fe20000041804 */
[----:B------:R-:W1:Y:S07]  /*1f250*/  LDSM.16.MT88.4 R108, [R131+0x800] ;  /* 0x00080000836c783b */ /* 0x000e6e0000004200 */
[C---:B------:R-:W-:Y:S04]  /*1f260*/  HMMA.16816.F32.BF16 R8, R124.reuse, R120, R8 ;  /* 0x000000787c08723c */ /* 0x040fe80000041808 */
[----:B------:R-:W-:Y:S04]  /*1f270*/  PRMT R121, R156, 0x7632, R121 ;  /* 0x000076329c797816 */ /* 0x000fe80000000079 */
[-C--:B------:R-:W-:Y:S08]  /*1f280*/  HMMA.16816.F32.BF16 R12, R124, R122.reuse, R12 ;  /* 0x0000007a7c0c723c */ /* 0x080ff0000004180c */
[C---:B------:R-:W-:Y:S04]  /*1f290*/  HMMA.16816.F32.BF16 R16, R104.reuse, R122, R16 ;  /* 0x0000007a6810723c */ /* 0x040fe80000041810 */
[----:B------:R-:W-:Y:S04]  /*1f2a0*/  IMAD.WIDE.U32 R122, R214, -0x2daee0ad, RZ ;  /* 0xd2511f53d67a7825 */ /* 0x000fe800078e00ff */
[----:B------:R-:W-:Y:S01]  /*1f2b0*/  IMAD.SHL.U32 R214, R215, 0x20, RZ ;  /* 0x00000020d7d67824 */ /* 0x000fe200078e00ff */
[----:B------:R-:W-:Y:S01]  /*1f2c0*/  PRMT R178, R122, 0x7771, RZ ;  /* 0x000077717ab27816 */ /* 0x000fe200000000ff */
[-C--:B-1----:R-:W-:Y:S08]  /*1f2d0*/  HMMA.16816.F32.BF16 R20, R104, R108.reuse, R20 ;  /* 0x0000006c6814723c */ /* 0x082ff00000041814 */
[C---:B------:R-:W-:Y:S08]  /*1f2e0*/  HMMA.16816.F32.BF16 R24, R124.reuse, R108, R24 ;  /* 0x0000006c7c18723c */ /* 0x040ff00000041818 */
[-C--:B------:R-:W-:Y:S08]  /*1f2f0*/  HMMA.16816.F32.BF16 R28, R124, R110.reuse, R28 ;  /* 0x0000006e7c1c723c */ /* 0x080ff0000004181c */
[C---:B------:R-:W-:Y:S04]  /*1f300*/  HMMA.16816.F32.BF16 R32, R104.reuse, R110, R32 ;  /* 0x0000006e6820723c */ /* 0x040fe80000041820 */
[----:B----4-:R-:W-:Y:S02]  /*1f310*/  @!P6 HFMA2.BF16_V2 R168, -RZ.H0_H0, RZ.H0_H0, -R129.H0_H0 ;  /* 0x200000ffffa8e231 */ /* 0x010fe40000340981 */
[----:B------:R-:W-:Y:S03]  /*1f320*/  @!P4 HFMA2.BF16_V2 R166, -RZ.H0_H0, RZ.H0_H0, -R128.H0_H0 ;  /* 0x200000ffffa6c231 */ /* 0x000fe60000340980 */
[----:B------:R-:W-:Y:S01]  /*1f330*/  @!P6 STL.S16 [R1+0x98], R168 ;  /* 0x000098a80100e387 */ /* 0x000fe20000100600 */
[----:B------:R-:W-:Y:S01]  /*1f340*/  PRMT R149, R168, 0x7610, R149 ;  /* 0x00007610a8957816 */ /* 0x000fe20000000095 */
[--C-:B------:R-:W-:Y:S02]  /*1f350*/  @!P1 HFMA2.BF16_V2 R167, -RZ.H0_H0, RZ.H0_H0, -R157.reuse.H0_H0 ;  /* 0x200000ffffa79231 */ /* 0x100fe4000034099d */
[----:B------:R4:W2:Y:S01]  /*1f360*/  LDL.S16 R150, [R1+0x80] ;  /* 0x0000800001967983 */ /* 0x0008a20000100600 */
[----:B------:R-:W-:Y:S02]  /*1f370*/  @!P6 PRMT R129, R149, 0x5410, RZ ;  /* 0x000054109581e816 */ /* 0x000fe400000000ff */
[----:B------:R-:W-:Y:S01]  /*1f380*/  ISETP.LE.U32.AND P6, PT, R113, UR11, PT ;  /* 0x0000000b71007c0c */ /* 0x000fe2000bfc3070 */
[----:B------:R4:W4:Y:S01]  /*1f390*/  LDL.S16 R149, [R1+0x78] ;  /* 0x0000780001957983 */ /* 0x0009220000100600 */
[----:B------:R-:W-:Y:S01]  /*1f3a0*/  PRMT R113, R166, 0x7610, R113 ;  /* 0x00007610a6717816 */ /* 0x000fe20000000071 */
[----:B------:R-:W-:Y:S01]  /*1f3b0*/  @!P3 HFMA2.BF16_V2 R165, -RZ.H0_H0, RZ.H0_H0, -R2.H0_H0 ;  /* 0x200000ffffa5b231 */ /* 0x000fe20000340902 */
[----:B------:R-:W-:Y:S01]  /*1f3c0*/  PRMT R114, R167, 0x7610, R114 ;  /* 0x00007610a7727816 */ /* 0x000fe20000000072 */
[----:B------:R-:W-:Y:S01]  /*1f3d0*/  STG.E.U16 desc[UR20][R188.64+0x42], R129 ;  /* 0x00004281bc007986 */ /* 0x000fe2000c101514 */
[----:B------:R-:W-:Y:S01]  /*1f3e0*/  @!P4 PRMT R128, R113, 0x5410, RZ ;  /* 0x000054107180c816 */ /* 0x000fe200000000ff */
[----:B------:R-:W-:Y:S01]  /*1f3f0*/  @!P5 HFMA2.BF16_V2 R164, -RZ.H0_H0, RZ.H0_H0, -R157.H1_H1 ;  /* 0x200000ffffa4d231 */ /* 0x000fe2000036099d */
[----:B------:R-:W-:Y:S01]  /*1f400*/  PRMT R112, R165, 0x7610, R112 ;  /* 0x00007610a5707816 */ /* 0x000fe20000000070 */
[----:B------:R-:W-:Y:S01]  /*1f410*/  @!P1 STL.S16 [R1+0x88], R167 ;  /* 0x000088a701009387 */ /* 0x000fe20000100600 */
[----:B------:R-:W-:Y:S02]  /*1f420*/  @!P1 PRMT R130, R114, 0x5410, RZ ;  /* 0x0000541072829816 */ /* 0x000fe400000000ff */
[----:B------:R-:W-:Y:S01]  /*1f430*/  @!P3 PRMT R2, R112, 0x5410, RZ ;  /* 0x000054107002b816 */ /* 0x000fe200000000ff */
[----:B------:R1:W-:Y:S01]  /*1f440*/  STG.E.U16 desc[UR20][R118.64+0x40], R128 ;  /* 0x0000408076007986 */ /* 0x0003e2000c101514 */
[----:B---3--:R-:W-:Y:S01]  /*1f450*/  @!P6 HFMA2.BF16_V2 R163, -RZ.H0_H0, RZ.H0_H0, -R160.H0_H0 ;  /* 0x200000ffffa3e231 */ /* 0x008fe200003409a0 */
[----:B------:R-:W-:Y:S02]  /*1f460*/  ISETP.GT.U32.AND P1, PT, R143, UR11, PT ;  /* 0x0000000b8f007c0c */ /* 0x000fe4000bf24070 */
[----:B------:R-:W-:Y:S01]  /*1f470*/  @!P4 STL.S16 [R1+0x8c], R166 ;  /* 0x00008ca60100c387 */ /* 0x000fe20000100600 */
[----:B------:R-:W-:Y:S02]  /*1f480*/  PRMT R151, R164, 0x7610, R151 ;  /* 0x00007610a4977816 */ /* 0x000fe40000000097 */
[----:B------:R-:W-:Y:S01]  /*1f490*/  LOP3.LUT R112, R117, 0xffff, RZ, 0xc0, !PT ;  /* 0x0000ffff75707812 */ /* 0x000fe200078ec0ff */
[----:B------:R-:W-:Y:S01]  /*1f4a0*/  @!P3 STL.S16 [R1+0x84], R165 ;  /* 0x000084a50100b387 */ /* 0x000fe20000100600 */
[----:B------:R-:W-:Y:S02]  /*1f4b0*/  ISETP.LE.U32.AND P3, PT, R139, UR11, PT ;  /* 0x0000000b8b007c0c */ /* 0x000fe4000bf63070 */
[----:B------:R-:W-:Y:S01]  /*1f4c0*/  SHF.R.U32.HI R172, RZ, 0x8, R112 ;  /* 0x00000008ffac7819 */ /* 0x000fe20000011670 */
[----:B------:R3:W5:Y:S01]  /*1f4d0*/  LDL.LU.64 R212, [R1+0x180] ;  /* 0x0001800001d47983 */ /* 0x0007620000300a00 */
[----:B------:R-:W-:Y:S02]  /*1f4e0*/  ISETP.GT.U32.AND P4, PT, R141, UR11, PT ;  /* 0x0000000b8d007c0c */ /* 0x000fe4000bf84070 */
[----:B------:R-:W-:Y:S02]  /*1f4f0*/  PRMT R157, R157, 0x7632, R157 ;  /* 0x000076329d9d7816 */ /* 0x000fe4000000009d */
[----:B------:R-:W-:Y:S01]  /*1f500*/  @!P5 PRMT R157, R151, 0x5410, RZ ;  /* 0x00005410979dd816 */ /* 0x000fe200000000ff */
[----:B------:R3:W3:Y:S01]  /*1f510*/  LDL.S16 R138, [R1+0x70] ;  /* 0x00007000018a7983 */ /* 0x0006e20000100600 */
[----:B------:R-:W-:Y:S02]  /*1f520*/  PRMT R139, R163, 0x7610, R139 ;  /* 0x00007610a38b7816 */ /* 0x000fe4000000008b */
[----:B------:R-:W-:Y:S01]  /*1f530*/  LOP3.LUT R120, R172, 0xffff, RZ, 0xc0, !PT ;  /* 0x0000ffffac787812 */ /* 0x000fe200078ec0ff */
[----:B------:R-:W1:Y:S08]  /*1f540*/  LDSM.16.MT88.4 R112, [R208+0xa800] ;  /* 0x00a80000d070783b */ /* 0x000e700000004200 */
[----:B------:R-:W-:Y:S01]  /*1f550*/  @!P5 STL.S16 [R1+0x74], R164 ;  /* 0x000074a40100d387 */ /* 0x000fe20000100600 */
[----:B------:R-:W-:Y:S03]  /*1f560*/  ISETP.GT.U32.AND P5, PT, R154, UR11, PT ;  /* 0x0000000b9a007c0c */ /* 0x000fe6000bfa4070 */
[----:B------:R-:W-:Y:S08]  /*1f570*/  LDSM.16.MT88.4 R164, [R208+0x9c00] ;  /* 0x009c0000d0a4783b */ /* 0x000ff00000004200 */
[----:B------:R-:W-:Y:S04]  /*1f580*/  @!P6 STL.S16 [R1+0x7c], R163 ;  /* 0x00007ca30100e387 */ /* 0x000fe80000100600 */
[----:B-1----:R1:W3:Y:S04]  /*1f590*/  LDL.S16 R128, [R1+0x68] ;  /* 0x0000680001807983 */ /* 0x0022e80000100600 */
[----:B------:R1:W-:Y:S01]  /*1f5a0*/  STG.E.U16 desc[UR20][R118.64+0x42], R2 ;  /* 0x0000420276007986 */ /* 0x0003e2000c101514 */
[-C--:B------:R-:W-:Y:S08]  /*1f5b0*/  HMMA.16816.F32.BF16 R36, R104, R112.reuse, R36 ;  /* 0x000000706824723c */ /* 0x080ff00000041824 */
[C---:B------:R-:W-:Y:S04]  /*1f5c0*/  HMMA.16816.F32.BF16 R40, R124.reuse, R112, R40 ;  /* 0x000000707c28723c */ /* 0x040fe80000041828 */
[----:B-1----:R-:W-:Y:S01]  /*1f5d0*/  PRMT R2, R160, 0x7610, R2 ;  /* 0x00007610a0027816 */ /* 0x002fe20000000002 */
[----:B------:R-:W-:Y:S01]  /*1f5e0*/  IMAD.WIDE R118, R203, 0x70, R118 ;  /* 0x00000070cb767825 */ /* 0x000fe200078e0276 */
[----:B------:R-:W-:Y:S02]  /*1f5f0*/  @!P6 PRMT R2, R139, 0x5410, RZ ;  /* 0x000054108b02e816 */ /* 0x000fe400000000ff */
[-C--:B------:R-:W-:Y:S02]  /*1f600*/  HMMA.16816.F32.BF16 R44, R124, R114.reuse, R44 ;  /* 0x000000727c2c723c */ /* 0x080fe4000004182c */
[----:B------:R-:W-:Y:S01]  /*1f610*/  STG.E.U16 desc[UR20][R118.64+0x40], R194 ;  /* 0x000040c276007986 */ /* 0x000fe2000c101514 */
[----:B------:R-:W-:Y:S01]  /*1f620*/  ISETP.LE.U32.AND P6, PT, R120, UR11, PT ;  /* 0x0000000b78007c0c */ /* 0x000fe2000bfc3070 */
[----:B------:R-:W-:Y:S02]  /*1f630*/  IMAD.MOV.U32 R139, RZ, RZ, R122 ;  /* 0x000000ffff8b7224 */ /* 0x000fe400078e007a */
[----:B------:R1:W-:Y:S02]  /*1f640*/  STG.E.U16 desc[UR20][R118.64+0x42], R192 ;  /* 0x000042c076007986 */ /* 0x0003e4000c101514 */
[C---:B------:R-:W-:Y:S02]  /*1f650*/  HMMA.16816.F32.BF16 R48, R104.reuse, R114, R48 ;  /* 0x000000726830723c */ /* 0x040fe40000041830 */
[----:B------:R4:W-:Y:S04]  /*1f660*/  STG.E.U16 desc[UR20][R190.64+0x40], R130 ;  /* 0x00004082be007986 */ /* 0x0009e8000c101514 */
[----:B------:R-:W-:Y:S01]  /*1f670*/  STG.E.U16 desc[UR20][R190.64+0x42], R157 ;  /* 0x0000429dbe007986 */ /* 0x000fe2000c101514 */
[----:B-1----:R-:W-:Y:S04]  /*1f680*/  IMAD.WIDE R118, R203, -0x70, R118 ;  /* 0xffffff90cb767825 */ /* 0x002fe800078e0276 */
[----:B--2---:R-:W-:Y:S02]  /*1f690*/  @!P3 HFMA2.BF16_V2 R150, -RZ.H0_H0, RZ.H0_H0, -R135.H0_H0 ;  /* 0x200000ffff96b231 */ /* 0x004fe40000340987 */
[----:B----4-:R-:W-:Y:S03]  /*1f6a0*/  @P1 HFMA2.BF16_V2 R149, -RZ.H0_H0, RZ.H0_H0, -R134.H0_H0 ;  /* 0x200000ffff951231 */ /* 0x010fe60000340986 */
[----:B------:R1:W-:Y:S01]  /*1f6b0*/  @!P3 STL.S16 [R1+0x80], R150 ;  /* 0x000080960100b387 */ /* 0x0003e20000100600 */
[----:B------:R-:W-:Y:S03]  /*1f6c0*/  PRMT R137, R150, 0x7610, R137 ;  /* 0x0000761096897816 */ /* 0x000fe60000000089 */
[----:B------:R-:W-:Y:S01]  /*1f6d0*/  @P1 STL.S16 [R1+0x78], R149 ;  /* 0x0000789501001387 */ /* 0x000fe20000100600 */
[----:B------:R-:W-:Y:S02]  /*1f6e0*/  PRMT R120, R149, 0x7610, R120 ;  /* 0x0000761095787816 */ /* 0x000fe40000000078 */
[----:B------:R-:W-:Y:S01]  /*1f6f0*/  @!P3 PRMT R135, R137, 0x5410, RZ ;  /* 0x000054108987b816 */ /* 0x000fe200000000ff */
[----:B------:R4:W2:Y:S01]  /*1f700*/  LDL.S16 R152, [R1+0x60] ;  /* 0x0000600001987983 */ /* 0x0008a20000100600 */
[----:B------:R-:W-:Y:S02]  /*1f710*/  @P1 PRMT R134, R120, 0x5410, RZ ;  /* 0x0000541078861816 */ /* 0x000fe400000000ff */
[----:B------:R-:W-:Y:S01]  /*1f720*/  LOP3.LUT R120, R210, UR14, R123, 0x96, !PT ;  /* 0x0000000ed2787c12 */ /* 0x000fe2000f8e967b */
[----:B------:R4:W4:Y:S01]  /*1f730*/  LDL.S16 R151, [R1+0x58] ;  /* 0x0000580001977983 */ /* 0x0009220000100600 */
[----:B------:R-:W-:Y:S02]  /*1f740*/  ISETP.GT.U32.AND P1, PT, R145, UR11, PT ;  /* 0x0000000b91007c0c */ /* 0x000fe4000bf24070 */
[----:B------:R-:W-:Y:S01]  /*1f750*/  ISETP.GT.U32.AND P3, PT, R140, UR11, PT ;  /* 0x0000000b8c007c0c */ /* 0x000fe2000bf64070 */
[----:B------:R3:W-:Y:S01]  /*1f760*/  STG.E.U16 desc[UR20][R188.64+0x50], R135 ;  /* 0x00005087bc007986 */ /* 0x0007e2000c101514 */
[----:B------:R-:W-:Y:S02]  /*1f770*/  PRMT R137, R122, 0x7773, RZ ;  /* 0x000077737a897816 */ /* 0x000fe400000000ff */
[C---:B------:R-:W-:Y:S01]  /*1f780*/  LOP3.LUT R130, R120.reuse, 0xff, RZ, 0xc0, !PT ;  /* 0x000000ff78827812 */ /* 0x040fe200078ec0ff */
[----:B------:R3:W-:Y:S01]  /*1f790*/  STG.E.U16 desc[UR20][R188.64+0x52], R134 ;  /* 0x00005286bc007986 */ /* 0x0007e2000c101514 */
[----:B------:R-:W-:Y:S03]  /*1f7a0*/  LOP3.LUT R108, R120, 0xffff, RZ, 0xc0, !PT ;  /* 0x0000ffff786c7812 */ /* 0x000fe600078ec0ff */
[----:B-1----:R1:W4:Y:S04]  /*1f7b0*/  LDL.S16 R150, [R1+0x6c] ;  /* 0x00006c0001967983 */ /* 0x0023280000100600 */
[----:B------:R1:W5:Y:S01]  /*1f7c0*/  LDL.LU.64 R210, [R1+0x178] ;  /* 0x0001780001d27983 */ /* 0x0003620000300a00 */
[----:B---3--:R-:W-:Y:S05]  /*1f7d0*/  @P4 HFMA2.BF16_V2 R138, -RZ.H0_H0, RZ.H0_H0, -R133.H0_H0 ;  /* 0x200000ffff8a4231 */ /* 0x008fea0000340985 */
[----:B------:R3:W-:Y:S01]  /*1f7e0*/  @P4 STL.S16 [R1+0x70], R138 ;  /* 0x0000708a01004387 */ /* 0x0007e20000100600 */
[----:B------:R-:W-:Y:S04]  /*1f7f0*/  PRMT R136, R138, 0x7610, R136 ;  /* 0x000076108a887816 */ /* 0x000fe80000000088 */
[----:B------:R-:W-:Y:S02]  /*1f800*/  @P4 PRMT R133, R136, 0x5410, RZ ;  /* 0x0000541088854816 */ /* 0x000fe400000000ff */
[----:B------:R-:W-:Y:S01]  /*1f810*/  ISETP.GT.U32.AND P4, PT, R161, UR11, PT ;  /* 0x0000000ba1007c0c */ /* 0x000fe2000bf84070 */
[----:B------:R-:W-:Y:S01]  /*1f820*/  IMAD.MOV.U32 R135, RZ, RZ, R116 ;  /* 0x000000ffff877224 */ /* 0x000fe200078e0074 */
[----:B------:R-:W-:Y:S01]  /*1f830*/  SHF.R.U32.HI R136, RZ, 0x8, R108 ;  /* 0x00000008ff887819 */ /* 0x000fe2000001166c */
[----:B------:R1:W-:Y:S01]  /*1f840*/  STG.E.U16 desc[UR20][R118.64+0x50], R133 ;  /* 0x0000508576007986 */ /* 0x0003e2000c101514 */
[----:B------:R-:W-:Y:S02]  /*1f850*/  PRMT R134, R116, 0x7772, RZ ;  /* 0x0000777274867816 */ /* 0x000fe400000000ff */
[----:B------:R-:W-:Y:S02]  /*1f860*/  LOP3.LUT R108, R136, 0xffff, RZ, 0xc0, !PT ;  /* 0x0000ffff886c7812 */ /* 0x000fe400078ec0ff */
[----:B------:R-:W-:Y:S05]  /*1f870*/  PRMT R176, R130, 0x5410, R136 ;  /* 0x0000541082b07816 */ /* 0x000fea0000000088 */
[----:B------:R-:W-:Y:S01]  /*1f880*/  HSET2.LE.AND R176, R176, R216, PT ;  /* 0x000000d8b0b07233 */ /* 0x000fe20003803000 */
[----:B------:R-:W-:Y:S01]  /*1f890*/  @P5 HFMA2.BF16_V2 R128, -RZ.H0_H0, RZ.H0_H0, -R132.H0_H0 ;  /* 0x200000ffff805231 */ /* 0x000fe20000340984 */
[----:B---3--:R-:W-:Y:S01]  /*1f8a0*/  PRMT R138, R122, 0x7772, RZ ;  /* 0x000077727a8a7816 */ /* 0x008fe200000000ff */
[----:B------:R-:W-:Y:S03]  /*1f8b0*/  IMAD.WIDE R122, R203, 0x70, R118 ;  /* 0x00000070cb7a7825 */ /* 0x000fe600078e0276 */
[----:B------:R3:W-:Y:S01]  /*1f8c0*/  @P5 STL.S16 [R1+0x68], R128 ;  /* 0x0000688001005387 */ /* 0x0007e20000100600 */
[----:B------:R-:W-:Y:S03]  /*1f8d0*/  PRMT R109, R128, 0x7610, R109 ;  /* 0x00007610806d7816 */ /* 0x000fe6000000006d */
[----:B------:R2:W4:Y:S01]  /*1f8e0*/  LDL.S16 R145, [R1+0x64] ;  /* 0x0000640001917983 */ /* 0x0005220000100600 */
[----:B------:R-:W-:Y:S02]  /*1f8f0*/  PRMT R179, R138, 0x5410, R137 ;  /* 0x000054108ab37816 */ /* 0x000fe40000000089 */
[----:B------:R-:W-:Y:S01]  /*1f900*/  @P5 PRMT R132, R109, 0x5410, RZ ;  /* 0x000054106d845816 */ /* 0x000fe200000000ff */
[----:B------:R2:W4:Y:S01]  /*1f910*/  LDL.S16 R149, [R1+0x40] ;  /* 0x0000400001957983 */ /* 0x0005220000100600 */
[----:B------:R-:W-:Y:S02]  /*1f920*/  ISETP.LE.U32.AND P5, PT, R108, UR11, PT ;  /* 0x0000000b6c007c0c */ /* 0x000fe4000bfa3070 */
[----:B-1----:R-:W-:Y:S01]  /*1f930*/  LOP3.LUT R133, R117, 0xff, RZ, 0xc0, !PT ;  /* 0x000000ff75857812 */ /* 0x002fe200078ec0ff */
[----:B------:R1:W-:Y:S01]  /*1f940*/  STG.E.U16 desc[UR20][R118.64+0x52], R132 ;  /* 0x0000528476007986 */ /* 0x0003e2000c101514 */
[----:B------:R-:W-:Y:S02]  /*1f950*/  LOP3.LUT R179, R179, 0xff00ff, RZ, 0xc0, !PT ;  /* 0x00ff00ffb3b37812 */ /* 0x000fe400078ec0ff */
[----:B------:R-:W-:Y:S01]  /*1f960*/  PRMT R172, R133, 0x5410, R172 ;  /* 0x0000541085ac7816 */ /* 0x000fe200000000ac */
[----:B------:R-:W1:Y:S02]  /*1f970*/  LDSM.16.MT88.4 R108, [R131+0x1800] ;  /* 0x00180000836c783b */ /* 0x000e640000004200 */
[--C-:B------:R-:W-:Y:S02]  /*1f980*/  HSET2.LE.AND R179, R179, R216.reuse, PT ;  /* 0x000000d8b3b37233 */ /* 0x100fe40003803000 */
[--C-:B------:R-:W-:Y:S04]  /*1f990*/  HSET2.LE.AND R172, R172, R216.reuse, PT ;  /* 0x000000d8acac7233 */ /* 0x100fe80003803000 */
[----:B------:R1:W-:Y:S04]  /*1f9a0*/  STG.E.U16 desc[UR20][R122.64+0x50], R2 ;  /* 0x000050027a007986 */ /* 0x0003e8000c101514 */
[----:B---3--:R3:W3:Y:S01]  /*1f9b0*/  LDL.S16 R128, [R1+0x3c] ;  /* 0x00003c0001807983 */ /* 0x0086e20000100600 */
[----:B-1----:R-:W-:Y:S02]  /*1f9c0*/  PRMT R132, R117, 0x7632, R132 ;  /* 0x0000763275847816 */ /* 0x002fe40000000084 */
[----:B------:R-:W-:Y:S02]  /*1f9d0*/  PRMT R119, R120, 0x7632, R119 ;  /* 0x0000763278777816 */ /* 0x000fe40000000077 */
[----:B------:R-:W-:Y:S02]  /*1f9e0*/  LOP3.LUT R132, R132, 0xff, RZ, 0xc0, !PT ;  /* 0x000000ff84847812 */ /* 0x000fe400078ec0ff */
[----:B------:R-:W-:Y:S02]  /*1f9f0*/  LOP3.LUT R119, R119, 0xff, RZ, 0xc0, !PT ;  /* 0x000000ff77777812 */ /* 0x000fe400078ec0ff */
[----:B------:R-:W-:Y:S02]  /*1fa00*/  SHF.R.U32.HI R120, RZ, 0x18, R120 ;  /* 0x00000018ff787819 */ /* 0x000fe40000011678 */
[----:B------:R-:W-:Y:S02]  /*1fa10*/  PRMT R2, R3, 0x7632, R2 ;  /* 0x0000763203027816 */ /* 0x000fe40000000002 */
[----:B------:R-:W-:Y:S02]  /*1fa20*/  PRMT R177, R119, 0x5410, R120 ;  /* 0x0000541077b17816 */ /* 0x000fe40000000078 */
[----:B------:R-:W-:Y:S01]  /*1fa30*/  PRMT R118, R3, 0x5410, R2 ;  /* 0x0000541003767816 */ /* 0x000fe20000000002 */
[-C--:B------:R-:W-:Y:S03]  /*1fa40*/  HMMA.16816.F32.BF16 R52, R104, R108.reuse, R52 ;  /* 0x0000006c6834723c */ /* 0x080fe60000041834 */
[----:B------:R-:W-:Y:S02]  /*1fa50*/  LOP3.LUT R172, R118, R172, RZ, 0xc0, !PT ;  /* 0x000000ac76ac7212 */ /* 0x000fe400078ec0ff */
[----:B------:R-:W-:Y:S03]  /*1fa60*/  HSET2.LE.AND R177, R177, R216, PT ;  /* 0x000000d8b1b17233 */ /* 0x000fe60003803000 */
[C---:B------:R-:W-:Y:S04]  /*1fa70*/  HMMA.16816.F32.BF16 R56, R124.reuse, R108, R56 ;  /* 0x0000006c7c38723c */ /* 0x040fe80000041838 */
[C---:B------:R-:W-:Y:S04]  /*1fa80*/  IMAD.WIDE R108, R203.reuse, -0x70, R122 ;  /* 0xffffff90cb6c7825 */ /* 0x040fe800078e027a */
[-C--:B------:R-:W-:Y:S03]  /*1fa90*/  HMMA.16816.F32.BF16 R60, R124, R110.reuse, R60 ;  /* 0x0000006e7c3c723c */ /* 0x080fe6000004183c */
[----:B------:R-:W-:Y:S05]  /*1faa0*/  IMAD.WIDE R192, R203, 0x70, R108 ;  /* 0x00000070cbc07825 */ /* 0x000fea00078e026c */
[C---:B------:R-:W-:Y:S04]  /*1fab0*/  HMMA.16816.F32.BF16 R64, R104.reuse, R110, R64 ;  /* 0x0000006e6840723c */ /* 0x040fe80000041840 */
[----:B--2---:R-:W-:Y:S01]  /*1fac0*/  @P3 HFMA2.BF16_V2 R152, -RZ.H0_H0, RZ.H0_H0, -R160.H1_H1 ;  /* 0x200000ffff983231 */ /* 0x004fe200003609a0 */
[----:B------:R-:W-:Y:S01]  /*1fad0*/  PRMT R160, R160, 0x7632, R160 ;  /* 0x00007632a0a07816 */ /* 0x000fe200000000a0 */
[--C-:B----4-:R-:W-:Y:S03]  /*1fae0*/  @P1 HFMA2.BF16_V2 R151, -RZ.H0_H0, RZ.H0_H0, -R156.reuse.H0_H0 ;  /* 0x200000ffff971231 */ /* 0x110fe6000034099c */
[----:B------:R-:W-:Y:S01]  /*1faf0*/  @P3 STL.S16 [R1+0x60], R152 ;  /* 0x0000609801003387 */ /* 0x000fe20000100600 */
[----:B------:R-:W-:Y:S03]  /*1fb00*/  PRMT R129, R152, 0x7610, R129 ;  /* 0x0000761098817816 */ /* 0x000fe60000000081 */
[----:B------:R-:W-:Y:S01]  /*1fb10*/  @P1 STL.S16 [R1+0x58], R151 ;  /* 0x0000589701001387 */ /* 0x000fe20000100600 */
[----:B------:R-:W-:Y:S02]  /*1fb20*/  @P3 PRMT R160, R129, 0x5410, RZ ;  /* 0x0000541081a03816 */ /* 0x000fe400000000ff */
[----:B------:R-:W-:Y:S02]  /*1fb30*/  ISETP.LE.U32.AND P3, PT, R130, UR11, PT ;  /* 0x0000000b82007c0c */ /* 0x000fe4000bf63070 */
[----:B------:R-:W-:Y:S01]  /*1fb40*/  PRMT R143, R151, 0x7610, R143 ;  /* 0x00007610978f7816 */ /* 0x000fe2000000008f */
[----:B------:R-:W-:Y:S01]  /*1fb50*/  STG.E.U16 desc[UR20][R122.64+0x52], R160 ;  /* 0x000052a07a007986 */ /* 0x000fe2000c101514 */
[----:B------:R-:W-:Y:S01]  /*1fb60*/  PRMT R129, R116, 0x7771, RZ ;  /* 0x0000777174817816 */ /* 0x000fe200000000ff */
[----:B------:R-:W-:Y:S01]  /*1fb70*/  @P4 HFMA2.BF16_V2 R150, -RZ.H0_H0, RZ.H0_H0, -R156.H1_H1 ;  /* 0x200000ffff964231 */ /* 0x000fe2000036099c */
[----:B------:R-:W-:Y:S02]  /*1fb80*/  @P1 PRMT R156, R143, 0x5410, RZ ;  /* 0x000054108f9c1816 */ /* 0x000fe400000000ff */
[----:B------:R-:W-:Y:S02]  /*1fb90*/  ISETP.LE.U32.AND P1, PT, R133, UR11, PT ;  /* 0x0000000b85007c0c */ /* 0x000fe4000bf23070 */
[----:B------:R-:W-:Y:S01]  /*1fba0*/  @P4 STL.S16 [R1+0x6c], R150 ;  /* 0x00006c9601004387 */ /* 0x000fe20000100600 */
[----:B------:R-:W-:Y:S02]  /*1fbb0*/  PRMT R142, R150, 0x7610, R142 ;  /* 0x00007610968e7816 */ /* 0x000fe4000000008e */
[----:B------:R-:W-:Y:S01]  /*1fbc0*/  PRMT R116, R0, 0x7632, R116 ;  /* 0x0000763200747816 */ /* 0x000fe20000000074 */
[----:B------:R4:W2:Y:S01]  /*1fbd0*/  LDL.S16 R112, [R1+0x38] ;  /* 0x0000380001707983 */ /* 0x0008a20000100600 */
[----:B------:R-:W-:Y:S02]  /*1fbe0*/  @P4 PRMT R121, R142, 0x5410, RZ ;  /* 0x000054108e794816 */ /* 0x000fe400000000ff */
[----:B------:R-:W-:Y:S01]  /*1fbf0*/  ISETP.LE.U32.AND P4, PT, R132, UR11, PT ;  /* 0x0000000b84007c0c */ /* 0x000fe2000bf83070 */
[----:B------:R4:W4:Y:S04]  /*1fc00*/  LDL.S16 R143, [R1+0x48] ;  /* 0x00004800018f7983 */ /* 0x0009280000100600 */
[----:B------:R1:W4:Y:S04]  /*1fc10*/  LDL.S16 R142, [R1+0x44] ;  /* 0x00004400018e7983 */ /* 0x0003280000100600 */
[----:B------:R-:W-:Y:S04]  /*1fc20*/  STG.E.U16 desc[UR20][R190.64+0x50], R156 ;  /* 0x0000509cbe007986 */ /* 0x000fe8000c101514 */
[----:B------:R-:W-:Y:S01]  /*1fc30*/  STG.E.U16 desc[UR20][R190.64+0x52], R121 ;  /* 0x00005279be007986 */ /* 0x000fe2000c101514 */
[----:B------:R-:W-:Y:S02]  /*1fc40*/  @!P3 HFMA2.BF16_V2 R145, -RZ.H0_H0, RZ.H0_H0, -R159.H0_H0 ;  /* 0x200000ffff91b231 */ /* 0x000fe4000034099f */
[----:B------:R-:W-:Y:S03]  /*1fc50*/  @!P1 HFMA2.BF16_V2 R149, -RZ.H0_H0, RZ.H0_H0, -R3.H0_H0 ;  /* 0x200000ffff959231 */ /* 0x000fe60000340903 */
[----:B------:R1:W-:Y:S01]  /*1fc60*/  @!P3 STL.S16 [R1+0x64], R145 ;  /* 0x000064910100b387 */ /* 0x0003e20000100600 */
[----:B------:R-:W-:Y:S02]  /*1fc70*/  PRMT R144, R145, 0x7610, R144 ;  /* 0x0000761091907816 */ /* 0x000fe40000000090 */
[----:B------:R-:W-:Y:S04]  /*1fc80*/  PRMT R148, R149, 0x7610, R148 ;  /* 0x0000761095947816 */ /* 0x000fe80000000094 */
[----:B------:R-:W-:Y:S05]  /*1fc90*/  @!P1 PRMT R3, R148, 0x5410, RZ ;  /* 0x0000541094039816 */ /* 0x000fea00000000ff */
[----:B------:R1:W-:Y:S01]  /*1fca0*/  STG.E.U16 desc[UR20][R188.64+0x60], R3 ;  /* 0x00006003bc007986 */ /* 0x0003e2000c101514 */
[----:B---3--:R-:W-:Y:S05]  /*1fcb0*/  @!P6 HFMA2.BF16_V2 R128, -RZ.H0_H0, RZ.H0_H0, -R2.H0_H0 ;  /* 0x200000ffff80e231 */ /* 0x008fea0000340902 */
[----:B------:R-:W-:Y:S01]  /*1fcc0*/  PRMT R147, R128, 0x7610, R147 ;  /* 0x0000761080937816 */ /* 0x000fe20000000093 */
[----:B-1----:R3:W3:Y:S03]  /*1fcd0*/  LDL.S16 R145, [R1+0x50] ;  /* 0x0000500001917983 */ /* 0x0026e60000100600 */
[----:B------:R-:W-:Y:S01]  /*1fce0*/  @!P6 PRMT R2, R147, 0x5410, RZ ;  /* 0x000054109302e816 */ /* 0x000fe200000000ff */
[----:B------:R-:W-:Y:S04]  /*1fcf0*/  @!P1 STL.S16 [R1+0x40], R149 ;  /* 0x0000409501009387 */ /* 0x000fe80000100600 */
[----:B------:R1:W-:Y:S01]  /*1fd00*/  @!P6 STL.S16 [R1+0x3c], R128 ;  /* 0x00003c800100e387 */ /* 0x0003e20000100600 */
[----:B------:R-:W-:Y:S03]  /*1fd10*/  ISETP.LE.U32.AND P6, PT, R119, UR11, PT ;  /* 0x0000000b77007c0c */ /* 0x000fe6000bfc3070 */
[----:B------:R1:W-:Y:S01]  /*1fd20*/  STG.E.U16 desc[UR20][R188.64+0x62], R2 ;  /* 0x00006202bc007986 */ /* 0x0003e2000c101514 */
[----:B------:R-:W-:Y:S03]  /*1fd30*/  PRMT R3, R158, 0x7632, R3 ;  /* 0x000076329e037816 */ /* 0x000fe60000000003 */
[----:B------:R-:W-:Y:S01]  /*1fd40*/  LDSM.16.MT88.4 R148, [R208+0xac00] ;  /* 0x00ac0000d094783b */ /* 0x000fe20000004200 */
[----:B-1----:R-:W-:Y:S02]  /*1fd50*/  SHF.R.U32.HI R128, RZ, 0x18, R117 ;  /* 0x00000018ff807819 */ /* 0x002fe40000011675 */
[----:B------:R-:W-:Y:S02]  /*1fd60*/  PRMT R117, R0, 0x5410, R116 ;  /* 0x0000541000757816 */ /* 0x000fe40000000074 */
[----:B------:R-:W-:Y:S02]  /*1fd70*/  ISETP.LE.U32.AND P1, PT, R128, UR11, PT ;  /* 0x0000000b80007c0c */ /* 0x000fe4000bf23070 */
[----:B------:R-:W-:Y:S02]  /*1fd80*/  PRMT R2, R159, 0x7610, R2 ;  /* 0x000076109f027816 */ /* 0x000fe40000000002 */
[----:B------:R-:W-:Y:S02]  /*1fd90*/  @!P3 PRMT R2, R144, 0x5410, RZ ;  /* 0x000054109002b816 */ /* 0x000fe400000000ff */
[----:B------:R-:W-:Y:S01]  /*1fda0*/  ISETP.GT.U32.AND P3, PT, R137, UR11, PT ;  /* 0x0000000b89007c0c */ /* 0x000fe2000bf64070 */
[----:B--2---:R-:W-:Y:S02]  /*1fdb0*/  @!P4 HFMA2.BF16_V2 R112, -RZ.H0_H0, RZ.H0_H0, -R0.H0_H0 ;  /* 0x200000ffff70c231 */ /* 0x004fe40000340900 */
[----:B----4-:R-:W-:Y:S03]  /*1fdc0*/  @!P5 HFMA2.BF16_V2 R143, -RZ.H0_H0, RZ.H0_H0, -R159.H1_H1 ;  /* 0x200000ffff8fd231 */ /* 0x010fe6000036099f */
[----:B------:R-:W-:Y:S01]  /*1fdd0*/  @!P4 STL.S16 [R1+0x38], R112 ;  /* 0x000038700100c387 */ /* 0x000fe20000100600 */
[----:B------:R-:W-:Y:S01]  /*1fde0*/  PRMT R146, R112, 0x7610, R146 ;  /* 0x0000761070927816 */ /* 0x000fe20000000092 */
[----:B------:R-:W-:Y:S02]  /*1fdf0*/  @!P6 HFMA2.BF16_V2 R142, -RZ.H0_H0, RZ.H0_H0, -R158.H0_H0 ;  /* 0x200000ffff8ee231 */ /* 0x000fe4000034099e */
[----:B------:R4:W2:Y:S01]  /*1fe00*/  LDL.S16 R122, [R1+0x54] ;  /* 0x00005400017a7983 */ /* 0x0008a20000100600 */
[----:B------:R-:W-:Y:S02]  /*1fe10*/  @!P4 PRMT R0, R146, 0x5410, RZ ;  /* 0x000054109200c816 */ /* 0x000fe400000000ff */
[----:B------:R-:W-:Y:S01]  /*1fe20*/  ISETP.GT.U32.AND P4, PT, R138, UR11, PT ;  /* 0x0000000b8a007c0c */ /* 0x000fe2000bf84070 */
[----:B------:R-:W1:Y:S01]  /*1fe30*/  LDSM.16.MT88.4 R112, [R208+0xb800] ;  /* 0x00b80000d070783b */ /* 0x000e620000004200 */
[----:B------:R-:W-:Y:S02]  /*1fe40*/  PRMT R123, R143, 0x7610, R123 ;  /* 0x000076108f7b7816 */ /* 0x000fe4000000007b */
[----:B------:R-:W-:Y:S05]  /*1fe50*/  PRMT R121, R142, 0x7610, R121 ;  /* 0x000076108e797816 */ /* 0x000fea0000000079 */
[----:B------:R4:W-:Y:S02]  /*1fe60*/  STG.E.U16 desc[UR20][R108.64+0x60], R0 ;  /* 0x000060006c007986 */ /* 0x0009e4000c101514 */
[----:B----4-:R-:W-:Y:S02]  /*1fe70*/  PRMT R0, R159, 0x7632, R0 ;  /* 0x000076329f007816 */ /* 0x010fe40000000000 */
[----:B------:R-:W-:Y:S01]  /*1fe80*/  @!P5 PRMT R0, R123, 0x5410, RZ ;  /* 0x000054107b00d816 */ /* 0x000fe200000000ff */
[-C--:B-1----:R-:W-:Y:S08]  /*1fe90*/  HMMA.16816.F32.BF16 R68, R104, R112.reuse, R68 ;  /* 0x000000706844723c */ /* 0x082ff00000041844 */
[C---:B------:R-:W-:Y:S04]  /*1fea0*/  HMMA.16816.F32.BF16 R72, R124.reuse, R112, R72 ;  /* 0x000000707c48723c */ /* 0x040fe80000041848 */
[----:B---3--:R-:W-:Y:S02]  /*1feb0*/  @!P1 HFMA2.BF16_V2 R145, -RZ.H0_H0, RZ.H0_H0, -R116.H0_H0 ;  /* 0x200000ffff919231 */ /* 0x008fe40000340974 */
[----:B------:R-:W-:Y:S02]  /*1fec0*/  IMAD.MOV.U32 R113, RZ, RZ, R159 ;  /* 0x000000ffff717224 */ /* 0x000fe400078e009f */
[-C--:B------:R-:W-:Y:S01]  /*1fed0*/  HMMA.16816.F32.BF16 R76, R124, R114.reuse, R76 ;  /* 0x000000727c4c723c */ /* 0x080fe2000004184c */
[----:B------:R-:W-:Y:S02]  /*1fee0*/  @!P1 STL.S16 [R1+0x50], R145 ;  /* 0x0000509101009387 */ /* 0x000fe40000100600 */
[----:B------:R-:W-:Y:S02]  /*1fef0*/  PRMT R141, R145, 0x7610, R141 ;  /* 0x00007610918d7816 */ /* 0x000fe4000000008d */
[----:B------:R-:W-:Y:S02]  /*1ff00*/  LOP3.LUT R176, R113, R176, RZ, 0xc0, !PT ;  /* 0x000000b071b07212 */ /* 0x000fe400078ec0ff */
[----:B------:R-:W-:Y:S01]  /*1ff10*/  @!P1 PRMT R116, R141, 0x5410, RZ ;  /* 0x000054108d749816 */ /* 0x000fe200000000ff */
[C---:B------:R-:W-:Y:S01]  /*1ff20*/  HMMA.16816.F32.BF16 R80, R104.reuse, R114, R80 ;  /* 0x000000726850723c */ /* 0x040fe20000041850 */
[----:B------:R3:W4:Y:S03]  /*1ff30*/  LDL.S16 R141, [R1+0x4c] ;  /* 0x00004c00018d7983 */ /* 0x0007260000100600 */
[----:B------:R-:W-:Y:S01]  /*1ff40*/  ISETP.LE.U32.AND P1, PT, R120, UR11, PT ;  /* 0x0000000b78007c0c */ /* 0x000fe2000bf23070 */
[----:B------:R1:W-:Y:S01]  /*1ff50*/  STG.E.U16 desc[UR20][R108.64+0x62], R116 ;  /* 0x000062746c007986 */ /* 0x0003e2000c101514 */
[----:B------:R-:W-:Y:S03]  /*1ff60*/  IMAD.MOV.U32 R114, RZ, RZ, R158 ;  /* 0x000000ffff727224 */ /* 0x000fe600078e009e */
[----:B------:R-:W-:Y:S02]  /*1ff70*/  @!P5 STL.S16 [R1+0x48], R143 ;  /* 0x0000488f0100d387 */ /* 0x000fe40000100600 */
[----:B------:R-:W-:Y:S02]  /*1ff80*/  LOP3.LUT R177, R114, R177, RZ, 0xc0, !PT ;  /* 0x000000b172b17212 */ /* 0x000fe400078ec0ff */
[----:B------:R-:W-:Y:S04]  /*1ff90*/  @!P6 STL.S16 [R1+0x44], R142 ;  /* 0x0000448e0100e387 */ /* 0x000fe80000100600 */
[----:B------:R3:W3:Y:S04]  /*1ffa0*/  LDL.S16 R138, [R1+0x30] ;  /* 0x00003000018a7983 */ /* 0x0006e80000100600 */
[----:B------:R2:W3:Y:S04]  /*1ffb0*/  LDL.S16 R137, [R1+0x2c] ;  /* 0x00002c0001897983 */ /* 0x0004e80000100600 */
[----:B------:R2:W3:Y:S04]  /*1ffc0*/  LDL.S16 R123, [R1+0x24] ;  /* 0x00002400017b7983 */ /* 0x0004e80000100600 */
[----:B------:R1:W-:Y:S02]  /*1ffd0*/  STG.E.U16 desc[UR20][R192.64+0x60], R2 ;  /* 0x00006002c0007986 */ /* 0x0003e4000c101514 */
[----:B-1----:R-:W-:Y:S02]  /*1ffe0*/  LOP3.LUT R116, R135, 0xff, RZ, 0xc0, !PT ;  /* 0x000000ff87747812 */ /* 0x002fe400078ec0ff */
[----:B------:R1:W-:Y:S02]  /*1fff0*/  STG.E.U16 desc[UR20][R192.64+0x62], R0 ;  /* 0x00006200c0007986 */ /* 0x0003e4000c101514 */
[C---:B------:R-:W-:Y:S02]  /*20000*/  ISETP.LE.U32.AND P5, PT, R116.reuse, UR11, PT ;  /* 0x0000000b74007c0c */ /* 0x040fe4000bfa3070 */
[----:B------:R1:W3:Y:S01]  /*20010*/  LDL.S16 R135, [R1+0x28] ;  /* 0x0000280001877983 */ /* 0x0002e20000100600 */
[----:B------:R-:W-:Y:S03]  /*20020*/  PRMT R174, R116, 0x5410, R129 ;  /* 0x0000541074ae7816 */ /* 0x000fe60000000081 */
[----:B------:R-:W1:Y:S02]  /*20030*/  LDSM.16.MT88.4 R108, [R131+0x2800] ;  /* 0x00280000836c783b */ /* 0x000e640000004200 */
[--C-:B------:R-:W-:Y:S02]  /*20040*/  HSET2.LE.AND R174, R174, R216.reuse, PT ;  /* 0x000000d8aeae7233 */ /* 0x100fe40003803000 */
[----:B------:R-:W-:Y:S02]  /*20050*/  PRMT R2, R158, 0x7610, R2 ;  /* 0x000076109e027816 */ /* 0x000fe40000000002 */
[----:B------:R-:W-:Y:S02]  /*20060*/  @!P6 PRMT R2, R121, 0x5410, RZ ;  /* 0x000054107902e816 */ /* 0x000fe400000000ff */
[----:B------:R-:W-:Y:S02]  /*20070*/  LOP3.LUT R121, R139, 0xff, RZ, 0xc0, !PT ;  /* 0x000000ff8b797812 */ /* 0x000fe400078ec0ff */
[----:B-1----:R-:W-:Y:S01]  /*20080*/  PRMT R0, R173, 0x7610, R0 ;  /* 0x00007610ad007816 */ /* 0x002fe20000000000 */
[----:B------:R1:W-:Y:S01]  /*20090*/  STG.E.U16 desc[UR20][R190.64+0x60], R2 ;  /* 0x00006002be007986 */ /* 0x0003e2000c101514 */
[----:B------:R-:W-:Y:S01]  /*200a0*/  ISETP.LE.U32.AND P6, PT, R121, UR11, PT ;  /* 0x0000000b79007c0c */ /* 0x000fe2000bfc3070 */
[-C--:B------:R-:W-:Y:S08]  /*200b0*/  HMMA.16816.F32.BF16 R84, R104, R108.reuse, R84 ;  /* 0x0000006c6854723c */ /* 0x080ff00000041854 */
[C---:B------:R-:W-:Y:S04]  /*200c0*/  HMMA.16816.F32.BF16 R88, R124.reuse, R108, R88 ;  /* 0x0000006c7c58723c */ /* 0x040fe80000041858 */
[----:B-1----:R-:W-:Y:S02]  /*200d0*/  PRMT R2, R173, 0x7632, R2 ;  /* 0x00007632ad027816 */ /* 0x002fe40000000002 */
[----:B------:R-:W-:Y:S02]  /*200e0*/  PRMT R173, R132, 0x5410, R128 ;  /* 0x0000541084ad7816 */ /* 0x000fe40000000080 */
[-C--:B------:R-:W-:Y:S03]  /*200f0*/  HMMA.16816.F32.BF16 R92, R124, R110.reuse, R92 ;  /* 0x0000006e7c5c723c */ /* 0x080fe6000004185c */
[----:B------:R-:W-:Y:S02]  /*20100*/  PRMT R112, R0, 0x5410, R2 ;  /* 0x0000541000707816 */ /* 0x000fe40000000002 */
[----:B------:R-:W-:Y:S02]  /*20110*/  HSET2.LE.AND R173, R173, R216, PT ;  /* 0x000000d8adad7233 */ /* 0x000fe40003803000 */
[----:B------:R-:W-:Y:S01]  /*20120*/  LOP3.LUT R174, R112, R174, RZ, 0xc0, !PT ;  /* 0x000000ae70ae7212 */ /* 0x000fe200078ec0ff */
[----:B------:R-:W-:Y:S01]  /*20130*/  HMMA.16816.F32.BF16 R96, R104, R110, R96 ;  /* 0x0000006e6860723c */ /* 0x000fe20000041860 */
[----:B------:R-:W-:Y:S03]  /*20140*/  LDSM.16.MT88.4 R104, [R208+0xbc00] ;  /* 0x00bc0000d068783b */ /* 0x000fe60000004200 */
[----:B------:R-:W-:Y:S01]  /*20150*/  LOP3.LUT R173, R117, R173, RZ, 0xc0, !PT ;  /* 0x000000ad75ad7212 */ /* 0x000fe200078ec0ff */
[----:B--2---:R-:W-:Y:S04]  /*20160*/  @!P1 HFMA2.BF16_V2 R122, -RZ.H0_H0, RZ.H0_H0, -R158.H1_H1 ;  /* 0x200000ffff7a9231 */ /* 0x004fe8000036099e */
[----:B------:R-:W1:Y:S01]  /*20170*/  LDSM.16.MT88.4 R156, [R131+0xc00] ;  /* 0x000c0000839c783b */ /* 0x000e620000004200 */
[----:B------:R-:W-:Y:S04]  /*20180*/  PRMT R140, R122, 0x7610, R140 ;  /* 0x000076107a8c7816 */ /* 0x000fe8000000008c */
[----:B------:R-:W-:Y:S03]  /*20190*/  @!P1 PRMT R3, R140, 0x5410, RZ ;  /* 0x000054108c039816 */ /* 0x000fe600000000ff */
[----:B------:R2:W-:Y:S01]  /*201a0*/  @!P1 STL.S16 [R1+0x54], R122 ;  /* 0x0000547a01009387 */ /* 0x0005e20000100600 */
[----:B------:R-:W-:Y:S02]  /*201b0*/  ISETP.GT.U32.AND P1, PT, R178, UR11, PT ;  /* 0x0000000bb2007c0c */ /* 0x000fe4000bf24070 */
[----:B------:R-:W-:Y:S01]  /*201c0*/  PRMT R178, R121, 0x5410, R178 ;  /* 0x0000541079b27816 */ /* 0x000fe200000000b2 */
[----:B------:R1:W-:Y:S04]  /*201d0*/  STG.E.U16 desc[UR20][R190.64+0x62], R3 ;  /* 0x00006203be007986 */ /* 0x0003e8000c101514 */
[----:B------:R-:W-:Y:S01]  /*201e0*/  HSET2.LE.AND R178, R178, R216, PT ;  /* 0x000000d8b2b27233 */ /* 0x000fe20003803000 */
[----:B--2---:R2:W2:Y:S01]  /*201f0*/  LDL.S16 R122, [R1+0x34] ;  /* 0x00003400017a7983 */ /* 0x0044a20000100600 */
[----:B-1----:R-:W-:Y:S01]  /*20200*/  PRMT R3, R175, 0x7610, R3 ;  /* 0x00007610af037816 */ /* 0x002fe20000000003 */
[----:B----4-:R-:W-:Y:S05]  /*20210*/  @!P5 HFMA2.BF16_V2 R141, -RZ.H0_H0, RZ.H0_H0, -R0.H0_H0 ;  /* 0x200000ffff8dd231 */ /* 0x010fea0000340900 */
[----:B------:R-:W-:Y:S01]  /*20220*/  @!P5 STL.S16 [R1+0x4c], R141 ;  /* 0x00004c8d0100d387 */ /* 0x000fe20000100600 */
[----:B------:R-:W-:Y:S03]  /*20230*/  PRMT R139, R141, 0x7610, R139 ;  /* 0x000076108d8b7816 */ /* 0x000fe6000000008b */
[----:B------:R-:W1:Y:S01]  /*20240*/  LDSM.16.MT88.4 R140, [R131+0x1c00] ;  /* 0x001c0000838c783b */ /* 0x000e620000004200 */
[----:B------:R-:W-:Y:S02]  /*20250*/  @!P5 PRMT R0, R139, 0x5410, RZ ;  /* 0x000054108b00d816 */ /* 0x000fe400000000ff */
[----:B------:R-:W-:Y:S01]  /*20260*/  ISETP.GT.U32.AND P5, PT, R129, UR11, PT ;  /* 0x0000000b81007c0c */ /* 0x000fe2000bfa4070 */
[--C-:B---3--:R-:W-:Y:S04]  /*20270*/  @!P6 HFMA2.BF16_V2 R138, -RZ.H0_H0, RZ.H0_H0, -R186.reuse.H0_H0 ;  /* 0x200000ffff8ae231 */ /* 0x108fe800003409ba */
[----:B------:R3:W-:Y:S01]  /*20280*/  STG.E.U16 desc[UR20][R188.64+0x70], R0 ;  /* 0x00007000bc007986 */ /* 0x0007e2000c101514 */
[----:B------:R-:W-:Y:S03]  /*20290*/  @P1 HFMA2.BF16_V2 R137, -RZ.H0_H0, RZ.H0_H0, -R186.H1_H1 ;  /* 0x200000ffff891231 */ /* 0x000fe600003609ba */
[----:B------:R-:W-:Y:S01]  /*202a0*/  @!P6 STL.S16 [R1+0x30], R138 ;  /* 0x0000308a0100e387 */ /* 0x000fe20000100600 */
[----:B------:R-:W-:Y:S01]  /*202b0*/  PRMT R197, R138, 0x7610, R197 ;  /* 0x000076108ac57816 */ /* 0x000fe200000000c5 */
[--C-:B------:R-:W-:Y:S02]  /*202c0*/  @P3 HFMA2.BF16_V2 R123, -RZ.H0_H0, RZ.H0_H0, -R185.reuse.H1_H1 ;  /* 0x200000ffff7b3231 */ /* 0x100fe400003609b9 */
[----:B------:R-:W-:Y:S01]  /*202d0*/  @P1 STL.S16 [R1+0x2c], R137 ;  /* 0x00002c8901001387 */ /* 0x000fe20000100600 */
[----:B------:R-:W-:Y:S02]  /*202e0*/  PRMT R196, R137, 0x7610, R196 ;  /* 0x0000761089c47816 */ /* 0x000fe400000000c4 */
[----:B------:R-:W-:Y:S01]  /*202f0*/  PRMT R194, R123, 0x7610, R194 ;  /* 0x000076107bc27816 */ /* 0x000fe200000000c2 */
[----:B------:R-:W-:Y:S05]  /*20300*/  @P4 HFMA2.BF16_V2 R135, -RZ.H0_H0, RZ.H0_H0, -R185.H0_H0 ;  /* 0x200000ffff874231 */ /* 0x000fea00003409b9 */
[----:B------:R-:W-:Y:S01]  /*20310*/  @P4 STL.S16 [R1+0x28], R135 ;  /* 0x0000288701004387 */ /* 0x000fe20000100600 */
[----:B------:R-:W-:Y:S02]  /*20320*/  PRMT R195, R135, 0x7610, R195 ;  /* 0x0000761087c37816 */ /* 0x000fe400000000c3 */
[----:B---3--:R-:W-:Y:S01]  /*20330*/  PRMT R0, R3, 0x5410, R184 ;  /* 0x0000541003007816 */ /* 0x008fe200000000b8 */
[----:B------:R-:W-:Y:S04]  /*20340*/  @P3 STL.S16 [R1+0x24], R123 ;  /* 0x0000247b01003387 */ /* 0x000fe80000100600 */
[----:B------:R3:W4:Y:S01]  /*20350*/  LDL.S16 R116, [R1+0x20] ;  /* 0x0000200001747983 */ /* 0x0007220000100600 */
[----:B--2---:R-:W-:Y:S05]  /*20360*/  @P5 HFMA2.BF16_V2 R122, -RZ.H0_H0, RZ.H0_H0, -R2.H0_H0 ;  /* 0x200000ffff7a5231 */ /* 0x004fea0000340902 */
[----:B------:R-:W-:Y:S01]  /*20370*/  @P5 STL.S16 [R1+0x34], R122 ;  /* 0x0000347a01005387 */ /* 0x000fe20000100600 */
[----:B------:R-:W-:Y:S03]  /*20380*/  PRMT R115, R122, 0x7610, R115 ;  /* 0x000076107a737816 */ /* 0x000fe60000000073 */
[----:B------:R3:W2:Y:S01]  /*20390*/  LDL.S16 R198, [R1+0x1c] ;  /* 0x00001c0001c67983 */ /* 0x0006a20000100600 */
[----:B------:R-:W-:Y:S02]  /*203a0*/  @P5 PRMT R2, R115, 0x5410, RZ ;  /* 0x0000541073025816 */ /* 0x000fe400000000ff */
[C---:B------:R-:W-:Y:S02]  /*203b0*/  ISETP.GT.U32.AND P5, PT, R134.reuse, UR11, PT ;  /* 0x0000000b86007c0c */ /* 0x040fe4000bfa4070 */
[----:B------:R-:W-:Y:S01]  /*203c0*/  PRMT R134, R134, 0x5410, R187 ;  /* 0x0000541086867816 */ /* 0x000fe200000000bb */
[----:B------:R1:W-:Y:S03]  /*203d0*/  STG.E.U16 desc[UR20][R188.64+0x72], R2 ;  /* 0x00007202bc007986 */ /* 0x0003e6000c101514 */
[----:B------:R-:W-:Y:S05]  /*203e0*/  LOP3.LUT R134, R134, 0xff00ff, RZ, 0xc0, !PT ;  /* 0x00ff00ff86867812 */ /* 0x000fea00078ec0ff */
[----:B------:R-:W-:Y:S05]  /*203f0*/  HSET2.LE.AND R175, R134, R216, PT ;  /* 0x000000d886af7233 */ /* 0x000fea0003803000 */
[----:B------:R-:W-:Y:S01]  /*20400*/  LOP3.LUT R175, R0, R175, RZ, 0xc0, !PT ;  /* 0x000000af00af7212 */ /* 0x000fe200078ec0ff */
[----:B------:R-:W-:Y:S05]  /*20410*/  IMAD.MOV.U32 R0, RZ, RZ, R186 ;  /* 0x000000ffff007224 */ /* 0x000fea00078e00ba */
[----:B------:R-:W-:Y:S01]  /*20420*/  LOP3.LUT R178, R0, R178, RZ, 0xc0, !PT ;  /* 0x000000b200b27212 */ /* 0x000fe200078ec0ff */
[-C--:B------:R-:W-:Y:S05]  /*20430*/  HMMA.16816.F32.BF16 R168, R172, R164.reuse, R4 ;  /* 0x000000a4aca8723c */ /* 0x080fea0000041804 */
[----:B------:R-:W-:Y:S02]  /*20440*/  IMAD.MOV.U32 R0, RZ, RZ, R185 ;  /* 0x000000ffff007224 */ /* 0x000fe400078e00b9 */
[----:B------:R-:W-:Y:S01]  /*20450*/  IMAD.WIDE R4, R203, -0x70, R192 ;  /* 0xffffff90cb047825 */ /* 0x000fe200078e02c0 */
[----:B-1----:R-:W-:Y:S02]  /*20460*/  PRMT R2, R186, 0x7632, R2 ;  /* 0x00007632ba027816 */ /* 0x002fe40000000002 */
[----:B------:R-:W-:Y:S02]  /*20470*/  LOP3.LUT R179, R0, R179, RZ, 0xc0, !PT ;  /* 0x000000b300b37212 */ /* 0x000fe400078ec0ff */
[----:B------:R-:W-:Y:S02]  /*20480*/  @!P6 PRMT R186, R197, 0x5410, RZ ;  /* 0x00005410c5bae816 */ /* 0x000fe400000000ff */
[----:B------:R-:W-:Y:S02]  /*20490*/  @P1 PRMT R2, R196, 0x5410, RZ ;  /* 0x00005410c4021816 */ /* 0x000fe400000000ff */
[----:B------:R-:W-:Y:S01]  /*204a0*/  PRMT R0, R185, 0x7632, R0 ;  /* 0x00007632b9007816 */ /* 0x000fe20000000000 */
[C---:B------:R-:W-:Y:S04]  /*204b0*/  HMMA.16816.F32.BF16 R136, R176.reuse, R164, R8 ;  /* 0x000000a4b088723c */ /* 0x040fe80000041808 */
[----:B------:R-:W-:Y:S02]  /*204c0*/  @P3 PRMT R0, R194, 0x5410, RZ ;  /* 0x00005410c2003816 */ /* 0x000fe400000000ff */
[----:B------:R-:W-:Y:S02]  /*204d0*/  @P4 PRMT R185, R195, 0x5410, RZ ;  /* 0x00005410c3b94816 */ /* 0x000fe400000000ff */
[-C--:B------:R-:W-:Y:S08]  /*204e0*/  HMMA.16816.F32.BF16 R132, R176, R166.reuse, R12 ;  /* 0x000000a6b084723c */ /* 0x080ff0000004180c */
[C---:B------:R-:W-:Y:S08]  /*204f0*/  HMMA.16816.F32.BF16 R164, R172.reuse, R166, R16 ;  /* 0x000000a6aca4723c */ /* 0x040ff00000041810 */
[-C--:B------:R-:W-:Y:S03]  /*20500*/  HMMA.16816.F32.BF16 R160, R172, R156.reuse, R20 ;  /* 0x0000009caca0723c */ /* 0x080fe60000041814 */
[----:B----4-:R-:W-:Y:S05]  /*20510*/  @P5 HFMA2.BF16_V2 R116, -RZ.H0_H0, RZ.H0_H0, -R3.H0_H0 ;  /* 0x200000ffff745231 */ /* 0x010fea0000340903 */
[C---:B------:R-:W-:Y:S01]  /*20520*/  HMMA.16816.F32.BF16 R128, R176.reuse, R156, R24 ;  /* 0x0000009cb080723c */ /* 0x040fe20000041818 */
[----:B------:R1:W-:Y:S03]  /*20530*/  @P5 STL.S16 [R1+0x20], R116 ;  /* 0x0000207401005387 */ /* 0x0003e60000100600 */
[----:B------:R-:W-:Y:S04]  /*20540*/  PRMT R108, R116, 0x7610, R108 ;  /* 0x00007610746c7816 */ /* 0x000fe8000000006c */
[-C--:B------:R-:W-:Y:S03]  /*20550*/  HMMA.16816.F32.BF16 R124, R176, R158.reuse, R28 ;  /* 0x0000009eb07c723c */ /* 0x080fe6000004181c */
[----:B------:R-:W-:Y:S02]  /*20560*/  @P5 PRMT R3, R108, 0x5410, RZ ;  /* 0x000054106c035816 */ /* 0x000fe400000000ff */
[----:B------:R-:W-:Y:S03]  /*20570*/  ISETP.GT.U32.AND P5, PT, R187, UR11, PT ;  /* 0x0000000bbb007c0c */ /* 0x000fe6000bfa4070 */
[C---:B------:R-:W-:Y:S01]  /*20580*/  HMMA.16816.F32.BF16 R156, R172.reuse, R158, R32 ;  /* 0x0000009eac9c723c */ /* 0x040fe20000041820 */
[----:B------:R4:W-:Y:S07]  /*20590*/  STG.E.U16 desc[UR20][R4.64+0x70], R3 ;  /* 0x0000700304007986 */ /* 0x0009ee000c101514 */
        /* <DEDUP_REMOVED lines=9> */
[C---:B------:R-:W-:Y:S04]  /*20630*/  HMMA.16816.F32.BF16 R72, R176.reuse, R104, R72 ;  /* 0x00000068b048723c */ /* 0x040fe80000041848 */
[----:B------:R-:W-:Y:S04]  /*20640*/  IMAD.MOV.U32 R104, RZ, RZ, R102 ;  /* 0x000000ffff687224 */ /* 0x000fe800078e0066 */
[-C--:B------:R-:W-:Y:S08]  /*20650*/  HMMA.16816.F32.BF16 R76, R176, R106.reuse, R76 ;  /* 0x0000006ab04c723c */ /* 0x080ff0000004184c */
[C---:B------:R-:W-:Y:S08]  /*20660*/  HMMA.16816.F32.BF16 R80, R172.reuse, R106, R80 ;  /* 0x0000006aac50723c */ /* 0x040ff00000041850 */
[-C--:B------:R-:W-:Y:S08]  /*20670*/  HMMA.16816.F32.BF16 R84, R172, R180.reuse, R84 ;  /* 0x000000b4ac54723c */ /* 0x080ff00000041854 */
[C---:B------:R-:W-:Y:S08]  /*20680*/  HMMA.16816.F32.BF16 R88, R176.reuse, R180, R88 ;  /* 0x000000b4b058723c */ /* 0x040ff00000041858 */
[-C--:B------:R-:W-:Y:S08]  /*20690*/  HMMA.16816.F32.BF16 R92, R176, R182.reuse, R92 ;  /* 0x000000b6b05c723c */ /* 0x080ff0000004185c */
[----:B------:R-:W-:Y:S04]  /*206a0*/  HMMA.16816.F32.BF16 R96, R172, R182, R96 ;  /* 0x000000b6ac60723c */ /* 0x000fe80000041860 */
[----:B--2---:R-:W-:Y:S05]  /*206b0*/  @P5 HFMA2.BF16_V2 R198, -RZ.H0_H0, RZ.H0_H0, -R184.H0_H0 ;  /* 0x200000ffffc65231 */ /* 0x004fea00003409b8 */
[----:B------:R-:W-:Y:S01]  /*206c0*/  @P5 STL.S16 [R1+0x1c], R198 ;  /* 0x00001cc601005387 */ /* 0x000fe20000100600 */
[----:B----4-:R-:W-:Y:S04]  /*206d0*/  PRMT R3, R198, 0x7610, R3 ;  /* 0x00007610c6037816 */ /* 0x010fe80000000003 */
[----:B------:R-:W-:Y:S05]  /*206e0*/  @P5 PRMT R184, R3, 0x5410, RZ ;  /* 0x0000541003b85816 */ /* 0x000fea00000000ff */
[----:B------:R1:W-:Y:S02]  /*206f0*/  STG.E.U16 desc[UR20][R4.64+0x72], R184 ;  /* 0x000072b804007986 */ /* 0x0003e4000c101514 */
[----:B-1----:R-:W-:Y:S05]  /*20700*/  IMAD.WIDE R4, R203, 0x70, R4 ;  /* 0x00000070cb047825 */ /* 0x002fea00078e0204 */
[----:B------:R-:W-:Y:S04]  /*20710*/  STG.E.U16 desc[UR20][R4.64+0x70], R186 ;  /* 0x000070ba04007986 */ /* 0x000fe8000c101514 */
[----:B------:R1:W-:Y:S04]  /*20720*/  STG.E.U16 desc[UR20][R4.64+0x72], R2 ;  /* 0x0000720204007986 */ /* 0x0003e8000c101514 */
[----:B------:R2:W-:Y:S04]  /*20730*/  STG.E.U16 desc[UR20][R190.64+0x72], R0 ;  /* 0x00007200be007986 */ /* 0x0005e8000c101514 */
[----:B------:R-:W-:Y:S01]  /*20740*/  STG.E.U16 desc[UR20][R190.64+0x70], R185 ;  /* 0x000070b9be007986 */ /* 0x000fe2000c101514 */
[----:B-1----:R-:W-:Y:S01]  /*20750*/  IMAD.MOV.U32 R2, RZ, RZ, R101 ;  /* 0x000000ffff027224 */ /* 0x002fe200078e0065 */
[----:B--2---:R-:W-:Y:S04]  /*20760*/  IADD3 R0, P1, PT, R188, -0x80, RZ ;  /* 0xffffff80bc007810 */ /* 0x004fe80007f3e0ff */
[----:B------:R-:W-:Y:S01]  /*20770*/  IADD3.X R3, PT, PT, R189, -0x1, RZ, P1, !PT ;  /* 0xffffffffbd037810 */ /* 0x000fe20000ffe4ff */
[----:B------:R1:W-:Y:S04]  /*20780*/  STL [R1+0x18], R0 ;  /* 0x0000180001007387 */ /* 0x0003e80000100800 */
[----:B------:R2:W-:Y:S01]  /*20790*/  STL [R1+0x14], R3 ;  /* 0x0000140301007387 */ /* 0x0005e20000100800 */
[----:B-1----:R-:W-:Y:S02]  /*207a0*/  IMAD.MOV.U32 R0, RZ, RZ, R100 ;  /* 0x000000ffff007224 */ /* 0x002fe400078e0064 */
[----:B--2---:R-:W-:Y:S01]  /*207b0*/  IMAD.MOV.U32 R3, RZ, RZ, R103 ;  /* 0x000000ffff037224 */ /* 0x004fe200078e0067 */
[----:B---3--:R-:W-:Y:S06]  /*207c0*/  BRA.U UP0, `(.L_x_649) ;  /* 0xffffff9500b87547 */ /* 0x008fec000b83ffff */
.L_x_648:
[----:B--2---:R-:W2:Y:S01]  /*207d0*/  LDL.LU R4, [R1+0x154] ;  /* 0x0001540001047983 */ /* 0x004ea20000300800 */
[----:B------:R-:W1:Y:S03]  /*207e0*/  LDCU UR4, c[0x0][0x4fc] ;  /* 0x00009f80ff0477ac */ /* 0x000e660008000800 */
[----:B------:R-:W3:Y:S01]  /*207f0*/  LDL.LU R8, [R1+0x148] ;  /* 0x0001480001087983 */ /* 0x000ee20000300800 */
[----:B------:R-:W4:Y:S01]  /*20800*/  S2R R52, SR_TID.X ;  /* 0x0000000000347919 */ /* 0x000f220000002100 */
[----:B------:R-:W1:Y:S01]  /*20810*/  S2UR UR11, SR_CgaCtaId ;  /* 0x00000000000b79c3 */ /* 0x000e620000008800 */
[----:B------:R-:W-:Y:S01]  /*20820*/  UISETP.NE.AND UP3, UPT, UR18, -0x1, UPT ;  /* 0xffffffff1200788c */ /* 0x000fe2000bf65270 */
[----:B------:R-:W3:Y:S06]  /*20830*/  LDL.LU R7, [R1+0x14c] ;  /* 0x00014c0001077983 */ /* 0x000eec0000300800 */
[----:B------:R-:W1:Y:S01]  /*20840*/  S2UR UR12, SR_CTAID.Y ;  /* 0x00000000000c79c3 */ /* 0x000e620000002600 */
[----:B------:R-:W3:Y:S01]  /*20850*/  LDL.LU R6, [R1+0x150] ;  /* 0x0001500001067983 */ /* 0x000ee20000300800 */
[----:B------:R-:W4:Y:S01]  /*20860*/  LDCU.U8 UR6, c[0x0][0x549] ;  /* 0x0000a920ff0677ac */ /* 0x000f220008000000 */
[----:B------:R-:W1:Y:S01]  /*20870*/  LDCU UR9, c[0x0][0x434] ;  /* 0x00008680ff0977ac */ /* 0x000e620008000800 */
[----:B------:R-:W1:Y:S01]  /*20880*/  LDCU.U8 UR10, c[0x0][0x548] ;  /* 0x0000a900ff0a77ac */ /* 0x000e620008000000 */
[----:B------:R-:W-:Y:S01]  /*20890*/  UISETP.NE.AND UP2, UPT, UR18, -0x1, UPT ;  /* 0xffffffff1200788c */ /* 0x000fe2000bf45270 */
[----:B------:R-:W1:Y:S01]  /*208a0*/  LDCU UR14, c[0x0][0x434] ;  /* 0x00008680ff0e77ac */ /* 0x000e620008000800 */
[----:B----4-:R-:W-:Y:S01]  /*208b0*/  UISETP.NE.AND UP1, UPT, UR6, URZ, UPT ;  /* 0x000000ff0600728c */ /* 0x010fe2000bf25270 */
[----:B------:R-:W4:Y:S01]  /*208c0*/  S2UR UR6, SR_CTAID.X ;  /* 0x00000000000679c3 */ /* 0x000f220000002500 */
[----:B------:R-:W-:-:S02]  /*208d0*/  SHF.L.U32 R51, R52, 0x3, RZ ;  /* 0x0000000334337819 */ /* 0x000fc400000006ff */
[----:B-1----:R-:W-:-:S07]  /*208e0*/  UISETP.NE.AND UP0, UPT, UR10, URZ, !UP1 ;  /* 0x000000ff0a00728c */ /* 0x002fce000cf05270 */
[----:B------:R-:W1:Y:S01]  /*208f0*/  @UP1 LDCU UR7, c[0x0][0x430] ;  /* 0x00008600ff0717ac */ /* 0x000e620008000800 */
[----:B------:R-:W2:Y:S01]  /*20900*/  @UP1 LDCU UR15, c[0x0][0x430] ;  /* 0x00008600ff0f17ac */ /* 0x000ea20008000800 */
[----:B-1----:R-:W-:Y:S01]  /*20910*/  @UP1 UIMAD UR14, UR7, UR9, URZ ;  /* 0x00000009070e12a4 */ /* 0x002fe2000f8e02ff */
[----:B--2---:R-:W-:Y:S02]  /*20920*/  MOV R5, R4 ;  /* 0x0000000400057202 */ /* 0x004fe40000000f00 */
[----:B---3--:R-:W1:Y:S04]  /*20930*/  SHFL.BFLY PT, R4, R8, 0x2, 0x1f ;  /* 0x0c401f0008047f89 */ /* 0x008e6800000e0000 */
[----:B------:R-:W2:Y:S04]  /*20940*/  SHFL.BFLY PT, R0, R5, 0x2, 0x1f ;  /* 0x0c401f0005007f89 */ /* 0x000ea800000e0000 */
[----:B------:R-:W3:Y:S04]  /*20950*/  SHFL.BFLY PT, R3, R7, 0x2, 0x1f ;  /* 0x0c401f0007037f89 */ /* 0x000ee800000e0000 */
[----:B------:R-:W4:Y:S01]  /*20960*/  SHFL.BFLY PT, R2, R6, 0x2, 0x1f ;  /* 0x0c401f0006027f89 */ /* 0x000f2200000e0000 */
[----:B-1----:R-:W-:Y:S01]  /*20970*/  FADD.FTZ R4, R4, R8 ;  /* 0x0000000804047221 */ /* 0x002fe20000010000 */
[----:B--2---:R-:W-:-:S04]  /*20980*/  FADD.FTZ R0, R0, R5 ;  /* 0x0000000500007221 */ /* 0x004fc80000010000 */
[----:B------:R-:W1:Y:S01]  /*20990*/  SHFL.BFLY PT, R48, R4, 0x1, 0x1f ;  /* 0x0c201f0004307f89 */ /* 0x000e6200000e0000 */
[----:B---3--:R-:W-:-:S03]  /*209a0*/  FADD.FTZ R3, R3, R7 ;  /* 0x0000000703037221 */ /* 0x008fc60000010000 */
[----:B------:R-:W2:Y:S04]  /*209b0*/  SHFL.BFLY PT, R50, R0, 0x1, 0x1f ;  /* 0x0c201f0000327f89 */ /* 0x000ea800000e0000 */
[----:B------:R-:W3:Y:S01]  /*209c0*/  SHFL.BFLY PT, R49, R3, 0x1, 0x1f ;  /* 0x0c201f0003317f89 */ /* 0x000ee200000e0000 */
[----:B----4-:R-:W-:-:S05]  /*209d0*/  FADD.FTZ R2, R2, R6 ;  /* 0x0000000602027221 */ /* 0x010fca0000010000 */
[----:B-----5:R-:W4:Y:S01]  /*209e0*/  SHFL.BFLY PT, R47, R2, 0x1, 0x1f ;  /* 0x0c201f00022f7f89 */ /* 0x020f2200000e0000 */
[----:B-1----:R-:W-:-:S04]  /*209f0*/  FADD.FTZ R48, R4, R48 ;  /* 0x0000003004307221 */ /* 0x002fc80000010000 */
[----:B------:R-:W1:Y:S01]  /*20a00*/  MUFU.RCP R4, R48 ;  /* 0x0000003000047308 */ /* 0x000e620000001000 */
[----:B--2---:R-:W-:Y:S01]  /*20a10*/  FADD.FTZ R50, R0, R50 ;  /* 0x0000003200327221 */ /* 0x004fe20000010000 */
[----:B------:R-:W-:Y:S01]  /*20a20*/  FSETP.NE.FTZ.AND P3, PT, R48, RZ, PT ;  /* 0x000000ff3000720b */ /* 0x000fe20003f75000 */
[----:B---3--:R-:W-:Y:S01]  /*20a30*/  FADD.FTZ R49, R3, R49 ;  /* 0x0000003103317221 */ /* 0x008fe20000010000 */
[----:B------:R-:W-:Y:S02]  /*20a40*/  SHF.L.U32 R3, R52, 0x1, RZ ;  /* 0x0000000134037819 */ /* 0x000fe400000006ff */
[----:B------:R-:W-:Y:S02]  /*20a50*/  FSETP.NE.FTZ.AND P0, PT, R50, RZ, PT ;  /* 0x000000ff3200720b */ /* 0x000fe40003f15000 */
[----:B------:R-:W2:Y:S01]  /*20a60*/  MUFU.RCP R5, R49 ;  /* 0x0000003100057308 */ /* 0x000ea20000001000 */
[----:B------:R-:W-:Y:S01]  /*20a70*/  LOP3.LUT R211, R211, 0x6, R3, 0xf8, !PT ;  /* 0x00000006d3d37812 */ /* 0x000fe200078ef803 */
[----:B----4-:R-:W-:Y:S01]  /*20a80*/  FADD.FTZ R47, R2, R47 ;  /* 0x0000002f022f7221 */ /* 0x010fe20000010000 */
[----:B------:R-:W-:-:S02]  /*20a90*/  LOP3.LUT R3, R51, 0xc0, RZ, 0xc0, !PT ;  /* 0x000000c033037812 */ /* 0x000fc400078ec0ff */
[----:B------:R-:W-:Y:S02]  /*20aa0*/  LOP3.LUT R211, R211, 0x20, R51, 0xf8, !PT ;  /* 0x00000020d3d37812 */ /* 0x000fe400078ef833 */
[----:B------:R-:W-:Y:S01]  /*20ab0*/  LOP3.LUT R3, R3, 0x18, R52, 0xf8, !PT ;  /* 0x0000001803037812 */ /* 0x000fe200078ef834 */
[----:B------:R-:W-:Y:S01]  /*20ac0*/  MUFU.RCP R42, R50 ;  /* 0x00000032002a7308 */ /* 0x000fe20000001000 */
[----:B------:R-:W-:Y:S02]  /*20ad0*/  FSETP.NE.FTZ.AND P2, PT, R49, RZ, PT ;  /* 0x000000ff3100720b */ /* 0x000fe40003f55000 */
[----:B------:R-:W-:Y:S02]  /*20ae0*/  LOP3.LUT R211, R211, R3, RZ, 0xfc, !PT ;  /* 0x00000003d3d37212 */ /* 0x000fe400078efcff */
[----:B-1----:R-:W-:Y:S02]  /*20af0*/  FSEL R2, R4, 1, P3 ;  /* 0x3f80000004027808 */ /* 0x002fe40001800000 */
[----:B------:R-:W-:Y:S01]  /*20b00*/  FSETP.NE.FTZ.AND P1, PT, R47, RZ, PT ;  /* 0x000000ff2f00720b */ /* 0x000fe20003f35000 */
[----:B------:R-:W1:Y:S02]  /*20b10*/  MUFU.RCP R3, R47 ;  /* 0x0000002f00037308 */ /* 0x000e640000001000 */
[----:B------:R-:W-:Y:S01]  /*20b20*/  FMUL.FTZ R0, R2, UR4 ;  /* 0x0000000402007c20 */ /* 0x000fe20008410000 */
[----:B--2---:R-:W-:-:S03]  /*20b30*/  FSEL R4, R5, 1, P2 ;  /* 0x3f80000005047808 */ /* 0x004fc60001000000 */
        /* <DEDUP_REMOVED lines=25> */
[----:B------:R-:W-:Y:S01]  /*20cd0*/  FMUL.FTZ R2, R4, UR4 ;  /* 0x0000000404027c20 */ /* 0x000fe20008410000 */
[----:B------:R-:W-:-:S02]  /*20ce0*/  FSEL R42, R42, 1, P0 ;  /* 0x3f8000002a2a7808 */ /* 0x000fc40000000000 */
[----:B------:R-:W-:Y:S01]  /*20cf0*/  LOP3.LUT R4, R210, 0x20, RZ, 0xc0, !PT ;  /* 0x00000020d2047812 */ /* 0x000fe200078ec0ff */
[----:B------:R-:W-:Y:S01]  /*20d00*/  FMUL.FTZ R0, R0, UR4 ;  /* 0x0000000400007c20 */ /* 0x000fe20008410000 */
[----:B------:R-:W-:Y:S01]  /*20d10*/  FMUL.FTZ R170, R2, R170 ;  /* 0x000000aa02aa7220 */ /* 0x000fe20000410000 */
[----:B------:R-:W-:Y:S01]  /*20d20*/  FMUL.FTZ R42, R42, UR4 ;  /* 0x000000042a2a7c20 */ /* 0x000fe20008410000 */
[----:B------:R-:W-:Y:S01]  /*20d30*/  UMOV UR4, 0x400 ;  /* 0x0000040000047882 */ /* 0x000fe20000000000 */
[C---:B------:R-:W-:Y:S01]  /*20d40*/  FMUL.FTZ R44, R2.reuse, R171 ;  /* 0x000000ab022c7220 */ /* 0x040fe20000410000 */
[----:B------:R-:W-:Y:S01]  /*20d50*/  ULEA UR11, UR11, UR4, 0x18 ;  /* 0x000000040b0b7291 */ /* 0x000fe2000f8ec0ff */
[C---:B------:R-:W-:Y:S01]  /*20d60*/  FMUL.FTZ R166, R2.reuse, R166 ;  /* 0x000000a602a67220 */ /* 0x040fe20000410000 */
[----:B------:R-:W1:Y:S01]  /*20d70*/  @!UP3 LDCU.64 UR4, c[0x0][0x400] ;  /* 0x00008000ff04b7ac */ /* 0x000e620008000a00 */
[----:B------:R-:W-:Y:S01]  /*20d80*/  FMUL.FTZ R167, R2, R167 ;  /* 0x000000a702a77220 */ /* 0x000fe20000410000 */
[C---:B------:R-:W-:Y:S01]  /*20d90*/  FMUL.FTZ R136, R0.reuse, R136 ;  /* 0x0000008800887220 */ /* 0x040fe20000410000 */
[C---:B------:R-:W-:Y:S01]  /*20da0*/  FMUL.FTZ R46, R0.reuse, R137 ;  /* 0x00000089002e7220 */ /* 0x040fe20000410000 */
        /* <DEDUP_REMOVED lines=25> */
[----:B------:R-:W-:Y:S01]  /*20f40*/  F2FP.BF16.F32.PACK_AB R44, R44, R170 ;  /* 0x000000aa2c2c723e */ /* 0x000fe200000010ff */
[C---:B------:R-:W-:Y:S01]  /*20f50*/  FMUL.FTZ R40, R2.reuse, R163 ;  /* 0x000000a302287220 */ /* 0x040fe20000410000 */
        /* <DEDUP_REMOVED lines=24> */
[----:B------:R-:W-:Y:S01]  /*210e0*/  F2FP.BF16.F32.PACK_AB R2, R167, R166 ;  /* 0x000000a6a702723e */ /* 0x000fe200000010ff */
[----:B------:R-:W-:Y:S01]  /*210f0*/  STS [R3], R45 ;  /* 0x0000002d03007388 */ /* 0x000fe20000000800 */
[C---:B------:R-:W-:Y:S01]  /*21100*/  FMUL.FTZ R130, R42.reuse, R130 ;  /* 0x000000822a827220 */ /* 0x040fe20000410000 */
[C---:B------:R-:W-:Y:S01]  /*21110*/  FMUL.FTZ R131, R42.reuse, R131 ;  /* 0x000000832a837220 */ /* 0x040fe20000410000 */
[C---:B------:R-:W-:Y:S01]  /*21120*/  FMUL.FTZ R126, R42.reuse, R126 ;  /* 0x0000007e2a7e7220 */ /* 0x040fe20000410000 */
[----:B------:R-:W-:Y:S01]  /*21130*/  STS [R3+0x200], R44 ;  /* 0x0002002c03007388 */ /* 0x000fe20000000800 */
[----:B------:R-:W-:Y:S01]  /*21140*/  FMUL.FTZ R35, R42, R127 ;  /* 0x0000007f2a237220 */ /* 0x000fe20000410000 */
[----:B------:R-:W-:Y:S01]  /*21150*/  F2FP.BF16.F32.PACK_AB R46, R46, R136 ;  /* 0x000000882e2e723e */ /* 0x000fe200000010ff */
[----:B-1----:R-:W-:Y:S01]  /*21160*/  @!UP3 UIMAD.WIDE.U32 UR16, UR12, UR4, URZ ;  /* 0x000000040c10b2a5 */ /* 0x002fe2000f8e00ff */
[----:B------:R1:W-:Y:S01]  /*21170*/  STS [R4+0x10], R0 ;  /* 0x0000100004007388 */ /* 0x0003e20000000800 */
[----:B------:R-:W-:Y:S01]  /*21180*/  F2FP.BF16.F32.PACK_AB R138, R139, R138 ;  /* 0x0000008a8b8a723e */ /* 0x000fe200000010ff */
[C---:B------:R-:W-:Y:S01]  /*21190*/  FMUL.FTZ R122, R42.reuse, R122 ;  /* 0x0000007a2a7a7220 */ /* 0x040fe20000410000 */
[----:B------:R-:W-:Y:S01]  /*211a0*/  F2FP.BF16.F32.PACK_AB R43, R43, R132 ;  /* 0x000000842b2b723e */ /* 0x000fe200000010ff */
[----:B------:R2:W-:Y:S01]  /*211b0*/  STS [R4+0x210], R2 ;  /* 0x0002100204007388 */ /* 0x0005e20000000800 */
[----:B------:R-:W-:Y:S01]  /*211c0*/  F2FP.BF16.F32.PACK_AB R134, R135, R134 ;  /* 0x000000868786723e */ /* 0x000fe200000010ff */
[C---:B------:R-:W-:Y:S01]  /*211d0*/  FMUL.FTZ R31, R42.reuse, R123 ;  /* 0x0000007b2a1f7220 */ /* 0x040fe20000410000 */
[----:B------:R-:W-:Y:S01]  /*211e0*/  F2FP.BF16.F32.PACK_AB R41, R41, R160 ;  /* 0x000000a02929723e */ /* 0x000fe200000010ff */
[----:B------:R-:W-:Y:S01]  /*211f0*/  FMUL.FTZ R118, R42, R118 ;  /* 0x000000762a767220 */ /* 0x000fe20000410000 */
[----:B------:R-:W-:Y:S01]  /*21200*/  F2FP.BF16.F32.PACK_AB R40, R40, R162 ;  /* 0x000000a22828723e */ /* 0x000fe200000010ff */
[----:B------:R-:W-:Y:S01]  /*21210*/  FMUL.FTZ R27, R42, R119 ;  /* 0x000000772a1b7220 */ /* 0x000fe20000410000 */
[----:B------:R-:W-:Y:S01]  /*21220*/  F2FP.BF16.F32.PACK_AB R38, R38, R156 ;  /* 0x0000009c2626723e */ /* 0x000fe200000010ff */
[----:B------:R-:W-:Y:S01]  /*21230*/  @!UP3 UIMAD UR13, UR12, UR5, UR17 ;  /* 0x000000050c0db2a4 */ /* 0x000fe2000f8e0211 */
[----:B------:R-:W-:Y:S01]  /*21240*/  F2FP.BF16.F32.PACK_AB R37, R37, R158 ;  /* 0x0000009e2525723e */ /* 0x000fe200000010ff */
[----:B------:R-:W-:Y:S01]  /*21250*/  STS [R3+0x1000], R46 ;  /* 0x0010002e03007388 */ /* 0x000fe20000000800 */
[----:B------:R-:W-:Y:S01]  /*21260*/  F2FP.BF16.F32.PACK_AB R39, R39, R128 ;  /* 0x000000802727723e */ /* 0x000fe200000010ff */
[----:B------:R-:W3:Y:S01]  /*21270*/  @UP3 LDCU.64 UR4, c[0x0][0x408] ;  /* 0x00008100ff0437ac */ /* 0x000ee20008000a00 */
        /* <DEDUP_REMOVED lines=8> */
[----:B-1----:R-:W-:Y:S01]  /*21300*/  LOP3.LUT R0, R210, 0x40, RZ, 0xc0, !PT ;  /* 0x00000040d2007812 */ /* 0x002fe200078ec0ff */
[----:B------:R-:W-:Y:S01]  /*21310*/  STS [R4+0x1210], R134 ;  /* 0x0012108604007388 */ /* 0x000fe20000000800 */
[----:B------:R-:W-:Y:S01]  /*21320*/  F2FP.BF16.F32.PACK_AB R33, R33, R154 ;  /* 0x0000009a2121723e */ /* 0x000fe200000010ff */
[C---:B------:R-:W-:Y:S01]  /*21330*/  FMUL.FTZ R110, R42.reuse, R110 ;  /* 0x0000006e2a6e7220 */ /* 0x040fe20000410000 */
[-C--:B--2---:R-:W-:Y:S01]  /*21340*/  IADD3 R2, PT, PT, R3, -R0.reuse, RZ ;  /* 0x8000000003027210 */ /* 0x084fe20007ffe0ff */
        /* <DEDUP_REMOVED lines=18> */
[----:B---3--:R-:W-:Y:S01]  /*21470*/  @UP3 UIMAD.WIDE.U32 UR22, UR18, UR4, URZ ;  /* 0x00000004121632a5 */ /* 0x008fe2000f8e00ff */
[----:B------:R-:W-:Y:S01]  /*21480*/  F2FP.BF16.F32.PACK_AB R22, R22, R140 ;  /* 0x0000008c1616723e */ /* 0x000fe200000010ff */
[----:B------:R-:W-:Y:S01]  /*21490*/  STS [R2+0x1020], R39 ;  /* 0x0010202702007388 */ /* 0x000fe20000000800 */
[----:B------:R-:W-:Y:S01]  /*214a0*/  F2FP.BF16.F32.PACK_AB R21, R21, R142 ;  /* 0x0000008e1515723e */ /* 0x000fe200000010ff */
[----:B------:R-:W1:Y:S01]  /*214b0*/  S2UR UR4, SR_CTAID.Z ;  /* 0x00000000000479c3 */ /* 0x000e620000002700 */
        /* <DEDUP_REMOVED lines=15> */
[----:B------:R-:W-:Y:S01]  /*215b0*/  @UP3 UIMAD UR13, UR18, UR5, UR23 ;  /* 0x00000005120d32a4 */ /* 0x000fe2000f8e0217 */
[----:B------:R-:W-:Y:S01]  /*215c0*/  F2FP.BF16.F32.PACK_AB R16, R16, R72 ;  /* 0x000000481010723e */ /* 0x000fe200000010ff */
[----:B------:R-:W-:Y:S01]  /*215d0*/  STS [R3+0x2200], R33 ;  /* 0x0022002103007388 */ /* 0x000fe20000000800 */
[----:B------:R-:W-:Y:S01]  /*215e0*/  F2FP.BF16.F32.PACK_AB R15, R15, R74 ;  /* 0x0000004a0f0f723e */ /* 0x000fe200000010ff */
[----:B------:R-:W-:Y:S01]  /*215f0*/  @!UP2 UIMAD UR18, UR12, UR9, URZ ;  /* 0x000000090c12a2a4 */ /* 0x000fe2000f8e02ff */
[----:B------:R-:W-:Y:S01]  /*21600*/  F2FP.BF16.F32.PACK_AB R12, R12, R76 ;  /* 0x0000004c0c0c723e */ /* 0x000fe200000010ff */
[----:B------:R-:W-:Y:S01]  /*21610*/  STS [R4+0x2010], R30 ;  /* 0x0020101e04007388 */ /* 0x000fe20000000800 */
[----:B------:R-:W-:Y:S01]  /*21620*/  F2FP.BF16.F32.PACK_AB R11, R11, R78 ;  /* 0x0000004e0b0b723e */ /* 0x000fe200000010ff */
[----:B------:R-:W-:Y:S01]  /*21630*/  @UP1 UMOV UR5, 0x1 ;  /* 0x0000000100051882 */ /* 0x000fe20000000000 */
[----:B------:R-:W-:Y:S01]  /*21640*/  F2FP.BF16.F32.PACK_AB R10, R10, R84 ;  /* 0x000000540a0a723e */ /* 0x000fe200000010ff */
[----:B------:R-:W-:Y:S01]  /*21650*/  STS [R4+0x2210], R29 ;  /* 0x0022101d04007388 */ /* 0x000fe20000000800 */
[----:B------:R-:W-:Y:S01]  /*21660*/  F2FP.BF16.F32.PACK_AB R9, R9, R86 ;  /* 0x000000560909723e */ /* 0x000fe200000010ff */
[----:B------:R-:W-:Y:S01]  /*21670*/  @UP3 UMOV UR16, UR22 ;  /* 0x0000001600103c82 */ /* 0x000fe20008000000 */
[----:B------:R-:W-:Y:S01]  /*21680*/  F2FP.BF16.F32.PACK_AB R6, R6, R96 ;  /* 0x000000600606723e */ /* 0x000fe200000010ff */
[----:B------:R-:W-:Y:S01]  /*21690*/  STS [R3+0x3000], R32 ;  /* 0x0030002003007388 */ /* 0x000fe20000000800 */
[----:B------:R-:W-:Y:S01]  /*216a0*/  F2FP.BF16.F32.PACK_AB R5, R5, R98 ;  /* 0x000000620505723e */ /* 0x000fe200000010ff */
[----:B------:R-:W-:Y:S01]  /*216b0*/  USHF.R.S32.HI UR7, URZ, 0x1f, UR18 ;  /* 0x0000001fff077899 */ /* 0x000fe20008011412 */
        /* <DEDUP_REMOVED lines=22> */
[----:B------:R1:W-:Y:S04]  /*21820*/  STS [R2+0x4220], R9 ;  /* 0x0042200902007388 */ /* 0x0003e80000000800 */
[----:B------:R-:W-:Y:S04]  /*21830*/  STS [R0+0x4030], R6 ;  /* 0x0040300600007388 */ /* 0x000fe80000000800 */
[----:B------:R-:W-:Y:S01]  /*21840*/  STS [R0+0x4230], R5 ;  /* 0x0042300500007388 */ /* 0x000fe20000000800 */
[----:B--2---:R-:W-:-:S03]  /*21850*/  F2FP.BF16.F32.PACK_AB R3, R93, R92 ;  /* 0x0000005c5d03723e */ /* 0x004fc600000010ff */
[----:B------:R-:W-:Y:S04]  /*21860*/  STS [R2+0x5020], R8 ;  /* 0x0050200802007388 */ /* 0x000fe80000000800 */
[----:B------:R2:W-:Y:S01]  /*21870*/  STS [R2+0x5220], R7 ;  /* 0x0052200702007388 */ /* 0x0005e20000000800 */
[----:B---3--:R-:W-:Y:S01]  /*21880*/  LOP3.LUT R4, R51, 0xd8, RZ, 0xc0, !PT ;  /* 0x000000d833047812 */ /* 0x008fe200078ec0ff */
[----:B----4-:R-:W3:Y:S03]  /*21890*/  @P3 LDC R10, c[0x0][0x458] ;  /* 0x00011600ff0a3b82 */ /* 0x010ee60000000800 */
[----:B------:R-:W-:Y:S01]  /*218a0*/  LOP3.LUT R4, R4, 0x18, R52, 0x78, !PT ;  /* 0x0000001804047812 */ /* 0x000fe200078e7834 */
[----:B-1----:R1:W4:Y:S03]  /*218b0*/  @P3 MUFU.LG2 R9, R48 ;  /* 0x0000003000093308 */ /* 0x0023260000000c00 */
[----:B------:R-:W-:Y:S01]  /*218c0*/  LOP3.LUT R4, R4, 0x1f20, R51, 0xf8, !PT ;  /* 0x00001f2004047812 */ /* 0x000fe200078ef833 */
[----:B--2---:R-:W-:-:S05]  /*218d0*/  FMUL.FTZ R2, R42, R95 ;  /* 0x0000005f2a027220 */ /* 0x004fca0000410000 */
[----:B------:R-:W-:Y:S01]  /*218e0*/  F2FP.BF16.F32.PACK_AB R2, R2, R94 ;  /* 0x0000005e0202723e */ /* 0x000fe200000010ff */
[----:B-1--4-:R-:W-:Y:S06]  /*218f0*/  BRA.U UP1, `(.L_x_652) ;  /* 0x0000000101207547 */ /* 0x012fec000b800000 */
        /* <DEDUP_REMOVED lines=8> */
.L_x_652:
[----:B------:R1:W-:Y:S01]  /*21980*/  STS [R0+0x5030], R3 ;  /* 0x0050300300007388 */ /* 0x0003e20000000800 */
[----:B------:R-:W-:Y:S01]  /*21990*/  LEA R24, R4, UR11, 0x1 ;  /* 0x0000000b04187c11 */ /* 0x000fe2000f8e08ff */
[----:B------:R-:W2:Y:S01]  /*219a0*/  @P2 LDC R7, c[0x0][0x458] ;  /* 0x00011600ff072b82 */ /* 0x000ea20000000800 */
[----:B------:R-:W1:Y:S01]  /*219b0*/  @P2 MUFU.LG2 R8, R49 ;  /* 0x0000003100082308 */ /* 0x000e620000000c00 */
[----:B------:R4:W-:Y:S01]  /*219c0*/  STS [R0+0x5230], R2 ;  /* 0x0052300200007388 */ /* 0x0009e20000000800 */
[----:B------:R-:W-:Y:S01]  /*219d0*/  MOV R17, 0x7f800000 ;  /* 0x7f80000000117802 */ /* 0x000fe20000000f00 */
[----:B------:R-:W-:Y:S01]  /*219e0*/  UIMAD UR14, UR4, UR14, URZ ;  /* 0x0000000e040e72a4 */ /* 0x000fe2000f8e02ff */
[----:B------:R-:W-:Y:S03]  /*219f0*/  BSSY.RECONVERGENT B0, `(.L_x_653) ;  /* 0x0000044000007945 */ /* 0x000fe60003800200 */
[----:B------:R-:W-:Y:S01]  /*21a00*/  BAR.SYNC.DEFER_BLOCKING 0x0 ;  /* 0x0000000000007b1d */ /* 0x000fe20000010000 */
[----:B------:R-:W-:Y:S01]  /*21a10*/  UIMAD UR10, UR6, UR15, URZ ;  /* 0x0000000f060a72a4 */ /* 0x000fe2000f8e02ff */
[----:B------:R-:W-:Y:S01]  /*21a20*/  MOV R16, 0x7f800000 ;  /* 0x7f80000000107802 */ /* 0x000fe20000000f00 */
[----:B------:R-:W-:Y:S01]  /*21a30*/  USEL UR18, UR18, URZ, UP0 ;  /* 0x000000ff12127287 */ /* 0x000fe20008000000 */
[----:B------:R-:W-:Y:S01]  /*21a40*/  MOV R15, 0x7f800000 ;  /* 0x7f800000000f7802 */ /* 0x000fe20000000f00 */
[----:B------:R-:W-:-:S03]  /*21a50*/  @!UP0 UIMAD UR14, UR12, UR5, UR14 ;  /* 0x000000050c0e82a4 */ /* 0x000fc6000f8e020e */
[----:B------:R-:W5:Y:S01]  /*21a60*/  @P1 LDC R6, c[0x0][0x458] ;  /* 0x00011600ff061b82 */ /* 0x000f620000000800 */
[----:B------:R-:W3:Y:S01]  /*21a70*/  @P0 MUFU.LG2 R4, R50 ;  /* 0x0000003200040308 */ /* 0x000ee20000000c00 */
[----:B------:R-:W5:Y:S01]  /*21a80*/  S2R R20, SR_CTAID.X ;  /* 0x0000000000147919 */ /* 0x000f620000002500 */
[----:B------:R-:W-:Y:S01]  /*21a90*/  USHF.L.U32 UR10, UR10, 0x7, URZ ;  /* 0x000000070a0a7899 */ /* 0x000fe200080006ff */
[----:B------:R-:W-:Y:S01]  /*21aa0*/  MOV R14, 0x7f800000 ;  /* 0x7f800000000e7802 */ /* 0x000fe20000000f00 */
[----:B------:R-:W-:Y:S02]  /*21ab0*/  USEL UR7, UR7, URZ, UP0 ;  /* 0x000000ff07077287 */ /* 0x000fe40008000000 */
[----:B------:R-:W-:Y:S01]  /*21ac0*/  USHF.R.S32.HI UR9, URZ, 0x1f, UR14 ;  /* 0x0000001fff097899 */ /* 0x000fe2000801140e */
[----:B------:R-:W5:Y:S01]  /*21ad0*/  @P0 LDC R5, c[0x0][0x458] ;  /* 0x00011600ff050b82 */ /* 0x000f620000000800 */
[----:B------:R-:W-:Y:S02]  /*21ae0*/  USHF.R.S32.HI UR5, URZ, 0x1f, UR10 ;  /* 0x0000001fff057899 */ /* 0x000fe4000801140a */
[----:B------:R-:W-:Y:S01]  /*21af0*/  UIADD3 UR18, UP1, UP0, UR10, UR18, UR14 ;  /* 0x000000120a127290 */ /* 0x000fe2000f83e00e */
[----:B-1----:R-:W-:Y:S01]  /*21b00*/  @P2 FMUL.FTZ R3, R8, 0.69314718246459960938 ;  /* 0x3f31721808032820 */ /* 0x002fe20000410000 */
[----:B----4-:R-:W1:Y:S01]  /*21b10*/  @P1 MUFU.LG2 R2, R47 ;  /* 0x0000002f00021308 */ /* 0x010e620000000c00 */
[----:B------:R-:W-:Y:S01]  /*21b20*/  @P3 FMUL.FTZ R0, R9, 0.69314718246459960938 ;  /* 0x3f31721809003820 */ /* 0x000fe20000410000 */
[----:B------:R-:W-:Y:S01]  /*21b30*/  UIADD3.X UR5, UPT, UPT, UR5, UR7, UR9, UP1, UP0 ;  /* 0x0000000705057290 */ /* 0x000fe20008fe0409 */
[----:B------:R4:W1:Y:S01]  /*21b40*/  LDS.128 R28, [R24+0x1800] ;  /* 0x00180000181c7984 */ /* 0x0008620000000c00 */
[----:B--2---:R-:W-:Y:S01]  /*21b50*/  @P2 FFMA.FTZ R16, R102, R7, R3 ;  /* 0x0000000766102223 */ /* 0x004fe20000010003 */
[----:B---3--:R-:W-:Y:S01]  /*21b60*/  @P3 FFMA.FTZ R17, R103, R10, R0 ;  /* 0x0000000a67113223 */ /* 0x008fe20000010000 */
[----:B------:R-:W-:Y:S01]  /*21b70*/  LOP3.LUT P3, RZ, R52, 0x3, RZ, 0xc0, !PT ;  /* 0x0000000334ff7812 */ /* 0x000fe2000786c0ff */
[----:B------:R-:W-:-:S04]  /*21b80*/  @P0 FMUL.FTZ R0, R4, 0.69314718246459960938 ;  /* 0x3f31721804000820 */ /* 0x000fc80000410000 */
[----:B-----5:R-:W-:Y:S01]  /*21b90*/  @P0 FFMA.FTZ R14, R100, R5, R0 ;  /* 0x00000005640e0223 */ /* 0x020fe20000010000 */
[----:B-1----:R-:W-:-:S04]  /*21ba0*/  @P1 FMUL.FTZ R2, R2, 0.69314718246459960938 ;  /* 0x3f31721802021820 */ /* 0x002fc80000410000 */
[----:B------:R-:W-:-:S03]  /*21bb0*/  @P1 FFMA.FTZ R15, R101, R6, R2 ;  /* 0x00000006650f1223 */ /* 0x000fc60000010002 */
[----:B----4-:R-:W-:Y:S05]  /*21bc0*/  @P3 BRA `(.L_x_654) ;  /* 0x0000000000983947 */ /* 0x010fea0003800000 */
[----:B------:R-:W-:Y:S02]  /*21bd0*/  LOP3.LUT R0, R209, 0x30, RZ, 0xc0, !PT ;  /* 0x00000030d1007812 */ /* 0x000fe400078ec0ff */
[----:B------:R-:W-:-:S04]  /*21be0*/  LOP3.LUT R2, R52, 0x1f, RZ, 0xc0, !PT ;  /* 0x0000001f34027812 */ /* 0x000fc800078ec0ff */
[----:B------:R-:W-:-:S04]  /*21bf0*/  LEA.HI R0, R2, R0, RZ, 0x1e ;  /* 0x0000000002007211 */ /* 0x000fc800078ff0ff */
[C---:B------:R-:W-:Y:S01]  /*21c00*/  ISETP.GE.AND P6, PT, R0.reuse, UR8, PT ;  /* 0x0000000800007c0c */ /* 0x040fe2000bfc6270 */
[C---:B------:R-:W-:Y:S02]  /*21c10*/  VIADD R2, R0.reuse, 0x8 ;  /* 0x0000000800027836 */ /* 0x040fe40000000000 */
[C---:B------:R-:W-:Y:S02]  /*21c20*/  VIADD R5, R0.reuse, 0x40 ;  /* 0x0000004000057836 */ /* 0x040fe40000000000 */
[----:B------:R-:W-:Y:S01]  /*21c30*/  VIADD R4, R0, 0x48 ;  /* 0x0000004800047836 */ /* 0x000fe20000000000 */
        /* <DEDUP_REMOVED lines=10> */
[----:B------:R-:W-:Y:S01]  /*21ce0*/  @!P3 IMAD R4, R4, UR15, RZ ;  /* 0x0000000f0404bc24 */ /* 0x000fe2000f8e02ff */
[----:B------:R-:W-:-:S04]  /*21cf0*/  @!P5 IADD3 R3, P0, PT, R2, UR18, RZ ;  /* 0x000000120203dc10 */ /* 0x000fc8000ff1e0ff */
[----:B------:R-:W3:Y:S01]  /*21d00*/  @!P4 LDC.64 R12, c[0x0][0x420] ;  /* 0x00010800ff0ccb82 */ /* 0x000ee20000000a00 */
[----:B------:R-:W-:-:S07]  /*21d10*/  @!P5 LEA.HI.X.SX32 R2, R2, UR5, 0x1, P0 ;  /* 0x000000050202dc11 */ /* 0x000fce00080f0eff */
[----:B------:R-:W4:Y:S01]  /*21d20*/  @!P3 LDC.64 R18, c[0x0][0x420] ;  /* 0x00010800ff12bb82 */ /* 0x000f220000000a00 */
[----:B-1----:R-:W-:-:S04]  /*21d30*/  @!P6 LEA R8, P1, R0, R8, 0x2 ;  /* 0x000000080008e211 */ /* 0x002fc800078210ff */
[----:B------:R-:W-:Y:S02]  /*21d40*/  @!P6 LEA.HI.X R9, R0, R9, R6, 0x2, P1 ;  /* 0x000000090009e211 */ /* 0x000fe400008f1406 */
[----:B------:R-:W-:Y:S02]  /*21d50*/  @!P4 IADD3 R0, P1, PT, R5, UR18, RZ ;  /* 0x000000120500cc10 */ /* 0x000fe4000ff3e0ff */
[C---:B--2---:R-:W-:Y:S01]  /*21d60*/  @!P5 LEA R6, P2, R3.reuse, R10, 0x2 ;  /* 0x0000000a0306d211 */ /* 0x044fe200078410ff */
[----:B------:R1:W-:Y:S01]  /*21d70*/  @!P6 STG.E desc[UR20][R8.64], R17 ;  /* 0x000000110800e986 */ /* 0x0003e2000c101914 */
[----:B------:R-:W-:Y:S02]  /*21d80*/  @!P3 IADD3 R10, P0, PT, R4, UR18, RZ ;  /* 0x00000012040abc10 */ /* 0x000fe4000ff1e0ff */
[----:B------:R-:W-:Y:S02]  /*21d90*/  @!P5 LEA.HI.X R7, R3, R11, R2, 0x2, P2 ;  /* 0x0000000b0307d211 */ /* 0x000fe400010f1402 */
[----:B------:R-:W-:-:S02]  /*21da0*/  @!P4 LEA.HI.X.SX32 R5, R5, UR5, 0x1, P1 ;  /* 0x000000050505cc11 */ /* 0x000fc400088f0eff */
[----:B------:R-:W-:Y:S01]  /*21db0*/  @!P3 LEA.HI.X.SX32 R3, R4, UR5, 0x1, P0 ;  /* 0x000000050403bc11 */ /* 0x000fe200080f0eff */
[----:B------:R1:W-:Y:S01]  /*21dc0*/  @!P5 STG.E desc[UR20][R6.64], R16 ;  /* 0x000000100600d986 */ /* 0x0003e2000c101914 */
[----:B---3--:R-:W-:-:S04]  /*21dd0*/  @!P4 LEA R4, P1, R0, R12, 0x2 ;  /* 0x0000000c0004c211 */ /* 0x008fc800078210ff */
[----:B------:R-:W-:Y:S02]  /*21de0*/  @!P4 LEA.HI.X R5, R0, R13, R5, 0x2, P1 ;  /* 0x0000000d0005c211 */ /* 0x000fe400008f1405 */
[----:B----4-:R-:W-:-:S03]  /*21df0*/  @!P3 LEA R2, P0, R10, R18, 0x2 ;  /* 0x000000120a02b211 */ /* 0x010fc600078010ff */
[----:B------:R1:W-:Y:S01]  /*21e00*/  @!P4 STG.E desc[UR20][R4.64], R15 ;  /* 0x0000000f0400c986 */ /* 0x0003e2000c101914 */
[----:B------:R-:W-:-:S05]  /*21e10*/  @!P3 LEA.HI.X R3, R10, R19, R3, 0x2, P0 ;  /* 0x000000130a03b211 */ /* 0x000fca00000f1403 */
[----:B------:R1:W-:Y:S04]  /*21e20*/  @!P3 STG.E desc[UR20][R2.64], R14 ;  /* 0x0000000e0200b986 */ /* 0x0003e8000c101914 */
.L_x_654:
[----:B------:R-:W-:Y:S05]  /*21e30*/  BSYNC.RECONVERGENT B0 ;  /* 0x0000000000007941 */ /* 0x000fea0003800200 */
.L_x_653:
[----:B------:R2:W5:Y:S04]  /*21e40*/  LDL R32, [R1+0x160] ;  /* 0x0001600001207983 */ /* 0x0005680000100800 */
[----:B------:R2:W5:Y:S01]  /*21e50*/  LDL R27, [R1+0x164] ;  /* 0x00016400011b7983 */ /* 0x0005620000100800 */
[----:B-1----:R-:W-:Y:S01]  /*21e60*/  SHF.R.U32.HI R2, RZ, 0x2, R52 ;  /* 0x00000002ff027819 */ /* 0x002fe20000011634 */
[----:B------:R-:W-:Y:S01]  /*21e70*/  IMAD.MOV.U32 R3, RZ, RZ, RZ ;  /* 0x000000ffff037224 */ /* 0x000fe200078e00ff */
[----:B------:R-:W1:Y:S01]  /*21e80*/  LDCU.64 UR6, c[0x0][0x410] ;  /* 0x00008200ff0677ac */ /* 0x000e620008000a00 */
[----:B------:R2:W3:Y:S01]  /*21e90*/  LDS.128 R16, [R24+0x2000] ;  /* 0x0020000018107984 */ /* 0x0004e20000000c00 */
[----:B------:R-:W-:Y:S01]  /*21ea0*/  LOP3.LUT R26, R51, 0x18, RZ, 0xc0, !PT ;  /* 0x00000018331a7812 */ /* 0x000fe200078ec0ff */
[----:B------:R-:W-:Y:S01]  /*21eb0*/  IMAD.WIDE.U32 R6, R20, 0x80, R2 ;  /* 0x0000008014067825 */ /* 0x000fe200078e0002 */
[----:B------:R-:W-:Y:S01]  /*21ec0*/  ISETP.GE.AND P3, PT, R2, UR8, PT ;  /* 0x0000000802007c0c */ /* 0x000fe2000bf66270 */
[----:B------:R2:W4:Y:S01]  /*21ed0*/  LDS.128 R20, [R24] ;  /* 0x0000000018147984 */ /* 0x0005220000000c00 */
[----:B------:R-:W-:Y:S01]  /*21ee0*/  IADD3 R4, P0, PT, R26, UR16, RZ ;  /* 0x000000101a047c10 */ /* 0x000fe2000ff1e0ff */
[C---:B------:R-:W-:Y:S01]  /*21ef0*/  VIADD R0, R2.reuse, 0x20 ;  /* 0x0000002002007836 */ /* 0x040fe20000000000 */
[C---:B------:R-:W-:Y:S01]  /*21f00*/  IADD3 R3, PT, PT, R2.reuse, 0x40, RZ ;  /* 0x0000004002037810 */ /* 0x040fe20007ffe0ff */
[----:B------:R2:W2:Y:S01]  /*21f10*/  LDS.128 R12, [R24+0x4000] ;  /* 0x00400000180c7984 */ /* 0x0004a20000000c00 */
[----:B------:R-:W-:Y:S01]  /*21f20*/  VIADD R2, R2, 0x60 ;  /* 0x0000006002027836 */ /* 0x000fe20000000000 */
[----:B------:R-:W-:Y:S01]  /*21f30*/  IADD3.X R5, PT, PT, RZ, UR13, RZ, P0, !PT ;  /* 0x0000000dff057c10 */ /* 0x000fe200087fe4ff */
[----:B------:R-:W-:Y:S01]  /*21f40*/  BSSY.RECONVERGENT B0, `(.L_x_655) ;  /* 0x0000019000007945 */ /* 0x000fe20003800200 */
[----:B------:R-:W-:-:S02]  /*21f50*/  ISETP.GE.AND P2, PT, R0, UR8, PT ;  /* 0x0000000800007c0c */ /* 0x000fc4000bf46270 */
[----:B------:R-:W-:Y:S02]  /*21f60*/  ISETP.GE.AND P0, PT, R2, UR8, PT ;  /* 0x0000000802007c0c */ /* 0x000fe4000bf06270 */
[----:B------:R-:W-:Y:S01]  /*21f70*/  ISETP.GE.AND P1, PT, R3, UR8, PT ;  /* 0x0000000803007c0c */ /* 0x000fe2000bf26270 */
[----:B-1----:R-:W-:Y:S01]  /*21f80*/  IMAD.U32 R0, RZ, RZ, UR6 ;  /* 0x00000006ff007e24 */ /* 0x002fe2000f8e00ff */
[----:B------:R-:W-:-:S03]  /*21f90*/  MOV R2, UR7 ;  /* 0x0000000700027c02 */ /* 0x000fc60008000f00 */
[----:B------:R-:W-:-:S04]  /*21fa0*/  IMAD.WIDE.U32 R10, R0, UR4, R4 ;  /* 0x00000004000a7c25 */ /* 0x000fc8000f8e0004 */
[----:B------:R-:W-:Y:S01]  /*21fb0*/  IMAD R9, R2, UR4, R11 ;  /* 0x0000000402097c24 */ /* 0x000fe2000f8e020b */
[----:B------:R-:W-:Y:S06]  /*21fc0*/  @P3 BRA `(.L_x_656) ;  /* 0x0000000000403947 */ /* 0x000fec0003800000 */
[----:B------:R-:W1:Y:S01]  /*21fd0*/  LDCU.64 UR6, c[0x0][0x408] ;  /* 0x00008100ff0677ac */ /* 0x000e620008000a00 */
[----:B------:R-:W-:Y:S01]  /*21fe0*/  IMAD.MOV.U32 R8, RZ, RZ, R10 ;  /* 0x000000ffff087224 */ /* 0x000fe200078e000a */
[----:B------:R-:W3:Y:S01]  /*21ff0*/  LDCU UR9, c[0x0][0x440] ;  /* 0x00008800ff0977ac */ /* 0x000ee20008000800 */
[----:B------:R-:W4:Y:S01]  /*22000*/  LDCU.64 UR4, c[0x0][0x3f0] ;  /* 0x00007e00ff0477ac */ /* 0x000f220008000a00 */
[----:B-1----:R-:W-:Y:S02]  /*22010*/  IMAD R0, R7, UR6, RZ ;  /* 0x0000000607007c24 */ /* 0x002fe4000f8e02ff */
[----:B------:R-:W-:Y:S01]  /*22020*/  IMAD.WIDE.U32 R4, R6, UR6, R8 ;  /* 0x0000000606047c25 */ /* 0x000fe2000f8e0008 */
[----:B---3--:R-:W-:-:S03]  /*22030*/  ISETP.GE.AND P5, PT, R26, UR9, PT ;  /* 0x000000091a007c0c */ /* 0x008fc6000bfa6270 */
[----:B------:R-:W-:Y:S01]  /*22040*/  IMAD R0, R6, UR7, R0 ;  /* 0x0000000706007c24 */ /* 0x000fe2000f8e0200 */
[----:B-----5:R-:W-:Y:S02]  /*22050*/  ISETP.GE.AND P4, PT, R32, UR9, PT ;  /* 0x0000000920007c0c */ /* 0x020fe4000bf86270 */
[----:B------:R-:W-:Y:S01]  /*22060*/  ISETP.GE.AND P3, PT, R27, UR9, PT ;  /* 0x000000091b007c0c */ /* 0x000fe2000bf66270 */
[----:B------:R-:W-:Y:S01]  /*22070*/  IMAD.IADD R0, R0, 0x1, R5 ;  /* 0x0000000100007824 */ /* 0x000fe200078e0205 */
[----:B----4-:R-:W-:-:S04]  /*22080*/  LEA R2, P6, R4, UR4, 0x1 ;  /* 0x0000000404027c11 */ /* 0x010fc8000f8c08ff */
[----:B------:R-:W-:-:S05]  /*22090*/  LEA.HI.X R3, R4, UR5, R0, 0x1, P6 ;  /* 0x0000000504037c11 */ /* 0x000fca000b0f0c00 */
[----:B------:R1:W-:Y:S04]  /*220a0*/  @!P5 STG.E.128 desc[UR20][R2.64], R20 ;  /* 0x000000140200d986 */ /* 0x0003e8000c101d14 */
[----:B------:R1:W-:Y:S04]  /*220b0*/  @!P4 STG.E.128 desc[UR20][R2.64+0x40], R16 ;  /* 0x000040100200c986 */ /* 0x0003e8000c101d14 */
[----:B--2---:R1:W-:Y:S02]  /*220c0*/  @!P3 STG.E.128 desc[UR20][R2.64+0x80], R12 ;  /* 0x0000800c0200b986 */ /* 0x0043e4000c101d14 */
.L_x_656:
[----:B------:R-:W-:Y:S05]  /*220d0*/  BSYNC.RECONVERGENT B0 ;  /* 0x0000000000007941 */ /* 0x000fea0003800200 */
.L_x_655:
[----:B-1--4-:R1:W4:Y:S01]  /*220e0*/  LDS.128 R20, [R24+0x800] ;  /* 0x0008000018147984 */ /* 0x0123220000000c00 */
[----:B------:R-:W-:Y:S03]  /*220f0*/  BSSY.RECONVERGENT B0, `(.L_x_657) ;  /* 0x0000017000007945 */ /* 0x000fe60003800200 */
[----:B---3--:R1:W3:Y:S04]  /*22100*/  LDS.128 R16, [R24+0x2800] ;  /* 0x0028000018107984 */ /* 0x0082e80000000c00 */
[----:B--2---:R1:W2:Y:S01]  /*22110*/  LDS.128 R12, [R24+0x4800] ;  /* 0x00480000180c7984 */ /* 0x0042a20000000c00 */
[----:B------:R-:W-:Y:S05]  /*22120*/  @P2 BRA `(.L_x_658) ;  /* 0x00000000004c2947 */ /* 0x000fea0003800000 */
[----:B------:R-:W1:Y:S01]  /*22130*/  LDCU.64 UR6, c[0x0][0x408] ;  /* 0x00008100ff0677ac */ /* 0x000e620008000a00 */
[----:B------:R-:W-:Y:S02]  /*22140*/  IADD3 R0, P2, PT, R6, 0x20, RZ ;  /* 0x0000002006007810 */ /* 0x000fe40007f5e0ff */
[----:B------:R-:W-:Y:S01]  /*22150*/  MOV R3, R9 ;  /* 0x0000000900037202 */ /* 0x000fe20000000f00 */
[----:B------:R-:W1:Y:S02]  /*22160*/  LDCU UR9, c[0x0][0x440] ;  /* 0x00008800ff0977ac */ /* 0x000e640008000800 */
[----:B------:R-:W-:Y:S01]  /*22170*/  IMAD.X R2, RZ, RZ, R7, P2 ;  /* 0x000000ffff027224 */ /* 0x000fe200010e0607 */
[----:B------:R-:W4:Y:S03]  /*22180*/  LDCU.64 UR4, c[0x0][0x3f0] ;  /* 0x00007e00ff0477ac */ /* 0x000f260008000a00 */
[----:B-1----:R-:W-:-:S02]  /*22190*/  IMAD R25, R2, UR6, RZ ;  /* 0x0000000602197c24 */ /* 0x002fc4000f8e02ff */
[----:B------:R-:W-:Y:S01]  /*221a0*/  IMAD.MOV.U32 R2, RZ, RZ, R10 ;  /* 0x000000ffff027224 */ /* 0x000fe200078e000a */
[----:B------:R-:W-:-:S03]  /*221b0*/  ISETP.GE.AND P4, PT, R26, UR9, PT ;  /* 0x000000091a007c0c */ /* 0x000fc6000bf86270 */
        /* <DEDUP_REMOVED lines=8> */
[----:B---3--:R1:W-:Y:S04]  /*22240*/  @!P3 STG.E.128 desc[UR20][R2.64+0x40], R16 ;  /* 0x000040100200b986 */ /* 0x0083e8000c101d14 */
[----:B--2---:R1:W-:Y:S02]  /*22250*/  @!P2 STG.E.128 desc[UR20][R2.64+0x80], R12 ;  /* 0x0000800c0200a986 */ /* 0x0043e4000c101d14 */
.L_x_658:
[----:B------:R-:W-:Y:S05]  /*22260*/  BSYNC.RECONVERGENT B0 ;  /* 0x0000000000007941 */ /* 0x000fea0003800200 */
.L_x_657:
        /* <DEDUP_REMOVED lines=24> */
.L_x_660:
[----:B------:R-:W-:Y:S05]  /*223f0*/  BSYNC.RECONVERGENT B0 ;  /* 0x0000000000007941 */ /* 0x000fea0003800200 */
.L_x_659:
[----:B-1-3--:R1:W3:Y:S01]  /*22400*/  LDS.128 R16, [R24+0x3800] ;  /* 0x0038000018107984 */ /* 0x00a2e20000000c00 */
[----:B------:R-:W-:Y:S05]  /*22410*/  @P0 EXIT ;  /* 0x000000000000094d */ /* 0x000fea0003800000 */
[----:B------:R-:W4:Y:S01]  /*22420*/  LDCU.64 UR6, c[0x0][0x408] ;  /* 0x00008100ff0677ac */ /* 0x000f220008000a00 */
[----:B--2---:R2:W1:Y:S01]  /*22430*/  LDS.128 R12, [R24+0x5800] ;  /* 0x00580000180c7984 */ /* 0x0044620000000c00 */
[----:B------:R-:W-:Y:S01]  /*22440*/  IADD3 R0, P0, PT, R6, 0x60, RZ ;  /* 0x0000006006007810 */ /* 0x000fe20007f1e0ff */
[----:B------:R-:W2:Y:S01]  /*22450*/  LDCU UR8, c[0x0][0x440] ;  /* 0x00008800ff0877ac */ /* 0x000ea20008000800 */
[----:B------:R-:W-:-:S03]  /*22460*/  MOV R3, R9 ;  /* 0x0000000900037202 */ /* 0x000fc60000000f00 */
[----:B------:R-:W-:Y:S01]  /*22470*/  IMAD.X R2, RZ, RZ, R7, P0 ;  /* 0x000000ffff027224 */ /* 0x000fe200000e0607 */
[----:B------:R-:W2:Y:S03]  /*22480*/  LDCU.64 UR4, c[0x0][0x3f0] ;  /* 0x00007e00ff0477ac */ /* 0x000ea60008000a00 */
[----:B----4-:R-:W-:Y:S02]  /*22490*/  IMAD R6, R2, UR6, RZ ;  /* 0x0000000602067c24 */ /* 0x010fe4000f8e02ff */
[----:B------:R-:W-:Y:S01]  /*224a0*/  IMAD.MOV.U32 R2, RZ, RZ, R10 ;  /* 0x000000ffff027224 */ /* 0x000fe200078e000a */
[----:B--2---:R-:W-:-:S03]  /*224b0*/  ISETP.GE.AND P2, PT, R26, UR8, PT ;  /* 0x000000081a007c0c */ /* 0x004fc6000bf46270 */
[----:B------:R-:W-:Y:S01]  /*224c0*/  IMAD.WIDE.U32 R4, R0, UR6, R2 ;  /* 0x0000000600047c25 */ /* 0x000fe2000f8e0002 */
[----:B-----5:R-:W-:Y:S02]  /*224d0*/  ISETP.GE.AND P1, PT, R32, UR8, PT ;  /* 0x0000000820007c0c */ /* 0x020fe4000bf26270 */
[----:B------:R-:W-:Y:S01]  /*224e0*/  ISETP.GE.AND P0, PT, R27, UR8, PT ;  /* 0x000000081b007c0c */ /* 0x000fe2000bf06270 */
[----:B------:R-:W-:Y:S01]  /*224f0*/  IMAD R0, R0, UR7, R6 ;  /* 0x0000000700007c24 */ /* 0x000fe2000f8e0206 */
[----:B------:R-:W-:-:S03]  /*22500*/  LEA R2, P3, R4, UR4, 0x1 ;  /* 0x0000000404027c11 */ /* 0x000fc6000f8608ff */
[----:B------:R-:W-:-:S05]  /*22510*/  IMAD.IADD R0, R0, 0x1, R5 ;  /* 0x0000000100007824 */ /* 0x000fca00078e0205 */
[----:B------:R-:W-:-:S05]  /*22520*/  LEA.HI.X R3, R4, UR5, R0, 0x1, P3 ;  /* 0x0000000504037c11 */ /* 0x000fca00098f0c00 */
[----:B------:R2:W-:Y:S04]  /*22530*/  @!P2 STG.E.128 desc[UR20][R2.64], R28 ;  /* 0x0000001c0200a986 */ /* 0x0005e8000c101d14 */
[----:B---3--:R2:W-:Y:S01]  /*22540*/  @!P1 STG.E.128 desc[UR20][R2.64+0x40], R16 ;  /* 0x0000401002009986 */ /* 0x0085e2000c101d14 */
[----:B-1----:R-:W-:Y:S05]  /*22550*/  @P0 EXIT ;  /* 0x000000000000094d */ /* 0x002fea0003800000 */
[----:B------:R-:W-:Y:S01]  /*22560*/  STG.E.128 desc[UR20][R2.64+0x80], R12 ;  /* 0x0000800c02007986 */ /* 0x000fe2000c101d14 */
[----:B------:R-:W-:Y:S05]  /*22570*/  EXIT ;  /* 0x000000000000794d */ /* 0x000fea0003800000 */
.L_x_661:
        /* <DEDUP_REMOVED lines=16> */
.L_x_1273:


//--------------------- .text._ZN5flash16flash_fwd_kernelI23Flash_fwd_kernel_traitsILi96ELi128ELi64ELi4ELb0ELb0EN7cutlass10bfloat16_tE19Flash_kernel_traitsILi96ELi128ELi64ELi4ES3_EELb0ELb1ELb0ELb0ELb0ELb0ELb1ELb0EEEvNS_16Flash_fwd_paramsE --------------------------
	.section	.text._ZN5flash16flash_fwd_kernelI23Flash_fwd_kernel_traitsILi96ELi128ELi64ELi4ELb0ELb0EN7cutlass10bfloat16_tE19Flash_kernel_traitsILi96ELi128ELi64ELi4ES3_EELb0ELb1ELb0ELb0ELb0ELb0ELb1ELb0EEEvNS_16Flash_fwd_paramsE,"ax",@progbits
	.align	128
        .global         _ZN5flash16flash_fwd_kernelI23Flash_fwd_kernel_traitsILi96ELi128ELi64ELi4ELb0ELb0EN7cutlass10bfloat16_tE19Flash_kernel_traitsILi96ELi128ELi64ELi4ES3_EELb0ELb1ELb0ELb0ELb0ELb0ELb1ELb0EEEvNS_16Flash_fwd_paramsE
        .type           _ZN5flash16flash_fwd_kernelI23Flash_fwd_kernel_traitsILi96ELi128ELi64ELi4ELb0ELb0EN7cutlass10bfloat16_tE19Flash_kernel_traitsILi96ELi128ELi64ELi4ES3_EELb0ELb1ELb0ELb0ELb0ELb0ELb1ELb0EEEvNS_16Flash_fwd_paramsE,@function
        .size           _ZN5flash16flash_fwd_kernelI23Flash_fwd_kernel_traitsILi96ELi128ELi64ELi4ELb0ELb0EN7cutlass10bfloat16_tE19Flash_kernel_traitsILi96ELi128ELi64ELi4ES3_EELb0ELb1ELb0ELb0ELb0ELb0ELb1ELb0EEEvNS_16Flash_fwd_paramsE,(.L_x_1274 - _ZN5flash16flash_fwd_kernelI23Flash_fwd_kernel_traitsILi96ELi128ELi64ELi4ELb0ELb0EN7cutlass10bfloat16_tE19Flash_kernel_traitsILi96ELi128ELi64ELi4ES3_EELb0ELb1ELb0ELb0ELb0ELb0ELb1ELb0EEEvNS_16Flash_fwd_paramsE)
        .other          _ZN5flash16flash_fwd_kernelI23Flash_fwd_kernel_traitsILi96ELi128ELi64ELi4ELb0ELb0EN7cutlass10bfloat16_tE19Flash_kernel_traitsILi96ELi128ELi64ELi4ES3_EELb0ELb1ELb0ELb0ELb0ELb0ELb1ELb0EEEvNS_16Flash_fwd_paramsE,@"STO_CUDA_ENTRY STV_DEFAULT"
_ZN5flash16flash_fwd_kernelI23Flash_fwd_kernel_traitsILi96ELi128ELi64ELi4ELb0ELb0EN7cutlass10bfloat16_tE19Flash_kernel_traitsILi96ELi128ELi64ELi4ES3_EELb0ELb1ELb0ELb0ELb0ELb0ELb1ELb0EEEvNS_16Flash_fwd_paramsE:
.text._ZN5flash16flash_fwd_kernelI23Flash_fwd_kernel_traitsILi96ELi128ELi64ELi4ELb0ELb0EN7cutlass10bfloat16_tE19Flash_kernel_traitsILi96ELi128ELi64ELi4ES3_EELb0ELb1ELb0ELb0ELb0ELb0ELb1ELb0EEEvNS_16Flash_fwd_paramsE:
        /* <DEDUP_REMOVED lines=8> */
[----:B------:R-:W-:-:S02]  /*0080*/  UISETP.NE.U32.AND UP4, UPT, UR10, URZ, UPT ;  /* 0x000000ff0a00728c */ /* 0x000fc4000bf85070 */
[----:B---3--:R-:W-:Y:S01]  /*0090*/  UISETP.NE.U32.AND UP3, UPT, UR8, URZ, UPT ;  /* 0x000000ff0800728c */ /* 0x008fe2000bf65070 */
[----:B------:R-:W-:Y:S01]  /*00a0*/  ISETP.NE.AND.EX P4, PT, RZ, UR11, PT, P4 ;  /* 0x0000000bff007c0c */ /* 0x000fe2000bf85340 */
[----:B------:R-:W1:Y:S01]  /*00b0*/  LDCU.64 UR4, c[0x0][0x478] ;  /* 0x00008f00ff0477ac */ /* 0x000e620008000a00 */
[----:B------:R-:W3:Y:S01]  /*00c0*/  LDCU.64 UR26, c[0x0][0x358] ;  /* 0x00006b00ff1a77ac */ /* 0x000ee20008000a00 */
[----:B------:R-:W-:Y:S02]  /*00d0*/  UISETP.NE.AND.EX UP4, UPT, UR11, URZ, UPT, UP4 ;  /* 0x000000ff0b00728c */ /* 0x000fe4000bf85340 */
[----:B------:R-:W-:Y:S02]  /*00e0*/  UISETP.NE.AND.EX UP3, UPT, UR9, URZ, UPT, UP3 ;  /* 0x000000ff0900728c */ /* 0x000fe4000bf65330 */
[----:B--2---:R-:W-:Y:S02]  /*00f0*/  UIMAD.WIDE.U32 UR14, UR19, 0x4, UR14 ;  /* 0x00000004130e78a5 */ /* 0x004fe4000f8e000e */
[----:B------:R-:W-:Y:S01]  /*0100*/  PLOP3.LUT P2, PT, PT, PT, UP4, 0x80, 0x8 ;  /* 0x000000000008781c */ /* 0x000fe20003f4f048 */
[----:B------:R-:W-:-:S02]  /*0110*/  USHF.L.U32 UR11, UR19, 0x2, URZ ;  /* 0x00000002130b7899 */ /* 0x000fc400080006ff */
[----:B----4-:R-:W-:Y:S01]  /*0120*/  UISETP.NE.AND UP5, UPT, UR12, URZ, UPT ;  /* 0x000000ff0c00728c */ /* 0x010fe2000bfa5270 */
[----:B------:R-:W-:Y:S01]  /*0130*/  IMAD.U32 R2, RZ, RZ, UR14 ;  /* 0x0000000eff027e24 */ /* 0x000fe2000f8e00ff */
[----:B------:R-:W-:Y:S01]  /*0140*/  UISETP.EQ.U32.AND UP2, UPT, UR6, URZ, UPT ;  /* 0x000000ff0600728c */ /* 0x000fe2000bf42070 */
[----:B------:R-:W-:Y:S01]  /*0150*/  IMAD.U32 R3, RZ, RZ, UR15 ;  /* 0x0000000fff037e24 */ /* 0x000fe2000f8e00ff */
[----:B------:R-:W-:Y:S02]  /*0160*/  USHF.R.U32.HI UR10, URZ, 0x1e, UR19 ;  /* 0x0000001eff0a7899 */ /* 0x000fe40008011613 */
[----:B------:R-:W-:Y:S01]  /*0170*/  @UP3 UIADD3 UR12, UP1, UPT, UR11, UR8, URZ ;  /* 0x000000080b0c3290 */ /* 0x000fe2000ff3e0ff */
[----:B------:R-:W-:Y:S01]  /*0180*/  PLOP3.LUT P1, PT, PT, PT, UP3, 0x80, 0x8 ;  /* 0x000000000008781c */ /* 0x000fe20003f2f038 */
[----:B------:R-:W-:Y:S01]  /*0190*/  UISETP.EQ.OR.EX UP2, UPT, UR7, URZ, !UP5, UP2 ;  /* 0x000000ff0700728c */ /* 0x000fe2000ef42720 */
[----:B---3--:R-:W2:Y:S01]  /*01a0*/  @P4 LDG.E R5, desc[UR26][R2.64] ;  /* 0x0000001a02054981 */ /* 0x008ea2000c1e1900 */
[----:B-1----:R-:W-:-:S02]  /*01b0*/  UISETP.NE.U32.AND UP0, UPT, UR4, URZ, UPT ;  /* 0x000000ff0400728c */ /* 0x002fc4000bf05070 */
[----:B------:R-:W-:Y:S02]  /*01c0*/  @UP3 UIADD3.X UR13, UPT, UPT, UR10, UR9, URZ, UP1, !UPT ;  /* 0x000000090a0d3290 */ /* 0x000fe40008ffe4ff */
[----:B------:R-:W-:Y:S01]  /*01d0*/  UIADD3 UR8, UP1, UPT, UR11, UR6, URZ ;  /* 0x000000060b087290 */ /* 0x000fe2000ff3e0ff */
[----:B------:R-:W-:Y:S01]  /*01e0*/  PLOP3.LUT P3, PT, PT, PT, UP2, 0x80, 0x8 ;  /* 0x000000000008781c */ /* 0x000fe20003f6f028 */
[----:B------:R-:W-:Y:S01]  /*01f0*/  UISETP.NE.AND.EX UP0, UPT, UR5, URZ, UPT, UP0 ;  /* 0x000000ff0500728c */ /* 0x000fe2000bf05300 */
[----:B------:R-:W-:Y:S01]  /*0200*/  IMAD.U32 R6, RZ, RZ, UR12 ;  /* 0x0000000cff067e24 */ /* 0x000fe2000f8e00ff */
[----:B------:R-:W-:Y:S01]  /*0210*/  UIADD3.X UR9, UPT, UPT, UR10, UR7, URZ, UP1, !UPT ;  /* 0x000000070a097290 */ /* 0x000fe20008ffe4ff */
[----:B------:R-:W-:Y:S01]  /*0220*/  IMAD.U32 R7, RZ, RZ, UR13 ;  /* 0x0000000dff077e24 */ /* 0x000fe2000f8e00ff */
[----:B------:R-:W3:Y:S07]  /*0230*/  @P2 LDG.E R2, desc[UR26][R2.64+0x4] ;  /* 0x0000041a02022981 */ /* 0x000eee000c1e1900 */
[----:B------:R-:W-:Y:S01]  /*0240*/  @UP0 UIADD3 UR4, UP1, UPT, UR11, UR4, URZ ;  /* 0x000000040b040290 */ /* 0x000fe2000ff3e0ff */
[----:B------:R-:W-:-:S03]  /*0250*/  PLOP3.LUT P0, PT, PT, PT, UP0, 0x80, 0x8 ;  /* 0x000000000008781c */ /* 0x000fc60003f0f008 */
[----:B------:R-:W-:Y:S02]  /*0260*/  @UP0 UIADD3.X UR5, UPT, UPT, UR10, UR5, URZ, UP1, !UPT ;  /* 0x000000050a050290 */ /* 0x000fe40008ffe4ff */
[----:B------:R-:W-:-:S04]  /*0270*/  IMAD.U32 R8, RZ, RZ, UR4 ;  /* 0x00000004ff087e24 */ /* 0x000fc8000f8e00ff */
[----:B------:R-:W-:-:S05]  /*0280*/  IMAD.U32 R9, RZ, RZ, UR5 ;  /* 0x00000005ff097e24 */ /* 0x000fca000f8e00ff */
[----:B------:R-:W5:Y:S01]  /*0290*/  @P0 LDG.E R0, desc[UR26][R8.64] ;  /* 0x0000001a08000981 */ /* 0x000f62000c1e1900 */
[----:B------:R-:W1:Y:S01]  /*02a0*/  @!UP4 LDCU UR24, c[0x0][0x434] ;  /* 0x00008680ff18c7ac */ /* 0x000e620008000800 */
[----:B------:R-:W-:Y:S01]  /*02b0*/  UMOV UR18, 0xffffffff ;  /* 0xffffffff00127882 */ /* 0x000fe20000000000 */
[----:B------:R-:W4:Y:S01]  /*02c0*/  @!UP0 LDCU.64 UR4, c[0x0][0x488] ;  /* 0x00009100ff0487ac */ /* 0x000f220008000a00 */
[----:B------:R1:W4:Y:S02]  /*02d0*/  @P1 LDG.E R3, desc[UR26][R6.64] ;  /* 0x0000001a06031981 */ /* 0x000324000c1e1900 */
[----:B-1----:R-:W-:Y:S02]  /*02e0*/  IMAD.U32 R6, RZ, RZ, UR8 ;  /* 0x00000008ff067e24 */ /* 0x002fe4000f8e00ff */
[----:B------:R-:W-:-:S05]  /*02f0*/  IMAD.U32 R7, RZ, RZ, UR9 ;  /* 0x00000009ff077e24 */ /* 0x000fca000f8e00ff */
[----:B------:R-:W4:Y:S01]  /*0300*/  @!P3 LDG.E R4, desc[UR26][R6.64] ;  /* 0x0000001a0604b981 */ /* 0x000f22000c1e1900 */
[----:B------:R-:W1:Y:S01]  /*0310*/  S2UR UR8, SR_CTAID.X ;  /* 0x00000000000879c3 */ /* 0x000e620000002500 */
[----:B------:R-:W-:Y:S01]  /*0320*/  UISETP.NE.U32.AND UP1, UPT, UR6, URZ, UPT ;  /* 0x000000ff0600728c */ /* 0x000fe2000bf25070 */
[----:B------:R-:W-:Y:S01]  /*0330*/  UMOV UR14, 0xffffffff ;  /* 0xffffffff000e7882 */ /* 0x000fe20000000000 */
[----:B------:R-:W-:Y:S02]  /*0340*/  UMOV UR12, URZ ;  /* 0x000000ff000c7c82 */ /* 0x000fe40008000000 */
[----:B------:R-:W-:Y:S01]  /*0350*/  UISETP.NE.AND.EX UP1, UPT, UR7, URZ, UPT, UP1 ;  /* 0x000000ff0700728c */ /* 0x000fe2000bf25310 */
[----:B------:R-:W1:Y:S02]  /*0360*/  @!UP0 LDCU UR6, c[0x0][0x43c] ;  /* 0x00008780ff0687ac */ /* 0x000e640008000800 */
[----:B-1----:R-:W-:Y:S01]  /*0370*/  USHF.L.U32 UR22, UR8, 0x7, URZ ;  /* 0x0000000708167899 */ /* 0x002fe200080006ff */
[----:B--2---:R-:W-:-:S02]  /*0380*/  @P4 R2UR UR18, R5 ;  /* 0x00000000051242ca */ /* 0x004fc400000e0000 */
        /* <DEDUP_REMOVED lines=8> */
[----:B-1----:R-:W-:-:S14]  /*0410*/  BRA.U !UP1, `(.L_x_662) ;  /* 0x0000000109187547 */ /* 0x002fdc000b800000 */
[----:B------:R-:W-:-:S13]  /*0420*/  PLOP3.LUT P2, PT, PT, PT, UP5, 0x80, 0x8 ;  /* 0x000000000008781c */ /* 0x000fda0003f4f058 */
[----:B------:R-:W2:Y:S04]  /*0430*/  @P2 LDG.E R2, desc[UR26][R6.64+0x4] ;  /* 0x0000041a06022981 */ /* 0x000ea8000c1e1900 */
[----:B------:R-:W3:Y:S01]  /*0440*/  @!P2 LDG.E R6, desc[UR26][R6.64] ;  /* 0x0000001a0606a981 */ /* 0x000ee2000c1e1900 */
[----:B--2---:R-:W-:-:S13]  /*0450*/  @P2 R2UR UR4, R2 ;  /* 0x00000000020422ca */ /* 0x004fda00000e0000 */
[----:B------:R-:W-:-:S07]  /*0460*/  @UP5 UIADD3 UR4, UPT, UPT, UR4, -UR14, URZ ;  /* 0x8000000e04045290 */ /* 0x000fce000fffe0ff */
[----:B---3--:R-:W-:Y:S02]  /*0470*/  @!P2 R2UR UR4, R6 ;  /* 0x000000000604a2ca */ /* 0x008fe400000e0000 */
.L_x_662:
[----:B-----5:R-:W-:Y:S01]  /*0480*/  @P0 R2UR UR23, R0 ;  /* 0x00000000001702ca */ /* 0x020fe200000e0000 */
[----:B------:R-:W-:Y:S01]  /*0490*/  @!UP0 UISETP.NE.AND.EX UP2, UPT, UR5, URZ, UPT, UP2 ;  /* 0x000000ff0500828c */ /* 0x000fe2000bf45320 */
[----:B------:R-:W-:-:S13]  /*04a0*/  @!P1 EXIT ;  /* 0x000000000000994d */ /* 0x000fda0003800000 */
        /* <DEDUP_REMOVED lines=47> */
.L_x_664:
        /* <DEDUP_REMOVED lines=55> */
.L_x_666:
[----:B------:R-:W-:Y:S05]  /*0b10*/  BSYNC.RECONVERGENT B0 ;  /* 0x0000000000007941 */ /* 0x000fea0003800200 */
.L_x_665:
        /* <DEDUP_REMOVED lines=22> */
.L_x_668:
[----:B------:R-:W-:Y:S05]  /*0c80*/  BSYNC.RECONVERGENT B0 ;  /* 0x0000000000007941 */ /* 0x000fea0003800200 */
.L_x_667:
        /* <DEDUP_REMOVED lines=22> */
.L_x_670:
[----:B------:R-:W-:Y:S05]  /*0df0*/  BSYNC.RECONVERGENT B0 ;  /* 0x0000000000007941 */ /* 0x000fea0003800200 */
.L_x_669:
        /* <DEDUP_REMOVED lines=23> */
.L_x_672:
[----:B------:R-:W-:Y:S05]  /*0f70*/  BSYNC.RECONVERGENT B0 ;  /* 0x0000000000007941 */ /* 0x000fea0003800200 */
.L_x_671:
        /* <DEDUP_REMOVED lines=10> */
.L_x_674:
[----:B------:R-:W-:Y:S05]  /*1020*/  BSYNC.RECONVERGENT B0 ;  /* 0x0000000000007941 */ /* 0x000fea0003800200 */
.L_x_673:
[----:B------:R-:W-:Y:S04]  /*1030*/  BSSY.RECONVERGENT B0, `(.L_x_675) ;  /* 0x000000a000007945 */ /* 0x000fe80003800200 */
[----:B------:R-:W-:Y:S05]  /*1040*/  @P5 BRA `(.L_x_676) ;  /* 0x0000000000205947 */ /* 0x000fea0003800000 */
[----:B------:R-:W5:Y:S01]  /*1050*/  LDCU.64 UR4, c[0x0][0x420] ;  /* 0x00008400ff0477ac */ /* 0x000f620008000a00 */
[----:B-1----:R-:W-:-:S05]  /*1060*/  IMAD R0, R5, UR6, RZ ;  /* 0x0000000605007c24 */ /* 0x002fca000f8e02ff */
[----:B------:R-:W-:-:S04]  /*1070*/  IADD3 R2, P0, PT, R0, UR7, RZ ;  /* 0x0000000700027c10 */ /* 0x000fc8000ff1e0ff */
[----:B------:R-:W-:Y:S02]  /*1080*/  LEA.HI.X.SX32 R0, R0, UR10, 0x1, P0 ;  /* 0x0000000a00007c11 */ /* 0x000fe400080f0eff */
[----:B-----5:R-:W-:-:S04]  /*1090*/  LEA R6, P0, R2, UR4, 0x2 ;  /* 0x0000000402067c11 */ /* 0x020fc8000f8010ff */
[----:B------:R-:W-:Y:S01]  /*10a0*/  LEA.HI.X R7, R2, UR5, R0, 0x2, P0 ;  /* 0x0000000502077c11 */ /* 0x000fe200080f1400 */
[----:B------:R-:W-:-:S05]  /*10b0*/  IMAD.MOV.U32 R0, RZ, RZ, 0x7f800000 ;  /* 0x7f800000ff007424 */ /* 0x000fca00078e00ff */
[----:B------:R1:W-:Y:S03]  /*10c0*/  STG.E desc[UR26][R6.64], R0 ;  /* 0x0000000006007986 */ /* 0x0003e6000c10191a */
.L_x_676:
[----:B------:R-:W-:Y:S05]  /*10d0*/  BSYNC.RECONVERGENT B0 ;  /* 0x0000000000007941 */ /* 0x000fea0003800200 */
.L_x_675:
        /* <DEDUP_REMOVED lines=10> */
.L_x_678:
[----:B------:R-:W-:Y:S05]  /*1180*/  BSYNC.RECONVERGENT B0 ;  /* 0x0000000000007941 */ /* 0x000fea0003800200 */
.L_x_677:
[----:B------:R-:W-:Y:S05]  /*1190*/  @P3 EXIT ;  /* 0x000000000000394d */ /* 0x000fea0003800000 */
[----:B------:R-:W5:Y:S01]  /*11a0*/  LDCU.64 UR4, c[0x0][0x420] ;  /* 0x00008400ff0477ac */ /* 0x000f620008000a00 */
[----:B-1----:R-:W-:-:S05]  /*11b0*/  IMAD R0, R3, UR6, RZ ;  /* 0x0000000603007c24 */ /* 0x002fca000f8e02ff */
[----:B------:R-:W-:-:S04]  /*11c0*/  IADD3 R2, P0, PT, R0, UR7, RZ ;  /* 0x0000000700027c10 */ /* 0x000fc8000ff1e0ff */
[----:B------:R-:W-:Y:S02]  /*11d0*/  LEA.HI.X.SX32 R0, R0, UR10, 0x1, P0 ;  /* 0x0000000a00007c11 */ /* 0x000fe400080f0eff */
[----:B-----5:R-:W-:-:S04]  /*11e0*/  LEA R4, P0, R2, UR4, 0x2 ;  /* 0x0000000402047c11 */ /* 0x020fc8000f8010ff */
[----:B------:R-:W-:Y:S01]  /*11f0*/  LEA.HI.X R5, R2, UR5, R0, 0x2, P0 ;  /* 0x0000000502057c11 */ /* 0x000fe200080f1400 */
[----:B------:R-:W-:-:S05]  /*1200*/  IMAD.MOV.U32 R0, RZ, RZ, 0x7f800000 ;  /* 0x7f800000ff007424 */ /* 0x000fca00078e00ff */
[----:B------:R-:W-:Y:S01]  /*1210*/  STG.E desc[UR26][R4.64], R0 ;  /* 0x0000000004007986 */ /* 0x000fe2000c10191a */
[----:B------:R-:W-:Y:S05]  /*1220*/  EXIT ;  /* 0x000000000000794d */ /* 0x000fea0003800000 */
.L_x_663:
        /* <DEDUP_REMOVED lines=21> */
.L_x_679:
[----:B------:R-:W1:Y:S01]  /*1380*/  LDCU.64 UR10, c[0x0][0x3b8] ;  /* 0x00007700ff0a77ac */ /* 0x000e620008000a00 */
[----:B------:R-:W-:-:S04]  /*1390*/  UIADD3 UR13, UPT, UPT, UR12, UR14, URZ ;  /* 0x0000000e0c0d7290 */ /* 0x000fc8000fffe0ff */
[----:B-1----:R-:W-:Y:S02]  /*13a0*/  UIMAD.WIDE.U32 UR6, UR13, UR10, URZ ;  /* 0x0000000a0d0672a5 */ /* 0x002fe4000f8e00ff */
[----:B------:R-:W-:-:S04]  /*13b0*/  UIMAD UR13, UR13, UR11, URZ ;  /* 0x0000000b0d0d72a4 */ /* 0x000fc8000f8e02ff */
[----:B------:R-:W-:Y:S02]  /*13c0*/  UIADD3 UR13, UPT, UPT, UR7, UR13, URZ ;  /* 0x0000000d070d7290 */ /* 0x000fe4000fffe0ff */
.L_x_680:
        /* <DEDUP_REMOVED lines=39> */
.L_x_681:
[----:B------:R-:W1:Y:S01]  /*1640*/  LDCU.64 UR8, c[0x0][0x3c0] ;  /* 0x00007800ff0877ac */ /* 0x000e620008000a00 */
[----:B------:R-:W-:-:S04]  /*1650*/  UIADD3 UR12, UPT, UPT, UR12, UR14, URZ ;  /* 0x0000000e0c0c7290 */ /* 0x000fc8000fffe0ff */
[----:B-1----:R-:W-:Y:S02]  /*1660*/  UIMAD.WIDE.U32 UR4, UR12, UR8, URZ ;  /* 0x000000080c0472a5 */ /* 0x002fe4000f8e00ff */
[----:B------:R-:W-:-:S04]  /*1670*/  UIMAD UR12, UR12, UR9, URZ ;  /* 0x000000090c0c72a4 */ /* 0x000fc8000f8e02ff */
[----:B------:R-:W-:-:S12]  /*1680*/  UIADD3 UR12, UPT, UPT, UR5, UR12, URZ ;  /* 0x0000000c050c7290 */ /* 0x000fd8000fffe0ff */
.L_x_682:
[----:B------:R-:W-:Y:S01]  /*1690*/  IMAD.SHL.U32 R232, R220, 0x8, RZ ;  /* 0x00000008dce87824 */ /* 0x000fe200078e00ff */
[----:B------:R-:W-:Y:S01]  /*16a0*/  SHF.R.U32.HI R6, RZ, 0x2, R220 ;  /* 0x00000002ff067819 */ /* 0x000fe200000116dc */
[----:B------:R-:W1:Y:S01]  /*16b0*/  LDCU.64 UR14, c[0x0][0x390] ;  /* 0x00007200ff0e77ac */ /* 0x000e620008000a00 */
[----:B------:R-:W-:Y:S01]  /*16c0*/  SHF.R.S32.HI R228, RZ, 0x1f, R2 ;  /* 0x0000001fffe47819 */ /* 0x000fe20000011402 */
[----:B------:R-:W2:Y:S01]  /*16d0*/  S2R R4, SR_CTAID.X ;  /* 0x0000000000047919 */ /* 0x000ea20000002500 */
[C---:B------:R-:W-:Y:S01]  /*16e0*/  LOP3.LUT R227, R232.reuse, 0x18, RZ, 0xc0, !PT ;  /* 0x00000018e8e37812 */ /* 0x040fe200078ec0ff */
[----:B------:R-:W3:Y:S01]  /*16f0*/  LDCU.64 UR16, c[0x0][0x388] ;  /* 0x00007100ff1077ac */ /* 0x000ee20008000a00 */
[----:B------:R-:W4:Y:S01]  /*1700*/  S2UR UR29, SR_CgaCtaId ;  /* 0x00000000001d79c3 */ /* 0x000f220000008800 */
[----:B------:R-:W-:Y:S01]  /*1710*/  LOP3.LUT R0, R232, 0xd8, RZ, 0xc0, !PT ;  /* 0x000000d8e8007812 */ /* 0x000fe200078ec0ff */
[----:B------:R-:W-:Y:S01]  /*1720*/  IMAD.SHL.U32 R140, R220, 0x20, RZ ;  /* 0x00000020dc8c7824 */ /* 0x000fe200078e00ff */
[C---:B------:R-:W-:Y:S01]  /*1730*/  IADD3 R10, P1, PT, R227.reuse, UR6, RZ ;  /* 0x00000006e30a7c10 */ /* 0x040fe2000ff3e0ff */
[----:B------:R-:W-:Y:S01]  /*1740*/  BSSY.RECONVERGENT B0, `(.L_x_683) ;  /* 0x000004b000007945 */ /* 0x000fe20003800200 */
[C---:B------:R-:W-:Y:S01]  /*1750*/  IADD3 R8, P0, PT, R227.reuse, UR4, RZ ;  /* 0x00000004e3087c10 */ /* 0x040fe2000ff1e0ff */
[----:B------:R-:W5:Y:S01]  /*1760*/  LDCU.128 UR4, c[0x0][0x3d0] ;  /* 0x00007a00ff0477ac */ /* 0x000f620008000c00 */
[----:B------:R-:W-:Y:S01]  /*1770*/  LOP3.LUT R0, R0, 0x18, R220, 0x78, !PT ;  /* 0x0000001800007812 */ /* 0x000fe200078e78dc */
[----:B------:R-:W-:Y:S01]  /*1780*/  IMAD.X R11, RZ, RZ, UR13, P1 ;  /* 0x0000000dff0b7e24 */ /* 0x000fe200088e06ff */
[----:B------:R-:W-:Y:S01]  /*1790*/  SHF.L.U32 R223, R220, 0x2, RZ ;  /* 0x00000002dcdf7819 */ /* 0x000fe200000006ff */
[----:B------:R-:W-:Y:S01]  /*17a0*/  IMAD.X R9, RZ, RZ, UR12, P0 ;  /* 0x0000000cff097e24 */ /* 0x000fe200080e06ff */
[----:B------:R-:W2:Y:S01]  /*17b0*/  LDCU.64 UR12, c[0x0][0x3c8] ;  /* 0x00007900ff0c77ac */ /* 0x000ea20008000a00 */
[----:B------:R-:W-:Y:S01]  /*17c0*/  IMAD.WIDE.U32 R10, R6, UR10, R10 ;  /* 0x0000000a060a7c25 */ /* 0x000fe2000f8e000a */
[----:B------:R-:W-:-:S02]  /*17d0*/  IADD3 R12, P0, PT, R227, UR30, RZ ;  /* 0x0000001ee30c7c10 */ /* 0x000fc4000ff1e0ff */
[----:B------:R-:W-:Y:S01]  /*17e0*/  MOV R7, RZ ;  /* 0x000000ff00077202 */ /* 0x000fe20000000f00 */
[----:B------:R-:W-:Y:S01]  /*17f0*/  IMAD.WIDE.U32 R8, R6, UR8, R8 ;  /* 0x0000000806087c25 */ /* 0x000fe2000f8e0008 */
[----:B------:R-:W-:Y:S02]  /*1800*/  LOP3.LUT R232, R0, 0x1f20, R232, 0xf8, !PT ;  /* 0x00001f2000e87812 */ /* 0x000fe400078ef8e8 */
[----:B------:R-:W-:Y:S01]  /*1810*/  LOP3.LUT R50, R223, 0x18, RZ, 0xc0, !PT ;  /* 0x00000018df327812 */ /* 0x000fe200078ec0ff */
[C---:B------:R-:W-:Y:S01]  /*1820*/  IMAD R11, R6.reuse, UR11, R11 ;  /* 0x0000000b060b7c24 */ /* 0x040fe2000f8e020b */
[----:B------:R-:W-:Y:S01]  /*1830*/  SHF.R.U32.HI R51, RZ, 0x1, R220 ;  /* 0x00000001ff337819 */ /* 0x000fe200000116dc */
[----:B------:R-:W-:Y:S01]  /*1840*/  IMAD R9, R6, UR9, R9 ;  /* 0x0000000906097c24 */ /* 0x000fe2000f8e0209 */
[----:B------:R-:W-:Y:S01]  /*1850*/  SHF.L.U32 R224, R220, 0x4, RZ ;  /* 0x00000004dce07819 */ /* 0x000fe200000006ff */
[----:B-----5:R-:W-:Y:S01]  /*1860*/  IMAD R230, R228, UR4, RZ ;  /* 0x00000004e4e67c24 */ /* 0x020fe2000f8e02ff */
[----:B------:R-:W-:Y:S01]  /*1870*/  LOP3.LUT R50, R50, 0xc0, R140, 0xf8, !PT ;  /* 0x000000c032327812 */ /* 0x000fe200078ef88c */
[----:B------:R-:W-:Y:S01]  /*1880*/  IMAD R228, R228, UR6, RZ ;  /* 0x00000006e4e47c24 */ /* 0x000fe2000f8e02ff */
[C---:B------:R-:W-:Y:S01]  /*1890*/  LOP3.LUT R226, R227.reuse, 0x20, RZ, 0xfc, !PT ;  /* 0x00000020e3e27812 */ /* 0x040fe200078efcff */
[C---:B------:R-:W-:Y:S01]  /*18a0*/  IMAD R230, R2.reuse, UR5, R230 ;  /* 0x0000000502e67c24 */ /* 0x040fe2000f8e02e6 */
[----:B------:R-:W-:Y:S01]  /*18b0*/  UMOV UR5, 0x400 ;  /* 0x0000040000057882 */ /* 0x000fe20000000000 */
[C---:B------:R-:W-:Y:S01]  /*18c0*/  IMAD R228, R2.reuse, UR7, R228 ;  /* 0x0000000702e47c24 */ /* 0x040fe2000f8e02e4 */
[----:B----4-:R-:W-:Y:S01]  /*18d0*/  ULEA UR5, UR29, UR5, 0x18 ;  /* 0x000000051d057291 */ /* 0x010fe2000f8ec0ff */
[----:B------:R-:W-:Y:S01]  /*18e0*/  IMAD.WIDE.U32 R10, R2, UR4, R10 ;  /* 0x00000004020a7c25 */ /* 0x000fe2000f8e000a */
[----:B------:R-:W-:-:S03]  /*18f0*/  LOP3.LUT R225, R227, 0x40, RZ, 0xfc, !PT ;  /* 0x00000040e3e17812 */ /* 0x000fc600078efcff */
[----:B------:R-:W-:Y:S01]  /*1900*/  IMAD.WIDE.U32 R2, R2, UR6, R8 ;  /* 0x0000000602027c25 */ /* 0x000fe2000f8e0008 */
[----:B------:R-:W-:Y:S02]  /*1910*/  IADD3 R230, PT, PT, R11, R230, RZ ;  /* 0x000000e60be67210 */ /* 0x000fe40007ffe0ff */
[----:B---3--:R-:W-:Y:S01]  /*1920*/  LEA R231, P1, R10, UR16, 0x1 ;  /* 0x000000100ae77c11 */ /* 0x008fe2000f8208ff */
        /* <DEDUP_REMOVED lines=10> */
[----:B------:R-:W-:Y:S01]  /*19d0*/  LEA R232, R232, UR5, 0x1 ;  /* 0x00000005e8e87c11 */ /* 0x000fe2000f8e08ff */
[----:B------:R-:W-:Y:S02]  /*19e0*/  IMAD R11, R10, UR25, R9 ;  /* 0x000000190a0b7c24 */ /* 0x000fe4000f8e0209 */
        /* <DEDUP_REMOVED lines=31> */
.L_x_685:
[----:B------:R2:W-:Y:S02]  /*1be0*/  STS.128 [R232+0x4000], RZ ;  /* 0x004000ffe8007388 */ /* 0x0005e40000000c00 */
.L_x_684:
[----:B------:R-:W-:Y:S05]  /*1bf0*/  BSYNC.RECONVERGENT B0 ;  /* 0x0000000000007941 */ /* 0x000fea0003800200 */
.L_x_683:
        /* <DEDUP_REMOVED lines=36> */
.L_x_688:
[----:B------:R3:W-:Y:S02]  /*1e40*/  STS.128 [R232+0x4800], RZ ;  /* 0x004800ffe8007388 */ /* 0x0007e40000000c00 */
.L_x_687:
[----:B------:R-:W-:Y:S05]  /*1e50*/  BSYNC.RECONVERGENT B0 ;  /* 0x0000000000007941 */ /* 0x000fea0003800200 */
.L_x_686:
[----:B------:R-:W-:Y:S01]  /*1e60*/  IADD3 R2, PT, PT, R6, 0x40, RZ ;  /* 0x0000004006027810 */ /* 0x000fe20007ffe0ff */
[----:B------:R-:W-:Y:S03]  /*1e70*/  BSSY.RECONVERGENT B0, `(.L_x_689) ;  /* 0x0000024000007945 */ /* 0x000fe60003800200 */
[----:B------:R-:W-:-:S13]  /*1e80*/  ISETP.GE.AND P0, PT, R2, UR14, PT ;  /* 0x0000000e02007c0c */ /* 0x000fda000bf06270 */
[----:B------:R-:W-:Y:S05]  /*1e90*/  @P0 BRA `(.L_x_690) ;  /* 0x0000000000840947 */ /* 0x000fea0003800000 */
[----:B------:R-:W5:Y:S01]  /*1ea0*/  LDCU.64 UR12, c[0x0][0x3b0] ;  /* 0x00007600ff0c77ac */ /* 0x000f620008000a00 */
[----:B------:R-:W-:Y:S01]  /*1eb0*/  IADD3 R3, P0, PT, R4, 0x40, RZ ;  /* 0x0000004004037810 */ /* 0x000fe20007f1e0ff */
[----:B-1-3--:R-:W-:Y:S01]  /*1ec0*/  IMAD.MOV.U32 R12, RZ, RZ, R8 ;  /* 0x000000ffff0c7224 */ /* 0x00afe200078e0008 */
[----:B------:R-:W-:Y:S01]  /*1ed0*/  MOV R13, R11 ;  /* 0x0000000b000d7202 */ /* 0x000fe20000000f00 */
[----:B------:R-:W1:Y:S02]  /*1ee0*/  LDCU UR4, c[0x0][0x440] ;  /* 0x00008800ff0477ac */ /* 0x000e640008000800 */
[----:B------:R-:W-:Y:S01]  /*1ef0*/  IMAD.X R2, RZ, RZ, R5, P0 ;  /* 0x000000ffff027224 */ /* 0x000fe200000e0605 */
[----:B------:R-:W4:Y:S03]  /*1f00*/  LDCU.64 UR6, c[0x0][0x380] ;  /* 0x00007000ff0677ac */ /* 0x000f260008000a00 */
[----:B-----5:R-:W-:-:S02]  /*1f10*/  IMAD R2, R2, UR12, RZ ;  /* 0x0000000c02027c24 */ /* 0x020fc4000f8e02ff */
[----:B------:R-:W-:Y:S01]  /*1f20*/  IMAD.WIDE.U32 R12, R3, UR12, R12 ;  /* 0x0000000c030c7c25 */ /* 0x000fe2000f8e000c */
[----:B-1----:R-:W-:-:S03]  /*1f30*/  ISETP.GE.AND P1, PT, R227, UR4, PT ;  /* 0x00000004e3007c0c */ /* 0x002fc6000bf26270 */
        /* <DEDUP_REMOVED lines=22> */
.L_x_691:
[----:B------:R3:W-:Y:S02]  /*20a0*/  STS.128 [R232+0x5000], RZ ;  /* 0x005000ffe8007388 */ /* 0x0007e40000000c00 */
.L_x_690:
[----:B------:R-:W-:Y:S05]  /*20b0*/  BSYNC.RECONVERGENT B0 ;  /* 0x0000000000007941 */ /* 0x000fea0003800200 */
.L_x_689:
        /* <DEDUP_REMOVED lines=37> */
.L_x_694:
[----:B------:R2:W-:Y:S02]  /*2310*/  STS.128 [R232+0x5800], RZ ;  /* 0x005800ffe8007388 */ /* 0x0005e40000000c00 */
.L_x_693:
[----:B------:R-:W-:Y:S05]  /*2320*/  BSYNC.RECONVERGENT B0 ;  /* 0x0000000000007941 */ /* 0x000fea0003800200 */
.L_x_692:
        /* <DEDUP_REMOVED lines=10> */
[----:B-12---:R-:W-:Y:S02]  /*23d0*/  IMAD.U32 R2, RZ, RZ, UR12 ;  /* 0x0000000cff027e24 */ /* 0x006fe4000f8e00ff */
        /* <DEDUP_REMOVED lines=22> */
.L_x_697:
[----:B------:R2:W-:Y:S02]  /*2540*/  STS.128 [R232+0x8000], RZ ;  /* 0x008000ffe8007388 */ /* 0x0005e40000000c00 */
.L_x_696:
[----:B------:R-:W-:Y:S05]  /*2550*/  BSYNC.RECONVERGENT B0 ;  /* 0x0000000000007941 */ /* 0x000fea0003800200 */
.L_x_695:
        /* <DEDUP_REMOVED lines=33> */
.L_x_700:
[----:B------:R2:W-:Y:S02]  /*2770*/  STS.128 [R232+0x8800], RZ ;  /* 0x008800ffe8007388 */ /* 0x0005e40000000c00 */
.L_x_699:
[----:B------:R-:W-:Y:S05]  /*2780*/  BSYNC.RECONVERGENT B0 ;  /* 0x0000000000007941 */ /* 0x000fea0003800200 */
.L_x_698:
[----:B------:R-:W0:Y:S01]  /*2790*/  LDGDEPBAR ;  /* 0x00000000000079af */ /* 0x000e220000000000 */
[----:B-12---:R-:W-:Y:S01]  /*27a0*/  IMAD.U32 R2, RZ, RZ, UR22 ;  /* 0x00000016ff027e24 */ /* 0x006fe2000f8e00ff */
[----:B------:R-:W-:Y:S01]  /*27b0*/  LOP3.LUT R3, R51, 0x1f0, RZ, 0xc0, !PT ;  /* 0x000001f033037812 */ /* 0x000fe200078ec0ff */
[----:B------:R-:W-:Y:S01]  /*27c0*/  UIMAD.WIDE.U32 UR16, UR30, UR13, URZ ;  /* 0x0000000d1e1072a5 */ /* 0x000fe2000f8e00ff */
[----:B------:R-:W-:Y:S01]  /*27d0*/  LOP3.LUT R6, R6, 0x7, RZ, 0xc0, !PT ;  /* 0x0000000706067812 */ /* 0x000fe200078ec0ff */
[----:B------:R-:W-:Y:S01]  /*27e0*/  UIMAD UR6, UR29, UR13, URZ ;  /* 0x0000000d1d0672a4 */ /* 0x000fe2000f8e02ff */
[----:B------:R-:W-:Y:S01]  /*27f0*/  IADD3 R2, PT, PT, R3, 0x1, R2 ;  /* 0x0000000103027810 */ /* 0x000fe20007ffe002 */
[----:B------:R-:W-:Y:S01]  /*2800*/  IMAD.U32 R141, RZ, RZ, UR23 ;  /* 0x00000017ff8d7e24 */ /* 0x000fe2000f8e00ff */
[----:B------:R-:W-:Y:S01]  /*2810*/  BSSY.RECONVERGENT B0, `(.L_x_701) ;  /* 0x0000025000007945 */ /* 0x000fe20003800200 */
[----:B------:R-:W-:Y:S01]  /*2820*/  UIADD3 UR6, UPT, UPT, UR17, UR6, URZ ;  /* 0x0000000611067290 */ /* 0x000fe2000fffe0ff */
        /* <DEDUP_REMOVED lines=30> */
.L_x_703:
[----:B------:R2:W-:Y:S01]  /*2a10*/  STS.128 [R232+0xb000], RZ ;  /* 0x00b000ffe8007388 */ /* 0x0005e20000000c00 */
[----:B------:R-:W-:Y:S05]  /*2a20*/  BRA `(.L_x_704) ;  /* 0x00000000000c7947 */ /* 0x000fea0003800000 */
.L_x_702:
[----:B------:R1:W-:Y:S04]  /*2a30*/  STS.128 [R232+0x9000], RZ ;  /* 0x009000ffe8007388 */ /* 0x0003e80000000c00 */
[----:B------:R1:W-:Y:S04]  /*2a40*/  STS.128 [R232+0xa000], RZ ;  /* 0x00a000ffe8007388 */ /* 0x0003e80000000c00 */
[----:B------:R1:W-:Y:S02]  /*2a50*/  STS.128 [R232+0xb000], RZ ;  /* 0x00b000ffe8007388 */ /* 0x0003e40000000c00 */
.L_x_704:
[----:B------:R-:W-:Y:S05]  /*2a60*/  BSYNC.RECONVERGENT B0 ;  /* 0x0000000000007941 */ /* 0x000fea0003800200 */
.L_x_701:
[----:B------:R-:W-:Y:S01]  /*2a70*/  ISETP.GE.AND P0, PT, R0, UR7, PT ;  /* 0x0000000700007c0c */ /* 0x000fe2000bf06270 */
[----:B------:R-:W-:Y:S01]  /*2a80*/  BSSY.RECONVERGENT B0, `(.L_x_705) ;  /* 0x0000024000007945 */ /* 0x000fe20003800200 */
[----:B------:R-:W-:Y:S02]  /*2a90*/  LOP3.LUT R51, R50, 0x8, R51, 0x78, !PT ;  /* 0x0000000832337812 */ /* 0x000fe400078e7833 */
[----:B------:R-:W-:Y:S02]  /*2aa0*/  LOP3.LUT R4, R220, 0x8, RZ, 0xc0, !PT ;  /* 0x00000008dc047812 */ /* 0x000fe400078ec0ff */
[----:B------:R-:W-:Y:S02]  /*2ab0*/  LOP3.LUT R0, R224, 0x3e00, RZ, 0xc0, !PT ;  /* 0x00003e00e0007812 */ /* 0x000fe400078ec0ff */
        /* <DEDUP_REMOVED lines=31> */
.L_x_707:
[----:B------:R2:W-:Y:S02]  /*2cb0*/  STS.128 [R232+0xb800], RZ ;  /* 0x00b800ffe8007388 */ /* 0x0005e40000000c00 */
.L_x_706:
[----:B------:R-:W-:Y:S05]  /*2cc0*/  BSYNC.RECONVERGENT B0 ;  /* 0x0000000000007941 */ /* 0x000fea0003800200 */
.L_x_705:
[----:B------:R-:W-:Y:S01]  /*2cd0*/  LOP3.LUT R49, R224, 0x100, RZ, 0xc0, !PT ;  /* 0x00000100e0317812 */ /* 0x000fe200078ec0ff */
[----:B------:R-:W5:Y:S01]  /*2ce0*/  LDCU UR6, c[0x0][0x50c] ;  /* 0x0000a180ff0677ac */ /* 0x000f620008000800 */
[----:B------:R-:W-:Y:S01]  /*2cf0*/  LOP3.LUT R4, R50, R4, RZ, 0x3c, !PT ;  /* 0x0000000432047212 */ /* 0x000fe200078e3cff */
[----:B------:R-:W0:Y:S01]  /*2d00*/  LDGDEPBAR ;  /* 0x00000000000079af */ /* 0x000e220000000000 */
[----:B------:R-:W-:Y:S01]  /*2d10*/  LOP3.LUT R49, R49, 0x20, R140, 0xf8, !PT ;  /* 0x0000002031317812 */ /* 0x000fe200078ef88c */
[----:B------:R-:W-:Y:S01]  /*2d20*/  UISETP.NE.AND UP1, UPT, UR20, 0x1, UPT ;  /* 0x000000011400788c */ /* 0x000fe2000bf25270 */
[----:B------:R-:W-:Y:S02]  /*2d30*/  IADD3 R222, PT, PT, R51, R222, R0 ;  /* 0x000000de33de7210 */ /* 0x000fe40007ffe000 */
[----:B------:R-:W-:Y:S02]  /*2d40*/  IADD3 R2, PT, PT, R4, R49, RZ ;  /* 0x0000003104027210 */ /* 0x000fe40007ffe0ff */
[----:B------:R-:W-:-:S02]  /*2d50*/  LEA R222, R222, UR5, 0x1 ;  /* 0x00000005dede7c11 */ /* 0x000fc4000f8e08ff */
[----:B------:R-:W-:Y:S02]  /*2d60*/  LEA R2, R2, UR5, 0x1 ;  /* 0x0000000502027c11 */ /* 0x000fe4000f8e08ff */
[----:B------:R-:W-:Y:S01]  /*2d70*/  LOP3.LUT P6, RZ, R220, 0x4, RZ, 0xc0, !PT ;  /* 0x00000004dcff7812 */ /* 0x000fe200078cc0ff */
[----:B------:R-:W-:Y:S01]  /*2d80*/  LDSM.16.M88.4 R104, [R222] ;  /* 0x00000000de68783b */ /* 0x000fe20000000200 */
[----:B------:R-:W-:Y:S02]  /*2d90*/  MOV R48, 0x20 ;  /* 0x0000002000307802 */ /* 0x000fe40000000f00 */
[----:B------:R-:W-:Y:S01]  /*2da0*/  VIMNMX R233, PT, PT, R141, UR23, PT ;  /* 0x000000178de97c48 */ /* 0x000fe2000bfe0100 */
[----:B------:R-:W3:Y:S01]  /*2db0*/  LDSM.16.M88.4 R84, [R2+0x6000] ;  /* 0x006000000254783b */ /* 0x000ee20000000200 */
[----:B------:R-:W-:-:S03]  /*2dc0*/  SEL R48, R48, 0xffffffe0, !P6 ;  /* 0xffffffe030307807 */ /* 0x000fc60007000000 */
[----:B------:R-:W5:Y:S01]  /*2dd0*/  LDSM.16.M88.4 R44, [R222+0x1000] ;  /* 0x00100000de2c783b */ /* 0x000f620000000200 */
[-C--:B------:R-:W-:Y:S02]  /*2de0*/  IADD3 R3, PT, PT, R222, R48.reuse, RZ ;  /* 0x00000030de037210 */ /* 0x080fe40007ffe0ff */
[----:B------:R-:W-:Y:S01]  /*2df0*/  IADD3 R0, PT, PT, R2, R48, RZ ;  /* 0x0000003002007210 */ /* 0x000fe20007ffe0ff */
[----:B------:R-:W-:Y:S04]  /*2e00*/  LDSM.16.M88.4 R112, [R2+0x6400] ;  /* 0x006400000270783b */ /* 0x000fe80000000200 */
[----:B------:R-:W-:Y:S04]  /*2e10*/  LDSM.16.M88.4 R116, [R3] ;  /* 0x000000000374783b */ /* 0x000fe80000000200 */
[----:B------:R-:W5:Y:S04]  /*2e20*/  LDSM.16.M88.4 R136, [R0+0x6000] ;  /* 0x006000000088783b */ /* 0x000f680000000200 */
[----:B------:R-:W5:Y:S04]  /*2e30*/  LDSM.16.M88.4 R108, [R2+0x6800] ;  /* 0x00680000026c783b */ /* 0x000f680000000200 */
[----:B------:R-:W5:Y:S04]  /*2e40*/  LDSM.16.M88.4 R8, [R2+0x6c00] ;  /* 0x006c00000208783b */ /* 0x000f680000000200 */
[----:B------:R-:W-:Y:S04]  /*2e50*/  LDSM.16.M88.4 R100, [R222+0x2000] ;  /* 0x00200000de64783b */ /* 0x000fe80000000200 */
[----:B------:R-:W5:Y:S04]  /*2e60*/  LDSM.16.M88.4 R124, [R2+0x7000] ;  /* 0x00700000027c783b */ /* 0x000f680000000200 */
[----:B-12---:R-:W1:Y:S01]  /*2e70*/  LDSM.16.M88.4 R4, [R3+0x1000] ;  /* 0x001000000304783b */ /* 0x006e620000000200 */
[-C--:B---34-:R-:W-:Y:S03]  /*2e80*/  HMMA.16816.F32.BF16 R12, R104, R84.reuse, RZ ;  /* 0x00000054680c723c */ /* 0x098fe600000418ff */
[----:B------:R-:W2:Y:S04]  /*2e90*/  LDSM.16.M88.4 R132, [R0+0x6400] ;  /* 0x006400000084783b */ /* 0x000ea80000000200 */
[----:B------:R-:W3:Y:S01]  /*2ea0*/  LDSM.16.M88.4 R128, [R0+0x6800] ;  /* 0x006800000080783b */ /* 0x000ee20000000200 */
[C---:B-----5:R-:W-:Y:S03]  /*2eb0*/  HMMA.16816.F32.BF16 R28, R44.reuse, R84, RZ ;  /* 0x000000542c1c723c */ /* 0x060fe600000418ff */
[----:B------:R-:W4:Y:S04]  /*2ec0*/  LDSM.16.M88.4 R120, [R0+0x6c00] ;  /* 0x006c00000078783b */ /* 0x000f280000000200 */
[----:B------:R-:W-:Y:S01]  /*2ed0*/  LDSM.16.M88.4 R40, [R3+0x2000] ;  /* 0x002000000328783b */ /* 0x000fe20000000200 */
[----:B------:R-:W-:Y:S03]  /*2ee0*/  HMMA.16816.F32.BF16 R88, R44, R86, RZ ;  /* 0x000000562c58723c */ /* 0x000fe600000418ff */
[----:B------:R-:W5:Y:S04]  /*2ef0*/  LDSM.16.M88.4 R32, [R0+0x7000] ;  /* 0x007000000020783b */ /* 0x000f680000000200 */
[----:B------:R-:W5:Y:S01]  /*2f00*/  LDSM.16.M88.4 R96, [R222+0x3000] ;  /* 0x00300000de60783b */ /* 0x000f620000000200 */
[----:B------:R-:W-:Y:S03]  /*2f10*/  HMMA.16816.F32.BF16 R12, R116, R136, R12 ;  /* 0x00000088740c723c */ /* 0x000fe6000004180c */
[----:B------:R-:W-:Y:S04]  /*2f20*/  LDSM.16.M88.4 R24, [R222+0x4000] ;  /* 0x00400000de18783b */ /* 0x000fe80000000200 */
[----:B------:R-:W5:Y:S01]  /*2f30*/  LDSM.16.M88.4 R16, [R2+0x8000] ;  /* 0x008000000210783b */ /* 0x000f620000000200 */
[C---:B------:R-:W-:Y:S03]  /*2f40*/  HMMA.16816.F32.BF16 R76, R44.reuse, R112, RZ ;  /* 0x000000702c4c723c */ /* 0x040fe600000418ff */
[----:B------:R-:W5:Y:S04]  /*2f50*/  LDSM.16.M88.4 R36, [R3+0x3000] ;  /* 0x003000000324783b */ /* 0x000f680000000200 */
[----:B------:R-:W-:Y:S01]  /*2f60*/  LDSM.16.M88.4 R20, [R222+0x5000] ;  /* 0x00500000de14783b */ /* 0x000fe20000000200 */
[C---:B------:R-:W-:Y:S03]  /*2f70*/  HMMA.16816.F32.BF16 R64, R44.reuse, R108, RZ ;  /* 0x0000006c2c40723c */ /* 0x040fe600000418ff */
[----:B------:R-:W-:Y:S05]  /*2f80*/  LDSM.16.M88.4 R92, [R2+0x7400] ;  /* 0x00740000025c783b */ /* 0x000fea0000000200 */
[C---:B------:R-:W-:Y:S08]  /*2f90*/  HMMA.16816.F32.BF16 R52, R44.reuse, R8, RZ ;  /* 0x000000082c34723c */ /* 0x040ff000000418ff */
[C---:B------:R-:W-:Y:S08]  /*2fa0*/  HMMA.16816.F32.BF16 R72, R44.reuse, R114, RZ ;  /* 0x000000722c48723c */ /* 0x040ff000000418ff */
[C---:B------:R-:W-:Y:S08]  /*2fb0*/  HMMA.16816.F32.BF16 R60, R44.reuse, R110, RZ ;  /* 0x0000006e2c3c723c */ /* 0x040ff000000418ff */
[----:B------:R-:W-:Y:S08]  /*2fc0*/  HMMA.16816.F32.BF16 R44, R44, R10, RZ ;  /* 0x0000000a2c2c723c */ /* 0x000ff000000418ff */
[----:B------:R-:W-:Y:S08]  /*2fd0*/  HMMA.16816.F32.BF16 R12, R100, R124, R12 ;  /* 0x0000007c640c723c */ /* 0x000ff0000004180c */
[----:B-1----:R-:W-:Y:S08]  /*2fe0*/  HMMA.16816.F32.BF16 R28, R4, R136, R28 ;  /* 0x00000088041c723c */ /* 0x002ff0000004181c */
        /* <DEDUP_REMOVED lines=9> */
[C---:B---3--:R-:W-:Y:S08]  /*3080*/  HMMA.16816.F32.BF16 R64, R4.reuse, R128, R64 ;  /* 0x000000800440723c */ /* 0x048ff00000041840 */
[C---:B----4-:R-:W-:Y:S08]  /*3090*/  HMMA.16816.F32.BF16 R52, R4.reuse, R120, R52 ;  /* 0x000000780434723c */ /* 0x050ff00000041834 */
[C---:B------:R-:W-:Y:S08]  /*30a0*/  HMMA.16816.F32.BF16 R88, R4.reuse, R138, R88 ;  /* 0x0000008a0458723c */ /* 0x040ff00000041858 */
[C---:B------:R-:W-:Y:S08]  /*30b0*/  HMMA.16816.F32.BF16 R72, R4.reuse, R134, R72 ;  /* 0x000000860448723c */ /* 0x040ff00000041848 */
[C---:B------:R-:W-:Y:S08]  /*30c0*/  HMMA.16816.F32.BF16 R60, R4.reuse, R130, R60 ;  /* 0x00000082043c723c */ /* 0x040ff0000004183c */
[----:B------:R-:W-:Y:S01]  /*30d0*/  HMMA.16816.F32.BF16 R44, R4, R122, R44 ;  /* 0x0000007a042c723c */ /* 0x000fe2000004182c */
[----:B------:R-:W1:Y:S07]  /*30e0*/  LDSM.16.M88.4 R4, [R0+0x8000] ;  /* 0x008000000004783b */ /* 0x000e6e0000000200 */
[----:B-----5:R-:W-:Y:S08]  /*30f0*/  HMMA.16816.F32.BF16 R12, R40, R32, R12 ;  /* 0x00000020280c723c */ /* 0x020ff0000004180c */
        /* <DEDUP_REMOVED lines=8> */
[----:B------:R-:W-:Y:S08]  /*3180*/  HMMA.16816.F32.BF16 R12, R24, R16, R12 ;  /* 0x00000010180c723c */ /* 0x000ff0000004180c */
[----:B------:R-:W-:Y:S01]  /*3190*/  HMMA.16816.F32.BF16 R116, R96, R126, R88 ;  /* 0x0000007e6074723c */ /* 0x000fe20000041858 */
[----:B------:R-:W2:Y:S07]  /*31a0*/  LDSM.16.M88.4 R88, [R3+0x5000] ;  /* 0x005000000358783b */ /* 0x000eae0000000200 */
[----:B------:R-:W-:Y:S08]  /*31b0*/  HMMA.16816.F32.BF16 R28, R36, R32, R28 ;  /* 0x00000020241c723c */ /* 0x000ff0000004181c */
[----:B------:R-:W-:Y:S08]  /*31c0*/  HMMA.16816.F32.BF16 R84, R100, R126, R84 ;  /* 0x0000007e6454723c */ /* 0x000ff00000041854 */
[----:B-1----:R-:W-:Y:S08]  /*31d0*/  HMMA.16816.F32.BF16 R12, R8, R4, R12 ;  /* 0x00000004080c723c */ /* 0x002ff0000004180c */
[----:B------:R-:W-:Y:S08]  /*31e0*/  HMMA.16816.F32.BF16 R28, R20, R16, R28 ;  /* 0x00000010141c723c */ /* 0x000ff0000004181c */
[-C--:B------:R-:W-:Y:S03]  /*31f0*/  HMMA.16816.F32.BF16 R80, R100, R92.reuse, R80 ;  /* 0x0000005c6450723c */ /* 0x080fe60000041850 */
[----:B------:R-:W-:Y:S01]  /*3200*/  FMUL.FTZ R12, R12, UR6 ;  /* 0x000000060c0c7c20 */ /* 0x000fe20008410000 */
[----:B------:R-:W-:Y:S01]  /*3210*/  FMUL.FTZ R13, R13, UR6 ;  /* 0x000000060d0d7c20 */ /* 0x000fe20008410000 */
[----:B------:R-:W-:Y:S01]  /*3220*/  FMUL.FTZ R14, R14, UR6 ;  /* 0x000000060e0e7c20 */ /* 0x000fe20008410000 */
[----:B------:R-:W-:Y:S01]  /*3230*/  FMUL.FTZ R121, R15, UR6 ;  /* 0x000000060f797c20 */ /* 0x000fe20008410000 */
[----:B------:R-:W1:Y:S01]  /*3240*/  MUFU.TANH R122, R12 ;  /* 0x0000000c007a7308 */ /* 0x000e620000002400 */
[C---:B------:R-:W-:Y:S07]  /*3250*/  HMMA.16816.F32.BF16 R76, R96.reuse, R92, R76 ;  /* 0x0000005c604c723c */ /* 0x040fee000004184c */
[----:B------:R-:W3:Y:S01]  /*3260*/  MUFU.TANH R123, R13 ;  /* 0x0000000d007b7308 */ /* 0x000ee20000002400 */
[-C--:B------:R-:W-:Y:S07]  /*3270*/  HMMA.16816.F32.BF16 R72, R96, R94.reuse, R72 ;  /* 0x0000005e6048723c */ /* 0x080fee0000041848 */
[----:B------:R4:W1:Y:S01]  /*3280*/  MUFU.TANH R120, R14 ;  /* 0x0000000e00787308 */ /* 0x0008620000002400 */
[----:B------:R-:W-:Y:S01]  /*3290*/  HMMA.16816.F32.BF16 R112, R100, R94, R112 ;  /* 0x0000005e6470723c */ /* 0x000fe20000041870 */
[----:B------:R-:W5:Y:S06]  /*32a0*/  LDSM.16.M88.4 R92, [R0+0x7400] ;  /* 0x00740000005c783b */ /* 0x000f6c0000000200 */
[----:B------:R-:W1:Y:S01]  /*32b0*/  MUFU.TANH R121, R121 ;  /* 0x0000007900797308 */ /* 0x000e620000002400 */
[-C--:B------:R-:W-:Y:S08]  /*32c0*/  HMMA.16816.F32.BF16 R84, R40, R34.reuse, R84 ;  /* 0x000000222854723c */ /* 0x080ff00000041854 */
[----:B------:R-:W-:Y:S01]  /*32d0*/  HMMA.16816.F32.BF16 R116, R36, R34, R116 ;  /* 0x000000222474723c */ /* 0x000fe20000041874 */
[----:B----4-:R-:W4:Y:S04]  /*32e0*/  LDSM.16.M88.4 R12, [R2+0x8400] ;  /* 0x00840000020c783b */ /* 0x010f280000000200 */
[----:B------:R-:W3:Y:S03]  /*32f0*/  LDSM.16.M88.4 R32, [R2+0x7800] ;  /* 0x007800000220783b */ /* 0x000ee60000000200 */
[----:B--2---:R-:W-:Y:S08]  /*3300*/  HMMA.16816.F32.BF16 R28, R88, R4, R28 ;  /* 0x00000004581c723c */ /* 0x004ff0000004181c */
[-C--:B------:R-:W-:Y:S08]  /*3310*/  HMMA.16816.F32.BF16 R84, R24, R18.reuse, R84 ;  /* 0x000000121854723c */ /* 0x080ff00000041854 */
[----:B------:R-:W-:Y:S01]  /*3320*/  HMMA.16816.F32.BF16 R116, R20, R18, R116 ;  /* 0x000000121474723c */ /* 0x000fe20000041874 */
[----:B------:R-:W-:Y:S02]  /*3330*/  LDSM.16.M88.4 R16, [R0+0x8400] ;  /* 0x008400000010783b */ /* 0x000fe40000000200 */
[----:B------:R-:W-:Y:S01]  /*3340*/  FMUL.FTZ R28, R28, UR6 ;  /* 0x000000061c1c7c20 */ /* 0x000fe20008410000 */
[----:B------:R-:W-:Y:S01]  /*3350*/  FMUL.FTZ R29, R29, UR6 ;  /* 0x000000061d1d7c20 */ /* 0x000fe20008410000 */
[----:B------:R-:W-:Y:S01]  /*3360*/  FMUL.FTZ R30, R30, UR6 ;  /* 0x000000061e1e7c20 */ /* 0x000fe20008410000 */
[----:B------:R-:W-:Y:S01]  /*3370*/  FMUL.FTZ R31, R31, UR6 ;  /* 0x000000061f1f7c20 */ /* 0x000fe20008410000 */
[----:B------:R-:W2:Y:S01]  /*3380*/  MUFU.TANH R124, R28 ;  /* 0x0000001c007c7308 */ /* 0x000ea20000002400 */
[----:B-----5:R-:W-:Y:S07]  /*3390*/  HMMA.16816.F32.BF16 R80, R40, R92, R80 ;  /* 0x0000005c2850723c */ /* 0x020fee0000041850 */
[----:B------:R-:W1:Y:S01]  /*33a0*/  MUFU.TANH R125, R29 ;  /* 0x0000001d007d7308 */ /* 0x000e620000002400 */
[----:B------:R-:W-:Y:S08]  /*33b0*/  HMMA.16816.F32.BF16 R84, R8, R6, R84 ;  /* 0x000000060854723c */ /* 0x000ff00000041854 */
[----:B------:R-:W-:Y:S01]  /*33c0*/  HMMA.16816.F32.BF16 R76, R36, R92, R76 ;  /* 0x0000005c244c723c */ /* 0x000fe2000004184c */
[----:B------:R-:W1:Y:S07]  /*33d0*/  MUFU.TANH R92, R30 ;  /* 0x0000001e005c7308 */ /* 0x000e6e0000002400 */
[----:B------:R-:W-:Y:S01]  /*33e0*/  HMMA.16816.F32.BF16 R116, R88, R6, R116 ;  /* 0x000000065874723c */ /* 0x000fe20000041874 */
[----:B------:R5:W1:Y:S01]  /*33f0*/  MUFU.TANH R93, R31 ;  /* 0x0000001f005d7308 */ /* 0x000a620000002400 */
[----:B------:R-:W2:Y:S01]  /*3400*/  LDSM.16.M88.4 R4, [R0+0x7800] ;  /* 0x007800000004783b */ /* 0x000ea20000000200 */
[----:B------:R-:W-:Y:S01]  /*3410*/  FMUL.FTZ R84, R84, UR6 ;  /* 0x0000000654547c20 */ /* 0x000fe20008410000 */
[----:B------:R-:W-:-:S04]  /*3420*/  FMUL.FTZ R85, R85, UR6 ;  /* 0x0000000655557c20 */ /* 0x000fc80008410000 */
[-C--:B------:R-:W-:Y:S01]  /*3430*/  HMMA.16816.F32.BF16 R72, R36, R94.reuse, R72 ;  /* 0x0000005e2448723c */ /* 0x080fe20000041848 */
[----:B------:R3:W1:Y:S07]  /*3440*/  MUFU.TANH R126, R84 ;  /* 0x00000054007e7308 */ /* 0x00066e0000002400 */
[----:B------:R-:W-:Y:S01]  /*3450*/  HMMA.16816.F32.BF16 R112, R40, R94, R112 ;  /* 0x0000005e2870723c */ /* 0x000fe20000041870 */
[----:B------:R-:W1:Y:S01]  /*3460*/  MUFU.TANH R85, R85 ;  /* 0x0000005500557308 */ /* 0x000e620000002400 */
[----:B-----5:R-:W5:Y:S01]  /*3470*/  LDSM.16.M88.4 R28, [R2+0x7c00] ;  /* 0x007c0000021c783b */ /* 0x020f620000000200 */
[----:B------:R-:W-:-:S05]  /*3480*/  FMUL.FTZ R95, R119, UR6 ;  /* 0x00000006775f7c20 */ /* 0x000fca0008410000 */
[-C--:B----4-:R-:W-:Y:S01]  /*3490*/  HMMA.16816.F32.BF16 R80, R24, R12.reuse, R80 ;  /* 0x0000000c1850723c */ /* 0x090fe20000041850 */
[----:B------:R-:W4:Y:S01]  /*34a0*/  MUFU.TANH R95, R95 ;  /* 0x0000005f005f7308 */ /* 0x000f220000002400 */
[----:B---3--:R-:W-:Y:S01]  /*34b0*/  FMUL.FTZ R84, R86, UR6 ;  /* 0x0000000656547c20 */ /* 0x008fe20008410000 */
[----:B------:R-:W-:Y:S01]  /*34c0*/  FMUL.FTZ R86, R87, UR6 ;  /* 0x0000000657567c20 */ /* 0x000fe20008410000 */
[----:B------:R-:W-:Y:S01]  /*34d0*/  FMUL.FTZ R87, R116, UR6 ;  /* 0x0000000674577c20 */ /* 0x000fe20008410000 */
[----:B------:R-:W-:Y:S01]  /*34e0*/  FMUL.FTZ R116, R117, UR6 ;  /* 0x0000000675747c20 */ /* 0x000fe20008410000 */
[----:B------:R-:W-:Y:S02]  /*34f0*/  FMUL.FTZ R117, R118, UR6 ;  /* 0x0000000676757c20 */ /* 0x000fe40008410000 */
[C---:B------:R-:W-:Y:S01]  /*3500*/  HMMA.16816.F32.BF16 R76, R20.reuse, R12, R76 ;  /* 0x0000000c144c723c */ /* 0x040fe2000004184c */
[----:B------:R-:W3:Y:S07]  /*3510*/  MUFU.TANH R84, R84 ;  /* 0x0000005400547308 */ /* 0x000eee0000002400 */
[-C--:B------:R-:W-:Y:S01]  /*3520*/  HMMA.16816.F32.BF16 R72, R20, R14.reuse, R72 ;  /* 0x0000000e1448723c */ /* 0x080fe20000041848 */
[----:B------:R-:W1:Y:S07]  /*3530*/  MUFU.TANH R86, R86 ;  /* 0x0000005600567308 */ /* 0x000e6e0000002400 */
[----:B------:R-:W-:Y:S01]  /*3540*/  HMMA.16816.F32.BF16 R112, R24, R14, R112 ;  /* 0x0000000e1870723c */ /* 0x000fe20000041870 */
[----:B------:R-:W4:Y:S01]  /*3550*/  LDSM.16.M88.4 R12, [R2+0x8800] ;  /* 0x00880000020c783b */ /* 0x000f220000000200 */
[----:B------:R-:W1:Y:S06]  /*3560*/  MUFU.TANH R87, R87 ;  /* 0x0000005700577308 */ /* 0x000e6c0000002400 */
[-C--:B------:R-:W-:Y:S02]  /*3570*/  HMMA.16816.F32.BF16 R68, R100, R32.reuse, R68 ;  /* 0x000000206444723c */ /* 0x080fe40000041844 */
[----:B------:R-:W1:Y:S06]  /*3580*/  MUFU.TANH R116, R116 ;  /* 0x0000007400747308 */ /* 0x000e6c0000002400 */
[----:B------:R-:W-:Y:S02]  /*3590*/  HMMA.16816.F32.BF16 R64, R96, R32, R64 ;  /* 0x000000206040723c */ /* 0x000fe40000041840 */
[----:B------:R-:W1:Y:S06]  /*35a0*/  MUFU.TANH R117, R117 ;  /* 0x0000007500757308 */ /* 0x000e6c0000002400 */
[-C--:B------:R-:W-:Y:S08]  /*35b0*/  HMMA.16816.F32.BF16 R108, R100, R34.reuse, R108 ;  /* 0x00000022646c723c */ /* 0x080ff0000004186c */
[----:B------:R-:W-:Y:S01]  /*35c0*/  HMMA.16816.F32.BF16 R60, R96, R34, R60 ;  /* 0x00000022603c723c */ /* 0x000fe2000004183c */
[----:B------:R-:W3:Y:S07]  /*35d0*/  LDSM.16.M88.4 R32, [R0+0x7c00] ;  /* 0x007c00000020783b */ /* 0x000eee0000000200 */
[-C--:B--2---:R-:W-:Y:S08]  /*35e0*/  HMMA.16816.F32.BF16 R68, R40, R4.reuse, R68 ;  /* 0x000000042844723c */ /* 0x084ff00000041844 */
[----:B------:R-:W-:Y:S08]  /*35f0*/  HMMA.16816.F32.BF16 R64, R36, R4, R64 ;  /* 0x000000042440723c */ /* 0x000ff00000041840 */
[-C--:B------:R-:W-:Y:S08]  /*3600*/  HMMA.16816.F32.BF16 R108, R40, R6.reuse, R108 ;  /* 0x00000006286c723c */ /* 0x080ff0000004186c */
[----:B------:R-:W-:Y:S01]  /*3610*/  HMMA.16816.F32.BF16 R60, R36, R6, R60 ;  /* 0x00000006243c723c */ /* 0x000fe2000004183c */
[----:B------:R-:W2:Y:S07]  /*3620*/  LDSM.16.M88.4 R4, [R2+0x8c00] ;  /* 0x008c00000204783b */ /* 0x000eae0000000200 */
[C---:B-----5:R-:W-:Y:S08]  /*3630*/  HMMA.16816.F32.BF16 R56, R100.reuse, R28, R56 ;  /* 0x0000001c6438723c */ /* 0x060ff00000041838 */
[----:B------:R-:W-:Y:S08]  /*3640*/  HMMA.16816.F32.BF16 R104, R100, R30, R104 ;  /* 0x0000001e6468723c */ /* 0x000ff00000041868 */
[C---:B------:R-:W-:Y:S08]  /*3650*/  HMMA.16816.F32.BF16 R52, R96.reuse, R28, R52 ;  /* 0x0000001c6034723c */ /* 0x040ff00000041834 */
[----:B------:R-:W-:Y:S08]  /*3660*/  HMMA.16816.F32.BF16 R44, R96, R30, R44 ;  /* 0x0000001e602c723c */ /* 0x000ff0000004182c */
[-C--:B------:R-:W-:Y:S08]  /*3670*/  HMMA.16816.F32.BF16 R80, R8, R16.reuse, R80 ;  /* 0x000000100850723c */ /* 0x080ff00000041850 */
[----:B------:R-:W-:Y:S08]  /*3680*/  HMMA.16816.F32.BF16 R76, R88, R16, R76 ;  /* 0x00000010584c723c */ /* 0x000ff0000004184c */
[----:B------:R-:W-:Y:S03]  /*3690*/  HMMA.16816.F32.BF16 R112, R8, R18, R112 ;  /* 0x000000120870723c */ /* 0x000fe60000041870 */
[----:B------:R-:W-:Y:S01]  /*36a0*/  FMUL.FTZ R81, R81, UR6 ;  /* 0x0000000651517c20 */ /* 0x000fe20008410000 */
[----:B------:R-:W-:-:S03]  /*36b0*/  FMUL.FTZ R80, R80, UR6 ;  /* 0x0000000650507c20 */ /* 0x000fc60008410000 */
[----:B------:R5:W1:Y:S01]  /*36c0*/  MUFU.TANH R94, R81 ;  /* 0x00000051005e7308 */ /* 0x000a620000002400 */
[----:B------:R-:W-:Y:S01]  /*36d0*/  HMMA.16816.F32.BF16 R72, R88, R18, R72 ;  /* 0x000000125848723c */ /* 0x000fe20000041848 */
[----:B------:R-:W1:Y:S02]  /*36e0*/  LDSM.16.M88.4 R16, [R0+0x8800] ;  /* 0x008800000010783b */ /* 0x000e640000000200 */
[----:B------:R-:W-:Y:S01]  /*36f0*/  FMUL.FTZ R76, R76, UR6 ;  /* 0x000000064c4c7c20 */ /* 0x000fe20008410000 */
[----:B------:R-:W-:Y:S01]  /*3700*/  FMUL.FTZ R77, R77, UR6 ;  /* 0x000000064d4d7c20 */ /* 0x000fe20008410000 */
[----:B------:R-:W-:Y:S01]  /*3710*/  FMUL.FTZ R78, R78, UR6 ;  /* 0x000000064e4e7c20 */ /* 0x000fe20008410000 */
[----:B------:R-:W-:Y:S01]  /*3720*/  FMUL.FTZ R79, R79, UR6 ;  /* 0x000000064f4f7c20 */ /* 0x000fe20008410000 */
[----:B------:R-:W1:Y:S01]  /*3730*/  MUFU.TANH R80, R80 ;  /* 0x0000005000507308 */ /* 0x000e620000002400 */
[-C--:B----4-:R-:W-:Y:S07]  /*3740*/  HMMA.16816.F32.BF16 R68, R24, R12.reuse, R68 ;  /* 0x0000000c1844723c */ /* 0x090fee0000041844 */
[----:B------:R4:W1:Y:S01]  /*3750*/  MUFU.TANH R118, R77 ;  /* 0x0000004d00767308 */ /* 0x0008620000002400 */
[----:B------:R-:W-:Y:S01]  /*3760*/  HMMA.16816.F32.BF16 R64, R20, R12, R64 ;  /* 0x0000000c1440723c */ /* 0x000fe20000041840 */
[----:B-----5:R-:W-:Y:S01]  /*3770*/  FMUL.FTZ R81, R82, UR6 ;  /* 0x0000000652517c20 */ /* 0x020fe20008410000 */
[----:B------:R-:W-:Y:S01]  /*3780*/  FMUL.FTZ R82, R83, UR6 ;  /* 0x0000000653527c20 */ /* 0x000fe20008410000 */
[----:B------:R-:W-:Y:S01]  /*3790*/  FMUL.FTZ R73, R73, UR6 ;  /* 0x0000000649497c20 */ /* 0x000fe20008410000 */
[----:B------:R-:W-:Y:S01]  /*37a0*/  FMUL.FTZ R72, R72, UR6 ;  /* 0x0000000648487c20 */ /* 0x000fe20008410000 */
[----:B------:R-:W-:Y:S01]  /*37b0*/  FMUL.FTZ R74, R74, UR6 ;  /* 0x000000064a4a7c20 */ /* 0x000fe20008410000 */
[----:B------:R-:W-:Y:S01]  /*37c0*/  FMUL.FTZ R75, R75, UR6 ;  /* 0x000000064b4b7c20 */ /* 0x000fe20008410000 */
[----:B------:R-:W1:Y:S01]  /*37d0*/  MUFU.TANH R100, R73 ;  /* 0x0000004900647308 */ /* 0x000e620000002400 */
[-C--:B------:R-:W-:Y:S07]  /*37e0*/  HMMA.16816.F32.BF16 R108, R24, R14.reuse, R108 ;  /* 0x0000000e186c723c */ /* 0x080fee000004186c */
[----:B------:R5:W1:Y:S01]  /*37f0*/  MUFU.TANH R83, R76 ;  /* 0x0000004c00537308 */ /* 0x000a620000002400 */
[----:B------:R-:W-:Y:S01]  /*3800*/  HMMA.16816.F32.BF16 R60, R20, R14, R60 ;  /* 0x0000000e143c723c */ /* 0x000fe2000004183c */
[----:B------:R2:W1:Y:S01]  /*3810*/  LDSM.16.M88.4 R12, [R0+0x8c00] ;  /* 0x008c0000000c783b */ /* 0x0004620000000200 */
[----:B------:R-:W-:-:S04]  /*3820*/  DEPBAR.LE SB0, 0x0 ;  /* 0x000080000000791a */ /* 0x000fc80000000000 */
[----:B----4-:R-:W-:Y:S01]  /*3830*/  FMUL.FTZ R77, R112, UR6 ;  /* 0x00000006704d7c20 */ /* 0x010fe20008410000 */
[----:B------:R4:W1:Y:S01]  /*3840*/  MUFU.TANH R119, R78 ;  /* 0x0000004e00777308 */ /* 0x0008620000002400 */
[-C--:B---3--:R-:W-:Y:S07]  /*3850*/  HMMA.16816.F32.BF16 R56, R40, R32.reuse, R56 ;  /* 0x000000202838723c */ /* 0x088fee0000041838 */
[----:B------:R3:W1:Y:S01]  /*3860*/  MUFU.TANH R127, R79 ;  /* 0x0000004f007f7308 */ /* 0x0006620000002400 */
[----:B------:R-:W-:Y:S01]  /*3870*/  HMMA.16816.F32.BF16 R52, R36, R32, R52 ;  /* 0x000000202434723c */ /* 0x000fe20000041834 */
[----:B-----5:R-:W-:-:S06]  /*3880*/  FMUL.FTZ R76, R114, UR6 ;  /* 0x00000006724c7c20 */ /* 0x020fcc0008410000 */
[----:B------:R-:W1:Y:S01]  /*3890*/  MUFU.TANH R81, R81 ;  /* 0x0000005100517308 */ /* 0x000e620000002400 */
[----:B------:R-:W-:Y:S01]  /*38a0*/  HMMA.16816.F32.BF16 R104, R40, R34, R104 ;  /* 0x000000222868723c */ /* 0x000fe20000041868 */
[----:B----4-:R-:W-:Y:S01]  /*38b0*/  FMUL.FTZ R78, R113, UR6 ;  /* 0x00000006714e7c20 */ /* 0x010fe20008410000 */
[----:B--2---:R-:W-:-:S04]  /*38c0*/  MOV R0, UR23 ;  /* 0x0000001700007c02 */ /* 0x004fc80008000f00 */
[--C-:B------:R-:W-:Y:S01]  /*38d0*/  VIADDMNMX R3, R141, 0x8, R0.reuse, PT ;  /* 0x000000088d037846 */ /* 0x100fe20003800100 */
[----:B------:R-:W2:Y:S01]  /*38e0*/  MUFU.TANH R82, R82 ;  /* 0x0000005200527308 */ /* 0x000ea20000002400 */
[----:B------:R-:W-:Y:S01]  /*38f0*/  HMMA.16816.F32.BF16 R44, R36, R34, R44 ;  /* 0x00000022242c723c */ /* 0x000fe2000004182c */
[----:B---3--:R-:W-:Y:S01]  /*3900*/  FMUL.FTZ R79, R115, UR6 ;  /* 0x00000006734f7c20 */ /* 0x008fe20008410000 */
[C-C-:B------:R-:W-:Y:S02]  /*3910*/  VIADDMNMX R2, R141.reuse, 0x40, R0.reuse, PT ;  /* 0x000000408d027846 */ /* 0x140fe40003800100 */
[----:B------:R-:W-:-:S03]  /*3920*/  VIADDMNMX R0, R141, 0x48, R0, PT ;  /* 0x000000488d007846 */ /* 0x000fc60003800100 */
[----:B------:R-:W3:Y:S01]  /*3930*/  MUFU.TANH R77, R77 ;  /* 0x0000004d004d7308 */ /* 0x000ee20000002400 */
[-C--:B------:R-:W-:Y:S07]  /*3940*/  HMMA.16816.F32.BF16 R56, R24, R4.reuse, R56 ;  /* 0x000000041838723c */ /* 0x080fee0000041838 */
[----:B------:R-:W4:Y:S01]  /*3950*/  MUFU.TANH R78, R78 ;  /* 0x0000004e004e7308 */ /* 0x000f220000002400 */
[----:B------:R-:W-:Y:S07]  /*3960*/  HMMA.16816.F32.BF16 R52, R20, R4, R52 ;  /* 0x000000041434723c */ /* 0x000fee0000041834 */
[----:B------:R-:W2:Y:S01]  /*3970*/  MUFU.TANH R76, R76 ;  /* 0x0000004c004c7308 */ /* 0x000ea20000002400 */
[-C--:B------:R-:W-:Y:S07]  /*3980*/  HMMA.16816.F32.BF16 R104, R24, R6.reuse, R104 ;  /* 0x000000061868723c */ /* 0x080fee0000041868 */
[----:B------:R-:W2:Y:S01]  /*3990*/  MUFU.TANH R79, R79 ;  /* 0x0000004f004f7308 */ /* 0x000ea20000002400 */
[----:B------:R-:W-:Y:S07]  /*39a0*/  HMMA.16816.F32.BF16 R44, R20, R6, R44 ;  /* 0x00000006142c723c */ /* 0x000fee000004182c */
[----:B------:R-:W2:Y:S01]  /*39b0*/  MUFU.TANH R72, R72 ;  /* 0x0000004800487308 */ /* 0x000ea20000002400 */
[-C--:B-1----:R-:W-:Y:S07]  /*39c0*/  HMMA.16816.F32.BF16 R68, R8, R16.reuse, R68 ;  /* 0x000000100844723c */ /* 0x082fee0000041844 */
[----:B------:R-:W1:Y:S01]  /*39d0*/  MUFU.TANH R74, R74 ;  /* 0x0000004a004a7308 */ /* 0x000e620000002400 */
[C---:B------:R-:W-:Y:S07]  /*39e0*/  HMMA.16816.F32.BF16 R64, R88.reuse, R16, R64 ;  /* 0x000000105840723c */ /* 0x040fee0000041840 */
[----:B------:R-:W1:Y:S01]  /*39f0*/  MUFU.TANH R75, R75 ;  /* 0x0000004b004b7308 */ /* 0x000e620000002400 */
[----:B------:R-:W-:Y:S03]  /*3a00*/  HMMA.16816.F32.BF16 R60, R88, R18, R60 ;  /* 0x00000012583c723c */ /* 0x000fe6000004183c */
[----:B------:R-:W-:Y:S01]  /*3a10*/  FMUL.FTZ R68, R68, UR6 ;  /* 0x0000000644447c20 */ /* 0x000fe20008410000 */
[----:B------:R-:W-:Y:S01]  /*3a20*/  FMUL.FTZ R69, R69, UR6 ;  /* 0x0000000645457c20 */ /* 0x000fe20008410000 */
[----:B------:R-:W-:-:S02]  /*3a30*/  FMUL.FTZ R71, R71, UR6 ;  /* 0x0000000647477c20 */ /* 0x000fc40008410000 */
[----:B------:R5:W1:Y:S01]  /*3a40*/  MUFU.TANH R73, R68 ;  /* 0x0000004400497308 */ /* 0x000a620000002400 */
[C---:B------:R-:W-:Y:S03]  /*3a50*/  HMMA.16816.F32.BF16 R108, R8.reuse, R18, R108 ;  /* 0x00000012086c723c */ /* 0x040fe6000004186c */
[----:B------:R-:W-:Y:S01]  /*3a60*/  FMUL.FTZ R16, R64, UR6 ;  /* 0x0000000640107c20 */ /* 0x000fe20008410000 */
[----:B------:R-:W-:Y:S01]  /*3a70*/  FMUL.FTZ R17, R65, UR6 ;  /* 0x0000000641117c20 */ /* 0x000fe20008410000 */
[----:B------:R-:W-:Y:S01]  /*3a80*/  FMUL.FTZ R66, R66, UR6 ;  /* 0x0000000642427c20 */ /* 0x000fe20008410000 */
[----:B------:R-:W-:Y:S01]  /*3a90*/  FMUL.FTZ R67, R67, UR6 ;  /* 0x0000000643437c20 */ /* 0x000fe20008410000 */
[----:B------:R-:W1:Y:S01]  /*3aa0*/  MUFU.TANH R69, R69 ;  /* 0x0000004500457308 */ /* 0x000e620000002400 */
[-C--:B------:R-:W-:Y:S03]  /*3ab0*/  HMMA.16816.F32.BF16 R56, R8, R12.reuse, R56 ;  /* 0x0000000c0838723c */ /* 0x080fe60000041838 */
[----:B------:R-:W-:Y:S01]  /*3ac0*/  FMUL.FTZ R4, R60, UR6 ;  /* 0x000000063c047c20 */ /* 0x000fe20008410000 */
[----:B------:R-:W-:Y:S01]  /*3ad0*/  FMUL.FTZ R61, R61, UR6 ;  /* 0x000000063d3d7c20 */ /* 0x000fe20008410000 */
[----:B------:R-:W-:Y:S01]  /*3ae0*/  FMUL.FTZ R62, R62, UR6 ;  /* 0x000000063e3e7c20 */ /* 0x000fe20008410000 */
[----:B------:R-:W-:Y:S01]  /*3af0*/  FMUL.FTZ R63, R63, UR6 ;  /* 0x000000063f3f7c20 */ /* 0x000fe20008410000 */
[----:B------:R1:W1:Y:S01]  /*3b00*/  MUFU.TANH R207, R71 ;  /* 0x0000004700cf7308 */ /* 0x0002620000002400 */
[----:B------:R-:W-:Y:S01]  /*3b10*/  HMMA.16816.F32.BF16 R52, R88, R12, R52 ;  /* 0x0000000c5834723c */ /* 0x000fe20000041834 */
[----:B-----5:R-:W-:-:S02]  /*3b20*/  FMUL.FTZ R68, R70, UR6 ;  /* 0x0000000646447c20 */ /* 0x020fc40008410000 */
        /* <DEDUP_REMOVED lines=10> */
[----:B------:R-:W1:Y:S01]  /*3bd0*/  MUFU.TANH R16, R16 ;  /* 0x0000001000107308 */ /* 0x000e620000002400 */
[----:B------:R-:W-:Y:S03]  /*3be0*/  HMMA.16816.F32.BF16 R44, R88, R14, R44 ;  /* 0x0000000e582c723c */ /* 0x000fe6000004182c */
[----:B------:R-:W-:Y:S01]  /*3bf0*/  FMUL.FTZ R52, R52, UR6 ;  /* 0x0000000634347c20 */ /* 0x000fe20008410000 */
[----:B------:R-:W-:Y:S01]  /*3c00*/  FMUL.FTZ R53, R53, UR6 ;  /* 0x0000000635357c20 */ /* 0x000fe20008410000 */
[----:B------:R-:W-:Y:S01]  /*3c10*/  FMUL.FTZ R54, R54, UR6 ;  /* 0x0000000636367c20 */ /* 0x000fe20008410000 */
[----:B------:R-:W-:Y:S01]  /*3c20*/  FMUL.FTZ R55, R55, UR6 ;  /* 0x0000000637377c20 */ /* 0x000fe20008410000 */
[----:B------:R-:W1:Y:S04]  /*3c30*/  MUFU.TANH R17, R17 ;  /* 0x0000001100117308 */ /* 0x000e680000002400 */
[----:B------:R-:W-:Y:S01]  /*3c40*/  FMUL.FTZ R104, R104, UR6 ;  /* 0x0000000668687c20 */ /* 0x000fe20008410000 */
[----:B------:R-:W-:Y:S01]  /*3c50*/  FMUL.FTZ R105, R105, UR6 ;  /* 0x0000000669697c20 */ /* 0x000fe20008410000 */
[----:B------:R-:W-:Y:S01]  /*3c60*/  FMUL.FTZ R106, R106, UR6 ;  /* 0x000000066a6a7c20 */ /* 0x000fe20008410000 */
[----:B------:R-:W-:Y:S01]  /*3c70*/  FMUL.FTZ R107, R107, UR6 ;  /* 0x000000066b6b7c20 */ /* 0x000fe20008410000 */
[----:B------:R1:W1:Y:S04]  /*3c80*/  MUFU.TANH R216, R66 ;  /* 0x0000004200d87308 */ /* 0x0002680000002400 */
[----:B------:R-:W-:Y:S01]  /*3c90*/  FMUL.FTZ R44, R44, UR6 ;  /* 0x000000062c2c7c20 */ /* 0x000fe20008410000 */
[----:B------:R-:W-:Y:S01]  /*3ca0*/  FMUL.FTZ R45, R45, UR6 ;  /* 0x000000062d2d7c20 */ /* 0x000fe20008410000 */
[----:B------:R-:W-:Y:S01]  /*3cb0*/  FMUL.FTZ R46, R46, UR6 ;  /* 0x000000062e2e7c20 */ /* 0x000fe20008410000 */
[----:B------:R-:W-:Y:S01]  /*3cc0*/  FMUL.FTZ R47, R47, UR6 ;  /* 0x000000062f2f7c20 */ /* 0x000fe20008410000 */
[----:B------:R1:W1:Y:S08]  /*3cd0*/  MUFU.TANH R215, R67 ;  /* 0x0000004300d77308 */ /* 0x0002700000002400 */
[----:B------:R1:W1:Y:S08]  /*3ce0*/  MUFU.TANH R210, R108 ;  /* 0x0000006c00d27308 */ /* 0x0002700000002400 */
[----:B------:R1:W1:Y:S08]  /*3cf0*/  MUFU.TANH R209, R109 ;  /* 0x0000006d00d17308 */ /* 0x0002700000002400 */
[----:B------:R1:W1:Y:S08]  /*3d00*/  MUFU.TANH R206, R110 ;  /* 0x0000006e00ce7308 */ /* 0x0002700000002400 */
[----:B------:R1:W1:Y:S08]  /*3d10*/  MUFU.TANH R205, R111 ;  /* 0x0000006f00cd7308 */ /* 0x0002700000002400 */
[----:B------:R-:W1:Y:S08]  /*3d20*/  MUFU.TANH R4, R4 ;  /* 0x0000000400047308 */ /* 0x000e700000002400 */
[----:B------:R1:W1:Y:S08]  /*3d30*/  MUFU.TANH R217, R61 ;  /* 0x0000003d00d97308 */ /* 0x0002700000002400 */
        /* <DEDUP_REMOVED lines=19> */
[----:B--234-:R-:W-:Y:S05]  /*3e70*/  BRA.U !UP1, `(.L_x_708) ;  /* 0x0000000109d87547 */ /* 0x01cfea000b800000 */
[----:B------:R-:W2:Y:S01]  /*3e80*/  LDCU UR6, c[0x0][0x440] ;  /* 0x00008800ff0677ac */ /* 0x000ea20008000800 */
        /* <DEDUP_REMOVED lines=8> */
[----:B--2---:R-:W-:Y:S01]  /*3f10*/  ISETP.GE.AND P2, PT, R227, UR6, PT ;  /* 0x00000006e3007c0c */ /* 0x004fe2000bf46270 */
        /* <DEDUP_REMOVED lines=41> */
.L_x_710:
[----:B------:R4:W-:Y:S02]  /*41b0*/  STS.128 [R232+0x8800], RZ ;  /* 0x008800ffe8007388 */ /* 0x0009e40000000c00 */
.L_x_711:
[----:B------:R-:W-:Y:S05]  /*41c0*/  BSYNC.RECONVERGENT B0 ;  /* 0x0000000000007941 */ /* 0x000fea0003800200 */
.L_x_709:
[----:B------:R-:W0:Y:S02]  /*41d0*/  LDGDEPBAR ;  /* 0x00000000000079af */ /* 0x000e240000000000 */
.L_x_708:
[----:B------:R-:W-:Y:S01]  /*41e0*/  IMAD.SHL.U32 R5, R220, 0x2, RZ ;  /* 0x00000002dc057824 */ /* 0x000fe200078e00ff */
[----:B------:R-:W5:Y:S01]  /*41f0*/  LDCU UR4, c[0x0][0x45c] ;  /* 0x00008b80ff0477ac */ /* 0x000f620008000800 */
[----:B------:R-:W-:Y:S01]  /*4200*/  IMAD.U32 R170, RZ, RZ, UR20 ;  /* 0x00000014ffaa7e24 */ /* 0x000fe2000f8e00ff */
[----:B------:R-:W-:Y:S02]  /*4210*/  LOP3.LUT R221, R51, 0x120, R140, 0xf8, !PT ;  /* 0x0000012033dd7812 */ /* 0x000fe400078ef88c */
[----:B------:R-:W-:Y:S01]  /*4220*/  LOP3.LUT R5, R5, 0x6, RZ, 0xc0, !PT ;  /* 0x0000000605057812 */ /* 0x000fe200078ec0ff */
[----:B------:R-:W-:Y:S01]  /*4230*/  UMOV UR6, 0xffffffff ;  /* 0xffffffff00067882 */ /* 0x000fe20000000000 */
[----:B------:R-:W-:-:S03]  /*4240*/  LEA R221, R221, UR5, 0x1 ;  /* 0x00000005dddd7c11 */ /* 0x000fc6000f8e08ff */
[----:B------:R-:W-:Y:S02]  /*4250*/  IMAD R170, R170, 0x40, R5 ;  /* 0x00000040aaaa7824 */ /* 0x000fe400078e0205 */
[----:B------:R-:W-:Y:S01]  /*4260*/  IMAD.IADD R194, R48, 0x1, R221 ;  /* 0x0000000130c27824 */ /* 0x000fe200078e02dd */
[----:B------:R-:W-:Y:S01]  /*4270*/  LDSM.16.MT88.4 R148, [R221+0x9000] ;  /* 0x00900000dd94783b */ /* 0x000fe20000004200 */
[C---:B------:R-:W-:Y:S02]  /*4280*/  VIADD R6, R170.reuse, 0xffffffc1 ;  /* 0xffffffc1aa067836 */ /* 0x040fe40000000000 */
[C---:B------:R-:W-:Y:S01]  /*4290*/  VIADD R7, R170.reuse, 0xffffffc0 ;  /* 0xffffffc0aa077836 */ /* 0x040fe20000000000 */
[----:B------:R-:W-:Y:S01]  /*42a0*/  LDSM.16.MT88.4 R132, [R194+0x9000] ;  /* 0x00900000c284783b */ /* 0x000fe20000004200 */
[----:B------:R-:W-:Y:S01]  /*42b0*/  VIADD R5, R170, 0xffffffc8 ;  /* 0xffffffc8aa057836 */ /* 0x000fe20000000000 */
[-C--:B------:R-:W-:Y:S01]  /*42c0*/  ISETP.GE.AND P5, PT, R6, R233.reuse, PT ;  /* 0x000000e90600720c */ /* 0x080fe20003fa6270 */
[C---:B------:R-:W-:Y:S01]  /*42d0*/  VIADD R34, R170.reuse, 0xffffffc9 ;  /* 0xffffffc9aa227836 */ /* 0x040fe20000000000 */
[----:B------:R-:W-:Y:S01]  /*42e0*/  ISETP.GE.AND P0, PT, R7, R0, PT ;  /* 0x000000000700720c */ /* 0x000fe20003f06270 */
[C---:B------:R-:W-:Y:S01]  /*42f0*/  VIADD R33, R170.reuse, 0xffffffd0 ;  /* 0xffffffd0aa217836 */ /* 0x040fe20000000000 */
[----:B------:R-:W-:Y:S01]  /*4300*/  FSEL R123, R123, -INF , !P5 ;  /* 0xff8000007b7b7808 */ /* 0x000fe20006800000 */
[----:B------:R-:W-:Y:S01]  /*4310*/  VIADD R23, R170, 0xffffffd1 ;  /* 0xffffffd1aa177836 */ /* 0x000fe20000000000 */
[-C--:B------:R-:W-:Y:S01]  /*4320*/  ISETP.GE.AND P5, PT, R6, R2.reuse, PT ;  /* 0x000000020600720c */ /* 0x080fe20003fa6270 */
[C---:B------:R-:W-:Y:S01]  /*4330*/  VIADD R22, R170.reuse, 0xffffffd8 ;  /* 0xffffffd8aa167836 */ /* 0x040fe20000000000 */
[-C--:B------:R-:W-:Y:S01]  /*4340*/  ISETP.GE.AND P2, PT, R7, R2.reuse, PT ;  /* 0x000000020700720c */ /* 0x080fe20003f46270 */
[----:B------:R-:W-:Y:S01]  /*4350*/  VIADD R20, R170, 0xffffffd9 ;  /* 0xffffffd9aa147836 */ /* 0x000fe20000000000 */
[----:B------:R-:W-:Y:S01]  /*4360*/  FSEL R92, R92, -INF , !P0 ;  /* 0xff8000005c5c7808 */ /* 0x000fe20004000000 */
[C---:B------:R-:W-:Y:S01]  /*4370*/  VIADD R19, R170.reuse, 0xffffffe0 ;  /* 0xffffffe0aa137836 */ /* 0x040fe20000000000 */
[----:B------:R-:W-:Y:S01]  /*4380*/  FSEL R125, R125, -INF , !P5 ;  /* 0xff8000007d7d7808 */ /* 0x000fe20006800000 */
[C---:B------:R-:W-:Y:S01]  /*4390*/  VIADD R15, R170.reuse, 0xffffffe1 ;  /* 0xffffffe1aa0f7836 */ /* 0x040fe20000000000 */
[C---:B------:R-:W-:Y:S01]  /*43a0*/  ISETP.GE.AND P0, PT, R5.reuse, R2, PT ;  /* 0x000000020500720c */ /* 0x040fe20003f06270 */
[C---:B------:R-:W-:Y:S01]  /*43b0*/  VIADD R14, R170.reuse, 0xffffffe8 ;  /* 0xffffffe8aa0e7836 */ /* 0x040fe20000000000 */
[CC--:B------:R-:W-:Y:S01]  /*43c0*/  ISETP.GE.AND P5, PT, R5.reuse, R0.reuse, PT ;  /* 0x000000000500720c */ /* 0x0c0fe20003fa6270 */
[----:B--2---:R-:W-:Y:S01]  /*43d0*/  VIADD R13, R170, 0xffffffe9 ;  /* 0xffffffe9aa0d7836 */ /* 0x004fe20000000000 */
[----:B------:R-:W-:Y:S01]  /*43e0*/  FSEL R124, R124, -INF , !P2 ;  /* 0xff8000007c7c7808 */ /* 0x000fe20005000000 */
[C---:B------:R-:W-:Y:S01]  /*43f0*/  VIADD R12, R170.reuse, 0xfffffff0 ;  /* 0xfffffff0aa0c7836 */ /* 0x040fe20000000000 */
[C---:B------:R-:W-:Y:S01]  /*4400*/  ISETP.GE.AND P1, PT, R5.reuse, R233, PT ;  /* 0x000000e90500720c */ /* 0x040fe20003f26270 */
[----:B---3--:R-:W-:Y:S01]  /*4410*/  VIADD R11, R170, 0xfffffff1 ;  /* 0xfffffff1aa0b7836 */ /* 0x008fe20000000000 */
[----:B------:R-:W-:Y:S01]  /*4420*/  ISETP.GE.AND P2, PT, R5, R3, PT ;  /* 0x000000030500720c */ /* 0x000fe20003f46270 */
[----:B-1----:R-:W-:Y:S01]  /*4430*/  LDSM.16.MT88.4 R44, [R221+0xa400] ;  /* 0x00a40000dd2c783b */ /* 0x002fe20000004200 */
[----:B------:R-:W-:Y:S01]  /*4440*/  FSEL R87, R87, -INF , !P0 ;  /* 0xff80000057577808 */ /* 0x000fe20004000000 */
[----:B------:R-:W-:Y:S01]  /*4450*/  VIADD R236, R221, 0x9000 ;  /* 0x00009000ddec7836 */ /* 0x000fe20000000000 */
[----:B------:R-:W-:Y:S01]  /*4460*/  FSEL R5, R117, -INF , !P5 ;  /* 0xff80000075057808 */ /* 0x000fe20006800000 */
[----:B------:R-:W-:Y:S01]  /*4470*/  LDSM.16.MT88.4 R40, [R194+0xa400] ;  /* 0x00a40000c228783b */ /* 0x000fe20000004200 */
[----:B------:R-:W-:-:S02]  /*4480*/  ISETP.GE.AND P0, PT, R34, R0, PT ;  /* 0x000000002200720c */ /* 0x000fc40003f06270 */
[----:B------:R-:W-:Y:S02]  /*4490*/  ISETP.GE.AND P5, PT, R33, R2, PT ;  /* 0x000000022100720c */ /* 0x000fe40003fa6270 */
[----:B------:R-:W-:Y:S02]  /*44a0*/  FSEL R10, R126, -INF , !P1 ;  /* 0xff8000007e0a7808 */ /* 0x000fe40004800000 */
[----:B------:R-:W-:Y:S02]  /*44b0*/  ISETP.GE.AND P1, PT, R6, R0, PT ;  /* 0x000000000600720c */ /* 0x000fe40003f26270 */
[----:B------:R-:W-:Y:S02]  /*44c0*/  FSEL R95, R95, -INF , !P0 ;  /* 0xff8000005f5f7808 */ /* 0x000fe40004000000 */
[----:B------:R-:W-:Y:S02]  /*44d0*/  FSEL R9, R83, -INF , !P5 ;  /* 0xff80000053097808 */ /* 0x000fe40006800000 */
        /* <DEDUP_REMOVED lines=12> */
[C---:B------:R-:W-:Y:S01]  /*45a0*/  ISETP.GE.AND P0, PT, R19.reuse, R2, PT ;  /* 0x000000021300720c */ /* 0x040fe20003f06270 */
[----:B------:R-:W-:Y:S01]  /*45b0*/  LDSM.16.MT88.4 R100, [R194+0xa000] ;  /* 0x00a00000c264783b */ /* 0x000fe20000004200 */
[----:B------:R-:W-:-:S02]  /*45c0*/  ISETP.GE.AND P5, PT, R19, R0, PT ;  /* 0x000000001300720c */ /* 0x000fc40003fa6270 */
[----:B------:R-:W-:Y:S02]  /*45d0*/  FSEL R29, R119, -INF , !P1 ;  /* 0xff800000771d7808 */ /* 0x000fe40004800000 */
[----:B------:R-:W-:Y:S02]  /*45e0*/  ISETP.GE.AND P1, PT, R22, R2, PT ;  /* 0x000000021600720c */ /* 0x000fe40003f26270 */
[----:B------:R-:W-:Y:S02]  /*45f0*/  FSEL R18, R16, -INF , !P0 ;  /* 0xff80000010127808 */ /* 0x000fe40004000000 */
[----:B------:R-:W-:Y:S02]  /*4600*/  FSEL R216, R216, -INF , !P5 ;  /* 0xff800000d8d87808 */ /* 0x000fe40006800000 */
[----:B------:R-:W-:Y:S02]  /*4610*/  ISETP.GE.AND P0, PT, R15, R0, PT ;  /* 0x000000000f00720c */ /* 0x000fe40003f06270 */
[----:B------:R-:W-:-:S02]  /*4620*/  ISETP.GE.AND P5, PT, R14, R2, PT ;  /* 0x000000020e00720c */ /* 0x000fc40003fa6270 */
[----:B------:R-:W-:Y:S02]  /*4630*/  FSEL R32, R72, -INF , !P1 ;  /* 0xff80000048207808 */ /* 0x000fe40004800000 */
[----:B------:R-:W-:Y:S02]  /*4640*/  ISETP.GE.AND P1, PT, R20, R0, PT ;  /* 0x000000001400720c */ /* 0x000fe40003f26270 */
[----:B------:R-:W-:Y:S02]  /*4650*/  FSEL R215, R215, -INF , !P0 ;  /* 0xff800000d7d77808 */ /* 0x000fe40004000000 */
[----:B------:R-:W-:Y:S02]  /*4660*/  FSEL R16, R4, -INF , !P5 ;  /* 0xff80000004107808 */ /* 0x000fe40006800000 */
[----:B------:R-:W-:Y:S02]  /*4670*/  ISETP.GE.AND P0, PT, R13, R2, PT ;  /* 0x000000020d00720c */ /* 0x000fe40003f06270 */
[----:B------:R-:W-:-:S02]  /*4680*/  FMNMX3.FTZ R4, R92, R93, R5, !PT ;  /* 0x0000005d5c047276 */ /* 0x000fc40007810005 */
[----:B------:R-:W-:Y:S02]  /*4690*/  FSEL R27, R75, -INF , !P1 ;  /* 0xff8000004b1b7808 */ /* 0x000fe40004800000 */
[----:B------:R-:W-:Y:S02]  /*46a0*/  ISETP.GE.AND P1, PT, R15, R2, PT ;  /* 0x000000020f00720c */ /* 0x000fe40003f26270 */
[----:B------:R-:W-:Y:S02]  /*46b0*/  FSEL R217, R217, -INF , !P0 ;  /* 0xff800000d9d97808 */ /* 0x000fe40004000000 */
[----:B------:R-:W-:Y:S02]  /*46c0*/  FMNMX3.FTZ R4, R4, R95, R29, !PT ;  /* 0x0000005f04047276 */ /* 0x000fe4000781001d */
[----:B------:R-:W-:Y:S02]  /*46d0*/  ISETP.GE.AND P0, PT, R12, R0, PT ;  /* 0x000000000c00720c */ /* 0x000fe40003f06270 */
[----:B------:R-:W-:-:S02]  /*46e0*/  FSEL R17, R17, -INF , !P1 ;  /* 0xff80000011117808 */ /* 0x000fc40004800000 */
[----:B------:R-:W-:Y:S02]  /*46f0*/  ISETP.GE.AND P1, PT, R14, R0, PT ;  /* 0x000000000e00720c */ /* 0x000fe40003f26270 */
[----:B------:R-:W-:Y:S02]  /*4700*/  FMNMX3.FTZ R4, R4, R30, R28, !PT ;  /* 0x0000001e04047276 */ /* 0x000fe4000781001c */
[C---:B------:R-:W-:Y:S02]  /*4710*/  ISETP.GE.AND P3, PT, R7.reuse, R233, PT ;  /* 0x000000e90700720c */ /* 0x040fe40003f66270 */
[----:B------:R-:W-:Y:S01]  /*4720*/  ISETP.GE.AND P4, PT, R7, R3, PT ;  /* 0x000000030700720c */ /* 0x000fe20003f86270 */
[----:B------:R-:W-:Y:S01]  /*4730*/  VIADD R7, R170, 0xfffffff8 ;  /* 0xfffffff8aa077836 */ /* 0x000fe20000000000 */
[----:B------:R-:W-:Y:S02]  /*4740*/  FSEL R199, R199, -INF , !P0 ;  /* 0xff800000c7c77808 */ /* 0x000fe40004000000 */
[----:B------:R-:W-:-:S02]  /*4750*/  ISETP.GE.AND P0, PT, R11, R0, PT ;  /* 0x000000000b00720c */ /* 0x000fc40003f06270 */
[----:B------:R-:W-:Y:S02]  /*4760*/  ISETP.GE.AND P5, PT, R13, R0, PT ;  /* 0x000000000d00720c */ /* 0x000fe40003fa6270 */
[----:B------:R-:W-:Y:S02]  /*4770*/  FSEL R214, R214, -INF , !P1 ;  /* 0xff800000d6d67808 */ /* 0x000fe40004800000 */
[----:B------:R-:W-:Y:S02]  /*4780*/  FMNMX3.FTZ R4, R4, R27, R216, !PT ;  /* 0x0000001b04047276 */ /* 0x000fe400078100d8 */
[----:B------:R-:W-:Y:S02]  /*4790*/  FSEL R122, R122, -INF , !P3 ;  /* 0xff8000007a7a7808 */ /* 0x000fe40005800000 */
[----:B------:R-:W-:Y:S01]  /*47a0*/  ISETP.GE.AND P3, PT, R6, R3, PT ;  /* 0x000000030600720c */ /* 0x000fe20003f66270 */
[----:B------:R-:W-:Y:S01]  /*47b0*/  VIADD R6, R170, 0xfffffff9 ;  /* 0xfffffff9aa067836 */ /* 0x000fe20000000000 */
[----:B------:R-:W-:-:S02]  /*47c0*/  FSEL R198, R198, -INF , !P0 ;  /* 0xff800000c6c67808 */ /* 0x000fc40004000000 */
[----:B------:R-:W-:Y:S02]  /*47d0*/  ISETP.GE.AND P1, PT, R12, R2, PT ;  /* 0x000000020c00720c */ /* 0x000fe40003f26270 */
[----:B------:R-:W-:Y:S02]  /*47e0*/  ISETP.GE.AND P0, PT, R7, R0, PT ;  /* 0x000000000700720c */ /* 0x000fe40003f06270 */
[----:B------:R-:W-:Y:S02]  /*47f0*/  FSEL R213, R213, -INF , !P5 ;  /* 0xff800000d5d57808 */ /* 0x000fe40006800000 */
[----:B------:R-:W-:Y:S02]  /*4800*/  FMNMX3.FTZ R4, R4, R215, R214, !PT ;  /* 0x000000d704047276 */ /* 0x000fe400078100d6 */
[----:B------:R-:W-:Y:S02]  /*4810*/  FSEL R204, R204, -INF , !P1 ;  /* 0xff800000cccc7808 */ /* 0x000fe40004800000 */
[----:B------:R-:W-:-:S02]  /*4820*/  FSEL R196, R196, -INF , !P0 ;  /* 0xff800000c4c47808 */ /* 0x000fc40004000000 */
[----:B------:R-:W-:Y:S02]  /*4830*/  ISETP.GE.AND P1, PT, R11, R2, PT ;  /* 0x000000020b00720c */ /* 0x000fe40003f26270 */
[----:B------:R-:W-:Y:S02]  /*4840*/  ISETP.GE.AND P0, PT, R6, R0, PT ;  /* 0x000000000600720c */ /* 0x000fe40003f06270 */
[----:B------:R-:W-:Y:S02]  /*4850*/  FMNMX3.FTZ R4, R4, R213, R199, !PT ;  /* 0x000000d504047276 */ /* 0x000fe400078100c7 */
[----:B------:R-:W-:Y:S02]  /*4860*/  FSEL R203, R203, -INF , !P1 ;  /* 0xff800000cbcb7808 */ /* 0x000fe40004800000 */
[----:B------:R-:W-:Y:S02]  /*4870*/  FSEL R195, R195, -INF , !P0 ;  /* 0xff800000c3c37808 */ /* 0x000fe40004000000 */
[----:B------:R-:W-:-:S02]  /*4880*/  FMNMX3.FTZ R4, R4, R198, R196, !PT ;  /* 0x000000c604047276 */ /* 0x000fc400078100c4 */
[----:B------:R-:W-:Y:S02]  /*4890*/  ISETP.GE.AND P1, PT, R7, R2, PT ;  /* 0x000000020700720c */ /* 0x000fe40003f26270 */
[----:B------:R-:W-:Y:S02]  /*48a0*/  FMNMX.FTZ R4, R195, R4, !PT ;  /* 0x00000004c3047209 */ /* 0x000fe40007810000 */
[----:B------:R-:W-:Y:S02]  /*48b0*/  FSEL R202, R202, -INF , !P1 ;  /* 0xff800000caca7808 */ /* 0x000fe40004800000 */
[----:B------:R-:W-:Y:S01]  /*48c0*/  ISETP.GE.AND P1, PT, R6, R2, PT ;  /* 0x000000020600720c */ /* 0x000fe20003f26270 */
[----:B------:R-:W1:Y:S01]  /*48d0*/  SHFL.BFLY PT, R36, R4, 0x2, 0x1f ;  /* 0x0c401f0004247f89 */ /* 0x000e6200000e0000 */
[----:B------:R-:W-:Y:S02]  /*48e0*/  ISETP.GE.AND P5, PT, R34, R233, PT ;  /* 0x000000e92200720c */ /* 0x000fe40003fa6270 */
[----:B------:R-:W-:-:S02]  /*48f0*/  FSEL R200, R200, -INF , !P1 ;  /* 0xff800000c8c87808 */ /* 0x000fc40004800000 */
[----:B------:R-:W-:Y:S02]  /*4900*/  FMNMX3.FTZ R35, R124, R125, R87, !PT ;  /* 0x0000007d7c237276 */ /* 0x000fe40007810057 */
[-C--:B------:R-:W-:Y:S02]  /*4910*/  ISETP.GE.AND P1, PT, R33, R233.reuse, PT ;  /* 0x000000e92100720c */ /* 0x080fe40003f26270 */
[----:B------:R-:W-:Y:S02]  /*4920*/  FSEL R85, R85, -INF , !P5 ;  /* 0xff80000055557808 */ /* 0x000fe40006800000 */
[----:B------:R-:W-:Y:S02]  /*4930*/  ISETP.GE.AND P5, PT, R23, R233, PT ;  /* 0x000000e91700720c */ /* 0x000fe40003fa6270 */
[----:B------:R-:W-:Y:S02]  /*4940*/  FMNMX3.FTZ R35, R35, R116, R9, !PT ;  /* 0x0000007423237276 */ /* 0x000fe40007810009 */
[----:B------:R-:W-:-:S02]  /*4950*/  FSEL R25, R80, -INF , !P1 ;  /* 0xff80000050197808 */ /* 0x000fc40004800000 */
[-C--:B------:R-:W-:Y:S02]  /*4960*/  ISETP.GE.AND P0, PT, R22, R233.reuse, PT ;  /* 0x000000e91600720c */ /* 0x080fe40003f06270 */
[-C--:B------:R-:W-:Y:S02]  /*4970*/  ISETP.GE.AND P1, PT, R20, R233.reuse, PT ;  /* 0x000000e91400720c */ /* 0x080fe40003f26270 */
[----:B------:R-:W-:Y:S02]  /*4980*/  FSEL R26, R94, -INF , !P5 ;  /* 0xff8000005e1a7808 */ /* 0x000fe40006800000 */
[----:B------:R-:W-:Y:S02]  /*4990*/  ISETP.GE.AND P5, PT, R19, R233, PT ;  /* 0x000000e91300720c */ /* 0x000fe40003fa6270 */
[----:B------:R-:W-:Y:S02]  /*49a0*/  FMNMX3.FTZ R35, R35, R8, R32, !PT ;  /* 0x0000000823237276 */ /* 0x000fe40007810020 */
[----:B------:R-:W-:-:S02]  /*49b0*/  FSEL R24, R77, -INF , !P0 ;  /* 0xff8000004d187808 */ /* 0x000fc40004000000 */
[----:B------:R-:W-:Y:S02]  /*49c0*/  FSEL R21, R78, -INF , !P1 ;  /* 0xff8000004e157808 */ /* 0x000fe40004800000 */
[-C--:B------:R-:W-:Y:S02]  /*49d0*/  ISETP.GE.AND P0, PT, R15, R233.reuse, PT ;  /* 0x000000e90f00720c */ /* 0x080fe40003f06270 */
[----:B------:R-:W-:Y:S02]  /*49e0*/  ISETP.GE.AND P1, PT, R14, R233, PT ;  /* 0x000000e90e00720c */ /* 0x000fe40003f26270 */
[----:B------:R-:W-:Y:S02]  /*49f0*/  FSEL R212, R73, -INF , !P5 ;  /* 0xff80000049d47808 */ /* 0x000fe40006800000 */
[----:B------:R-:W-:Y:S02]  /*4a00*/  FMNMX3.FTZ R35, R35, R31, R18, !PT ;  /* 0x0000001f23237276 */ /* 0x000fe40007810012 */
[----:B------:R-:W-:-:S02]  /*4a10*/  ISETP.GE.AND P5, PT, R13, R233, PT ;  /* 0x000000e90d00720c */ /* 0x000fc40003fa6270 */
[----:B------:R-:W-:Y:S02]  /*4a20*/  FSEL R211, R69, -INF , !P0 ;  /* 0xff80000045d37808 */ /* 0x000fe40004000000 */
[----:B------:R-:W-:Y:S02]  /*4a30*/  FSEL R210, R210, -INF , !P1 ;  /* 0xff800000d2d27808 */ /* 0x000fe40004800000 */
[-C--:B------:R-:W-:Y:S02]  /*4a40*/  ISETP.GE.AND P0, PT, R12, R233.reuse, PT ;  /* 0x000000e90c00720c */ /* 0x080fe40003f06270 */
[----:B------:R-:W-:Y:S02]  /*4a50*/  ISETP.GE.AND P1, PT, R11, R233, PT ;  /* 0x000000e90b00720c */ /* 0x000fe40003f26270 */
[----:B------:R-:W-:Y:S02]  /*4a60*/  FMNMX3.FTZ R35, R35, R17, R16, !PT ;  /* 0x0000001123237276 */ /* 0x000fe40007810010 */
[----:B------:R-:W-:-:S02]  /*4a70*/  FSEL R209, R209, -INF , !P5 ;  /* 0xff800000d1d17808 */ /* 0x000fc40006800000 */
[----:B------:R-:W-:Y:S02]  /*4a80*/  ISETP.GE.AND P5, PT, R7, R233, PT ;  /* 0x000000e90700720c */ /* 0x000fe40003fa6270 */
[----:B------:R-:W-:Y:S02]  /*4a90*/  FSEL R193, R193, -INF , !P0 ;  /* 0xff800000c1c17808 */ /* 0x000fe40004000000 */
[----:B------:R-:W-:Y:S02]  /*4aa0*/  FSEL R192, R192, -INF , !P1 ;  /* 0xff800000c0c07808 */ /* 0x000fe40004800000 */
[----:B------:R-:W-:Y:S02]  /*4ab0*/  FSEL R84, R84, -INF , !P2 ;  /* 0xff80000054547808 */ /* 0x000fe40005000000 */
[----:B------:R-:W-:Y:S02]  /*4ac0*/  FMNMX3.FTZ R35, R35, R217, R204, !PT ;  /* 0x000000d923237276 */ /* 0x000fe400078100cc */
[----:B------:R-:W-:-:S02]  /*4ad0*/  ISETP.GE.AND P0, PT, R6, R233, PT ;  /* 0x000000e90600720c */ /* 0x000fc40003f06270 */
[-C--:B------:R-:W-:Y:S02]  /*4ae0*/  ISETP.GE.AND P1, PT, R34, R3.reuse, PT ;  /* 0x000000032200720c */ /* 0x080fe40003f26270 */
[----:B------:R-:W-:Y:S02]  /*4af0*/  FSEL R121, R121, -INF , !P3 ;  /* 0xff80000079797808 */ /* 0x000fe40005800000 */
[-C--:B------:R-:W-:Y:S02]  /*4b00*/  ISETP.GE.AND P2, PT, R19, R3.reuse, PT ;  /* 0x000000031300720c */ /* 0x080fe40003f46270 */
[----:B------:R-:W-:Y:S02]  /*4b10*/  FSEL R191, R191, -INF , !P5 ;  /* 0xff800000bfbf7808 */ /* 0x000fe40006800000 */
[-C--:B------:R-:W-:Y:S02]  /*4b20*/  ISETP.GE.AND P3, PT, R20, R3.reuse, PT ;  /* 0x000000031400720c */ /* 0x080fe40003f66270 */
[----:B------:R-:W-:-:S02]  /*4b30*/  ISETP.GE.AND P5, PT, R33, R3, PT ;  /* 0x000000032100720c */ /* 0x000fc40003fa6270 */
[----:B-1----:R-:W-:Y:S02]  /*4b40*/  FMNMX.FTZ R36, R4, R36, !PT ;  /* 0x0000002404247209 */ /* 0x002fe40007810000 */
[----:B------:R-:W-:Y:S02]  /*4b50*/  FSEL R120, R120, -INF , !P4 ;  /* 0xff80000078787808 */ /* 0x000fe40006000000 */
[----:B------:R-:W-:Y:S01]  /*4b60*/  FMNMX3.FTZ R4, R122, R123, R10, !PT ;  /* 0x0000007b7a047276 */ /* 0x000fe2000781000a */
[----:B------:R-:W-:Y:S01]  /*4b70*/  SHFL.BFLY PT, R165, R36, 0x1, 0x1f ;  /* 0x0c201f0024a57f89 */ /* 0x000fe200000e0000 */
[----:B------:R-:W-:Y:S02]  /*4b80*/  FMNMX3.FTZ R35, R35, R203, R202, !PT ;  /* 0x000000cb23237276 */ /* 0x000fe400078100ca */
[----:B------:R-:W-:Y:S02]  /*4b90*/  FSEL R187, R187, -INF , !P0 ;  /* 0xff800000bbbb7808 */ /* 0x000fe40004000000 */
[----:B------:R-:W-:-:S02]  /*4ba0*/  FSEL R86, R86, -INF , !P1 ;  /* 0xff80000056567808 */ /* 0x000fc40004800000 */
[----:B------:R-:W-:Y:S02]  /*4bb0*/  FSEL R208, R68, -INF , !P2 ;  /* 0xff80000044d07808 */ /* 0x000fe40005000000 */
[-C--:B------:R-:W-:Y:S02]  /*4bc0*/  ISETP.GE.AND P0, PT, R23, R3.reuse, PT ;  /* 0x000000031700720c */ /* 0x080fe40003f06270 */
[-C--:B------:R-:W-:Y:S02]  /*4bd0*/  ISETP.GE.AND P1, PT, R15, R3.reuse, PT ;  /* 0x000000030f00720c */ /* 0x080fe40003f26270 */
[----:B------:R-:W-:Y:S02]  /*4be0*/  FSEL R19, R79, -INF , !P3 ;  /* 0xff8000004f137808 */ /* 0x000fe40005800000 */
[-C--:B------:R-:W-:Y:S02]  /*4bf0*/  ISETP.GE.AND P2, PT, R7, R3.reuse, PT ;  /* 0x000000030700720c */ /* 0x080fe40003f46270 */
[----:B------:R-:W-:-:S02]  /*4c00*/  ISETP.GE.AND P4, PT, R22, R3, PT ;  /* 0x000000031600720c */ /* 0x000fc40003f86270 */
[----:B------:R-:W-:Y:S02]  /*4c10*/  FSEL R23, R81, -INF , !P5 ;  /* 0xff80000051177808 */ /* 0x000fe40006800000 */
[----:B------:R-:W-:Y:S02]  /*4c20*/  ISETP.GE.AND P3, PT, R11, R3, PT ;  /* 0x000000030b00720c */ /* 0x000fe40003f66270 */
[----:B------:R-:W-:Y:S02]  /*4c30*/  FMNMX3.FTZ R7, R120, R121, R84, !PT ;  /* 0x0000007978077276 */ /* 0x000fe40007810054 */
[----:B------:R-:W-:Y:S02]  /*4c40*/  FMNMX3.FTZ R11, R4, R85, R25, !PT ;  /* 0x00000055040b7276 */ /* 0x000fe40007810019 */
[----:B------:R-:W-:Y:S02]  /*4c50*/  FMNMX.FTZ R35, R200, R35, !PT ;  /* 0x00000023c8237209 */ /* 0x000fe40007810000 */
[----:B------:R-:W-:-:S02]  /*4c60*/  FSEL R207, R207, -INF , !P1 ;  /* 0xff800000cfcf7808 */ /* 0x000fc40004800000 */
[----:B------:R-:W-:Y:S01]  /*4c70*/  FSEL R22, R82, -INF , !P0 ;  /* 0xff80000052167808 */ /* 0x000fe20004000000 */
[----:B------:R-:W1:Y:S01]  /*4c80*/  SHFL.BFLY PT, R37, R35, 0x2, 0x1f ;  /* 0x0c401f0023257f89 */ /* 0x000e6200000e0000 */
[----:B------:R-:W-:Y:S02]  /*4c90*/  FSEL R20, R76, -INF , !P4 ;  /* 0xff8000004c147808 */ /* 0x000fe40006000000 */
[----:B------:R-:W-:Y:S01]  /*4ca0*/  ISETP.GE.AND P1, PT, R6, R3, PT ;  /* 0x000000030600720c */ /* 0x000fe20003f26270 */
[----:B------:R-:W-:Y:S01]  /*4cb0*/  LDSM.16.MT88.4 R80, [R221+0xb000] ;  /* 0x00b00000dd50783b */ /* 0x000fe20000004200 */
[----:B------:R-:W-:Y:S02]  /*4cc0*/  FMNMX3.FTZ R4, R7, R86, R23, !PT ;  /* 0x0000005607047276 */ /* 0x000fe40007810017 */
[----:B------:R-:W-:Y:S02]  /*4cd0*/  FMNMX3.FTZ R6, R11, R26, R24, !PT ;  /* 0x0000001a0b067276 */ /* 0x000fe40007810018 */
[----:B------:R-:W-:-:S02]  /*4ce0*/  FMNMX3.FTZ R4, R4, R22, R20, !PT ;  /* 0x0000001604047276 */ /* 0x000fc40007810014 */
[----:B------:R-:W-:Y:S02]  /*4cf0*/  FMNMX3.FTZ R6, R6, R21, R212, !PT ;  /* 0x0000001506067276 */ /* 0x000fe400078100d4 */
[----:B------:R-:W-:Y:S02]  /*4d00*/  ISETP.GE.AND P5, PT, R14, R3, PT ;  /* 0x000000030e00720c */ /* 0x000fe40003fa6270 */
[----:B------:R-:W-:Y:S02]  /*4d10*/  FMNMX3.FTZ R11, R4, R19, R208, !PT ;  /* 0x00000013040b7276 */ /* 0x000fe400078100d0 */
[----:B------:R-:W-:Y:S02]  /*4d20*/  FMNMX3.FTZ R4, R6, R211, R210, !PT ;  /* 0x000000d306047276 */ /* 0x000fe400078100d2 */
[-C--:B------:R-:W-:Y:S02]  /*4d30*/  ISETP.GE.AND P0, PT, R13, R3.reuse, PT ;  /* 0x000000030d00720c */ /* 0x080fe40003f06270 */
[----:B------:R-:W-:-:S02]  /*4d40*/  ISETP.GE.AND P4, PT, R12, R3, PT ;  /* 0x000000030c00720c */ /* 0x000fc40003f86270 */
[----:B------:R-:W-:Y:S02]  /*4d50*/  FSEL R206, R206, -INF , !P5 ;  /* 0xff800000cece7808 */ /* 0x000fe40006800000 */
[----:B------:R-:W-:Y:S02]  /*4d60*/  FMNMX3.FTZ R4, R4, R209, R193, !PT ;  /* 0x000000d104047276 */ /* 0x000fe400078100c1 */
[----:B------:R-:W-:Y:S02]  /*4d70*/  FSEL R205, R205, -INF , !P0 ;  /* 0xff800000cdcd7808 */ /* 0x000fe40004000000 */
[----:B------:R-:W-:Y:S02]  /*4d80*/  FSEL R190, R190, -INF , !P4 ;  /* 0xff800000bebe7808 */ /* 0x000fe40006000000 */
[----:B------:R-:W-:Y:S02]  /*4d90*/  FMNMX3.FTZ R11, R11, R207, R206, !PT ;  /* 0x000000cf0b0b7276 */ /* 0x000fe400078100ce */
[----:B------:R-:W-:-:S02]  /*4da0*/  FMNMX3.FTZ R4, R4, R192, R191, !PT ;  /* 0x000000c004047276 */ /* 0x000fc400078100bf */
[----:B------:R-:W-:Y:S02]  /*4db0*/  FSEL R189, R189, -INF , !P3 ;  /* 0xff800000bdbd7808 */ /* 0x000fe40005800000 */
[----:B------:R-:W-:Y:S02]  /*4dc0*/  FSEL R186, R186, -INF , !P2 ;  /* 0xff800000baba7808 */ /* 0x000fe40005000000 */
[----:B------:R-:W-:Y:S02]  /*4dd0*/  FMNMX3.FTZ R11, R11, R205, R190, !PT ;  /* 0x000000cd0b0b7276 */ /* 0x000fe400078100be */
[----:B------:R-:W-:Y:S02]  /*4de0*/  FMNMX.FTZ R6, R187, R4, !PT ;  /* 0x00000004bb067209 */ /* 0x000fe40007810000 */
[----:B------:R-:W-:Y:S02]  /*4df0*/  FSEL R185, R185, -INF , !P1 ;  /* 0xff800000b9b97808 */ /* 0x000fe40004800000 */
[----:B------:R-:W-:Y:S01]  /*4e00*/  FMNMX3.FTZ R11, R11, R189, R186, !PT ;  /* 0x000000bd0b0b7276 */ /* 0x000fe200078100ba */
[----:B------:R-:W2:Y:S01]  /*4e10*/  SHFL.BFLY PT, R168, R6, 0x2, 0x1f ;  /* 0x0c401f0006a87f89 */ /* 0x000ea200000e0000 */
[----:B-1----:R-:W-:-:S02]  /*4e20*/  FMNMX.FTZ R37, R35, R37, !PT ;  /* 0x0000002523257209 */ /* 0x002fc40007810000 */
[----:B------:R-:W-:Y:S02]  /*4e30*/  FMNMX.FTZ R11, R185, R11, !PT ;  /* 0x0000000bb90b7209 */ /* 0x000fe40007810000 */
[----:B------:R-:W-:Y:S01]  /*4e40*/  FMNMX.FTZ R165, R36, R165, !PT ;  /* 0x000000a524a57209 */ /* 0x000fe20007810000 */
[----:B------:R-:W1:Y:S04]  /*4e50*/  SHFL.BFLY PT, R166, R37, 0x1, 0x1f ;  /* 0x0c201f0025a67f89 */ /* 0x000e6800000e0000 */
[----:B------:R-:W3:Y:S01]  /*4e60*/  SHFL.BFLY PT, R4, R11, 0x2, 0x1f ;  /* 0x0c401f000b047f89 */ /* 0x000ee200000e0000 */
[----:B-----5:R-:W-:Y:S01]  /*4e70*/  FMUL.FTZ R197, R165, UR4 ;  /* 0x00000004a5c57c20 */ /* 0x020fe20008410000 */
[----:B--2---:R-:W-:-:S05]  /*4e80*/  FMNMX.FTZ R168, R6, R168, !PT ;  /* 0x000000a806a87209 */ /* 0x004fca0007810000 */
[----:B------:R-:W2:Y:S01]  /*4e90*/  SHFL.BFLY PT, R12, R168, 0x1, 0x1f ;  /* 0x0c201f00a80c7f89 */ /* 0x000ea200000e0000 */
[----:B-1----:R-:W-:-:S03]  /*4ea0*/  FMNMX.FTZ R166, R37, R166, !PT ;  /* 0x000000a625a67209 */ /* 0x002fc60007810000 */
[----:B------:R-:W-:Y:S01]  /*4eb0*/  LDSM.16.MT88.4 R36, [R221+0xb400] ;  /* 0x00b40000dd24783b */ /* 0x000fe20000004200 */
[----:B---3--:R-:W-:Y:S01]  /*4ec0*/  FMNMX.FTZ R11, R11, R4, !PT ;  /* 0x000000040b0b7209 */ /* 0x008fe20007810000 */
[C---:B------:R-:W-:Y:S01]  /*4ed0*/  FMUL.FTZ R201, R166.reuse, UR4 ;  /* 0x00000004a6c97c20 */ /* 0x040fe20008410000 */
[----:B------:R-:W-:-:S03]  /*4ee0*/  FSETP.NEU.FTZ.AND P0, PT, R166, -INF , PT ;  /* 0xff800000a600780b */ /* 0x000fc60003f1d000 */
[----:B------:R-:W1:Y:S01]  /*4ef0*/  SHFL.BFLY PT, R167, R11, 0x1, 0x1f ;  /* 0x0c201f000ba77f89 */ /* 0x000e6200000e0000 */
[----:B------:R-:W-:Y:S02]  /*4f00*/  FSEL R201, R201, RZ, P0 ;  /* 0x000000ffc9c97208 */ /* 0x000fe40000000000 */
[----:B------:R-:W-:-:S03]  /*4f10*/  FSETP.NEU.FTZ.AND P0, PT, R165, -INF , PT ;  /* 0xff800000a500780b */ /* 0x000fc60003f1d000 */
[--C-:B------:R-:W-:Y:S01]  /*4f20*/  FFMA.FTZ R60, R116, UR4, -R201.reuse ;  /* 0x00000004743c7c23 */ /* 0x100fe200080108c9 */
[----:B------:R-:W-:Y:S01]  /*4f30*/  FSEL R197, R197, RZ, P0 ;  /* 0x000000ffc5c57208 */ /* 0x000fe20000000000 */
[----:B------:R-:W3:Y:S01]  /*4f40*/  LDSM.16.MT88.4 R116, [R221+0xa000] ;  /* 0x00a00000dd74783b */ /* 0x000ee20000004200 */
[--C-:B------:R-:W-:Y:S01]  /*4f50*/  FFMA.FTZ R67, R124, UR4, -R201.reuse ;  /* 0x000000047c437c23 */ /* 0x100fe200080108c9 */
[--C-:B------:R-:W-:Y:S01]  /*4f60*/  FFMA.FTZ R66, R125, UR4, -R201.reuse ;  /* 0x000000047d427c23 */ /* 0x100fe200080108c9 */
[----:B------:R-:W-:Y:S01]  /*4f70*/  FFMA.FTZ R65, R87, UR4, -R201 ;  /* 0x0000000457417c23 */ /* 0x000fe200080108c9 */
[--C-:B------:R-:W-:Y:S01]  /*4f80*/  FFMA.FTZ R62, R5, UR4, -R197.reuse ;  /* 0x00000004053e7c23 */ /* 0x100fe200080108c5 */
[--C-:B------:R-:W-:Y:S01]  /*4f90*/  FFMA.FTZ R64, R92, UR4, -R197.reuse ;  /* 0x000000045c407c23 */ /* 0x100fe200080108c5 */
[----:B------:R-:W5:Y:S01]  /*4fa0*/  LDSM.16.MT88.4 R4, [R194+0xb000] ;  /* 0x00b00000c204783b */ /* 0x000f620000004200 */
[----:B--2---:R-:W-:Y:S01]  /*4fb0*/  FMNMX.FTZ R168, R168, R12, !PT ;  /* 0x0000000ca8a87209 */ /* 0x004fe20007810000 */
[--C-:B------:R-:W-:Y:S01]  /*4fc0*/  FFMA.FTZ R63, R93, UR4, -R197.reuse ;  /* 0x000000045d3f7c23 */ /* 0x100fe200080108c5 */
[----:B------:R-:W-:Y:S01]  /*4fd0*/  FFMA.FTZ R58, R95, UR4, -R197 ;  /* 0x000000045f3a7c23 */ /* 0x000fe200080108c5 */
[----:B------:R-:W-:Y:S01]  /*4fe0*/  MUFU.EX2 R67, R67 ;  /* 0x0000004300437308 */ /* 0x000fe20000000800 */
[C---:B------:R-:W-:Y:S01]  /*4ff0*/  FSETP.NEU.FTZ.AND P0, PT, R168.reuse, -INF , PT ;  /* 0xff800000a800780b */ /* 0x040fe20003f1d000 */
[----:B------:R-:W-:Y:S01]  /*5000*/  FMUL.FTZ R188, R168, UR4 ;  /* 0x00000004a8bc7c20 */ /* 0x000fe20008410000 */
[--C-:B------:R-:W-:Y:S01]  /*5010*/  FFMA.FTZ R59, R9, UR4, -R201.reuse ;  /* 0x00000004093b7c23 */ /* 0x100fe200080108c9 */
[----:B------:R-:W2:Y:S01]  /*5020*/  MUFU.EX2 R66, R66 ;  /* 0x0000004200427308 */ /* 0x000ea20000000800 */
[--C-:B------:R-:W-:Y:S01]  /*5030*/  FFMA.FTZ R53, R8, UR4, -R201.reuse ;  /* 0x0000000408357c23 */ /* 0x100fe200080108c9 */
[----:B-1----:R-:W-:Y:S01]  /*5040*/  FMNMX.FTZ R167, R11, R167, !PT ;  /* 0x000000a70ba77209 */ /* 0x002fe20007810000 */
[--C-:B------:R-:W-:Y:S01]  /*5050*/  FFMA.FTZ R52, R32, UR4, -R201.reuse ;  /* 0x0000000420347c23 */ /* 0x100fe200080108c9 */
[----:B------:R-:W-:Y:S01]  /*5060*/  FSEL R188, R188, RZ, P0 ;  /* 0x000000ffbcbc7208 */ /* 0x000fe20000000000 */
[----:B------:R-:W-:Y:S01]  /*5070*/  MUFU.EX2 R65, R65 ;  /* 0x0000004100417308 */ /* 0x000fe20000000800 */
[C---:B------:R-:W-:Y:S01]  /*5080*/  FSETP.NEU.FTZ.AND P0, PT, R167.reuse, -INF , PT ;  /* 0xff800000a700780b */ /* 0x040fe20003f1d000 */
[----:B------:R-:W-:Y:S01]  /*5090*/  FMUL.FTZ R184, R167, UR4 ;  /* 0x00000004a7b87c20 */ /* 0x000fe20008410000 */
[----:B------:R-:W1:Y:S01]  /*50a0*/  LDSM.16.MT88.4 R12, [R221+0x9400] ;  /* 0x00940000dd0c783b */ /* 0x000e620000004200 */
[----:B------:R-:W4:Y:S01]  /*50b0*/  MUFU.EX2 R60, R60 ;  /* 0x0000003c003c7308 */ /* 0x000f220000000800 */
[--C-:B------:R-:W-:Y:S01]  /*50c0*/  FFMA.FTZ R171, R10, UR4, -R188.reuse ;  /* 0x000000040aab7c23 */ /* 0x100fe200080108bc */
[--C-:B------:R-:W-:Y:S01]  /*50d0*/  FFMA.FTZ R175, R122, UR4, -R188.reuse ;  /* 0x000000047aaf7c23 */ /* 0x100fe200080108bc */
[----:B------:R-:W-:Y:S01]  /*50e0*/  FSEL R184, R184, RZ, P0 ;  /* 0x000000ffb8b87208 */ /* 0x000fe20000000000 */
[----:B------:R-:W-:Y:S01]  /*50f0*/  MUFU.EX2 R64, R64 ;  /* 0x0000004000407308 */ /* 0x000fe20000000800 */
[----:B------:R-:W1:Y:S01]  /*5100*/  LDSM.16.MT88.4 R8, [R194+0x9400] ;  /* 0x00940000c208783b */ /* 0x000e620000004200 */
[--C-:B------:R-:W-:Y:S01]  /*5110*/  FFMA.FTZ R174, R123, UR4, -R188.reuse ;  /* 0x000000047bae7c23 */ /* 0x100fe200080108bc */
[----:B------:R-:W-:Y:S01]  /*5120*/  FFMA.FTZ R169, R85, UR4, -R188 ;  /* 0x0000000455a97c23 */ /* 0x000fe200080108bc */
[----:B------:R-:W3:Y:S01]  /*5130*/  MUFU.EX2 R63, R63 ;  /* 0x0000003f003f7308 */ /* 0x000ee20000000800 */
[----:B------:R-:W1:Y:S01]  /*5140*/  LDSM.16.MT88.4 R32, [R194+0xb400] ;  /* 0x00b40000c220783b */ /* 0x000e620000004200 */
[--C-:B------:R-:W-:Y:S01]  /*5150*/  FFMA.FTZ R173, R120, UR4, -R184.reuse ;  /* 0x0000000478ad7c23 */ /* 0x100fe200080108b8 */
[--C-:B------:R-:W-:Y:S01]  /*5160*/  FFMA.FTZ R172, R121, UR4, -R184.reuse ;  /* 0x0000000479ac7c23 */ /* 0x100fe200080108b8 */
[----:B------:R-:W-:Y:S01]  /*5170*/  MUFU.EX2 R62, R62 ;  /* 0x0000003e003e7308 */ /* 0x000fe20000000800 */
[--C-:B------:R-:W-:Y:S01]  /*5180*/  FFMA.FTZ R164, R84, UR4, -R184.reuse ;  /* 0x0000000454a47c23 */ /* 0x100fe200080108b8 */
[----:B------:R-:W-:Y:S01]  /*5190*/  FFMA.FTZ R61, R86, UR4, -R184 ;  /* 0x00000004563d7c23 */ /* 0x000fe200080108b8 */
[----:B--2---:R-:W-:Y:S01]  /*51a0*/  F2FP.BF16.F32.PACK_AB R92, R66, R67 ;  /* 0x00000043425c723e */ /* 0x004fe200000010ff */
[----:B------:R-:W2:Y:S01]  /*51b0*/  MUFU.EX2 R58, R58 ;  /* 0x0000003a003a7308 */ /* 0x000ea20000000800 */
[----:B----4-:R-:W-:Y:S01]  /*51c0*/  F2FP.BF16.F32.PACK_AB R94, R60, R65 ;  /* 0x000000413c5e723e */ /* 0x010fe200000010ff */
[----:B------:R-:W-:Y:S01]  /*51d0*/  FFMA.FTZ R51, R31, UR4, -R201 ;  /* 0x000000041f337c23 */ /* 0x000fe200080108c9 */
[--C-:B------:R-:W-:Y:S01]  /*51e0*/  FFMA.FTZ R57, R29, UR4, -R197.reuse ;  /* 0x000000041d397c23 */ /* 0x100fe200080108c5 */
[----:B------:R-:W-:Y:S01]  /*51f0*/  MUFU.EX2 R175, R175 ;  /* 0x000000af00af7308 */ /* 0x000fe20000000800 */
[--C-:B------:R-:W-:Y:S01]  /*5200*/  FFMA.FTZ R55, R30, UR4, -R197.reuse ;  /* 0x000000041e377c23 */ /* 0x100fe200080108c5 */
[----:B---3--:R-:W-:Y:S01]  /*5210*/  F2FP.BF16.F32.PACK_AB R93, R63, R64 ;  /* 0x000000403f5d723e */ /* 0x008fe200000010ff */
[--C-:B------:R-:W-:Y:S01]  /*5220*/  FFMA.FTZ R54, R28, UR4, -R197.reuse ;  /* 0x000000041c367c23 */ /* 0x100fe200080108c5 */
[----:B------:R-:W3:Y:S01]  /*5230*/  MUFU.EX2 R174, R174 ;  /* 0x000000ae00ae7308 */ /* 0x000ee20000000800 */
[----:B------:R-:W-:Y:S01]  /*5240*/  FFMA.FTZ R56, R27, UR4, -R197 ;  /* 0x000000041b387c23 */ /* 0x000fe200080108c5 */
[--C-:B------:R-:W-:Y:S01]  /*5250*/  FFMA.FTZ R179, R25, UR4, -R188.reuse ;  /* 0x0000000419b37c23 */ /* 0x100fe200080108bc */
[--C-:B------:R-:W-:Y:S01]  /*5260*/  FFMA.FTZ R176, R26, UR4, -R188.reuse ;  /* 0x000000041ab07c23 */ /* 0x100fe200080108bc */
[----:B------:R-:W-:Y:S01]  /*5270*/  MUFU.EX2 R171, R171 ;  /* 0x000000ab00ab7308 */ /* 0x000fe20000000800 */
[--C-:B------:R-:W-:Y:S01]  /*5280*/  FFMA.FTZ R178, R24, UR4, -R188.reuse ;  /* 0x0000000418b27c23 */ /* 0x100fe200080108bc */
[----:B--2---:R-:W-:Y:S01]  /*5290*/  F2FP.BF16.F32.PACK_AB R95, R58, R62 ;  /* 0x0000003e3a5f723e */ /* 0x004fe200000010ff */
[----:B------:R-:W-:Y:S01]  /*52a0*/  FFMA.FTZ R177, R21, UR4, -R188 ;  /* 0x0000000415b17c23 */ /* 0x000fe200080108bc */
[----:B------:R-:W2:Y:S01]  /*52b0*/  MUFU.EX2 R169, R169 ;  /* 0x000000a900a97308 */ /* 0x000ea20000000800 */
[--C-:B------:R-:W-:Y:S01]  /*52c0*/  FFMA.FTZ R182, R23, UR4, -R184.reuse ;  /* 0x0000000417b67c23 */ /* 0x100fe200080108b8 */
[--C-:B------:R-:W-:Y:S01]  /*52d0*/  FFMA.FTZ R181, R22, UR4, -R184.reuse ;  /* 0x0000000416b57c23 */ /* 0x100fe200080108b8 */
[--C-:B------:R-:W-:Y:S01]  /*52e0*/  FFMA.FTZ R180, R20, UR4, -R184.reuse ;  /* 0x0000000414b47c23 */ /* 0x100fe200080108b8 */
[----:B------:R-:W-:Y:S01]  /*52f0*/  MUFU.EX2 R173, R173 ;  /* 0x000000ad00ad7308 */ /* 0x000fe20000000800 */
[C---:B------:R-:W-:Y:S01]  /*5300*/  HMMA.16816.F32.BF16 R160, R92.reuse, R148, RZ ;  /* 0x000000945ca0723c */ /* 0x040fe200000418ff */
[----:B---3--:R-:W-:Y:S01]  /*5310*/  F2FP.BF16.F32.PACK_AB R96, R174, R175 ;  /* 0x000000afae60723e */ /* 0x008fe200000010ff */
[----:B------:R-:W-:Y:S01]  /*5320*/  FFMA.FTZ R183, R19, UR4, -R184 ;  /* 0x0000000413b77c23 */ /* 0x000fe200080108b8 */
[----:B------:R-:W3:Y:S01]  /*5330*/  MUFU.EX2 R172, R172 ;  /* 0x000000ac00ac7308 */ /* 0x000ee20000000800 */
[----:B------:R-:W4:Y:S01]  /*5340*/  LDSM.16.MT88.4 R28, [R221+0x9800] ;  /* 0x00980000dd1c783b */ /* 0x000f220000004200 */
[----:B------:R-:W-:Y:S01]  /*5350*/  FFMA.FTZ R238, R200, UR4, -R201 ;  /* 0x00000004c8ee7c23 */ /* 0x000fe200080108c9 */
[----:B------:R-:W-:Y:S01]  /*5360*/  FFMA.FTZ R237, R195, UR4, -R197 ;  /* 0x00000004c3ed7c23 */ /* 0x000fe200080108c5 */
[----:B------:R-:W5:Y:S01]  /*5370*/  MUFU.EX2 R164, R164 ;  /* 0x000000a400a47308 */ /* 0x000f620000000800 */
[C---:B------:R-:W-:Y:S01]  /*5380*/  HMMA.16816.F32.BF16 R140, R92.reuse, R132, RZ ;  /* 0x000000845c8c723c */ /* 0x040fe200000418ff */
[----:B--2---:R-:W-:Y:S01]  /*5390*/  F2FP.BF16.F32.PACK_AB R98, R169, R171 ;  /* 0x000000aba962723e */ /* 0x004fe200000010ff */
[----:B------:R-:W-:Y:S01]  /*53a0*/  LDSM.16.MT88.4 R20, [R221+0xa800] ;  /* 0x00a80000dd14783b */ /* 0x000fe20000004200 */
[----:B------:R-:W2:Y:S01]  /*53b0*/  MUFU.EX2 R61, R61 ;  /* 0x0000003d003d7308 */ /* 0x000ea20000000800 */
[----:B------:R-:W-:Y:S01]  /*53c0*/  FADD.FTZ R174, R175, R174 ;  /* 0x000000aeafae7221 */ /* 0x000fe20000010000 */
[----:B------:R-:W-:Y:S01]  /*53d0*/  FADD.FTZ R66, R67, R66 ;  /* 0x0000004243427221 */ /* 0x000fe20000010000 */
[----:B------:R-:W4:Y:S01]  /*53e0*/  LDSM.16.MT88.4 R24, [R194+0x9800] ;  /* 0x00980000c218783b */ /* 0x000f220000004200 */
[----:B------:R-:W1:Y:S01]  /*53f0*/  MUFU.EX2 R59, R59 ;  /* 0x0000003b003b7308 */ /* 0x000e620000000800 */
[C---:B------:R-:W-:Y:S01]  /*5400*/  HMMA.16816.F32.BF16 R124, R92.reuse, R116, RZ ;  /* 0x000000745c7c723c */ /* 0x040fe200000418ff */
[----:B---3--:R-:W-:Y:S01]  /*5410*/  F2FP.BF16.F32.PACK_AB R97, R172, R173 ;  /* 0x000000adac61723e */ /* 0x008fe200000010ff */
[----:B------:R-:W-:Y:S01]  /*5420*/  FADD.FTZ R172, R173, R172 ;  /* 0x000000acadac7221 */ /* 0x000fe20000010000 */
[----:B------:R-:W-:Y:S01]  /*5430*/  MUFU.EX2 R53, R53 ;  /* 0x0000003500357308 */ /* 0x000fe20000000800 */
[----:B------:R-:W-:Y:S01]  /*5440*/  FADD.FTZ R63, R64, R63 ;  /* 0x0000003f403f7221 */ /* 0x000fe20000010000 */
[----:B------:R-:W-:Y:S01]  /*5450*/  FADD.FTZ R174, R171, R174 ;  /* 0x000000aeabae7221 */ /* 0x000fe20000010000 */
[----:B-----5:R-:W-:Y:S01]  /*5460*/  FADD.FTZ R172, R164, R172 ;  /* 0x000000aca4ac7221 */ /* 0x020fe20000010000 */
[----:B------:R-:W-:Y:S01]  /*5470*/  MUFU.EX2 R52, R52 ;  /* 0x0000003400347308 */ /* 0x000fe20000000800 */
[C---:B------:R-:W-:Y:S01]  /*5480*/  HMMA.16816.F32.BF16 R108, R92.reuse, R100, RZ ;  /* 0x000000645c6c723c */ /* 0x040fe200000418ff */
[----:B--2---:R-:W-:Y:S01]  /*5490*/  F2FP.BF16.F32.PACK_AB R99, R61, R164 ;  /* 0x000000a43d63723e */ /* 0x004fe200000010ff */
[----:B------:R-:W-:Y:S01]  /*54a0*/  FADD.FTZ R66, R65, R66 ;  /* 0x0000004241427221 */ /* 0x000fe20000010000 */
[----:B------:R-:W-:Y:S01]  /*54b0*/  MUFU.EX2 R51, R51 ;  /* 0x0000003300337308 */ /* 0x000fe20000000800 */
[----:B------:R-:W-:Y:S01]  /*54c0*/  FADD.FTZ R63, R62, R63 ;  /* 0x0000003f3e3f7221 */ /* 0x000fe20000010000 */
[----:B------:R-:W-:Y:S01]  /*54d0*/  FFMA.FTZ R204, R204, UR4, -R201 ;  /* 0x00000004cccc7c23 */ /* 0x000fe200080108c9 */
[----:B------:R-:W-:Y:S01]  /*54e0*/  FFMA.FTZ R199, R199, UR4, -R197 ;  /* 0x00000004c7c77c23 */ /* 0x000fe200080108c5 */
[----:B------:R-:W2:Y:S01]  /*54f0*/  MUFU.EX2 R57, R57 ;  /* 0x0000003900397308 */ /* 0x000ea20000000800 */
[C---:B------:R-:W-:Y:S01]  /*5500*/  HMMA.16816.F32.BF16 R72, R92.reuse, R80, RZ ;  /* 0x000000505c48723c */ /* 0x040fe200000418ff */
[----:B------:R-:W-:Y:S01]  /*5510*/  FFMA.FTZ R193, R193, UR4, -R188 ;  /* 0x00000004c1c17c23 */ /* 0x000fe200080108bc */
[----:B------:R-:W-:Y:S01]  /*5520*/  FADD.FTZ R174, R169, R174 ;  /* 0x000000aea9ae7221 */ /* 0x000fe20000010000 */
[----:B------:R-:W3:Y:S01]  /*5530*/  MUFU.EX2 R55, R55 ;  /* 0x0000003700377308 */ /* 0x000ee20000000800 */
[----:B------:R-:W-:Y:S01]  /*5540*/  FADD.FTZ R172, R61, R172 ;  /* 0x000000ac3dac7221 */ /* 0x000fe20000010000 */
[----:B------:R-:W-:Y:S01]  /*5550*/  FADD.FTZ R66, R60, R66 ;  /* 0x000000423c427221 */ /* 0x000fe20000010000 */
[----:B------:R-:W-:Y:S01]  /*5560*/  FADD.FTZ R63, R58, R63 ;  /* 0x0000003f3a3f7221 */ /* 0x000fe20000010000 */
[----:B------:R-:W5:Y:S01]  /*5570*/  MUFU.EX2 R54, R54 ;  /* 0x0000003600367308 */ /* 0x000f620000000800 */
[C---:B------:R-:W-:Y:S01]  /*5580*/  HMMA.16816.F32.BF16 R88, R92.reuse, R4, RZ ;  /* 0x000000045c58723c */ /* 0x040fe200000418ff */
[----:B------:R-:W-:Y:S01]  /*5590*/  FFMA.FTZ R235, R187, UR4, -R188 ;  /* 0x00000004bbeb7c23 */ /* 0x000fe200080108bc */
[----:B------:R-:W-:Y:S01]  /*55a0*/  FFMA.FTZ R234, R185, UR4, -R184 ;  /* 0x00000004b9ea7c23 */ /* 0x000fe200080108b8 */
[----:B------:R-:W4:Y:S01]  /*55b0*/  MUFU.EX2 R56, R56 ;  /* 0x0000003800387308 */ /* 0x000f220000000800 */
[----:B-1----:R-:W-:Y:S01]  /*55c0*/  FADD.FTZ R66, R59, R66 ;  /* 0x000000423b427221 */ /* 0x002fe20000010000 */
[----:B--2---:R-:W-:Y:S01]  /*55d0*/  FADD.FTZ R63, R57, R63 ;  /* 0x0000003f393f7221 */ /* 0x004fe20000010000 */
[----:B------:R-:W-:Y:S01]  /*55e0*/  FFMA.FTZ R189, R189, UR4, -R184 ;  /* 0x00000004bdbd7c23 */ /* 0x000fe200080108b8 */
[----:B------:R-:W1:Y:S01]  /*55f0*/  MUFU.EX2 R179, R179 ;  /* 0x000000b300b37308 */ /* 0x000e620000000800 */
[C---:B------:R-:W-:Y:S01]  /*5600*/  HMMA.16816.F32.BF16 R152, R92.reuse, R150, RZ ;  /* 0x000000965c98723c */ /* 0x040fe200000418ff */
[----:B------:R-:W-:Y:S01]  /*5610*/  FADD.FTZ R66, R53, R66 ;  /* 0x0000004235427221 */ /* 0x000fe20000010000 */
[----:B---3--:R-:W-:Y:S01]  /*5620*/  FADD.FTZ R63, R55, R63 ;  /* 0x0000003f373f7221 */ /* 0x008fe20000010000 */
[----:B------:R-:W2:Y:S02]  /*5630*/  MUFU.EX2 R176, R176 ;  /* 0x000000b000b07308 */ /* 0x000ea40000000800 */
[----:B------:R-:W-:Y:S01]  /*5640*/  FADD.FTZ R66, R52, R66 ;  /* 0x0000004234427221 */ /* 0x000fe20000010000 */
[----:B-----5:R-:W-:Y:S01]  /*5650*/  FADD.FTZ R63, R54, R63 ;  /* 0x0000003f363f7221 */ /* 0x020fe20000010000 */
[----:B------:R-:W3:Y:S01]  /*5660*/  MUFU.EX2 R178, R178 ;  /* 0x000000b200b27308 */ /* 0x000ee20000000800 */
[----:B------:R-:W-:Y:S01]  /*5670*/  HMMA.16816.F32.BF16 R136, R92, R134, RZ ;  /* 0x000000865c88723c */ /* 0x000fe200000418ff */
[----:B------:R-:W-:Y:S01]  /*5680*/  FADD.FTZ R66, R51, R66 ;  /* 0x0000004233427221 */ /* 0x000fe20000010000 */
[----:B----4-:R-:W-:Y:S01]  /*5690*/  FADD.FTZ R63, R56, R63 ;  /* 0x0000003f383f7221 */ /* 0x010fe20000010000 */
[----:B------:R-:W4:Y:S01]  /*56a0*/  MUFU.EX2 R177, R177 ;  /* 0x000000b100b17308 */ /* 0x000f220000000800 */
[----:B-1----:R-:W-:-:S03]  /*56b0*/  FADD.FTZ R174, R179, R174 ;  /* 0x000000aeb3ae7221 */ /* 0x002fc60000010000 */
[----:B------:R-:W1:Y:S01]  /*56c0*/  MUFU.EX2 R182, R182 ;  /* 0x000000b600b67308 */ /* 0x000e620000000800 */
[C---:B------:R-:W-:Y:S01]  /*56d0*/  HMMA.16816.F32.BF16 R120, R92.reuse, R118, RZ ;  /* 0x000000765c78723c */ /* 0x040fe200000418ff */
[----:B--2---:R-:W-:Y:S02]  /*56e0*/  FADD.FTZ R174, R176, R174 ;  /* 0x000000aeb0ae7221 */ /* 0x004fe40000010000 */
[----:B------:R-:W2:Y:S02]  /*56f0*/  MUFU.EX2 R181, R181 ;  /* 0x000000b500b57308 */ /* 0x000ea40000000800 */
[----:B---3--:R-:W-:Y:S02]  /*5700*/  FADD.FTZ R174, R178, R174 ;  /* 0x000000aeb2ae7221 */ /* 0x008fe40000010000 */
[----:B------:R-:W3:Y:S01]  /*5710*/  MUFU.EX2 R180, R180 ;  /* 0x000000b400b47308 */ /* 0x000ee20000000800 */
[----:B------:R-:W-:Y:S01]  /*5720*/  HMMA.16816.F32.BF16 R104, R92, R102, RZ ;  /* 0x000000665c68723c */ /* 0x000fe200000418ff */
[----:B----4-:R-:W-:-:S02]  /*5730*/  FADD.FTZ R174, R177, R174 ;  /* 0x000000aeb1ae7221 */ /* 0x010fc40000010000 */
[----:B------:R-:W4:Y:S01]  /*5740*/  MUFU.EX2 R183, R183 ;  /* 0x000000b700b77308 */ /* 0x000f220000000800 */
[----:B-1----:R-:W-:-:S03]  /*5750*/  FADD.FTZ R172, R182, R172 ;  /* 0x000000acb6ac7221 */ /* 0x002fc60000010000 */
[----:B------:R-:W-:Y:S01]  /*5760*/  MUFU.EX2 R238, R238 ;  /* 0x000000ee00ee7308 */ /* 0x000fe20000000800 */
[C---:B------:R-:W-:Y:S01]  /*5770*/  HMMA.16816.F32.BF16 R76, R92.reuse, R82, RZ ;  /* 0x000000525c4c723c */ /* 0x040fe200000418ff */
[----:B--2---:R-:W-:Y:S02]  /*5780*/  FADD.FTZ R172, R181, R172 ;  /* 0x000000acb5ac7221 */ /* 0x004fe40000010000 */
[----:B------:R-:W-:Y:S02]  /*5790*/  MUFU.EX2 R237, R237 ;  /* 0x000000ed00ed7308 */ /* 0x000fe40000000800 */
[----:B---3--:R-:W-:Y:S02]  /*57a0*/  FADD.FTZ R172, R180, R172 ;  /* 0x000000acb4ac7221 */ /* 0x008fe40000010000 */
[----:B------:R-:W-:Y:S01]  /*57b0*/  MUFU.EX2 R235, R235 ;  /* 0x000000eb00eb7308 */ /* 0x000fe20000000800 */
[----:B------:R-:W-:Y:S01]  /*57c0*/  HMMA.16816.F32.BF16 R92, R92, R6, RZ ;  /* 0x000000065c5c723c */ /* 0x000fe200000418ff */
[----:B----4-:R-:W-:-:S02]  /*57d0*/  FADD.FTZ R172, R183, R172 ;  /* 0x000000acb7ac7221 */ /* 0x010fc40000010000 */
[----:B------:R-:W-:Y:S05]  /*57e0*/  MUFU.EX2 R234, R234 ;  /* 0x000000ea00ea7308 */ /* 0x000fea0000000800 */
[C---:B------:R-:W-:Y:S08]  /*57f0*/  HMMA.16816.F32.BF16 R156, R96.reuse, R148, RZ ;  /* 0x00000094609c723c */ /* 0x040ff000000418ff */
[C---:B------:R-:W-:Y:S08]  /*5800*/  HMMA.16816.F32.BF16 R144, R96.reuse, R132, RZ ;  /* 0x000000846090723c */ /* 0x040ff000000418ff */
[C---:B------:R-:W-:Y:S08]  /*5810*/  HMMA.16816.F32.BF16 R68, R96.reuse, R80, RZ ;  /* 0x000000506044723c */ /* 0x040ff000000418ff */
[----:B------:R-:W-:Y:S01]  /*5820*/  HMMA.16816.F32.BF16 R84, R96, R4, RZ ;  /* 0x000000046054723c */ /* 0x000fe200000418ff */
[----:B------:R-:W-:-:S02]  /*5830*/  F2FP.BF16.F32.PACK_AB R4, R53, R59 ;  /* 0x0000003b3504723e */ /* 0x000fc400000010ff */
[----:B------:R-:W-:-:S05]  /*5840*/  F2FP.BF16.F32.PACK_AB R5, R55, R57 ;  /* 0x000000393705723e */ /* 0x000fca00000010ff */
        /* <DEDUP_REMOVED lines=26> */
[----:B------:R-:W-:Y:S01]  /*59f0*/  HMMA.16816.F32.BF16 R68, R4, R36, R68 ;  /* 0x000000240444723c */ /* 0x000fe20000041844 */
[--C-:B------:R-:W-:Y:S01]  /*5a00*/  FFMA.FTZ R37, R18, UR4, -R201.reuse ;  /* 0x0000000412257c23 */ /* 0x100fe200080108c9 */
[----:B------:R-:W-:-:S05]  /*5a10*/  FFMA.FTZ R36, R17, UR4, -R201 ;  /* 0x0000000411247c23 */ /* 0x000fca00080108c9 */
[----:B------:R-:W1:Y:S01]  /*5a20*/  MUFU.EX2 R37, R37 ;  /* 0x0000002500257308 */ /* 0x000e620000000800 */
[C---:B------:R-:W-:Y:S01]  /*5a30*/  HMMA.16816.F32.BF16 R84, R4.reuse, R32, R84 ;  /* 0x000000200454723c */ /* 0x040fe20000041854 */
[--C-:B------:R-:W-:Y:S01]  /*5a40*/  FFMA.FTZ R33, R16, UR4, -R201.reuse ;  /* 0x0000000410217c23 */ /* 0x100fe200080108c9 */
[----:B------:R-:W-:Y:S01]  /*5a50*/  FFMA.FTZ R32, R217, UR4, -R201 ;  /* 0x00000004d9207c23 */ /* 0x000fe200080108c9 */
[----:B------:R-:W2:Y:S01]  /*5a60*/  LDSM.16.MT88.4 R16, [R194+0xa800] ;  /* 0x00a80000c210783b */ /* 0x000ea20000004200 */
[----:B------:R-:W3:Y:S04]  /*5a70*/  MUFU.EX2 R36, R36 ;  /* 0x0000002400247308 */ /* 0x000ee80000000800 */
[----:B------:R-:W-:Y:S01]  /*5a80*/  HMMA.16816.F32.BF16 R156, R4, R12, R156 ;  /* 0x0000000c049c723c */ /* 0x000fe2000004189c */
[----:B------:R-:W4:Y:S04]  /*5a90*/  MUFU.EX2 R33, R33 ;  /* 0x0000002100217308 */ /* 0x000f280000000800 */
[----:B------:R-:W5:Y:S01]  /*5aa0*/  MUFU.EX2 R32, R32 ;  /* 0x0000002000207308 */ /* 0x000f620000000800 */
[----:B-1----:R-:W-:-:S02]  /*5ab0*/  FADD.FTZ R66, R37, R66 ;  /* 0x0000004225427221 */ /* 0x002fc40000010000 */
[----:B------:R-:W-:Y:S02]  /*5ac0*/  HMMA.16816.F32.BF16 R144, R4, R8, R144 ;  /* 0x000000080490723c */ /* 0x000fe40000041890 */
[----:B---3--:R-:W-:-:S04]  /*5ad0*/  FADD.FTZ R66, R36, R66 ;  /* 0x0000004224427221 */ /* 0x008fc80000010000 */
[----:B----4-:R-:W-:Y:S02]  /*5ae0*/  FADD.FTZ R66, R33, R66 ;  /* 0x0000004221427221 */ /* 0x010fe40000010000 */
[----:B------:R-:W-:Y:S01]  /*5af0*/  HMMA.16816.F32.BF16 R148, R4, R14, R148 ;  /* 0x0000000e0494723c */ /* 0x000fe20000041894 */
[----:B------:R-:W1:Y:S01]  /*5b00*/  LDSM.16.MT88.4 R12, [R221+0xb800] ;  /* 0x00b80000dd0c783b */ /* 0x000e620000004200 */
[----:B-----5:R-:W-:-:S06]  /*5b10*/  FADD.FTZ R66, R32, R66 ;  /* 0x0000004220427221 */ /* 0x020fcc0000010000 */
[C---:B------:R-:W-:Y:S01]  /*5b20*/  HMMA.16816.F32.BF16 R132, R4.reuse, R10, R132 ;  /* 0x0000000a0484723c */ /* 0x040fe20000041884 */
[----:B------:R-:W3:Y:S07]  /*5b30*/  LDSM.16.MT88.4 R8, [R194+0xb800] ;  /* 0x00b80000c208783b */ /* 0x000eee0000004200 */
[----:B------:R-:W-:Y:S01]  /*5b40*/  HMMA.16816.F32.BF16 R128, R4, R44, R128 ;  /* 0x0000002c0480723c */ /* 0x000fe20000041880 */
[--C-:B------:R-:W-:Y:S01]  /*5b50*/  FFMA.FTZ R44, R216, UR4, -R197.reuse ;  /* 0x00000004d82c7c23 */ /* 0x100fe200080108c5 */
[----:B------:R-:W-:-:S05]  /*5b60*/  FFMA.FTZ R45, R213, UR4, -R197 ;  /* 0x00000004d52d7c23 */ /* 0x000fca00080108c5 */
[----:B------:R-:W4:Y:S01]  /*5b70*/  MUFU.EX2 R44, R44 ;  /* 0x0000002c002c7308 */ /* 0x000f220000000800 */
[C---:B------:R-:W-:Y:S01]  /*5b80*/  HMMA.16816.F32.BF16 R112, R4.reuse, R40, R112 ;  /* 0x000000280470723c */ /* 0x040fe20000041870 */
[--C-:B------:R-:W-:Y:S01]  /*5b90*/  FFMA.FTZ R41, R215, UR4, -R197.reuse ;  /* 0x00000004d7297c23 */ /* 0x100fe200080108c5 */
[----:B------:R-:W-:Y:S01]  /*5ba0*/  FFMA.FTZ R40, R214, UR4, -R197 ;  /* 0x00000004d6287c23 */ /* 0x000fe200080108c5 */
[----:B------:R-:W-:Y:S04]  /*5bb0*/  MUFU.EX2 R45, R45 ;  /* 0x0000002d002d7308 */ /* 0x000fe80000000800 */
[----:B------:R-:W5:Y:S01]  /*5bc0*/  MUFU.EX2 R41, R41 ;  /* 0x0000002900297308 */ /* 0x000f620000000800 */
[----:B------:R-:W-:Y:S01]  /*5bd0*/  HMMA.16816.F32.BF16 R116, R4, R46, R116 ;  /* 0x0000002e0474723c */ /* 0x000fe20000041874 */
[--C-:B------:R-:W-:Y:S01]  /*5be0*/  FFMA.FTZ R46, R207, UR4, -R184.reuse ;  /* 0x00000004cf2e7c23 */ /* 0x100fe200080108b8 */
[----:B------:R-:W-:Y:S01]  /*5bf0*/  FFMA.FTZ R47, R205, UR4, -R184 ;  /* 0x00000004cd2f7c23 */ /* 0x000fe200080108b8 */
[----:B------:R-:W2:Y:S01]  /*5c00*/  MUFU.EX2 R40, R40 ;  /* 0x0000002800287308 */ /* 0x000ea20000000800 */
[----:B----4-:R-:W-:-:S03]  /*5c10*/  FADD.FTZ R63, R44, R63 ;  /* 0x0000003f2c3f7221 */ /* 0x010fc60000010000 */
[----:B------:R-:W-:Y:S01]  /*5c20*/  MUFU.EX2 R46, R46 ;  /* 0x0000002e002e7308 */ /* 0x000fe20000000800 */
[----:B------:R-:W-:Y:S01]  /*5c30*/  HMMA.16816.F32.BF16 R100, R4, R42, R100 ;  /* 0x0000002a0464723c */ /* 0x000fe20000041864 */
[----:B------:R-:W-:Y:S01]  /*5c40*/  FFMA.FTZ R42, R210, UR4, -R188 ;  /* 0x00000004d22a7c23 */ /* 0x000fe200080108bc */
[----:B------:R-:W-:Y:S01]  /*5c50*/  FFMA.FTZ R43, R206, UR4, -R184 ;  /* 0x00000004ce2b7c23 */ /* 0x000fe200080108b8 */
[----:B------:R-:W-:Y:S01]  /*5c60*/  MUFU.EX2 R47, R47 ;  /* 0x0000002f002f7308 */ /* 0x000fe20000000800 */
[----:B-----5:R-:W-:-:S03]  /*5c70*/  FADD.FTZ R63, R41, R63 ;  /* 0x0000003f293f7221 */ /* 0x020fc60000010000 */
[----:B------:R-:W-:Y:S01]  /*5c80*/  MUFU.EX2 R42, R42 ;  /* 0x0000002a002a7308 */ /* 0x000fe20000000800 */
[----:B------:R-:W-:Y:S01]  /*5c90*/  HMMA.16816.F32.BF16 R80, R4, R38, R80 ;  /* 0x000000260450723c */ /* 0x000fe20000041850 */
[----:B------:R-:W-:Y:S01]  /*5ca0*/  FFMA.FTZ R39, R209, UR4, -R188 ;  /* 0x00000004d1277c23 */ /* 0x000fe200080108bc */
[----:B------:R-:W-:Y:S01]  /*5cb0*/  FFMA.FTZ R38, R208, UR4, -R184 ;  /* 0x00000004d0267c23 */ /* 0x000fe200080108b8 */
[----:B------:R-:W-:Y:S01]  /*5cc0*/  MUFU.EX2 R43, R43 ;  /* 0x0000002b002b7308 */ /* 0x000fe20000000800 */
[----:B--2---:R-:W-:-:S03]  /*5cd0*/  FADD.FTZ R63, R40, R63 ;  /* 0x0000003f283f7221 */ /* 0x004fc60000010000 */
[----:B------:R-:W-:Y:S01]  /*5ce0*/  MUFU.EX2 R39, R39 ;  /* 0x0000002700277308 */ /* 0x000fe20000000800 */
[----:B------:R-:W-:Y:S01]  /*5cf0*/  HMMA.16816.F32.BF16 R96, R4, R34, R96 ;  /* 0x000000220460723c */ /* 0x000fe20000041860 */
[--C-:B------:R-:W-:Y:S01]  /*5d00*/  FFMA.FTZ R35, R212, UR4, -R188.reuse ;  /* 0x00000004d4237c23 */ /* 0x100fe200080108bc */
[----:B------:R-:W-:Y:S01]  /*5d10*/  FFMA.FTZ R34, R211, UR4, -R188 ;  /* 0x00000004d3227c23 */ /* 0x000fe200080108bc */
[----:B------:R-:W2:Y:S01]  /*5d20*/  MUFU.EX2 R38, R38 ;  /* 0x0000002600267308 */ /* 0x000ea20000000800 */
[----:B------:R-:W-:Y:S01]  /*5d30*/  F2FP.BF16.F32.PACK_AB R4, R36, R37 ;  /* 0x000000252404723e */ /* 0x000fe200000010ff */
[----:B------:R-:W-:Y:S01]  /*5d40*/  FADD.FTZ R63, R45, R63 ;  /* 0x0000003f2d3f7221 */ /* 0x000fe20000010000 */
[----:B------:R-:W-:Y:S01]  /*5d50*/  F2FP.BF16.F32.PACK_AB R6, R32, R33 ;  /* 0x000000212006723e */ /* 0x000fe200000010ff */
[----:B------:R-:W4:Y:S01]  /*5d60*/  MUFU.EX2 R35, R35 ;  /* 0x0000002300237308 */ /* 0x000f220000000800 */
[----:B------:R-:W-:Y:S02]  /*5d70*/  F2FP.BF16.F32.PACK_AB R5, R41, R44 ;  /* 0x0000002c2905723e */ /* 0x000fe400000010ff */
[----:B------:R-:W-:Y:S01]  /*5d80*/  F2FP.BF16.F32.PACK_AB R7, R45, R40 ;  /* 0x000000282d07723e */ /* 0x000fe200000010ff */
[----:B------:R-:W5:Y:S06]  /*5d90*/  MUFU.EX2 R34, R34 ;  /* 0x0000002200227308 */ /* 0x000f6c0000000800 */
[----:B------:R-:W-:Y:S01]  /*5da0*/  HMMA.16816.F32.BF16 R160, R4, R28, R160 ;  /* 0x0000001c04a0723c */ /* 0x000fe200000418a0 */
[----:B--2---:R-:W-:Y:S01]  /*5db0*/  FADD.FTZ R172, R38, R172 ;  /* 0x000000ac26ac7221 */ /* 0x004fe20000010000 */
[----:B----4-:R-:W-:-:S03]  /*5dc0*/  FADD.FTZ R174, R35, R174 ;  /* 0x000000ae23ae7221 */ /* 0x010fc60000010000 */
[----:B------:R-:W-:-:S03]  /*5dd0*/  FADD.FTZ R172, R46, R172 ;  /* 0x000000ac2eac7221 */ /* 0x000fc60000010000 */
[----:B------:R-:W-:Y:S01]  /*5de0*/  HMMA.16816.F32.BF16 R140, R4, R24, R140 ;  /* 0x00000018048c723c */ /* 0x000fe2000004188c */
[----:B-----5:R-:W-:Y:S01]  /*5df0*/  FADD.FTZ R174, R34, R174 ;  /* 0x000000ae22ae7221 */ /* 0x020fe20000010000 */
[----:B------:R-:W-:-:S03]  /*5e00*/  FADD.FTZ R172, R43, R172 ;  /* 0x000000ac2bac7221 */ /* 0x000fc60000010000 */
[----:B------:R-:W-:Y:S01]  /*5e10*/  FADD.FTZ R174, R42, R174 ;  /* 0x000000ae2aae7221 */ /* 0x000fe20000010000 */
[----:B------:R-:W-:Y:S02]  /*5e20*/  FADD.FTZ R172, R47, R172 ;  /* 0x000000ac2fac7221 */ /* 0x000fe40000010000 */
[----:B------:R-:W-:Y:S01]  /*5e30*/  HMMA.16816.F32.BF16 R124, R4, R20, R124 ;  /* 0x00000014047c723c */ /* 0x000fe2000004187c */
[----:B------:R-:W-:-:S07]  /*5e40*/  FADD.FTZ R174, R39, R174 ;  /* 0x000000ae27ae7221 */ /* 0x000fce0000010000 */
[C---:B------:R-:W-:Y:S08]  /*5e50*/  HMMA.16816.F32.BF16 R108, R4.reuse, R16, R108 ;  /* 0x00000010046c723c */ /* 0x040ff0000004186c */
        /* <DEDUP_REMOVED lines=69> */
[----:B------:R-:W1:Y:S02]  /*62b0*/  MUFU.EX2 R184, R190 ;  /* 0x000000be00b87308 */ /* 0x000e640000000800 */
[----:B--2---:R-:W-:-:S03]  /*62c0*/  FADD.FTZ R174, R187, R174 ;  /* 0x000000aebbae7221 */ /* 0x004fc60000010000 */
[----:B----4-:R-:W-:Y:S01]  /*62d0*/  HMMA.16816.F32.BF16 R108, R4, R16, R108 ;  /* 0x00000010046c723c */ /* 0x010fe2000004186c */
[----:B---3--:R-:W-:-:S04]  /*62e0*/  FADD.FTZ R172, R188, R172 ;  /* 0x000000acbcac7221 */ /* 0x008fc80000010000 */
[----:B-----5:R-:W-:-:S03]  /*62f0*/  FADD.FTZ R172, R186, R172 ;  /* 0x000000acbaac7221 */ /* 0x020fc60000010000 */
        /* <DEDUP_REMOVED lines=31> */
[----:B------:R-:W-:Y:S01]  /*64f0*/  UISETP.GE.U32.AND UP1, UPT, UR20, 0x3, UPT ;  /* 0x000000031400788c */ /* 0x000fe2000bf26070 */
[----:B------:R-:W-:Y:S01]  /*6500*/  MOV R239, 0x20 ;  /* 0x0000002000ef7802 */ /* 0x000fe20000000f00 */
[----:B------:R-:W-:Y:S01]  /*6510*/  UIMAD.WIDE.U32 UR30, UR30, UR7, URZ ;  /* 0x000000071e1e72a5 */ /* 0x000fe2000f8e00ff */
[----:B------:R-:W-:Y:S01]  /*6520*/  LOP3.LUT R164, R49, R164, RZ, 0xfc, !PT ;  /* 0x000000a431a47212 */ /* 0x000fe200078efcff */
[----:B------:R-:W-:Y:S01]  /*6530*/  UIMAD UR7, UR29, UR7, URZ ;  /* 0x000000071d0772a4 */ /* 0x000fe2000f8e02ff */
[----:B------:R-:W-:Y:S01]  /*6540*/  SEL R239, R239, 0xffffffe0, !P6 ;  /* 0xffffffe0efef7807 */ /* 0x000fe20007000000 */
[----:B------:R-:W-:Y:S01]  /*6550*/  ULEA UR13, UP0, UR8, UR30, 0x5 ;  /* 0x0000001e080d7291 */ /* 0x000fe2000f8028ff */
[----:B------:R-:W-:Y:S01]  /*6560*/  MOV R169, 0x20 ;  /* 0x0000002000a97802 */ /* 0x000fe20000000f00 */
[----:B------:R-:W-:Y:S01]  /*6570*/  UIADD3 UR7, UPT, UPT, UR31, UR7, URZ ;  /* 0x000000071f077290 */ /* 0x000fe2000fffe0ff */
[----:B------:R-:W-:-:S02]  /*6580*/  MOV R8, UR30 ;  /* 0x0000001e00087c02 */ /* 0x000fc40008000f00 */
[----:B-1----:R-:W-:Y:S01]  /*6590*/  ISETP.GE.AND P4, PT, R227, UR12, PT ;  /* 0x0000000ce3007c0c */ /* 0x002fe2000bf86270 */
[----:B------:R-:W-:Y:S01]  /*65a0*/  ULEA.HI.X UR15, UR8, UR7, UR9, 0x5, UP0 ;  /* 0x00000007080f7291 */ /* 0x000fe200080f2c09 */
[----:B------:R-:W-:Y:S02]  /*65b0*/  ISETP.GE.AND P3, PT, R226, UR12, PT ;  /* 0x0000000ce2007c0c */ /* 0x000fe4000bf66270 */
[----:B------:R-:W-:Y:S01]  /*65c0*/  MOV R6, UR7 ;  /* 0x0000000700067c02 */ /* 0x000fe20008000f00 */
[----:B------:R-:W-:Y:S01]  /*65d0*/  UMOV UR7, 0x400 ;  /* 0x0000040000077882 */ /* 0x000fe20000000000 */
[----:B------:R-:W-:Y:S01]  /*65e0*/  BAR.SYNC.DEFER_BLOCKING 0x0 ;  /* 0x0000000000007b1d */ /* 0x000fe20000010000 */
[CC--:B------:R-:W-:Y:S02]  /*65f0*/  LEA R12, P1, R8.reuse, R229.reuse, 0x1 ;  /* 0x000000e5080c7211 */ /* 0x0c0fe400078208ff */
[----:B------:R-:W-:Y:S02]  /*6600*/  ISETP.GE.AND P2, PT, R225, UR12, PT ;  /* 0x0000000ce1007c0c */ /* 0x000fe4000bf46270 */
[----:B------:R-:W-:Y:S01]  /*6610*/  MOV R4, UR13 ;  /* 0x0000000d00047c02 */ /* 0x000fe20008000f00 */
[----:B--2---:R-:W-:Y:S01]  /*6620*/  ULEA UR5, UR5, UR7, 0x18 ;  /* 0x0000000705057291 */ /* 0x004fe2000f8ec0ff */
[----:B------:R-:W-:Y:S01]  /*6630*/  LEA.HI.X R13, R8, R228, R6, 0x1, P1 ;  /* 0x000000e4080d7211 */ /* 0x000fe200008f0c06 */
[----:B------:R-:W1:Y:S01]  /*6640*/  LDCU UR7, c[0x0][0x50c] ;  /* 0x0000a180ff0777ac */ /* 0x000e620008000800 */
[----:B------:R-:W-:-:S02]  /*6650*/  LEA R10, P0, R4, R229, 0x1 ;  /* 0x000000e5040a7211 */ /* 0x000fc400078008ff */
[----:B------:R-:W-:Y:S01]  /*6660*/  MOV R5, UR15 ;  /* 0x0000000f00057c02 */ /* 0x000fe20008000f00 */
[----:B------:R-:W2:Y:S01]  /*6670*/  LDCU.64 UR12, c[0x0][0x358] ;  /* 0x00006b00ff0c77ac */ /* 0x000ea20008000a00 */
[----:B------:R-:W-:Y:S02]  /*6680*/  LEA R171, R164, UR5, 0x1 ;  /* 0x00000005a4ab7c11 */ /* 0x000fe4000f8e08ff */
[----:B------:R-:W-:Y:S02]  /*6690*/  LEA.HI.X R11, R4, R228, R5, 0x1, P0 ;  /* 0x000000e4040b7211 */ /* 0x000fe400000f0c05 */
[----:B------:R-:W-:Y:S02]  /*66a0*/  IADD3 R8, PT, PT, R222, R48, RZ ;  /* 0x00000030de087210 */ /* 0x000fe40007ffe0ff */
[----:B------:R-:W-:Y:S02]  /*66b0*/  IADD3 R48, PT, PT, R48, R171, RZ ;  /* 0x000000ab30307210 */ /* 0x000fe40007ffe0ff */
[----:B------:R-:W-:-:S02]  /*66c0*/  MOV R9, UR31 ;  /* 0x0000001f00097c02 */ /* 0x000fc40008000f00 */
[----:B------:R-:W-:Y:S01]  /*66d0*/  IADD3 R196, PT, PT, R222, R239, RZ ;  /* 0x000000efdec47210 */ /* 0x000fe20007ffe0ff */
[----:B------:R-:W-:Y:S01]  /*66e0*/  @!PT LDS RZ, [RZ] ;  /* 0x00000000fffff984 */ /* 0x000fe20000000800 */
[----:B------:R-:W-:Y:S01]  /*66f0*/  @!PT LDS RZ, [RZ] ;  /* 0x00000000fffff984 */ /* 0x000fe20000000800 */
[----:B------:R-:W-:Y:S01]  /*6700*/  @!PT LDS RZ, [RZ] ;  /* 0x00000000fffff984 */ /* 0x000fe20000000800 */
[----:B------:R-:W-:Y:S01]  /*6710*/  @!P4 LDGSTS.E.BYPASS.LTC128B.128 [R232+0x9000], desc[UR26][R12.64] ;  /* 0x090000000ce8cfae */ /* 0x000fe2000b981a1a */
[----:B------:R-:W-:-:S03]  /*6720*/  IADD3 R239, PT, PT, R239, R171, RZ ;  /* 0x000000abefef7210 */ /* 0x000fc60007ffe0ff */
        /* <DEDUP_REMOVED lines=27> */
[----:B------:R-:W5:Y:S04]  /*68e0*/  LDSM.16.M88.4 R44, [R171+0x6000] ;  /* 0x00600000ab2c783b */ /* 0x000f680000000200 */
[----:B------:R-:W1:Y:S04]  /*68f0*/  LDSM.16.M88.4 R28, [R171+0x6400] ;  /* 0x00640000ab1c783b */ /* 0x000e680000000200 */
[----:B------:R-:W2:Y:S04]  /*6900*/  LDSM.16.M88.4 R208, [R171+0x6800] ;  /* 0x00680000abd0783b */ /* 0x000ea80000000200 */
[----:B------:R-:W2:Y:S04]  /*6910*/  LDSM.16.M88.4 R52, [R171+0x6c00] ;  /* 0x006c0000ab34783b */ /* 0x000ea80000000200 */
[----:B------:R-:W2:Y:S04]  /*6920*/  LDSM.16.M88.4 R200, [R222+0x1000] ;  /* 0x00100000dec8783b */ /* 0x000ea80000000200 */
[----:B------:R-:W-:Y:S04]  /*6930*/  LDSM.16.M88.4 R16, [R8] ;  /* 0x000000000810783b */ /* 0x000fe80000000200 */
[----:B------:R-:W2:Y:S04]  /*6940*/  LDSM.16.M88.4 R188, [R48+0x6000] ;  /* 0x0060000030bc783b */ /* 0x000ea80000000200 */
[----:B------:R-:W2:Y:S04]  /*6950*/  LDSM.16.M88.4 R64, [R48+0x6400] ;  /* 0x006400003040783b */ /* 0x000ea80000000200 */
[----:B---3--:R-:W3:Y:S04]  /*6960*/  LDSM.16.M88.4 R12, [R48+0x6800] ;  /* 0x00680000300c783b */ /* 0x008ee80000000200 */
[----:B------:R3:W3:Y:S04]  /*6970*/  LDSM.16.M88.4 R60, [R48+0x6c00] ;  /* 0x006c0000303c783b */ /* 0x0006e80000000200 */
[----:B----4-:R-:W4:Y:S01]  /*6980*/  LDSM.16.M88.4 R8, [R8+0x1000] ;  /* 0x001000000808783b */ /* 0x010f220000000200 */
[C---:B-----5:R-:W-:Y:S03]  /*6990*/  HMMA.16816.F32.BF16 R4, R172.reuse, R44, RZ ;  /* 0x0000002cac04723c */ /* 0x060fe600000418ff */
[----:B------:R-:W-:Y:S04]  /*69a0*/  LDSM.16.M88.4 R56, [R222+0x2000] ;  /* 0x00200000de38783b */ /* 0x000fe80000000200 */
[----:B------:R-:W-:Y:S01]  /*69b0*/  LDSM.16.M88.4 R216, [R222+0x3000] ;  /* 0x00300000ded8783b */ /* 0x000fe20000000200 */
[C---:B-1----:R-:W-:Y:S03]  /*69c0*/  HMMA.16816.F32.BF16 R36, R172.reuse, R28, RZ ;  /* 0x0000001cac24723c */ /* 0x042fe600000418ff */
[----:B------:R-:W-:Y:S04]  /*69d0*/  LDSM.16.M88.4 R240, [R171+0x7800] ;  /* 0x00780000abf0783b */ /* 0x000fe80000000200 */
[----:B------:R-:W-:Y:S01]  /*69e0*/  LDSM.16.M88.4 R212, [R171+0x7c00] ;  /* 0x007c0000abd4783b */ /* 0x000fe20000000200 */
[C---:B--2---:R-:W-:Y:S03]  /*69f0*/  HMMA.16816.F32.BF16 R20, R172.reuse, R208, RZ ;  /* 0x000000d0ac14723c */ /* 0x044fe600000418ff */
[----:B------:R-:W-:Y:S04]  /*6a00*/  LDSM.16.M88.4 R192, [R196+0x3000] ;  /* 0x00300000c4c0783b */ /* 0x000fe80000000200 */
[----:B------:R-:W-:Y:S01]  /*6a10*/  LDSM.16.M88.4 R196, [R196+0x2000] ;  /* 0x00200000c4c4783b */ /* 0x000fe20000000200 */
[C---:B------:R-:W-:Y:S03]  /*6a20*/  HMMA.16816.F32.BF16 R176, R172.reuse, R52, RZ ;  /* 0x00000034acb0723c */ /* 0x040fe600000418ff */
[----:B------:R-:W0:Y:S05]  /*6a30*/  LDGDEPBAR ;  /* 0x00000000000079af */ /* 0x000e2a0000000000 */
[C---:B------:R-:W-:Y:S08]  /*6a40*/  HMMA.16816.F32.BF16 R40, R172.reuse, R46, RZ ;  /* 0x0000002eac28723c */ /* 0x040ff000000418ff */
        /* <DEDUP_REMOVED lines=22> */
[C---:B------:R-:W-:Y:S01]  /*6bb0*/  HMMA.16816.F32.BF16 R208, R8.reuse, R14, R208 ;  /* 0x0000000e08d0723c */ /* 0x040fe200000418d0 */
[----:B------:R-:W3:Y:S07]  /*6bc0*/  LDSM.16.M88.4 R12, [R239+0x7000] ;  /* 0x00700000ef0c783b */ /* 0x000eee0000000200 */
        /* <DEDUP_REMOVED lines=9> */
[----:B------:R-:W-:Y:S03]  /*6c60*/  LDSM.16.M88.4 R60, [R222+0x5000] ;  /* 0x00500000de3c783b */ /* 0x000fe60000000200 */
[-C--:B-1----:R-:W-:Y:S08]  /*6c70*/  HMMA.16816.F32.BF16 R4, R56, R52.reuse, R4 ;  /* 0x000000343804723c */ /* 0x082ff00000041804 */
[----:B------:R-:W-:Y:S08]  /*6c80*/  HMMA.16816.F32.BF16 R48, R216, R52, R48 ;  /* 0x00000034d830723c */ /* 0x000ff00000041830 */
        /* <DEDUP_REMOVED lines=10> */
[-C--:B---3--:R-:W-:Y:S08]  /*6d30*/  HMMA.16816.F32.BF16 R48, R192, R12.reuse, R48 ;  /* 0x0000000cc030723c */ /* 0x088ff00000041830 */
[----:B------:R-:W-:Y:S01]  /*6d40*/  HMMA.16816.F32.BF16 R4, R196, R12, R4 ;  /* 0x0000000cc404723c */ /* 0x000fe20000041804 */
[----:B------:R-:W-:-:S07]  /*6d50*/  SEL R12, R169, 0xffffffe0, !P6 ;  /* 0xffffffe0a90c7807 */ /* 0x000fce0007000000 */
[----:B------:R-:W-:Y:S01]  /*6d60*/  HMMA.16816.F32.BF16 R184, R216, R240, R184 ;  /* 0x000000f0d8b8723c */ /* 0x000fe200000418b8 */
[----:B------:R-:W-:Y:S02]  /*6d70*/  IADD3 R240, PT, PT, R12, R171, RZ ;  /* 0x000000ab0cf07210 */ /* 0x000fe40007ffe0ff */
[----:B------:R-:W-:-:S05]  /*6d80*/  IADD3 R12, PT, PT, R222, R12, RZ ;  /* 0x0000000cde0c7210 */ /* 0x000fca0007ffe0ff */
[-C--:B----4-:R-:W-:Y:S01]  /*6d90*/  HMMA.16816.F32.BF16 R36, R196, R8.reuse, R36 ;  /* 0x00000008c424723c */ /* 0x090fe20000041824 */
[----:B------:R-:W-:Y:S07]  /*6da0*/  LDSM.16.M88.4 R16, [R12+0x4000] ;  /* 0x004000000c10783b */ /* 0x000fee0000000200 */
[C---:B------:R-:W-:Y:S08]  /*6db0*/  HMMA.16816.F32.BF16 R32, R192.reuse, R8, R32 ;  /* 0x00000008c020723c */ /* 0x040ff00000041820 */
[-C--:B------:R-:W-:Y:S08]  /*6dc0*/  HMMA.16816.F32.BF16 R28, R192, R10.reuse, R28 ;  /* 0x0000000ac01c723c */ /* 0x080ff0000004181c */
[----:B------:R-:W-:Y:S01]  /*6dd0*/  HMMA.16816.F32.BF16 R24, R196, R10, R24 ;  /* 0x0000000ac418723c */ /* 0x000fe20000041818 */
[----:B------:R-:W2:Y:S07]  /*6de0*/  LDSM.16.M88.4 R8, [R240+0x8000] ;  /* 0x00800000f008783b */ /* 0x000eae0000000200 */
[----:B-1----:R-:W-:Y:S08]  /*6df0*/  HMMA.16816.F32.BF16 R4, R64, R56, R4 ;  /* 0x000000384004723c */ /* 0x002ff00000041804 */
[----:B------:R-:W-:Y:S01]  /*6e00*/  HMMA.16816.F32.BF16 R44, R216, R54, R44 ;  /* 0x00000036d82c723c */ /* 0x000fe2000004182c */
[----:B------:R-:W1:Y:S07]  /*6e10*/  LDSM.16.M88.4 R52, [R171+0x8400] ;  /* 0x00840000ab34783b */ /* 0x000e6e0000000200 */
[----:B------:R-:W-:Y:S08]  /*6e20*/  HMMA.16816.F32.BF16 R40, R196, R14, R40 ;  /* 0x0000000ec428723c */ /* 0x000ff00000041828 */
[----:B------:R-:W-:Y:S08]  /*6e30*/  HMMA.16816.F32.BF16 R48, R60, R56, R48 ;  /* 0x000000383c30723c */ /* 0x000ff00000041830 */
[----:B------:R-:W-:Y:S01]  /*6e40*/  HMMA.16816.F32.BF16 R44, R192, R14, R44 ;  /* 0x0000000ec02c723c */ /* 0x000fe2000004182c */
[----:B------:R-:W3:Y:S07]  /*6e50*/  LDSM.16.M88.4 R12, [R12+0x5000] ;  /* 0x005000000c0c783b */ /* 0x000eee0000000200 */
[----:B--2---:R-:W-:Y:S08]  /*6e60*/  HMMA.16816.F32.BF16 R4, R16, R8, R4 ;  /* 0x000000081004723c */ /* 0x004ff00000041804 */
[C---:B------:R-:W-:Y:S08]  /*6e70*/  HMMA.16816.F32.BF16 R40, R64.reuse, R58, R40 ;  /* 0x0000003a4028723c */ /* 0x040ff00000041828 */
[-C--:B-1----:R-:W-:Y:S03]  /*6e80*/  HMMA.16816.F32.BF16 R36, R64, R52.reuse, R36 ;  /* 0x000000344024723c */ /* 0x082fe60000041824 */
[----:B------:R-:W-:Y:S01]  /*6e90*/  FMUL.FTZ R4, R4, UR7 ;  /* 0x0000000704047c20 */ /* 0x000fe20008410000 */
[----:B------:R-:W-:Y:S01]  /*6ea0*/  FMUL.FTZ R5, R5, UR7 ;  /* 0x0000000705057c20 */ /* 0x000fe20008410000 */
[----:B------:R-:W-:Y:S01]  /*6eb0*/  FMUL.FTZ R6, R6, UR7 ;  /* 0x0000000706067c20 */ /* 0x000fe20008410000 */
[----:B------:R-:W-:Y:S01]  /*6ec0*/  FMUL.FTZ R7, R7, UR7 ;  /* 0x0000000707077c20 */ /* 0x000fe20008410000 */
[----:B------:R-:W1:Y:S01]  /*6ed0*/  MUFU.TANH R56, R4 ;  /* 0x0000000400387308 */ /* 0x000e620000002400 */
[C---:B------:R-:W-:Y:S07]  /*6ee0*/  HMMA.16816.F32.BF16 R32, R60.reuse, R52, R32 ;  /* 0x000000343c20723c */ /* 0x040fee0000041820 */
[----:B------:R-:W2:Y:S01]  /*6ef0*/  MUFU.TANH R57, R6 ;  /* 0x0000000600397308 */ /* 0x000ea20000002400 */
[-C--:B------:R-:W-:Y:S08]  /*6f00*/  HMMA.16816.F32.BF16 R28, R60, R54.reuse, R28 ;  /* 0x000000363c1c723c */ /* 0x080ff0000004181c */
[----:B------:R-:W-:Y:S01]  /*6f10*/  HMMA.16816.F32.BF16 R24, R64, R54, R24 ;  /* 0x000000364018723c */ /* 0x000fe20000041818 */
[----:B------:R-:W4:Y:S07]  /*6f20*/  LDSM.16.M88.4 R52, [R240+0x8400] ;  /* 0x00840000f034783b */ /* 0x000f2e0000000200 */
[----:B------:R-:W-:Y:S01]  /*6f30*/  HMMA.16816.F32.BF16 R44, R60, R58, R44 ;  /* 0x0000003a3c2c723c */ /* 0x000fe2000004182c */
[----:B------:R-:W1:Y:S07]  /*6f40*/  MUFU.TANH R58, R5 ;  /* 0x00000005003a7308 */ /* 0x000e6e0000002400 */
[----:B---3--:R-:W-:Y:S01]  /*6f50*/  HMMA.16816.F32.BF16 R48, R12, R8, R48 ;  /* 0x000000080c30723c */ /* 0x008fe20000041830 */
[----:B------:R3:W1:Y:S07]  /*6f60*/  MUFU.TANH R59, R7 ;  /* 0x00000007003b7308 */ /* 0x00066e0000002400 */
[-C--:B------:R-:W-:Y:S08]  /*6f70*/  HMMA.16816.F32.BF16 R40, R16, R10.reuse, R40 ;  /* 0x0000000a1028723c */ /* 0x080ff00000041828 */
[----:B------:R-:W-:Y:S01]  /*6f80*/  HMMA.16816.F32.BF16 R44, R12, R10, R44 ;  /* 0x0000000a0c2c723c */ /* 0x000fe2000004182c */
[----:B------:R-:W-:Y:S02]  /*6f90*/  LDSM.16.M88.4 R8, [R240+0x8800] ;  /* 0x00880000f008783b */ /* 0x000fe40000000200 */
[----:B------:R-:W-:Y:S01]  /*6fa0*/  FMUL.FTZ R49, R49, UR7 ;  /* 0x0000000731317c20 */ /* 0x000fe20008410000 */
[----:B------:R-:W-:Y:S01]  /*6fb0*/  FMUL.FTZ R48, R48, UR7 ;  /* 0x0000000730307c20 */ /* 0x000fe20008410000 */
[----:B---3--:R-:W3:Y:S03]  /*6fc0*/  LDSM.16.M88.4 R4, [R171+0x8800] ;  /* 0x00880000ab04783b */ /* 0x008ee60000000200 */
[----:B------:R-:W-:Y:S02]  /*6fd0*/  HMMA.16816.F32.BF16 R20, R196, R188, R20 ;  /* 0x000000bcc414723c */ /* 0x000fe40000041814 */
[----:B------:R-:W1:Y:S01]  /*6fe0*/  MUFU.TANH R48, R48 ;  /* 0x0000003000307308 */ /* 0x000e620000002400 */
[----:B------:R-:W-:Y:S01]  /*6ff0*/  FMUL.FTZ R40, R40, UR7 ;  /* 0x0000000728287c20 */ /* 0x000fe20008410000 */
[----:B------:R-:W-:Y:S01]  /*7000*/  FMUL.FTZ R41, R41, UR7 ;  /* 0x0000000729297c20 */ /* 0x000fe20008410000 */
[----:B------:R-:W-:Y:S01]  /*7010*/  FMUL.FTZ R42, R42, UR7 ;  /* 0x000000072a2a7c20 */ /* 0x000fe20008410000 */
[----:B------:R-:W-:-:S02]  /*7020*/  FMUL.FTZ R43, R43, UR7 ;  /* 0x000000072b2b7c20 */ /* 0x000fc40008410000 */
[-C--:B----4-:R-:W-:Y:S02]  /*7030*/  HMMA.16816.F32.BF16 R36, R16, R52.reuse, R36 ;  /* 0x000000341024723c */ /* 0x090fe40000041824 */
[----:B------:R-:W4:Y:S01]  /*7040*/  MUFU.TANH R40, R40 ;  /* 0x0000002800287308 */ /* 0x000f220000002400 */
[----:B------:R-:W-:Y:S01]  /*7050*/  FMUL.FTZ R44, R44, UR7 ;  /* 0x000000072c2c7c20 */ /* 0x000fe20008410000 */
[----:B------:R-:W-:Y:S01]  /*7060*/  FMUL.FTZ R45, R45, UR7 ;  /* 0x000000072d2d7c20 */ /* 0x000fe20008410000 */
[----:B------:R-:W-:Y:S01]  /*7070*/  FMUL.FTZ R46, R46, UR7 ;  /* 0x000000072e2e7c20 */ /* 0x000fe20008410000 */
[----:B------:R-:W-:Y:S02]  /*7080*/  FMUL.FTZ R47, R47, UR7 ;  /* 0x000000072f2f7c20 */ /* 0x000fe40008410000 */
[----:B------:R-:W-:Y:S02]  /*7090*/  HMMA.16816.F32.BF16 R32, R12, R52, R32 ;  /* 0x000000340c20723c */ /* 0x000fe40000041820 */
[----:B------:R-:W1:Y:S06]  /*70a0*/  MUFU.TANH R41, R41 ;  /* 0x0000002900297308 */ /* 0x000e6c0000002400 */
[----:B------:R-:W-:Y:S02]  /*70b0*/  HMMA.16816.F32.BF16 R24, R16, R54, R24 ;  /* 0x000000361018723c */ /* 0x000fe40000041818 */
[----:B------:R-:W1:Y:S01]  /*70c0*/  MUFU.TANH R42, R42 ;  /* 0x0000002a002a7308 */ /* 0x000e620000002400 */
[----:B------:R-:W-:Y:S01]  /*70d0*/  FMUL.FTZ R39, R39, UR7 ;  /* 0x0000000727277c20 */ /* 0x000fe20008410000 */
[----:B------:R-:W-:Y:S01]  /*70e0*/  FMUL.FTZ R36, R36, UR7 ;  /* 0x0000000724247c20 */ /* 0x000fe20008410000 */
[----:B------:R-:W-:Y:S01]  /*70f0*/  FMUL.FTZ R37, R37, UR7 ;  /* 0x0000000725257c20 */ /* 0x000fe20008410000 */
[----:B------:R-:W-:-:S02]  /*7100*/  FMUL.FTZ R38, R38, UR7 ;  /* 0x0000000726267c20 */ /* 0x000fc40008410000 */
[----:B------:R-:W-:Y:S02]  /*7110*/  HMMA.16816.F32.BF16 R184, R192, R188, R184 ;  /* 0x000000bcc0b8723c */ /* 0x000fe400000418b8 */
[----:B------:R5:W1:Y:S01]  /*7120*/  MUFU.TANH R188, R49 ;  /* 0x0000003100bc7308 */ /* 0x000a620000002400 */
[----:B------:R-:W-:Y:S01]  /*7130*/  FMUL.FTZ R32, R32, UR7 ;  /* 0x0000000720207c20 */ /* 0x000fe20008410000 */
[----:B------:R-:W-:Y:S01]  /*7140*/  FMUL.FTZ R33, R33, UR7 ;  /* 0x0000000721217c20 */ /* 0x000fe20008410000 */
[----:B------:R-:W-:Y:S01]  /*7150*/  FMUL.FTZ R34, R34, UR7 ;  /* 0x0000000722227c20 */ /* 0x000fe20008410000 */
[----:B------:R-:W-:Y:S02]  /*7160*/  FMUL.FTZ R35, R35, UR7 ;  /* 0x0000000723237c20 */ /* 0x000fe40008410000 */
[----:B---3--:R-:W-:Y:S02]  /*7170*/  HMMA.16816.F32.BF16 R20, R64, R4, R20 ;  /* 0x000000044014723c */ /* 0x008fe40000041814 */
[----:B------:R-:W3:Y:S01]  /*7180*/  MUFU.TANH R189, R39 ;  /* 0x0000002700bd7308 */ /* 0x000ee20000002400 */
[----:B------:R-:W-:Y:S01]  /*7190*/  FMUL.FTZ R24, R24, UR7 ;  /* 0x0000000718187c20 */ /* 0x000fe20008410000 */
[----:B------:R-:W-:Y:S01]  /*71a0*/  FMUL.FTZ R25, R25, UR7 ;  /* 0x0000000719197c20 */ /* 0x000fe20008410000 */
[----:B------:R-:W-:Y:S01]  /*71b0*/  FMUL.FTZ R26, R26, UR7 ;  /* 0x000000071a1a7c20 */ /* 0x000fe20008410000 */
[----:B------:R-:W-:-:S02]  /*71c0*/  FMUL.FTZ R27, R27, UR7 ;  /* 0x000000071b1b7c20 */ /* 0x000fc40008410000 */
[----:B------:R-:W-:Y:S02]  /*71d0*/  HMMA.16816.F32.BF16 R28, R12, R54, R28 ;  /* 0x000000360c1c723c */ /* 0x000fe4000004181c */
[----:B------:R-:W1:Y:S01]  /*71e0*/  MUFU.TANH R52, R32 ;  /* 0x0000002000347308 */ /* 0x000e620000002400 */
[----:B-----5:R-:W-:Y:S01]  /*71f0*/  FMUL.FTZ R49, R50, UR7 ;  /* 0x0000000732317c20 */ /* 0x020fe20008410000 */
[----:B------:R-:W-:-:S04]  /*7200*/  FMUL.FTZ R50, R51, UR7 ;  /* 0x0000000733327c20 */ /* 0x000fc80008410000 */
[----:B------:R-:W-:Y:S02]  /*7210*/  HMMA.16816.F32.BF16 R184, R60, R4, R184 ;  /* 0x000000043cb8723c */ /* 0x000fe400000418b8 */
[----:B------:R-:W1:Y:S06]  /*7220*/  MUFU.TANH R39, R33 ;  /* 0x0000002100277308 */ /* 0x000e6c0000002400 */
[----:B------:R-:W-:Y:S02]  /*7230*/  HMMA.16816.F32.BF16 R20, R16, R8, R20 ;  /* 0x000000081014723c */ /* 0x000fe40000041814 */
[----:B------:R-:W1:Y:S01]  /*7240*/  MUFU.TANH R53, R34 ;  /* 0x0000002200357308 */ /* 0x000e620000002400 */
[----:B------:R-:W-:Y:S01]  /*7250*/  FMUL.FTZ R30, R30, UR7 ;  /* 0x000000071e1e7c20 */ /* 0x000fe20008410000 */
[----:B------:R-:W-:Y:S01]  /*7260*/  FMUL.FTZ R28, R28, UR7 ;  /* 0x000000071c1c7c20 */ /* 0x000fe20008410000 */
[----:B------:R-:W-:-:S03]  /*7270*/  FMUL.FTZ R29, R29, UR7 ;  /* 0x000000071d1d7c20 */ /* 0x000fc60008410000 */
        /* <DEDUP_REMOVED lines=8> */
[-C--:B------:R-:W-:Y:S02]  /*7300*/  HMMA.16816.F32.BF16 R180, R196, R190.reuse, R180 ;  /* 0x000000bec4b4723c */ /* 0x080fe400000418b4 */
[----:B------:R-:W1:Y:S06]  /*7310*/  MUFU.TANH R51, R26 ;  /* 0x0000001a00337308 */ /* 0x000e6c0000002400 */
[----:B------:R-:W-:Y:S02]  /*7320*/  HMMA.16816.F32.BF16 R208, R192, R190, R208 ;  /* 0x000000bec0d0723c */ /* 0x000fe400000418d0 */
[----:B------:R5:W1:Y:S01]  /*7330*/  MUFU.TANH R33, R27 ;  /* 0x0000001b00217308 */ /* 0x000a620000002400 */
[----:B------:R-:W-:Y:S01]  /*7340*/  FMUL.FTZ R185, R185, UR7 ;  /* 0x00000007b9b97c20 */ /* 0x000fe20008410000 */
[----:B------:R-:W-:Y:S01]  /*7350*/  FMUL.FTZ R186, R186, UR7 ;  /* 0x00000007baba7c20 */ /* 0x000fe20008410000 */
[----:B------:R-:W-:-:S03]  /*7360*/  FMUL.FTZ R187, R187, UR7 ;  /* 0x00000007bbbb7c20 */ /* 0x000fc60008410000 */
[C---:B------:R-:W-:Y:S02]  /*7370*/  HMMA.16816.F32.BF16 R204, R216.reuse, R212, R204 ;  /* 0x000000d4d8cc723c */ /* 0x040fe400000418cc */
[----:B------:R2:W1:Y:S06]  /*7380*/  MUFU.TANH R54, R30 ;  /* 0x0000001e00367308 */ /* 0x00046c0000002400 */
[----:B------:R-:W-:Y:S02]  /*7390*/  HMMA.16816.F32.BF16 R200, R216, R214, R200 ;  /* 0x000000d6d8c8723c */ /* 0x000fe400000418c8 */
[----:B------:R-:W1:Y:S01]  /*73a0*/  MUFU.TANH R55, R23 ;  /* 0x0000001700377308 */ /* 0x000e620000002400 */
[----:B-----5:R-:W5:Y:S05]  /*73b0*/  LDSM.16.M88.4 R24, [R239+0x7c00] ;  /* 0x007c0000ef18783b */ /* 0x020f6a0000000200 */
[----:B------:R-:W-:Y:S02]  /*73c0*/  HMMA.16816.F32.BF16 R180, R64, R6, R180 ;  /* 0x0000000640b4723c */ /* 0x000fe400000418b4 */
[----:B------:R-:W1:Y:S01]  /*73d0*/  MUFU.TANH R49, R49 ;  /* 0x0000003100317308 */ /* 0x000e620000002400 */
[----:B--2---:R-:W-:-:S05]  /*73e0*/  FMUL.FTZ R30, R31, UR7 ;  /* 0x000000071f1e7c20 */ /* 0x004fca0008410000 */
[----:B------:R-:W-:Y:S01]  /*73f0*/  HMMA.16816.F32.BF16 R208, R60, R6, R208 ;  /* 0x000000063cd0723c */ /* 0x000fe200000418d0 */
[----:B------:R-:W-:Y:S01]  /*7400*/  LDSM.16.M88.4 R4, [R240+0x8c00] ;  /* 0x008c0000f004783b */ /* 0x000fe20000000200 */
[----:B------:R2:W1:Y:S08]  /*7410*/  MUFU.TANH R31, R22 ;  /* 0x00000016001f7308 */ /* 0x0004700000002400 */
[----:B------:R-:W1:Y:S02]  /*7420*/  MUFU.TANH R50, R50 ;  /* 0x0000003200327308 */ /* 0x000e640000002400 */
[-C--:B------:R-:W-:Y:S06]  /*7430*/  HMMA.16816.F32.BF16 R180, R16, R10.reuse, R180 ;  /* 0x0000000a10b4723c */ /* 0x080fec00000418b4 */
[----:B------:R-:W1:Y:S01]  /*7440*/  MUFU.TANH R43, R43 ;  /* 0x0000002b002b7308 */ /* 0x000e620000002400 */
[----:B--2---:R2:W4:Y:S01]  /*7450*/  LDSM.16.M88.4 R20, [R171+0x8c00] ;  /* 0x008c0000ab14783b */ /* 0x0045220000000200 */
[----:B------:R-:W-:Y:S01]  /*7460*/  HMMA.16816.F32.BF16 R208, R12, R10, R208 ;  /* 0x0000000a0cd0723c */ /* 0x000fe200000418d0 */
[----:B------:R-:W-:-:S05]  /*7470*/  DEPBAR.LE SB0, 0x0 ;  /* 0x000080000000791a */ /* 0x000fca0000000000 */
[----:B------:R-:W1:Y:S02]  /*7480*/  MUFU.TANH R44, R44 ;  /* 0x0000002c002c7308 */ /* 0x000e640000002400 */
[-C--:B-----5:R-:W-:Y:S03]  /*7490*/  HMMA.16816.F32.BF16 R176, R196, R24.reuse, R176 ;  /* 0x00000018c4b0723c */ /* 0x0a0fe600000418b0 */
[----:B------:R-:W-:Y:S01]  /*74a0*/  FMUL.FTZ R180, R180, UR7 ;  /* 0x00000007b4b47c20 */ /* 0x000fe20008410000 */
[----:B------:R-:W-:Y:S01]  /*74b0*/  FMUL.FTZ R10, R181, UR7 ;  /* 0x00000007b50a7c20 */ /* 0x000fe20008410000 */
[----:B------:R-:W-:Y:S01]  /*74c0*/  FMUL.FTZ R11, R183, UR7 ;  /* 0x00000007b70b7c20 */ /* 0x000fe20008410000 */
[----:B------:R-:W1:Y:S02]  /*74d0*/  MUFU.TANH R45, R45 ;  /* 0x0000002d002d7308 */ /* 0x000e640000002400 */
[----:B------:R-:W-:Y:S01]  /*74e0*/  HMMA.16816.F32.BF16 R204, R192, R24, R204 ;  /* 0x00000018c0cc723c */ /* 0x000fe200000418cc */
[----:B------:R-:W-:-:S05]  /*74f0*/  FMUL.FTZ R24, R182, UR7 ;  /* 0x00000007b6187c20 */ /* 0x000fca0008410000 */
[----:B------:R-:W1:Y:S01]  /*7500*/  MUFU.TANH R46, R46 ;  /* 0x0000002e002e7308 */ /* 0x000e620000002400 */
[----:B--2---:R-:W-:Y:S01]  /*7510*/  FMUL.FTZ R171, R184, UR7 ;  /* 0x00000007b8ab7c20 */ /* 0x004fe20008410000 */
[----:B------:R-:W-:Y:S01]  /*7520*/  HMMA.16816.F32.BF16 R172, R196, R26, R172 ;  /* 0x0000001ac4ac723c */ /* 0x000fe200000418ac */
[----:B------:R-:W-:-:S05]  /*7530*/  FMUL.FTZ R199, R209, UR7 ;  /* 0x00000007d1c77c20 */ /* 0x000fca0008410000 */
[----:B------:R-:W2:Y:S02]  /*7540*/  MUFU.TANH R47, R47 ;  /* 0x0000002f002f7308 */ /* 0x000ea40000002400 */
[----:B------:R-:W-:Y:S06]  /*7550*/  HMMA.16816.F32.BF16 R200, R192, R26, R200 ;  /* 0x0000001ac0c8723c */ /* 0x000fec00000418c8 */
[----:B------:R-:W1:Y:S02]  /*7560*/  MUFU.TANH R36, R36 ;  /* 0x0000002400247308 */ /* 0x000e640000002400 */
[-C--:B----4-:R-:W-:Y:S06]  /*7570*/  HMMA.16816.F32.BF16 R176, R64, R20.reuse, R176 ;  /* 0x0000001440b0723c */ /* 0x090fec00000418b0 */
[----:B------:R-:W4:Y:S02]  /*7580*/  MUFU.TANH R37, R37 ;  /* 0x0000002500257308 */ /* 0x000f240000002400 */
[----:B------:R-:W-:Y:S01]  /*7590*/  HMMA.16816.F32.BF16 R204, R60, R20, R204 ;  /* 0x000000143ccc723c */ /* 0x000fe200000418cc */
[----:B------:R-:W-:Y:S01]  /*75a0*/  FMUL.FTZ R20, R208, UR7 ;  /* 0x00000007d0147c20 */ /* 0x000fe20008410000 */
[----:B------:R-:W-:-:S04]  /*75b0*/  FMUL.FTZ R21, R210, UR7 ;  /* 0x00000007d2157c20 */ /* 0x000fc80008410000 */
[----:B------:R-:W1:Y:S02]  /*75c0*/  MUFU.TANH R38, R38 ;  /* 0x0000002600267308 */ /* 0x000e640000002400 */
[----:B------:R-:W-:Y:S01]  /*75d0*/  HMMA.16816.F32.BF16 R172, R64, R22, R172 ;  /* 0x0000001640ac723c */ /* 0x000fe200000418ac */
[----:B------:R-:W-:-:S05]  /*75e0*/  FMUL.FTZ R64, R211, UR7 ;  /* 0x00000007d3407c20 */ /* 0x000fca0008410000 */
[----:B------:R-:W1:Y:S02]  /*75f0*/  MUFU.TANH R35, R35 ;  /* 0x0000002300237308 */ /* 0x000e640000002400 */
[----:B------:R-:W-:Y:S06]  /*7600*/  HMMA.16816.F32.BF16 R200, R60, R22, R200 ;  /* 0x000000163cc8723c */ /* 0x000fec00000418c8 */
[----:B------:R-:W1:Y:S02]  /*7610*/  MUFU.TANH R28, R28 ;  /* 0x0000001c001c7308 */ /* 0x000e640000002400 */
[-C--:B------:R-:W-:Y:S06]  /*7620*/  HMMA.16816.F32.BF16 R176, R16, R4.reuse, R176 ;  /* 0x0000000410b0723c */ /* 0x080fec00000418b0 */
[----:B------:R-:W1:Y:S02]  /*7630*/  MUFU.TANH R29, R29 ;  /* 0x0000001d001d7308 */ /* 0x000e640000002400 */
[----:B------:R-:W-:Y:S06]  /*7640*/  HMMA.16816.F32.BF16 R204, R12, R4, R204 ;  /* 0x000000040ccc723c */ /* 0x000fec00000418cc */
[----:B------:R-:W1:Y:S02]  /*7650*/  MUFU.TANH R30, R30 ;  /* 0x0000001e001e7308 */ /* 0x000e640000002400 */
        /* <DEDUP_REMOVED lines=21> */
[----:B------:R1:W1:Y:S08]  /*77b0*/  MUFU.TANH R212, R185 ;  /* 0x000000b900d47308 */ /* 0x0002700000002400 */
[----:B------:R1:W1:Y:S08]  /*77c0*/  MUFU.TANH R213, R186 ;  /* 0x000000ba00d57308 */ /* 0x0002700000002400 */
[----:B------:R1:W1:Y:S08]  /*77d0*/  MUFU.TANH R239, R187 ;  /* 0x000000bb00ef7308 */ /* 0x0002700000002400 */
        /* <DEDUP_REMOVED lines=23> */
[----:B------:R-:W1:Y:S01]  /*7950*/  MUFU.TANH R61, R61 ;  /* 0x0000003d003d7308 */ /* 0x000e620000002400 */
[----:B------:R-:W-:Y:S06]  /*7960*/  BAR.SYNC.DEFER_BLOCKING 0x0 ;  /* 0x0000000000007b1d */ /* 0x000fec0000010000 */
[----:B--234-:R-:W-:Y:S05]  /*7970*/  BRA.U !UP1, `(.L_x_713) ;  /* 0x0000000109f87547 */ /* 0x01cfea000b800000 */
[----:B------:R-:W-:Y:S01]  /*7980*/  UIADD3 UR15, UPT, UPT, UR20, -0x3, URZ ;  /* 0xfffffffd140f7890 */ /* 0x000fe2000fffe0ff */
[----:B------:R-:W-:Y:S03]  /*7990*/  BSSY.RECONVERGENT B0, `(.L_x_714) ;  /* 0x000003b000007945 */ /* 0x000fe60003800200 */
[----:B------:R-:W-:-:S04]  /*79a0*/  UIMAD.WIDE.U32 UR16, UR15, UR10, URZ ;  /* 0x0000000a0f1072a5 */ /* 0x000fc8000f8e00ff */
[----:B------:R-:W-:Y:S02]  /*79b0*/  USHF.L.U32 UR7, UR16, 0x6, URZ ;  /* 0x0000000610077899 */ /* 0x000fe400080006ff */
[----:B------:R-:W-:-:S04]  /*79c0*/  UIMAD UR15, UR15, UR11, UR17 ;  /* 0x0000000b0f0f72a4 */ /* 0x000fc8000f8e0211 */
[----:B------:R-:W-:Y:S01]  /*79d0*/  USHF.L.U64.HI UR15, UR16, 0x6, UR15 ;  /* 0x00000006100f7899 */ /* 0x000fe2000801020f */
[----:B------:R-:W-:Y:S01]  /*79e0*/  IMAD.U32 R176, RZ, RZ, UR7 ;  /* 0x00000007ffb07e24 */ /* 0x000fe2000f8e00ff */
[----:B------:R-:W-:Y:S01]  /*79f0*/  ULEA UR16, UP0, UR10, UR7, 0x5 ;  /* 0x000000070a107291 */ /* 0x000fe2000f8028ff */
[----:B------:R-:W-:Y:S01]  /*7a00*/  IMAD.U32 R5, RZ, RZ, UR7 ;  /* 0x00000007ff057e24 */ /* 0x000fe2000f8e00ff */
[----:B------:R-:W-:Y:S01]  /*7a10*/  MOV R172, UR7 ;  /* 0x0000000700ac7c02 */ /* 0x000fe20008000f00 */
[----:B------:R-:W-:Y:S01]  /*7a20*/  IMAD.U32 R174, RZ, RZ, UR7 ;  /* 0x00000007ffae7e24 */ /* 0x000fe2000f8e00ff */
[-C--:B------:R-:W-:Y:S01]  /*7a30*/  @!P4 LEA R176, P0, R176, R231.reuse, 0x1 ;  /* 0x000000e7b0b0c211 */ /* 0x080fe200078008ff */
[----:B------:R-:W-:Y:S02]  /*7a40*/  IMAD.U32 R4, RZ, RZ, UR15 ;  /* 0x0000000fff047e24 */ /* 0x000fe4000f8e00ff */
[----:B------:R-:W-:Y:S01]  /*7a50*/  IMAD.U32 R22, RZ, RZ, UR7 ;  /* 0x00000007ff167e24 */ /* 0x000fe2000f8e00ff */
[-C--:B------:R-:W-:Y:S01]  /*7a60*/  @!P3 LEA R174, P1, R174, R231.reuse, 0x1 ;  /* 0x000000e7aeaeb211 */ /* 0x080fe200078208ff */
[----:B------:R-:W-:Y:S01]  /*7a70*/  IMAD.U32 R7, RZ, RZ, UR7 ;  /* 0x00000007ff077e24 */ /* 0x000fe2000f8e00ff */
[-C--:B-1----:R-:W-:Y:S01]  /*7a80*/  @!P4 LEA.HI.X R177, R5, R230.reuse, R4, 0x1, P0 ;  /* 0x000000e605b1c211 */ /* 0x082fe200000f0c04 */
[----:B------:R-:W-:Y:S01]  /*7a90*/  ULEA.HI.X UR7, UR10, UR15, UR11, 0x5, UP0 ;  /* 0x0000000f0a077291 */ /* 0x000fe200080f2c0b */
[----:B------:R-:W-:Y:S01]  /*7aa0*/  MOV R4, UR16 ;  /* 0x0000001000047c02 */ /* 0x000fe20008000f00 */
[----:B------:R-:W-:Y:S01]  /*7ab0*/  IMAD.U32 R15, RZ, RZ, UR15 ;  /* 0x0000000fff0f7e24 */ /* 0x000fe2000f8e00ff */
[-C--:B------:R-:W-:Y:S01]  /*7ac0*/  @!P2 LEA R172, P0, R172, R231.reuse, 0x1 ;  /* 0x000000e7acaca211 */ /* 0x080fe200078008ff */
[----:B------:R-:W-:Y:S01]  /*7ad0*/  IMAD.U32 R6, RZ, RZ, UR15 ;  /* 0x0000000fff067e24 */ /* 0x000fe2000f8e00ff */
[----:B------:R-:W-:Y:S01]  /*7ae0*/  LEA R178, P5, R4, R231, 0x1 ;  /* 0x000000e704b27211 */ /* 0x000fe200078a08ff */
[----:B------:R-:W-:Y:S01]  /*7af0*/  IMAD.U32 R4, RZ, RZ, UR7 ;  /* 0x00000007ff047e24 */ /* 0x000fe2000f8e00ff */
[----:B------:R-:W-:Y:S01]  /*7b00*/  MOV R5, UR16 ;  /* 0x0000001000057c02 */ /* 0x000fe20008000f00 */
        /* <DEDUP_REMOVED lines=34> */
.L_x_715:
[----:B------:R2:W-:Y:S02]  /*7d30*/  STS.128 [R232+0x8800], RZ ;  /* 0x008800ffe8007388 */ /* 0x0005e40000000c00 */
.L_x_716:
[----:B------:R-:W-:Y:S05]  /*7d40*/  BSYNC.RECONVERGENT B0 ;  /* 0x0000000000007941 */ /* 0x000fea0003800200 */
.L_x_714:
[----:B------:R-:W0:Y:S02]  /*7d50*/  LDGDEPBAR ;  /* 0x00000000000079af */ /* 0x000e240000000000 */
.L_x_713:
[C---:B------:R-:W-:Y:S02]  /*7d60*/  IADD3 R5, PT, PT, R170.reuse, -0x7f, RZ ;  /* 0xffffff81aa057810 */ /* 0x040fe40007ffe0ff */
[----:B------:R-:W-:Y:S02]  /*7d70*/  IADD3 R4, PT, PT, R170, -0x78, RZ ;  /* 0xffffff88aa047810 */ /* 0x000fe40007ffe0ff */
[C---:B------:R-:W-:Y:S02]  /*7d80*/  ISETP.GE.AND P1, PT, R5.reuse, R233, PT ;  /* 0x000000e90500720c */ /* 0x040fe40003f26270 */
[C---:B------:R-:W-:Y:S02]  /*7d90*/  ISETP.GE.AND P0, PT, R5.reuse, R2, PT ;  /* 0x000000020500720c */ /* 0x040fe40003f06270 */
[----:B-1----:R-:W-:Y:S02]  /*7da0*/  FSEL R6, R58, -INF , !P1 ;  /* 0xff8000003a067808 */ /* 0x002fe40004800000 */
[----:B------:R-:W-:-:S02]  /*7db0*/  ISETP.GE.AND P5, PT, R5, R3, PT ;  /* 0x000000030500720c */ /* 0x000fc40003fa6270 */
[----:B------:R-:W-:Y:S02]  /*7dc0*/  ISETP.GE.AND P1, PT, R5, R0, PT ;  /* 0x000000000500720c */ /* 0x000fe40003f26270 */
[----:B------:R-:W-:Y:S02]  /*7dd0*/  FSEL R22, R188, -INF , !P0 ;  /* 0xff800000bc167808 */ /* 0x000fe40004000000 */
[----:B------:R-:W-:Y:S02]  /*7de0*/  FSEL R63, R59, -INF , !P5 ;  /* 0xff8000003b3f7808 */ /* 0x000fe40006800000 */
[----:B------:R-:W-:Y:S02]  /*7df0*/  ISETP.GE.AND P0, PT, R4, R3, PT ;  /* 0x000000030400720c */ /* 0x000fe40003f06270 */
[----:B------:R-:W-:Y:S02]  /*7e00*/  FSEL R50, R50, -INF , !P1 ;  /* 0xff80000032327808 */ /* 0x000fe40004800000 */
[----:B------:R-:W-:-:S02]  /*7e10*/  IADD3 R15, PT, PT, R170, -0x77, RZ ;  /* 0xffffff89aa0f7810 */ /* 0x000fc40007ffe0ff */
[CC--:B------:R-:W-:Y:S02]  /*7e20*/  ISETP.GE.AND P5, PT, R4.reuse, R233.reuse, PT ;  /* 0x000000e90400720c */ /* 0x0c0fe40003fa6270 */
[----:B------:R-:W-:Y:S02]  /*7e30*/  ISETP.GE.AND P1, PT, R4, R2, PT ;  /* 0x000000020400720c */ /* 0x000fe40003f26270 */
[----:B------:R-:W-:Y:S02]  /*7e40*/  FSEL R58, R42, -INF , !P0 ;  /* 0xff8000002a3a7808 */ /* 0x000fe40004000000 */
[----:B------:R-:W-:Y:S02]  /*7e50*/  FSEL R5, R40, -INF , !P5 ;  /* 0xff80000028057808 */ /* 0x000fe40006800000 */
[----:B------:R-:W-:Y:S02]  /*7e60*/  ISETP.GE.AND P0, PT, R15, R233, PT ;  /* 0x000000e90f00720c */ /* 0x000fe40003f06270 */
[----:B------:R-:W-:-:S02]  /*7e70*/  FSEL R23, R44, -INF , !P1 ;  /* 0xff8000002c177808 */ /* 0x000fc40004800000 */
[-C--:B------:R-:W-:Y:S02]  /*7e80*/  ISETP.GE.AND P5, PT, R4, R0.reuse, PT ;  /* 0x000000000400720c */ /* 0x080fe40003fa6270 */
[----:B------:R-:W-:Y:S02]  /*7e90*/  ISETP.GE.AND P1, PT, R15, R3, PT ;  /* 0x000000030f00720c */ /* 0x000fe40003f26270 */
[----:B------:R-:W-:Y:S02]  /*7ea0*/  IADD3 R172, PT, PT, R170, -0x70, RZ ;  /* 0xffffff90aaac7810 */ /* 0x000fe40007ffe0ff */
[----:B------:R-:W-:Y:S02]  /*7eb0*/  FSEL R4, R41, -INF , !P0 ;  /* 0xff80000029047808 */ /* 0x000fe40004000000 */
[----:B------:R-:W-:Y:S02]  /*7ec0*/  FSEL R7, R46, -INF , !P5 ;  /* 0xff8000002e077808 */ /* 0x000fe40006800000 */
[----:B------:R-:W-:-:S02]  /*7ed0*/  ISETP.GE.AND P0, PT, R15, R0, PT ;  /* 0x000000000f00720c */ /* 0x000fc40003f06270 */
[----:B------:R-:W-:Y:S02]  /*7ee0*/  FSEL R59, R43, -INF , !P1 ;  /* 0xff8000002b3b7808 */ /* 0x000fe40004800000 */
[-C--:B------:R-:W-:Y:S02]  /*7ef0*/  ISETP.GE.AND P5, PT, R15, R2.reuse, PT ;  /* 0x000000020f00720c */ /* 0x080fe40003fa6270 */
[C---:B------:R-:W-:Y:S02]  /*7f00*/  ISETP.GE.AND P1, PT, R172.reuse, R233, PT ;  /* 0x000000e9ac00720c */ /* 0x040fe40003f26270 */
[----:B------:R-:W-:Y:S02]  /*7f10*/  FSEL R15, R47, -INF , !P0 ;  /* 0xff8000002f0f7808 */ /* 0x000fe40004000000 */
[----:B------:R-:W-:Y:S02]  /*7f20*/  FSEL R40, R45, -INF , !P5 ;  /* 0xff8000002d287808 */ /* 0x000fe40006800000 */
[----:B------:R-:W-:-:S02]  /*7f30*/  ISETP.GE.AND P0, PT, R172, R2, PT ;  /* 0x00000002ac00720c */ /* 0x000fc40003f06270 */
[----:B------:R-:W-:Y:S02]  /*7f40*/  FSEL R197, R36, -INF , !P1 ;  /* 0xff80000024c57808 */ /* 0x000fe40004800000 */
[----:B------:R-:W-:Y:S02]  /*7f50*/  IADD3 R42, PT, PT, R170, -0x6f, RZ ;  /* 0xffffff91aa2a7810 */ /* 0x000fe40007ffe0ff */
[C---:B------:R-:W-:Y:S02]  /*7f60*/  ISETP.GE.AND P5, PT, R172.reuse, R3, PT ;  /* 0x00000003ac00720c */ /* 0x040fe40003fa6270 */
[----:B------:R-:W-:Y:S02]  /*7f70*/  ISETP.GE.AND P1, PT, R172, R0, PT ;  /* 0x00000000ac00720c */ /* 0x000fe40003f26270 */
[----:B------:R-:W-:Y:S02]  /*7f80*/  FSEL R205, R52, -INF , !P0 ;  /* 0xff80000034cd7808 */ /* 0x000fe40004000000 */
[----:B------:R-:W-:-:S02]  /*7f90*/  FSEL R190, R38, -INF , !P5 ;  /* 0xff80000026be7808 */ /* 0x000fc40006800000 */
[----:B------:R-:W-:Y:S02]  /*7fa0*/  ISETP.GE.AND P0, PT, R42, R3, PT ;  /* 0x000000032a00720c */ /* 0x000fe40003f06270 */
[----:B------:R-:W-:Y:S02]  /*7fb0*/  FSEL R186, R53, -INF , !P1 ;  /* 0xff80000035ba7808 */ /* 0x000fe40004800000 */
[----:B------:R-:W-:Y:S02]  /*7fc0*/  IADD3 R41, PT, PT, R170, -0x68, RZ ;  /* 0xffffff98aa297810 */ /* 0x000fe40007ffe0ff */
[C---:B------:R-:W-:Y:S02]  /*7fd0*/  ISETP.GE.AND P5, PT, R42.reuse, R233, PT ;  /* 0x000000e92a00720c */ /* 0x040fe40003fa6270 */
[----:B------:R-:W-:Y:S02]  /*7fe0*/  ISETP.GE.AND P1, PT, R42, R2, PT ;  /* 0x000000022a00720c */ /* 0x000fe40003f26270 */
[----:B------:R-:W-:-:S02]  /*7ff0*/  FSEL R189, R189, -INF , !P0 ;  /* 0xff800000bdbd7808 */ /* 0x000fc40004000000 */
[----:B------:R-:W-:Y:S02]  /*8000*/  FSEL R188, R37, -INF , !P5 ;  /* 0xff80000025bc7808 */ /* 0x000fe40006800000 */
[----:B------:R-:W-:Y:S02]  /*8010*/  ISETP.GE.AND P0, PT, R41, R233, PT ;  /* 0x000000e92900720c */ /* 0x000fe40003f06270 */
[----:B------:R-:W-:Y:S02]  /*8020*/  FSEL R204, R39, -INF , !P1 ;  /* 0xff80000027cc7808 */ /* 0x000fe40004800000 */
[----:B------:R-:W-:Y:S02]  /*8030*/  ISETP.GE.AND P5, PT, R42, R0, PT ;  /* 0x000000002a00720c */ /* 0x000fe40003fa6270 */
[----:B------:R-:W-:Y:S02]  /*8040*/  ISETP.GE.AND P1, PT, R41, R3, PT ;  /* 0x000000032900720c */ /* 0x000fe40003f26270 */
[----:B------:R-:W-:-:S02]  /*8050*/  IADD3 R36, PT, PT, R170, -0x67, RZ ;  /* 0xffffff99aa247810 */ /* 0x000fc40007ffe0ff */
[----:B------:R-:W-:Y:S02]  /*8060*/  FSEL R187, R34, -INF , !P0 ;  /* 0xff80000022bb7808 */ /* 0x000fe40004000000 */
[----:B------:R-:W-:Y:S02]  /*8070*/  FSEL R185, R35, -INF , !P5 ;  /* 0xff80000023b97808 */ /* 0x000fe40006800000 */
[----:B------:R-:W-:Y:S02]  /*8080*/  ISETP.GE.AND P0, PT, R41, R0, PT ;  /* 0x000000002900720c */ /* 0x000fe40003f06270 */
[----:B------:R-:W-:Y:S02]  /*8090*/  FSEL R195, R51, -INF , !P1 ;  /* 0xff80000033c37808 */ /* 0x000fe40004800000 */
[----:B------:R-:W-:Y:S02]  /*80a0*/  ISETP.GE.AND P5, PT, R41, R2, PT ;  /* 0x000000022900720c */ /* 0x000fe40003fa6270 */
[----:B------:R-:W-:-:S02]  /*80b0*/  ISETP.GE.AND P1, PT, R36, R233, PT ;  /* 0x000000e92400720c */ /* 0x000fc40003f26270 */
[----:B------:R-:W-:Y:S02]  /*80c0*/  FSEL R184, R54, -INF , !P0 ;  /* 0xff80000036b87808 */ /* 0x000fe40004000000 */
[----:B---3--:R-:W-:Y:S02]  /*80d0*/  FSEL R179, R28, -INF , !P5 ;  /* 0xff8000001cb37808 */ /* 0x008fe40006800000 */
[----:B------:R-:W-:Y:S02]  /*80e0*/  ISETP.GE.AND P0, PT, R36, R2, PT ;  /* 0x000000022400720c */ /* 0x000fe40003f06270 */
[----:B------:R-:W-:Y:S02]  /*80f0*/  FSEL R191, R32, -INF , !P1 ;  /* 0xff80000020bf7808 */ /* 0x000fe40004800000 */
[----:B------:R-:W-:Y:S02]  /*8100*/  IADD3 R34, PT, PT, R170, -0x60, RZ ;  /* 0xffffffa0aa227810 */ /* 0x000fe40007ffe0ff */
        /* <DEDUP_REMOVED lines=21> */
[----:B------:R-:W-:Y:S02]  /*8260*/  ISETP.GE.AND P1, PT, R28, R233, PT ;  /* 0x000000e91c00720c */ /* 0x000fe40003f26270 */
[----:B------:R-:W-:Y:S02]  /*8270*/  FSEL R196, R239, -INF , !P0 ;  /* 0xff800000efc47808 */ /* 0x000fe40004000000 */
[----:B------:R-:W-:Y:S02]  /*8280*/  FSEL R201, R212, -INF , !P5 ;  /* 0xff800000d4c97808 */ /* 0x000fe40006800000 */
[----:B------:R-:W-:-:S02]  /*8290*/  ISETP.GE.AND P0, PT, R28, R2, PT ;  /* 0x000000021c00720c */ /* 0x000fc40003f06270 */
[----:B------:R-:W-:Y:S02]  /*82a0*/  FSEL R180, R180, -INF , !P1 ;  /* 0xff800000b4b47808 */ /* 0x000fe40004800000 */
[----:B------:R-:W-:Y:S02]  /*82b0*/  IADD3 R8, PT, PT, R170, -0x57, RZ ;  /* 0xffffffa9aa087810 */ /* 0x000fe40007ffe0ff */
[C---:B------:R-:W-:Y:S02]  /*82c0*/  ISETP.GE.AND P5, PT, R28.reuse, R3, PT ;  /* 0x000000031c00720c */ /* 0x040fe40003fa6270 */
[----:B------:R-:W-:Y:S02]  /*82d0*/  ISETP.GE.AND P1, PT, R28, R0, PT ;  /* 0x000000001c00720c */ /* 0x000fe40003f26270 */
[----:B------:R-:W-:Y:S02]  /*82e0*/  IADD3 R28, PT, PT, R170, -0x80, RZ ;  /* 0xffffff80aa1c7810 */ /* 0x000fe40007ffe0ff */
[----:B------:R-:W-:-:S02]  /*82f0*/  FSEL R200, R20, -INF , !P0 ;  /* 0xff80000014c87808 */ /* 0x000fc40004000000 */
[-C--:B------:R-:W-:Y:S02]  /*8300*/  ISETP.GE.AND P0, PT, R8, R2.reuse, PT ;  /* 0x000000020800720c */ /* 0x080fe40003f06270 */
[----:B------:R-:W-:Y:S02]  /*8310*/  FSEL R193, R21, -INF , !P1 ;  /* 0xff80000015c17808 */ /* 0x000fe40004800000 */
[----:B------:R-:W-:Y:S02]  /*8320*/  ISETP.GE.AND P1, PT, R28, R2, PT ;  /* 0x000000021c00720c */ /* 0x000fe40003f26270 */
[----:B------:R-:W-:Y:S02]  /*8330*/  FSEL R199, R199, -INF , !P0 ;  /* 0xff800000c7c77808 */ /* 0x000fe40004000000 */
[----:B------:R-:W-:Y:S02]  /*8340*/  ISETP.GE.AND P0, PT, R8, R0, PT ;  /* 0x000000000800720c */ /* 0x000fe40003f06270 */
[----:B------:R-:W-:-:S02]  /*8350*/  FSEL R9, R48, -INF , !P1 ;  /* 0xff80000030097808 */ /* 0x000fc40004800000 */
[----:B------:R-:W-:Y:S02]  /*8360*/  FSEL R174, R24, -INF , !P5 ;  /* 0xff80000018ae7808 */ /* 0x000fe40006800000 */
[----:B------:R-:W-:Y:S02]  /*8370*/  ISETP.GE.AND P5, PT, R8, R233, PT ;  /* 0x000000e90800720c */ /* 0x000fe40003fa6270 */
[----:B------:R-:W-:Y:S02]  /*8380*/  IADD3 R24, PT, PT, R170, -0x50, RZ ;  /* 0xffffffb0aa187810 */ /* 0x000fe40007ffe0ff */
[----:B------:R-:W-:Y:S02]  /*8390*/  FMNMX3.FTZ R29, R166, R9, R22, !PT ;  /* 0x00000009a61d7276 */ /* 0x000fe40007810016 */
[----:B------:R-:W-:Y:S02]  /*83a0*/  FSEL R192, R64, -INF , !P0 ;  /* 0xff80000040c07808 */ /* 0x000fe40004000000 */
[----:B------:R-:W-:-:S02]  /*83b0*/  ISETP.GE.AND P0, PT, R28, R0, PT ;  /* 0x000000001c00720c */ /* 0x000fc40003f06270 */
[----:B------:R-:W-:Y:S02]  /*83c0*/  FSEL R178, R10, -INF , !P5 ;  /* 0xff8000000ab27808 */ /* 0x000fe40006800000 */
[----:B------:R-:W-:Y:S02]  /*83d0*/  ISETP.GE.AND P5, PT, R8, R3, PT ;  /* 0x000000030800720c */ /* 0x000fe40003fa6270 */
[----:B------:R-:W-:Y:S02]  /*83e0*/  ISETP.GE.AND P1, PT, R24, R2, PT ;  /* 0x000000021800720c */ /* 0x000fe40003f26270 */
[----:B------:R-:W-:Y:S02]  /*83f0*/  FMNMX3.FTZ R29, R29, R23, R40, !PT ;  /* 0x000000171d1d7276 */ /* 0x000fe40007810028 */
[----:B------:R-:W-:Y:S02]  /*8400*/  FSEL R8, R49, -INF , !P0 ;  /* 0xff80000031087808 */ /* 0x000fe40004000000 */
[----:B------:R-:W-:-:S02]  /*8410*/  FSEL R173, R17, -INF , !P1 ;  /* 0xff80000011ad7808 */ /* 0x000fc40004800000 */
[----:B------:R-:W-:Y:S02]  /*8420*/  FMNMX3.FTZ R29, R29, R205, R204, !PT ;  /* 0x000000cd1d1d7276 */ /* 0x000fe400078100cc */
[----:B------:R-:W-:Y:S02]  /*8430*/  FMNMX3.FTZ R17, R165, R8, R50, !PT ;  /* 0x00000008a5117276 */ /* 0x000fe40007810032 */
[----:B------:R-:W-:Y:S02]  /*8440*/  IADD3 R21, PT, PT, R170, -0x4f, RZ ;  /* 0xffffffb1aa157810 */ /* 0x000fe40007ffe0ff */
[----:B------:R-:W-:Y:S02]  /*8450*/  FMNMX3.FTZ R29, R29, R179, R203, !PT ;  /* 0x000000b31d1d7276 */ /* 0x000fe400078100cb */
[----:B------:R-:W-:Y:S02]  /*8460*/  FMNMX3.FTZ R17, R17, R7, R15, !PT ;  /* 0x0000000711117276 */ /* 0x000fe4000781000f */
[----:B------:R-:W-:-:S02]  /*8470*/  ISETP.GE.AND P0, PT, R24, R0, PT ;  /* 0x000000001800720c */ /* 0x000fc40003f06270 */
[C---:B------:R-:W-:Y:S02]  /*8480*/  IADD3 R20, PT, PT, R170.reuse, -0x48, RZ ;  /* 0xffffffb8aa147810 */ /* 0x040fe40007ffe0ff */
[----:B------:R-:W-:Y:S02]  /*8490*/  ISETP.GE.AND P1, PT, R21, R2, PT ;  /* 0x000000021500720c */ /* 0x000fe40003f26270 */
[----:B------:R-:W-:Y:S02]  /*84a0*/  FMNMX3.FTZ R29, R29, R202, R201, !PT ;  /* 0x000000ca1d1d7276 */ /* 0x000fe400078100c9 */
[----:B------:R-:W-:Y:S02]  /*84b0*/  FMNMX3.FTZ R17, R17, R186, R185, !PT ;  /* 0x000000ba11117276 */ /* 0x000fe400078100b9 */
[----:B------:R-:W-:Y:S02]  /*84c0*/  IADD3 R10, PT, PT, R170, -0x47, RZ ;  /* 0xffffffb9aa0a7810 */ /* 0x000fe40007ffe0ff */
[----:B------:R-:W-:-:S02]  /*84d0*/  FSEL R67, R67, -INF , !P0 ;  /* 0xff80000043437808 */ /* 0x000fc40004000000 */
[----:B------:R-:W-:Y:S02]  /*84e0*/  ISETP.GE.AND P0, PT, R20, R2, PT ;  /* 0x000000021400720c */ /* 0x000fe40003f06270 */
[----:B------:R-:W-:Y:S02]  /*84f0*/  FSEL R172, R19, -INF , !P1 ;  /* 0xff80000013ac7808 */ /* 0x000fe40004800000 */
[----:B------:R-:W-:Y:S02]  /*8500*/  FMNMX3.FTZ R19, R29, R200, R199, !PT ;  /* 0x000000c81d137276 */ /* 0x000fe400078100c7 */
[----:B------:R-:W-:Y:S02]  /*8510*/  FMNMX3.FTZ R17, R17, R184, R183, !PT ;  /* 0x000000b811117276 */ /* 0x000fe400078100b7 */
[----:B------:R-:W-:Y:S02]  /*8520*/  ISETP.GE.AND P1, PT, R10, R2, PT ;  /* 0x000000020a00720c */ /* 0x000fe40003f26270 */
[----:B------:R-:W-:-:S02]  /*8530*/  FSEL R171, R66, -INF , !P0 ;  /* 0xff80000042ab7808 */ /* 0x000fc40004000000 */
[----:B------:R-:W-:Y:S02]  /*8540*/  FMNMX3.FTZ R29, R19, R173, R172, !PT ;  /* 0x000000ad131d7276 */ /* 0x000fe400078100ac */
[----:B------:R-:W-:Y:S02]  /*8550*/  ISETP.GE.AND P0, PT, R21, R0, PT ;  /* 0x000000001500720c */ /* 0x000fe40003f06270 */
[----:B------:R-:W-:Y:S02]  /*8560*/  FMNMX3.FTZ R19, R17, R198, R196, !PT ;  /* 0x000000c611137276 */ /* 0x000fe400078100c4 */
[----:B------:R-:W-:Y:S02]  /*8570*/  FSEL R170, R60, -INF , !P1 ;  /* 0xff8000003caa7808 */ /* 0x000fe40004800000 */
[----:B------:R-:W-:Y:S02]  /*8580*/  FSEL R64, R18, -INF , !P0 ;  /* 0xff80000012407808 */ /* 0x000fe40004000000 */
[----:B------:R-:W-:-:S02]  /*8590*/  ISETP.GE.AND P1, PT, R20, R0, PT ;  /* 0x000000001400720c */ /* 0x000fc40003f26270 */
[----:B------:R-:W-:Y:S02]  /*85a0*/  ISETP.GE.AND P0, PT, R10, R0, PT ;  /* 0x000000000a00720c */ /* 0x000fe40003f06270 */
[----:B------:R-:W-:Y:S02]  /*85b0*/  FMNMX3.FTZ R19, R19, R193, R192, !PT ;  /* 0x000000c113137276 */ /* 0x000fe400078100c0 */
[----:B------:R-:W-:Y:S02]  /*85c0*/  FMNMX3.FTZ R17, R29, R171, R170, !PT ;  /* 0x000000ab1d117276 */ /* 0x000fe400078100aa */
[----:B------:R-:W-:Y:S02]  /*85d0*/  FSEL R62, R62, -INF , !P1 ;  /* 0xff8000003e3e7808 */ /* 0x000fe40004800000 */
[----:B------:R-:W-:Y:S01]  /*85e0*/  FSEL R61, R61, -INF , !P0 ;  /* 0xff8000003d3d7808 */ /* 0x000fe20004000000 */
[----:B------:R-:W1:Y:S01]  /*85f0*/  SHFL.BFLY PT, R18, R17, 0x2, 0x1f ;  /* 0x0c401f0011127f89 */ /* 0x000e6200000e0000 */
[----:B------:R-:W-:-:S02]  /*8600*/  FMNMX3.FTZ R19, R19, R67, R64, !PT ;  /* 0x0000004313137276 */ /* 0x000fc40007810040 */
[----:B------:R-:W-:Y:S02]  /*8610*/  FSEL R175, R11, -INF , !P5 ;  /* 0xff8000000baf7808 */ /* 0x000fe40006800000 */
[-C--:B------:R-:W-:Y:S02]  /*8620*/  ISETP.GE.AND P5, PT, R28, R233.reuse, PT ;  /* 0x000000e91c00720c */ /* 0x080fe40003fa6270 */
[----:B------:R-:W-:Y:S02]  /*8630*/  ISETP.GE.AND P1, PT, R24, R233, PT ;  /* 0x000000e91800720c */ /* 0x000fe40003f26270 */
[----:B------:R-:W-:Y:S02]  /*8640*/  FMNMX3.FTZ R11, R19, R62, R61, !PT ;  /* 0x0000003e130b7276 */ /* 0x000fe4000781003d */
[----:B------:R-:W-:Y:S02]  /*8650*/  FSEL R56, R56, -INF , !P5 ;  /* 0xff80000038387808 */ /* 0x000fe40006800000 */
[----:B------:R-:W-:Y:S01]  /*8660*/  FSEL R49, R25, -INF , !P1 ;  /* 0xff80000019317808 */ /* 0x000fe20004800000 */
[----:B------:R-:W3:Y:S01]  /*8670*/  SHFL.BFLY PT, R19, R11, 0x2, 0x1f ;  /* 0x0c401f000b137f89 */ /* 0x000ee200000e0000 */
[----:B------:R-:W-:-:S02]  /*8680*/  ISETP.GE.AND P0, PT, R24, R3, PT ;  /* 0x000000031800720c */ /* 0x000fc40003f06270 */
[----:B------:R-:W-:Y:S02]  /*8690*/  ISETP.GE.AND P1, PT, R28, R3, PT ;  /* 0x000000031c00720c */ /* 0x000fe40003f26270 */
[----:B------:R-:W-:Y:S02]  /*86a0*/  FMNMX3.FTZ R24, R168, R56, R6, !PT ;  /* 0x00000038a8187276 */ /* 0x000fe40007810006 */
[----:B------:R-:W-:Y:S02]  /*86b0*/  FSEL R45, R65, -INF , !P0 ;  /* 0xff800000412d7808 */ /* 0x000fe40004000000 */
[----:B------:R-:W-:Y:S02]  /*86c0*/  FSEL R57, R57, -INF , !P1 ;  /* 0xff80000039397808 */ /* 0x000fe40004800000 */
[C---:B------:R-:W-:Y:S02]  /*86d0*/  ISETP.GE.AND P0, PT, R21.reuse, R233, PT ;  /* 0x000000e91500720c */ /* 0x040fe40003f06270 */
[----:B------:R-:W-:-:S02]  /*86e0*/  ISETP.GE.AND P1, PT, R21, R3, PT ;  /* 0x000000031500720c */ /* 0x000fc40003f26270 */
[----:B------:R-:W-:Y:S02]  /*86f0*/  FMNMX3.FTZ R21, R24, R5, R4, !PT ;  /* 0x0000000518157276 */ /* 0x000fe40007810004 */
[----:B------:R-:W-:Y:S02]  /*8700*/  FMNMX3.FTZ R24, R167, R57, R63, !PT ;  /* 0x00000039a7187276 */ /* 0x000fe4000781003f */
[----:B------:R-:W-:Y:S02]  /*8710*/  FMNMX3.FTZ R21, R21, R197, R188, !PT ;  /* 0x000000c515157276 */ /* 0x000fe400078100bc */
[----:B------:R-:W-:Y:S02]  /*8720*/  ISETP.GE.AND P5, PT, R20, R233, PT ;  /* 0x000000e91400720c */ /* 0x000fe40003fa6270 */
[----:B------:R-:W-:Y:S02]  /*8730*/  FSEL R48, R26, -INF , !P0 ;  /* 0xff8000001a307808 */ /* 0x000fe40004000000 */
[----:B------:R-:W-:-:S02]  /*8740*/  ISETP.GE.AND P0, PT, R20, R3, PT ;  /* 0x000000031400720c */ /* 0x000fc40003f06270 */
[----:B------:R-:W-:Y:S02]  /*8750*/  FMNMX3.FTZ R21, R21, R187, R191, !PT ;  /* 0x000000bb15157276 */ /* 0x000fe400078100bf */
[----:B------:R-:W-:Y:S02]  /*8760*/  FMNMX3.FTZ R20, R24, R58, R59, !PT ;  /* 0x0000003a18147276 */ /* 0x000fe4000781003b */
[----:B------:R-:W-:Y:S02]  /*8770*/  FSEL R47, R16, -INF , !P5 ;  /* 0xff800000102f7808 */ /* 0x000fe40006800000 */
[----:B-1----:R-:W-:Y:S02]  /*8780*/  FMNMX.FTZ R18, R17, R18, !PT ;  /* 0x0000001211127209 */ /* 0x002fe40007810000 */
[----:B------:R-:W-:Y:S02]  /*8790*/  FMNMX3.FTZ R16, R21, R182, R181, !PT ;  /* 0x000000b615107276 */ /* 0x000fe400078100b5 */
[----:B------:R-:W-:Y:S01]  /*87a0*/  FMNMX3.FTZ R17, R20, R190, R189, !PT ;  /* 0x000000be14117276 */ /* 0x000fe200078100bd */
[----:B------:R-:W1:Y:S01]  /*87b0*/  SHFL.BFLY PT, R217, R18, 0x1, 0x1f ;  /* 0x0c201f0012d97f89 */ /* 0x000e6200000e0000 */
[----:B------:R-:W-:-:S02]  /*87c0*/  FSEL R44, R27, -INF , !P1 ;  /* 0xff8000001b2c7808 */ /* 0x000fc40004800000 */
[----:B------:R-:W-:Y:S01]  /*87d0*/  ISETP.GE.AND P1, PT, R10, R233, PT ;  /* 0x000000e90a00720c */ /* 0x000fe20003f26270 */
[----:B------:R-:W-:Y:S01]  /*87e0*/  LDSM.16.MT88.4 R24, [R221+0x9000] ;  /* 0x00900000dd18783b */ /* 0x000fe20000004200 */
[----:B------:R-:W-:Y:S02]  /*87f0*/  FMNMX3.FTZ R16, R16, R180, R178, !PT ;  /* 0x000000b410107276 */ /* 0x000fe400078100b2 */
[----:B------:R-:W-:Y:S02]  /*8800*/  FMNMX3.FTZ R17, R17, R195, R194, !PT ;  /* 0x000000c311117276 */ /* 0x000fe400078100c2 */
[----:B---3--:R-:W-:Y:S02]  /*8810*/  FMNMX.FTZ R19, R11, R19, !PT ;  /* 0x000000130b137209 */ /* 0x008fe40007810000 */
[----:B------:R-:W-:Y:S02]  /*8820*/  ISETP.GE.AND P5, PT, R10, R3, PT ;  /* 0x000000030a00720c */ /* 0x000fe40003fa6270 */
[----:B------:R-:W-:Y:S01]  /*8830*/  FSEL R46, R14, -INF , !P1 ;  /* 0xff8000000e2e7808 */ /* 0x000fe20004800000 */
[----:B------:R-:W3:Y:S01]  /*8840*/  SHFL.BFLY PT, R216, R19, 0x1, 0x1f ;  /* 0x0c201f0013d87f89 */ /* 0x000ee200000e0000 */
[----:B------:R-:W-:-:S02]  /*8850*/  FMNMX3.FTZ R11, R16, R49, R48, !PT ;  /* 0x00000031100b7276 */ /* 0x000fc40007810030 */
[----:B------:R-:W-:Y:S02]  /*8860*/  FMNMX3.FTZ R10, R17, R177, R176, !PT ;  /* 0x000000b1110a7276 */ /* 0x000fe400078100b0 */
[----:B------:R-:W-:Y:S02]  /*8870*/  FMNMX3.FTZ R11, R11, R47, R46, !PT ;  /* 0x0000002f0b0b7276 */ /* 0x000fe4000781002e */
[----:B------:R-:W-:Y:S02]  /*8880*/  FMNMX3.FTZ R10, R10, R174, R175, !PT ;  /* 0x000000ae0a0a7276 */ /* 0x000fe400078100af */
[----:B------:R-:W-:Y:S01]  /*8890*/  FSEL R43, R13, -INF , !P0 ;  /* 0xff8000000d2b7808 */ /* 0x000fe20004000000 */
[----:B------:R-:W4:Y:S01]  /*88a0*/  SHFL.BFLY PT, R219, R11, 0x2, 0x1f ;  /* 0x0c401f000bdb7f89 */ /* 0x000f2200000e0000 */
[----:B------:R-:W-:Y:S02]  /*88b0*/  FSEL R42, R12, -INF , !P5 ;  /* 0xff8000000c2a7808 */ /* 0x000fe40006800000 */
[----:B------:R-:W-:-:S02]  /*88c0*/  FMNMX3.FTZ R10, R10, R45, R44, !PT ;  /* 0x0000002d0a0a7276 */ /* 0x000fc4000781002c */
[----:B-1----:R-:W-:Y:S02]  /*88d0*/  FMNMX.FTZ R217, R18, R217, !PT ;  /* 0x000000d912d97209 */ /* 0x002fe40007810000 */
[----:B------:R-:W-:Y:S02]  /*88e0*/  FMNMX3.FTZ R10, R10, R43, R42, !PT ;  /* 0x0000002b0a0a7276 */ /* 0x000fe4000781002a */
[C---:B------:R-:W-:Y:S01]  /*88f0*/  FSETP.NEU.FTZ.AND P1, PT, R217.reuse, -INF , PT ;  /* 0xff800000d900780b */ /* 0x040fe20003f3d000 */
[----:B------:R-:W-:Y:S01]  /*8900*/  FMUL.FTZ R65, R217, UR4 ;  /* 0x00000004d9417c20 */ /* 0x000fe20008410000 */
[----:B------:R-:W-:Y:S01]  /*8910*/  IADD3 R52, PT, PT, R221, 0x9020, RZ ;  /* 0x00009020dd347810 */ /* 0x000fe20007ffe0ff */
[----:B------:R-:W1:Y:S01]  /*8920*/  SHFL.BFLY PT, R218, R10, 0x2, 0x1f ;  /* 0x0c401f000ada7f89 */ /* 0x000e6200000e0000 */
[----:B------:R-:W-:Y:S02]  /*8930*/  @P6 IADD3 R52, PT, PT, R236, -0x20, RZ ;  /* 0xffffffe0ec346810 */ /* 0x000fe40007ffe0ff */
[----:B---3--:R-:W-:-:S02]  /*8940*/  FMNMX.FTZ R216, R19, R216, !PT ;  /* 0x000000d813d87209 */ /* 0x008fc40007810000 */
[----:B------:R-:W-:Y:S01]  /*8950*/  FSEL R65, R65, RZ, P1 ;  /* 0x000000ff41417208 */ /* 0x000fe20000800000 */
[----:B------:R-:W-:Y:S01]  /*8960*/  LDSM.16.MT88.4 R16, [R221+0xa000] ;  /* 0x00a00000dd10783b */ /* 0x000fe20000004200 */
[C---:B------:R-:W-:Y:S01]  /*8970*/  FSETP.NEU.FTZ.AND P0, PT, R216.reuse, -INF , PT ;  /* 0xff800000d800780b */ /* 0x040fe20003f1d000 */
[----:B------:R-:W-:Y:S02]  /*8980*/  FMUL.FTZ R60, R216, UR4 ;  /* 0x00000004d83c7c20 */ /* 0x000fe40008410000 */
[--C-:B------:R-:W-:Y:S01]  /*8990*/  FFMA.FTZ R37, R9, UR4, -R65.reuse ;  /* 0x0000000409257c23 */ /* 0x100fe20008010841 */
[--C-:B------:R-:W-:Y:S01]  /*89a0*/  FFMA.FTZ R34, R40, UR4, -R65.reuse ;  /* 0x0000000428227c23 */ /* 0x100fe20008010841 */
[----:B----4-:R-:W-:Y:S01]  /*89b0*/  FMNMX.FTZ R219, R11, R219, !PT ;  /* 0x000000db0bdb7209 */ /* 0x010fe20007810000 */
[--C-:B------:R-:W-:Y:S01]  /*89c0*/  FFMA.FTZ R36, R22, UR4, -R65.reuse ;  /* 0x0000000416247c23 */ /* 0x100fe20008010841 */
[----:B------:R-:W-:Y:S01]  /*89d0*/  FSEL R60, R60, RZ, P0 ;  /* 0x000000ff3c3c7208 */ /* 0x000fe20000000000 */
[--C-:B------:R-:W-:Y:S01]  /*89e0*/  FFMA.FTZ R35, R23, UR4, -R65.reuse ;  /* 0x0000000417237c23 */ /* 0x100fe20008010841 */
[----:B------:R-:W-:Y:S01]  /*89f0*/  MUFU.EX2 R37, R37 ;  /* 0x0000002500257308 */ /* 0x000fe20000000800 */
[----:B------:R-:W3:Y:S01]  /*8a00*/  SHFL.BFLY PT, R9, R219, 0x1, 0x1f ;  /* 0x0c201f00db097f89 */ /* 0x000ee200000e0000 */
[----:B------:R-:W-:Y:S01]  /*8a10*/  FFMA.FTZ R204, R204, UR4, -R65 ;  /* 0x00000004cccc7c23 */ /* 0x000fe20008010841 */
[--C-:B------:R-:W-:Y:S01]  /*8a20*/  FFMA.FTZ R33, R8, UR4, -R60.reuse ;  /* 0x0000000408217c23 */ /* 0x100fe2000801083c */
[--C-:B------:R-:W-:Y:S01]  /*8a30*/  FFMA.FTZ R38, R7, UR4, -R60.reuse ;  /* 0x0000000407267c23 */ /* 0x100fe2000801083c */
[----:B------:R-:W-:Y:S01]  /*8a40*/  FSEL R7, R216, RZ, P0 ;  /* 0x000000ffd8077208 */ /* 0x000fe20000000000 */
[--C-:B------:R-:W-:Y:S01]  /*8a50*/  FFMA.FTZ R32, R50, UR4, -R60.reuse ;  /* 0x0000000432207c23 */ /* 0x100fe2000801083c */
[--C-:B------:R-:W-:Y:S01]  /*8a60*/  FFMA.FTZ R39, R15, UR4, -R60.reuse ;  /* 0x000000040f277c23 */ /* 0x100fe2000801083c */
[----:B-1----:R-:W-:Y:S01]  /*8a70*/  FMNMX.FTZ R218, R10, R218, !PT ;  /* 0x000000da0ada7209 */ /* 0x002fe20007810000 */
[----:B------:R-:W-:Y:S01]  /*8a80*/  LDSM.16.MT88.4 R20, [R52] ;  /* 0x000000003414783b */ /* 0x000fe20000004200 */
[----:B------:R-:W-:Y:S01]  /*8a90*/  FSEL R10, R217, RZ, P1 ;  /* 0x000000ffd90a7208 */ /* 0x000fe20000800000 */
[----:B------:R-:W-:Y:S01]  /*8aa0*/  FADD.FTZ R7, R165, -R7 ;  /* 0x80000007a5077221 */ /* 0x000fe20000010000 */
[----:B------:R-:W1:Y:S01]  /*8ab0*/  MUFU.EX2 R36, R36 ;  /* 0x0000002400247308 */ /* 0x000e620000000800 */
[----:B------:R-:W4:Y:S01]  /*8ac0*/  SHFL.BFLY PT, R8, R218, 0x1, 0x1f ;  /* 0x0c201f00da087f89 */ /* 0x000f2200000e0000 */
[----:B------:R-:W-:Y:S01]  /*8ad0*/  FFMA.FTZ R186, R186, UR4, -R60 ;  /* 0x00000004baba7c23 */ /* 0x000fe2000801083c */
[----:B------:R-:W-:Y:S01]  /*8ae0*/  FADD.FTZ R10, R166, -R10 ;  /* 0x8000000aa60a7221 */ /* 0x000fe20000010000 */
[----:B------:R-:W-:Y:S01]  /*8af0*/  FMUL.FTZ R40, R7, UR4 ;  /* 0x0000000407287c20 */ /* 0x000fe20008410000 */
[----:B------:R-:W5:Y:S01]  /*8b00*/  LDSM.16.MT88.4 R12, [R52+0x1000] ;  /* 0x00100000340c783b */ /* 0x000f620000004200 */
[----:B------:R-:W-:Y:S01]  /*8b10*/  MUFU.EX2 R35, R35 ;  /* 0x0000002300237308 */ /* 0x000fe20000000800 */
[----:B------:R-:W-:Y:S01]  /*8b20*/  FMUL.FTZ R10, R10, UR4 ;  /* 0x000000040a0a7c20 */ /* 0x000fe20008410000 */
[--C-:B------:R-:W-:Y:S01]  /*8b30*/  FFMA.FTZ R202, R202, UR4, -R65.reuse ;  /* 0x00000004caca7c23 */ /* 0x100fe20008010841 */
[--C-:B------:R-:W-:Y:S01]  /*8b40*/  FFMA.FTZ R173, R173, UR4, -R65.reuse ;  /* 0x00000004adad7c23 */ /* 0x100fe20008010841 */
[----:B------:R-:W2:Y:S01]  /*8b50*/  MUFU.EX2 R34, R34 ;  /* 0x0000002200227308 */ /* 0x000ea20000000800 */
[----:B------:R-:W-:Y:S01]  /*8b60*/  FFMA.FTZ R170, R170, UR4, -R65 ;  /* 0x00000004aaaa7c23 */ /* 0x000fe20008010841 */
[----:B------:R-:W-:Y:S01]  /*8b70*/  FFMA.FTZ R61, R61, UR4, -R60 ;  /* 0x000000043d3d7c23 */ /* 0x000fe2000801083c */
[----:B---3--:R-:W-:Y:S01]  /*8b80*/  FMNMX.FTZ R219, R219, R9, !PT ;  /* 0x00000009dbdb7209 */ /* 0x008fe20007810000 */
[----:B------:R3:W3:Y:S01]  /*8b90*/  MUFU.EX2 R41, R10 ;  /* 0x0000000a00297308 */ /* 0x0006e20000000800 */
[----:B-1----:R-:W-:-:S02]  /*8ba0*/  F2FP.BF16.F32.PACK_AB R28, R36, R37 ;  /* 0x00000025241c723e */ /* 0x002fc400000010ff */
[C---:B------:R-:W-:Y:S01]  /*8bb0*/  FSETP.NEU.FTZ.AND P1, PT, R219.reuse, -INF , PT ;  /* 0xff800000db00780b */ /* 0x040fe20003f3d000 */
[C---:B------:R-:W-:Y:S01]  /*8bc0*/  FMUL.FTZ R51, R219.reuse, UR4 ;  /* 0x00000004db337c20 */ /* 0x040fe20008410000 */
[----:B------:R-:W-:Y:S02]  /*8bd0*/  MUFU.EX2 R33, R33 ;  /* 0x0000002100217308 */ /* 0x000fe40000000800 */
[----:B------:R-:W-:Y:S02]  /*8be0*/  FSEL R165, R219, RZ, P1 ;  /* 0x000000ffdba57208 */ /* 0x000fe40000800000 */
[----:B------:R-:W-:Y:S01]  /*8bf0*/  FSEL R51, R51, RZ, P1 ;  /* 0x000000ff33337208 */ /* 0x000fe20000800000 */
[----:B------:R-:W1:Y:S01]  /*8c00*/  MUFU.EX2 R32, R32 ;  /* 0x0000002000207308 */ /* 0x000e620000000800 */
[----:B----4-:R-:W-:Y:S02]  /*8c10*/  FMNMX.FTZ R218, R218, R8, !PT ;  /* 0x00000008dada7209 */ /* 0x010fe40007810000 */
[----:B--2---:R-:W-:Y:S01]  /*8c20*/  F2FP.BF16.F32.PACK_AB R30, R34, R35 ;  /* 0x00000023221e723e */ /* 0x004fe200000010ff */
[--C-:B------:R-:W-:Y:S01]  /*8c30*/  FFMA.FTZ R50, R56, UR4, -R51.reuse ;  /* 0x0000000438327c23 */ /* 0x100fe20008010833 */
[C---:B------:R-:W-:Y:S01]  /*8c40*/  FSETP.NEU.FTZ.AND P0, PT, R218.reuse, -INF , PT ;  /* 0xff800000da00780b */ /* 0x040fe20003f1d000 */
[----:B------:R-:W-:Y:S01]  /*8c50*/  FMUL.FTZ R55, R218, UR4 ;  /* 0x00000004da377c20 */ /* 0x000fe20008410000 */
[--C-:B------:R-:W-:Y:S01]  /*8c60*/  FFMA.FTZ R53, R6, UR4, -R51.reuse ;  /* 0x0000000406357c23 */ /* 0x100fe20008010833 */
[--C-:B------:R-:W-:Y:S01]  /*8c70*/  FFMA.FTZ R54, R5, UR4, -R51.reuse ;  /* 0x0000000405367c23 */ /* 0x100fe20008010833 */
[----:B------:R-:W-:Y:S01]  /*8c80*/  FFMA.FTZ R56, R4, UR4, -R51 ;  /* 0x0000000404387c23 */ /* 0x000fe20008010833 */
[----:B---3--:R-:W2:Y:S01]  /*8c90*/  LDSM.16.MT88.4 R8, [R221+0xb000] ;  /* 0x00b00000dd08783b */ /* 0x008ea20000004200 */
[----:B------:R-:W-:Y:S01]  /*8ca0*/  FSEL R55, R55, RZ, P0 ;  /* 0x000000ff37377208 */ /* 0x000fe20000000000 */
[----:B------:R-:W-:Y:S01]  /*8cb0*/  MUFU.EX2 R38, R38 ;  /* 0x0000002600267308 */ /* 0x000fe20000000800 */
[----:B------:R-:W-:Y:S01]  /*8cc0*/  FMUL.FTZ R160, R160, R41 ;  /* 0x00000029a0a07220 */ /* 0x000fe20000410000 */
[----:B------:R-:W3:Y:S01]  /*8cd0*/  LDSM.16.MT88.4 R4, [R52+0x2000] ;  /* 0x002000003404783b */ /* 0x000ee20000004200 */
[----:B-1----:R-:W-:Y:S01]  /*8ce0*/  F2FP.BF16.F32.PACK_AB R29, R32, R33 ;  /* 0x00000021201d723e */ /* 0x002fe200000010ff */
[--C-:B------:R-:W-:Y:S01]  /*8cf0*/  FFMA.FTZ R66, R63, UR4, -R55.reuse ;  /* 0x000000043f427c23 */ /* 0x100fe20008010837 */
[----:B------:R-:W-:Y:S01]  /*8d00*/  FFMA.FTZ R166, R58, UR4, -R55 ;  /* 0x000000043aa67c23 */ /* 0x000fe20008010837 */
[----:B------:R-:W-:Y:S01]  /*8d10*/  FADD.FTZ R63, R168, -R165 ;  /* 0x800000a5a83f7221 */ /* 0x000fe20000010000 */
[--C-:B------:R-:W-:Y:S01]  /*8d20*/  FFMA.FTZ R165, R59, UR4, -R55.reuse ;  /* 0x000000043ba57c23 */ /* 0x100fe20008010837 */
[----:B------:R1:W-:Y:S01]  /*8d30*/  MUFU.EX2 R58, R66 ;  /* 0x00000042003a7308 */ /* 0x0003e20000000800 */
[----:B------:R-:W-:Y:S01]  /*8d40*/  FFMA.FTZ R57, R57, UR4, -R55 ;  /* 0x0000000439397c23 */ /* 0x000fe20008010837 */
[-C--:B------:R-:W-:Y:S01]  /*8d50*/  FMUL.FTZ R161, R161, R41.reuse ;  /* 0x00000029a1a17220 */ /* 0x080fe20000410000 */
[-C--:B------:R-:W-:Y:S01]  /*8d60*/  FMUL.FTZ R152, R152, R41.reuse ;  /* 0x0000002998987220 */ /* 0x080fe20000410000 */
[----:B------:R4:W-:Y:S01]  /*8d70*/  MUFU.EX2 R59, R166 ;  /* 0x000000a6003b7308 */ /* 0x0009e20000000800 */
[-C--:B------:R-:W-:Y:S01]  /*8d80*/  FMUL.FTZ R153, R153, R41.reuse ;  /* 0x0000002999997220 */ /* 0x080fe20000410000 */
[-C--:B------:R-:W-:Y:S01]  /*8d90*/  FMUL.FTZ R140, R140, R41.reuse ;  /* 0x000000298c8c7220 */ /* 0x080fe20000410000 */
[-C--:B------:R-:W-:Y:S01]  /*8da0*/  FMUL.FTZ R141, R141, R41.reuse ;  /* 0x000000298d8d7220 */ /* 0x080fe20000410000 */
[----:B------:R-:W5:Y:S01]  /*8db0*/  MUFU.EX2 R39, R39 ;  /* 0x0000002700277308 */ /* 0x000f620000000800 */
[-C--:B------:R-:W-:Y:S01]  /*8dc0*/  FMUL.FTZ R136, R136, R41.reuse ;  /* 0x0000002988887220 */ /* 0x080fe20000410000 */
[-C--:B------:R-:W-:Y:S01]  /*8dd0*/  FMUL.FTZ R137, R137, R41.reuse ;  /* 0x0000002989897220 */ /* 0x080fe20000410000 */
[-C--:B------:R-:W-:Y:S01]  /*8de0*/  FMUL.FTZ R124, R124, R41.reuse ;  /* 0x000000297c7c7220 */ /* 0x080fe20000410000 */
[----:B------:R-:W2:Y:S01]  /*8df0*/  MUFU.EX2 R40, R40 ;  /* 0x0000002800287308 */ /* 0x000ea20000000800 */
[-C--:B------:R-:W-:Y:S01]  /*8e00*/  FMUL.FTZ R125, R125, R41.reuse ;  /* 0x000000297d7d7220 */ /* 0x080fe20000410000 */
[----:B-1----:R-:W-:Y:S01]  /*8e10*/  FSEL R66, R218, RZ, P0 ;  /* 0x000000ffda427208 */ /* 0x002fe20000000000 */
[-C--:B------:R-:W-:Y:S01]  /*8e20*/  FMUL.FTZ R120, R120, R41.reuse ;  /* 0x0000002978787220 */ /* 0x080fe20000410000 */
[----:B------:R-:W-:Y:S01]  /*8e30*/  MUFU.EX2 R50, R50 ;  /* 0x0000003200327308 */ /* 0x000fe20000000800 */
[-C--:B------:R-:W-:Y:S01]  /*8e40*/  FMUL.FTZ R121, R121, R41.reuse ;  /* 0x0000002979797220 */ /* 0x080fe20000410000 */
[----:B----4-:R-:W-:Y:S01]  /*8e50*/  FMUL.FTZ R166, R63, UR4 ;  /* 0x000000043fa67c20 */ /* 0x010fe20008410000 */
[----:B------:R-:W-:Y:S01]  /*8e60*/  FADD.FTZ R66, R167, -R66 ;  /* 0x80000042a7427221 */ /* 0x000fe20000010000 */
[----:B------:R1:W-:Y:S01]  /*8e70*/  MUFU.EX2 R63, R165 ;  /* 0x000000a5003f7308 */ /* 0x0003e20000000800 */
[-C--:B------:R-:W-:Y:S01]  /*8e80*/  FMUL.FTZ R108, R108, R41.reuse ;  /* 0x000000296c6c7220 */ /* 0x080fe20000410000 */
[----:B-----5:R-:W-:Y:S01]  /*8e90*/  F2FP.BF16.F32.PACK_AB R31, R39, R38 ;  /* 0x00000026271f723e */ /* 0x020fe200000010ff */
[-C--:B------:R-:W-:Y:S01]  /*8ea0*/  FMUL.FTZ R109, R109, R41.reuse ;  /* 0x000000296d6d7220 */ /* 0x080fe20000410000 */
[----:B------:R-:W-:Y:S01]  /*8eb0*/  MUFU.EX2 R53, R53 ;  /* 0x0000003500357308 */ /* 0x000fe20000000800 */
[-C--:B------:R-:W-:Y:S01]  /*8ec0*/  FMUL.FTZ R104, R104, R41.reuse ;  /* 0x0000002968687220 */ /* 0x080fe20000410000 */
[-C--:B--2---:R-:W-:Y:S01]  /*8ed0*/  FMUL.FTZ R162, R162, R40.reuse ;  /* 0x00000028a2a27220 */ /* 0x084fe20000410000 */
[-C--:B------:R-:W-:Y:S01]  /*8ee0*/  FMUL.FTZ R163, R163, R40.reuse ;  /* 0x00000028a3a37220 */ /* 0x080fe20000410000 */
[----:B------:R-:W-:Y:S01]  /*8ef0*/  MUFU.EX2 R54, R54 ;  /* 0x0000003600367308 */ /* 0x000fe20000000800 */
[-C--:B------:R-:W-:Y:S01]  /*8f00*/  FMUL.FTZ R154, R154, R40.reuse ;  /* 0x000000289a9a7220 */ /* 0x080fe20000410000 */
[-C--:B------:R-:W-:Y:S01]  /*8f10*/  FMUL.FTZ R155, R155, R40.reuse ;  /* 0x000000289b9b7220 */ /* 0x080fe20000410000 */
[-C--:B------:R-:W-:Y:S01]  /*8f20*/  FMUL.FTZ R142, R142, R40.reuse ;  /* 0x000000288e8e7220 */ /* 0x080fe20000410000 */
[----:B------:R-:W-:Y:S01]  /*8f30*/  MUFU.EX2 R56, R56 ;  /* 0x0000003800387308 */ /* 0x000fe20000000800 */
[-C--:B------:R-:W-:Y:S01]  /*8f40*/  FMUL.FTZ R143, R143, R40.reuse ;  /* 0x000000288f8f7220 */ /* 0x080fe20000410000 */
[----:B-1----:R-:W-:Y:S01]  /*8f50*/  FMUL.FTZ R165, R66, UR4 ;  /* 0x0000000442a57c20 */ /* 0x002fe20008410000 */
[-C--:B------:R-:W-:Y:S01]  /*8f60*/  FMUL.FTZ R138, R138, R40.reuse ;  /* 0x000000288a8a7220 */ /* 0x080fe20000410000 */
[----:B------:R-:W-:Y:S01]  /*8f70*/  MUFU.EX2 R57, R57 ;  /* 0x0000003900397308 */ /* 0x000fe20000000800 */
[-C--:B------:R-:W-:Y:S01]  /*8f80*/  FMUL.FTZ R139, R139, R40.reuse ;  /* 0x000000288b8b7220 */ /* 0x080fe20000410000 */
[-C--:B------:R-:W-:Y:S01]  /*8f90*/  FMUL.FTZ R126, R126, R40.reuse ;  /* 0x000000287e7e7220 */ /* 0x080fe20000410000 */
[-C--:B------:R-:W-:Y:S01]  /*8fa0*/  FMUL.FTZ R127, R127, R40.reuse ;  /* 0x000000287f7f7220 */ /* 0x080fe20000410000 */
[----:B------:R-:W1:Y:S01]  /*8fb0*/  MUFU.EX2 R66, R166 ;  /* 0x000000a600427308 */ /* 0x000e620000000800 */
[-C--:B------:R-:W-:Y:S01]  /*8fc0*/  FMUL.FTZ R122, R122, R40.reuse ;  /* 0x000000287a7a7220 */ /* 0x080fe20000410000 */
[-C--:B------:R-:W-:Y:S01]  /*8fd0*/  FMUL.FTZ R123, R123, R40.reuse ;  /* 0x000000287b7b7220 */ /* 0x080fe20000410000 */
[-C--:B------:R-:W-:Y:S01]  /*8fe0*/  FMUL.FTZ R110, R110, R40.reuse ;  /* 0x000000286e6e7220 */ /* 0x080fe20000410000 */
[----:B------:R-:W2:Y:S01]  /*8ff0*/  MUFU.EX2 R165, R165 ;  /* 0x000000a500a57308 */ /* 0x000ea20000000800 */
        /* <DEDUP_REMOVED lines=21> */
[-C--:B-1----:R-:W-:Y:S01]  /*9150*/  FMUL.FTZ R68, R68, R66.reuse ;  /* 0x0000004244447220 */ /* 0x082fe20000410000 */
[-C--:B------:R-:W-:Y:S01]  /*9160*/  FMUL.FTZ R69, R69, R66.reuse ;  /* 0x0000004245457220 */ /* 0x080fe20000410000 */
[-C--:B--2---:R-:W-:Y:S01]  /*9170*/  FMUL.FTZ R70, R70, R165.reuse ;  /* 0x000000a546467220 */ /* 0x084fe20000410000 */
        /* <DEDUP_REMOVED lines=51> */
[----:B------:R-:W-:Y:S01]  /*94b0*/  FFMA.FTZ R197, R197, UR4, -R51 ;  /* 0x00000004c5c57c23 */ /* 0x000fe20008010833 */
[C---:B------:R-:W-:Y:S01]  /*94c0*/  HMMA.16816.F32.BF16 R104, R28.reuse, R14, R104 ;  /* 0x0000000e1c68723c */ /* 0x040fe20000041868 */
[----:B------:R-:W-:Y:S01]  /*94d0*/  FFMA.FTZ R167, R203, UR4, -R65 ;  /* 0x00000004cba77c23 */ /* 0x000fe20008010841 */
[----:B------:R-:W-:Y:S01]  /*94e0*/  FFMA.FTZ R203, R188, UR4, -R51 ;  /* 0x00000004bccb7c23 */ /* 0x000fe20008010833 */
[--C-:B------:R-:W-:Y:S01]  /*94f0*/  FFMA.FTZ R168, R179, UR4, -R65.reuse ;  /* 0x00000004b3a87c23 */ /* 0x100fe20008010841 */
[----:B------:R1:W-:Y:S01]  /*9500*/  MUFU.EX2 R188, R197 ;  /* 0x000000c500bc7308 */ /* 0x0003e20000000800 */
[----:B------:R-:W-:Y:S01]  /*9510*/  FFMA.FTZ R166, R205, UR4, -R65 ;  /* 0x00000004cda67c23 */ /* 0x000fe20008010841 */
[--C-:B------:R-:W-:Y:S01]  /*9520*/  FFMA.FTZ R182, R182, UR4, -R51.reuse ;  /* 0x00000004b6b67c23 */ /* 0x100fe20008010833 */
[----:B------:R-:W-:Y:S01]  /*9530*/  FFMA.FTZ R49, R49, UR4, -R51 ;  /* 0x0000000431317c23 */ /* 0x000fe20008010833 */
[----:B------:R-:W-:Y:S01]  /*9540*/  HMMA.16816.F32.BF16 R72, R28, R8, R72 ;  /* 0x000000081c48723c */ /* 0x000fe20000041848 */
[----:B------:R2:W-:Y:S01]  /*9550*/  MUFU.EX2 R179, R204 ;  /* 0x000000cc00b37308 */ /* 0x0005e20000000800 */
[----:B------:R-:W-:Y:S01]  /*9560*/  FFMA.FTZ R37, R238, R41, R37 ;  /* 0x00000029ee257223 */ /* 0x000fe20000010025 */
[----:B------:R-:W-:-:S02]  /*9570*/  FFMA.FTZ R33, R237, R40, R33 ;  /* 0x00000028ed217223 */ /* 0x000fc40000010021 */
[----:B------:R-:W4:Y:S01]  /*9580*/  MUFU.EX2 R166, R166 ;  /* 0x000000a600a67308 */ /* 0x000f220000000800 */
[----:B------:R-:W-:Y:S01]  /*9590*/  FADD.FTZ R37, R36, R37 ;  /* 0x0000002524257221 */ /* 0x000fe20000010000 */
[----:B------:R-:W-:Y:S01]  /*95a0*/  FADD.FTZ R33, R32, R33 ;  /* 0x0000002120217221 */ /* 0x000fe20000010000 */
[C---:B------:R-:W-:Y:S01]  /*95b0*/  HMMA.16816.F32.BF16 R76, R28.reuse, R10, R76 ;  /* 0x0000000a1c4c723c */ /* 0x040fe2000004184c */
[----:B------:R-:W5:Y:S01]  /*95c0*/  MUFU.EX2 R168, R168 ;  /* 0x000000a800a87308 */ /* 0x000f620000000800 */
[----:B-1----:R-:W-:Y:S01]  /*95d0*/  FFMA.FTZ R197, R187, UR4, -R51 ;  /* 0x00000004bbc57c23 */ /* 0x002fe20008010833 */
[----:B------:R-:W-:Y:S01]  /*95e0*/  FADD.FTZ R37, R35, R37 ;  /* 0x0000002523257221 */ /* 0x000fe20000010000 */
[----:B------:R-:W-:Y:S01]  /*95f0*/  FADD.FTZ R33, R38, R33 ;  /* 0x0000002126217221 */ /* 0x000fe20000010000 */
[----:B------:R1:W-:Y:S01]  /*9600*/  MUFU.EX2 R187, R203 ;  /* 0x000000cb00bb7308 */ /* 0x0003e20000000800 */
[----:B--2---:R-:W-:Y:S02]  /*9610*/  FFMA.FTZ R204, R191, UR4, -R51 ;  /* 0x00000004bfcc7c23 */ /* 0x004fe40008010833 */
[----:B---3--:R-:W-:Y:S01]  /*9620*/  HMMA.16816.F32.BF16 R88, R28, R4, R88 ;  /* 0x000000041c58723c */ /* 0x008fe20000041858 */
[----:B------:R2:W-:Y:S01]  /*9630*/  MUFU.EX2 R191, R197 ;  /* 0x000000c500bf7308 */ /* 0x0005e20000000800 */
[----:B------:R-:W-:Y:S01]  /*9640*/  FADD.FTZ R37, R34, R37 ;  /* 0x0000002522257221 */ /* 0x000fe20000010000 */
[----:B------:R-:W-:-:S02]  /*9650*/  FADD.FTZ R33, R39, R33 ;  /* 0x0000002127217221 */ /* 0x000fc40000010000 */
[----:B------:R-:W-:Y:S01]  /*9660*/  MUFU.EX2 R167, R167 ;  /* 0x000000a700a77308 */ /* 0x000fe20000000800 */
[----:B----4-:R-:W-:Y:S02]  /*9670*/  FADD.FTZ R37, R166, R37 ;  /* 0x00000025a6257221 */ /* 0x010fe40000010000 */
[----:B------:R-:W-:Y:S01]  /*9680*/  HMMA.16816.F32.BF16 R92, R28, R6, R92 ;  /* 0x000000061c5c723c */ /* 0x000fe2000004185c */
[----:B------:R-:W-:Y:S01]  /*9690*/  F2FP.BF16.F32.PACK_AB R28, R53, R50 ;  /* 0x00000032351c723e */ /* 0x000fe200000010ff */
[----:B------:R-:W-:Y:S01]  /*96a0*/  FFMA.FTZ R50, R235, R66, R50 ;  /* 0x00000042eb327223 */ /* 0x000fe20000010032 */
[----:B------:R-:W-:Y:S01]  /*96b0*/  F2FP.BF16.F32.PACK_AB R29, R58, R57 ;  /* 0x000000393a1d723e */ /* 0x000fe200000010ff */
[--C-:B-1----:R-:W-:Y:S01]  /*96c0*/  FFMA.FTZ R203, R190, UR4, -R55.reuse ;  /* 0x00000004becb7c23 */ /* 0x102fe20008010837 */
[----:B------:R-:W-:Y:S01]  /*96d0*/  F2FP.BF16.F32.PACK_AB R30, R56, R54 ;  /* 0x00000036381e723e */ /* 0x000fe200000010ff */
[----:B------:R1:W-:Y:S01]  /*96e0*/  MUFU.EX2 R190, R204 ;  /* 0x000000cc00be7308 */ /* 0x0003e20000000800 */
[----:B------:R-:W-:Y:S01]  /*96f0*/  F2FP.BF16.F32.PACK_AB R31, R63, R59 ;  /* 0x0000003b3f1f723e */ /* 0x000fe200000010ff */
[----:B--2---:R-:W-:Y:S01]  /*9700*/  FFMA.FTZ R197, R189, UR4, -R55 ;  /* 0x00000004bdc57c23 */ /* 0x004fe20008010837 */
[----:B------:R-:W-:Y:S01]  /*9710*/  FFMA.FTZ R57, R234, R165, R57 ;  /* 0x000000a5ea397223 */ /* 0x000fe20000010039 */
[----:B------:R2:W3:Y:S01]  /*9720*/  MUFU.EX2 R189, R203 ;  /* 0x000000cb00bd7308 */ /* 0x0004e20000000800 */
[----:B------:R-:W-:Y:S01]  /*9730*/  FADD.FTZ R50, R53, R50 ;  /* 0x0000003235327221 */ /* 0x000fe20000010000 */
[----:B------:R-:W-:Y:S01]  /*9740*/  FADD.FTZ R37, R179, R37 ;  /* 0x00000025b3257221 */ /* 0x000fe20000010000 */
[----:B------:R-:W-:Y:S01]  /*9750*/  FADD.FTZ R57, R58, R57 ;  /* 0x000000393a397221 */ /* 0x000fe20000010000 */
[C---:B------:R-:W-:Y:S01]  /*9760*/  HMMA.16816.F32.BF16 R68, R28.reuse, R8, R68 ;  /* 0x000000081c44723c */ /* 0x040fe20000041844 */
[--C-:B------:R-:W-:Y:S01]  /*9770*/  FFMA.FTZ R8, R185, UR4, -R60.reuse ;  /* 0x00000004b9087c23 */ /* 0x100fe2000801083c */
[----:B------:R-:W-:Y:S01]  /*9780*/  FFMA.FTZ R9, R184, UR4, -R60 ;  /* 0x00000004b8097c23 */ /* 0x000fe2000801083c */
[----:B------:R4:W4:Y:S01]  /*9790*/  MUFU.EX2 R185, R186 ;  /* 0x000000ba00b97308 */ /* 0x0009220000000800 */
[----:B------:R-:W-:Y:S01]  /*97a0*/  FADD.FTZ R50, R54, R50 ;  /* 0x0000003236327221 */ /* 0x000fe20000010000 */
[----:B------:R-:W-:Y:S01]  /*97b0*/  FADD.FTZ R57, R59, R57 ;  /* 0x000000393b397221 */ /* 0x000fe20000010000 */
[----:B-1----:R-:W-:Y:S01]  /*97c0*/  FFMA.FTZ R204, R178, UR4, -R51 ;  /* 0x00000004b2cc7c23 */ /* 0x002fe20008010833 */
[----:B------:R-:W1:Y:S01]  /*97d0*/  MUFU.EX2 R184, R8 ;  /* 0x0000000800b87308 */ /* 0x000e620000000800 */
[C---:B------:R-:W-:Y:S01]  /*97e0*/  HMMA.16816.F32.BF16 R156, R28.reuse, R24, R156 ;  /* 0x000000181c9c723c */ /* 0x040fe2000004189c */
[----:B------:R-:W-:Y:S01]  /*97f0*/  FADD.FTZ R50, R56, R50 ;  /* 0x0000003238327221 */ /* 0x000fe20000010000 */
[----:B--2---:R-:W-:Y:S01]  /*9800*/  FFMA.FTZ R203, R195, UR4, -R55 ;  /* 0x00000004c3cb7c23 */ /* 0x004fe20008010837 */
[----:B------:R-:W-:Y:S01]  /*9810*/  FADD.FTZ R57, R63, R57 ;  /* 0x000000393f397221 */ /* 0x000fe20000010000 */
[----:B------:R2:W2:Y:S01]  /*9820*/  MUFU.EX2 R195, R197 ;  /* 0x000000c500c37308 */ /* 0x0004a20000000800 */
[----:B------:R-:W-:Y:S01]  /*9830*/  FADD.FTZ R50, R188, R50 ;  /* 0x00000032bc327221 */ /* 0x000fe20000010000 */
[----:B-----5:R-:W-:Y:S01]  /*9840*/  FADD.FTZ R37, R168, R37 ;  /* 0x00000025a8257221 */ /* 0x020fe20000010000 */
[----:B---3--:R-:W-:Y:S01]  /*9850*/  FADD.FTZ R57, R189, R57 ;  /* 0x00000039bd397221 */ /* 0x008fe20000010000 */
[C---:B------:R-:W-:Y:S01]  /*9860*/  HMMA.16816.F32.BF16 R148, R28.reuse, R26, R148 ;  /* 0x0000001a1c94723c */ /* 0x040fe20000041894 */
[----:B----4-:R-:W-:Y:S01]  /*9870*/  FFMA.FTZ R186, R183, UR4, -R60 ;  /* 0x00000004b7ba7c23 */ /* 0x010fe2000801083c */
[----:B------:R-:W3:Y:S01]  /*9880*/  LDSM.16.MT88.4 R24, [R221+0x9400] ;  /* 0x00940000dd18783b */ /* 0x000ee20000004200 */
[----:B------:R-:W4:Y:S01]  /*9890*/  MUFU.EX2 R183, R9 ;  /* 0x0000000900b77308 */ /* 0x000f220000000800 */
[----:B------:R-:W-:Y:S01]  /*98a0*/  FADD.FTZ R33, R185, R33 ;  /* 0x00000021b9217221 */ /* 0x000fe20000010000 */
[----:B------:R-:W-:Y:S01]  /*98b0*/  FADD.FTZ R50, R187, R50 ;  /* 0x00000032bb327221 */ /* 0x000fe20000010000 */
[----:B------:R-:W-:Y:S01]  /*98c0*/  FADD.FTZ R37, R167, R37 ;  /* 0x00000025a7257221 */ /* 0x000fe20000010000 */
[----:B------:R-:W5:Y:S01]  /*98d0*/  MUFU.EX2 R186, R186 ;  /* 0x000000ba00ba7308 */ /* 0x000f620000000800 */
[C---:B------:R-:W-:Y:S01]  /*98e0*/  HMMA.16816.F32.BF16 R144, R28.reuse, R20, R144 ;  /* 0x000000141c90723c */ /* 0x040fe20000041890 */
[----:B-1----:R-:W-:Y:S01]  /*98f0*/  FADD.FTZ R33, R184, R33 ;  /* 0x00000021b8217221 */ /* 0x002fe20000010000 */
[----:B--2---:R-:W-:Y:S01]  /*9900*/  FFMA.FTZ R197, R194, UR4, -R55 ;  /* 0x00000004c2c57c23 */ /* 0x004fe20008010837 */
[----:B------:R-:W-:Y:S01]  /*9910*/  MUFU.EX2 R61, R61 ;  /* 0x0000003d003d7308 */ /* 0x000fe20000000800 */
[----:B------:R-:W-:Y:S01]  /*9920*/  FADD.FTZ R57, R195, R57 ;  /* 0x00000039c3397221 */ /* 0x000fe20000010000 */
[----:B------:R-:W-:Y:S01]  /*9930*/  FADD.FTZ R50, R191, R50 ;  /* 0x00000032bf327221 */ /* 0x000fe20000010000 */
[----:B------:R-:W-:Y:S01]  /*9940*/  MOV R165, R216 ;  /* 0x000000d800a57202 */ /* 0x000fe20000000f00 */
[----:B------:R1:W2:Y:S01]  /*9950*/  MUFU.EX2 R194, R203 ;  /* 0x000000cb00c27308 */ /* 0x0002a20000000800 */
[----:B------:R-:W-:Y:S01]  /*9960*/  HMMA.16816.F32.BF16 R132, R28, R22, R132 ;  /* 0x000000161c84723c */ /* 0x000fe20000041884 */
[----:B------:R-:W3:Y:S01]  /*9970*/  LDSM.16.MT88.4 R20, [R52+0x400] ;  /* 0x000400003414783b */ /* 0x000ee20000004200 */
[----:B----4-:R-:W-:Y:S01]  /*9980*/  FADD.FTZ R33, R183, R33 ;  /* 0x00000021b7217221 */ /* 0x010fe20000010000 */
[----:B------:R-:W4:Y:S01]  /*9990*/  MUFU.EX2 R197, R197 ;  /* 0x000000c500c57308 */ /* 0x000f220000000800 */
[----:B------:R-:W-:-:S02]  /*99a0*/  FADD.FTZ R50, R190, R50 ;  /* 0x00000032be327221 */ /* 0x000fc40000010000 */
[----:B-----5:R-:W-:Y:S02]  /*99b0*/  FADD.FTZ R33, R186, R33 ;  /* 0x00000021ba217221 */ /* 0x020fe40000010000 */
[C---:B------:R-:W-:Y:S01]  /*99c0*/  HMMA.16816.F32.BF16 R128, R28.reuse, R16, R128 ;  /* 0x000000101c80723c */ /* 0x040fe20000041880 */
[----:B-1----:R-:W-:Y:S01]  /*99d0*/  FFMA.FTZ R203, R181, UR4, -R51 ;  /* 0x00000004b5cb7c23 */ /* 0x002fe20008010833 */
[----:B--2---:R-:W-:Y:S01]  /*99e0*/  FADD.FTZ R57, R194, R57 ;  /* 0x00000039c2397221 */ /* 0x004fe20000010000 */
[----:B------:R1:W2:Y:S05]  /*99f0*/  MUFU.EX2 R181, R182 ;  /* 0x000000b600b57308 */ /* 0x0002aa0000000800 */
[----:B------:R-:W-:Y:S01]  /*9a00*/  HMMA.16816.F32.BF16 R116, R28, R18, R116 ;  /* 0x000000121c74723c */ /* 0x000fe20000041874 */
[----:B------:R-:W5:Y:S01]  /*9a10*/  LDSM.16.MT88.4 R16, [R221+0xa400] ;  /* 0x00a40000dd10783b */ /* 0x000f620000004200 */
[----:B----4-:R-:W-:-:S06]  /*9a20*/  FADD.FTZ R57, R197, R57 ;  /* 0x00000039c5397221 */ /* 0x010fcc0000010000 */
[C---:B------:R-:W-:Y:S01]  /*9a30*/  HMMA.16816.F32.BF16 R112, R28.reuse, R12, R112 ;  /* 0x0000000c1c70723c */ /* 0x040fe20000041870 */
[----:B-1----:R-:W-:Y:S01]  /*9a40*/  FFMA.FTZ R182, R180, UR4, -R51 ;  /* 0x00000004b4b67c23 */ /* 0x002fe20008010833 */
[----:B--2---:R-:W-:Y:S01]  /*9a50*/  FADD.FTZ R50, R181, R50 ;  /* 0x00000032b5327221 */ /* 0x004fe20000010000 */
[----:B------:R1:W2:Y:S05]  /*9a60*/  MUFU.EX2 R180, R203 ;  /* 0x000000cb00b47308 */ /* 0x0002aa0000000800 */
[C---:B------:R-:W-:Y:S01]  /*9a70*/  HMMA.16816.F32.BF16 R100, R28.reuse, R14, R100 ;  /* 0x0000000e1c64723c */ /* 0x040fe20000041864 */
[----:B------:R-:W4:Y:S01]  /*9a80*/  LDSM.16.MT88.4 R12, [R52+0x1400] ;  /* 0x00140000340c783b */ /* 0x000f220000004200 */
[----:B------:R3:W3:Y:S06]  /*9a90*/  MUFU.EX2 R178, R182 ;  /* 0x000000b600b27308 */ /* 0x0006ec0000000800 */
[C---:B------:R-:W-:Y:S01]  /*9aa0*/  HMMA.16816.F32.BF16 R80, R28.reuse, R10, R80 ;  /* 0x0000000a1c50723c */ /* 0x040fe20000041850 */
[----:B------:R-:W4:Y:S01]  /*9ab0*/  LDSM.16.MT88.4 R8, [R221+0xb400] ;  /* 0x00b40000dd08783b */ /* 0x000f220000004200 */
[--C-:B-1----:R-:W-:Y:S01]  /*9ac0*/  FFMA.FTZ R203, R177, UR4, -R55.reuse ;  /* 0x00000004b1cb7c23 */ /* 0x102fe20008010837 */
[----:B--2---:R-:W-:Y:S01]  /*9ad0*/  FADD.FTZ R50, R180, R50 ;  /* 0x00000032b4327221 */ /* 0x004fe20000010000 */
[----:B------:R-:W1:Y:S04]  /*9ae0*/  MUFU.EX2 R177, R204 ;  /* 0x000000cc00b17308 */ /* 0x000e680000000800 */
[C---:B------:R-:W-:Y:S01]  /*9af0*/  HMMA.16816.F32.BF16 R84, R28.reuse, R4, R84 ;  /* 0x000000041c54723c */ /* 0x040fe20000041854 */
[----:B---3--:R-:W-:Y:S01]  /*9b00*/  FFMA.FTZ R182, R176, UR4, -R55 ;  /* 0x00000004b0b67c23 */ /* 0x008fe20008010837 */
[----:B------:R-:W-:Y:S01]  /*9b10*/  FADD.FTZ R50, R178, R50 ;  /* 0x00000032b2327221 */ /* 0x000fe20000010000 */
[----:B------:R2:W3:Y:S05]  /*9b20*/  MUFU.EX2 R176, R203 ;  /* 0x000000cb00b07308 */ /* 0x0004ea0000000800 */
[----:B------:R-:W-:Y:S01]  /*9b30*/  HMMA.16816.F32.BF16 R96, R28, R6, R96 ;  /* 0x000000061c60723c */ /* 0x000fe20000041860 */
[----:B------:R-:W4:Y:S01]  /*9b40*/  LDSM.16.MT88.4 R4, [R52+0x2400] ;  /* 0x002400003404783b */ /* 0x000f220000004200 */
[----:B------:R-:W-:-:S02]  /*9b50*/  F2FP.BF16.F32.PACK_AB R28, R179, R166 ;  /* 0x000000a6b31c723e */ /* 0x000fc400000010ff */
[----:B------:R-:W-:Y:S01]  /*9b60*/  F2FP.BF16.F32.PACK_AB R30, R167, R168 ;  /* 0x000000a8a71e723e */ /* 0x000fe200000010ff */
[----:B-1----:R-:W-:Y:S01]  /*9b70*/  FADD.FTZ R50, R177, R50 ;  /* 0x00000032b1327221 */ /* 0x002fe20000010000 */
[----:B------:R-:W-:Y:S02]  /*9b80*/  F2FP.BF16.F32.PACK_AB R29, R184, R185 ;  /* 0x000000b9b81d723e */ /* 0x000fe400000010ff */
[----:B------:R-:W-:Y:S01]  /*9b90*/  F2FP.BF16.F32.PACK_AB R31, R186, R183 ;  /* 0x000000b7ba1f723e */ /* 0x000fe200000010ff */
[----:B--2---:R-:W-:Y:S01]  /*9ba0*/  FFMA.FTZ R203, R174, UR4, -R55 ;  /* 0x00000004aecb7c23 */ /* 0x004fe20008010837 */
[----:B---3--:R-:W-:Y:S01]  /*9bb0*/  FADD.FTZ R57, R176, R57 ;  /* 0x00000039b0397221 */ /* 0x008fe20000010000 */
[----:B------:R1:W2:Y:S01]  /*9bc0*/  MUFU.EX2 R174, R182 ;  /* 0x000000b600ae7308 */ /* 0x0002a20000000800 */
[----:B------:R-:W-:Y:S02]  /*9bd0*/  MOV R166, R217 ;  /* 0x000000d900a67202 */ /* 0x000fe40000000f00 */
[----:B------:R-:W-:Y:S01]  /*9be0*/  MOV R167, R218 ;  /* 0x000000da00a77202 */ /* 0x000fe20000000f00 */
[----:B------:R-:W-:Y:S01]  /*9bf0*/  HMMA.16816.F32.BF16 R160, R28, R24, R160 ;  /* 0x000000181ca0723c */ /* 0x000fe200000418a0 */
[----:B------:R-:W-:-:S07]  /*9c00*/  MOV R168, R219 ;  /* 0x000000db00a87202 */ /* 0x000fce0000000f00 */
[C---:B------:R-:W-:Y:S01]  /*9c10*/  HMMA.16816.F32.BF16 R152, R28.reuse, R26, R152 ;  /* 0x0000001a1c98723c */ /* 0x040fe20000041898 */
[----:B-1----:R-:W-:Y:S01]  /*9c20*/  FFMA.FTZ R182, R175, UR4, -R55 ;  /* 0x00000004afb67c23 */ /* 0x002fe20008010837 */
[----:B--2---:R-:W-:Y:S01]  /*9c30*/  FADD.FTZ R57, R174, R57 ;  /* 0x00000039ae397221 */ /* 0x004fe20000010000 */
[----:B------:R-:W1:Y:S05]  /*9c40*/  MUFU.EX2 R175, R203 ;  /* 0x000000cb00af7308 */ /* 0x000e6a0000000800 */
[C---:B------:R-:W-:Y:S01]  /*9c50*/  HMMA.16816.F32.BF16 R140, R28.reuse, R20, R140 ;  /* 0x000000141c8c723c */ /* 0x040fe2000004188c */
[----:B------:R-:W2:Y:S07]  /*9c60*/  MUFU.EX2 R182, R182 ;  /* 0x000000b600b67308 */ /* 0x000eae0000000800 */
[----:B------:R-:W-:Y:S01]  /*9c70*/  HMMA.16816.F32.BF16 R136, R28, R22, R136 ;  /* 0x000000161c88723c */ /* 0x000fe20000041888 */
[----:B-1----:R-:W-:-:S04]  /*9c80*/  FADD.FTZ R57, R175, R57 ;  /* 0x00000039af397221 */ /* 0x002fc80000010000 */
[----:B--2---:R-:W-:-:S03]  /*9c90*/  FADD.FTZ R57, R182, R57 ;  /* 0x00000039b6397221 */ /* 0x004fc60000010000 */
[C---:B-----5:R-:W-:Y:S08]  /*9ca0*/  HMMA.16816.F32.BF16 R124, R28.reuse, R16, R124 ;  /* 0x000000101c7c723c */ /* 0x060ff0000004187c */
[C---:B------:R-:W-:Y:S08]  /*9cb0*/  HMMA.16816.F32.BF16 R120, R28.reuse, R18, R120 ;  /* 0x000000121c78723c */ /* 0x040ff00000041878 */
[C---:B----4-:R-:W-:Y:S08]  /*9cc0*/  HMMA.16816.F32.BF16 R108, R28.reuse, R12, R108 ;  /* 0x0000000c1c6c723c */ /* 0x050ff0000004186c */
        /* <DEDUP_REMOVED lines=20> */
[--C-:B-1----:R-:W-:Y:S01]  /*9e10*/  FFMA.FTZ R202, R192, UR4, -R60.reuse ;  /* 0x00000004c0ca7c23 */ /* 0x102fe2000801083c */
        /* <DEDUP_REMOVED lines=14> */
[----:B------:R-:W-:Y:S01]  /*9f00*/  HMMA.16816.F32.BF16 R132, R28, R22, R132 ;  /* 0x000000161c84723c */ /* 0x000fe20000041884 */
[----:B------:R-:W1:Y:S01]  /*9f10*/  LDSM.16.MT88.4 R20, [R52+0x800] ;  /* 0x000800003414783b */ /* 0x000e620000004200 */
[----:B---3--:R-:W-:-:S03]  /*9f20*/  FADD.FTZ R33, R196, R33 ;  /* 0x00000021c4217221 */ /* 0x008fc60000010000 */
        /* <DEDUP_REMOVED lines=37> */
[C---:B------:R-:W-:Y:S01]  /*a180*/  HMMA.16816.F32.BF16 R68, R28.reuse, R8, R68 ;  /* 0x000000081c44723c */ /* 0x040fe20000041844 */
[--C-:B------:R-:W-:Y:S01]  /*a190*/  FFMA.FTZ R9, R64, UR4, -R60.reuse ;  /* 0x0000000440097c23 */ /* 0x100fe2000801083c */
[--C-:B------:R-:W-:Y:S01]  /*a1a0*/  FFMA.FTZ R8, R62, UR4, -R60.reuse ;  /* 0x000000043e087c23 */ /* 0x100fe2000801083c */
[----:B------:R-:W4:Y:S04]  /*a1b0*/  MUFU.EX2 R65, R13 ;  /* 0x0000000d00417308 */ /* 0x000f280000000800 */
[----:B------:R-:W-:Y:S01]  /*a1c0*/  MUFU.EX2 R62, R9 ;  /* 0x00000009003e7308 */ /* 0x000fe20000000800 */
[----:B------:R-:W-:Y:S01]  /*a1d0*/  HMMA.16816.F32.BF16 R156, R28, R24, R156 ;  /* 0x000000181c9c723c */ /* 0x000fe2000004189c */
[----:B-1----:R-:W-:Y:S01]  /*a1e0*/  FADD.FTZ R37, R172, R37 ;  /* 0x00000025ac257221 */ /* 0x002fe20000010000 */
[----:B--2---:R-:W-:-:S03]  /*a1f0*/  FFMA.FTZ R12, R67, UR4, -R60 ;  /* 0x00000004430c7c23 */ /* 0x004fc6000801083c */
[----:B---3--:R-:W-:Y:S01]  /*a200*/  FADD.FTZ R37, R171, R37 ;  /* 0x00000025ab257221 */ /* 0x008fe20000010000 */
[----:B------:R-:W-:Y:S02]  /*a210*/  MUFU.EX2 R60, R8 ;  /* 0x00000008003c7308 */ /* 0x000fe40000000800 */
[C---:B------:R-:W-:Y:S01]  /*a220*/  HMMA.16816.F32.BF16 R148, R28.reuse, R26, R148 ;  /* 0x0000001a1c94723c */ /* 0x040fe20000041894 */
[----:B------:R-:W1:Y:S01]  /*a230*/  LDSM.16.MT88.4 R24, [R221+0x9c00] ;  /* 0x009c0000dd18783b */ /* 0x000e620000004200 */
[----:B----4-:R-:W-:Y:S01]  /*a240*/  FADD.FTZ R37, R65, R37 ;  /* 0x0000002541257221 */ /* 0x010fe20000010000 */
[----:B------:R-:W2:Y:S04]  /*a250*/  MUFU.EX2 R64, R12 ;  /* 0x0000000c00407308 */ /* 0x000ea80000000800 */
[----:B------:R-:W3:Y:S01]  /*a260*/  MUFU.EX2 R67, R170 ;  /* 0x000000aa00437308 */ /* 0x000ee20000000800 */
        /* <DEDUP_REMOVED lines=89> */
[----:B------:R-:W-:Y:S01]  /*a800*/  ULEA.HI.X UR7, UR8, UR7, UR9, 0x5, UP0 ;  /* 0x0000000708077291 */ /* 0x000fe200080f2c09 */
[----:B------:R-:W-:Y:S01]  /*a810*/  IMAD.IADD R242, R222, 0x1, R241 ;  /* 0x00000001def27824 */ /* 0x000fe200078e02f1 */
[----:B------:R-:W-:Y:S01]  /*a820*/  UISETP.NE.AND UP0, UPT, UR20, 0x3, UPT ;  /* 0x000000031400788c */ /* 0x000fe2000bf05270 */
[----:B------:R-:W-:Y:S01]  /*a830*/  IMAD.U32 R5, RZ, RZ, UR6 ;  /* 0x00000006ff057e24 */ /* 0x000fe2000f8e00ff */
[----:B------:R-:W-:Y:S01]  /*a840*/  LEA.HI.X R11, R12, R228, R6, 0x7, P1 ;  /* 0x000000e40c0b7211 */ /* 0x000fe200008f3c06 */
[----:B------:R-:W-:Y:S01]  /*a850*/  UMOV UR6, 0x400 ;  /* 0x0000040000067882 */ /* 0x000fe20000000000 */
[----:B------:R-:W-:-:S02]  /*a860*/  IMAD.U32 R4, RZ, RZ, UR7 ;  /* 0x00000007ff047e24 */ /* 0x000fc4000f8e00ff */
[C---:B------:R-:W-:Y:S01]  /*a870*/  LEA R8, P0, R5.reuse, R229, 0x1 ;  /* 0x000000e505087211 */ /* 0x040fe200078008ff */
[----:B-1----:R-:W-:Y:S01]  /*a880*/  ULEA UR5, UR5, UR6, 0x18 ;  /* 0x0000000605057291 */ /* 0x002fe2000f8ec0ff */
[----:B------:R-:W1:Y:S02]  /*a890*/  LDCU UR6, c[0x0][0x50c] ;  /* 0x0000a180ff0677ac */ /* 0x000e640008000800 */
[----:B------:R-:W-:-:S03]  /*a8a0*/  LEA.HI.X R9, R5, R228, R4, 0x1, P0 ;  /* 0x000000e405097211 */ /* 0x000fc600000f0c04 */
[----:B------:R-:W-:-:S05]  /*a8b0*/  LEA R239, R164, UR5, 0x1 ;  /* 0x00000005a4ef7c11 */ /* 0x000fca000f8e08ff */
[C-C-:B------:R-:W-:Y:S01]  /*a8c0*/  IMAD.IADD R24, R241.reuse, 0x1, R239.reuse ;  /* 0x00000001f1187824 */ /* 0x140fe200078e02ef */
[----:B------:R-:W-:Y:S01]  /*a8d0*/  @!PT LDS RZ, [RZ] ;  /* 0x00000000fffff984 */ /* 0x000fe20000000800 */
[----:B------:R-:W-:Y:S01]  /*a8e0*/  @!PT LDS RZ, [RZ] ;  /* 0x00000000fffff984 */ /* 0x000fe20000000800 */
[----:B------:R-:W-:Y:S01]  /*a8f0*/  @!PT LDS RZ, [RZ] ;  /* 0x00000000fffff984 */ /* 0x000fe20000000800 */
[----:B------:R-:W-:Y:S01]  /*a900*/  @!P4 LDGSTS.E.BYPASS.LTC128B.128 [R232+0x9000], desc[UR12][R10.64] ;  /* 0x090000000ae8cfae */ /* 0x000fe2000b981a0c */
[C-C-:B------:R-:W-:Y:S02]  /*a910*/  IMAD.IADD R240, R241.reuse, 0x1, R239.reuse ;  /* 0x00000001f1f07824 */ /* 0x140fe400078e02ef */
        /* <DEDUP_REMOVED lines=32> */
[----:B------:R-:W1:Y:S04]  /*ab20*/  LDSM.16.M88.4 R12, [R239+0x6c00] ;  /* 0x006c0000ef0c783b */ /* 0x000e680000000200 */
[----:B------:R-:W-:Y:S04]  /*ab30*/  LDSM.16.M88.4 R164, [R24+0x6000] ;  /* 0x0060000018a4783b */ /* 0x000fe80000000200 */
[----:B------:R-:W-:Y:S04]  /*ab40*/  LDSM.16.M88.4 R32, [R24+0x6400] ;  /* 0x006400001820783b */ /* 0x000fe80000000200 */
[----:B------:R-:W-:Y:S04]  /*ab50*/  LDSM.16.M88.4 R28, [R24+0x6800] ;  /* 0x00680000181c783b */ /* 0x000fe80000000200 */
[----:B--2---:R-:W2:Y:S04]  /*ab60*/  LDSM.16.M88.4 R8, [R242+0x1000] ;  /* 0x00100000f208783b */ /* 0x004ea80000000200 */
[----:B------:R-:W2:Y:S04]  /*ab70*/  LDSM.16.M88.4 R24, [R24+0x6c00] ;  /* 0x006c00001818783b */ /* 0x000ea80000000200 */
[----:B------:R-:W2:Y:S01]  /*ab80*/  LDSM.16.M88.4 R16, [R242] ;  /* 0x00000000f210783b */ /* 0x000ea20000000200 */
[-C--:B---3--:R-:W-:Y:S03]  /*ab90*/  HMMA.16816.F32.BF16 R4, R172, R60.reuse, RZ ;  /* 0x0000003cac04723c */ /* 0x088fe600000418ff */
[----:B------:R-:W-:Y:S04]  /*aba0*/  LDSM.16.M88.4 R208, [R222+0x2000] ;  /* 0x00200000ded0783b */ /* 0x000fe80000000200 */
[----:B------:R-:W-:Y:S01]  /*abb0*/  LDSM.16.M88.4 R204, [R239+0x7400] ;  /* 0x00740000efcc783b */ /* 0x000fe20000000200 */
[C---:B----4-:R-:W-:Y:S03]  /*abc0*/  HMMA.16816.F32.BF16 R20, R36.reuse, R60, RZ ;  /* 0x0000003c2414723c */ /* 0x050fe600000418ff */
[----:B------:R-:W-:Y:S04]  /*abd0*/  LDSM.16.M88.4 R200, [R239+0x7800] ;  /* 0x00780000efc8783b */ /* 0x000fe80000000200 */
[----:B------:R-:W-:Y:S01]  /*abe0*/  LDSM.16.M88.4 R196, [R239+0x7c00] ;  /* 0x007c0000efc4783b */ /* 0x000fe20000000200 */
[C---:B------:R-:W-:Y:S03]  /*abf0*/  HMMA.16816.F32.BF16 R64, R36.reuse, R62, RZ ;  /* 0x0000003e2440723c */ /* 0x040fe600000418ff */
[----:B------:R-:W-:Y:S04]  /*ac00*/  LDSM.16.M88.4 R212, [R240+0x7000] ;  /* 0x00700000f0d4783b */ /* 0x000fe80000000200 */
[----:B------:R-:W-:Y:S01]  /*ac10*/  LDSM.16.M88.4 R168, [R242+0x2000] ;  /* 0x00200000f2a8783b */ /* 0x000fe20000000200 */
[C---:B-----5:R-:W-:Y:S03]  /*ac20*/  HMMA.16816.F32.BF16 R56, R36.reuse, R188, RZ ;  /* 0x000000bc2438723c */ /* 0x060fe600000418ff */
[----:B------:R-:W0:Y:S05]  /*ac30*/  LDGDEPBAR ;  /* 0x00000000000079af */ /* 0x000e2a0000000000 */
[C---:B-1----:R-:W-:Y:S08]  /*ac40*/  HMMA.16816.F32.BF16 R48, R36.reuse, R180, RZ ;  /* 0x000000b42430723c */ /* 0x042ff000000418ff */
[C---:B------:R-:W-:Y:S08]  /*ac50*/  HMMA.16816.F32.BF16 R40, R36.reuse, R12, RZ ;  /* 0x0000000c2428723c */ /* 0x040ff000000418ff */
        /* <DEDUP_REMOVED lines=23> */
[C---:B------:R-:W-:Y:S01]  /*add0*/  HMMA.16816.F32.BF16 R188, R16.reuse, R34, R188 ;  /* 0x0000002210bc723c */ /* 0x040fe200000418bc */
[----:B------:R-:W-:Y:S07]  /*ade0*/  LDSM.16.M88.4 R32, [R222+0x4000] ;  /* 0x00400000de20783b */ /* 0x000fee0000000200 */
[----:B------:R-:W-:Y:S01]  /*adf0*/  HMMA.16816.F32.BF16 R172, R16, R26, R172 ;  /* 0x0000001a10ac723c */ /* 0x000fe200000418ac */
[----:B------:R-:W3:Y:S07]  /*ae00*/  LDSM.16.M88.4 R24, [R239+0x8000] ;  /* 0x00800000ef18783b */ /* 0x000eee0000000200 */
[----:B-1----:R-:W-:Y:S08]  /*ae10*/  HMMA.16816.F32.BF16 R4, R208, R12, R4 ;  /* 0x0000000cd004723c */ /* 0x002ff00000041804 */
[C---:B------:R-:W-:Y:S08]  /*ae20*/  HMMA.16816.F32.BF16 R184, R16.reuse, R28, R184 ;  /* 0x0000001c10b8723c */ /* 0x040ff000000418b8 */
[C---:B------:R-:W-:Y:S01]  /*ae30*/  HMMA.16816.F32.BF16 R60, R16.reuse, R166, R60 ;  /* 0x000000a6103c723c */ /* 0x040fe2000004183c */
[----:B------:R-:W1:Y:S07]  /*ae40*/  LDSM.16.M88.4 R164, [R242+0x3000] ;  /* 0x00300000f2a4783b */ /* 0x000e6e0000000200 */
[----:B------:R-:W-:Y:S01]  /*ae50*/  HMMA.16816.F32.BF16 R180, R16, R30, R180 ;  /* 0x0000001e10b4723c */ /* 0x000fe200000418b4 */
[----:B------:R-:W-:Y:S04]  /*ae60*/  LDSM.16.M88.4 R16, [R242+0x4000] ;  /* 0x00400000f210783b */ /* 0x000fe80000000200 */
[----:B------:R-:W-:Y:S03]  /*ae70*/  LDSM.16.M88.4 R28, [R222+0x5000] ;  /* 0x00500000de1c783b */ /* 0x000fe60000000200 */
        /* <DEDUP_REMOVED lines=9> */
[----:B------:R-:W-:Y:S08]  /*af10*/  HMMA.16816.F32.BF16 R4, R168, R212, R4 ;  /* 0x000000d4a804723c */ /* 0x000ff00000041804 */
[C---:B------:R-:W-:Y:S01]  /*af20*/  HMMA.16816.F32.BF16 R60, R208.reuse, R14, R60 ;  /* 0x0000000ed03c723c */ /* 0x040fe2000004183c */
[----:B------:R-:W4:Y:S07]  /*af30*/  LDSM.16.M88.4 R12, [R242+0x5000] ;  /* 0x00500000f20c783b */ /* 0x000f2e0000000200 */
[----:B------:R-:W-:Y:S08]  /*af40*/  HMMA.16816.F32.BF16 R184, R208, R200, R184 ;  /* 0x000000c8d0b8723c */ /* 0x000ff000000418b8 */
[----:B---3--:R-:W-:Y:S08]  /*af50*/  HMMA.16816.F32.BF16 R4, R32, R24, R4 ;  /* 0x000000182004723c */ /* 0x008ff00000041804 */
[----:B------:R-:W-:Y:S01]  /*af60*/  HMMA.16816.F32.BF16 R180, R208, R202, R180 ;  /* 0x000000cad0b4723c */ /* 0x000fe200000418b4 */
[----:B------:R-:W3:Y:S07]  /*af70*/  LDSM.16.M88.4 R200, [R240+0x7400] ;  /* 0x00740000f0c8783b */ /* 0x000eee0000000200 */
[----:B-1----:R-:W-:Y:S08]  /*af80*/  HMMA.16816.F32.BF16 R20, R164, R212, R20 ;  /* 0x000000d4a414723c */ /* 0x002ff00000041814 */
[----:B--2---:R-:W-:Y:S08]  /*af90*/  HMMA.16816.F32.BF16 R4, R16, R8, R4 ;  /* 0x000000081004723c */ /* 0x004ff00000041804 */
[-C--:B------:R-:W-:Y:S08]  /*afa0*/  HMMA.16816.F32.BF16 R60, R168, R214.reuse, R60 ;  /* 0x000000d6a83c723c */ /* 0x080ff0000004183c */
[----:B------:R-:W-:Y:S03]  /*afb0*/  HMMA.16816.F32.BF16 R64, R164, R214, R64 ;  /* 0x000000d6a440723c */ /* 0x000fe60000041840 */
[----:B------:R-:W-:Y:S01]  /*afc0*/  FMUL.FTZ R4, R4, UR6 ;  /* 0x0000000604047c20 */ /* 0x000fe20008410000 */
[----:B------:R-:W-:Y:S01]  /*afd0*/  FMUL.FTZ R5, R5, UR6 ;  /* 0x0000000605057c20 */ /* 0x000fe20008410000 */
[----:B------:R-:W-:Y:S01]  /*afe0*/  FMUL.FTZ R6, R6, UR6 ;  /* 0x0000000606067c20 */ /* 0x000fe20008410000 */
[----:B------:R-:W-:-:S02]  /*aff0*/  FMUL.FTZ R7, R7, UR6 ;  /* 0x0000000607077c20 */ /* 0x000fc40008410000 */
[C---:B------:R-:W-:Y:S01]  /*b000*/  HMMA.16816.F32.BF16 R192, R208.reuse, R204, R192 ;  /* 0x000000ccd0c0723c */ /* 0x040fe200000418c0 */
[----:B------:R-:W-:Y:S07]  /*b010*/  MUFU.TANH R213, R5 ;  /* 0x0000000500d57308 */ /* 0x000fee0000002400 */
[C---:B------:R-:W-:Y:S01]  /*b020*/  HMMA.16816.F32.BF16 R188, R208.reuse, R206, R188 ;  /* 0x000000ced0bc723c */ /* 0x040fe200000418bc */
[----:B------:R-:W1:Y:S07]  /*b030*/  MUFU.TANH R207, R4 ;  /* 0x0000000400cf7308 */ /* 0x000e6e0000002400 */
[----:B------:R-:W-:Y:S01]  /*b040*/  HMMA.16816.F32.BF16 R176, R208, R196, R176 ;  /* 0x000000c4d0b0723c */ /* 0x000fe200000418b0 */
[----:B------:R-:W-:Y:S07]  /*b050*/  MUFU.TANH R205, R6 ;  /* 0x0000000600cd7308 */ /* 0x000fee0000002400 */
[----:B------:R-:W-:Y:S01]  /*b060*/  HMMA.16816.F32.BF16 R20, R28, R24, R20 ;  /* 0x000000181c14723c */ /* 0x000fe20000041814 */
[----:B------:R2:W-:Y:S07]  /*b070*/  MUFU.TANH R197, R7 ;  /* 0x0000000700c57308 */ /* 0x0005ee0000002400 */
[-C--:B------:R-:W-:Y:S08]  /*b080*/  HMMA.16816.F32.BF16 R60, R32, R26.reuse, R60 ;  /* 0x0000001a203c723c */ /* 0x080ff0000004183c */
[----:B------:R-:W-:Y:S01]  /*b090*/  HMMA.16816.F32.BF16 R64, R28, R26, R64 ;  /* 0x0000001a1c40723c */ /* 0x000fe20000041840 */
[----:B------:R-:W-:Y:S04]  /*b0a0*/  LDSM.16.M88.4 R24, [R241+0x8400] ;  /* 0x00840000f118783b */ /* 0x000fe80000000200 */
[----:B--2---:R-:W2:Y:S03]  /*b0b0*/  LDSM.16.M88.4 R4, [R239+0x8400] ;  /* 0x00840000ef04783b */ /* 0x004ea60000000200 */
[----:B----4-:R-:W-:Y:S08]  /*b0c0*/  HMMA.16816.F32.BF16 R20, R12, R8, R20 ;  /* 0x000000080c14723c */ /* 0x010ff00000041814 */
[----:B------:R-:W-:Y:S08]  /*b0d0*/  HMMA.16816.F32.BF16 R60, R16, R10, R60 ;  /* 0x0000000a103c723c */ /* 0x000ff0000004183c */
[-C--:B---3--:R-:W-:Y:S03]  /*b0e0*/  HMMA.16816.F32.BF16 R192, R168, R200.reuse, R192 ;  /* 0x000000c8a8c0723c */ /* 0x088fe600000418c0 */
        /* <DEDUP_REMOVED lines=8> */
[----:B------:R-:W-:-:S02]  /*b170*/  FMUL.FTZ R63, R63, UR6 ;  /* 0x000000063f3f7c20 */ /* 0x000fc40008410000 */
[----:B------:R-:W-:Y:S01]  /*b180*/  MUFU.TANH R204, R21 ;  /* 0x0000001500cc7308 */ /* 0x000fe20000002400 */
[----:B------:R-:W-:Y:S01]  /*b190*/  HMMA.16816.F32.BF16 R64, R12, R10, R64 ;  /* 0x0000000a0c40723c */ /* 0x000fe20000041840 */
[----:B------:R-:W3:Y:S06]  /*b1a0*/  LDSM.16.M88.4 R8, [R240+0x7800] ;  /* 0x00780000f008783b */ /* 0x000eec0000000200 */
[----:B------:R-:W-:Y:S01]  /*b1b0*/  MUFU.TANH R206, R22 ;  /* 0x0000001600ce7308 */ /* 0x000fe20000002400 */
[-C--:B------:R-:W-:Y:S07]  /*b1c0*/  HMMA.16816.F32.BF16 R52, R164, R202.reuse, R52 ;  /* 0x000000caa434723c */ /* 0x080fee0000041834 */
[----:B------:R4:W-:Y:S01]  /*b1d0*/  MUFU.TANH R212, R23 ;  /* 0x0000001700d47308 */ /* 0x0009e20000002400 */
[----:B------:R-:W-:Y:S07]  /*b1e0*/  HMMA.16816.F32.BF16 R188, R168, R202, R188 ;  /* 0x000000caa8bc723c */ /* 0x000fee00000418bc */
[----:B------:R5:W1:Y:S01]  /*b1f0*/  MUFU.TANH R200, R60 ;  /* 0x0000003c00c87308 */ /* 0x000a620000002400 */
[-C--:B--2---:R-:W-:Y:S07]  /*b200*/  HMMA.16816.F32.BF16 R192, R32, R4.reuse, R192 ;  /* 0x0000000420c0723c */ /* 0x084fee00000418c0 */
[----:B------:R2:W1:Y:S01]  /*b210*/  MUFU.TANH R201, R61 ;  /* 0x0000003d00c97308 */ /* 0x0004620000002400 */
[C---:B------:R-:W-:Y:S01]  /*b220*/  HMMA.16816.F32.BF16 R56, R28.reuse, R4, R56 ;  /* 0x000000041c38723c */ /* 0x040fe20000041838 */
[----:B----4-:R-:W-:Y:S06]  /*b230*/  LDSM.16.M88.4 R20, [R239+0x8800] ;  /* 0x00880000ef14783b */ /* 0x010fec0000000200 */
[----:B------:R-:W-:Y:S01]  /*b240*/  MUFU.TANH R63, R63 ;  /* 0x0000003f003f7308 */ /* 0x000fe20000002400 */
[----:B------:R-:W-:Y:S01]  /*b250*/  HMMA.16816.F32.BF16 R52, R28, R6, R52 ;  /* 0x000000061c34723c */ /* 0x000fe20000041834 */
[----:B-----5:R-:W-:Y:S01]  /*b260*/  FMUL.FTZ R60, R62, UR6 ;  /* 0x000000063e3c7c20 */ /* 0x020fe20008410000 */
[----:B------:R-:W-:Y:S01]  /*b270*/  FMUL.FTZ R62, R65, UR6 ;  /* 0x00000006413e7c20 */ /* 0x000fe20008410000 */
[----:B------:R-:W-:-:S04]  /*b280*/  FMUL.FTZ R65, R67, UR6 ;  /* 0x0000000643417c20 */ /* 0x000fc80008410000 */
[----:B------:R-:W-:Y:S01]  /*b290*/  MUFU.TANH R60, R60 ;  /* 0x0000003c003c7308 */ /* 0x000fe20000002400 */
[----:B------:R-:W-:Y:S01]  /*b2a0*/  HMMA.16816.F32.BF16 R188, R32, R6, R188 ;  /* 0x0000000620bc723c */ /* 0x000fe200000418bc */
[----:B------:R-:W4:Y:S01]  /*b2b0*/  LDSM.16.M88.4 R4, [R240+0x7c00] ;  /* 0x007c0000f004783b */ /* 0x000f220000000200 */
[----:B--2---:R-:W-:Y:S01]  /*b2c0*/  FMUL.FTZ R61, R64, UR6 ;  /* 0x00000006403d7c20 */ /* 0x004fe20008410000 */
[----:B------:R-:W-:-:S04]  /*b2d0*/  FMUL.FTZ R64, R66, UR6 ;  /* 0x0000000642407c20 */ /* 0x000fc80008410000 */
[----:B------:R-:W-:Y:S01]  /*b2e0*/  MUFU.TANH R62, R62 ;  /* 0x0000003e003e7308 */ /* 0x000fe20000002400 */
[----:B------:R-:W-:Y:S07]  /*b2f0*/  HMMA.16816.F32.BF16 R172, R208, R198, R172 ;  /* 0x000000c6d0ac723c */ /* 0x000fee00000418ac */
[----:B------:R-:W-:Y:S01]  /*b300*/  MUFU.TANH R61, R61 ;  /* 0x0000003d003d7308 */ /* 0x000fe20000002400 */
[-C--:B---3--:R-:W-:Y:S07]  /*b310*/  HMMA.16816.F32.BF16 R184, R168, R8.reuse, R184 ;  /* 0x00000008a8b8723c */ /* 0x088fee00000418b8 */
[----:B------:R-:W-:Y:S01]  /*b320*/  MUFU.TANH R64, R64 ;  /* 0x0000004000407308 */ /* 0x000fe20000002400 */
[C---:B------:R-:W-:Y:S07]  /*b330*/  HMMA.16816.F32.BF16 R48, R164.reuse, R8, R48 ;  /* 0x00000008a430723c */ /* 0x040fee0000041830 */
[----:B------:R-:W-:Y:S01]  /*b340*/  MUFU.TANH R65, R65 ;  /* 0x0000004100417308 */ /* 0x000fe20000002400 */
[-C--:B------:R-:W-:Y:S08]  /*b350*/  HMMA.16816.F32.BF16 R44, R164, R10.reuse, R44 ;  /* 0x0000000aa42c723c */ /* 0x080ff0000004182c */
[----:B------:R-:W-:Y:S01]  /*b360*/  HMMA.16816.F32.BF16 R180, R168, R10, R180 ;  /* 0x0000000aa8b4723c */ /* 0x000fe200000418b4 */
[----:B------:R-:W2:Y:S07]  /*b370*/  LDSM.16.M88.4 R8, [R239+0x8c00] ;  /* 0x008c0000ef08783b */ /* 0x000eae0000000200 */
[-C--:B------:R-:W-:Y:S08]  /*b380*/  HMMA.16816.F32.BF16 R192, R16, R24.reuse, R192 ;  /* 0x0000001810c0723c */ /* 0x080ff000000418c0 */
[----:B------:R-:W-:Y:S08]  /*b390*/  HMMA.16816.F32.BF16 R56, R12, R24, R56 ;  /* 0x000000180c38723c */ /* 0x000ff00000041838 */
[----:B------:R-:W-:Y:S03]  /*b3a0*/  HMMA.16816.F32.BF16 R188, R16, R26, R188 ;  /* 0x0000001a10bc723c */ /* 0x000fe600000418bc */
[----:B------:R-:W-:Y:S01]  /*b3b0*/  FMUL.FTZ R67, R192, UR6 ;  /* 0x00000006c0437c20 */ /* 0x000fe20008410000 */
[----:B------:R-:W-:Y:S01]  /*b3c0*/  FMUL.FTZ R193, R193, UR6 ;  /* 0x00000006c1c17c20 */ /* 0x000fe20008410000 */
[----:B------:R-:W-:Y:S01]  /*b3d0*/  FMUL.FTZ R194, R194, UR6 ;  /* 0x00000006c2c27c20 */ /* 0x000fe20008410000 */
[----:B------:R-:W-:-:S02]  /*b3e0*/  FMUL.FTZ R192, R195, UR6 ;  /* 0x00000006c3c07c20 */ /* 0x000fc40008410000 */
[----:B------:R-:W-:Y:S01]  /*b3f0*/  HMMA.16816.F32.BF16 R52, R12, R26, R52 ;  /* 0x0000001a0c34723c */ /* 0x000fe20000041834 */
[----:B------:R-:W3:Y:S01]  /*b400*/  LDSM.16.M88.4 R24, [R241+0x8800] ;  /* 0x00880000f118783b */ /* 0x000ee20000000200 */
[----:B------:R-:W5:Y:S01]  /*b410*/  MUFU.TANH R67, R67 ;  /* 0x0000004300437308 */ /* 0x000f620000002400 */
[----:B------:R-:W-:Y:S01]  /*b420*/  FMUL.FTZ R58, R58, UR6 ;  /* 0x000000063a3a7c20 */ /* 0x000fe20008410000 */
[----:B------:R-:W-:Y:S01]  /*b430*/  FMUL.FTZ R56, R56, UR6 ;  /* 0x0000000638387c20 */ /* 0x000fe20008410000 */
[----:B------:R-:W-:-:S03]  /*b440*/  FMUL.FTZ R57, R57, UR6 ;  /* 0x0000000639397c20 */ /* 0x000fc60008410000 */
[----:B----4-:R-:W-:Y:S02]  /*b450*/  HMMA.16816.F32.BF16 R40, R164, R4, R40 ;  /* 0x00000004a428723c */ /* 0x010fe40000041828 */
[----:B------:R4:W-:Y:S01]  /*b460*/  MUFU.TANH R66, R58 ;  /* 0x0000003a00427308 */ /* 0x0009e20000002400 */
[----:B------:R-:W-:Y:S01]  /*b470*/  FMUL.FTZ R190, R190, UR6 ;  /* 0x00000006bebe7c20 */ /* 0x000fe20008410000 */
[----:B------:R-:W-:-:S04]  /*b480*/  FMUL.FTZ R191, R191, UR6 ;  /* 0x00000006bfbf7c20 */ /* 0x000fc80008410000 */
[----:B------:R-:W-:Y:S02]  /*b490*/  HMMA.16816.F32.BF16 R36, R164, R6, R36 ;  /* 0x00000006a424723c */ /* 0x000fe40000041824 */
[----:B------:R-:W5:Y:S01]  /*b4a0*/  MUFU.TANH R193, R193 ;  /* 0x000000c100c17308 */ /* 0x000f620000002400 */
[----:B------:R-:W-:Y:S01]  /*b4b0*/  FMUL.FTZ R52, R52, UR6 ;  /* 0x0000000634347c20 */ /* 0x000fe20008410000 */
[----:B------:R-:W-:-:S04]  /*b4c0*/  FMUL.FTZ R53, R53, UR6 ;  /* 0x0000000635357c20 */ /* 0x000fc80008410000 */
[----:B------:R-:W-:Y:S02]  /*b4d0*/  HMMA.16816.F32.BF16 R176, R168, R4, R176 ;  /* 0x00000004a8b0723c */ /* 0x000fe400000418b0 */
[----:B------:R-:W-:Y:S01]  /*b4e0*/  MUFU.TANH R202, R194 ;  /* 0x000000c200ca7308 */ /* 0x000fe20000002400 */
[----:B----4-:R-:W-:Y:S01]  /*b4f0*/  FMUL.FTZ R58, R59, UR6 ;  /* 0x000000063b3a7c20 */ /* 0x010fe20008410000 */
[----:B------:R-:W-:Y:S01]  /*b500*/  FMUL.FTZ R59, R188, UR6 ;  /* 0x00000006bc3b7c20 */ /* 0x000fe20008410000 */
[----:B------:R-:W-:-:S03]  /*b510*/  FMUL.FTZ R188, R189, UR6 ;  /* 0x00000006bdbc7c20 */ /* 0x000fc60008410000 */
[----:B------:R-:W-:Y:S01]  /*b520*/  HMMA.16816.F32.BF16 R172, R168, R6, R172 ;  /* 0x00000006a8ac723c */ /* 0x000fe200000418ac */
[----:B------:R-:W4:Y:S01]  /*b530*/  LDSM.16.M88.4 R4, [R241+0x8c00] ;  /* 0x008c0000f104783b */ /* 0x000f220000000200 */
[----:B------:R-:W-:Y:S01]  /*b540*/  MUFU.TANH R195, R190 ;  /* 0x000000be00c37308 */ /* 0x000fe20000002400 */
[----:B------:R-:W-:-:S05]  /*b550*/  DEPBAR.LE SB0, 0x0 ;  /* 0x000080000000791a */ /* 0x000fca0000000000 */
[C---:B------:R-:W-:Y:S02]  /*b560*/  HMMA.16816.F32.BF16 R184, R32.reuse, R20, R184 ;  /* 0x0000001420b8723c */ /* 0x040fe400000418b8 */
[----:B------:R-:W5:Y:S06]  /*b570*/  MUFU.TANH R59, R59 ;  /* 0x0000003b003b7308 */ /* 0x000f6c0000002400 */
[C---:B------:R-:W-:Y:S02]  /*b580*/  HMMA.16816.F32.BF16 R180, R32.reuse, R22, R180 ;  /* 0x0000001620b4723c */ /* 0x040fe400000418b4 */
[----:B------:R1:W-:Y:S06]  /*b590*/  MUFU.TANH R194, R191 ;  /* 0x000000bf00c27308 */ /* 0x0003ec0000002400 */
[C---:B--2---:R-:W-:Y:S02]  /*b5a0*/  HMMA.16816.F32.BF16 R176, R32.reuse, R8, R176 ;  /* 0x0000000820b0723c */ /* 0x044fe400000418b0 */
[----:B------:R-:W2:Y:S06]  /*b5b0*/  MUFU.TANH R188, R188 ;  /* 0x000000bc00bc7308 */ /* 0x000eac0000002400 */
[----:B------:R-:W-:Y:S02]  /*b5c0*/  HMMA.16816.F32.BF16 R172, R32, R10, R172 ;  /* 0x0000000a20ac723c */ /* 0x000fe400000418ac */
[----:B------:R-:W-:Y:S06]  /*b5d0*/  MUFU.TANH R192, R192 ;  /* 0x000000c000c07308 */ /* 0x000fec0000002400 */
[----:B------:R-:W-:Y:S01]  /*b5e0*/  HMMA.16816.F32.BF16 R48, R28, R20, R48 ;  /* 0x000000141c30723c */ /* 0x000fe20000041830 */
[----:B------:R-:W-:Y:S01]  /*b5f0*/  FMUL.FTZ R20, R54, UR6 ;  /* 0x0000000636147c20 */ /* 0x000fe20008410000 */
[----:B------:R-:W-:Y:S01]  /*b600*/  FMUL.FTZ R21, R55, UR6 ;  /* 0x0000000637157c20 */ /* 0x000fe20008410000 */
[----:B------:R-:W-:Y:S05]  /*b610*/  MUFU.TANH R56, R56 ;  /* 0x0000003800387308 */ /* 0x000fea0000002400 */
[C---:B---3--:R-:W-:Y:S03]  /*b620*/  HMMA.16816.F32.BF16 R184, R16.reuse, R24, R184 ;  /* 0x0000001810b8723c */ /* 0x048fe600000418b8 */
[----:B------:R-:W-:Y:S05]  /*b630*/  MUFU.TANH R57, R57 ;  /* 0x0000003900397308 */ /* 0x000fea0000002400 */
[----:B------:R-:W-:Y:S03]  /*b640*/  HMMA.16816.F32.BF16 R180, R16, R26, R180 ;  /* 0x0000001a10b4723c */ /* 0x000fe600000418b4 */
[----:B------:R-:W-:Y:S05]  /*b650*/  MUFU.TANH R58, R58 ;  /* 0x0000003a003a7308 */ /* 0x000fea0000002400 */
[----:B------:R-:W-:Y:S01]  /*b660*/  HMMA.16816.F32.BF16 R40, R28, R8, R40 ;  /* 0x000000081c28723c */ /* 0x000fe20000041828 */
[----:B------:R-:W-:-:S02]  /*b670*/  IMAD.SHL.U32 R9, R220, 0x2, RZ ;  /* 0x00000002dc097824 */ /* 0x000fc400078e00ff */
[----:B------:R-:W-:Y:S01]  /*b680*/  FMUL.FTZ R54, R185, UR6 ;  /* 0x00000006b9367c20 */ /* 0x000fe20008410000 */
[----:B------:R-:W-:Y:S01]  /*b690*/  FMUL.FTZ R171, R184, UR6 ;  /* 0x00000006b8ab7c20 */ /* 0x000fe20008410000 */
[----:B------:R-:W-:Y:S01]  /*b6a0*/  FMUL.FTZ R164, R186, UR6 ;  /* 0x00000006baa47c20 */ /* 0x000fe20008410000 */
[----:B------:R-:W-:Y:S01]  /*b6b0*/  LOP3.LUT R9, R9, 0x6, RZ, 0xc0, !PT ;  /* 0x0000000609097812 */ /* 0x000fe200078ec0ff */
[----:B------:R-:W-:Y:S01]  /*b6c0*/  FMUL.FTZ R165, R187, UR6 ;  /* 0x00000006bba57c20 */ /* 0x000fe20008410000 */
[----:B----4-:R-:W-:Y:S01]  /*b6d0*/  HMMA.16816.F32.BF16 R176, R16, R4, R176 ;  /* 0x0000000410b0723c */ /* 0x010fe200000418b0 */
[----:B------:R-:W-:Y:S02]  /*b6e0*/  MUFU.TANH R54, R54 ;  /* 0x0000003600367308 */ /* 0x000fe40000002400 */
[----:B------:R-:W-:Y:S01]  /*b6f0*/  FMUL.FTZ R32, R180, UR6 ;  /* 0x00000006b4207c20 */ /* 0x000fe20008410000 */
[----:B-1----:R-:W-:Y:S01]  /*b700*/  FMUL.FTZ R191, R182, UR6 ;  /* 0x00000006b6bf7c20 */ /* 0x002fe20008410000 */
[----:B------:R-:W-:Y:S01]  /*b710*/  FMUL.FTZ R190, R183, UR6 ;  /* 0x00000006b7be7c20 */ /* 0x000fe20008410000 */
[----:B------:R-:W-:-:S02]  /*b720*/  FMUL.FTZ R170, R181, UR6 ;  /* 0x00000006b5aa7c20 */ /* 0x000fc40008410000 */
[----:B------:R-:W-:Y:S01]  /*b730*/  HMMA.16816.F32.BF16 R172, R16, R6, R172 ;  /* 0x0000000610ac723c */ /* 0x000fe200000418ac */
[----:B------:R-:W-:Y:S01]  /*b740*/  IMAD.U32 R16, RZ, RZ, UR20 ;  /* 0x00000014ff107e24 */ /* 0x000fe2000f8e00ff */
[----:B------:R-:W1:Y:S03]  /*b750*/  MUFU.TANH R171, R171 ;  /* 0x000000ab00ab7308 */ /* 0x000e660000002400 */
[----:B------:R-:W-:-:S03]  /*b760*/  IMAD R9, R16, 0x40, R9 ;  /* 0x0000004010097824 */ /* 0x000fc600078e0209 */
[----:B------:R-:W-:Y:S01]  /*b770*/  HMMA.16816.F32.BF16 R48, R12, R24, R48 ;  /* 0x000000180c30723c */ /* 0x000fe20000041830 */
[C---:B------:R-:W-:Y:S01]  /*b780*/  VIADD R185, R9.reuse, 0xffffff40 ;  /* 0xffffff4009b97836 */ /* 0x040fe20000000000 */
[----:B------:R-:W3:Y:S01]  /*b790*/  MUFU.TANH R32, R32 ;  /* 0x0000002000207308 */ /* 0x000ee20000002400 */
[C---:B------:R-:W-:Y:S02]  /*b7a0*/  VIADD R184, R9.reuse, 0xffffff41 ;  /* 0xffffff4109b87836 */ /* 0x040fe40000000000 */
[----:B------:R-:W-:Y:S01]  /*b7b0*/  FMUL.FTZ R16, R176, UR6 ;  /* 0x00000006b0107c20 */ /* 0x000fe20008410000 */
[----:B------:R-:W-:Y:S01]  /*b7c0*/  VIADD R183, R9, 0xffffff48 ;  /* 0xffffff4809b77836 */ /* 0x000fe20000000000 */
[-C--:B------:R-:W-:Y:S01]  /*b7d0*/  ISETP.GE.AND P0, PT, R185, R233.reuse, PT ;  /* 0x000000e9b900720c */ /* 0x080fe20003f06270 */
[C---:B------:R-:W-:Y:S01]  /*b7e0*/  VIADD R182, R9.reuse, 0xffffff49 ;  /* 0xffffff4909b67836 */ /* 0x040fe20000000000 */
[----:B------:R-:W-:Y:S01]  /*b7f0*/  HMMA.16816.F32.BF16 R44, R28, R22, R44 ;  /* 0x000000161c2c723c */ /* 0x000fe2000004182c */
[----:B------:R-:W-:Y:S01]  /*b800*/  VIADD R181, R9, 0xffffff50 ;  /* 0xffffff5009b57836 */ /* 0x000fe20000000000 */
[-C--:B------:R-:W-:Y:S01]  /*b810*/  ISETP.GE.AND P5, PT, R184, R233.reuse, PT ;  /* 0x000000e9b800720c */ /* 0x080fe20003fa6270 */
[----:B------:R-:W-:Y:S01]  /*b820*/  FMUL.FTZ R35, R177, UR6 ;  /* 0x00000006b1237c20 */ /* 0x000fe20008410000 */
[----:B------:R-:W-:Y:S01]  /*b830*/  FSEL R207, R207, -INF , !P0 ;  /* 0xff800000cfcf7808 */ /* 0x000fe20004000000 */
[----:B------:R-:W-:Y:S01]  /*b840*/  VIADD R180, R9, 0xffffff51 ;  /* 0xffffff5109b47836 */ /* 0x000fe20000000000 */
[-C--:B------:R-:W-:Y:S01]  /*b850*/  ISETP.GE.AND P1, PT, R183, R233.reuse, PT ;  /* 0x000000e9b700720c */ /* 0x080fe20003f26270 */
[----:B------:R-:W-:Y:S01]  /*b860*/  VIADD R169, R9, 0xffffff58 ;  /* 0xffffff5809a97836 */ /* 0x000fe20000000000 */
[-C--:B------:R-:W-:Y:S01]  /*b870*/  ISETP.GE.AND P0, PT, R182, R233.reuse, PT ;  /* 0x000000e9b600720c */ /* 0x080fe20003f06270 */
[----:B------:R-:W-:Y:S01]  /*b880*/  FMUL.FTZ R34, R172, UR6 ;  /* 0x00000006ac227c20 */ /* 0x000fe20008410000 */
[----:B------:R-:W-:Y:S01]  /*b890*/  FMUL.FTZ R33, R173, UR6 ;  /* 0x00000006ad217c20 */ /* 0x000fe20008410000 */
[----:B------:R-:W4:Y:S01]  /*b8a0*/  MUFU.TANH R170, R170 ;  /* 0x000000aa00aa7308 */ /* 0x000f220000002400 */
[----:B------:R-:W-:Y:S01]  /*b8b0*/  FSEL R213, R213, -INF , !P5 ;  /* 0xff800000d5d57808 */ /* 0x000fe20006800000 */
[----:B------:R-:W-:Y:S01]  /*b8c0*/  FMUL.FTZ R22, R50, UR6 ;  /* 0x0000000632167c20 */ /* 0x000fe20008410000 */
[----:B------:R-:W-:Y:S01]  /*b8d0*/  FMUL.FTZ R8, R51, UR6 ;  /* 0x0000000633087c20 */ /* 0x000fe20008410000 */
[----:B------:R-:W-:Y:S01]  /*b8e0*/  VIADD R168, R9, 0xffffff59 ;  /* 0xffffff5909a87836 */ /* 0x000fe20000000000 */
[-C--:B------:R-:W-:Y:S01]  /*b8f0*/  ISETP.GE.AND P5, PT, R181, R233.reuse, PT ;  /* 0x000000e9b500720c */ /* 0x080fe20003fa6270 */
[----:B------:R-:W-:Y:S01]  /*b900*/  VIADD R167, R9, 0xffffff60 ;  /* 0xffffff6009a77836 */ /* 0x000fe20000000000 */
[----:B------:R-:W-:Y:S01]  /*b910*/  FSEL R50, R200, -INF , !P1 ;  /* 0xff800000c8327808 */ /* 0x000fe20004800000 */
[----:B------:R-:W4:Y:S01]  /*b920*/  MUFU.TANH R16, R16 ;  /* 0x0000001000107308 */ /* 0x000f220000002400 */
[----:B------:R-:W-:Y:S01]  /*b930*/  FSEL R51, R201, -INF , !P0 ;  /* 0xff800000c9337808 */ /* 0x000fe20004000000 */
[----:B------:R-:W-:Y:S01]  /*b940*/  VIADD R166, R9, 0xffffff61 ;  /* 0xffffff6109a67836 */ /* 0x000fe20000000000 */
[-C--:B------:R-:W-:Y:S01]  /*b950*/  ISETP.GE.AND P1, PT, R180, R233.reuse, PT ;  /* 0x000000e9b400720c */ /* 0x080fe20003f26270 */
[----:B------:R-:W-:Y:S01]  /*b960*/  FMUL.FTZ R25, R49, UR6 ;  /* 0x0000000631197c20 */ /* 0x000fe20008410000 */
[-C--:B------:R-:W-:Y:S01]  /*b970*/  ISETP.GE.AND P0, PT, R169, R233.reuse, PT ;  /* 0x000000e9a900720c */ /* 0x080fe20003f06270 */
[----:B------:R-:W-:Y:S01]  /*b980*/  VIADD R49, R9, 0xffffff68 ;  /* 0xffffff6809317836 */ /* 0x000fe20000000000 */
[----:B-----5:R-:W-:Y:S01]  /*b990*/  FSEL R189, R67, -INF , !P5 ;  /* 0xff80000043bd7808 */ /* 0x020fe20006800000 */
[----:B------:R-:W5:Y:S01]  /*b9a0*/  MUFU.TANH R35, R35 ;  /* 0x0000002300237308 */ /* 0x000f620000002400 */
[-C--:B------:R-:W-:Y:S01]  /*b9b0*/  ISETP.GE.AND P5, PT, R168, R233.reuse, PT ;  /* 0x000000e9a800720c */ /* 0x080fe20003fa6270 */
[----:B------:R-:W-:Y:S01]  /*b9c0*/  FMUL.FTZ R24, R48, UR6 ;  /* 0x0000000630187c20 */ /* 0x000fe20008410000 */
[----:B------:R-:W-:Y:S01]  /*b9d0*/  HMMA.16816.F32.BF16 R44, R12, R26, R44 ;  /* 0x0000001a0c2c723c */ /* 0x000fe2000004182c */
[----:B------:R-:W-:Y:S01]  /*b9e0*/  FSEL R187, R193, -INF , !P1 ;  /* 0xff800000c1bb7808 */ /* 0x000fe20004800000 */
[----:B------:R-:W-:Y:S01]  /*b9f0*/  VIADD R48, R9, 0xffffff69 ;  /* 0xffffff6909307836 */ /* 0x000fe20000000000 */
[----:B------:R-:W-:Y:S01]  /*ba00*/  FSEL R186, R59, -INF , !P0 ;  /* 0xff8000003bba7808 */ /* 0x000fe20004000000 */
[----:B------:R-:W-:Y:S01]  /*ba10*/  VIADD R27, R9, 0xffffff70 ;  /* 0xffffff70091b7836 */ /* 0x000fe20000000000 */
[----:B------:R-:W5:Y:S01]  /*ba20*/  MUFU.TANH R34, R34 ;  /* 0x0000002200227308 */ /* 0x000f620000002400 */
[-C--:B------:R-:W-:Y:S01]  /*ba30*/  ISETP.GE.AND P1, PT, R167, R233.reuse, PT ;  /* 0x000000e9a700720c */ /* 0x080fe20003f26270 */
[C---:B------:R-:W-:Y:S01]  /*ba40*/  VIADD R26, R9.reuse, 0xffffff71 ;  /* 0xffffff71091a7836 */ /* 0x040fe20000000000 */
[-C--:B------:R-:W-:Y:S01]  /*ba50*/  ISETP.GE.AND P0, PT, R166, R233.reuse, PT ;  /* 0x000000e9a600720c */ /* 0x080fe20003f06270 */
[C---:B------:R-:W-:Y:S01]  /*ba60*/  VIADD R23, R9.reuse, 0xffffff78 ;  /* 0xffffff7809177836 */ /* 0x040fe20000000000 */
[----:B--2---:R-:W-:Y:S01]  /*ba70*/  FSEL R188, R188, -INF , !P5 ;  /* 0xff800000bcbc7808 */ /* 0x004fe20006800000 */
[----:B------:R-:W-:Y:S01]  /*ba80*/  VIADD R9, R9, 0xffffff79 ;  /* 0xffffff7909097836 */ /* 0x000fe20000000000 */
[-C--:B------:R-:W-:Y:S01]  /*ba90*/  ISETP.GE.AND P5, PT, R49, R233.reuse, PT ;  /* 0x000000e93100720c */ /* 0x080fe20003fa6270 */
[----:B------:R-:W2:Y:S01]  /*baa0*/  MUFU.TANH R33, R33 ;  /* 0x0000002100217308 */ /* 0x000ea20000002400 */
[----:B-1----:R-:W-:Y:S01]  /*bab0*/  FSEL R171, R171, -INF , !P1 ;  /* 0xff800000abab7808 */ /* 0x002fe20004800000 */
[----:B------:R-:W-:Y:S01]  /*bac0*/  FMUL.FTZ R178, R178, UR6 ;  /* 0x00000006b2b27c20 */ /* 0x000fe20008410000 */
[----:B------:R-:W-:Y:S01]  /*bad0*/  FSEL R173, R54, -INF , !P0 ;  /* 0xff80000036ad7808 */ /* 0x000fe20004000000 */
[----:B------:R-:W-:Y:S01]  /*bae0*/  HMMA.16816.F32.BF16 R28, R28, R10, R36 ;  /* 0x0000000a1c1c723c */ /* 0x000fe20000041824 */
[-C--:B------:R-:W-:Y:S01]  /*baf0*/  ISETP.GE.AND P1, PT, R48, R233.reuse, PT ;  /* 0x000000e93000720c */ /* 0x080fe20003f26270 */
[----:B------:R-:W-:Y:S01]  /*bb00*/  FMUL.FTZ R44, R44, UR6 ;  /* 0x000000062c2c7c20 */ /* 0x000fe20008410000 */
[-C--:B------:R-:W-:Y:S01]  /*bb10*/  ISETP.GE.AND P0, PT, R27, R233.reuse, PT ;  /* 0x000000e91b00720c */ /* 0x080fe20003f06270 */
[----:B------:R-:W1:Y:S01]  /*bb20*/  MUFU.TANH R164, R164 ;  /* 0x000000a400a47308 */ /* 0x000e620000002400 */
[----:B---3--:R-:W-:Y:S01]  /*bb30*/  FSEL R172, R32, -INF , !P5 ;  /* 0xff80000020ac7808 */ /* 0x008fe20006800000 */
[----:B------:R-:W-:Y:S01]  /*bb40*/  FMUL.FTZ R45, R45, UR6 ;  /* 0x000000062d2d7c20 */ /* 0x000fe20008410000 */
[-C--:B------:R-:W-:Y:S01]  /*bb50*/  ISETP.GE.AND P5, PT, R26, R233.reuse, PT ;  /* 0x000000e91a00720c */ /* 0x080fe20003fa6270 */
[----:B------:R-:W-:Y:S01]  /*bb60*/  FMUL.FTZ R46, R46, UR6 ;  /* 0x000000062e2e7c20 */ /* 0x000fe20008410000 */
[----:B----4-:R-:W-:Y:S01]  /*bb70*/  FSEL R170, R170, -INF , !P1 ;  /* 0xff800000aaaa7808 */ /* 0x010fe20004800000 */
[----:B------:R-:W-:Y:S01]  /*bb80*/  FMUL.FTZ R47, R47, UR6 ;  /* 0x000000062f2f7c20 */ /* 0x000fe20008410000 */
[----:B------:R-:W-:Y:S01]  /*bb90*/  FSEL R32, R16, -INF , !P0 ;  /* 0xff80000010207808 */ /* 0x000fe20004000000 */
[----:B------:R-:W3:Y:S01]  /*bba0*/  MUFU.TANH R165, R165 ;  /* 0x000000a500a57308 */ /* 0x000ee20000002400 */
[-C--:B------:R-:W-:Y:S01]  /*bbb0*/  ISETP.GE.AND P1, PT, R23, R233.reuse, PT ;  /* 0x000000e91700720c */ /* 0x080fe20003f26270 */
[C---:B------:R-:W-:Y:S01]  /*bbc0*/  HMMA.16816.F32.BF16 R16, R12.reuse, R4, R40 ;  /* 0x000000040c10723c */ /* 0x040fe20000041828 */
[----:B------:R-:W-:Y:S01]  /*bbd0*/  ISETP.GE.AND P0, PT, R9, R233, PT ;  /* 0x000000e90900720c */ /* 0x000fe20003f06270 */
[----:B------:R-:W-:Y:S01]  /*bbe0*/  FMUL.FTZ R41, R179, UR6 ;  /* 0x00000006b3297c20 */ /* 0x000fe20008410000 */
[----:B-----5:R-:W-:Y:S01]  /*bbf0*/  FSEL R35, R35, -INF , !P5 ;  /* 0xff80000023237808 */ /* 0x020fe20006800000 */
[----:B------:R-:W-:Y:S01]  /*bc00*/  FMUL.FTZ R5, R174, UR6 ;  /* 0x00000006ae057c20 */ /* 0x000fe20008410000 */
[-C--:B------:R-:W-:Y:S01]  /*bc10*/  ISETP.GE.AND P5, PT, R185, R3.reuse, PT ;  /* 0x00000003b900720c */ /* 0x080fe20003fa6270 */
[----:B------:R-:W4:Y:S01]  /*bc20*/  MUFU.TANH R191, R191 ;  /* 0x000000bf00bf7308 */ /* 0x000f220000002400 */
[----:B------:R-:W-:Y:S01]  /*bc30*/  FSEL R34, R34, -INF , !P1 ;  /* 0xff80000022227808 */ /* 0x000fe20004800000 */
[----:B------:R-:W-:Y:S01]  /*bc40*/  FMUL.FTZ R4, R175, UR6 ;  /* 0x00000006af047c20 */ /* 0x000fe20008410000 */
[----:B--2---:R-:W-:Y:S01]  /*bc50*/  FSEL R33, R33, -INF , !P0 ;  /* 0xff80000021217808 */ /* 0x004fe20004000000 */
[----:B------:R-:W-:Y:S01]  /*bc60*/  HMMA.16816.F32.BF16 R28, R12, R6, R28 ;  /* 0x000000060c1c723c */ /* 0x000fe2000004181c */
[----:B------:R-:W-:-:S02]  /*bc70*/  ISETP.GE.AND P1, PT, R184, R3, PT ;  /* 0x00000003b800720c */ /* 0x000fc40003f26270 */
[-C--:B------:R-:W-:Y:S01]  /*bc80*/  ISETP.GE.AND P0, PT, R183, R3.reuse, PT ;  /* 0x00000003b700720c */ /* 0x080fe20003f06270 */
[----:B------:R-:W2:Y:S01]  /*bc90*/  MUFU.TANH R190, R190 ;  /* 0x000000be00be7308 */ /* 0x000ea20000002400 */
[----:B------:R-:W-:Y:S02]  /*bca0*/  FSEL R205, R205, -INF , !P5 ;  /* 0xff800000cdcd7808 */ /* 0x000fe40006800000 */
[-C--:B------:R-:W-:Y:S02]  /*bcb0*/  ISETP.GE.AND P5, PT, R182, R3.reuse, PT ;  /* 0x00000003b600720c */ /* 0x080fe40003fa6270 */
[----:B------:R-:W-:Y:S01]  /*bcc0*/  FSEL R54, R197, -INF , !P1 ;  /* 0xff800000c5367808 */ /* 0x000fe20004800000 */
[----:B------:R-:W-:Y:S01]  /*bcd0*/  FMUL.FTZ R16, R16, UR6 ;  /* 0x0000000610107c20 */ /* 0x000fe20008410000 */
[----:B------:R-:W-:Y:S01]  /*bce0*/  FSEL R55, R60, -INF , !P0 ;  /* 0xff8000003c377808 */ /* 0x000fe20004000000 */
[----:B------:R-:W5:Y:S01]  /*bcf0*/  MUFU.TANH R40, R178 ;  /* 0x000000b200287308 */ /* 0x000f620000002400 */
[-C--:B------:R-:W-:Y:S01]  /*bd00*/  ISETP.GE.AND P1, PT, R181, R3.reuse, PT ;  /* 0x00000003b500720c */ /* 0x080fe20003f26270 */
[----:B------:R-:W-:Y:S01]  /*bd10*/  FMUL.FTZ R18, R18, UR6 ;  /* 0x0000000612127c20 */ /* 0x000fe20008410000 */
[-C--:B------:R-:W-:Y:S01]  /*bd20*/  ISETP.GE.AND P0, PT, R180, R3.reuse, PT ;  /* 0x00000003b400720c */ /* 0x080fe20003f06270 */
[----:B------:R-:W-:Y:S01]  /*bd30*/  FMUL.FTZ R17, R17, UR6 ;  /* 0x0000000611117c20 */ /* 0x000fe20008410000 */
[----:B------:R-:W-:Y:S01]  /*bd40*/  FSEL R67, R63, -INF , !P5 ;  /* 0xff8000003f437808 */ /* 0x000fe20006800000 */
[----:B------:R-:W-:Y:S01]  /*bd50*/  FMUL.FTZ R19, R19, UR6 ;  /* 0x0000000613137c20 */ /* 0x000fe20008410000 */
[-C--:B------:R-:W-:Y:S01]  /*bd60*/  ISETP.GE.AND P5, PT, R169, R3.reuse, PT ;  /* 0x00000003a900720c */ /* 0x080fe20003fa6270 */
[----:B------:R-:W5:Y:S01]  /*bd70*/  MUFU.TANH R41, R41 ;  /* 0x0000002900297308 */ /* 0x000f620000002400 */
[----:B------:R-:W-:Y:S01]  /*bd80*/  FSEL R202, R202, -INF , !P1 ;  /* 0xff800000caca7808 */ /* 0x000fe20004800000 */
[----:B------:R-:W-:Y:S01]  /*bd90*/  FMUL.FTZ R28, R28, UR6 ;  /* 0x000000061c1c7c20 */ /* 0x000fe20008410000 */
[----:B------:R-:W-:Y:S01]  /*bda0*/  FSEL R197, R192, -INF , !P0 ;  /* 0xff800000c0c57808 */ /* 0x000fe20004000000 */
[----:B------:R-:W-:Y:S01]  /*bdb0*/  FMUL.FTZ R29, R29, UR6 ;  /* 0x000000061d1d7c20 */ /* 0x000fe20008410000 */
[-C--:B------:R-:W-:Y:S01]  /*bdc0*/  ISETP.GE.AND P1, PT, R168, R3.reuse, PT ;  /* 0x00000003a800720c */ /* 0x080fe20003f26270 */
[----:B------:R-:W-:Y:S01]  /*bdd0*/  FMUL.FTZ R30, R30, UR6 ;  /* 0x000000061e1e7c20 */ /* 0x000fe20008410000 */
[-C--:B------:R-:W-:Y:S01]  /*bde0*/  ISETP.GE.AND P0, PT, R167, R3.reuse, PT ;  /* 0x00000003a700720c */ /* 0x080fe20003f06270 */
[----:B------:R-:W5:Y:S01]  /*bdf0*/  MUFU.TANH R5, R5 ;  /* 0x0000000500057308 */ /* 0x000f620000002400 */
[----:B------:R-:W-:Y:S01]  /*be00*/  FSEL R195, R195, -INF , !P5 ;  /* 0xff800000c3c37808 */ /* 0x000fe20006800000 */
[----:B------:R-:W-:Y:S01]  /*be10*/  FMUL.FTZ R31, R31, UR6 ;  /* 0x000000061f1f7c20 */ /* 0x000fe20008410000 */
[----:B------:R-:W-:-:S02]  /*be20*/  ISETP.GE.AND P5, PT, R166, R3, PT ;  /* 0x00000003a600720c */ /* 0x000fc40003fa6270 */
[----:B------:R-:W-:Y:S02]  /*be30*/  FSEL R194, R194, -INF , !P1 ;  /* 0xff800000c2c27808 */ /* 0x000fe40004800000 */
[----:B-1----:R-:W-:Y:S01]  /*be40*/  FSEL R176, R164, -INF , !P0 ;  /* 0xff800000a4b07808 */ /* 0x002fe20004000000 */
[----:B------:R-:W1:Y:S01]  /*be50*/  MUFU.TANH R4, R4 ;  /* 0x0000000400047308 */ /* 0x000e620000002400 */
[-C--:B------:R-:W-:Y:S02]  /*be60*/  ISETP.GE.AND P1, PT, R49, R3.reuse, PT ;  /* 0x000000033100720c */ /* 0x080fe40003f26270 */
[-C--:B------:R-:W-:Y:S02]  /*be70*/  ISETP.GE.AND P0, PT, R48, R3.reuse, PT ;  /* 0x000000033000720c */ /* 0x080fe40003f06270 */
[----:B---3--:R-:W-:Y:S02]  /*be80*/  FSEL R177, R165, -INF , !P5 ;  /* 0xff800000a5b17808 */ /* 0x008fe40006800000 */
[----:B------:R-:W-:Y:S01]  /*be90*/  ISETP.GE.AND P5, PT, R27, R3, PT ;  /* 0x000000031b00720c */ /* 0x000fe20003fa6270 */
[----:B------:R-:W3:Y:S01]  /*bea0*/  MUFU.TANH R52, R52 ;  /* 0x0000003400347308 */ /* 0x000ee20000002400 */
[----:B----4-:R-:W-:-:S02]  /*beb0*/  FSEL R175, R191, -INF , !P1 ;  /* 0xff800000bfaf7808 */ /* 0x010fc40004800000 */
[----:B--2---:R-:W-:Y:S02]  /*bec0*/  FSEL R174, R190, -INF , !P0 ;  /* 0xff800000beae7808 */ /* 0x004fe40004000000 */
[-C--:B------:R-:W-:Y:S02]  /*bed0*/  ISETP.GE.AND P1, PT, R26, R3.reuse, PT ;  /* 0x000000031a00720c */ /* 0x080fe40003f26270 */
[-C--:B------:R-:W-:Y:S01]  /*bee0*/  ISETP.GE.AND P0, PT, R23, R3.reuse, PT ;  /* 0x000000031700720c */ /* 0x080fe20003f06270 */
[----:B------:R-:W2:Y:S01]  /*bef0*/  MUFU.TANH R20, R20 ;  /* 0x0000001400147308 */ /* 0x000ea20000002400 */
[----:B-----5:R-:W-:Y:S02]  /*bf00*/  FSEL R40, R40, -INF , !P5 ;  /* 0xff80000028287808 */ /* 0x020fe40006800000 */
[----:B------:R-:W-:Y:S02]  /*bf10*/  ISETP.GE.AND P5, PT, R9, R3, PT ;  /* 0x000000030900720c */ /* 0x000fe40003fa6270 */
[----:B------:R-:W-:-:S02]  /*bf20*/  FSEL R41, R41, -INF , !P1 ;  /* 0xff80000029297808 */ /* 0x000fc40004800000 */
[----:B------:R-:W-:Y:S01]  /*bf30*/  FSEL R3, R5, -INF , !P0 ;  /* 0xff80000005037808 */ /* 0x000fe20004000000 */
[----:B------:R-:W4:Y:S01]  /*bf40*/  MUFU.TANH R53, R53 ;  /* 0x0000003500357308 */ /* 0x000f220000002400 */
[C---:B------:R-:W-:Y:S02]  /*bf50*/  ISETP.GE.AND P1, PT, R185.reuse, R2, PT ;  /* 0x00000002b900720c */ /* 0x040fe40003f26270 */
[----:B------:R-:W-:Y:S02]  /*bf60*/  ISETP.GE.AND P0, PT, R185, R0, PT ;  /* 0x00000000b900720c */ /* 0x000fe40003f06270 */
[----:B-1----:R-:W-:Y:S02]  /*bf70*/  FSEL R36, R4, -INF , !P5 ;  /* 0xff80000004247808 */ /* 0x002fe40006800000 */
[----:B------:R-:W-:Y:S01]  /*bf80*/  FSEL R5, R196, -INF , !P1 ;  /* 0xff800000c4057808 */ /* 0x000fe20004800000 */
[----:B------:R-:W1:Y:S01]  /*bf90*/  MUFU.TANH R21, R21 ;  /* 0x0000001500157308 */ /* 0x000e620000002400 */
[----:B------:R-:W-:-:S02]  /*bfa0*/  FSEL R206, R206, -INF , !P0 ;  /* 0xff800000cece7808 */ /* 0x000fc40004000000 */
[C---:B------:R-:W-:Y:S02]  /*bfb0*/  ISETP.GE.AND P5, PT, R184.reuse, R2, PT ;  /* 0x00000002b800720c */ /* 0x040fe40003fa6270 */
[----:B------:R-:W-:Y:S02]  /*bfc0*/  ISETP.GE.AND P1, PT, R184, R0, PT ;  /* 0x00000000b800720c */ /* 0x000fe40003f26270 */
[----:B------:R-:W-:Y:S01]  /*bfd0*/  ISETP.GE.AND P0, PT, R183, R2, PT ;  /* 0x00000002b700720c */ /* 0x000fe20003f06270 */
[----:B------:R-:W5:Y:S01]  /*bfe0*/  MUFU.TANH R24, R24 ;  /* 0x0000001800187308 */ /* 0x000f620000002400 */
[----:B------:R-:W-:Y:S02]  /*bff0*/  FSEL R204, R204, -INF , !P5 ;  /* 0xff800000cccc7808 */ /* 0x000fe40006800000 */
[----:B------:R-:W-:Y:S02]  /*c000*/  FSEL R212, R212, -INF , !P1 ;  /* 0xff800000d4d47808 */ /* 0x000fe40004800000 */
[----:B------:R-:W-:-:S02]  /*c010*/  FSEL R61, R61, -INF , !P0 ;  /* 0xff8000003d3d7808 */ /* 0x000fc40004000000 */
[----:B------:R-:W-:Y:S01]  /*c020*/  ISETP.GE.AND P5, PT, R183, R0, PT ;  /* 0x00000000b700720c */ /* 0x000fe20003fa6270 */
[----:B------:R-:W-:Y:S01]  /*c030*/  MUFU.TANH R25, R25 ;  /* 0x0000001900197308 */ /* 0x000fe20000002400 */
[C---:B------:R-:W-:Y:S02]  /*c040*/  ISETP.GE.AND P1, PT, R182.reuse, R2, PT ;  /* 0x00000002b600720c */ /* 0x040fe40003f26270 */
[----:B------:R-:W-:Y:S02]  /*c050*/  ISETP.GE.AND P0, PT, R182, R0, PT ;  /* 0x00000000b600720c */ /* 0x000fe40003f06270 */
[----:B------:R-:W-:Y:S02]  /*c060*/  FSEL R4, R64, -INF , !P5 ;  /* 0xff80000040047808 */ /* 0x000fe40006800000 */
[----:B------:R-:W-:Y:S01]  /*c070*/  FSEL R10, R62, -INF , !P1 ;  /* 0xff8000003e0a7808 */ /* 0x000fe20004800000 */
[----:B------:R-:W5:Y:S01]  /*c080*/  MUFU.TANH R22, R22 ;  /* 0x0000001600167308 */ /* 0x000f620000002400 */
        /* <DEDUP_REMOVED lines=9> */
[----:B------:R-:W5:Y:S01]  /*c120*/  MUFU.TANH R199, R44 ;  /* 0x0000002c00c77308 */ /* 0x000f620000002400 */
[C---:B------:R-:W-:Y:S02]  /*c130*/  ISETP.GE.AND P1, PT, R169.reuse, R2, PT ;  /* 0x00000002a900720c */ /* 0x040fe40003f26270 */
[----:B------:R-:W-:Y:S02]  /*c140*/  ISETP.GE.AND P0, PT, R169, R0, PT ;  /* 0x00000000a900720c */ /* 0x000fe40003f06270 */
[----:B------:R-:W-:Y:S02]  /*c150*/  FSEL R184, R58, -INF , !P5 ;  /* 0xff8000003ab87808 */ /* 0x000fe40006800000 */
[----:B---3--:R-:W-:Y:S01]  /*c160*/  FSEL R181, R52, -INF , !P1 ;  /* 0xff80000034b57808 */ /* 0x008fe20004800000 */
[----:B------:R-:W-:Y:S01]  /*c170*/  MUFU.TANH R198, R45 ;  /* 0x0000002d00c67308 */ /* 0x000fe20000002400 */
[----:B--2---:R-:W-:-:S02]  /*c180*/  FSEL R183, R20, -INF , !P0 ;  /* 0xff80000014b77808 */ /* 0x004fc40004000000 */
[C---:B------:R-:W-:Y:S02]  /*c190*/  ISETP.GE.AND P5, PT, R168.reuse, R2, PT ;  /* 0x00000002a800720c */ /* 0x040fe40003fa6270 */
[----:B------:R-:W-:Y:S02]  /*c1a0*/  ISETP.GE.AND P1, PT, R168, R0, PT ;  /* 0x00000000a800720c */ /* 0x000fe40003f26270 */
[----:B------:R-:W-:Y:S01]  /*c1b0*/  ISETP.GE.AND P0, PT, R167, R2, PT ;  /* 0x00000002a700720c */ /* 0x000fe20003f06270 */
[----:B------:R-:W2:Y:S01]  /*c1c0*/  MUFU.TANH R191, R46 ;  /* 0x0000002e00bf7308 */ /* 0x000ea20000002400 */
[----:B----4-:R-:W-:Y:S02]  /*c1d0*/  FSEL R180, R53, -INF , !P5 ;  /* 0xff80000035b47808 */ /* 0x010fe40006800000 */
[----:B-1----:R-:W-:Y:S02]  /*c1e0*/  FSEL R182, R21, -INF , !P1 ;  /* 0xff80000015b67808 */ /* 0x002fe40004800000 */
[----:B-----5:R-:W-:-:S02]  /*c1f0*/  FSEL R200, R24, -INF , !P0 ;  /* 0xff80000018c87808 */ /* 0x020fc40004000000 */
[----:B------:R-:W-:Y:S01]  /*c200*/  ISETP.GE.AND P5, PT, R167, R0, PT ;  /* 0x00000000a700720c */ /* 0x000fe20003fa6270 */
[----:B------:R-:W1:Y:S01]  /*c210*/  MUFU.TANH R192, R47 ;  /* 0x0000002f00c07308 */ /* 0x000e620000002400 */
[C---:B------:R-:W-:Y:S02]  /*c220*/  ISETP.GE.AND P1, PT, R166.reuse, R2, PT ;  /* 0x00000002a600720c */ /* 0x040fe40003f26270 */
[----:B------:R-:W-:Y:S02]  /*c230*/  ISETP.GE.AND P0, PT, R166, R0, PT ;  /* 0x00000000a600720c */ /* 0x000fe40003f06270 */
[----:B------:R-:W-:Y:S02]  /*c240*/  FSEL R196, R22, -INF , !P5 ;  /* 0xff80000016c47808 */ /* 0x000fe40006800000 */
[----:B------:R-:W-:Y:S01]  /*c250*/  FSEL R201, R25, -INF , !P1 ;  /* 0xff80000019c97808 */ /* 0x000fe20004800000 */
[----:B------:R-:W3:Y:S01]  /*c260*/  MUFU.TANH R164, R16 ;  /* 0x0000001000a47308 */ /* 0x000ee20000002400 */
[----:B------:R-:W-:-:S02]  /*c270*/  FSEL R193, R8, -INF , !P0 ;  /* 0xff80000008c17808 */ /* 0x000fc40004000000 */
[C---:B------:R-:W-:Y:S02]  /*c280*/  ISETP.GE.AND P5, PT, R49.reuse, R2, PT ;  /* 0x000000023100720c */ /* 0x040fe40003fa6270 */
[----:B------:R-:W-:Y:S02]  /*c290*/  ISETP.GE.AND P1, PT, R49, R0, PT ;  /* 0x000000003100720c */ /* 0x000fe40003f26270 */
[----:B------:R-:W-:Y:S01]  /*c2a0*/  ISETP.GE.AND P0, PT, R48, R2, PT ;  /* 0x000000023000720c */ /* 0x000fe20003f06270 */
[----:B------:R-:W4:Y:S01]  /*c2b0*/  MUFU.TANH R62, R18 ;  /* 0x00000012003e7308 */ /* 0x000f220000002400 */
[----:B------:R-:W-:Y:S02]  /*c2c0*/  FSEL R199, R199, -INF , !P5 ;  /* 0xff800000c7c77808 */ /* 0x000fe40006800000 */
[----:B--2---:R-:W-:Y:S02]  /*c2d0*/  FSEL R191, R191, -INF , !P1 ;  /* 0xff800000bfbf7808 */ /* 0x004fe40004800000 */
[----:B------:R-:W-:-:S02]  /*c2e0*/  FSEL R198, R198, -INF , !P0 ;  /* 0xff800000c6c67808 */ /* 0x000fc40004000000 */
[----:B------:R-:W-:Y:S01]  /*c2f0*/  ISETP.GE.AND P5, PT, R48, R0, PT ;  /* 0x000000003000720c */ /* 0x000fe20003fa6270 */
[----:B------:R-:W2:Y:S01]  /*c300*/  MUFU.TANH R6, R17 ;  /* 0x0000001100067308 */ /* 0x000ea20000002400 */
[C---:B------:R-:W-:Y:S02]  /*c310*/  ISETP.GE.AND P1, PT, R27.reuse, R2, PT ;  /* 0x000000021b00720c */ /* 0x040fe40003f26270 */
[----:B------:R-:W-:Y:S02]  /*c320*/  ISETP.GE.AND P0, PT, R27, R0, PT ;  /* 0x000000001b00720c */ /* 0x000fe40003f06270 */
[----:B-1----:R-:W-:Y:S02]  /*c330*/  FSEL R192, R192, -INF , !P5 ;  /* 0xff800000c0c07808 */ /* 0x002fe40006800000 */
[----:B---3--:R-:W-:Y:S01]  /*c340*/  FSEL R164, R164, -INF , !P1 ;  /* 0xff800000a4a47808 */ /* 0x008fe20004800000 */
[----:B------:R-:W1:Y:S01]  /*c350*/  MUFU.TANH R66, R28 ;  /* 0x0000001c00427308 */ /* 0x000e620000002400 */
[----:B------:R-:W-:Y:S01]  /*c360*/  BAR.SYNC.DEFER_BLOCKING 0x0 ;  /* 0x0000000000007b1d */ /* 0x000fe20000010000 */
[----:B----4-:R-:W-:-:S02]  /*c370*/  FSEL R62, R62, -INF , !P0 ;  /* 0xff8000003e3e7808 */ /* 0x010fc40004000000 */
[-C--:B------:R-:W-:Y:S02]  /*c380*/  ISETP.GE.AND P5, PT, R26, R2.reuse, PT ;  /* 0x000000021a00720c */ /* 0x080fe40003fa6270 */
[-C--:B------:R-:W-:Y:S02]  /*c390*/  ISETP.GE.AND P1, PT, R23, R2.reuse, PT ;  /* 0x000000021700720c */ /* 0x080fe40003f26270 */
[----:B------:R-:W3:Y:S01]  /*c3a0*/  MUFU.TANH R63, R29 ;  /* 0x0000001d003f7308 */ /* 0x000ee20000002400 */
[----:B------:R-:W-:Y:S02]  /*c3b0*/  ISETP.GE.AND P0, PT, R9, R2, PT ;  /* 0x000000020900720c */ /* 0x000fe40003f06270 */
[----:B--2---:R-:W-:Y:S02]  /*c3c0*/  FSEL R169, R6, -INF , !P5 ;  /* 0xff80000006a97808 */ /* 0x004fe40006800000 */
[----:B------:R-:W-:-:S03]  /*c3d0*/  ISETP.GE.AND P5, PT, R26, R0, PT ;  /* 0x000000001a00720c */ /* 0x000fc60003fa6270 */
[----:B------:R-:W2:Y:S01]  /*c3e0*/  MUFU.TANH R60, R19 ;  /* 0x00000013003c7308 */ /* 0x000ea20000002400 */
[----:B-1----:R-:W-:Y:S02]  /*c3f0*/  FSEL R66, R66, -INF , !P1 ;  /* 0xff80000042427808 */ /* 0x002fe40004800000 */
[----:B------:R-:W-:-:S05]  /*c400*/  ISETP.GE.AND P1, PT, R23, R0, PT ;  /* 0x000000001700720c */ /* 0x000fca0003f26270 */
[----:B------:R-:W1:Y:S01]  /*c410*/  MUFU.TANH R58, R30 ;  /* 0x0000001e003a7308 */ /* 0x000e620000002400 */
[----:B---3--:R-:W-:Y:S02]  /*c420*/  FSEL R63, R63, -INF , !P0 ;  /* 0xff8000003f3f7808 */ /* 0x008fe40004000000 */
[----:B------:R-:W-:-:S05]  /*c430*/  ISETP.GE.AND P0, PT, R9, R0, PT ;  /* 0x000000000900720c */ /* 0x000fca0003f06270 */
[----:B------:R-:W3:Y:S01]  /*c440*/  MUFU.TANH R57, R31 ;  /* 0x0000001f00397308 */ /* 0x000ee20000002400 */
[----:B--2---:R-:W-:Y:S02]  /*c450*/  FSEL R60, R60, -INF , !P5 ;  /* 0xff8000003c3c7808 */ /* 0x004fe40006800000 */
[----:B-1----:R-:W-:Y:S02]  /*c460*/  FSEL R58, R58, -INF , !P1 ;  /* 0xff8000003a3a7808 */ /* 0x002fe40004800000 */
[----:B---3--:R-:W-:Y:S01]  /*c470*/  FSEL R57, R57, -INF , !P0 ;  /* 0xff80000039397808 */ /* 0x008fe20004000000 */
[----:B------:R-:W-:Y:S06]  /*c480*/  BRA.U !UP0, `(.L_x_717) ;  /* 0x0000000108fc7547 */ /* 0x000fec000b800000 */
[----:B------:R-:W-:Y:S01]  /*c490*/  UIADD3 UR7, UPT, UPT, UR20, -0x4, URZ ;  /* 0xfffffffc14077890 */ /* 0x000fe2000fffe0ff */
[----:B------:R-:W-:Y:S01]  /*c4a0*/  BSSY.RECONVERGENT B0, `(.L_x_718) ;  /* 0x000003c000007945 */ /* 0x000fe20003800200 */
[----:B------:R-:W1:Y:S02]  /*c4b0*/  LDCU.64 UR16, c[0x0][0x358] ;  /* 0x00006b00ff1077ac */ /* 0x000e640008000a00 */
[----:B------:R-:W-:-:S04]  /*c4c0*/  UIMAD.WIDE.U32 UR12, UR7, UR10, URZ ;  /* 0x0000000a070c72a5 */ /* 0x000fc8000f8e00ff */
[----:B------:R-:W-:Y:S02]  /*c4d0*/  UIMAD UR7, UR7, UR11, UR13 ;  /* 0x0000000b070772a4 */ /* 0x000fe4000f8e020d */
[----:B------:R-:W-:Y:S02]  /*c4e0*/  USHF.L.U32 UR6, UR12, 0x6, URZ ;  /* 0x000000060c067899 */ /* 0x000fe400080006ff */
[----:B------:R-:W-:Y:S02]  /*c4f0*/  USHF.L.U64.HI UR7, UR12, 0x6, UR7 ;  /* 0x000000060c077899 */ /* 0x000fe40008010207 */
[----:B------:R-:W-:Y:S02]  /*c500*/  ULEA UR12, UP0, UR10, UR6, 0x5 ;  /* 0x000000060a0c7291 */ /* 0x000fe4000f8028ff */
[----:B------:R-:W-:Y:S01]  /*c510*/  IMAD.U32 R16, RZ, RZ, UR6 ;  /* 0x00000006ff107e24 */ /* 0x000fe2000f8e00ff */
[----:B------:R-:W-:Y:S01]  /*c520*/  MOV R12, UR6 ;  /* 0x00000006000c7c02 */ /* 0x000fe20008000f00 */
[----:B------:R-:W-:Y:S01]  /*c530*/  IMAD.U32 R2, RZ, RZ, UR6 ;  /* 0x00000006ff027e24 */ /* 0x000fe2000f8e00ff */
[----:B------:R-:W-:Y:S01]  /*c540*/  ULEA.HI.X UR10, UR10, UR7, UR11, 0x5, UP0 ;  /* 0x000000070a0a7291 */ /* 0x000fe200080f2c0b */
[----:B------:R-:W-:Y:S01]  /*c550*/  IMAD.U32 R0, RZ, RZ, UR7 ;  /* 0x00000007ff007e24 */ /* 0x000fe2000f8e00ff */
[----:B------:R-:W-:Y:S01]  /*c560*/  @!P4 LEA R16, P0, R16, R231, 0x1 ;  /* 0x000000e71010c211 */ /* 0x000fe200078008ff */
[----:B------:R-:W-:-:S02]  /*c570*/  IMAD.U32 R14, RZ, RZ, UR6 ;  /* 0x00000006ff0e7e24 */ /* 0x000fc4000f8e00ff */
[----:B------:R-:W-:Y:S01]  /*c580*/  IMAD.U32 R9, RZ, RZ, UR6 ;  /* 0x00000006ff097e24 */ /* 0x000fe2000f8e00ff */
[-C--:B------:R-:W-:Y:S01]  /*c590*/  @!P4 LEA.HI.X R17, R2, R230.reuse, R0, 0x1, P0 ;  /* 0x000000e60211c211 */ /* 0x080fe200000f0c00 */
[----:B------:R-:W-:Y:S01]  /*c5a0*/  IMAD.U32 R8, RZ, RZ, UR7 ;  /* 0x00000007ff087e24 */ /* 0x000fe2000f8e00ff */
[----:B------:R-:W-:Y:S01]  /*c5b0*/  MOV R0, UR12 ;  /* 0x0000000c00007c02 */ /* 0x000fe20008000f00 */
[----:B------:R-:W-:Y:S01]  /*c5c0*/  IMAD.U32 R7, RZ, RZ, UR6 ;  /* 0x00000006ff077e24 */ /* 0x000fe2000f8e00ff */
[-C--:B------:R-:W-:Y:S01]  /*c5d0*/  @!P3 LEA R14, P1, R14, R231.reuse, 0x1 ;  /* 0x000000e70e0eb211 */ /* 0x080fe200078208ff */
[----:B------:R-:W-:Y:S01]  /*c5e0*/  IMAD.U32 R6, RZ, RZ, UR7 ;  /* 0x00000007ff067e24 */ /* 0x000fe2000f8e00ff */
[-C--:B------:R-:W-:Y:S01]  /*c5f0*/  @!P2 LEA R12, P0, R12, R231.reuse, 0x1 ;  /* 0x000000e70c0ca211 */ /* 0x080fe200078008ff */
[----:B------:R-:W-:Y:S01]  /*c600*/  @!PT LDS RZ, [RZ] ;  /* 0x00000000fffff984 */ /* 0x000fe20000000800 */
[----:B------:R-:W-:Y:S01]  /*c610*/  @!PT LDS RZ, [RZ] ;  /* 0x00000000fffff984 */ /* 0x000fe20000000800 */
[----:B------:R-:W-:Y:S01]  /*c620*/  @!PT LDS RZ, [RZ] ;  /* 0x00000000fffff984 */ /* 0x000fe20000000800 */
[----:B-1----:R1:W-:Y:S01]  /*c630*/  @!P4 LDGSTS.E.BYPASS.LTC128B.128 [R232+0x6000], desc[UR16][R16.64] ;  /* 0x0600000010e8cfae */ /* 0x0023e2000b981a10 */
[----:B------:R-:W-:Y:S01]  /*c640*/  LEA R18, P5, R0, R231, 0x1 ;  /* 0x000000e700127211 */ /* 0x000fe200078a08ff */
[----:B------:R-:W-:Y:S01]  /*c650*/  IMAD.U32 R0, RZ, RZ, UR10 ;  /* 0x0000000aff007e24 */ /* 0x000fe2000f8e00ff */
[----:B------:R-:W-:Y:S01]  /*c660*/  MOV R2, UR12 ;  /* 0x0000000c00027c02 */ /* 0x000fe20008000f00 */
[----:B------:R1:W-:Y:S01]  /*c670*/  @P4 STS.128 [R232+0x6000], RZ ;  /* 0x006000ffe8004388 */ /* 0x0003e20000000c00 */
[----:B------:R-:W-:-:S02]  /*c680*/  @!P3 LEA.HI.X R15, R9, R230, R8, 0x1, P1 ;  /* 0x000000e6090fb211 */ /* 0x000fc400008f0c08 */
        /* <DEDUP_REMOVED lines=28> */
.L_x_719:
[----:B------:R3:W-:Y:S02]  /*c850*/  STS.128 [R232+0x8800], RZ ;  /* 0x008800ffe8007388 */ /* 0x0007e40000000c00 */
.L_x_720:
[----:B------:R-:W-:Y:S05]  /*c860*/  BSYNC.RECONVERGENT B0 ;  /* 0x0000000000007941 */ /* 0x000fea0003800200 */
.L_x_718:
[----:B------:R-:W0:Y:S02]  /*c870*/  LDGDEPBAR ;  /* 0x00000000000079af */ /* 0x000e240000000000 */
.L_x_717:
[----:B------:R-:W-:Y:S01]  /*c880*/  FMNMX3.FTZ R9, R217, R5, R204, !PT ;  /* 0x00000005d9097276 */ /* 0x000fe200078100cc */
[----:B------:R-:W-:Y:S01]  /*c890*/  LDSM.16.MT88.4 R24, [R221+0x9000] ;  /* 0x00900000dd18783b */ /* 0x000fe20000004200 */
[----:B------:R-:W-:Y:S01]  /*c8a0*/  FMNMX3.FTZ R8, R216, R206, R212, !PT ;  /* 0x000000ced8087276 */ /* 0x000fe200078100d4 */
[----:B------:R-:W-:Y:S01]  /*c8b0*/  UIADD3 UR6, UPT, UPT, UR20, -0x4, URZ ;  /* 0xfffffffc14067890 */ /* 0x000fe2000fffe0ff */
[----:B------:R-:W-:Y:S01]  /*c8c0*/  FMNMX3.FTZ R9, R9, R61, R10, !PT ;  /* 0x0000003d09097276 */ /* 0x000fe2000781000a */
[----:B-12---:R-:W-:Y:S01]  /*c8d0*/  LDSM.16.MT88.4 R16, [R221+0xa000] ;  /* 0x00a00000dd10783b */ /* 0x006fe20000004200 */
        /* <DEDUP_REMOVED lines=15> */
[----:B------:R-:W1:Y:S01]  /*c9d0*/  SHFL.BFLY PT, R7, R9, 0x2, 0x1f ;  /* 0x0c401f0009077f89 */ /* 0x000e6200000e0000 */
[----:B------:R-:W-:-:S02]  /*c9e0*/  FMNMX3.FTZ R0, R218, R205, R54, !PT ;  /* 0x000000cdda007276 */ /* 0x000fc40007810036 */
[----:B------:R-:W-:Y:S01]  /*c9f0*/  FMNMX3.FTZ R2, R2, R189, R187, !PT ;  /* 0x000000bd02027276 */ /* 0x000fe200078100bb */
[----:B------:R-:W2:Y:S01]  /*ca00*/  SHFL.BFLY PT, R6, R8, 0x2, 0x1f ;  /* 0x0c401f0008067f89 */ /* 0x000ea200000e0000 */
        /* <DEDUP_REMOVED lines=10> */
[----:B-1----:R-:W-:-:S02]  /*cab0*/  FMNMX.FTZ R7, R9, R7, !PT ;  /* 0x0000000709077209 */ /* 0x002fc40007810000 */
[----:B------:R-:W-:Y:S01]  /*cac0*/  FMNMX3.FTZ R0, R0, R40, R41, !PT ;  /* 0x0000002800007276 */ /* 0x000fe20007810029 */
[----:B------:R-:W1:Y:S01]  /*cad0*/  SHFL.BFLY PT, R168, R2, 0x2, 0x1f ;  /* 0x0c401f0002a87f89 */ /* 0x000e6200000e0000 */
[----:B--2---:R-:W-:Y:S02]  /*cae0*/  FMNMX.FTZ R6, R8, R6, !PT ;  /* 0x0000000608067209 */ /* 0x004fe40007810000 */
[----:B------:R-:W-:Y:S01]  /*caf0*/  FMNMX3.FTZ R0, R0, R3, R36, !PT ;  /* 0x0000000300007276 */ /* 0x000fe20007810024 */
[----:B------:R-:W2:Y:S01]  /*cb00*/  SHFL.BFLY PT, R166, R7, 0x1, 0x1f ;  /* 0x0c201f0007a67f89 */ /* 0x000ea200000e0000 */
[----:B------:R-:W-:Y:S02]  /*cb10*/  IADD3 R49, PT, PT, R221, 0x9020, RZ ;  /* 0x00009020dd317810 */ /* 0x000fe40007ffe0ff */
[----:B------:R-:W-:Y:S01]  /*cb20*/  @P6 IADD3 R49, PT, PT, R236, -0x20, RZ ;  /* 0xffffffe0ec316810 */ /* 0x000fe20007ffe0ff */
[----:B------:R-:W4:Y:S04]  /*cb30*/  SHFL.BFLY PT, R165, R6, 0x1, 0x1f ;  /* 0x0c201f0006a57f89 */ /* 0x000f2800000e0000 */
[----:B------:R-:W5:Y:S04]  /*cb40*/  SHFL.BFLY PT, R167, R0, 0x2, 0x1f ;  /* 0x0c401f0000a77f89 */ /* 0x000f6800000e0000 */
[----:B------:R-:W-:Y:S04]  /*cb50*/  LDSM.16.MT88.4 R20, [R49] ;  /* 0x000000003114783b */ /* 0x000fe80000004200 */
[----:B------:R-:W-:Y:S01]  /*cb60*/  LDSM.16.MT88.4 R12, [R49+0x1000] ;  /* 0x00100000310c783b */ /* 0x000fe20000004200 */
[----:B-1----:R-:W-:-:S02]  /*cb70*/  FMNMX.FTZ R168, R2, R168, !PT ;  /* 0x000000a802a87209 */ /* 0x002fc40007810000 */
[----:B--2---:R-:W-:Y:S02]  /*cb80*/  FMNMX.FTZ R166, R7, R166, !PT ;  /* 0x000000a607a67209 */ /* 0x004fe40007810000 */
[----:B----4-:R-:W-:-:S03]  /*cb90*/  FMNMX.FTZ R165, R6, R165, !PT ;  /* 0x000000a506a57209 */ /* 0x010fc60007810000 */
[C---:B------:R-:W-:Y:S01]  /*cba0*/  FMUL.FTZ R64, R166.reuse, UR4 ;  /* 0x00000004a6407c20 */ /* 0x040fe20008410000 */
[----:B------:R-:W1:Y:S01]  /*cbb0*/  SHFL.BFLY PT, R6, R168, 0x1, 0x1f ;  /* 0x0c201f00a8067f89 */ /* 0x000e6200000e0000 */
[----:B------:R-:W-:Y:S02]  /*cbc0*/  FSETP.NEU.FTZ.AND P1, PT, R166, -INF , PT ;  /* 0xff800000a600780b */ /* 0x000fe40003f3d000 */
[----:B-----5:R-:W-:Y:S01]  /*cbd0*/  FMNMX.FTZ R167, R0, R167, !PT ;  /* 0x000000a700a77209 */ /* 0x020fe20007810000 */
[C---:B------:R-:W-:Y:S01]  /*cbe0*/  FMUL.FTZ R59, R165.reuse, UR4 ;  /* 0x00000004a53b7c20 */ /* 0x040fe20008410000 */
[----:B------:R-:W-:Y:S02]  /*cbf0*/  FSEL R64, R64, RZ, P1 ;  /* 0x000000ff40407208 */ /* 0x000fe40000800000 */
[----:B------:R-:W-:Y:S02]  /*cc00*/  FSETP.NEU.FTZ.AND P0, PT, R165, -INF , PT ;  /* 0xff800000a500780b */ /* 0x000fe40003f1d000 */
[----:B------:R-:W-:Y:S01]  /*cc10*/  FSEL R7, R166, RZ, P1 ;  /* 0x000000ffa6077208 */ /* 0x000fe20000800000 */
[--C-:B------:R-:W-:Y:S01]  /*cc20*/  FFMA.FTZ R42, R5, UR4, -R64.reuse ;  /* 0x00000004052a7c23 */ /* 0x100fe20008010840 */
[----:B------:R-:W-:Y:S01]  /*cc30*/  FSEL R59, R59, RZ, P0 ;  /* 0x000000ff3b3b7208 */ /* 0x000fe20000000000 */
[----:B------:R-:W2:Y:S01]  /*cc40*/  SHFL.BFLY PT, R5, R167, 0x1, 0x1f ;  /* 0x0c201f00a7057f89 */ /* 0x000ea200000e0000 */
[--C-:B------:R-:W-:Y:S01]  /*cc50*/  FFMA.FTZ R37, R10, UR4, -R64.reuse ;  /* 0x000000040a257c23 */ /* 0x100fe20008010840 */
[----:B------:R-:W-:Y:S01]  /*cc60*/  FADD.FTZ R7, R217, -R7 ;  /* 0x80000007d9077221 */ /* 0x000fe20000010000 */
[--C-:B------:R-:W-:Y:S01]  /*cc70*/  FFMA.FTZ R38, R61, UR4, -R64.reuse ;  /* 0x000000043d267c23 */ /* 0x100fe20008010840 */
[--C-:B------:R-:W-:Y:S01]  /*cc80*/  FFMA.FTZ R43, R4, UR4, -R59.reuse ;  /* 0x00000004042b7c23 */ /* 0x100fe2000801083b */
[----:B------:R-:W-:Y:S01]  /*cc90*/  FSEL R4, R165, RZ, P0 ;  /* 0x000000ffa5047208 */ /* 0x000fe20000000000 */
[----:B------:R-:W-:Y:S01]  /*cca0*/  FMUL.FTZ R7, R7, UR4 ;  /* 0x0000000407077c20 */ /* 0x000fe20008410000 */
[----:B------:R-:W4:Y:S01]  /*ccb0*/  LDSM.16.MT88.4 R8, [R221+0xb000] ;  /* 0x00b00000dd08783b */ /* 0x000f220000004200 */
[--C-:B------:R-:W-:Y:S01]  /*ccc0*/  FFMA.FTZ R44, R65, UR4, -R59.reuse ;  /* 0x00000004412c7c23 */ /* 0x100fe2000801083b */
[----:B------:R-:W-:Y:S01]  /*ccd0*/  FFMA.FTZ R39, R204, UR4, -R64 ;  /* 0x00000004cc277c23 */ /* 0x000fe20008010840 */
[----:B------:R-:W-:Y:S01]  /*cce0*/  FADD.FTZ R4, R216, -R4 ;  /* 0x80000004d8047221 */ /* 0x000fe20000010000 */
[----:B------:R-:W5:Y:S01]  /*ccf0*/  MUFU.EX2 R46, R7 ;  /* 0x00000007002e7308 */ /* 0x000f620000000800 */
[----:B-1----:R-:W-:Y:S01]  /*cd00*/  FMNMX.FTZ R168, R168, R6, !PT ;  /* 0x00000006a8a87209 */ /* 0x002fe20007810000 */
[--C-:B------:R-:W-:Y:S01]  /*cd10*/  FFMA.FTZ R2, R206, UR4, -R59.reuse ;  /* 0x00000004ce027c23 */ /* 0x100fe2000801083b */
[----:B------:R-:W-:Y:S01]  /*cd20*/  FMUL.FTZ R45, R4, UR4 ;  /* 0x00000004042d7c20 */ /* 0x000fe20008410000 */
[----:B------:R-:W-:Y:S01]  /*cd30*/  FFMA.FTZ R0, R212, UR4, -R59 ;  /* 0x00000004d4007c23 */ /* 0x000fe2000801083b */
        /* <DEDUP_REMOVED lines=10> */
[----:B-----5:R-:W-:Y:S01]  /*cde0*/  FMUL.FTZ R160, R160, R46 ;  /* 0x0000002ea0a07220 */ /* 0x020fe20000410000 */
[--C-:B------:R-:W-:Y:S01]  /*cdf0*/  FFMA.FTZ R4, R50, UR4, -R48.reuse ;  /* 0x0000000432047c23 */ /* 0x100fe20008010830 */
[C---:B------:R-:W-:Y:S01]  /*ce00*/  FSETP.NEU.FTZ.AND P0, PT, R167.reuse, -INF , PT ;  /* 0xff800000a700780b */ /* 0x040fe20003f1d000 */
[----:B------:R-:W-:Y:S01]  /*ce10*/  FMUL.FTZ R52, R167, UR4 ;  /* 0x00000004a7347c20 */ /* 0x000fe20008410000 */
[--C-:B------:R-:W-:Y:S01]  /*ce20*/  FFMA.FTZ R53, R51, UR4, -R48.reuse ;  /* 0x0000000433357c23 */ /* 0x100fe20008010830 */
[----:B------:R-:W-:Y:S01]  /*ce30*/  MUFU.EX2 R38, R38 ;  /* 0x0000002600267308 */ /* 0x000fe20000000800 */
[----:B------:R-:W-:Y:S01]  /*ce40*/  FMUL.FTZ R190, R61, UR4 ;  /* 0x000000043dbe7c20 */ /* 0x000fe20008410000 */
[--C-:B------:R-:W-:Y:S01]  /*ce50*/  FFMA.FTZ R47, R207, UR4, -R48.reuse ;  /* 0x00000004cf2f7c23 */ /* 0x100fe20008010830 */
[----:B------:R-:W-:Y:S01]  /*ce60*/  FSEL R52, R52, RZ, P0 ;  /* 0x000000ff34347208 */ /* 0x000fe20000000000 */
[----:B------:R2:W-:Y:S01]  /*ce70*/  MUFU.EX2 R51, R4 ;  /* 0x0000000400337308 */ /* 0x0005e20000000800 */
[----:B------:R-:W-:Y:S01]  /*ce80*/  FFMA.FTZ R213, R213, UR4, -R48 ;  /* 0x00000004d5d57c23 */ /* 0x000fe20008010830 */
[----:B-1----:R-:W-:Y:S01]  /*ce90*/  F2FP.BF16.F32.PACK_AB R28, R39, R42 ;  /* 0x0000002a271c723e */ /* 0x002fe200000010ff */
[-C--:B------:R-:W-:Y:S01]  /*cea0*/  FMUL.FTZ R161, R161, R46.reuse ;  /* 0x0000002ea1a17220 */ /* 0x080fe20000410000 */
[--C-:B------:R-:W-:Y:S01]  /*ceb0*/  FFMA.FTZ R65, R54, UR4, -R52.reuse ;  /* 0x0000000436417c23 */ /* 0x100fe20008010834 */
[--C-:B------:R-:W-:Y:S01]  /*cec0*/  FFMA.FTZ R56, R55, UR4, -R52.reuse ;  /* 0x0000000437387c23 */ /* 0x100fe20008010834 */
[--C-:B------:R-:W-:Y:S01]  /*ced0*/  FFMA.FTZ R67, R67, UR4, -R52.reuse ;  /* 0x0000000443437c23 */ /* 0x100fe20008010834 */
[----:B------:R-:W1:Y:S01]  /*cee0*/  MUFU.EX2 R37, R37 ;  /* 0x0000002500257308 */ /* 0x000e620000000800 */
[----:B------:R-:W-:Y:S01]  /*cef0*/  FFMA.FTZ R205, R205, UR4, -R52 ;  /* 0x00000004cdcd7c23 */ /* 0x000fe20008010834 */
[-C--:B------:R-:W-:Y:S01]  /*cf00*/  FMUL.FTZ R152, R152, R46.reuse ;  /* 0x0000002e98987220 */ /* 0x080fe20000410000 */
[-C--:B------:R-:W-:Y:S01]  /*cf10*/  FMUL.FTZ R153, R153, R46.reuse ;  /* 0x0000002e99997220 */ /* 0x080fe20000410000 */
[----:B------:R5:W-:Y:S01]  /*cf20*/  MUFU.EX2 R55, R65 ;  /* 0x0000004100377308 */ /* 0x000be20000000800 */
[-C--:B------:R-:W-:Y:S01]  /*cf30*/  FMUL.FTZ R140, R140, R46.reuse ;  /* 0x0000002e8c8c7220 */ /* 0x080fe20000410000 */
[-C--:B------:R-:W-:Y:S01]  /*cf40*/  FMUL.FTZ R141, R141, R46.reuse ;  /* 0x0000002e8d8d7220 */ /* 0x080fe20000410000 */
[----:B--2---:R-:W2:Y:S01]  /*cf50*/  LDSM.16.MT88.4 R4, [R49+0x2000] ;  /* 0x002000003104783b */ /* 0x004ea20000004200 */
[----:B------:R-:W-:Y:S01]  /*cf60*/  MUFU.EX2 R2, R2 ;  /* 0x0000000200027308 */ /* 0x000fe20000000800 */
[-C--:B------:R-:W-:Y:S01]  /*cf70*/  FMUL.FTZ R136, R136, R46.reuse ;  /* 0x0000002e88887220 */ /* 0x080fe20000410000 */
[-C--:B------:R-:W-:Y:S01]  /*cf80*/  FMUL.FTZ R137, R137, R46.reuse ;  /* 0x0000002e89897220 */ /* 0x080fe20000410000 */
[-C--:B------:R-:W-:Y:S01]  /*cf90*/  FMUL.FTZ R124, R124, R46.reuse ;  /* 0x0000002e7c7c7220 */ /* 0x080fe20000410000 */
[----:B------:R-:W3:Y:S01]  /*cfa0*/  MUFU.EX2 R0, R0 ;  /* 0x0000000000007308 */ /* 0x000ee20000000800 */
[----:B------:R-:W-:Y:S01]  /*cfb0*/  FMUL.FTZ R125, R125, R46 ;  /* 0x0000002e7d7d7220 */ /* 0x000fe20000410000 */
[----:B-1----:R-:W-:Y:S01]  /*cfc0*/  F2FP.BF16.F32.PACK_AB R30, R37, R38 ;  /* 0x00000026251e723e */ /* 0x002fe200000010ff */
[-C--:B------:R-:W-:Y:S01]  /*cfd0*/  FMUL.FTZ R120, R120, R46.reuse ;  /* 0x0000002e78787220 */ /* 0x080fe20000410000 */
[----:B------:R-:W-:Y:S01]  /*cfe0*/  MUFU.EX2 R43, R43 ;  /* 0x0000002b002b7308 */ /* 0x000fe20000000800 */
[-C--:B------:R-:W-:Y:S01]  /*cff0*/  FMUL.FTZ R121, R121, R46.reuse ;  /* 0x0000002e79797220 */ /* 0x080fe20000410000 */
[----:B-----5:R-:W-:Y:S01]  /*d000*/  FSEL R65, R167, RZ, P0 ;  /* 0x000000ffa7417208 */ /* 0x020fe20000000000 */
[-C--:B------:R-:W-:Y:S01]  /*d010*/  FMUL.FTZ R108, R108, R46.reuse ;  /* 0x0000002e6c6c7220 */ /* 0x080fe20000410000 */
[----:B------:R-:W1:Y:S01]  /*d020*/  MUFU.EX2 R44, R44 ;  /* 0x0000002c002c7308 */ /* 0x000e620000000800 */
[-C--:B------:R-:W-:Y:S01]  /*d030*/  FMUL.FTZ R109, R109, R46.reuse ;  /* 0x0000002e6d6d7220 */ /* 0x080fe20000410000 */
[-C--:B------:R-:W-:Y:S01]  /*d040*/  FMUL.FTZ R104, R104, R46.reuse ;  /* 0x0000002e68687220 */ /* 0x080fe20000410000 */
[----:B------:R-:W-:Y:S01]  /*d050*/  FADD.FTZ R65, R218, -R65 ;  /* 0x80000041da417221 */ /* 0x000fe20000010000 */
[----:B------:R-:W5:Y:S01]  /*d060*/  MUFU.EX2 R45, R45 ;  /* 0x0000002d002d7308 */ /* 0x000f620000000800 */
[----:B------:R-:W-:Y:S01]  /*d070*/  FMUL.FTZ R105, R105, R46 ;  /* 0x0000002e69697220 */ /* 0x000fe20000410000 */
[----:B---3--:R-:W-:Y:S01]  /*d080*/  F2FP.BF16.F32.PACK_AB R29, R0, R2 ;  /* 0x00000002001d723e */ /* 0x008fe200000010ff */
[-C--:B------:R-:W-:Y:S01]  /*d090*/  FMUL.FTZ R72, R72, R46.reuse ;  /* 0x0000002e48487220 */ /* 0x080fe20000410000 */
[----:B------:R3:W-:Y:S01]  /*d0a0*/  MUFU.EX2 R61, R67 ;  /* 0x00000043003d7308 */ /* 0x0007e20000000800 */
[-C--:B------:R-:W-:Y:S01]  /*d0b0*/  FMUL.FTZ R73, R73, R46.reuse ;  /* 0x0000002e49497220 */ /* 0x080fe20000410000 */
[-C--:B------:R-:W-:Y:S01]  /*d0c0*/  FMUL.FTZ R76, R76, R46.reuse ;  /* 0x0000002e4c4c7220 */ /* 0x080fe20000410000 */
[-C--:B------:R-:W-:Y:S01]  /*d0d0*/  FMUL.FTZ R77, R77, R46.reuse ;  /* 0x0000002e4d4d7220 */ /* 0x080fe20000410000 */
[----:B------:R-:W-:Y:S01]  /*d0e0*/  MUFU.EX2 R47, R47 ;  /* 0x0000002f002f7308 */ /* 0x000fe20000000800 */
[-C--:B------:R-:W-:Y:S01]  /*d0f0*/  FMUL.FTZ R88, R88, R46.reuse ;  /* 0x0000002e58587220 */ /* 0x080fe20000410000 */
[----:B-1----:R-:W-:Y:S01]  /*d100*/  F2FP.BF16.F32.PACK_AB R31, R44, R43 ;  /* 0x0000002b2c1f723e */ /* 0x002fe200000010ff */
[-C--:B------:R-:W-:Y:S01]  /*d110*/  FMUL.FTZ R89, R89, R46.reuse ;  /* 0x0000002e59597220 */ /* 0x080fe20000410000 */
[----:B------:R-:W-:Y:S01]  /*d120*/  MUFU.EX2 R50, R213 ;  /* 0x000000d500327308 */ /* 0x000fe20000000800 */
[-C--:B------:R-:W-:Y:S01]  /*d130*/  FMUL.FTZ R92, R92, R46.reuse ;  /* 0x0000002e5c5c7220 */ /* 0x080fe20000410000 */
[-C--:B-----5:R-:W-:Y:S01]  /*d140*/  FMUL.FTZ R162, R162, R45.reuse ;  /* 0x0000002da2a27220 */ /* 0x0a0fe20000410000 */
[-C--:B------:R-:W-:Y:S01]  /*d150*/  FMUL.FTZ R163, R163, R45.reuse ;  /* 0x0000002da3a37220 */ /* 0x080fe20000410000 */
[----:B------:R-:W-:Y:S01]  /*d160*/  MUFU.EX2 R53, R53 ;  /* 0x0000003500357308 */ /* 0x000fe20000000800 */
[-C--:B------:R-:W-:Y:S01]  /*d170*/  FMUL.FTZ R154, R154, R45.reuse ;  /* 0x0000002d9a9a7220 */ /* 0x080fe20000410000 */
[----:B---3--:R-:W-:Y:S01]  /*d180*/  FMUL.FTZ R67, R65, UR4 ;  /* 0x0000000441437c20 */ /* 0x008fe20008410000 */
        /* <DEDUP_REMOVED lines=27> */
[-C--:B-1----:R-:W-:Y:S01]  /*d340*/  FMUL.FTZ R68, R68, R65.reuse ;  /* 0x0000004144447220 */ /* 0x082fe20000410000 */
[----:B------:R-:W-:Y:S01]  /*d350*/  FMUL.FTZ R69, R69, R65 ;  /* 0x0000004145457220 */ /* 0x000fe20000410000 */
[-C--:B---3--:R-:W-:Y:S01]  /*d360*/  FMUL.FTZ R70, R70, R67.reuse ;  /* 0x0000004346467220 */ /* 0x088fe20000410000 */
        /* <DEDUP_REMOVED lines=55> */
[----:B------:R1:W3:Y:S01]  /*d6e0*/  MUFU.EX2 R187, R190 ;  /* 0x000000be00bb7308 */ /* 0x0002e20000000800 */
[----:B------:R-:W-:Y:S01]  /*d6f0*/  FFMA.FTZ R200, R200, UR4, -R64 ;  /* 0x00000004c8c87c23 */ /* 0x000fe20008010840 */
[----:B------:R-:W-:Y:S01]  /*d700*/  FFMA.FTZ R177, R177, UR4, -R52 ;  /* 0x00000004b1b17c23 */ /* 0x000fe20008010834 */
[----:B------:R-:W-:Y:S01]  /*d710*/  FFMA.FTZ R171, R171, UR4, -R48 ;  /* 0x00000004abab7c23 */ /* 0x000fe20008010830 */
[----:B------:R-:W-:Y:S01]  /*d720*/  FFMA.FTZ R176, R176, UR4, -R52 ;  /* 0x00000004b0b07c23 */ /* 0x000fe20008010834 */
[C---:B----4-:R-:W-:Y:S01]  /*d730*/  HMMA.16816.F32.BF16 R72, R28.reuse, R8, R72 ;  /* 0x000000081c48723c */ /* 0x050fe20000041848 */
[--C-:B------:R-:W-:Y:S01]  /*d740*/  FFMA.FTZ R164, R164, UR4, -R64.reuse ;  /* 0x00000004a4a47c23 */ /* 0x100fe20008010840 */
[----:B------:R-:W-:Y:S01]  /*d750*/  MUFU.EX2 R200, R200 ;  /* 0x000000c800c87308 */ /* 0x000fe20000000800 */
[----:B------:R-:W-:Y:S01]  /*d760*/  FFMA.FTZ R169, R169, UR4, -R64 ;  /* 0x00000004a9a97c23 */ /* 0x000fe20008010840 */
[----:B------:R-:W-:Y:S01]  /*d770*/  FFMA.FTZ R42, R238, R46, R42 ;  /* 0x0000002eee2a7223 */ /* 0x000fe2000001002a */
[----:B------:R-:W-:Y:S01]  /*d780*/  FFMA.FTZ R2, R237, R45, R2 ;  /* 0x0000002ded027223 */ /* 0x000fe20000010002 */
[----:B------:R-:W-:Y:S01]  /*d790*/  MUFU.EX2 R171, R171 ;  /* 0x000000ab00ab7308 */ /* 0x000fe20000000800 */
[--C-:B------:R-:W-:Y:S01]  /*d7a0*/  FFMA.FTZ R32, R32, UR4, -R48.reuse ;  /* 0x0000000420207c23 */ /* 0x100fe20008010830 */
[C---:B------:R-:W-:Y:S01]  /*d7b0*/  HMMA.16816.F32.BF16 R76, R28.reuse, R10, R76 ;  /* 0x0000000a1c4c723c */ /* 0x040fe2000004184c */
[----:B-1----:R-:W-:Y:S01]  /*d7c0*/  FFMA.FTZ R190, R186, UR4, -R48 ;  /* 0x00000004babe7c23 */ /* 0x002fe20008010830 */
[----:B------:R-:W-:Y:S01]  /*d7d0*/  MUFU.EX2 R176, R176 ;  /* 0x000000b000b07308 */ /* 0x000fe20000000800 */
[----:B------:R-:W-:Y:S01]  /*d7e0*/  FADD.FTZ R42, R39, R42 ;  /* 0x0000002a272a7221 */ /* 0x000fe20000010000 */
[----:B------:R-:W-:Y:S01]  /*d7f0*/  FADD.FTZ R2, R0, R2 ;  /* 0x0000000200027221 */ /* 0x000fe20000010000 */
[----:B------:R-:W-:Y:S01]  /*d800*/  FFMA.FTZ R41, R41, UR4, -R52 ;  /* 0x0000000429297c23 */ /* 0x000fe20008010834 */
[----:B------:R1:W4:Y:S01]  /*d810*/  MUFU.EX2 R186, R189 ;  /* 0x000000bd00ba7308 */ /* 0x0003220000000800 */
[----:B------:R-:W-:Y:S01]  /*d820*/  FADD.FTZ R42, R38, R42 ;  /* 0x0000002a262a7221 */ /* 0x000fe20000010000 */
[C---:B--2---:R-:W-:Y:S01]  /*d830*/  HMMA.16816.F32.BF16 R88, R28.reuse, R4, R88 ;  /* 0x000000041c58723c */ /* 0x044fe20000041858 */
[----:B------:R-:W-:Y:S01]  /*d840*/  FADD.FTZ R2, R43, R2 ;  /* 0x000000022b027221 */ /* 0x000fe20000010000 */
[----:B------:R-:W-:Y:S01]  /*d850*/  MUFU.EX2 R190, R190 ;  /* 0x000000be00be7308 */ /* 0x000fe20000000800 */
[----:B------:R-:W-:Y:S01]  /*d860*/  FADD.FTZ R42, R37, R42 ;  /* 0x0000002a252a7221 */ /* 0x000fe20000010000 */
[----:B------:R-:W-:Y:S01]  /*d870*/  FFMA.FTZ R40, R40, UR4, -R52 ;  /* 0x0000000428287c23 */ /* 0x000fe20008010834 */
[----:B------:R-:W-:Y:S01]  /*d880*/  FADD.FTZ R2, R44, R2 ;  /* 0x000000022c027221 */ /* 0x000fe20000010000 */
[----:B------:R-:W-:Y:S02]  /*d890*/  MUFU.EX2 R164, R164 ;  /* 0x000000a400a47308 */ /* 0x000fe40000000800 */
[----:B------:R-:W-:Y:S01]  /*d8a0*/  HMMA.16816.F32.BF16 R92, R28, R6, R92 ;  /* 0x000000061c5c723c */ /* 0x000fe2000004185c */
[----:B------:R-:W-:Y:S01]  /*d8b0*/  F2FP.BF16.F32.PACK_AB R28, R50, R47 ;  /* 0x0000002f321c723e */ /* 0x000fe200000010ff */
[----:B------:R-:W-:Y:S01]  /*d8c0*/  FFMA.FTZ R47, R235, R65, R47 ;  /* 0x00000041eb2f7223 */ /* 0x000fe2000001002f */
[----:B------:R-:W-:Y:S01]  /*d8d0*/  F2FP.BF16.F32.PACK_AB R29, R55, R54 ;  /* 0x00000036371d723e */ /* 0x000fe200000010ff */
[----:B-1----:R-:W-:Y:S01]  /*d8e0*/  FFMA.FTZ R189, R188, UR4, -R48 ;  /* 0x00000004bcbd7c23 */ /* 0x002fe20008010830 */
[----:B------:R-:W-:Y:S01]  /*d8f0*/  F2FP.BF16.F32.PACK_AB R30, R53, R51 ;  /* 0x00000033351e723e */ /* 0x000fe200000010ff */
[--C-:B------:R-:W-:Y:S01]  /*d900*/  FFMA.FTZ R188, R202, UR4, -R52.reuse ;  /* 0x00000004cabc7c23 */ /* 0x100fe20008010834 */
[----:B------:R-:W-:Y:S01]  /*d910*/  F2FP.BF16.F32.PACK_AB R31, R61, R56 ;  /* 0x000000383d1f723e */ /* 0x000fe200000010ff */
[----:B------:R-:W-:Y:S01]  /*d920*/  FFMA.FTZ R202, R195, UR4, -R52 ;  /* 0x00000004c3ca7c23 */ /* 0x000fe20008010834 */
[----:B------:R-:W-:Y:S01]  /*d930*/  FFMA.FTZ R54, R234, R67, R54 ;  /* 0x00000043ea367223 */ /* 0x000fe20000010036 */
[----:B------:R1:W-:Y:S01]  /*d940*/  MUFU.EX2 R195, R197 ;  /* 0x000000c500c37308 */ /* 0x0003e20000000800 */
[----:B------:R-:W-:-:S02]  /*d950*/  FADD.FTZ R47, R50, R47 ;  /* 0x0000002f322f7221 */ /* 0x000fc40000010000 */
[----:B------:R-:W-:Y:S01]  /*d960*/  FADD.FTZ R54, R55, R54 ;  /* 0x0000003637367221 */ /* 0x000fe20000010000 */
[C---:B------:R-:W-:Y:S01]  /*d970*/  HMMA.16816.F32.BF16 R68, R28.reuse, R8, R68 ;  /* 0x000000081c44723c */ /* 0x040fe20000041844 */
[--C-:B------:R-:W-:Y:S01]  /*d980*/  FFMA.FTZ R9, R181, UR4, -R64.reuse ;  /* 0x00000004b5097c23 */ /* 0x100fe20008010840 */
[----:B------:R-:W-:Y:S01]  /*d990*/  FFMA.FTZ R8, R180, UR4, -R64 ;  /* 0x00000004b4087c23 */ /* 0x000fe20008010840 */
[----:B------:R-:W-:Y:S01]  /*d9a0*/  MUFU.EX2 R189, R189 ;  /* 0x000000bd00bd7308 */ /* 0x000fe20000000800 */
[----:B------:R-:W-:Y:S01]  /*d9b0*/  FADD.FTZ R47, R51, R47 ;  /* 0x0000002f332f7221 */ /* 0x000fe20000010000 */
[----:B------:R-:W-:Y:S02]  /*d9c0*/  FADD.FTZ R54, R56, R54 ;  /* 0x0000003638367221 */ /* 0x000fe40000010000 */
[----:B------:R2:W-:Y:S01]  /*d9d0*/  MUFU.EX2 R180, R9 ;  /* 0x0000000900b47308 */ /* 0x0005e20000000800 */
[----:B------:R-:W-:Y:S01]  /*d9e0*/  HMMA.16816.F32.BF16 R112, R28, R12, R112 ;  /* 0x0000000c1c70723c */ /* 0x000fe20000041870 */
[----:B------:R-:W-:Y:S01]  /*d9f0*/  FFMA.FTZ R12, R178, UR4, -R64 ;  /* 0x00000004b20c7c23 */ /* 0x000fe20008010840 */
[----:B-1----:R-:W-:Y:S01]  /*da00*/  FFMA.FTZ R197, R194, UR4, -R52 ;  /* 0x00000004c2c57c23 */ /* 0x002fe20008010834 */
[----:B------:R1:W5:Y:S01]  /*da10*/  MUFU.EX2 R178, R185 ;  /* 0x000000b900b27308 */ /* 0x0003620000000800 */
[----:B------:R-:W-:Y:S01]  /*da20*/  FADD.FTZ R47, R53, R47 ;  /* 0x0000002f352f7221 */ /* 0x000fe20000010000 */
[----:B------:R-:W-:-:S02]  /*da30*/  FADD.FTZ R54, R61, R54 ;  /* 0x000000363d367221 */ /* 0x000fc40000010000 */
[----:B------:R-:W-:Y:S01]  /*da40*/  MUFU.EX2 R181, R12 ;  /* 0x0000000c00b57308 */ /* 0x000fe20000000800 */
[C---:B------:R-:W-:Y:S01]  /*da50*/  HMMA.16816.F32.BF16 R156, R28.reuse, R24, R156 ;  /* 0x000000181c9c723c */ /* 0x040fe2000004189c */
[----:B---3--:R-:W-:Y:S02]  /*da60*/  FADD.FTZ R47, R187, R47 ;  /* 0x0000002fbb2f7221 */ /* 0x008fe40000010000 */
[----:B------:R-:W3:Y:S01]  /*da70*/  MUFU.EX2 R188, R188 ;  /* 0x000000bc00bc7308 */ /* 0x000ee20000000800 */
[----:B--2---:R-:W-:Y:S01]  /*da80*/  FFMA.FTZ R9, R179, UR4, -R59 ;  /* 0x00000004b3097c23 */ /* 0x004fe2000801083b */
[----:B----4-:R-:W-:Y:S02]  /*da90*/  FADD.FTZ R47, R186, R47 ;  /* 0x0000002fba2f7221 */ /* 0x010fe40000010000 */
[----:B------:R2:W-:Y:S01]  /*daa0*/  MUFU.EX2 R179, R8 ;  /* 0x0000000800b37308 */ /* 0x0005e20000000800 */
[----:B------:R-:W-:Y:S01]  /*dab0*/  HMMA.16816.F32.BF16 R148, R28, R26, R148 ;  /* 0x0000001a1c94723c */ /* 0x000fe20000041894 */
[----:B-1----:R-:W-:Y:S01]  /*dac0*/  FFMA.FTZ R185, R182, UR4, -R59 ;  /* 0x00000004b6b97c23 */ /* 0x002fe2000801083b */
[----:B------:R-:W1:Y:S01]  /*dad0*/  LDSM.16.MT88.4 R24, [R221+0x9400] ;  /* 0x00940000dd18783b */ /* 0x000e620000004200 */
[----:B------:R4:W4:Y:S01]  /*dae0*/  MUFU.EX2 R194, R202 ;  /* 0x000000ca00c27308 */ /* 0x0009220000000800 */
[----:B-----5:R-:W-:Y:S01]  /*daf0*/  FADD.FTZ R42, R178, R42 ;  /* 0x0000002ab22a7221 */ /* 0x020fe20000010000 */
[----:B------:R-:W-:-:S02]  /*db00*/  FADD.FTZ R47, R190, R47 ;  /* 0x0000002fbe2f7221 */ /* 0x000fc40000010000 */
[----:B------:R-:W-:Y:S01]  /*db10*/  MUFU.EX2 R185, R185 ;  /* 0x000000b900b97308 */ /* 0x000fe20000000800 */
[C---:B------:R-:W-:Y:S01]  /*db20*/  HMMA.16816.F32.BF16 R144, R28.reuse, R20, R144 ;  /* 0x000000141c90723c */ /* 0x040fe20000041890 */
[----:B---3--:R-:W-:Y:S01]  /*db30*/  FADD.FTZ R54, R188, R54 ;  /* 0x00000036bc367221 */ /* 0x008fe20000010000 */
[----:B------:R-:W-:Y:S01]  /*db40*/  FADD.FTZ R42, R181, R42 ;  /* 0x0000002ab52a7221 */ /* 0x000fe20000010000 */
[----:B------:R-:W3:Y:S01]  /*db50*/  MUFU.EX2 R197, R197 ;  /* 0x000000c500c57308 */ /* 0x000ee20000000800 */
[----:B------:R-:W-:Y:S01]  /*db60*/  FADD.FTZ R47, R189, R47 ;  /* 0x0000002fbd2f7221 */ /* 0x000fe20000010000 */
[----:B--2---:R-:W-:Y:S01]  /*db70*/  FFMA.FTZ R8, R184, UR4, -R59 ;  /* 0x00000004b8087c23 */ /* 0x004fe2000801083b */
[----:B------:R-:W-:Y:S01]  /*db80*/  FADD.FTZ R54, R195, R54 ;  /* 0x00000036c3367221 */ /* 0x000fe20000010000 */
[----:B------:R2:W5:Y:S01]  /*db90*/  MUFU.EX2 R184, R9 ;  /* 0x0000000900b87308 */ /* 0x0005620000000800 */
[C---:B------:R-:W-:Y:S01]  /*dba0*/  HMMA.16816.F32.BF16 R132, R28.reuse, R22, R132 ;  /* 0x000000161c84723c */ /* 0x040fe20000041884 */
[----:B------:R-:W1:Y:S01]  /*dbb0*/  LDSM.16.MT88.4 R20, [R49+0x400] ;  /* 0x000400003114783b */ /* 0x000e620000004200 */
[--C-:B----4-:R-:W-:Y:S01]  /*dbc0*/  FFMA.FTZ R202, R173, UR4, -R48.reuse ;  /* 0x00000004adca7c23 */ /* 0x110fe20008010830 */
[----:B------:R-:W-:Y:S01]  /*dbd0*/  FFMA.FTZ R173, R172, UR4, -R48 ;  /* 0x00000004acad7c23 */ /* 0x000fe20008010830 */
[----:B------:R-:W-:Y:S01]  /*dbe0*/  MUFU.EX2 R32, R32 ;  /* 0x0000002000207308 */ /* 0x000fe20000000800 */
[----:B------:R-:W-:Y:S01]  /*dbf0*/  FADD.FTZ R54, R194, R54 ;  /* 0x00000036c2367221 */ /* 0x000fe20000010000 */
[----:B------:R-:W-:Y:S01]  /*dc00*/  FADD.FTZ R42, R180, R42 ;  /* 0x0000002ab42a7221 */ /* 0x000fe20000010000 */
[----:B------:R-:W-:Y:S01]  /*dc10*/  FADD.FTZ R47, R171, R47 ;  /* 0x0000002fab2f7221 */ /* 0x000fe20000010000 */
[C---:B------:R-:W-:Y:S01]  /*dc20*/  HMMA.16816.F32.BF16 R128, R28.reuse, R16, R128 ;  /* 0x000000101c80723c */ /* 0x040fe20000041880 */
[----:B------:R4:W4:Y:S01]  /*dc30*/  MUFU.EX2 R172, R202 ;  /* 0x000000ca00ac7308 */ /* 0x0009220000000800 */
[----:B---3--:R-:W-:Y:S01]  /*dc40*/  FADD.FTZ R54, R197, R54 ;  /* 0x00000036c5367221 */ /* 0x008fe20000010000 */
[----:B------:R-:W-:Y:S01]  /*dc50*/  FADD.FTZ R42, R179, R42 ;  /* 0x0000002ab32a7221 */ /* 0x000fe20000010000 */
[----:B--2---:R-:W-:Y:S01]  /*dc60*/  FFMA.FTZ R9, R183, UR4, -R59 ;  /* 0x00000004b7097c23 */ /* 0x004fe2000801083b */
[----:B-----5:R-:W-:Y:S01]  /*dc70*/  FADD.FTZ R2, R184, R2 ;  /* 0x00000002b8027221 */ /* 0x020fe20000010000 */
[----:B------:R-:W2:Y:S02]  /*dc80*/  MUFU.EX2 R183, R8 ;  /* 0x0000000800b77308 */ /* 0x000ea40000000800 */
[----:B------:R-:W-:Y:S01]  /*dc90*/  HMMA.16816.F32.BF16 R116, R28, R18, R116 ;  /* 0x000000121c74723c */ /* 0x000fe20000041874 */
[----:B------:R-:W3:Y:S01]  /*dca0*/  LDSM.16.MT88.4 R16, [R221+0xa400] ;  /* 0x00a40000dd10783b */ /* 0x000ee20000004200 */
[----:B------:R-:W-:Y:S01]  /*dcb0*/  FADD.FTZ R54, R176, R54 ;  /* 0x00000036b0367221 */ /* 0x000fe20000010000 */
[----:B------:R5:W5:Y:S01]  /*dcc0*/  MUFU.EX2 R182, R9 ;  /* 0x0000000900b67308 */ /* 0x000b620000000800 */
[----:B------:R-:W-:Y:S01]  /*dcd0*/  FADD.FTZ R42, R200, R42 ;  /* 0x0000002ac82a7221 */ /* 0x000fe20000010000 */
[----:B----4-:R-:W-:-:S03]  /*dce0*/  FFMA.FTZ R202, R170, UR4, -R48 ;  /* 0x00000004aaca7c23 */ /* 0x010fc60008010830 */
[C---:B------:R-:W-:Y:S01]  /*dcf0*/  HMMA.16816.F32.BF16 R100, R28.reuse, R14, R100 ;  /* 0x0000000e1c64723c */ /* 0x040fe20000041864 */
[----:B------:R-:W4:Y:S01]  /*dd00*/  LDSM.16.MT88.4 R12, [R49+0x1400] ;  /* 0x00140000310c783b */ /* 0x000f220000004200 */
[----:B------:R-:W1:Y:S01]  /*dd10*/  MUFU.EX2 R170, R173 ;  /* 0x000000ad00aa7308 */ /* 0x000e620000000800 */
[----:B------:R-:W-:Y:S01]  /*dd20*/  FADD.FTZ R47, R172, R47 ;  /* 0x0000002fac2f7221 */ /* 0x000fe20000010000 */
[----:B--2---:R-:W-:Y:S02]  /*dd30*/  FADD.FTZ R2, R183, R2 ;  /* 0x00000002b7027221 */ /* 0x004fe40000010000 */
[----:B------:R2:W2:Y:S02]  /*dd40*/  MUFU.EX2 R173, R202 ;  /* 0x000000ca00ad7308 */ /* 0x0004a40000000800 */
[----:B------:R-:W-:Y:S01]  /*dd50*/  HMMA.16816.F32.BF16 R80, R28, R10, R80 ;  /* 0x0000000a1c50723c */ /* 0x000fe20000041850 */
[----:B-----5:R-:W5:Y:S01]  /*dd60*/  LDSM.16.MT88.4 R8, [R221+0xb400] ;  /* 0x00b40000dd08783b */ /* 0x020f620000004200 */
[----:B------:R-:W-:Y:S01]  /*dd70*/  MUFU.EX2 R40, R40 ;  /* 0x0000002800287308 */ /* 0x000fe20000000800 */
[----:B------:R-:W-:-:S04]  /*dd80*/  FADD.FTZ R2, R182, R2 ;  /* 0x00000002b6027221 */ /* 0x000fc80000010000 */
[----:B------:R-:W-:Y:S01]  /*dd90*/  FADD.FTZ R2, R185, R2 ;  /* 0x00000002b9027221 */ /* 0x000fe20000010000 */
[----:B------:R-:W-:Y:S01]  /*dda0*/  HMMA.16816.F32.BF16 R84, R28, R4, R84 ;  /* 0x000000041c54723c */ /* 0x000fe20000041854 */
[----:B-1----:R-:W-:Y:S01]  /*ddb0*/  FADD.FTZ R47, R170, R47 ;  /* 0x0000002faa2f7221 */ /* 0x002fe20000010000 */
[----:B--2---:R-:W-:-:S03]  /*ddc0*/  FFMA.FTZ R202, R175, UR4, -R52 ;  /* 0x00000004afca7c23 */ /* 0x004fc60008010834 */
[----:B------:R-:W-:Y:S01]  /*ddd0*/  FADD.FTZ R47, R173, R47 ;  /* 0x0000002fad2f7221 */ /* 0x000fe20000010000 */
[----:B------:R1:W2:Y:S02]  /*dde0*/  MUFU.EX2 R175, R177 ;  /* 0x000000b100af7308 */ /* 0x0002a40000000800 */
[----:B------:R-:W-:Y:S01]  /*ddf0*/  HMMA.16816.F32.BF16 R96, R28, R6, R96 ;  /* 0x000000061c60723c */ /* 0x000fe20000041860 */
[----:B------:R-:W5:Y:S01]  /*de00*/  LDSM.16.MT88.4 R4, [R49+0x2400] ;  /* 0x002400003104783b */ /* 0x000f620000004200 */
[----:B------:R-:W-:Y:S01]  /*de10*/  F2FP.BF16.F32.PACK_AB R28, R181, R178 ;  /* 0x000000b2b51c723e */ /* 0x000fe200000010ff */
[----:B------:R-:W-:Y:S01]  /*de20*/  FADD.FTZ R47, R32, R47 ;  /* 0x0000002f202f7221 */ /* 0x000fe20000010000 */
[----:B------:R-:W-:Y:S02]  /*de30*/  F2FP.BF16.F32.PACK_AB R29, R183, R184 ;  /* 0x000000b8b71d723e */ /* 0x000fe400000010ff */
[----:B------:R-:W-:Y:S02]  /*de40*/  F2FP.BF16.F32.PACK_AB R30, R179, R180 ;  /* 0x000000b4b31e723e */ /* 0x000fe400000010ff */
[----:B------:R-:W-:Y:S01]  /*de50*/  F2FP.BF16.F32.PACK_AB R31, R185, R182 ;  /* 0x000000b6b91f723e */ /* 0x000fe200000010ff */
[----:B-1----:R-:W-:Y:S01]  /*de60*/  FFMA.FTZ R177, R174, UR4, -R52 ;  /* 0x00000004aeb17c23 */ /* 0x002fe20008010834 */
[----:B--2---:R-:W-:Y:S01]  /*de70*/  FADD.FTZ R54, R175, R54 ;  /* 0x00000036af367221 */ /* 0x004fe20000010000 */
[----:B------:R-:W1:Y:S04]  /*de80*/  MUFU.EX2 R174, R202 ;  /* 0x000000ca00ae7308 */ /* 0x000e680000000800 */
[C---:B------:R-:W-:Y:S01]  /*de90*/  HMMA.16816.F32.BF16 R160, R28.reuse, R24, R160 ;  /* 0x000000181ca0723c */ /* 0x040fe200000418a0 */
[----:B------:R-:W2:Y:S07]  /*dea0*/  MUFU.EX2 R177, R177 ;  /* 0x000000b100b17308 */ /* 0x000eae0000000800 */
[----:B------:R-:W-:Y:S01]  /*deb0*/  HMMA.16816.F32.BF16 R152, R28, R26, R152 ;  /* 0x0000001a1c98723c */ /* 0x000fe20000041898 */
[----:B-1----:R-:W-:-:S07]  /*dec0*/  FADD.FTZ R54, R174, R54 ;  /* 0x00000036ae367221 */ /* 0x002fce0000010000 */
[----:B------:R-:W-:Y:S01]  /*ded0*/  HMMA.16816.F32.BF16 R140, R28, R20, R140 ;  /* 0x000000141c8c723c */ /* 0x000fe2000004188c */
[----:B--2---:R-:W-:-:S04]  /*dee0*/  FADD.FTZ R54, R177, R54 ;  /* 0x00000036b1367221 */ /* 0x004fc80000010000 */
[----:B------:R-:W-:-:S03]  /*def0*/  FADD.FTZ R54, R40, R54 ;  /* 0x0000003628367221 */ /* 0x000fc60000010000 */
        /* <DEDUP_REMOVED lines=115> */
[----:B------:R-:W-:Y:S01]  /*e630*/  HMMA.16816.F32.BF16 R152, R28, R26, R152 ;  /* 0x0000001a1c98723c */ /* 0x000fe20000041898 */
[--C-:B-1----:R-:W-:Y:S01]  /*e640*/  FFMA.FTZ R49, R35, UR4, -R48.reuse ;  /* 0x0000000423317c23 */ /* 0x102fe20008010830 */
[--C-:B------:R-:W-:Y:S01]  /*e650*/  FFMA.FTZ R35, R34, UR4, -R48.reuse ;  /* 0x0000000422237c23 */ /* 0x100fe20008010830 */
[----:B------:R-:W-:-:S02]  /*e660*/  FFMA.FTZ R48, R33, UR4, -R48 ;  /* 0x0000000421307c23 */ /* 0x000fc40008010830 */
[----:B------:R-:W1:Y:S03]  /*e670*/  MUFU.EX2 R34, R49 ;  /* 0x0000003100227308 */ /* 0x000e660000000800 */
[C---:B------:R-:W-:Y:S01]  /*e680*/  HMMA.16816.F32.BF16 R140, R28.reuse, R20, R140 ;  /* 0x000000141c8c723c */ /* 0x040fe2000004188c */
[----:B------:R-:W2:Y:S04]  /*e690*/  MUFU.EX2 R33, R35 ;  /* 0x0000002300217308 */ /* 0x000ea80000000800 */
[----:B------:R4:W5:Y:S03]  /*e6a0*/  MUFU.EX2 R35, R48 ;  /* 0x0000003000237308 */ /* 0x0009660000000800 */
[----:B------:R-:W-:Y:S01]  /*e6b0*/  HMMA.16816.F32.BF16 R136, R28, R22, R136 ;  /* 0x000000161c88723c */ /* 0x000fe20000041888 */
[----:B-1----:R-:W-:-:S04]  /*e6c0*/  FADD.FTZ R47, R34, R47 ;  /* 0x0000002f222f7221 */ /* 0x002fc80000010000 */
[----:B--2---:R-:W-:-:S03]  /*e6d0*/  FADD.FTZ R47, R33, R47 ;  /* 0x0000002f212f7221 */ /* 0x004fc60000010000 */
[C---:B---3--:R-:W-:Y:S01]  /*e6e0*/  HMMA.16816.F32.BF16 R124, R28.reuse, R16, R124 ;  /* 0x000000101c7c723c */ /* 0x048fe2000004187c */
[--C-:B----4-:R-:W-:Y:S01]  /*e6f0*/  FFMA.FTZ R48, R3, UR4, -R52.reuse ;  /* 0x0000000403307c23 */ /* 0x110fe20008010834 */
[----:B-----5:R-:W-:Y:S01]  /*e700*/  FADD.FTZ R235, R35, R47 ;  /* 0x0000002f23eb7221 */ /* 0x020fe20000010000 */
[----:B------:R1:W2:Y:S05]  /*e710*/  MUFU.EX2 R3, R41 ;  /* 0x0000002900037308 */ /* 0x0002aa0000000800 */
[C---:B------:R-:W-:Y:S08]  /*e720*/  HMMA.16816.F32.BF16 R120, R28.reuse, R18, R120 ;  /* 0x000000121c78723c */ /* 0x040ff00000041878 */
        /* <DEDUP_REMOVED lines=29> */
.L_x_712:
[----:B------:R-:W-:Y:S01]  /*e900*/  UISETP.GE.AND UP0, UPT, UR6, URZ, UPT ;  /* 0x000000ff0600728c */ /* 0x000fe2000bf06270 */
[----:B------:R-:W1:Y:S08]  /*e910*/  LDCU.64 UR10, c[0x0][0x358] ;  /* 0x00006b00ff0a77ac */ /* 0x000e700008000a00 */
[----:B------:R-:W-:Y:S05]  /*e920*/  BRA.U !UP0, `(.L_x_721) ;  /* 0x0000003908dc7547 */ /* 0x000fea000b800000 */
[----:B------:R-:W2:Y:S01]  /*e930*/  S2R R220, SR_TID.X ;  /* 0x0000000000dc7919 */ /* 0x000ea20000002100 */
[----:B------:R-:W3:Y:S01]  /*e940*/  S2UR UR5, SR_CgaCtaId ;  /* 0x00000000000579c3 */ /* 0x000ee20000008800 */
[----:B------:R-:W4:Y:S01]  /*e950*/  LDCU UR7, c[0x0][0x440] ;  /* 0x00008800ff0777ac */ /* 0x000f220008000800 */
[----:B------:R-:W-:Y:S01]  /*e960*/  IMAD.MOV.U32 R219, RZ, RZ, 0x20 ;  /* 0x00000020ffdb7424 */ /* 0x000fe200078e00ff */
[----:B------:R-:W-:Y:S01]  /*e970*/  MOV R0, R167 ;  /* 0x000000a700007202 */ /* 0x000fe20000000f00 */
[----:B------:R-:W-:Y:S01]  /*e980*/  IMAD.MOV.U32 R164, RZ, RZ, R165 ;  /* 0x000000ffffa47224 */ /* 0x000fe200078e00a5 */
[----:B------:R-:W-:Y:S01]  /*e990*/  IADD3 R233, PT, PT, R221, 0x9020, RZ ;  /* 0x00009020dde97810 */ /* 0x000fe20007ffe0ff */
[----:B------:R-:W-:Y:S01]  /*e9a0*/  IMAD.MOV.U32 R3, RZ, RZ, R166 ;  /* 0x000000ffff037224 */ /* 0x000fe200078e00a6 */
[----:B------:R-:W-:Y:S01]  /*e9b0*/  UMOV UR17, 0x400 ;  /* 0x0000040000117882 */ /* 0x000fe20000000000 */
[----:B------:R-:W-:Y:S01]  /*e9c0*/  IMAD.MOV.U32 R2, RZ, RZ, R168 ;  /* 0x000000ffff027224 */ /* 0x000fe200078e00a8 */
[----:B------:R-:W-:-:S02]  /*e9d0*/  USHF.L.U64.HI UR12, UR8, 0x5, UR9 ;  /* 0x00000005080c7899 */ /* 0x000fc40008010209 */
[----:B------:R-:W-:Y:S01]  /*e9e0*/  USHF.L.U32 UR16, UR8, 0x5, URZ ;  /* 0x0000000508107899 */ /* 0x000fe200080006ff */
[----:B------:R-:W1:Y:S01]  /*e9f0*/  LDCU UR15, c[0x0][0x440] ;  /* 0x00008800ff0f77ac */ /* 0x000e620008000800 */
[----:B------:R-:W1:Y:S01]  /*ea00*/  LDCU UR13, c[0x0][0x50c] ;  /* 0x0000a180ff0d77ac */ /* 0x000e620008000800 */
[----:B----4-:R-:W-:Y:S01]  /*ea10*/  ISETP.GE.AND P5, PT, R227, UR7, PT ;  /* 0x00000007e3007c0c */ /* 0x010fe2000bfa6270 */
[----:B------:R-:W4:Y:S01]  /*ea20*/  LDCU UR4, c[0x0][0x45c] ;  /* 0x00008b80ff0477ac */ /* 0x000f220008000800 */
[----:B------:R-:W1:Y:S01]  /*ea30*/  LDCU.64 UR8, c[0x0][0x3c0] ;  /* 0x00007800ff0877ac */ /* 0x000e620008000a00 */
[----:B---3--:R-:W-:Y:S01]  /*ea40*/  ULEA UR5, UR5, UR17, 0x18 ;  /* 0x0000001105057291 */ /* 0x008fe2000f8ec0ff */
[C---:B--2---:R-:W-:Y:S01]  /*ea50*/  LOP3.LUT P0, RZ, R220.reuse, 0x4, RZ, 0xc0, !PT ;  /* 0x00000004dcff7812 */ /* 0x044fe2000780c0ff */
[C---:B------:R-:W-:Y:S01]  /*ea60*/  IMAD.SHL.U32 R218, R220.reuse, 0x20, RZ ;  /* 0x00000020dcda7824 */ /* 0x040fe200078e00ff */
[----:B------:R-:W-:Y:S02]  /*ea70*/  LOP3.LUT R217, R220, 0x8, RZ, 0xc0, !PT ;  /* 0x00000008dcd97812 */ /* 0x000fe400078ec0ff */
[----:B------:R-:W-:-:S04]  /*ea80*/  SEL R219, R219, 0xffffffe0, !P0 ;  /* 0xffffffe0dbdb7807 */ /* 0x000fc80004000000 */
[----:B------:R-:W-:Y:S01]  /*ea90*/  IADD3 R216, PT, PT, R222, R219, RZ ;  /* 0x000000dbded87210 */ /* 0x000fe20007ffe0ff */
[----:B-1--4-:R-:W-:Y:S06]  /*eaa0*/  BRA `(.L_x_722) ;  /* 0x0000000000d47947 */ /* 0x012fec0003800000 */
.L_x_724:
[----:B------:R-:W3:Y:S01]  /*eab0*/  LDC.64 R6, c[0x0][0x3b8] ;  /* 0x0000ee00ff067b82 */ /* 0x000ee20000000a00 */
[----:B------:R-:W-:Y:S01]  /*eac0*/  UIADD3 UR7, UPT, UPT, UR6, -0x1, URZ ;  /* 0xffffffff06077890 */ /* 0x000fe2000fffe0ff */
[----:B------:R-:W-:Y:S05]  /*ead0*/  IMAD.SHL.U32 R227, R220, 0x8, RZ ;  /* 0x00000008dce37824 */ /* 0x000fea00078e00ff */
[----:B------:R-:W-:Y:S04]  /*eae0*/  LOP3.LUT R227, R227, 0x18, RZ, 0xc0, !PT ;  /* 0x00000018e3e37812 */ /* 0x000fe800078ec0ff */
[----:B------:R-:W-:Y:S01]  /*eaf0*/  LOP3.LUT R226, R227, 0x20, RZ, 0xfc, !PT ;  /* 0x00000020e3e27812 */ /* 0x000fe200078efcff */
[----:B---3--:R-:W-:Y:S04]  /*eb00*/  IMAD.WIDE.U32 R18, R6, UR7, RZ ;  /* 0x0000000706127c25 */ /* 0x008fe8000f8e00ff */
[----:B------:R-:W-:Y:S02]  /*eb10*/  IMAD R11, R7, UR7, R19 ;  /* 0x00000007070b7c24 */ /* 0x000fe4000f8e0213 */
[C---:B------:R-:W-:Y:S03]  /*eb20*/  IMAD.SHL.U32 R10, R18.reuse, 0x40, RZ ;  /* 0x00000040120a7824 */ /* 0x040fe600078e00ff */
[----:B------:R-:W-:Y:S02]  /*eb30*/  SHF.L.U64.HI R11, R18, 0x6, R11 ;  /* 0x00000006120b7819 */ /* 0x000fe4000001020b */
[----:B------:R-:W-:Y:S02]  /*eb40*/  LEA R18, P1, R6, R10, 0x5 ;  /* 0x0000000a06127211 */ /* 0x000fe400078228ff */
[----:B------:R-:W-:Y:S02]  /*eb50*/  @!P5 LEA R17, P6, R10, R231, 0x1 ;  /* 0x000000e70a11d211 */ /* 0x000fe400078c08ff */
[----:B------:R-:W-:Y:S02]  /*eb60*/  LEA.HI.X R7, R6, R11, R7, 0x5, P1 ;  /* 0x0000000b06077211 */ /* 0x000fe400008f2c07 */
[-C--:B------:R-:W-:Y:S02]  /*eb70*/  @!P5 LEA.HI.X R6, R10, R230.reuse, R11, 0x1, P6 ;  /* 0x000000e60a06d211 */ /* 0x080fe400030f0c0b */
[-C--:B------:R-:W-:Y:S02]  /*eb80*/  LEA R24, P6, R18, R231.reuse, 0x1 ;  /* 0x000000e712187211 */ /* 0x080fe400078c08ff */
[-C--:B------:R-:W-:Y:S02]  /*eb90*/  @!P4 LEA R20, P2, R10, R231.reuse, 0x1 ;  /* 0x000000e70a14c211 */ /* 0x080fe400078408ff */
[-C--:B------:R-:W-:Y:S01]  /*eba0*/  LEA.HI.X R25, R18, R230.reuse, R7, 0x1, P6 ;  /* 0x000000e612197211 */ /* 0x080fe200030f0c07 */
[----:B------:R-:W-:Y:S01]  /*ebb0*/  @!P5 IMAD.MOV.U32 R7, RZ, RZ, R6 ;  /* 0x000000ffff07d224 */ /* 0x000fe200078e0006 */
[CC--:B------:R-:W-:Y:S01]  /*ebc0*/  @!P4 LEA.HI.X R21, R10.reuse, R230.reuse, R11, 0x1, P2 ;  /* 0x000000e60a15c211 */ /* 0x0c0fe200010f0c0b */
[----:B------:R-:W-:Y:S01]  /*ebd0*/  @!P5 IMAD.MOV.U32 R6, RZ, RZ, R17 ;  /* 0x000000ffff06d224 */ /* 0x000fe200078e0011 */
[C---:B------:R-:W-:Y:S04]  /*ebe0*/  @!P3 LEA R22, P1, R10.reuse, R231, 0x1 ;  /* 0x000000e70a16b211 */ /* 0x040fe800078208ff */
[----:B------:R-:W-:Y:S01]  /*ebf0*/  @!PT LDS RZ, [RZ] ;  /* 0x00000000fffff984 */ /* 0x000fe20000000800 */
[----:B------:R-:W-:Y:S01]  /*ec00*/  @!PT LDS RZ, [RZ] ;  /* 0x00000000fffff984 */ /* 0x000fe20000000800 */
[----:B------:R-:W-:Y:S01]  /*ec10*/  @!PT LDS RZ, [RZ] ;  /* 0x00000000fffff984 */ /* 0x000fe20000000800 */
[----:B------:R3:W-:Y:S01]  /*ec20*/  @!P5 LDGSTS.E.BYPASS.LTC128B.128 [R232+0x6000], desc[UR10][R6.64] ;  /* 0x0600000006e8dfae */ /* 0x0007e2000b981a0a */
[----:B------:R-:W-:Y:S03]  /*ec30*/  @!P3 LEA.HI.X R23, R10, R230, R11, 0x1, P1 ;  /* 0x000000e60a17b211 */ /* 0x000fe600008f0c0b */
        /* <DEDUP_REMOVED lines=28> */
.L_x_722:
[----:B------:R-:W-:Y:S04]  /*ee00*/  DEPBAR.LE SB0, 0x0 ;  /* 0x000080000000791a */ /* 0x000fe80000000000 */
[----:B------:R-:W-:Y:S01]  /*ee10*/  BAR.SYNC.DEFER_BLOCKING 0x0 ;  /* 0x0000000000007b1d */ /* 0x000fe20000010000 */
[----:B------:R-:W-:Y:S01]  /*ee20*/  UIMAD.WIDE.U32 UR20, UR6, UR8, URZ ;  /* 0x00000008061472a5 */ /* 0x000fe2000f8e00ff */
[----:B------:R-:W-:Y:S02]  /*ee30*/  ISETP.GE.AND P4, PT, R226, UR15, PT ;  /* 0x0000000fe2007c0c */ /* 0x000fe4000bf86270 */
[----:B------:R-:W-:Y:S01]  /*ee40*/  ISETP.GE.AND P3, PT, R225, UR15, PT ;  /* 0x0000000fe1007c0c */ /* 0x000fe2000bf66270 */
[----:B------:R-:W-:Y:S01]  /*ee50*/  UIMAD UR7, UR6, UR9, UR21 ;  /* 0x00000009060772a4 */ /* 0x000fe2000f8e0215 */
[----:B------:R-:W-:Y:S01]  /*ee60*/  SHF.L.U32 R224, R220, 0x4, RZ ;  /* 0x00000004dce07819 */ /* 0x000fe200000006ff */
[----:B------:R-:W-:Y:S01]  /*ee70*/  ULEA UR17, UP0, UR20, UR16, 0x6 ;  /* 0x0000001014117291 */ /* 0x000fe2000f8030ff */
[----:B------:R-:W-:Y:S02]  /*ee80*/  MOV R6, UR20 ;  /* 0x0000001400067c02 */ /* 0x000fe40008000f00 */
[----:B------:R-:W-:Y:S02]  /*ee90*/  MOV R7, UR21 ;  /* 0x0000001500077c02 */ /* 0x000fe40008000f00 */
[-C--:B------:R-:W-:Y:S02]  /*eea0*/  LEA R8, P1, R6, R229.reuse, 0x7 ;  /* 0x000000e506087211 */ /* 0x080fe400078238ff */
[----:B------:R-:W-:Y:S01]  /*eeb0*/  MOV R4, UR7 ;  /* 0x0000000700047c02 */ /* 0x000fe20008000f00 */
[----:B------:R-:W-:Y:S01]  /*eec0*/  ULEA.HI.X UR7, UR20, UR12, UR7, 0x6, UP0 ;  /* 0x0000000c14077291 */ /* 0x000fe200080f3407 */
[----:B------:R-:W-:Y:S01]  /*eed0*/  SHF.L.U32 R223, R220, 0x2, RZ ;  /* 0x00000002dcdf7819 */ /* 0x000fe200000006ff */
[----:B------:R-:W-:Y:S01]  /*eee0*/  UISETP.NE.AND UP0, UPT, UR6, URZ, UPT ;  /* 0x000000ff0600728c */ /* 0x000fe2000bf05270 */
[-C--:B------:R-:W-:Y:S02]  /*eef0*/  LEA.HI.X R9, R6, R228.reuse, R4, 0x7, P1 ;  /* 0x000000e406097211 */ /* 0x080fe400008f3c04 */
[----:B------:R-:W-:Y:S02]  /*ef00*/  MOV R6, UR17 ;  /* 0x0000001100067c02 */ /* 0x000fe40008000f00 */
[----:B------:R-:W-:Y:S01]  /*ef10*/  MOV R7, UR7 ;  /* 0x0000000700077c02 */ /* 0x000fe20008000f00 */
[----:B------:R-:W-:Y:S01]  /*ef20*/  @!PT LDS RZ, [RZ] ;  /* 0x00000000fffff984 */ /* 0x000fe20000000800 */
[----:B------:R-:W-:Y:S01]  /*ef30*/  @!PT LDS RZ, [RZ] ;  /* 0x00000000fffff984 */ /* 0x000fe20000000800 */
[----:B------:R-:W-:Y:S01]  /*ef40*/  @!PT LDS RZ, [RZ] ;  /* 0x00000000fffff984 */ /* 0x000fe20000000800 */
[----:B------:R-:W-:Y:S01]  /*ef50*/  @!P5 LDGSTS.E.BYPASS.LTC128B.128 [R232+0x9000], desc[UR10][R8.64] ;  /* 0x0900000008e8dfae */ /* 0x000fe2000b981a0a */
[----:B------:R-:W-:Y:S02]  /*ef60*/  LEA R10, P1, R6, R229, 0x1 ;  /* 0x000000e5060a7211 */ /* 0x000fe400078208ff */
[----:B------:R-:W-:Y:S02]  /*ef70*/  LOP3.LUT R5, R224, 0x100, RZ, 0xc0, !PT ;  /* 0x00000100e0057812 */ /* 0x000fe400078ec0ff */
[----:B------:R-:W-:Y:S02]  /*ef80*/  LEA.HI.X R11, R6, R228, R7, 0x1, P1 ;  /* 0x000000e4060b7211 */ /* 0x000fe400008f0c07 */
[----:B------:R-:W-:Y:S01]  /*ef90*/  LOP3.LUT R4, R223, 0x18, RZ, 0xc0, !PT ;  /* 0x00000018df047812 */ /* 0x000fe200078ec0ff */
[----:B------:R-:W-:Y:S01]  /*efa0*/  @P5 STS.128 [R232+0x9000], RZ ;  /* 0x009000ffe8005388 */ /* 0x000fe20000000c00 */
[----:B------:R-:W-:Y:S02]  /*efb0*/  ISETP.GE.AND P5, PT, R227, UR15, PT ;  /* 0x0000000fe3007c0c */ /* 0x000fe4000bfa6270 */
[--C-:B------:R-:W-:Y:S02]  /*efc0*/  LOP3.LUT R5, R5, 0x20, R218.reuse, 0xf8, !PT ;  /* 0x0000002005057812 */ /* 0x100fe400078ef8da */
[----:B------:R-:W-:Y:S03]  /*efd0*/  LOP3.LUT R4, R4, 0xc0, R218, 0xf8, !PT ;  /* 0x000000c004047812 */ /* 0x000fe600078ef8da */
[----:B------:R-:W-:Y:S01]  /*efe0*/  @!PT LDS RZ, [RZ] ;  /* 0x00000000fffff984 */ /* 0x000fe20000000800 */
[----:B------:R-:W-:Y:S01]  /*eff0*/  @!PT LDS RZ, [RZ] ;  /* 0x00000000fffff984 */ /* 0x000fe20000000800 */
[----:B------:R-:W-:Y:S01]  /*f000*/  @!PT LDS RZ, [RZ] ;  /* 0x00000000fffff984 */ /* 0x000fe20000000800 */
[----:B------:R-:W-:Y:S01]  /*f010*/  @!P4 LDGSTS.E.BYPASS.LTC128B.128 [R232+0xa000], desc[UR10][R8.64+0x40] ;  /* 0x0a00004008e8cfae */ /* 0x000fe2000b981a0a */
[----:B------:R-:W-:Y:S04]  /*f020*/  LOP3.LUT R4, R5, R4, R217, 0xf6, !PT ;  /* 0x0000000405047212 */ /* 0x000fe800078ef6d9 */
[----:B------:R-:W-:Y:S03]  /*f030*/  LEA R208, R4, UR5, 0x1 ;  /* 0x0000000504d07c11 */ /* 0x000fe6000f8e08ff */
[----:B------:R-:W-:Y:S01]  /*f040*/  @P4 STS.128 [R232+0xa000], RZ ;  /* 0x00a000ffe8004388 */ /* 0x000fe20000000c00 */
[----:B------:R-:W-:Y:S07]  /*f050*/  IADD3 R165, PT, PT, R219, R208, RZ ;  /* 0x000000d0dba57210 */ /* 0x000fee0007ffe0ff */
        /* <DEDUP_REMOVED lines=42> */
[----:B------:R-:W-:Y:S01]  /*f300*/  LDSM.16.M88.4 R200, [R216+0x3000] ;  /* 0x00300000d8c8783b */ /* 0x000fe20000000200 */
[-C--:B----4-:R-:W-:Y:S07]  /*f310*/  HMMA.16816.F32.BF16 R36, R64, R48.reuse, RZ ;  /* 0x000000304024723c */ /* 0x090fee00000418ff */
[----:B------:R-:W-:Y:S01]  /*f320*/  LDSM.16.M88.4 R204, [R208+0x8400] ;  /* 0x00840000d0cc783b */ /* 0x000fe20000000200 */
[C---:B------:R-:W-:Y:S07]  /*f330*/  HMMA.16816.F32.BF16 R40, R60.reuse, R48, RZ ;  /* 0x000000303c28723c */ /* 0x040fee00000418ff */
[----:B------:R-:W-:Y:S01]  /*f340*/  LDSM.16.M88.4 R212, [R165+0x8000] ;  /* 0x00800000a5d4783b */ /* 0x000fe20000000200 */
[-C--:B------:R-:W-:Y:S08]  /*f350*/  HMMA.16816.F32.BF16 R44, R60, R50.reuse, RZ ;  /* 0x000000323c2c723c */ /* 0x080ff000000418ff */
[C---:B------:R-:W-:Y:S08]  /*f360*/  HMMA.16816.F32.BF16 R48, R64.reuse, R50, RZ ;  /* 0x000000324030723c */ /* 0x040ff000000418ff */
[-C--:B-----5:R-:W-:Y:S08]  /*f370*/  HMMA.16816.F32.BF16 R52, R64, R168.reuse, RZ ;  /* 0x000000a84034723c */ /* 0x0a0ff000000418ff */
[C---:B------:R-:W-:Y:S08]  /*f380*/  HMMA.16816.F32.BF16 R56, R60.reuse, R168, RZ ;  /* 0x000000a83c38723c */ /* 0x040ff000000418ff */
[-C--:B------:R-:W-:Y:S08]  /*f390*/  HMMA.16816.F32.BF16 R60, R60, R170.reuse, RZ ;  /* 0x000000aa3c3c723c */ /* 0x080ff000000418ff */
[----:B------:R-:W-:Y:S01]  /*f3a0*/  HMMA.16816.F32.BF16 R64, R64, R170, RZ ;  /* 0x000000aa4040723c */ /* 0x000fe200000418ff */
[----:B------:R-:W4:Y:S07]  /*f3b0*/  LDSM.16.M88.4 R168, [R222+0x2000] ;  /* 0x00200000dea8783b */ /* 0x000f2e0000000200 */
        /* <DEDUP_REMOVED lines=20> */
[----:B------:R-:W3:Y:S07]  /*f500*/  LDSM.16.M88.4 R172, [R208+0x7c00] ;  /* 0x007c0000d0ac783b */ /* 0x000eee0000000200 */
[-C--:B----4-:R-:W-:Y:S01]  /*f510*/  HMMA.16816.F32.BF16 R4, R168, R196.reuse, R4 ;  /* 0x000000c4a804723c */ /* 0x090fe20000041804 */
[----:B------:R-:W4:Y:S07]  /*f520*/  LDSM.16.M88.4 R192, [R165+0x7000] ;  /* 0x00700000a5c0783b */ /* 0x000f2e0000000200 */
        /* <DEDUP_REMOVED lines=21> */
[----:B------:R-:W3:Y:S07]  /*f680*/  LDSM.16.M88.4 R172, [R165+0x7c00] ;  /* 0x007c0000a5ac783b */ /* 0x000eee0000000200 */
[C---:B------:R-:W-:Y:S08]  /*f690*/  HMMA.16816.F32.BF16 R8, R200.reuse, R192, R8 ;  /* 0x000000c0c808723c */ /* 0x040ff00000041808 */
[-C--:B------:R-:W-:Y:S08]  /*f6a0*/  HMMA.16816.F32.BF16 R12, R200, R194.reuse, R12 ;  /* 0x000000c2c80c723c */ /* 0x080ff0000004180c */
[C---:B------:R-:W-:Y:S01]  /*f6b0*/  HMMA.16816.F32.BF16 R16, R188.reuse, R194, R16 ;  /* 0x000000c2bc10723c */ /* 0x040fe20000041810 */
[----:B------:R-:W4:Y:S07]  /*f6c0*/  LDSM.16.M88.4 R192, [R208+0x8800] ;  /* 0x00880000d0c0783b */ /* 0x000f2e0000000200 */
        /* <DEDUP_REMOVED lines=27> */
[-C--:B-1----:R-:W-:Y:S08]  /*f880*/  HMMA.16816.F32.BF16 R52, R176, R208.reuse, R52 ;  /* 0x000000d0b034723c */ /* 0x082ff00000041834 */
[C---:B------:R-:W-:Y:S08]  /*f890*/  HMMA.16816.F32.BF16 R56, R184.reuse, R208, R56 ;  /* 0x000000d0b838723c */ /* 0x040ff00000041838 */
[-C--:B------:R-:W-:Y:S08]  /*f8a0*/  HMMA.16816.F32.BF16 R60, R184, R210.reuse, R60 ;  /* 0x000000d2b83c723c */ /* 0x080ff0000004183c */
[----:B------:R-:W-:Y:S08]  /*f8b0*/  HMMA.16816.F32.BF16 R64, R176, R210, R64 ;  /* 0x000000d2b040723c */ /* 0x000ff00000041840 */
[-C--:B-----5:R-:W-:Y:S08]  /*f8c0*/  HMMA.16816.F32.BF16 R4, R196, R212.reuse, R4 ;  /* 0x000000d4c404723c */ /* 0x0a0ff00000041804 */
        /* <DEDUP_REMOVED lines=24> */
[----:B------:R2:W4:Y:S01]  /*fa50*/  MUFU.TANH R200, R13 ;  /* 0x0000000d00c87308 */ /* 0x0005220000002400 */
        /* <DEDUP_REMOVED lines=17> */
[----:B------:R-:W1:Y:S01]  /*fb70*/  MUFU.TANH R13, R13 ;  /* 0x0000000d000d7308 */ /* 0x000e620000002400 */
[----:B------:R-:W2:Y:S03]  /*fb80*/  LDSM.16.M88.4 R4, [R165+0x8c00] ;  /* 0x008c0000a504783b */ /* 0x000ea60000000200 */
        /* <DEDUP_REMOVED lines=10> */
[----:B------:R-:W-:Y:S01]  /*fc30*/  FMNMX3.FTZ R8, R3, R194, R193, !PT ;  /* 0x000000c203087276 */ /* 0x000fe200078100c1 */
[----:B------:R-:W-:Y:S01]  /*fc40*/  FMUL.FTZ R32, R32, UR13 ;  /* 0x0000000d20207c20 */ /* 0x000fe20008410000 */
[----:B------:R-:W-:Y:S01]  /*fc50*/  FMUL.FTZ R28, R28, UR13 ;  /* 0x0000000d1c1c7c20 */ /* 0x000fe20008410000 */
[----:B------:R-:W-:Y:S01]  /*fc60*/  FMUL.FTZ R31, R31, UR13 ;  /* 0x0000000d1f1f7c20 */ /* 0x000fe20008410000 */
[-C--:B------:R-:W-:Y:S05]  /*fc70*/  HMMA.16816.F32.BF16 R44, R168, R10.reuse, R44 ;  /* 0x0000000aa82c723c */ /* 0x080fea000004182c */
[----:B------:R-:W3:Y:S01]  /*fc80*/  MUFU.TANH R167, R22 ;  /* 0x0000001600a77308 */ /* 0x000ee20000002400 */
        /* <DEDUP_REMOVED lines=12> */
[----:B------:R-:W4:Y:S01]  /*fd50*/  MUFU.TANH R245, R25 ;  /* 0x0000001900f57308 */ /* 0x000f220000002400 */
[-C--:B--2---:R-:W-:Y:S03]  /*fd60*/  HMMA.16816.F32.BF16 R52, R196, R4.reuse, R52 ;  /* 0x00000004c434723c */ /* 0x084fe60000041834 */
        /* <DEDUP_REMOVED lines=9> */
[----:B------:R-:W2:Y:S01]  /*fe00*/  MUFU.TANH R247, R27 ;  /* 0x0000001b00f77308 */ /* 0x000ea20000002400 */
[-C--:B------:R-:W-:Y:S03]  /*fe10*/  HMMA.16816.F32.BF16 R60, R168, R6.reuse, R60 ;  /* 0x00000006a83c723c */ /* 0x080fe6000004183c */
[----:B------:R-:W-:Y:S01]  /*fe20*/  FMNMX3.FTZ R5, R164, R192, R191, !PT ;  /* 0x000000c0a4057276 */ /* 0x000fe200078100bf */
[----:B------:R-:W-:Y:S01]  /*fe30*/  FMUL.FTZ R48, R48, UR13 ;  /* 0x0000000d30307c20 */ /* 0x000fe20008410000 */
[----:B------:R-:W-:Y:S01]  /*fe40*/  FMUL.FTZ R49, R49, UR13 ;  /* 0x0000000d31317c20 */ /* 0x000fe20008410000 */
[----:B------:R-:W-:Y:S03]  /*fe50*/  FMUL.FTZ R50, R50, UR13 ;  /* 0x0000000d32327c20 */ /* 0x000fe60008410000 */
[----:B------:R3:W-:Y:S01]  /*fe60*/  MUFU.TANH R166, R32 ;  /* 0x0000002000a67308 */ /* 0x0007e20000002400 */
[----:B------:R-:W-:Y:S04]  /*fe70*/  HMMA.16816.F32.BF16 R64, R196, R6, R64 ;  /* 0x00000006c440723c */ /* 0x000fe80000041840 */
        /* <DEDUP_REMOVED lines=20> */
[----:B------:R-:W-:Y:S02]  /*ffc0*/  FMNMX3.FTZ R9, R2, R187, R190, !PT ;  /* 0x000000bb02097276 */ /* 0x000fe400078100be */
[----:B------:R-:W-:Y:S02]  /*ffd0*/  FMNMX3.FTZ R4, R0, R189, R188, !PT ;  /* 0x000000bd00047276 */ /* 0x000fe400078100bc */
[----:B------:R-:W-:Y:S02]  /*ffe0*/  FMNMX3.FTZ R8, R8, R201, R200, !PT ;  /* 0x000000c908087276 */ /* 0x000fe400078100c8 */
[----:B-1----:R-:W-:Y:S03]  /*fff0*/  FMNMX3.FTZ R5, R5, R13, R12, !PT ;  /* 0x0000000d05057276 */ /* 0x002fe6000781000c */
[----:B------:R-:W1:Y:S01]  /*10000*/  MUFU.TANH R251, R21 ;  /* 0x0000001500fb7308 */ /* 0x000e620000002400 */
[----:B---3--:R-:W-:Y:S02]  /*10010*/  MOV R32, R167 ;  /* 0x000000a700207202 */ /* 0x008fe40000000f00 */
[----:B------:R-:W-:Y:S02]  /*10020*/  FMNMX3.FTZ R9, R9, R195, R16, !PT ;  /* 0x000000c309097276 */ /* 0x000fe40007810010 */
[----:B------:R-:W-:Y:S02]  /*10030*/  FMNMX3.FTZ R4, R4, R15, R14, !PT ;  /* 0x0000000f04047276 */ /* 0x000fe4000781000e */
[----:B----4-:R-:W-:Y:S03]  /*10040*/  FMNMX3.FTZ R8, R8, R250, R245, !PT ;  /* 0x000000fa08087276 */ /* 0x010fe600078100f5 */
[----:B------:R-:W3:Y:S01]  /*10050*/  MUFU.TANH R252, R23 ;  /* 0x0000001700fc7308 */ /* 0x000ee20000002400 */
[----:B--2---:R-:W-:Y:S09]  /*10060*/  FMNMX3.FTZ R5, R5, R244, R247, !PT ;  /* 0x000000f405057276 */ /* 0x004ff200078100f7 */
[----:B------:R-:W2:Y:S01]  /*10070*/  MUFU.TANH R248, R29 ;  /* 0x0000001d00f87308 */ /* 0x000ea20000002400 */
[----:B-1----:R-:W-:Y:S09]  /*10080*/  FMNMX3.FTZ R9, R9, R249, R251, !PT ;  /* 0x000000f909097276 */ /* 0x002ff200078100fb */
[----:B------:R-:W1:Y:S01]  /*10090*/  MUFU.TANH R28, R30 ;  /* 0x0000001e001c7308 */ /* 0x000e620000002400 */
[----:B---3--:R-:W-:Y:S09]  /*100a0*/  FMNMX3.FTZ R4, R4, R32, R252, !PT ;  /* 0x0000002004047276 */ /* 0x008ff200078100fc */
[----:B------:R3:W4:Y:S01]  /*100b0*/  MUFU.TANH R31, R33 ;  /* 0x00000021001f7308 */ /* 0x0007220000002400 */
[----:B--2---:R-:W-:Y:S09]  /*100c0*/  FMNMX3.FTZ R8, R8, R26, R248, !PT ;  /* 0x0000001a08087276 */ /* 0x004ff200078100f8 */
[----:B------:R-:W-:Y:S01]  /*100d0*/  MUFU.TANH R30, R34 ;  /* 0x00000022001e7308 */ /* 0x000fe20000002400 */
[----:B-1----:R-:W-:Y:S09]  /*100e0*/  FMNMX3.FTZ R5, R5, R28, R27, !PT ;  /* 0x0000001c05057276 */ /* 0x002ff2000781001b */
[----:B------:R-:W1:Y:S01]  /*100f0*/  MUFU.TANH R29, R35 ;  /* 0x00000023001d7308 */ /* 0x000e620000002400 */
[----:B---3--:R-:W-:Y:S04]  /*10100*/  MOV R33, R166 ;  /* 0x000000a600217202 */ /* 0x008fe80000000f00 */
[----:B----4-:R-:W-:Y:S05]  /*10110*/  FMNMX3.FTZ R9, R9, R33, R31, !PT ;  /* 0x0000002109097276 */ /* 0x010fea000781001f */
        /* <DEDUP_REMOVED lines=42> */
[----:B------:R2:W3:Y:S10]  /*103c0*/  MUFU.TANH R186, R64 ;  /* 0x0000004000ba7308 */ /* 0x0004f40000002400 */
[----:B------:R2:W4:Y:S01]  /*103d0*/  MUFU.TANH R182, R65 ;  /* 0x0000004100b67308 */ /* 0x0005220000002400 */
[----:B-1----:R-:W-:Y:S09]  /*103e0*/  FMNMX3.FTZ R5, R5, R170, R169, !PT ;  /* 0x000000aa05057276 */ /* 0x002ff200078100a9 */
[----:B------:R2:W1:Y:S10]  /*103f0*/  MUFU.TANH R181, R66 ;  /* 0x0000004200b57308 */ /* 0x0004740000002400 */
[----:B------:R2:W1:Y:S01]  /*10400*/  MUFU.TANH R178, R67 ;  /* 0x0000004300b27308 */ /* 0x0004620000002400 */
[----:B---34-:R-:W-:Y:S05]  /*10410*/  BRA.U.ANY UP0, `(.L_x_724) ;  /* 0xffffffe500a47547 */ /* 0x018fea000b93ffff */
.L_x_723:
[----:B------:R-:W4:Y:S01]  /*10420*/  SHFL.BFLY PT, R11, R8, 0x2, 0x1f ;  /* 0x0c401f00080b7f89 */ /* 0x000f2200000e0000 */
[----:B---3--:R-:W-:Y:S01]  /*10430*/  FMNMX3.FTZ R6, R9, R186, R182, !PT ;  /* 0x000000ba09067276 */ /* 0x008fe200078100b6 */
[----:B------:R-:W-:Y:S01]  /*10440*/  UISETP.NE.AND UP0, UPT, UR6, URZ, UPT ;  /* 0x000000ff0600728c */ /* 0x000fe2000bf05270 */
[----:B-1----:R-:W-:Y:S05]  /*10450*/  FMNMX3.FTZ R9, R4, R181, R178, !PT ;  /* 0x000000b504097276 */ /* 0x002fea00078100b2 */
[----:B------:R-:W-:Y:S01]  /*10460*/  LDSM.16.MT88.4 R20, [R221+0x9000] ;  /* 0x00900000dd14783b */ /* 0x000fe20000004200 */
[----:B------:R-:W-:Y:S07]  /*10470*/  UIADD3 UR6, UPT, UPT, UR6, -0x1, URZ ;  /* 0xffffffff06067890 */ /* 0x000fee000fffe0ff */
[----:B------:R-:W1:Y:S08]  /*10480*/  SHFL.BFLY PT, R4, R5, 0x2, 0x1f ;  /* 0x0c401f0005047f89 */ /* 0x000e7000000e0000 */
[----:B------:R-:W3:Y:S08]  /*10490*/  SHFL.BFLY PT, R10, R6, 0x2, 0x1f ;  /* 0x0c401f00060a7f89 */ /* 0x000ef000000e0000 */
[----:B------:R-:W5:Y:S08]  /*104a0*/  SHFL.BFLY PT, R7, R9, 0x2, 0x1f ;  /* 0x0c401f0009077f89 */ /* 0x000f7000000e0000 */
[----:B------:R-:W-:Y:S01]  /*104b0*/  LDSM.16.MT88.4 R52, [R221+0xa000] ;  /* 0x00a00000dd34783b */ /* 0x000fe20000004200 */
[----:B----4-:R-:W-:Y:S07]  /*104c0*/  FMNMX.FTZ R8, R8, R11, !PT ;  /* 0x0000000b08087209 */ /* 0x010fee0007810000 */
[----:B------:R-:W4:Y:S01]  /*104d0*/  SHFL.BFLY PT, R166, R8, 0x1, 0x1f ;  /* 0x0c201f0008a67f89 */ /* 0x000f2200000e0000 */
[----:B-1----:R-:W-:Y:S02]  /*104e0*/  FMNMX.FTZ R4, R5, R4, !PT ;  /* 0x0000000405047209 */ /* 0x002fe40007810000 */
[----:B---3--:R-:W-:Y:S05]  /*104f0*/  FMNMX.FTZ R6, R6, R10, !PT ;  /* 0x0000000a06067209 */ /* 0x008fea0007810000 */
[----:B------:R-:W1:Y:S01]  /*10500*/  SHFL.BFLY PT, R165, R4, 0x1, 0x1f ;  /* 0x0c201f0004a57f89 */ /* 0x000e6200000e0000 */
[----:B-----5:R-:W-:Y:S07]  /*10510*/  FMNMX.FTZ R5, R9, R7, !PT ;  /* 0x0000000709057209 */ /* 0x020fee0007810000 */
[----:B------:R-:W3:Y:S08]  /*10520*/  SHFL.BFLY PT, R168, R6, 0x1, 0x1f ;  /* 0x0c201f0006a87f89 */ /* 0x000ef000000e0000 */
[----:B------:R-:W5:Y:S01]  /*10530*/  SHFL.BFLY PT, R167, R5, 0x1, 0x1f ;  /* 0x0c201f0005a77f89 */ /* 0x000f6200000e0000 */
[----:B----4-:R-:W-:Y:S04]  /*10540*/  FMNMX.FTZ R166, R8, R166, !PT ;  /* 0x000000a608a67209 */ /* 0x010fe80007810000 */
[C---:B------:R-:W-:Y:S01]  /*10550*/  FSETP.NEU.FTZ.AND P2, PT, R166.reuse, -INF , PT ;  /* 0xff800000a600780b */ /* 0x040fe20003f5d000 */
[----:B------:R-:W-:Y:S01]  /*10560*/  FMUL.FTZ R183, R166, UR4 ;  /* 0x00000004a6b77c20 */ /* 0x000fe20008410000 */
[----:B-1----:R-:W-:Y:S01]  /*10570*/  FMNMX.FTZ R165, R4, R165, !PT ;  /* 0x000000a504a57209 */ /* 0x002fe20007810000 */
[----:B------:R-:W-:Y:S03]  /*10580*/  FADD.FTZ R4, -R166, R3 ;  /* 0x00000003a6047221 */ /* 0x000fe60000010100 */
[----:B------:R-:W-:Y:S02]  /*10590*/  FSEL R183, R183, RZ, P2 ;  /* 0x000000ffb7b77208 */ /* 0x000fe40001000000 */
[----:B---3--:R-:W-:Y:S01]  /*105a0*/  FMNMX.FTZ R168, R6, R168, !PT ;  /* 0x000000a806a87209 */ /* 0x008fe20007810000 */
[----:B------:R-:W-:Y:S01]  /*105b0*/  FMUL.FTZ R4, R4, UR4 ;  /* 0x0000000404047c20 */ /* 0x000fe20008410000 */
[C---:B------:R-:W-:Y:S01]  /*105c0*/  FADD.FTZ R3, -R165.reuse, R164 ;  /* 0x000000a4a5037221 */ /* 0x040fe20000010100 */
[----:B------:R-:W-:Y:S01]  /*105d0*/  FMUL.FTZ R184, R165, UR4 ;  /* 0x00000004a5b87c20 */ /* 0x000fe20008410000 */
[----:B-----5:R-:W-:Y:S01]  /*105e0*/  FMNMX.FTZ R167, R5, R167, !PT ;  /* 0x000000a705a77209 */ /* 0x020fe20007810000 */
[C---:B------:R-:W-:Y:S01]  /*105f0*/  FADD.FTZ R5, -R168.reuse, R2 ;  /* 0x00000002a8057221 */ /* 0x040fe20000010100 */
[----:B------:R-:W-:Y:S01]  /*10600*/  FMUL.FTZ R3, R3, UR4 ;  /* 0x0000000403037c20 */ /* 0x000fe20008410000 */
[----:B------:R1:W3:Y:S01]  /*10610*/  MUFU.EX2 R2, R4 ;  /* 0x0000000400027308 */ /* 0x0002e20000000800 */
[----:B------:R-:W-:Y:S01]  /*10620*/  FSETP.NEU.FTZ.AND P1, PT, R165, -INF , PT ;  /* 0xff800000a500780b */ /* 0x000fe20003f3d000 */
[----:B------:R-:W-:Y:S01]  /*10630*/  FMUL.FTZ R205, R168, UR4 ;  /* 0x00000004a8cd7c20 */ /* 0x000fe20008410000 */
[--C-:B------:R-:W-:Y:S01]  /*10640*/  FFMA.FTZ R204, R194, UR4, -R183.reuse ;  /* 0x00000004c2cc7c23 */ /* 0x100fe200080108b7 */
[--C-:B------:R-:W-:Y:S01]  /*10650*/  FFMA.FTZ R194, R193, UR4, -R183.reuse ;  /* 0x00000004c1c27c23 */ /* 0x100fe200080108b7 */
[----:B------:R-:W-:Y:S01]  /*10660*/  FSEL R184, R184, RZ, P1 ;  /* 0x000000ffb8b87208 */ /* 0x000fe20000800000 */
[--C-:B------:R-:W-:Y:S01]  /*10670*/  FFMA.FTZ R193, R201, UR4, -R183.reuse ;  /* 0x00000004c9c17c23 */ /* 0x100fe200080108b7 */
[----:B------:R-:W-:Y:S01]  /*10680*/  FSETP.NEU.FTZ.AND P1, PT, R168, -INF , PT ;  /* 0xff800000a800780b */ /* 0x000fe20003f3d000 */
[----:B------:R-:W-:Y:S02]  /*10690*/  FMUL.FTZ R5, R5, UR4 ;  /* 0x0000000405057c20 */ /* 0x000fe40008410000 */
[----:B------:R-:W-:Y:S01]  /*106a0*/  MUFU.EX2 R204, R204 ;  /* 0x000000cc00cc7308 */ /* 0x000fe20000000800 */
[----:B------:R-:W-:Y:S01]  /*106b0*/  FFMA.FTZ R203, R192, UR4, -R184 ;  /* 0x00000004c0cb7c23 */ /* 0x000fe200080108b8 */
[----:B------:R-:W-:Y:S01]  /*106c0*/  FSEL R205, R205, RZ, P1 ;  /* 0x000000ffcdcd7208 */ /* 0x000fe20000800000 */
[----:B------:R-:W-:Y:S01]  /*106d0*/  FFMA.FTZ R192, R200, UR4, -R183 ;  /* 0x00000004c8c07c23 */ /* 0x000fe200080108b7 */
[C---:B------:R-:W-:Y:S01]  /*106e0*/  FSETP.NEU.FTZ.AND P1, PT, R167.reuse, -INF , PT ;  /* 0xff800000a700780b */ /* 0x040fe20003f3d000 */
[----:B-1----:R-:W-:Y:S05]  /*106f0*/  FADD.FTZ R4, -R167, R0 ;  /* 0x00000000a7047221 */ /* 0x002fea0000010100 */
[----:B------:R-:W1:Y:S01]  /*10700*/  MUFU.EX2 R164, R5 ;  /* 0x0000000500a47308 */ /* 0x000e620000000800 */
[--C-:B------:R-:W-:Y:S01]  /*10710*/  FFMA.FTZ R202, R187, UR4, -R205.reuse ;  /* 0x00000004bbca7c23 */ /* 0x100fe200080108cd */
[--C-:B------:R-:W-:Y:S01]  /*10720*/  FFMA.FTZ R200, R195, UR4, -R205.reuse ;  /* 0x00000004c3c87c23 */ /* 0x100fe200080108cd */
[--C-:B------:R-:W-:Y:S07]  /*10730*/  FFMA.FTZ R201, R190, UR4, -R205.reuse ;  /* 0x00000004bec97c23 */ /* 0x100fee00080108cd */
[----:B------:R4:W5:Y:S01]  /*10740*/  MUFU.EX2 R0, R3 ;  /* 0x0000000300007308 */ /* 0x0009620000000800 */
[----:B------:R-:W-:Y:S01]  /*10750*/  FFMA.FTZ R199, R16, UR4, -R205 ;  /* 0x0000000410c77c23 */ /* 0x000fe200080108cd */
[--C-:B------:R-:W-:Y:S01]  /*10760*/  FFMA.FTZ R191, R191, UR4, -R184.reuse ;  /* 0x00000004bfbf7c23 */ /* 0x100fe200080108b8 */
[--C-:B------:R-:W-:Y:S07]  /*10770*/  FFMA.FTZ R190, R13, UR4, -R184.reuse ;  /* 0x000000040dbe7c23 */ /* 0x100fee00080108b8 */
[----:B------:R-:W-:Y:S01]  /*10780*/  MUFU.EX2 R202, R202 ;  /* 0x000000ca00ca7308 */ /* 0x000fe20000000800 */
[C---:B---3--:R-:W-:Y:S01]  /*10790*/  FMUL.FTZ R8, R2.reuse, R160 ;  /* 0x000000a002087220 */ /* 0x048fe20000410000 */
[C---:B------:R-:W-:Y:S01]  /*107a0*/  FMUL.FTZ R9, R2.reuse, R161 ;  /* 0x000000a102097220 */ /* 0x040fe20000410000 */
[C---:B------:R-:W-:Y:S07]  /*107b0*/  FMUL.FTZ R13, R2.reuse, R153 ;  /* 0x00000099020d7220 */ /* 0x040fee0000410000 */
[----:B------:R-:W3:Y:S01]  /*107c0*/  MUFU.EX2 R201, R201 ;  /* 0x000000c900c97308 */ /* 0x000ee20000000800 */
[----:B------:R-:W-:Y:S01]  /*107d0*/  FMUL.FTZ R24, R2, R140 ;  /* 0x0000008c02187220 */ /* 0x000fe20000410000 */
[C---:B-1----:R-:W-:Y:S01]  /*107e0*/  FMUL.FTZ R5, R164.reuse, R157 ;  /* 0x0000009da4057220 */ /* 0x042fe20000410000 */
[C---:B------:R-:W-:Y:S07]  /*107f0*/  FMUL.FTZ R16, R164.reuse, R148 ;  /* 0x00000094a4107220 */ /* 0x040fee0000410000 */
[----:B------:R-:W-:Y:S01]  /*10800*/  MUFU.EX2 R200, R200 ;  /* 0x000000c800c87308 */ /* 0x000fe20000000800 */
[----:B------:R-:W-:Y:S01]  /*10810*/  FMUL.FTZ R17, R164, R149 ;  /* 0x00000095a4117220 */ /* 0x000fe20000410000 */
[----:B----4-:R-:W-:Y:S01]  /*10820*/  FMUL.FTZ R3, R4, UR4 ;  /* 0x0000000404037c20 */ /* 0x010fe20008410000 */
[----:B------:R-:W-:Y:S07]  /*10830*/  FMUL.FTZ R4, R167, UR4 ;  /* 0x00000004a7047c20 */ /* 0x000fee0008410000 */
[----:B------:R-:W-:Y:S01]  /*10840*/  MUFU.EX2 R199, R199 ;  /* 0x000000c700c77308 */ /* 0x000fe20000000800 */
[C---:B-----5:R-:W-:Y:S01]  /*10850*/  FMUL.FTZ R10, R0.reuse, R162 ;  /* 0x000000a2000a7220 */ /* 0x060fe20000410000 */
[----:B------:R-:W-:Y:S01]  /*10860*/  FMUL.FTZ R11, R0, R163 ;  /* 0x000000a3000b7220 */ /* 0x000fe20000410000 */
[----:B------:R-:W-:Y:S01]  /*10870*/  FMUL.FTZ R25, R2, R141 ;  /* 0x0000008d02197220 */ /* 0x000fe20000410000 */
[----:B------:R-:W-:Y:S06]  /*10880*/  FSEL R187, R4, RZ, P1 ;  /* 0x000000ff04bb7208 */ /* 0x000fec0000800000 */
[----:B------:R-:W1:Y:S01]  /*10890*/  MUFU.EX2 R3, R3 ;  /* 0x0000000300037308 */ /* 0x000e620000000800 */
[----:B------:R-:W-:Y:S01]  /*108a0*/  FMUL.FTZ R4, R164, R156 ;  /* 0x0000009ca4047220 */ /* 0x000fe20000410000 */
[----:B---3--:R-:W-:Y:S01]  /*108b0*/  F2FP.BF16.F32.PACK_AB R156, R201, R202 ;  /* 0x000000cac99c723e */ /* 0x008fe200000010ff */
[----:B------:R-:W-:Y:S01]  /*108c0*/  FMUL.FTZ R40, R2, R124 ;  /* 0x0000007c02287220 */ /* 0x000fe20000410000 */
[--C-:B------:R-:W-:Y:S01]  /*108d0*/  FFMA.FTZ R198, R189, UR4, -R187.reuse ;  /* 0x00000004bdc67c23 */ /* 0x100fe200080108bb */
[--C-:B------:R-:W-:Y:S01]  /*108e0*/  FFMA.FTZ R197, R188, UR4, -R187.reuse ;  /* 0x00000004bcc57c23 */ /* 0x100fe200080108bb */
[--C-:B------:R-:W-:Y:S01]  /*108f0*/  FFMA.FTZ R196, R15, UR4, -R187.reuse ;  /* 0x000000040fc47c23 */ /* 0x100fe200080108bb */
[----:B------:R-:W-:Y:S01]  /*10900*/  FFMA.FTZ R195, R14, UR4, -R187 ;  /* 0x000000040ec37c23 */ /* 0x000fe200080108bb */
[--C-:B------:R-:W-:Y:S01]  /*10910*/  FFMA.FTZ R189, R12, UR4, -R184.reuse ;  /* 0x000000040cbd7c23 */ /* 0x100fe200080108b8 */
[----:B------:R-:W-:Y:S01]  /*10920*/  MOV R188, R233 ;  /* 0x000000e900bc7202 */ /* 0x000fe20000000f00 */
[----:B------:R-:W-:Y:S01]  /*10930*/  MUFU.EX2 R198, R198 ;  /* 0x000000c600c67308 */ /* 0x000fe20000000800 */
[----:B------:R-:W-:Y:S01]  /*10940*/  @P0 IADD3 R188, PT, PT, R236, -0x20, RZ ;  /* 0xffffffe0ecbc0810 */ /* 0x000fe20007ffe0ff */
[----:B------:R-:W-:Y:S01]  /*10950*/  FMUL.FTZ R12, R2, R152 ;  /* 0x00000098020c7220 */ /* 0x000fe20000410000 */
[C---:B------:R-:W-:Y:S07]  /*10960*/  FMUL.FTZ R14, R0.reuse, R154 ;  /* 0x0000009a000e7220 */ /* 0x040fee0000410000 */
[----:B------:R-:W3:Y:S01]  /*10970*/  MUFU.EX2 R197, R197 ;  /* 0x000000c500c57308 */ /* 0x000ee20000000800 */
[C---:B-1----:R-:W-:Y:S01]  /*10980*/  FMUL.FTZ R6, R3.reuse, R158 ;  /* 0x0000009e03067220 */ /* 0x042fe20000410000 */
[----:B------:R-:W1:Y:S01]  /*10990*/  LDSM.16.MT88.4 R36, [R188] ;  /* 0x00000000bc24783b */ /* 0x000e620000004200 */
[----:B------:R-:W-:Y:S07]  /*109a0*/  FMUL.FTZ R7, R3, R159 ;  /* 0x0000009f03077220 */ /* 0x000fee0000410000 */
[----:B------:R-:W-:Y:S01]  /*109b0*/  MUFU.EX2 R196, R196 ;  /* 0x000000c400c47308 */ /* 0x000fe20000000800 */
[----:B------:R-:W-:Y:S01]  /*109c0*/  F2FP.BF16.F32.PACK_AB R158, R199, R200 ;  /* 0x000000c8c79e723e */ /* 0x000fe200000010ff */
[C---:B------:R-:W-:Y:S01]  /*109d0*/  FMUL.FTZ R15, R0.reuse, R155 ;  /* 0x0000009b000f7220 */ /* 0x040fe20000410000 */
[C---:B------:R-:W-:Y:S07]  /*109e0*/  FMUL.FTZ R18, R3.reuse, R150 ;  /* 0x0000009603127220 */ /* 0x040fee0000410000 */
[----:B------:R-:W4:Y:S01]  /*109f0*/  MUFU.EX2 R195, R195 ;  /* 0x000000c300c37308 */ /* 0x000f220000000800 */
[----:B------:R-:W-:Y:S01]  /*10a00*/  FMUL.FTZ R19, R3, R151 ;  /* 0x0000009703137220 */ /* 0x000fe20000410000 */
[----:B------:R-:W-:Y:S01]  /*10a10*/  MOV R151, R26 ;  /* 0x0000001a00977202 */ /* 0x000fe20000000f00 */
[C---:B------:R-:W-:Y:S07]  /*10a20*/  FMUL.FTZ R26, R0.reuse, R142 ;  /* 0x0000008e001a7220 */ /* 0x040fee0000410000 */
[----:B------:R-:W5:Y:S01]  /*10a30*/  MUFU.EX2 R194, R194 ;  /* 0x000000c200c27308 */ /* 0x000f620000000800 */
[----:B------:R-:W-:Y:S01]  /*10a40*/  MOV R152, R27 ;  /* 0x0000001b00987202 */ /* 0x000fe20000000f00 */
[C---:B------:R-:W-:Y:S01]  /*10a50*/  FMUL.FTZ R27, R0.reuse, R143 ;  /* 0x0000008f001b7220 */ /* 0x040fe20000410000 */
[----:B---3--:R-:W-:Y:S07]  /*10a60*/  F2FP.BF16.F32.PACK_AB R157, R197, R198 ;  /* 0x000000c6c59d723e */ /* 0x008fee00000010ff */
[----:B------:R-:W-:Y:S01]  /*10a70*/  MUFU.EX2 R203, R203 ;  /* 0x000000cb00cb7308 */ /* 0x000fe20000000800 */
[----:B------:R-:W-:Y:S01]  /*10a80*/  MOV R148, R31 ;  /* 0x0000001f00947202 */ /* 0x000fe20000000f00 */
[----:B------:R-:W-:Y:S01]  /*10a90*/  FMUL.FTZ R31, R0, R139 ;  /* 0x0000008b001f7220 */ /* 0x000fe20000410000 */
[----:B------:R-:W-:Y:S07]  /*10aa0*/  MOV R154, R29 ;  /* 0x0000001d009a7202 */ /* 0x000fee0000000f00 */
[----:B------:R-:W3:Y:S01]  /*10ab0*/  MUFU.EX2 R191, R191 ;  /* 0x000000bf00bf7308 */ /* 0x000ee20000000800 */
[----:B------:R-:W-:Y:S01]  /*10ac0*/  MOV R153, R28 ;  /* 0x0000001c00997202 */ /* 0x000fe20000000f00 */
[----:B------:R-:W-:Y:S01]  /*10ad0*/  FMUL.FTZ R28, R2, R136 ;  /* 0x00000088021c7220 */ /* 0x000fe20000410000 */
[----:B----4-:R-:W-:Y:S07]  /*10ae0*/  F2FP.BF16.F32.PACK_AB R159, R195, R196 ;  /* 0x000000c4c39f723e */ /* 0x010fee00000010ff */
[----:B------:R-:W-:Y:S01]  /*10af0*/  MUFU.EX2 R193, R193 ;  /* 0x000000c100c17308 */ /* 0x000fe20000000800 */
[----:B------:R-:W-:Y:S01]  /*10b00*/  MOV R149, R33 ;  /* 0x0000002100957202 */ /* 0x000fe20000000f00 */
[C---:B------:R-:W-:Y:S01]  /*10b10*/  FMUL.FTZ R33, R164.reuse, R133 ;  /* 0x00000085a4217220 */ /* 0x040fe20000410000 */
[----:B------:R-:W-:Y:S07]  /*10b20*/  MOV R150, R32 ;  /* 0x0000002000967202 */ /* 0x000fee0000000f00 */
[----:B------:R-:W4:Y:S01]  /*10b30*/  MUFU.EX2 R192, R192 ;  /* 0x000000c000c07308 */ /* 0x000f220000000800 */
[----:B------:R-:W-:Y:S01]  /*10b40*/  FMUL.FTZ R32, R164, R132 ;  /* 0x00000084a4207220 */ /* 0x000fe20000410000 */
[-C--:B------:R-:W-:Y:S08]  /*10b50*/  HMMA.16816.F32.BF16 R4, R156, R20.reuse, R4 ;  /* 0x000000149c04723c */ /* 0x080ff00000041804 */
[----:B------:R-:W-:Y:S01]  /*10b60*/  MUFU.EX2 R190, R190 ;  /* 0x000000be00be7308 */ /* 0x000fe20000000800 */
[----:B-----5:R-:W-:Y:S09]  /*10b70*/  F2FP.BF16.F32.PACK_AB R160, R194, R204 ;  /* 0x000000ccc2a0723e */ /* 0x020ff200000010ff */
[----:B------:R-:W5:Y:S01]  /*10b80*/  MUFU.EX2 R189, R189 ;  /* 0x000000bd00bd7308 */ /* 0x000f620000000800 */
[----:B---3--:R-:W-:Y:S01]  /*10b90*/  F2FP.BF16.F32.PACK_AB R161, R191, R203 ;  /* 0x000000cbbfa1723e */ /* 0x008fe200000010ff */
[----:B------:R-:W-:Y:S01]  /*10ba0*/  FMUL.FTZ R29, R2, R137 ;  /* 0x00000089021d7220 */ /* 0x000fe20000410000 */
[----:B------:R-:W-:Y:S01]  /*10bb0*/  MOV R155, R30 ;  /* 0x0000001e009b7202 */ /* 0x000fe20000000f00 */
[----:B------:R-:W-:Y:S01]  /*10bc0*/  FMUL.FTZ R30, R0, R138 ;  /* 0x0000008a001e7220 */ /* 0x000fe20000410000 */
[C---:B------:R-:W-:Y:S01]  /*10bd0*/  FMUL.FTZ R34, R3.reuse, R134 ;  /* 0x0000008603227220 */ /* 0x040fe20000410000 */
[----:B----4-:R-:W-:Y:S01]  /*10be0*/  F2FP.BF16.F32.PACK_AB R162, R192, R193 ;  /* 0x000000c1c0a2723e */ /* 0x010fe200000010ff */
[----:B------:R-:W-:Y:S01]  /*10bf0*/  FMUL.FTZ R35, R3, R135 ;  /* 0x0000008703237220 */ /* 0x000fe20000410000 */
[----:B------:R-:W-:Y:S01]  /*10c00*/  FMUL.FTZ R41, R2, R125 ;  /* 0x0000007d02297220 */ /* 0x000fe20000410000 */
[C---:B------:R-:W-:Y:S01]  /*10c10*/  FMUL.FTZ R42, R0.reuse, R126 ;  /* 0x0000007e002a7220 */ /* 0x040fe20000410000 */
[----:B------:R-:W-:Y:S01]  /*10c20*/  FMUL.FTZ R43, R0, R127 ;  /* 0x0000007f002b7220 */ /* 0x000fe20000410000 */
[C---:B------:R-:W-:Y:S01]  /*10c30*/  FMUL.FTZ R44, R2.reuse, R120 ;  /* 0x00000078022c7220 */ /* 0x040fe20000410000 */
[----:B------:R-:W-:Y:S01]  /*10c40*/  FMUL.FTZ R45, R2, R121 ;  /* 0x00000079022d7220 */ /* 0x000fe20000410000 */
[C---:B------:R-:W-:Y:S01]  /*10c50*/  FMUL.FTZ R46, R0.reuse, R122 ;  /* 0x0000007a002e7220 */ /* 0x040fe20000410000 */
[----:B-----5:R-:W-:Y:S01]  /*10c60*/  F2FP.BF16.F32.PACK_AB R163, R189, R190 ;  /* 0x000000bebda3723e */ /* 0x020fe200000010ff */
[----:B------:R-:W-:Y:S01]  /*10c70*/  LDSM.16.MT88.4 R124, [R221+0xb400] ;  /* 0x00b40000dd7c783b */ /* 0x000fe20000004200 */
[----:B------:R-:W-:Y:S01]  /*10c80*/  FMUL.FTZ R47, R0, R123 ;  /* 0x0000007b002f7220 */ /* 0x000fe20000410000 */
[C---:B------:R-:W-:Y:S01]  /*10c90*/  FMUL.FTZ R48, R164.reuse, R116 ;  /* 0x00000074a4307220 */ /* 0x040fe20000410000 */
[----:B------:R-:W-:Y:S01]  /*10ca0*/  FMUL.FTZ R49, R164, R117 ;  /* 0x00000075a4317220 */ /* 0x000fe20000410000 */
[C---:B------:R-:W-:Y:S01]  /*10cb0*/  FMUL.FTZ R50, R3.reuse, R118 ;  /* 0x0000007603327220 */ /* 0x040fe20000410000 */
[C---:B------:R-:W-:Y:S01]  /*10cc0*/  FMUL.FTZ R51, R3.reuse, R119 ;  /* 0x0000007703337220 */ /* 0x040fe20000410000 */
[C---:B------:R-:W-:Y:S02]  /*10cd0*/  HMMA.16816.F32.BF16 R8, R160.reuse, R20, R8 ;  /* 0x00000014a008723c */ /* 0x040fe40000041808 */
[----:B------:R-:W-:Y:S02]  /*10ce0*/  LDSM.16.MT88.4 R116, [R221+0xa400] ;  /* 0x00a40000dd74783b */ /* 0x000fe40000004200 */
[----:B------:R-:W-:Y:S01]  /*10cf0*/  FMUL.FTZ R63, R0, R107 ;  /* 0x0000006b003f7220 */ /* 0x000fe20000410000 */
[C---:B--2---:R-:W-:Y:S01]  /*10d00*/  FMUL.FTZ R64, R164.reuse, R100 ;  /* 0x00000064a4407220 */ /* 0x044fe20000410000 */
[----:B------:R-:W-:Y:S01]  /*10d10*/  FMUL.FTZ R65, R164, R101 ;  /* 0x00000065a4417220 */ /* 0x000fe20000410000 */
[C---:B------:R-:W-:Y:S01]  /*10d20*/  FMUL.FTZ R66, R3.reuse, R102 ;  /* 0x0000006603427220 */ /* 0x040fe20000410000 */
[-C--:B------:R-:W-:Y:S02]  /*10d30*/  HMMA.16816.F32.BF16 R12, R160, R22.reuse, R12 ;  /* 0x00000016a00c723c */ /* 0x080fe4000004180c */
[----:B------:R-:W-:Y:S01]  /*10d40*/  LDSM.16.MT88.4 R120, [R188+0x1400] ;  /* 0x00140000bc78783b */ /* 0x000fe20000004200 */
[----:B------:R-:W-:Y:S01]  /*10d50*/  FMUL.FTZ R67, R3, R103 ;  /* 0x0000006703437220 */ /* 0x000fe20000410000 */
[--C-:B------:R-:W-:Y:S01]  /*10d60*/  FFMA.FTZ R250, R250, UR4, -R183.reuse ;  /* 0x00000004fafa7c23 */ /* 0x100fe200080108b7 */
[--C-:B------:R-:W-:Y:S01]  /*10d70*/  FFMA.FTZ R246, R246, UR4, -R183.reuse ;  /* 0x00000004f6f67c23 */ /* 0x100fe200080108b7 */
[--C-:B------:R-:W-:Y:S01]  /*10d80*/  FFMA.FTZ R240, R240, UR4, -R183.reuse ;  /* 0x00000004f0f07c23 */ /* 0x100fe200080108b7 */
[----:B------:R-:W-:Y:S01]  /*10d90*/  FFMA.FTZ R241, R241, UR4, -R183 ;  /* 0x00000004f1f17c23 */ /* 0x000fe200080108b7 */
[C---:B------:R-:W-:Y:S02]  /*10da0*/  HMMA.16816.F32.BF16 R16, R156.reuse, R22, R16 ;  /* 0x000000169c10723c */ /* 0x040fe40000041810 */
[----:B------:R-:W-:Y:S02]  /*10db0*/  LDSM.16.MT88.4 R100, [R188+0x2000] ;  /* 0x00200000bc64783b */ /* 0x000fe40000004200 */
[C---:B------:R-:W-:Y:S01]  /*10dc0*/  FMUL.FTZ R20, R164.reuse, R144 ;  /* 0x00000090a4147220 */ /* 0x040fe20000410000 */
[----:B------:R-:W-:Y:S01]  /*10dd0*/  FMUL.FTZ R21, R164, R145 ;  /* 0x00000091a4157220 */ /* 0x000fe20000410000 */
[C---:B------:R-:W-:Y:S01]  /*10de0*/  FMUL.FTZ R22, R3.reuse, R146 ;  /* 0x0000009203167220 */ /* 0x040fe20000410000 */
[----:B------:R-:W-:Y:S01]  /*10df0*/  FMUL.FTZ R23, R3, R147 ;  /* 0x0000009303177220 */ /* 0x000fe20000410000 */
[----:B------:R-:W-:Y:S01]  /*10e00*/  FFMA.FTZ R186, R186, UR4, -R205 ;  /* 0x00000004baba7c23 */ /* 0x000fe200080108cd */
[----:B------:R-:W-:Y:S01]  /*10e10*/  FFMA.FTZ R181, R181, UR4, -R187 ;  /* 0x00000004b5b57c23 */ /* 0x000fe200080108bb */
[----:B------:R-:W-:Y:S01]  /*10e20*/  LDSM.16.MT88.4 R132, [R188+0xc00] ;  /* 0x000c0000bc84783b */ /* 0x000fe20000004200 */
[--C-:B------:R-:W-:Y:S01]  /*10e30*/  FFMA.FTZ R180, R180, UR4, -R183.reuse ;  /* 0x00000004b4b47c23 */ /* 0x100fe200080108b7 */
[--C-:B------:R-:W-:Y:S01]  /*10e40*/  FFMA.FTZ R179, R179, UR4, -R183.reuse ;  /* 0x00000004b3b37c23 */ /* 0x100fe200080108b7 */
[--C-:B------:R-:W-:Y:S01]  /*10e50*/  FFMA.FTZ R185, R185, UR4, -R183.reuse ;  /* 0x00000004b9b97c23 */ /* 0x100fe200080108b7 */
[-C--:B-1----:R-:W-:Y:S01]  /*10e60*/  HMMA.16816.F32.BF16 R20, R156, R36.reuse, R20 ;  /* 0x000000249c14723c */ /* 0x082fe20000041814 */
[----:B------:R-:W-:Y:S02]  /*10e70*/  MUFU.EX2 R139, R180 ;  /* 0x000000b4008b7308 */ /* 0x000fe40000000800 */
[--C-:B------:R-:W-:Y:S01]  /*10e80*/  FFMA.FTZ R177, R177, UR4, -R183.reuse ;  /* 0x00000004b1b17c23 */ /* 0x100fe200080108b7 */
[----:B------:R-:W-:Y:S01]  /*10e90*/  FMUL.FTZ R57, R2, R109 ;  /* 0x0000006d02397220 */ /* 0x000fe20000410000 */
[C---:B------:R-:W-:Y:S01]  /*10ea0*/  FMUL.FTZ R58, R0.reuse, R110 ;  /* 0x0000006e003a7220 */ /* 0x040fe20000410000 */
[C---:B------:R-:W-:Y:S01]  /*10eb0*/  FMUL.FTZ R59, R0.reuse, R111 ;  /* 0x0000006f003b7220 */ /* 0x040fe20000410000 */
[----:B------:R-:W-:Y:S01]  /*10ec0*/  FMUL.FTZ R62, R0, R106 ;  /* 0x0000006a003e7220 */ /* 0x000fe20000410000 */
[C---:B------:R-:W-:Y:S03]  /*10ed0*/  HMMA.16816.F32.BF16 R24, R160.reuse, R36, R24 ;  /* 0x00000024a018723c */ /* 0x040fe60000041818 */
[----:B------:R-:W-:Y:S01]  /*10ee0*/  MUFU.EX2 R240, R240 ;  /* 0x000000f000f07308 */ /* 0x000fe20000000800 */
[C---:B------:R-:W-:Y:S01]  /*10ef0*/  FMUL.FTZ R36, R164.reuse, R128 ;  /* 0x00000080a4247220 */ /* 0x040fe20000410000 */
[C---:B------:R-:W-:Y:S01]  /*10f00*/  FMUL.FTZ R37, R164.reuse, R129 ;  /* 0x00000081a4257220 */ /* 0x040fe20000410000 */
[--C-:B------:R-:W-:Y:S01]  /*10f10*/  FFMA.FTZ R106, R245, UR4, -R183.reuse ;  /* 0x00000004f56a7c23 */ /* 0x100fe200080108b7 */
[C---:B------:R-:W-:Y:S01]  /*10f20*/  FMUL.FTZ R68, R164.reuse, R68 ;  /* 0x00000044a4447220 */ /* 0x040fe20000410000 */
[-C--:B------:R-:W-:Y:S05]  /*10f30*/  HMMA.16816.F32.BF16 R28, R160, R38.reuse, R28 ;  /* 0x00000026a01c723c */ /* 0x080fea000004181c */
[----:B------:R1:W-:Y:S01]  /*10f40*/  MUFU.EX2 R245, R250 ;  /* 0x000000fa00f57308 */ /* 0x0003e20000000800 */
        /* <DEDUP_REMOVED lines=10> */
[----:B------:R-:W2:Y:S01]  /*10ff0*/  LDSM.16.MT88.4 R128, [R188+0x1000] ;  /* 0x00100000bc80783b */ /* 0x000ea20000004200 */
[----:B-1----:R-:W-:Y:S01]  /*11000*/  FFMA.FTZ R250, R151, UR4, -R183 ;  /* 0x0000000497fa7c23 */ /* 0x002fe200080108b7 */
[----:B------:R-:W-:Y:S01]  /*11010*/  FMUL.FTZ R75, R0, R75 ;  /* 0x0000004b004b7220 */ /* 0x000fe20000410000 */
[C---:B------:R-:W-:Y:S01]  /*11020*/  FMUL.FTZ R76, R2.reuse, R76 ;  /* 0x0000004c024c7220 */ /* 0x040fe20000410000 */
[----:B------:R-:W-:Y:S01]  /*11030*/  FMUL.FTZ R77, R2, R77 ;  /* 0x0000004d024d7220 */ /* 0x000fe20000410000 */
[-C--:B------:R-:W-:Y:S01]  /*11040*/  HMMA.16816.F32.BF16 R36, R156, R52.reuse, R36 ;  /* 0x000000349c24723c */ /* 0x080fe20000041824 */
[----:B------:R-:W-:Y:S02]  /*11050*/  MUFU.EX2 R144, R179 ;  /* 0x000000b300907308 */ /* 0x000fe40000000800 */
[C---:B------:R-:W-:Y:S01]  /*11060*/  FMUL.FTZ R78, R0.reuse, R78 ;  /* 0x0000004e004e7220 */ /* 0x040fe20000410000 */
[----:B------:R-:W-:Y:S07]  /*11070*/  FMUL.FTZ R79, R0, R79 ;  /* 0x0000004f004f7220 */ /* 0x000fee0000410000 */
[----:B------:R-:W-:Y:S01]  /*11080*/  MUFU.EX2 R250, R250 ;  /* 0x000000fa00fa7308 */ /* 0x000fe20000000800 */
[C---:B------:R-:W-:Y:S01]  /*11090*/  FMUL.FTZ R80, R164.reuse, R80 ;  /* 0x00000050a4507220 */ /* 0x040fe20000410000 */
[C---:B------:R-:W-:Y:S01]  /*110a0*/  FMUL.FTZ R81, R164.reuse, R81 ;  /* 0x00000051a4517220 */ /* 0x040fe20000410000 */
[C---:B------:R-:W-:Y:S04]  /*110b0*/  HMMA.16816.F32.BF16 R40, R160.reuse, R52, R40 ;  /* 0x00000034a028723c */ /* 0x040fe80000041828 */
[C---:B------:R-:W-:Y:S01]  /*110c0*/  FMUL.FTZ R52, R164.reuse, R112 ;  /* 0x00000070a4347220 */ /* 0x040fe20000410000 */
[----:B------:R-:W-:Y:S01]  /*110d0*/  FMUL.FTZ R53, R164, R113 ;  /* 0x00000071a4357220 */ /* 0x000fe20000410000 */
[C---:B------:R-:W-:Y:S01]  /*110e0*/  FMUL.FTZ R82, R3.reuse, R82 ;  /* 0x0000005203527220 */ /* 0x040fe20000410000 */
[----:B------:R-:W-:Y:S01]  /*110f0*/  FMUL.FTZ R83, R3, R83 ;  /* 0x0000005303537220 */ /* 0x000fe20000410000 */
[-C--:B------:R-:W-:Y:S03]  /*11100*/  HMMA.16816.F32.BF16 R44, R160, R54.reuse, R44 ;  /* 0x00000036a02c723c */ /* 0x080fe6000004182c */
[----:B------:R-:W-:Y:S01]  /*11110*/  FFMA.FTZ R252, R252, UR4, -R187 ;  /* 0x00000004fcfc7c23 */ /* 0x000fe200080108bb */
[----:B------:R-:W-:Y:S01]  /*11120*/  FFMA.FTZ R243, R243, UR4, -R205 ;  /* 0x00000004f3f37c23 */ /* 0x000fe200080108cd */
[----:B------:R-:W-:Y:S01]  /*11130*/  FFMA.FTZ R207, R207, UR4, -R187 ;  /* 0x00000004cfcf7c23 */ /* 0x000fe200080108bb */
[--C-:B------:R-:W-:Y:S01]  /*11140*/  FFMA.FTZ R242, R242, UR4, -R205.reuse ;  /* 0x00000004f2f27c23 */ /* 0x100fe200080108cd */
[--C-:B------:R-:W-:Y:S01]  /*11150*/  FFMA.FTZ R209, R209, UR4, -R184.reuse ;  /* 0x00000004d1d17c23 */ /* 0x100fe200080108b8 */
[C---:B------:R-:W-:Y:S03]  /*11160*/  HMMA.16816.F32.BF16 R48, R156.reuse, R54, R48 ;  /* 0x000000369c30723c */ /* 0x040fe60000041830 */
[----:B------:R-:W-:Y:S01]  /*11170*/  MUFU.EX2 R207, R207 ;  /* 0x000000cf00cf7308 */ /* 0x000fe20000000800 */
[C---:B------:R-:W-:Y:S01]  /*11180*/  FMUL.FTZ R54, R3.reuse, R114 ;  /* 0x0000007203367220 */ /* 0x040fe20000410000 */
[----:B------:R-:W-:Y:S01]  /*11190*/  FMUL.FTZ R55, R3, R115 ;  /* 0x0000007303377220 */ /* 0x000fe20000410000 */
[--C-:B------:R-:W-:Y:S01]  /*111a0*/  FFMA.FTZ R175, R175, UR4, -R205.reuse ;  /* 0x00000004afaf7c23 */ /* 0x100fe200080108cd */
[----:B------:R-:W1:Y:S01]  /*111b0*/  LDSM.16.MT88.4 R112, [R221+0xb000] ;  /* 0x00b00000dd70783b */ /* 0x000e620000004200 */
[----:B------:R-:W-:Y:S01]  /*111c0*/  FFMA.FTZ R176, R176, UR4, -R205 ;  /* 0x00000004b0b07c23 */ /* 0x000fe200080108cd */
[--C-:B------:R-:W-:Y:S01]  /*111d0*/  FFMA.FTZ R174, R174, UR4, -R187.reuse ;  /* 0x00000004aeae7c23 */ /* 0x100fe200080108bb */
[--C-:B------:R-:W-:Y:S01]  /*111e0*/  FFMA.FTZ R173, R173, UR4, -R187.reuse ;  /* 0x00000004adad7c23 */ /* 0x100fe200080108bb */
[--C-:B------:R-:W-:Y:S01]  /*111f0*/  FFMA.FTZ R172, R172, UR4, -R184.reuse ;  /* 0x00000004acac7c23 */ /* 0x100fe200080108b8 */
[-C--:B--2---:R-:W-:Y:S01]  /*11200*/  HMMA.16816.F32.BF16 R52, R156, R128.reuse, R52 ;  /* 0x000000809c34723c */ /* 0x084fe20000041834 */
[----:B------:R-:W-:Y:S02]  /*11210*/  MUFU.EX2 R242, R242 ;  /* 0x000000f200f27308 */ /* 0x000fe40000000800 */
[----:B------:R-:W-:Y:S01]  /*11220*/  FMUL.FTZ R56, R2, R108 ;  /* 0x0000006c02387220 */ /* 0x000fe20000410000 */
[----:B------:R-:W-:Y:S01]  /*11230*/  FFMA.FTZ R108, R154, UR4, -R187 ;  /* 0x000000049a6c7c23 */ /* 0x000fe200080108bb */
[----:B------:R-:W-:Y:S06]  /*11240*/  FMUL.FTZ R60, R2, R104 ;  /* 0x00000068023c7220 */ /* 0x000fec0000410000 */
[----:B------:R-:W-:Y:S01]  /*11250*/  MUFU.EX2 R154, R186 ;  /* 0x000000ba009a7308 */ /* 0x000fe20000000800 */
[--C-:B------:R-:W-:Y:S01]  /*11260*/  FFMA.FTZ R104, R244, UR4, -R184.reuse ;  /* 0x00000004f4687c23 */ /* 0x100fe200080108b8 */
[----:B------:R-:W-:Y:S01]  /*11270*/  FMUL.FTZ R61, R2, R105 ;  /* 0x00000069023d7220 */ /* 0x000fe20000410000 */
[----:B------:R-:W-:Y:S01]  /*11280*/  FFMA.FTZ R105, R247, UR4, -R184 ;  /* 0x00000004f7697c23 */ /* 0x000fe200080108b8 */
[C---:B------:R-:W-:Y:S06]  /*11290*/  HMMA.16816.F32.BF16 R56, R160.reuse, R128, R56 ;  /* 0x00000080a038723c */ /* 0x040fec0000041838 */
[----:B------:R-:W2:Y:S01]  /*112a0*/  MUFU.EX2 R244, R106 ;  /* 0x0000006a00f47308 */ /* 0x000ea20000000800 */
[C---:B------:R-:W-:Y:S09]  /*112b0*/  FMUL.FTZ R84, R164.reuse, R84 ;  /* 0x00000054a4547220 */ /* 0x040ff20000410000 */
[----:B------:R3:W-:Y:S01]  /*112c0*/  MUFU.EX2 R247, R104 ;  /* 0x0000006800f77308 */ /* 0x0007e20000000800 */
[----:B------:R-:W-:Y:S01]  /*112d0*/  FMUL.FTZ R85, R164, R85 ;  /* 0x00000055a4557220 */ /* 0x000fe20000410000 */
[C---:B------:R-:W-:Y:S01]  /*112e0*/  FMUL.FTZ R86, R3.reuse, R86 ;  /* 0x0000005603567220 */ /* 0x040fe20000410000 */
[-C--:B------:R-:W-:Y:S07]  /*112f0*/  HMMA.16816.F32.BF16 R60, R160, R130.reuse, R60 ;  /* 0x00000082a03c723c */ /* 0x080fee000004183c */
[----:B------:R2:W-:Y:S01]  /*11300*/  MUFU.EX2 R140, R108 ;  /* 0x0000006c008c7308 */ /* 0x0005e20000000800 */
[----:B------:R-:W-:Y:S01]  /*11310*/  FMUL.FTZ R87, R3, R87 ;  /* 0x0000005703577220 */ /* 0x000fe20000410000 */
[C---:B------:R-:W-:Y:S01]  /*11320*/  FMUL.FTZ R88, R2.reuse, R88 ;  /* 0x0000005802587220 */ /* 0x040fe20000410000 */
[----:B------:R-:W-:Y:S01]  /*11330*/  FMUL.FTZ R89, R2, R89 ;  /* 0x0000005902597220 */ /* 0x000fe20000410000 */
[C---:B------:R-:W-:Y:S01]  /*11340*/  FMUL.FTZ R90, R0.reuse, R90 ;  /* 0x0000005a005a7220 */ /* 0x040fe20000410000 */
[----:B------:R-:W-:Y:S01]  /*11350*/  FMUL.FTZ R91, R0, R91 ;  /* 0x0000005b005b7220 */ /* 0x000fe20000410000 */
[C---:B------:R-:W-:Y:S04]  /*11360*/  HMMA.16816.F32.BF16 R64, R156.reuse, R130, R64 ;  /* 0x000000829c40723c */ /* 0x040fe80000041840 */
[----:B------:R4:W-:Y:S01]  /*11370*/  MUFU.EX2 R130, R252 ;  /* 0x000000fc00827308 */ /* 0x0009e20000000800 */
[----:B---3--:R-:W-:Y:S01]  /*11380*/  FFMA.FTZ R104, R248, UR4, -R183 ;  /* 0x00000004f8687c23 */ /* 0x008fe200080108b7 */
[----:B------:R-:W-:Y:S08]  /*11390*/  FMUL.FTZ R92, R2, R92 ;  /* 0x0000005c025c7220 */ /* 0x000ff00000410000 */
[----:B------:R3:W5:Y:S01]  /*113a0*/  MUFU.EX2 R248, R105 ;  /* 0x0000006900f87308 */ /* 0x0007620000000800 */
[----:B--2---:R-:W-:Y:S01]  /*113b0*/  F2FP.BF16.F32.PACK_AB R108, R244, R245 ;  /* 0x000000f5f46c723e */ /* 0x004fe200000010ff */
[----:B------:R-:W-:Y:S01]  /*113c0*/  FMUL.FTZ R93, R2, R93 ;  /* 0x0000005d025d7220 */ /* 0x000fe20000410000 */
[-C--:B-1----:R-:W-:Y:S07]  /*113d0*/  HMMA.16816.F32.BF16 R68, R156, R112.reuse, R68 ;  /* 0x000000709c44723c */ /* 0x082fee0000041844 */
[----:B------:R-:W-:Y:S01]  /*113e0*/  MUFU.EX2 R209, R209 ;  /* 0x000000d100d17308 */ /* 0x000fe20000000800 */
[C---:B------:R-:W-:Y:S01]  /*113f0*/  FMUL.FTZ R94, R0.reuse, R94 ;  /* 0x0000005e005e7220 */ /* 0x040fe20000410000 */
[----:B------:R-:W-:Y:S01]  /*11400*/  FMUL.FTZ R95, R0, R95 ;  /* 0x0000005f005f7220 */ /* 0x000fe20000410000 */
[----:B------:R-:W-:Y:S01]  /*11410*/  FMUL.FTZ R96, R164, R96 ;  /* 0x00000060a4607220 */ /* 0x000fe20000410000 */
[--C-:B----4-:R-:W-:Y:S01]  /*11420*/  FFMA.FTZ R252, R148, UR4, -R205.reuse ;  /* 0x0000000494fc7c23 */ /* 0x110fe200080108cd */
[----:B------:R-:W-:Y:S01]  /*11430*/  FMUL.FTZ R97, R164, R97 ;  /* 0x00000061a4617220 */ /* 0x000fe20000410000 */
[C---:B------:R-:W-:Y:S04]  /*11440*/  HMMA.16816.F32.BF16 R72, R160.reuse, R112, R72 ;  /* 0x00000070a048723c */ /* 0x040fe80000041848 */
[----:B------:R-:W-:Y:S01]  /*11450*/  MUFU.EX2 R141, R175 ;  /* 0x000000af008d7308 */ /* 0x000fe20000000800 */
[----:B---3--:R-:W-:Y:S01]  /*11460*/  FFMA.FTZ R105, R249, UR4, -R205 ;  /* 0x00000004f9697c23 */ /* 0x008fe200080108cd */
[----:B-----5:R-:W-:Y:S08]  /*11470*/  F2FP.BF16.F32.PACK_AB R109, R248, R247 ;  /* 0x000000f7f86d723e */ /* 0x020ff000000010ff */
[----:B------:R1:W2:Y:S01]  /*11480*/  MUFU.EX2 R249, R104 ;  /* 0x0000006800f97308 */ /* 0x0002a20000000800 */
[C---:B------:R-:W-:Y:S01]  /*11490*/  FMUL.FTZ R98, R3.reuse, R98 ;  /* 0x0000006203627220 */ /* 0x040fe20000410000 */
[-C--:B------:R-:W-:Y:S08]  /*114a0*/  HMMA.16816.F32.BF16 R76, R160, R114.reuse, R76 ;  /* 0x00000072a04c723c */ /* 0x080ff0000004184c */
[----:B------:R-:W-:Y:S01]  /*114b0*/  MUFU.EX2 R252, R252 ;  /* 0x000000fc00fc7308 */ /* 0x000fe20000000800 */
[----:B------:R-:W-:Y:S01]  /*114c0*/  FMUL.FTZ R99, R3, R99 ;  /* 0x0000006303637220 */ /* 0x000fe20000410000 */
[----:B------:R-:W-:Y:S01]  /*114d0*/  FFMA.FTZ R204, R2, R238, R204 ;  /* 0x000000ee02cc7223 */ /* 0x000fe200000100cc */
[----:B------:R-:W-:Y:S07]  /*114e0*/  MOV R2, R168 ;  /* 0x000000a800027202 */ /* 0x000fee0000000f00 */
[----:B------:R3:W-:Y:S01]  /*114f0*/  MUFU.EX2 R146, R176 ;  /* 0x000000b000927308 */ /* 0x0007e20000000800 */
[----:B------:R-:W-:Y:S01]  /*11500*/  FFMA.FTZ R203, R0, R237, R203 ;  /* 0x000000ed00cb7223 */ /* 0x000fe200000100cb */
[C---:B------:R-:W-:Y:S01]  /*11510*/  HMMA.16816.F32.BF16 R80, R156.reuse, R114, R80 ;  /* 0x000000729c50723c */ /* 0x040fe20000041850 */
[----:B------:R-:W-:Y:S07]  /*11520*/  LDSM.16.MT88.4 R112, [R188+0x400] ;  /* 0x00040000bc70783b */ /* 0x000fee0000004200 */
[----:B------:R-:W-:Y:S01]  /*11530*/  MUFU.EX2 R143, R174 ;  /* 0x000000ae008f7308 */ /* 0x000fe20000000800 */
[--C-:B-1----:R-:W-:Y:S01]  /*11540*/  FFMA.FTZ R104, R251, UR4, -R205.reuse ;  /* 0x00000004fb687c23 */ /* 0x102fe200080108cd */
[----:B--2---:R-:W-:Y:S08]  /*11550*/  F2FP.BF16.F32.PACK_AB R110, R249, R250 ;  /* 0x000000faf96e723e */ /* 0x004ff000000010ff */
[----:B------:R-:W-:Y:S01]  /*11560*/  MUFU.EX2 R251, R105 ;  /* 0x0000006900fb7308 */ /* 0x000fe20000000800 */
[----:B------:R-:W-:Y:S01]  /*11570*/  FFMA.FTZ R202, R164, R235, R202 ;  /* 0x000000eba4ca7223 */ /* 0x000fe200000100ca */
[-C--:B------:R-:W-:Y:S08]  /*11580*/  HMMA.16816.F32.BF16 R84, R156, R100.reuse, R84 ;  /* 0x000000649c54723c */ /* 0x080ff00000041854 */
[----:B------:R-:W-:Y:S01]  /*11590*/  MUFU.EX2 R129, R104 ;  /* 0x0000006800817308 */ /* 0x000fe20000000800 */
[----:B------:R-:W-:Y:S01]  /*115a0*/  MOV R164, R165 ;  /* 0x000000a500a47202 */ /* 0x000fe20000000f00 */
[----:B------:R-:W-:Y:S01]  /*115b0*/  FFMA.FTZ R198, R3, R234, R198 ;  /* 0x000000ea03c67223 */ /* 0x000fe200000100c6 */
[----:B---3--:R-:W-:Y:S07]  /*115c0*/  F2FP.BF16.F32.PACK_AB R176, R144, R139 ;  /* 0x0000008b90b0723e */ /* 0x008fee00000010ff */
[----:B------:R-:W1:Y:S01]  /*115d0*/  MUFU.EX2 R147, R173 ;  /* 0x000000ad00937308 */ /* 0x000e620000000800 */
[----:B------:R-:W-:Y:S01]  /*115e0*/  FADD.FTZ R204, R194, R204 ;  /* 0x000000ccc2cc7221 */ /* 0x000fe20000010000 */
[C---:B------:R-:W-:Y:S04]  /*115f0*/  HMMA.16816.F32.BF16 R88, R160.reuse, R100, R88 ;  /* 0x00000064a058723c */ /* 0x040fe80000041858 */
[----:B------:R-:W-:Y:S01]  /*11600*/  FFMA.FTZ R100, R149, UR4, -R205 ;  /* 0x0000000495647c23 */ /* 0x000fe200080108cd */
[----:B------:R-:W-:Y:S01]  /*11610*/  FFMA.FTZ R101, R150, UR4, -R187 ;  /* 0x0000000496657c23 */ /* 0x000fe200080108bb */
[----:B------:R-:W-:Y:S01]  /*11620*/  FADD.FTZ R203, R191, R203 ;  /* 0x000000cbbfcb7221 */ /* 0x000fe20000010000 */
[----:B------:R-:W-:Y:S01]  /*11630*/  LDSM.16.MT88.4 R148, [R221+0x9c00] ;  /* 0x009c0000dd94783b */ /* 0x000fe20000004200 */
[-C--:B------:R-:W-:Y:S01]  /*11640*/  HMMA.16816.F32.BF16 R92, R160, R102.reuse, R92 ;  /* 0x00000066a05c723c */ /* 0x080fe2000004185c */
[----:B------:R2:W3:Y:S02]  /*11650*/  MUFU.EX2 R136, R100 ;  /* 0x0000006400887308 */ /* 0x0004e40000000800 */
[----:B------:R-:W-:Y:S01]  /*11660*/  FADD.FTZ R202, R201, R202 ;  /* 0x000000cac9ca7221 */ /* 0x000fe20000010000 */
[----:B-1----:R-:W-:Y:S07]  /*11670*/  F2FP.BF16.F32.PACK_AB R173, R147, R143 ;  /* 0x0000008f93ad723e */ /* 0x002fee00000010ff */
[----:B------:R1:W-:Y:S01]  /*11680*/  MUFU.EX2 R128, R101 ;  /* 0x0000006500807308 */ /* 0x0003e20000000800 */
[----:B------:R-:W-:Y:S01]  /*11690*/  MOV R3, R166 ;  /* 0x000000a600037202 */ /* 0x000fe20000000f00 */
[----:B------:R-:W4:Y:S01]  /*116a0*/  LDSM.16.MT88.4 R104, [R221+0x9400] ;  /* 0x00940000dd68783b */ /* 0x000f220000004200 */
[----:B------:R-:W-:Y:S04]  /*116b0*/  HMMA.16816.F32.BF16 R96, R156, R102, R96 ;  /* 0x000000669c60723c */ /* 0x000fe80000041860 */
[----:B------:R-:W-:Y:S01]  /*116c0*/  FADD.FTZ R198, R197, R198 ;  /* 0x000000c6c5c67221 */ /* 0x000fe20000010000 */
[----:B------:R-:W-:Y:S01]  /*116d0*/  FADD.FTZ R204, R193, R204 ;  /* 0x000000ccc1cc7221 */ /* 0x000fe20000010000 */
[----:B------:R-:W-:Y:S01]  /*116e0*/  FADD.FTZ R203, R190, R203 ;  /* 0x000000cbbecb7221 */ /* 0x000fe20000010000 */
[----:B--2---:R-:W-:Y:S01]  /*116f0*/  FFMA.FTZ R100, R155, UR4, -R187 ;  /* 0x000000049b647c23 */ /* 0x004fe200080108bb */
[----:B---3--:R-:W-:Y:S01]  /*11700*/  F2FP.BF16.F32.PACK_AB R102, R252, R136 ;  /* 0x00000088fc66723e */ /* 0x008fe200000010ff */
[----:B------:R-:W-:Y:S01]  /*11710*/  FADD.FTZ R202, R200, R202 ;  /* 0x000000cac8ca7221 */ /* 0x000fe20000010000 */
[----:B------:R-:W-:Y:S01]  /*11720*/  MOV R0, R167 ;  /* 0x000000a700007202 */ /* 0x000fe20000000f00 */
[----:B------:R2:W3:Y:S01]  /*11730*/  MUFU.EX2 R137, R100 ;  /* 0x0000006400897308 */ /* 0x0004e20000000800 */
[----:B-1----:R-:W-:Y:S01]  /*11740*/  FFMA.FTZ R101, R153, UR4, -R184 ;  /* 0x0000000499657c23 */ /* 0x002fe200080108b8 */
[----:B------:R-:W-:Y:S01]  /*11750*/  FADD.FTZ R198, R196, R198 ;  /* 0x000000c6c4c67221 */ /* 0x000fe20000010000 */
[----:B------:R-:W-:Y:S07]  /*11760*/  FADD.FTZ R204, R192, R204 ;  /* 0x000000ccc0cc7221 */ /* 0x000fee0000010000 */
[----:B------:R-:W-:Y:S01]  /*11770*/  MUFU.EX2 R153, R181 ;  /* 0x000000b500997308 */ /* 0x000fe20000000800 */
[----:B------:R-:W-:Y:S01]  /*11780*/  FADD.FTZ R203, R189, R203 ;  /* 0x000000cbbdcb7221 */ /* 0x000fe20000010000 */
[----:B------:R-:W-:Y:S01]  /*11790*/  FADD.FTZ R202, R199, R202 ;  /* 0x000000cac7ca7221 */ /* 0x000fe20000010000 */
[----:B------:R-:W-:Y:S07]  /*117a0*/  FADD.FTZ R198, R195, R198 ;  /* 0x000000c6c3c67221 */ /* 0x000fee0000010000 */
[----:B------:R1:W-:Y:S01]  /*117b0*/  MUFU.EX2 R131, R101 ;  /* 0x0000006500837308 */ /* 0x0003e20000000800 */
[----:B------:R-:W-:Y:S01]  /*117c0*/  FADD.FTZ R204, R245, R204 ;  /* 0x000000ccf5cc7221 */ /* 0x000fe20000010000 */
[----:B------:R-:W-:Y:S01]  /*117d0*/  FADD.FTZ R203, R247, R203 ;  /* 0x000000cbf7cb7221 */ /* 0x000fe20000010000 */
[----:B------:R-:W-:Y:S02]  /*117e0*/  FADD.FTZ R202, R251, R202 ;  /* 0x000000cafbca7221 */ /* 0x000fe40000010000 */
[----:B------:R-:W-:Y:S01]  /*117f0*/  FADD.FTZ R204, R244, R204 ;  /* 0x000000ccf4cc7221 */ /* 0x000fe20000010000 */
[----:B--2---:R-:W-:Y:S01]  /*11800*/  FFMA.FTZ R100, R152, UR4, -R184 ;  /* 0x0000000498647c23 */ /* 0x004fe200080108b8 */
[----:B---3--:R-:W-:Y:S01]  /*11810*/  F2FP.BF16.F32.PACK_AB R103, R140, R137 ;  /* 0x000000898c67723e */ /* 0x008fe200000010ff */
[----:B------:R-:W-:Y:S01]  /*11820*/  FADD.FTZ R203, R248, R203 ;  /* 0x000000cbf8cb7221 */ /* 0x000fe20000010000 */
[----:B------:R-:W-:Y:S01]  /*11830*/  FADD.FTZ R204, R250, R204 ;  /* 0x000000ccfacc7221 */ /* 0x000fe20000010000 */
[----:B------:R2:W3:Y:S03]  /*11840*/  MUFU.EX2 R138, R100 ;  /* 0x00000064008a7308 */ /* 0x0004e60000000800 */
[----:B------:R-:W-:Y:S01]  /*11850*/  FADD.FTZ R204, R249, R204 ;  /* 0x000000ccf9cc7221 */ /* 0x000fe20000010000 */
[----:B-1----:R-:W-:Y:S03]  /*11860*/  F2FP.BF16.F32.PACK_AB R101, R130, R128 ;  /* 0x000000808265723e */ /* 0x002fe600000010ff */
[----:B------:R-:W-:Y:S04]  /*11870*/  FADD.FTZ R204, R240, R204 ;  /* 0x000000ccf0cc7221 */ /* 0x000fe80000010000 */
[----:B------:R-:W-:Y:S01]  /*11880*/  FADD.FTZ R204, R241, R204 ;  /* 0x000000ccf1cc7221 */ /* 0x000fe20000010000 */
[----:B--2---:R-:W-:Y:S02]  /*11890*/  F2FP.BF16.F32.PACK_AB R100, R129, R251 ;  /* 0x000000fb8164723e */ /* 0x004fe400000010ff */
[----:B---3--:R-:W-:Y:S05]  /*118a0*/  F2FP.BF16.F32.PACK_AB R111, R138, R131 ;  /* 0x000000838a6f723e */ /* 0x008fea00000010ff */
[-C--:B----4-:R-:W-:Y:S08]  /*118b0*/  HMMA.16816.F32.BF16 R4, R100, R104.reuse, R4 ;  /* 0x000000686404723c */ /* 0x090ff00000041804 */
        /* <DEDUP_REMOVED lines=9> */
[----:B------:R2:W-:Y:S10]  /*11950*/  MUFU.EX2 R239, R112 ;  /* 0x0000007000ef7308 */ /* 0x0005f40000000800 */
[----:B------:R-:W-:Y:S01]  /*11960*/  MUFU.EX2 R215, R215 ;  /* 0x000000d700d77308 */ /* 0x000fe20000000800 */
[C---:B------:R-:W-:Y:S04]  /*11970*/  HMMA.16816.F32.BF16 R32, R100.reuse, R114, R32 ;  /* 0x000000726420723c */ /* 0x040fe80000041820 */
[--C-:B--2---:R-:W-:Y:S04]  /*11980*/  FFMA.FTZ R112, R206, UR4, -R205.reuse ;  /* 0x00000004ce707c23 */ /* 0x104fe800080108cd */
[-C--:B------:R-:W-:Y:S01]  /*11990*/  HMMA.16816.F32.BF16 R36, R100, R116.reuse, R36 ;  /* 0x000000746424723c */ /* 0x080fe20000041824 */
[----:B------:R2:W3:Y:S07]  /*119a0*/  MUFU.EX2 R206, R246 ;  /* 0x000000f600ce7308 */ /* 0x0004ee0000000800 */
[C---:B------:R-:W-:Y:S04]  /*119b0*/  HMMA.16816.F32.BF16 R40, R108.reuse, R116, R40 ;  /* 0x000000746c28723c */ /* 0x040fe80000041828 */
[--C-:B------:R-:W-:Y:S01]  /*119c0*/  FFMA.FTZ R116, R212, UR4, -R205.reuse ;  /* 0x00000004d4747c23 */ /* 0x100fe200080108cd */
[----:B------:R-:W-:Y:S01]  /*119d0*/  FFMA.FTZ R205, R182, UR4, -R205 ;  /* 0x00000004b6cd7c23 */ /* 0x000fe200080108cd */
[----:B------:R4:W-:Y:S01]  /*119e0*/  MUFU.EX2 R212, R112 ;  /* 0x0000007000d47308 */ /* 0x0009e20000000800 */
[--C-:B--2---:R-:W-:Y:S01]  /*119f0*/  FFMA.FTZ R246, R210, UR4, -R187.reuse ;  /* 0x00000004d2f67c23 */ /* 0x104fe200080108bb */
[-C--:B------:R-:W-:Y:S08]  /*11a00*/  HMMA.16816.F32.BF16 R44, R108, R118.reuse, R44 ;  /* 0x000000766c2c723c */ /* 0x080ff0000004182c */
[----:B------:R2:W-:Y:S01]  /*11a10*/  MUFU.EX2 R210, R116 ;  /* 0x0000007400d27308 */ /* 0x0005e20000000800 */
[----:B---3--:R-:W-:Y:S09]  /*11a20*/  FADD.FTZ R204, R206, R204 ;  /* 0x000000cccecc7221 */ /* 0x008ff20000010000 */
[----:B------:R-:W-:Y:S01]  /*11a30*/  MUFU.EX2 R246, R246 ;  /* 0x000000f600f67308 */ /* 0x000fe20000000800 */
[C---:B------:R-:W-:Y:S09]  /*11a40*/  HMMA.16816.F32.BF16 R48, R100.reuse, R118, R48 ;  /* 0x000000766430723c */ /* 0x040ff20000041830 */
[----:B------:R-:W3:Y:S01]  /*11a50*/  MUFU.EX2 R205, R205 ;  /* 0x000000cd00cd7308 */ /* 0x000ee20000000800 */
[----:B----4-:R-:W4:Y:S01]  /*11a60*/  LDSM.16.MT88.4 R112, [R221+0x9800] ;  /* 0x00980000dd70783b */ /* 0x010f220000004200 */
[-C--:B------:R-:W-:Y:S07]  /*11a70*/  HMMA.16816.F32.BF16 R52, R100, R120.reuse, R52 ;  /* 0x000000786434723c */ /* 0x080fee0000041834 */
[----:B--2---:R-:W2:Y:S01]  /*11a80*/  LDSM.16.MT88.4 R116, [R188+0x800] ;  /* 0x00080000bc74783b */ /* 0x004ea20000004200 */
[C---:B------:R-:W-:Y:S04]  /*11a90*/  HMMA.16816.F32.BF16 R56, R108.reuse, R120, R56 ;  /* 0x000000786c38723c */ /* 0x040fe80000041838 */
[----:B---3--:R-:W-:Y:S04]  /*11aa0*/  F2FP.BF16.F32.PACK_AB R174, R205, R154 ;  /* 0x0000009acdae723e */ /* 0x008fe800000010ff */
[-C--:B------:R-:W-:Y:S08]  /*11ab0*/  HMMA.16816.F32.BF16 R60, R108, R122.reuse, R60 ;  /* 0x0000007a6c3c723c */ /* 0x080ff0000004183c */
[C---:B------:R-:W-:Y:S01]  /*11ac0*/  HMMA.16816.F32.BF16 R64, R100.reuse, R122, R64 ;  /* 0x0000007a6440723c */ /* 0x040fe20000041840 */
[----:B------:R-:W3:Y:S07]  /*11ad0*/  LDSM.16.MT88.4 R120, [R221+0xa800] ;  /* 0x00a80000dd78783b */ /* 0x000eee0000004200 */
        /* <DEDUP_REMOVED lines=8> */
[--C-:B------:R-:W-:Y:S01]  /*11b60*/  FFMA.FTZ R105, R213, UR4, -R187.reuse ;  /* 0x00000004d5697c23 */ /* 0x100fe200080108bb */
[----:B------:R1:W5:Y:S01]  /*11b70*/  MUFU.EX2 R214, R243 ;  /* 0x000000f300d67308 */ /* 0x0003620000000800 */
[----:B------:R-:W-:Y:S01]  /*11b80*/  FFMA.FTZ R187, R178, UR4, -R187 ;  /* 0x00000004b2bb7c23 */ /* 0x000fe200080108bb */
[-C--:B------:R-:W-:Y:S01]  /*11b90*/  HMMA.16816.F32.BF16 R92, R108, R106.reuse, R92 ;  /* 0x0000006a6c5c723c */ /* 0x080fe2000004185c */
[----:B------:R-:W3:Y:S07]  /*11ba0*/  LDSM.16.MT88.4 R108, [R188+0x1800] ;  /* 0x00180000bc6c783b */ /* 0x000eee0000004200 */
[----:B------:R4:W-:Y:S10]  /*11bb0*/  MUFU.EX2 R213, R104 ;  /* 0x0000006800d57308 */ /* 0x0009f40000000800 */
[----:B------:R-:W2:Y:S01]  /*11bc0*/  MUFU.EX2 R142, R187 ;  /* 0x000000bb008e7308 */ /* 0x000ea20000000800 */
[----:B------:R-:W-:Y:S04]  /*11bd0*/  HMMA.16816.F32.BF16 R96, R100, R106, R96 ;  /* 0x0000006a6460723c */ /* 0x000fe80000041860 */
[----:B-1----:R-:W-:Y:S01]  /*11be0*/  FFMA.FTZ R243, R208, UR4, -R184 ;  /* 0x00000004d0f37c23 */ /* 0x002fe200080108b8 */
[----:B------:R-:W-:Y:S02]  /*11bf0*/  F2FP.BF16.F32.PACK_AB R100, R210, R212 ;  /* 0x000000d4d264723e */ /* 0x000fe400000010ff */
[----:B------:R-:W-:Y:S01]  /*11c00*/  F2FP.BF16.F32.PACK_AB R101, R207, R246 ;  /* 0x000000f6cf65723e */ /* 0x000fe200000010ff */
[----:B----4-:R-:W-:Y:S01]  /*11c10*/  FFMA.FTZ R104, R211, UR4, -R183 ;  /* 0x00000004d3687c23 */ /* 0x010fe200080108b7 */
[----:B-----5:R-:W-:Y:S01]  /*11c20*/  F2FP.BF16.F32.PACK_AB R102, R214, R242 ;  /* 0x000000f2d666723e */ /* 0x020fe200000010ff */
[----:B------:R-:W1:Y:S01]  /*11c30*/  MUFU.EX2 R211, R105 ;  /* 0x0000006900d37308 */ /* 0x000e620000000800 */
[----:B------:R-:W-:Y:S01]  /*11c40*/  LDSM.16.MT88.4 R180, [R188+0x1c00] ;  /* 0x001c0000bcb4783b */ /* 0x000fe20000004200 */
[----:B--2---:R-:W-:Y:S08]  /*11c50*/  F2FP.BF16.F32.PACK_AB R175, R142, R153 ;  /* 0x000000998eaf723e */ /* 0x004ff000000010ff */
[----:B------:R2:W4:Y:S10]  /*11c60*/  MUFU.EX2 R208, R104 ;  /* 0x0000006800d07308 */ /* 0x0005340000000800 */
[----:B------:R-:W5:Y:S01]  /*11c70*/  MUFU.EX2 R243, R243 ;  /* 0x000000f300f37308 */ /* 0x000f620000000800 */
[----:B-1----:R-:W-:Y:S02]  /*11c80*/  F2FP.BF16.F32.PACK_AB R103, R211, R213 ;  /* 0x000000d5d367723e */ /* 0x002fe400000010ff */
[----:B------:R-:W-:Y:S02]  /*11c90*/  F2FP.BF16.F32.PACK_AB R105, R215, R239 ;  /* 0x000000efd769723e */ /* 0x000fe400000010ff */
[----:B--2---:R-:W-:Y:S01]  /*11ca0*/  F2FP.BF16.F32.PACK_AB R104, R241, R240 ;  /* 0x000000f0f168723e */ /* 0x004fe200000010ff */
[C---:B----4-:R-:W-:Y:S01]  /*11cb0*/  FADD.FTZ R204, R208.reuse, R204 ;  /* 0x000000ccd0cc7221 */ /* 0x050fe20000010000 */
[----:B------:R-:W-:Y:S01]  /*11cc0*/  F2FP.BF16.F32.PACK_AB R106, R208, R206 ;  /* 0x000000ced06a723e */ /* 0x000fe200000010ff */
[-C--:B------:R-:W-:Y:S03]  /*11cd0*/  HMMA.16816.F32.BF16 R4, R100, R112.reuse, R4 ;  /* 0x000000706404723c */ /* 0x080fe60000041804 */
[----:B-----5:R-:W-:Y:S07]  /*11ce0*/  F2FP.BF16.F32.PACK_AB R107, R209, R243 ;  /* 0x000000f3d16b723e */ /* 0x020fee00000010ff */
[C---:B------:R-:W-:Y:S08]  /*11cf0*/  HMMA.16816.F32.BF16 R8, R104.reuse, R112, R8 ;  /* 0x000000706808723c */ /* 0x040ff00000041808 */
[-C--:B------:R-:W-:Y:S08]  /*11d00*/  HMMA.16816.F32.BF16 R12, R104, R114.reuse, R12 ;  /* 0x00000072680c723c */ /* 0x080ff0000004180c */
[C---:B------:R-:W-:Y:S01]  /*11d10*/  HMMA.16816.F32.BF16 R16, R100.reuse, R114, R16 ;  /* 0x000000726410723c */ /* 0x040fe20000041810 */
[----:B------:R-:W1:Y:S07]  /*11d20*/  LDSM.16.MT88.4 R112, [R188+0x2800] ;  /* 0x00280000bc70783b */ /* 0x000e6e0000004200 */
[-C--:B------:R-:W-:Y:S08]  /*11d30*/  HMMA.16816.F32.BF16 R20, R100, R116.reuse, R20 ;  /* 0x000000746414723c */ /* 0x080ff00000041814 */
[C---:B------:R-:W-:Y:S08]  /*11d40*/  HMMA.16816.F32.BF16 R24, R104.reuse, R116, R24 ;  /* 0x000000746818723c */ /* 0x040ff00000041818 */
[-C--:B------:R-:W-:Y:S08]  /*11d50*/  HMMA.16816.F32.BF16 R28, R104, R118.reuse, R28 ;  /* 0x00000076681c723c */ /* 0x080ff0000004181c */
[C---:B------:R-:W-:Y:S01]  /*11d60*/  HMMA.16816.F32.BF16 R32, R100.reuse, R118, R32 ;  /* 0x000000766420723c */ /* 0x040fe20000041820 */
[----:B------:R-:W2:Y:S07]  /*11d70*/  LDSM.16.MT88.4 R116, [R221+0xac00] ;  /* 0x00ac0000dd74783b */ /* 0x000eae0000004200 */
[-C--:B---3--:R-:W-:Y:S08]  /*11d80*/  HMMA.16816.F32.BF16 R36, R100, R120.reuse, R36 ;  /* 0x000000786424723c */ /* 0x088ff00000041824 */
[C---:B------:R-:W-:Y:S01]  /*11d90*/  HMMA.16816.F32.BF16 R40, R104.reuse, R120, R40 ;  /* 0x000000786828723c */ /* 0x040fe20000041828 */
[----:B------:R-:W-:Y:S07]  /*11da0*/  MUFU.EX2 R121, R185 ;  /* 0x000000b900797308 */ /* 0x000fee0000000800 */
        /* <DEDUP_REMOVED lines=10> */
[-C--:B------:R-:W-:Y:S08]  /*11e50*/  HMMA.16816.F32.BF16 R68, R100, R124.reuse, R68 ;  /* 0x0000007c6444723c */ /* 0x080ff00000041844 */
        /* <DEDUP_REMOVED lines=8> */
[----:B------:R4:W1:Y:S03]  /*11ee0*/  MUFU.EX2 R170, R177 ;  /* 0x000000b100aa7308 */ /* 0x0008660000000800 */
[----:B------:R-:W-:Y:S07]  /*11ef0*/  HMMA.16816.F32.BF16 R96, R100, R114, R96 ;  /* 0x000000726460723c */ /* 0x000fee0000041860 */
[----:B------:R3:W-:Y:S10]  /*11f00*/  MUFU.EX2 R169, R184 ;  /* 0x000000b800a97308 */ /* 0x0007f40000000800 */
[----:B------:R-:W5:Y:S01]  /*11f10*/  MUFU.EX2 R152, R104 ;  /* 0x0000006800987308 */ /* 0x000f620000000800 */
[-C--:B------:R-:W-:Y:S01]  /*11f20*/  HMMA.16816.F32.BF16 R156, R172, R148.reuse, R4 ;  /* 0x00000094ac9c723c */ /* 0x080fe20000041804 */
[----:B------:R-:W-:Y:S04]  /*11f30*/  LDSM.16.MT88.4 R4, [R188+0x2c00] ;  /* 0x002c0000bc04783b */ /* 0x000fe80000004200 */
[----:B----4-:R-:W-:Y:S02]  /*11f40*/  F2FP.BF16.F32.PACK_AB R177, R145, R171 ;  /* 0x000000ab91b1723e */ /* 0x010fe400000010ff */
[----:B-1----:R-:W-:Y:S02]  /*11f50*/  F2FP.BF16.F32.PACK_AB R178, R170, R121 ;  /* 0x00000079aab2723e */ /* 0x002fe400000010ff */
[----:B---3--:R-:W1:Y:S01]  /*11f60*/  LDSM.16.MT88.4 R184, [R221+0xbc00] ;  /* 0x00bc0000ddb8783b */ /* 0x008e620000004200 */
[----:B-----5:R-:W-:Y:S07]  /*11f70*/  F2FP.BF16.F32.PACK_AB R179, R169, R152 ;  /* 0x00000098a9b3723e */ /* 0x020fee00000010ff */
        /* <DEDUP_REMOVED lines=20> */
[----:B------:R-:W-:Y:S02]  /*120c0*/  MOV R20, R136 ;  /* 0x0000008800147202 */ /* 0x000fe40000000f00 */
[-C--:B------:R-:W-:Y:S03]  /*120d0*/  HMMA.16816.F32.BF16 R136, R176, R134.reuse, R28 ;  /* 0x00000086b088723c */ /* 0x080fe6000004181c */
[----:B------:R-:W-:Y:S01]  /*120e0*/  MOV R27, R131 ;  /* 0x00000083001b7202 */ /* 0x000fe20000000f00 */
[----:B------:R-:W-:Y:S01]  /*120f0*/  FADD.FTZ R204, R19, R204 ;  /* 0x000000cc13cc7221 */ /* 0x000fe20000010000 */
[----:B------:R-:W-:Y:S02]  /*12100*/  MOV R26, R130 ;  /* 0x00000082001a7202 */ /* 0x000fe40000000f00 */
[----:B------:R-:W-:Y:S01]  /*12110*/  MOV R25, R129 ;  /* 0x0000008100197202 */ /* 0x000fe20000000f00 */
[C---:B------:R-:W-:Y:S04]  /*12120*/  HMMA.16816.F32.BF16 R132, R172.reuse, R134, R32 ;  /* 0x00000086ac84723c */ /* 0x040fe80000041820 */
[----:B------:R-:W-:Y:S01]  /*12130*/  MOV R24, R128 ;  /* 0x0000008000187202 */ /* 0x000fe20000000f00 */
[----:B------:R-:W-:Y:S01]  /*12140*/  FADD.FTZ R202, R25, R202 ;  /* 0x000000ca19ca7221 */ /* 0x000fe20000010000 */
[----:B------:R-:W-:Y:S01]  /*12150*/  MOV R15, R121 ;  /* 0x00000079000f7202 */ /* 0x000fe20000000f00 */
        /* <DEDUP_REMOVED lines=39> */
[-C--:B-1----:R-:W-:Y:S03]  /*123d0*/  HMMA.16816.F32.BF16 R68, R172, R184.reuse, R68 ;  /* 0x000000b8ac44723c */ /* 0x082fe60000041844 */
[----:B------:R-:W-:Y:S01]  /*123e0*/  FADD.FTZ R237, R169, R203 ;  /* 0x000000cba9ed7221 */ /* 0x000fe20000010000 */
[----:B------:R-:W-:Y:S01]  /*123f0*/  FADD.FTZ R235, R205, R202 ;  /* 0x000000cacdeb7221 */ /* 0x000fe20000010000 */
[----:B------:R-:W-:Y:S03]  /*12400*/  FADD.FTZ R234, R11, R198 ;  /* 0x000000c60bea7221 */ /* 0x000fe60000010000 */
        /* <DEDUP_REMOVED lines=9> */
.L_x_721:
[----:B------:R-:W2:Y:S01]  /*124a0*/  SHFL.BFLY PT, R0, R235, 0x2, 0x1f ;  /* 0x0c401f00eb007f89 */ /* 0x000ea200000e0000 */
[C---:B------:R-:W-:Y:S01]  /*124b0*/  LOP3.LUT R11, R223.reuse, 0x20, RZ, 0xc0, !PT ;  /* 0x00000020df0b7812 */ /* 0x040fe200078ec0ff */
[----:B------:R-:W-:Y:S01]  /*124c0*/  UISETP.NE.AND UP3, UPT, UR18, -0x1, UPT ;  /* 0xffffffff1200788c */ /* 0x000fe2000bf65270 */
[----:B------:R-:W-:Y:S01]  /*124d0*/  LOP3.LUT R223, R223, 0x40, RZ, 0xc0, !PT ;  /* 0x00000040dfdf7812 */ /* 0x000fe200078ec0ff */
[----:B------:R-:W3:Y:S01]  /*124e0*/  SHFL.BFLY PT, R3, R234, 0x2, 0x1f ;  /* 0x0c401f00ea037f89 */ /* 0x000ee200000e0000 */
[----:B------:R-:W4:Y:S01]  /*124f0*/  LDCU.U8 UR4, c[0x0][0x549] ;  /* 0x0000a920ff0477ac */ /* 0x000f220008000000 */
[----:B------:R-:W1:Y:S02]  /*12500*/  S2UR UR15, SR_CTAID.Z ;  /* 0x00000000000f79c3 */ /* 0x000e640000002700 */
[----:B------:R-:W5:Y:S01]  /*12510*/  SHFL.BFLY PT, R2, R238, 0x2, 0x1f ;  /* 0x0c401f00ee027f89 */ /* 0x000f6200000e0000 */
[----:B------:R-:W1:Y:S04]  /*12520*/  LDCU UR8, c[0x0][0x434] ;  /* 0x00008680ff0877ac */ /* 0x000e680008000800 */
[----:B------:R-:W1:Y:S01]  /*12530*/  @!UP3 LDCU.64 UR6, c[0x0][0x400] ;  /* 0x00008000ff06b7ac */ /* 0x000e620008000a00 */
[----:B------:R-:W5:Y:S01]  /*12540*/  LDCU.U8 UR9, c[0x0][0x548] ;  /* 0x0000a900ff0977ac */ /* 0x000f620008000000 */
[----:B------:R-:W-:-:S02]  /*12550*/  UISETP.NE.AND UP2, UPT, UR18, -0x1, UPT ;  /* 0xffffffff1200788c */ /* 0x000fc4000bf45270 */
[----:B----4-:R-:W-:Y:S01]  /*12560*/  UISETP.NE.AND UP1, UPT, UR4, URZ, UPT ;  /* 0x000000ff0400728c */ /* 0x010fe2000bf25270 */
[----:B--2---:R-:W-:Y:S01]  /*12570*/  FADD.FTZ R235, R0, R235 ;  /* 0x000000eb00eb7221 */ /* 0x004fe20000010000 */
[----:B------:R-:W2:Y:S01]  /*12580*/  LDCU UR12, c[0x0][0x434] ;  /* 0x00008680ff0c77ac */ /* 0x000ea20008000800 */
[----:B------:R-:W4:Y:S01]  /*12590*/  SHFL.BFLY PT, R0, R237, 0x2, 0x1f ;  /* 0x0c401f00ed007f89 */ /* 0x000f2200000e0000 */
[----:B---3--:R-:W-:-:S03]  /*125a0*/  FADD.FTZ R234, R3, R234 ;  /* 0x000000ea03ea7221 */ /* 0x008fc60000010000 */
[----:B------:R-:W3:Y:S01]  /*125b0*/  SHFL.BFLY PT, R4, R235, 0x1, 0x1f ;  /* 0x0c201f00eb047f89 */ /* 0x000ee200000e0000 */
[----:B-1----:R-:W-:Y:S01]  /*125c0*/  @!UP3 UIMAD.WIDE.U32 UR16, UR19, UR6, URZ ;  /* 0x000000061310b2a5 */ /* 0x002fe2000f8e00ff */
[----:B-----5:R-:W-:Y:S01]  /*125d0*/  FADD.FTZ R238, R2, R238 ;  /* 0x000000ee02ee7221 */ /* 0x020fe20000010000 */
[----:B------:R-:W-:Y:S01]  /*125e0*/  SHF.L.U32 R2, R220, 0x1, RZ ;  /* 0x00000001dc027819 */ /* 0x000fe200000006ff */
[----:B------:R-:W1:Y:S01]  /*125f0*/  SHFL.BFLY PT, R3, R234, 0x1, 0x1f ;  /* 0x0c201f00ea037f89 */ /* 0x000e6200000e0000 */
[----:B------:R-:W1:Y:S01]  /*12600*/  S2UR UR6, SR_CTAID.X ;  /* 0x00000000000679c3 */ /* 0x000e620000002500 */
[----:B------:R-:W2:Y:S01]  /*12610*/  @UP1 LDCU UR13, c[0x0][0x430] ;  /* 0x00008600ff0d17ac */ /* 0x000ea20008000800 */
[----:B------:R-:W-:Y:S01]  /*12620*/  LOP3.LUT R2, R2, 0x6, RZ, 0xc0, !PT ;  /* 0x0000000602027812 */ /* 0x000fe200078ec0ff */
[----:B------:R-:W5:Y:S01]  /*12630*/  SHFL.BFLY PT, R9, R238, 0x1, 0x1f ;  /* 0x0c201f00ee097f89 */ /* 0x000f6200000e0000 */
[----:B------:R-:W-:Y:S02]  /*12640*/  @!UP3 UIMAD UR7, UR19, UR7, UR17 ;  /* 0x000000071307b2a4 */ /* 0x000fe4000f8e0211 */
[----:B------:R-:W-:Y:S01]  /*12650*/  LOP3.LUT R2, R2, 0x3e00, R224, 0xf8, !PT ;  /* 0x00003e0002027812 */ /* 0x000fe200078ef8e0 */
[----:B------:R-:W-:Y:S01]  /*12660*/  UISETP.NE.AND UP0, UPT, UR9, URZ, !UP1 ;  /* 0x000000ff0900728c */ /* 0x000fe2000cf05270 */
[----:B----4-:R-:W-:Y:S01]  /*12670*/  FADD.FTZ R237, R0, R237 ;  /* 0x000000ed00ed7221 */ /* 0x010fe20000010000 */
[----:B------:R-:W-:Y:S01]  /*12680*/  SHF.L.U32 R0, R220, 0x3, RZ ;  /* 0x00000003dc007819 */ /* 0x000fe200000006ff */
[----:B---3--:R-:W-:-:S03]  /*12690*/  FADD.FTZ R4, R235, R4 ;  /* 0x00000004eb047221 */ /* 0x008fc60000010000 */
[----:B------:R-:W3:Y:S01]  /*126a0*/  SHFL.BFLY PT, R8, R237, 0x1, 0x1f ;  /* 0x0c201f00ed087f89 */ /* 0x000ee200000e0000 */
[----:B------:R-:W-:Y:S01]  /*126b0*/  LOP3.LUT R5, R0, 0xc0, RZ, 0xc0, !PT ;  /* 0x000000c000057812 */ /* 0x000fe200078ec0ff */
[----:B--2---:R-:W-:Y:S01]  /*126c0*/  @UP1 UIMAD UR12, UR13, UR8, URZ ;  /* 0x000000080d0c12a4 */ /* 0x004fe2000f8e02ff */
[----:B-1----:R-:W-:Y:S01]  /*126d0*/  FADD.FTZ R3, R234, R3 ;  /* 0x00000003ea037221 */ /* 0x002fe20000010000 */
[----:B------:R-:W-:Y:S01]  /*126e0*/  LOP3.LUT R2, R2, 0x20, R0, 0xf8, !PT ;  /* 0x0000002002027812 */ /* 0x000fe200078ef800 */
[----:B------:R-:W1:Y:S01]  /*126f0*/  MUFU.RCP R7, R4 ;  /* 0x0000000400077308 */ /* 0x000e620000001000 */
[----:B------:R-:W-:Y:S01]  /*12700*/  LOP3.LUT R5, R5, 0x18, R220, 0xf8, !PT ;  /* 0x0000001805057812 */ /* 0x000fe200078ef8dc */
[----:B-----5:R-:W-:Y:S01]  /*12710*/  FADD.FTZ R9, R238, R9 ;  /* 0x00000009ee097221 */ /* 0x020fe20000010000 */
[----:B------:R-:W-:Y:S02]  /*12720*/  FSETP.NE.FTZ.AND P3, PT, R4, RZ, PT ;  /* 0x000000ff0400720b */ /* 0x000fe40003f75000 */
[----:B------:R-:W-:-:S02]  /*12730*/  LOP3.LUT R2, R2, R5, RZ, 0xfc, !PT ;  /* 0x0000000502027212 */ /* 0x000fc400078efcff */
[----:B------:R-:W-:Y:S01]  /*12740*/  FSETP.NE.FTZ.AND P2, PT, R3, RZ, PT ;  /* 0x000000ff0300720b */ /* 0x000fe20003f55000 */
[----:B------:R-:W2:Y:S01]  /*12750*/  MUFU.RCP R6, R3 ;  /* 0x0000000300067308 */ /* 0x000ea20000001000 */
[----:B------:R-:W-:Y:S02]  /*12760*/  FSETP.NE.FTZ.AND P1, PT, R9, RZ, PT ;  /* 0x000000ff0900720b */ /* 0x000fe40003f35000 */
[----:B------:R-:W-:Y:S01]  /*12770*/  LEA R2, R2, UR5, 0x1 ;  /* 0x0000000502027c11 */ /* 0x000fe2000f8e08ff */
[----:B------:R-:W4:Y:S03]  /*12780*/  @UP3 LDCU.64 UR4, c[0x0][0x408] ;  /* 0x00008100ff0437ac */ /* 0x000f260008000a00 */
[C---:B------:R-:W-:Y:S01]  /*12790*/  IADD3 R11, PT, PT, R2.reuse, -R11, RZ ;  /* 0x8000000b020b7210 */ /* 0x040fe20007ffe0ff */
[----:B------:R-:W5:Y:S01]  /*127a0*/  MUFU.RCP R5, R9 ;  /* 0x0000000900057308 */ /* 0x000f620000001000 */
[----:B------:R-:W-:Y:S01]  /*127b0*/  IADD3 R12, PT, PT, R2, -R223, RZ ;  /* 0x800000df020c7210 */ /* 0x000fe20007ffe0ff */
[----:B------:R-:W4:Y:S01]  /*127c0*/  @P3 LDC R13, c[0x0][0x458] ;  /* 0x00011600ff0d3b82 */ /* 0x000f220000000800 */
[----:B---3--:R-:W-:Y:S01]  /*127d0*/  FADD.FTZ R8, R237, R8 ;  /* 0x00000008ed087221 */ /* 0x008fe20000010000 */
[----:B-1----:R-:W-:-:S02]  /*127e0*/  FSEL R7, R7, 1, P3 ;  /* 0x3f80000007077808 */ /* 0x002fc40001800000 */
[----:B------:R-:W-:Y:S02]  /*127f0*/  IADD3 R223, PT, PT, R11, -R223, RZ ;  /* 0x800000df0bdf7210 */ /* 0x000fe40007ffe0ff */
[----:B------:R-:W1:Y:S01]  /*12800*/  MUFU.RCP R10, R8 ;  /* 0x00000008000a7308 */ /* 0x000e620000001000 */
[----:B------:R-:W-:Y:S01]  /*12810*/  FSETP.NE.FTZ.AND P0, PT, R8, RZ, PT ;  /* 0x000000ff0800720b */ /* 0x000fe20003f15000 */
[C---:B------:R-:W-:Y:S01]  /*12820*/  FMUL.FTZ R156, R7.reuse, R156 ;  /* 0x0000009c079c7220 */ /* 0x040fe20000410000 */
[----:B--2---:R-:W-:Y:S01]  /*12830*/  FSEL R6, R6, 1, P2 ;  /* 0x3f80000006067808 */ /* 0x004fe20001000000 */
[C---:B------:R-:W-:Y:S01]  /*12840*/  FMUL.FTZ R157, R7.reuse, R157 ;  /* 0x0000009d079d7220 */ /* 0x040fe20000410000 */
[C---:B------:R-:W-:Y:S01]  /*12850*/  FMUL.FTZ R148, R7.reuse, R148 ;  /* 0x0000009407947220 */ /* 0x040fe20000410000 */
[C---:B------:R-:W-:Y:S01]  /*12860*/  FMUL.FTZ R149, R7.reuse, R149 ;  /* 0x0000009507957220 */ /* 0x040fe20000410000 */
[----:B------:R-:W-:Y:S01]  /*12870*/  FMUL.FTZ R144, R7, R144 ;  /* 0x0000009007907220 */ /* 0x000fe20000410000 */
[C---:B------:R-:W-:Y:S01]  /*12880*/  FMUL.FTZ R158, R6.reuse, R158 ;  /* 0x0000009e069e7220 */ /* 0x040fe20000410000 */
[C---:B------:R-:W-:Y:S01]  /*12890*/  FMUL.FTZ R159, R6.reuse, R159 ;  /* 0x0000009f069f7220 */ /* 0x040fe20000410000 */
[----:B-----5:R-:W-:Y:S01]  /*128a0*/  FSEL R5, R5, 1, P1 ;  /* 0x3f80000005057808 */ /* 0x020fe20000800000 */
[C---:B------:R-:W-:Y:S01]  /*128b0*/  FMUL.FTZ R150, R6.reuse, R150 ;  /* 0x0000009606967220 */ /* 0x040fe20000410000 */
[C---:B------:R-:W-:Y:S01]  /*128c0*/  FMUL.FTZ R151, R6.reuse, R151 ;  /* 0x0000009706977220 */ /* 0x040fe20000410000 */
[----:B------:R-:W-:Y:S01]  /*128d0*/  FMUL.FTZ R145, R7, R145 ;  /* 0x0000009107917220 */ /* 0x000fe20000410000 */
[----:B------:R-:W-:Y:S01]  /*128e0*/  FMUL.FTZ R146, R6, R146 ;  /* 0x0000009206927220 */ /* 0x000fe20000410000 */
[C---:B------:R-:W-:Y:S01]  /*128f0*/  FMUL.FTZ R160, R5.reuse, R160 ;  /* 0x000000a005a07220 */ /* 0x040fe20000410000 */
[C---:B------:R-:W-:Y:S01]  /*12900*/  FMUL.FTZ R161, R5.reuse, R161 ;  /* 0x000000a105a17220 */ /* 0x040fe20000410000 */
[C---:B------:R-:W-:Y:S01]  /*12910*/  FMUL.FTZ R152, R5.reuse, R152 ;  /* 0x0000009805987220 */ /* 0x040fe20000410000 */
[----:B-1----:R-:W-:Y:S01]  /*12920*/  FSEL R10, R10, 1, P0 ;  /* 0x3f8000000a0a7808 */ /* 0x002fe20000000000 */
[----:B------:R-:W-:Y:S01]  /*12930*/  FMUL.FTZ R153, R5, R153 ;  /* 0x0000009905997220 */ /* 0x000fe20000410000 */
[----:B------:R-:W-:Y:S01]  /*12940*/  FMUL.FTZ R147, R6, R147 ;  /* 0x0000009306937220 */ /* 0x000fe20000410000 */
        /* <DEDUP_REMOVED lines=152> */
[----:B----4-:R-:W-:Y:S01]  /*132d0*/  @UP3 UIMAD.WIDE.U32 UR20, UR18, UR4, URZ ;  /* 0x00000004121432a5 */ /* 0x010fe2000f8e00ff */
        /* <DEDUP_REMOVED lines=10> */
[----:B------:R-:W2:Y:S03]  /*13380*/  @UP1 LDCU UR5, c[0x0][0x430] ;  /* 0x00008600ff0517ac */ /* 0x000ea60008000800 */
[----:B------:R-:W-:Y:S01]  /*13390*/  STS [R223+0x3230], R106 ;  /* 0x0032306adf007388 */ /* 0x000fe20000000800 */
[----:B------:R-:W-:Y:S01]  /*133a0*/  @UP1 UMOV UR4, 0x1 ;  /* 0x0000000100041882 */ /* 0x000fe20000000000 */
[----:B------:R-:W-:Y:S01]  /*133b0*/  @UP3 UMOV UR16, UR20 ;  /* 0x0000001400103c82 */ /* 0x000fe20008000000 */
[----:B------:R-:W-:Y:S01]  /*133c0*/  USHF.R.S32.HI UR13, URZ, 0x1f, UR18 ;  /* 0x0000001fff0d7899 */ /* 0x000fe20008011412 */
        /* <DEDUP_REMOVED lines=11> */
[----:B------:R-:W-:Y:S01]  /*13480*/  STS [R223+0x4230], R6 ;  /* 0x00423006df007388 */ /* 0x000fe20000000800 */
[----:B---3--:R3:W4:Y:S03]  /*13490*/  @P3 MUFU.LG2 R2, R4 ;  /* 0x0000000400023308 */ /* 0x0087260000000c00 */
[----:B------:R-:W-:Y:S04]  /*134a0*/  STS [R12+0x5020], R88 ;  /* 0x005020580c007388 */ /* 0x000fe80000000800 */
[----:B------:R-:W-:Y:S04]  /*134b0*/  STS [R12+0x5220], R90 ;  /* 0x0052205a0c007388 */ /* 0x000fe80000000800 */
[----:B------:R-:W-:Y:S04]  /*134c0*/  STS [R223+0x5030], R5 ;  /* 0x00503005df007388 */ /* 0x000fe80000000800 */
[----:B------:R5:W-:Y:S02]  /*134d0*/  STS [R223+0x5230], R10 ;  /* 0x0052300adf007388 */ /* 0x000be40000000800 */
[----:B-----5:R3:W1:Y:S01]  /*134e0*/  @P1 MUFU.LG2 R10, R9 ;  /* 0x00000009000a1308 */ /* 0x0206620000000c00 */
[----:B--2-4-:R-:W-:Y:S05]  /*134f0*/  BRA.U UP1, `(.L_x_725) ;  /* 0x0000000101207547 */ /* 0x014fea000b800000 */
[----:B------:R-:W-:Y:S01]  /*13500*/  UISETP.NE.AND UP1, UPT, UR9, URZ, UPT ;  /* 0x000000ff0900728c */ /* 0x000fe2000bf25270 */
[----:B------:R-:W2:Y:S10]  /*13510*/  LDCU UR5, c[0x0][0x3e0] ;  /* 0x00007c00ff0577ac */ /* 0x000eb40008000800 */
[----:B------:R-:W2:Y:S01]  /*13520*/  @UP1 LDCU UR4, c[0x0][0x454] ;  /* 0x00008a80ff0417ac */ /* 0x000ea20008000800 */
[----:B------:R-:W4:Y:S01]  /*13530*/  @UP1 LDCU UR12, c[0x0][0x454] ;  /* 0x00008a80ff0c17ac */ /* 0x000f220008000800 */
[----:B--2---:R-:W-:-:S02]  /*13540*/  @UP1 UIMAD UR4, UR4, UR5, URZ ;  /* 0x00000005040412a4 */ /* 0x004fc4000f8e02ff */
[----:B------:R-:W-:-:S03]  /*13550*/  @!UP1 UIMAD UR4, UR8, UR5, URZ ;  /* 0x00000005080492a4 */ /* 0x000fc6000f8e02ff */
[----:B------:R-:W-:Y:S01]  /*13560*/  @UP1 UMOV UR5, 0x1 ;  /* 0x0000000100051882 */ /* 0x000fe20000000000 */
[----:B----4-:R-:W-:-:S08]  /*13570*/  @!UP1 UMOV UR5, 0x1 ;  /* 0x0000000100059882 */ /* 0x010fd00000000000 */
.L_x_725:
[----:B------:R-:W-:Y:S01]  /*13580*/  BAR.SYNC.DEFER_BLOCKING 0x0 ;  /* 0x0000000000007b1d */ /* 0x000fe20000010000 */
[----:B------:R-:W-:Y:S01]  /*13590*/  @P3 FMUL.FTZ R2, R2, 0.69314718246459960938 ;  /* 0x3f31721802023820 */ /* 0x000fe20000410000 */
[----:B------:R-:W-:Y:S01]  /*135a0*/  MOV R14, 0x7f800000 ;  /* 0x7f800000000e7802 */ /* 0x000fe20000000f00 */
[----:B------:R-:W-:Y:S01]  /*135b0*/  UIMAD UR12, UR15, UR12, URZ ;  /* 0x0000000c0f0c72a4 */ /* 0x000fe2000f8e02ff */
[----:B-1----:R-:W-:Y:S01]  /*135c0*/  @P2 FMUL.FTZ R3, R3, 0.69314718246459960938 ;  /* 0x3f31721803032820 */ /* 0x002fe20000410000 */
[----:B------:R-:W-:Y:S01]  /*135d0*/  @P3 FFMA.FTZ R14, R168, R13, R2 ;  /* 0x0000000da80e3223 */ /* 0x000fe20000010002 */
[----:B------:R1:W2:Y:S02]  /*135e0*/  @P0 MUFU.LG2 R12, R8 ;  /* 0x00000008000c0308 */ /* 0x0002a40000000c00 */
[----:B---3--:R-:W3:Y:S01]  /*135f0*/  @P2 LDC R9, c[0x0][0x458] ;  /* 0x00011600ff092b82 */ /* 0x008ee20000000800 */
[----:B------:R-:W4:Y:S01]  /*13600*/  S2R R20, SR_CTAID.X ;  /* 0x0000000000147919 */ /* 0x000f220000002500 */
[----:B------:R-:W-:Y:S01]  /*13610*/  LOP3.LUT P3, RZ, R220, 0x3, RZ, 0xc0, !PT ;  /* 0x00000003dcff7812 */ /* 0x000fe2000786c0ff */
[----:B------:R-:W-:Y:S01]  /*13620*/  UIMAD UR9, UR6, UR5, URZ ;  /* 0x00000005060972a4 */ /* 0x000fe2000f8e02ff */
[----:B------:R-:W-:Y:S01]  /*13630*/  @P1 FMUL.FTZ R10, R10, 0.69314718246459960938 ;  /* 0x3f3172180a0a1820 */ /* 0x000fe20000410000 */
[----:B------:R-:W-:Y:S01]  /*13640*/  USEL UR18, UR18, URZ, UP0 ;  /* 0x000000ff12127287 */ /* 0x000fe20008000000 */
[----:B------:R-:W-:Y:S01]  /*13650*/  BSSY.RECONVERGENT B0, `(.L_x_726) ;  /* 0x000003a000007945 */ /* 0x000fe20003800200 */
[----:B------:R-:W-:Y:S01]  /*13660*/  @!UP0 UIMAD UR12, UR19, UR4, UR12 ;  /* 0x00000004130c82a4 */ /* 0x000fe2000f8e020c */
[----:B------:R-:W5:Y:S01]  /*13670*/  @P1 LDC R11, c[0x0][0x458] ;  /* 0x00011600ff0b1b82 */ /* 0x000f620000000800 */
[----:B------:R-:W-:Y:S01]  /*13680*/  USHF.L.U32 UR9, UR9, 0x7, URZ ;  /* 0x0000000709097899 */ /* 0x000fe200080006ff */
[----:B------:R-:W-:Y:S01]  /*13690*/  MOV R17, 0x7f800000 ;  /* 0x7f80000000117802 */ /* 0x000fe20000000f00 */
[----:B------:R-:W-:Y:S01]  /*136a0*/  USEL UR13, UR13, URZ, UP0 ;  /* 0x000000ff0d0d7287 */ /* 0x000fe20008000000 */
[----:B------:R-:W-:Y:S01]  /*136b0*/  MOV R16, 0x7f800000 ;  /* 0x7f80000000107802 */ /* 0x000fe20000000f00 */
[----:B------:R-:W-:Y:S01]  /*136c0*/  USHF.R.S32.HI UR8, URZ, 0x1f, UR12 ;  /* 0x0000001fff087899 */ /* 0x000fe2000801140c */
[----:B------:R-:W-:Y:S01]  /*136d0*/  MOV R15, 0x7f800000 ;  /* 0x7f800000000f7802 */ /* 0x000fe20000000f00 */
[----:B------:R-:W-:Y:S01]  /*136e0*/  USHF.R.S32.HI UR4, URZ, 0x1f, UR9 ;  /* 0x0000001fff047899 */ /* 0x000fe20008011409 */
[----:B------:R-:W-:Y:S01]  /*136f0*/  SHF.R.U32.HI R18, RZ, 0x2, R220 ;  /* 0x00000002ff127819 */ /* 0x000fe200000116dc */
[----:B------:R3:W4:Y:S01]  /*13700*/  LDS.128 R4, [R232+0x1800] ;  /* 0x00180000e8047984 */ /* 0x0007220000000c00 */
[----:B-1----:R-:W1:Y:S01]  /*13710*/  @P0 LDC R8, c[0x0][0x458] ;  /* 0x00011600ff080b82 */ /* 0x002e620000000800 */
[----:B------:R-:W-:Y:S01]  /*13720*/  UIADD3 UR18, UP1, UP0, UR9, UR18, UR12 ;  /* 0x0000001209127290 */ /* 0x000fe2000f83e00c */
[----:B--2---:R-:W-:-:S03]  /*13730*/  @P0 FMUL.FTZ R12, R12, 0.69314718246459960938 ;  /* 0x3f3172180c0c0820 */ /* 0x004fc60000410000 */
[----:B------:R-:W-:Y:S01]  /*13740*/  UIADD3.X UR4, UPT, UPT, UR4, UR13, UR8, UP1, UP0 ;  /* 0x0000000d04047290 */ /* 0x000fe20008fe0408 */
[----:B---3--:R-:W-:Y:S01]  /*13750*/  @P2 FFMA.FTZ R17, R167, R9, R3 ;  /* 0x00000009a7112223 */ /* 0x008fe20000010003 */
[----:B-----5:R-:W-:Y:S01]  /*13760*/  @P1 FFMA.FTZ R16, R166, R11, R10 ;  /* 0x0000000ba6101223 */ /* 0x020fe2000001000a */
[----:B-1----:R-:W-:Y:S01]  /*13770*/  @P0 FFMA.FTZ R15, R165, R8, R12 ;  /* 0x00000008a50f0223 */ /* 0x002fe2000001000c */
[----:B----4-:R-:W-:Y:S08]  /*13780*/  @P3 BRA `(.L_x_727) ;  /* 0x0000000000983947 */ /* 0x010ff00003800000 */
        /* <DEDUP_REMOVED lines=38> */
.L_x_727:
[----:B------:R-:W-:Y:S05]  /*139f0*/  BSYNC.RECONVERGENT B0 ;  /* 0x0000000000007941 */ /* 0x000fea0003800200 */
.L_x_726:
[----:B------:R-:W2:Y:S01]  /*13a00*/  LDCU.64 UR4, c[0x0][0x410] ;  /* 0x00008200ff0477ac */ /* 0x000ea20008000a00 */
[----:B-1----:R-:W-:Y:S01]  /*13a10*/  LOP3.LUT R2, R0, 0x18, RZ, 0xc0, !PT ;  /* 0x0000001800027812 */ /* 0x002fe200078ec0ff */
[----:B------:R-:W-:Y:S01]  /*13a20*/  IMAD.MOV.U32 R19, RZ, RZ, RZ ;  /* 0x000000ffff137224 */ /* 0x000fe200078e00ff */
[C---:B------:R-:W-:Y:S01]  /*13a30*/  ISETP.GE.AND P3, PT, R18.reuse, UR14, PT ;  /* 0x0000000e12007c0c */ /* 0x040fe2000bf66270 */
[----:B------:R-:W-:Y:S01]  /*13a40*/  VIADD R3, R18, 0x20 ;  /* 0x0000002012037836 */ /* 0x000fe20000000000 */
        /* <DEDUP_REMOVED lines=34> */
.L_x_729:
[----:B------:R-:W-:Y:S05]  /*13c70*/  BSYNC.RECONVERGENT B0 ;  /* 0x0000000000007941 */ /* 0x000fea0003800200 */
.L_x_728:
        /* <DEDUP_REMOVED lines=24> */
.L_x_731:
[----:B------:R-:W-:Y:S05]  /*13e00*/  BSYNC.RECONVERGENT B0 ;  /* 0x0000000000007941 */ /* 0x000fea0003800200 */
.L_x_730:
        /* <DEDUP_REMOVED lines=24> */
.L_x_733:
[----:B------:R-:W-:Y:S05]  /*13f90*/  BSYNC.RECONVERGENT B0 ;  /* 0x0000000000007941 */ /* 0x000fea0003800200 */
.L_x_732:
        /* <DEDUP_REMOVED lines=24> */
.L_x_734:
        /* <DEDUP_REMOVED lines=14> */
.L_x_1274:


//--------------------- .text._ZN5flash16flash_fwd_kernelI23Flash_fwd_kernel_traitsILi96ELi128ELi64ELi4ELb0ELb0EN7cutlass10bfloat16_tE19Flash_kernel_traitsILi96ELi128ELi64ELi4ES3_EELb1ELb1ELb0ELb1ELb0ELb0ELb0ELb1EEEvNS_16Flash_fwd_paramsE --------------------------
	.section	.text._ZN5flash16flash_fwd_kernelI23Flash_fwd_kernel_traitsILi96ELi128ELi64ELi4ELb0ELb0EN7cutlass10bfloat16_tE19Flash_kernel_traitsILi96ELi128ELi64ELi4ES3_EELb1ELb1ELb0ELb1ELb0ELb0ELb0ELb1EEEvNS_16Flash_fwd_paramsE,"ax",@progbits
	.align	128
        .global         _ZN5flash16flash_fwd_kernelI23Flash_fwd_kernel_traitsILi96ELi128ELi64ELi4ELb0ELb0EN7cutlass10bfloat16_tE19Flash_kernel_traitsILi96ELi128ELi64ELi4ES3_EELb1ELb1ELb0ELb1ELb0ELb0ELb0ELb1EEEvNS_16Flash_fwd_paramsE
        .type           _ZN5flash16flash_fwd_kernelI23Flash_fwd_kernel_traitsILi96ELi128ELi64ELi4ELb0ELb0EN7cutlass10bfloat16_tE19Flash_kernel_traitsILi96ELi128ELi64ELi4ES3_EELb1ELb1ELb0ELb1ELb0ELb0ELb0ELb1EEEvNS_16Flash_fwd_paramsE,@function
        .size           _ZN5flash16flash_fwd_kernelI23Flash_fwd_kernel_traitsILi96ELi128ELi64ELi4ELb0ELb0EN7cutlass10bfloat16_tE19Flash_kernel_traitsILi96ELi128ELi64ELi4ES3_EELb1ELb1ELb0ELb1ELb0ELb0ELb0ELb1EEEvNS_16Flash_fwd_paramsE,(.L_x_1275 - _ZN5flash16flash_fwd_kernelI23Flash_fwd_kernel_traitsILi96ELi128ELi64ELi4ELb0ELb0EN7cutlass10bfloat16_tE19Flash_kernel_traitsILi96ELi128ELi64ELi4ES3_EELb1ELb1ELb0ELb1ELb0ELb0ELb0ELb1EEEvNS_16Flash_fwd_paramsE)
        .other          _ZN5flash16flash_fwd_kernelI23Flash_fwd_kernel_traitsILi96ELi128ELi64ELi4ELb0ELb0EN7cutlass10bfloat16_tE19Flash_kernel_traitsILi96ELi128ELi64ELi4ES3_EELb1ELb1ELb0ELb1ELb0ELb0ELb0ELb1EEEvNS_16Flash_fwd_paramsE,@"STO_CUDA_ENTRY STV_DEFAULT"
_ZN5flash16flash_fwd_kernelI23Flash_fwd_kernel_traitsILi96ELi128ELi64ELi4ELb0ELb0EN7cutlass10bfloat16_tE19Flash_kernel_traitsILi96ELi128ELi64ELi4ES3_EELb1ELb1ELb0ELb1ELb0ELb0ELb0ELb1EEEvNS_16Flash_fwd_paramsE:
.text._ZN5flash16flash_fwd_kernelI23Flash_fwd_kernel_traitsILi96ELi128ELi64ELi4ELb0ELb0EN7cutlass10bfloat16_tE19Flash_kernel_traitsILi96ELi128ELi64ELi4ES3_EELb1ELb1ELb0ELb1ELb0ELb0ELb0ELb1EEEvNS_16Flash_fwd_paramsE:
        /* <DEDUP_REMOVED lines=100> */
.L_x_735:
        /* <DEDUP_REMOVED lines=34> */
[----:B------:R-:W1:Y:S03]  /*0860*/  @UP1 LDCU UR6, c[0x0][0x430] ;  /* 0x00008600ff0617ac */ /* 0x000e660008000800 */
        /* <DEDUP_REMOVED lines=14> */
.L_x_737:
[----:B------:R-:W2:Y:S01]  /*0950*/  LDCU UR10, c[0x0][0x434] ;  /* 0x00008680ff0a77ac */ /* 0x000ea20008000800 */
[----:B------:R-:W-:Y:S01]  /*0960*/  SHF.R.U32.HI R10, RZ, 0x2, R188 ;  /* 0x00000002ff0a7819 */ /* 0x000fe200000116bc */
[----:B------:R-:W-:Y:S01]  /*0970*/  IMAD.SHL.U32 R188, R188, 0x8, RZ ;  /* 0x00000008bcbc7824 */ /* 0x000fe200078e00ff */
[----:B------:R-:W-:Y:S01]  /*0980*/  BSSY.RECONVERGENT B0, `(.L_x_738) ;  /* 0x0000034000007945 */ /* 0x000fe20003800200 */
[----:B------:R-:W5:Y:S01]  /*0990*/  LDCU.64 UR4, c[0x0][0x410] ;  /* 0x00008200ff0477ac */ /* 0x000f620008000a00 */
[----:B------:R-:W-:Y:S01]  /*09a0*/  IMAD.MOV.U32 R11, RZ, RZ, RZ ;  /* 0x000000ffff0b7224 */ /* 0x000fe200078e00ff */
[C---:B------:R-:W-:Y:S01]  /*09b0*/  IADD3 R16, PT, PT, R10.reuse, 0x20, RZ ;  /* 0x000000200a107810 */ /* 0x040fe20007ffe0ff */
[----:B------:R-:W-:Y:S01]  /*09c0*/  VIADD R17, R10, 0x40 ;  /* 0x000000400a117836 */ /* 0x000fe20000000000 */
[----:B---3--:R-:W-:Y:S01]  /*09d0*/  UISETP.NE.AND UP1, UPT, UR7, URZ, !UP1 ;  /* 0x000000ff0700728c */ /* 0x008fe2000cf25270 */
[----:B------:R-:W-:Y:S01]  /*09e0*/  LOP3.LUT R188, R188, 0x18, RZ, 0xc0, !PT ;  /* 0x00000018bcbc7812 */ /* 0x000fe200078ec0ff */
[----:B------:R-:W-:Y:S01]  /*09f0*/  UIADD3 UR33, UPT, UPT, -UR32, UR33, URZ ;  /* 0x0000002120217290 */ /* 0x000fe2000fffe1ff */
[----:B------:R-:W-:Y:S01]  /*0a00*/  VIADD R18, R10, 0x60 ;  /* 0x000000600a127836 */ /* 0x000fe20000000000 */
[----:B----4-:R-:W-:Y:S01]  /*0a10*/  UIMAD UR7, UR30, UR8, URZ ;  /* 0x000000081e0772a4 */ /* 0x010fe2000f8e02ff */
[----:B------:R-:W-:Y:S01]  /*0a20*/  IADD3 R2, P0, PT, R188, UR12, RZ ;  /* 0x0000000cbc027c10 */ /* 0x000fe2000ff1e0ff */
[----:B------:R-:W-:Y:S01]  /*0a30*/  UISETP.NE.AND UP0, UPT, UR18, -0x1, UPT ;  /* 0xffffffff1200788c */ /* 0x000fe2000bf05270 */
[----:B------:R-:W-:Y:S01]  /*0a40*/  IMAD.WIDE.U32 R6, R6, 0x80, R10 ;  /* 0x0000008006067825 */ /* 0x000fe200078e000a */
[----:B------:R-:W-:Y:S01]  /*0a50*/  ISETP.GE.AND P3, PT, R10, UR33, PT ;  /* 0x000000210a007c0c */ /* 0x000fe2000bf66270 */
[----:B-1----:R-:W-:Y:S01]  /*0a60*/  UIMAD UR32, UR32, UR6, URZ ;  /* 0x00000006202072a4 */ /* 0x002fe2000f8e02ff */
[----:B------:R-:W-:Y:S01]  /*0a70*/  IADD3.X R3, PT, PT, RZ, UR9, RZ, P0, !PT ;  /* 0x00000009ff037c10 */ /* 0x000fe200087fe4ff */
[----:B--2---:R-:W-:Y:S01]  /*0a80*/  UIMAD UR8, UR31, UR10, URZ ;  /* 0x0000000a1f0872a4 */ /* 0x004fe2000f8e02ff */
[----:B------:R-:W-:Y:S01]  /*0a90*/  ISETP.GE.AND P2, PT, R16, UR33, PT ;  /* 0x0000002110007c0c */ /* 0x000fe2000bf46270 */
[----:B------:R-:W-:Y:S01]  /*0aa0*/  @!UP1 UIMAD UR7, UR31, UR11, UR7 ;  /* 0x0000000b1f0792a4 */ /* 0x000fe2000f8e0207 */
[----:B-----5:R-:W-:Y:S01]  /*0ab0*/  IMAD.U32 R12, RZ, RZ, UR4 ;  /* 0x00000004ff0c7e24 */ /* 0x020fe2000f8e00ff */
[----:B------:R-:W-:Y:S01]  /*0ac0*/  USEL UR8, UR8, UR18, !UP0 ;  /* 0x0000001208087287 */ /* 0x000fe2000c000000 */
[----:B------:R-:W-:Y:S01]  /*0ad0*/  IMAD.U32 R8, RZ, RZ, UR5 ;  /* 0x00000005ff087e24 */ /* 0x000fe2000f8e00ff */
[----:B------:R-:W-:Y:S01]  /*0ae0*/  USHF.R.S32.HI UR5, URZ, 0x1f, UR7 ;  /* 0x0000001fff057899 */ /* 0x000fe20008011407 */
[----:B------:R-:W-:Y:S01]  /*0af0*/  IMAD.WIDE.U32 R12, R12, UR30, R2 ;  /* 0x0000001e0c0c7c25 */ /* 0x000fe2000f8e0002 */
[----:B------:R-:W-:Y:S01]  /*0b00*/  USHF.R.S32.HI UR4, URZ, 0x1f, UR8 ;  /* 0x0000001fff047899 */ /* 0x000fe20008011408 */
[----:B------:R-:W-:Y:S01]  /*0b10*/  ISETP.GE.AND P1, PT, R17, UR33, PT ;  /* 0x0000002111007c0c */ /* 0x000fe2000bf26270 */
[----:B------:R-:W-:Y:S01]  /*0b20*/  USEL UR8, UR8, URZ, UP1 ;  /* 0x000000ff08087287 */ /* 0x000fe20008800000 */
[----:B------:R-:W-:Y:S01]  /*0b30*/  ISETP.GE.AND P0, PT, R18, UR33, PT ;  /* 0x0000002112007c0c */ /* 0x000fe2000bf06270 */
[----:B------:R-:W-:Y:S01]  /*0b40*/  USEL UR4, UR4, URZ, UP1 ;  /* 0x000000ff04047287 */ /* 0x000fe20008800000 */
[C---:B------:R-:W-:Y:S01]  /*0b50*/  LOP3.LUT R15, R188.reuse, 0x20, RZ, 0xfc, !PT ;  /* 0x00000020bc0f7812 */ /* 0x040fe200078efcff */
[----:B------:R-:W-:Y:S01]  /*0b60*/  USHF.R.S32.HI UR10, URZ, 0x1f, UR32 ;  /* 0x0000001fff0a7899 */ /* 0x000fe20008011420 */
[----:B------:R-:W-:Y:S01]  /*0b70*/  LOP3.LUT R14, R188, 0x40, RZ, 0xfc, !PT ;  /* 0x00000040bc0e7812 */ /* 0x000fe200078efcff */
[----:B------:R-:W-:Y:S01]  /*0b80*/  UIADD3 UR7, UP1, UP0, UR32, UR8, UR7 ;  /* 0x0000000820077290 */ /* 0x000fe2000f83e007 */
[----:B------:R-:W-:-:S03]  /*0b90*/  IMAD R9, R8, UR30, R13 ;  /* 0x0000001e08097c24 */ /* 0x000fc6000f8e020d */
        /* <DEDUP_REMOVED lines=18> */
.L_x_739:
[----:B------:R-:W-:Y:S05]  /*0cc0*/  BSYNC.RECONVERGENT B0 ;  /* 0x0000000000007941 */ /* 0x000fea0003800200 */
.L_x_738:
        /* <DEDUP_REMOVED lines=22> */
.L_x_741:
[----:B------:R-:W-:Y:S05]  /*0e30*/  BSYNC.RECONVERGENT B0 ;  /* 0x0000000000007941 */ /* 0x000fea0003800200 */
.L_x_740:
        /* <DEDUP_REMOVED lines=22> */
.L_x_743:
[----:B------:R-:W-:Y:S05]  /*0fa0*/  BSYNC.RECONVERGENT B0 ;  /* 0x0000000000007941 */ /* 0x000fea0003800200 */
.L_x_742:
        /* <DEDUP_REMOVED lines=24> */
.L_x_745:
[----:B------:R-:W-:Y:S05]  /*1130*/  BSYNC.RECONVERGENT B0 ;  /* 0x0000000000007941 */ /* 0x000fea0003800200 */
.L_x_744:
        /* <DEDUP_REMOVED lines=10> */
.L_x_747:
[----:B------:R-:W-:Y:S05]  /*11e0*/  BSYNC.RECONVERGENT B0 ;  /* 0x0000000000007941 */ /* 0x000fea0003800200 */
.L_x_746:
        /* <DEDUP_REMOVED lines=10> */
.L_x_749:
[----:B------:R-:W-:Y:S05]  /*1290*/  BSYNC.RECONVERGENT B0 ;  /* 0x0000000000007941 */ /* 0x000fea0003800200 */
.L_x_748:
        /* <DEDUP_REMOVED lines=10> */
.L_x_751:
[----:B------:R-:W-:Y:S05]  /*1340*/  BSYNC.RECONVERGENT B0 ;  /* 0x0000000000007941 */ /* 0x000fea0003800200 */
.L_x_750:
        /* <DEDUP_REMOVED lines=10> */
.L_x_736:
        /* <DEDUP_REMOVED lines=27> */
.L_x_752:
[----:B------:R-:W1:Y:S01]  /*15a0*/  LDCU.64 UR10, c[0x0][0x3b8] ;  /* 0x00007700ff0a77ac */ /* 0x000e620008000a00 */
[----:B------:R-:W-:-:S04]  /*15b0*/  UIADD3 UR13, UPT, UPT, UR12, UR14, URZ ;  /* 0x0000000e0c0d7290 */ /* 0x000fc8000fffe0ff */
[----:B-1----:R-:W-:Y:S02]  /*15c0*/  UIMAD.WIDE.U32 UR6, UR13, UR10, URZ ;  /* 0x0000000a0d0672a5 */ /* 0x002fe4000f8e00ff */
[----:B------:R-:W-:-:S04]  /*15d0*/  UIMAD UR13, UR13, UR11, URZ ;  /* 0x0000000b0d0d72a4 */ /* 0x000fc8000f8e02ff */
[----:B------:R-:W-:Y:S02]  /*15e0*/  UIADD3 UR13, UPT, UPT, UR7, UR13, URZ ;  /* 0x0000000d070d7290 */ /* 0x000fe4000fffe0ff */
.L_x_753:
        /* <DEDUP_REMOVED lines=39> */
.L_x_754:
[----:B------:R-:W1:Y:S01]  /*1860*/  LDCU.64 UR8, c[0x0][0x3c0] ;  /* 0x00007800ff0877ac */ /* 0x000e620008000a00 */
[----:B------:R-:W-:-:S04]  /*1870*/  UIADD3 UR12, UPT, UPT, UR12, UR14, URZ ;  /* 0x0000000e0c0c7290 */ /* 0x000fc8000fffe0ff */
[----:B-1----:R-:W-:Y:S02]  /*1880*/  UIMAD.WIDE.U32 UR4, UR12, UR8, URZ ;  /* 0x000000080c0472a5 */ /* 0x002fe4000f8e00ff */
[----:B------:R-:W-:-:S04]  /*1890*/  UIMAD UR12, UR12, UR9, URZ ;  /* 0x000000090c0c72a4 */ /* 0x000fc8000f8e02ff */
[----:B------:R-:W-:-:S12]  /*18a0*/  UIADD3 UR12, UPT, UPT, UR5, UR12, URZ ;  /* 0x0000000c050c7290 */ /* 0x000fd8000fffe0ff */
.L_x_755:
[----:B------:R-:W1:Y:S01]  /*18b0*/  S2R R11, SR_CTAID.X ;  /* 0x00000000000b7919 */ /* 0x000e620000002500 */
[C---:B------:R-:W-:Y:S01]  /*18c0*/  IMAD.SHL.U32 R13, R188.reuse, 0x8, RZ ;  /* 0x00000008bc0d7824 */ /* 0x040fe200078e00ff */
[----:B------:R-:W-:Y:S01]  /*18d0*/  SHF.R.U32.HI R2, RZ, 0x2, R188 ;  /* 0x00000002ff027819 */ /* 0x000fe200000116bc */
[----:B------:R-:W2:Y:S01]  /*18e0*/  LDCU.64 UR16, c[0x0][0x388] ;  /* 0x00007100ff1077ac */ /* 0x000ea20008000a00 */
[----:B------:R-:W-:Y:S01]  /*18f0*/  SHF.R.S32.HI R10, RZ, 0x1f, R0 ;  /* 0x0000001fff0a7819 */ /* 0x000fe20000011400 */
[----:B------:R-:W-:Y:S01]  /*1900*/  IMAD.MOV.U32 R3, RZ, RZ, RZ ;  /* 0x000000ffff037224 */ /* 0x000fe200078e00ff */
[C---:B------:R-:W-:Y:S01]  /*1910*/  LOP3.LUT R167, R13.reuse, 0x18, RZ, 0xc0, !PT ;  /* 0x000000180da77812 */ /* 0x040fe200078ec0ff */
[----:B------:R-:W3:Y:S01]  /*1920*/  LDCU.64 UR14, c[0x0][0x390] ;  /* 0x00007200ff0e77ac */ /* 0x000ee20008000a00 */
[----:B------:R-:W-:Y:S01]  /*1930*/  LOP3.LUT R12, R13, 0xd8, RZ, 0xc0, !PT ;  /* 0x000000d80d0c7812 */ /* 0x000fe200078ec0ff */
[C---:B------:R-:W-:Y:S01]  /*1940*/  IMAD.SHL.U32 R211, R188.reuse, 0x4, RZ ;  /* 0x00000004bcd37824 */ /* 0x040fe200078e00ff */
[C---:B------:R-:W-:Y:S01]  /*1950*/  IADD3 R6, P1, PT, R167.reuse, UR6, RZ ;  /* 0x00000006a7067c10 */ /* 0x040fe2000ff3e0ff */
[----:B------:R-:W-:Y:S01]  /*1960*/  STL [R1+0x154], R167 ;  /* 0x000154a701007387 */ /* 0x000fe20000100800 */
[C---:B------:R-:W-:Y:S01]  /*1970*/  IADD3 R4, P0, PT, R167.reuse, UR4, RZ ;  /* 0x00000004a7047c10 */ /* 0x040fe2000ff1e0ff */
[----:B------:R-:W4:Y:S01]  /*1980*/  LDCU.128 UR4, c[0x0][0x3d0] ;  /* 0x00007a00ff0477ac */ /* 0x000f220008000c00 */
[----:B------:R-:W-:Y:S01]  /*1990*/  IMAD.SHL.U32 R19, R188, 0x20, RZ ;  /* 0x00000020bc137824 */ /* 0x000fe200078e00ff */
[----:B------:R-:W5:Y:S01]  /*19a0*/  S2UR UR37, SR_CgaCtaId ;  /* 0x00000000002579c3 */ /* 0x000f620000008800 */
[----:B------:R-:W-:Y:S01]  /*19b0*/  IMAD.X R7, RZ, RZ, UR13, P1 ;  /* 0x0000000dff077e24 */ /* 0x000fe200088e06ff */
[C---:B------:R-:W-:Y:S01]  /*19c0*/  LOP3.LUT R166, R167.reuse, 0x20, RZ, 0xfc, !PT ;  /* 0x00000020a7a67812 */ /* 0x040fe200078efcff */
[----:B------:R-:W-:Y:S01]  /*19d0*/  IMAD.X R5, RZ, RZ, UR12, P0 ;  /* 0x0000000cff057e24 */ /* 0x000fe200080e06ff */
[----:B------:R-:W5:Y:S01]  /*19e0*/  LDCU.64 UR12, c[0x0][0x3c8] ;  /* 0x00007900ff0c77ac */ /* 0x000f620008000a00 */
[C---:B------:R-:W-:Y:S01]  /*19f0*/  IMAD.WIDE.U32 R8, R2.reuse, UR10, R6 ;  /* 0x0000000a02087c25 */ /* 0x040fe2000f8e0006 */
[----:B------:R-:W-:Y:S01]  /*1a00*/  LOP3.LUT R165, R167, 0x40, RZ, 0xfc, !PT ;  /* 0x00000040a7a57812 */ /* 0x000fe200078efcff */
[----:B------:R-:W-:Y:S01]  /*1a10*/  BSSY.RECONVERGENT B0, `(.L_x_756) ;  /* 0x0000054000007945 */ /* 0x000fe20003800200 */
[----:B------:R-:W-:Y:S01]  /*1a20*/  SHF.R.U32.HI R210, RZ, 0x1, R188 ;  /* 0x00000001ffd27819 */ /* 0x000fe200000116bc */
[----:B------:R-:W-:Y:S01]  /*1a30*/  IMAD.WIDE.U32 R6, R2, UR8, R4 ;  /* 0x0000000802067c25 */ /* 0x000fe2000f8e0004 */
[----:B------:R-:W-:-:S03]  /*1a40*/  LOP3.LUT R159, R19, 0x120, RZ, 0xc0, !PT ;  /* 0x00000120139f7812 */ /* 0x000fc600078ec0ff */
[C---:B------:R-:W-:Y:S02]  /*1a50*/  IMAD R9, R2.reuse, UR11, R9 ;  /* 0x0000000b02097c24 */ /* 0x040fe4000f8e0209 */
[----:B------:R-:W-:Y:S02]  /*1a60*/  IMAD R7, R2, UR9, R7 ;  /* 0x0000000902077c24 */ /* 0x000fe4000f8e0207 */
[----:B-1----:R-:W-:-:S04]  /*1a70*/  IMAD.WIDE.U32 R4, R11, 0x80, R2 ;  /* 0x000000800b047825 */ /* 0x002fc800078e0002 */
[C---:B----4-:R-:W-:Y:S02]  /*1a80*/  IMAD R11, R10.reuse, UR4, RZ ;  /* 0x000000040a0b7c24 */ /* 0x050fe4000f8e02ff */
[----:B------:R-:W-:Y:S02]  /*1a90*/  IMAD R10, R10, UR6, RZ ;  /* 0x000000060a0a7c24 */ /* 0x000fe4000f8e02ff */
[C---:B------:R-:W-:Y:S02]  /*1aa0*/  IMAD R14, R0.reuse, UR5, R11 ;  /* 0x00000005000e7c24 */ /* 0x040fe4000f8e020b */
[----:B------:R-:W-:Y:S01]  /*1ab0*/  IMAD R11, R0, UR7, R10 ;  /* 0x00000007000b7c24 */ /* 0x000fe2000f8e020a */
[----:B------:R-:W-:Y:S01]  /*1ac0*/  LOP3.LUT R10, R12, 0x18, R188, 0x78, !PT ;  /* 0x000000180c0a7812 */ /* 0x000fe200078e78bc */
[----:B------:R-:W-:Y:S01]  /*1ad0*/  IMAD.WIDE.U32 R8, R0, UR4, R8 ;  /* 0x0000000400087c25 */ /* 0x000fe2000f8e0008 */
[----:B------:R-:W-:Y:S01]  /*1ae0*/  IADD3 R12, P0, PT, R167, UR36, RZ ;  /* 0x00000024a70c7c10 */ /* 0x000fe2000ff1e0ff */
[----:B------:R-:W-:Y:S01]  /*1af0*/  UMOV UR4, 0x400 ;  /* 0x0000040000047882 */ /* 0x000fe20000000000 */
[----:B------:R-:W-:Y:S01]  /*1b00*/  LOP3.LUT R10, R10, 0x1f20, R13, 0xf8, !PT ;  /* 0x00001f200a0a7812 */ /* 0x000fe200078ef80d */
[----:B------:R-:W-:Y:S01]  /*1b10*/  IMAD.WIDE.U32 R6, R0, UR6, R6 ;  /* 0x0000000600067c25 */ /* 0x000fe2000f8e0006 */
[----:B--2---:R-:W-:-:S03]  /*1b20*/  LEA R164, P1, R8, UR16, 0x1 ;  /* 0x0000001008a47c11 */ /* 0x004fc6000f8208ff */
[----:B------:R-:W-:Y:S02]  /*1b30*/  IMAD.IADD R9, R9, 0x1, R14 ;  /* 0x0000000109097824 */ /* 0x000fe400078e020e */
[----:B------:R-:W-:Y:S01]  /*1b40*/  IMAD.X R13, RZ, RZ, UR35, P0 ;  /* 0x00000023ff0d7e24 */ /* 0x000fe200080e06ff */
[----:B---3--:R-:W-:Y:S01]  /*1b50*/  LEA R23, P0, R6, UR14, 0x1 ;  /* 0x0000000e06177c11 */ /* 0x008fe2000f8008ff */
[----:B------:R-:W-:Y:S01]  /*1b60*/  IMAD.IADD R7, R7, 0x1, R11 ;  /* 0x0000000107077824 */ /* 0x000fe200078e020b */
[----:B------:R-:W-:Y:S01]  /*1b70*/  LEA.HI.X R163, R8, UR17, R9, 0x1, P1 ;  /* 0x0000001108a37c11 */ /* 0x000fe200088f0c09 */
[----:B-----5:R-:W-:Y:S01]  /*1b80*/  IMAD.U32 R0, RZ, RZ, UR12 ;  /* 0x0000000cff007e24 */ /* 0x020fe2000f8e00ff */
[----:B------:R-:W-:Y:S01]  /*1b90*/  STL [R1+0x184], R164 ;  /* 0x000184a401007387 */ /* 0x000fe20000100800 */
[----:B------:R-:W-:Y:S01]  /*1ba0*/  IMAD.SHL.U32 R20, R188, 0x2, RZ ;  /* 0x00000002bc147824 */ /* 0x000fe200078e00ff */
[----:B------:R-:W-:Y:S01]  /*1bb0*/  LEA.HI.X R22, R6, UR15, R7, 0x1, P0 ;  /* 0x0000000f06167c11 */ /* 0x000fe200080f0c07 */
[----:B------:R-:W-:Y:S01]  /*1bc0*/  IMAD.WIDE.U32 R12, R0, UR30, R12 ;  /* 0x0000001e000c7c25 */ /* 0x000fe2000f8e000c */
[----:B------:R-:W-:Y:S01]  /*1bd0*/  STL [R1+0x18c], R23 ;  /* 0x00018c1701007387 */ /* 0x000fe20000100800 */
[----:B------:R-:W-:Y:S01]  /*1be0*/  LOP3.LUT R0, R211, 0x18, RZ, 0xc0, !PT ;  /* 0x00000018d3007812 */ /* 0x000fe200078ec0ff */
[----:B------:R-:W-:Y:S01]  /*1bf0*/  UIADD3 UR12, UPT, UPT, -UR32, UR33, URZ ;  /* 0x00000021200c7290 */ /* 0x000fe2000fffe1ff */
[----:B------:R-:W-:Y:S01]  /*1c00*/  LOP3.LUT R9, R19, 0xc0, RZ, 0xc0, !PT ;  /* 0x000000c013097812 */ /* 0x000fe200078ec0ff */
[----:B------:R-:W-:Y:S01]  /*1c10*/  STL [R1+0x180], R163 ;  /* 0x000180a301007387 */ /* 0x000fe20000100800 */
[----:B------:R-:W-:Y:S01]  /*1c20*/  LOP3.LUT R162, R20, 0x6, RZ, 0xc0, !PT ;  /* 0x0000000614a27812 */ /* 0x000fe200078ec0ff */
[----:B------:R-:W-:Y:S01]  /*1c30*/  IMAD.U32 R8, RZ, RZ, UR13 ;  /* 0x0000000dff087e24 */ /* 0x000fe2000f8e00ff */
[----:B------:R-:W-:Y:S01]  /*1c40*/  ULEA UR13, UR37, UR4, 0x18 ;  /* 0x00000004250d7291 */ /* 0x000fe2000f8ec0ff */
[----:B------:R-:W-:Y:S01]  /*1c50*/  STL [R1+0x188], R22 ;  /* 0x0001881601007387 */ /* 0x000fe20000100800 */
[----:B------:R-:W-:Y:S01]  /*1c60*/  ISETP.GE.AND P0, PT, R2, UR12, PT ;  /* 0x0000000c02007c0c */ /* 0x000fe2000bf06270 */
[----:B------:R-:W-:Y:S01]  /*1c70*/  IMAD.SHL.U32 R17, R188, 0x10, RZ ;  /* 0x00000010bc117824 */ /* 0x000fe200078e00ff */
[C---:B------:R-:W-:Y:S01]  /*1c80*/  LOP3.LUT R7, R210.reuse, 0x30, RZ, 0xc0, !PT ;  /* 0x00000030d2077812 */ /* 0x040fe200078ec0ff */
[----:B------:R-:W-:Y:S01]  /*1c90*/  STL [R1+0x118], R19 ;  /* 0x0001181301007387 */ /* 0x000fe20000100800 */
[----:B------:R-:W-:-:S02]  /*1ca0*/  LOP3.LUT R6, R210, 0x8, RZ, 0xc0, !PT ;  /* 0x00000008d2067812 */ /* 0x000fc400078ec0ff */
[----:B------:R-:W-:Y:S01]  /*1cb0*/  LEA.HI R161, R18, R7, RZ, 0x1e ;  /* 0x0000000712a17211 */ /* 0x000fe200078ff0ff */
[----:B------:R1:W-:Y:S01]  /*1cc0*/  STL [R1+0x11c], R20 ;  /* 0x00011c1401007387 */ /* 0x0003e20000100800 */
[----:B------:R-:W-:Y:S01]  /*1cd0*/  LEA R215, R10, UR13, 0x1 ;  /* 0x0000000d0ad77c11 */ /* 0x000fe2000f8e08ff */
[----:B------:R-:W-:Y:S02]  /*1ce0*/  IMAD R7, R8, UR30, R13 ;  /* 0x0000001e08077c24 */ /* 0x000fe4000f8e020d */
[----:B------:R2:W-:Y:S04]  /*1cf0*/  STL [R1+0x120], R9 ;  /* 0x0001200901007387 */ /* 0x0005e80000100800 */
[----:B------:R2:W-:Y:S01]  /*1d00*/  STL [R1+0x17c], R162 ;  /* 0x00017ca201007387 */ /* 0x0005e20000100800 */
[----:B-1----:R-:W-:-:S04]  /*1d10*/  LOP3.LUT R20, R0, 0xc0, R19, 0xf8, !PT ;  /* 0x000000c000147812 */ /* 0x002fc800078ef813 */
[----:B------:R-:W-:Y:S01]  /*1d20*/  LOP3.LUT R158, R20, R6, RZ, 0x3c, !PT ;  /* 0x00000006149e7212 */ /* 0x000fe200078e3cff */
[----:B------:R2:W-:Y:S04]  /*1d30*/  STL [R1+0x20], R20 ;  /* 0x0000201401007387 */ /* 0x0005e80000100800 */
[----:B------:R2:W-:Y:S04]  /*1d40*/  STL [R1+0x174], R166 ;  /* 0x000174a601007387 */ /* 0x0005e80000100800 */
[----:B------:R2:W-:Y:S01]  /*1d50*/  STL [R1+0x178], R165 ;  /* 0x000178a501007387 */ /* 0x0005e20000100800 */
[----:B------:R-:W-:Y:S05]  /*1d60*/  @P0 BRA `(.L_x_757) ;  /* 0x0000000000780947 */ /* 0x000fea0003800000 */
        /* <DEDUP_REMOVED lines=8> */
[----:B------:R-:W-:Y:S02]  /*1df0*/  ISETP.GE.AND P0, PT, R166, UR14, PT ;  /* 0x0000000ea6007c0c */ /* 0x000fe4000bf06270 */
[----:B----4-:R-:W-:Y:S01]  /*1e00*/  LEA R8, P2, R10, UR6, 0x1 ;  /* 0x000000060a087c11 */ /* 0x010fe2000f8408ff */
[----:B------:R-:W-:-:S05]  /*1e10*/  IMAD.IADD R0, R11, 0x1, R0 ;  /* 0x000000010b007824 */ /* 0x000fca00078e0200 */
[----:B--2---:R-:W-:-:S05]  /*1e20*/  LEA.HI.X R9, R10, UR7, R0, 0x1, P2 ;  /* 0x000000070a097c11 */ /* 0x004fca00090f0c00 */
        /* <DEDUP_REMOVED lines=17> */
.L_x_758:
[----:B------:R3:W-:Y:S02]  /*1f40*/  STS.128 [R215+0x4000], RZ ;  /* 0x004000ffd7007388 */ /* 0x0007e40000000c00 */
.L_x_757:
[----:B------:R-:W-:Y:S05]  /*1f50*/  BSYNC.RECONVERGENT B0 ;  /* 0x0000000000007941 */ /* 0x000fea0003800200 */
.L_x_756:
        /* <DEDUP_REMOVED lines=8> */
[----:B------:R-:W2:Y:S02]  /*1fe0*/  LDCU UR14, c[0x0][0x440] ;  /* 0x00008800ff0e77ac */ /* 0x000ea40008000800 */
[----:B-1--4-:R-:W-:Y:S01]  /*1ff0*/  IMAD.X R8, RZ, RZ, R5, P0 ;  /* 0x000000ffff087224 */ /* 0x012fe200000e0605 */
[----:B------:R-:W1:Y:S03]  /*2000*/  LDCU.64 UR4, c[0x0][0x380] ;  /* 0x00007000ff0477ac */ /* 0x000e660008000a00 */
[----:B-----5:R-:W-:-:S02]  /*2010*/  IMAD R8, R8, UR6, RZ ;  /* 0x0000000608087c24 */ /* 0x020fc4000f8e02ff */
[----:B------:R-:W-:Y:S01]  /*2020*/  IMAD.WIDE.U32 R10, R0, UR6, R10 ;  /* 0x00000006000a7c25 */ /* 0x000fe2000f8e000a */
[----:B--2---:R-:W-:-:S03]  /*2030*/  ISETP.GE.AND P1, PT, R167, UR14, PT ;  /* 0x0000000ea7007c0c */ /* 0x004fc6000bf26270 */
        /* <DEDUP_REMOVED lines=22> */
.L_x_761:
[----:B------:R2:W-:Y:S02]  /*21a0*/  STS.128 [R215+0x4800], RZ ;  /* 0x004800ffd7007388 */ /* 0x0005e40000000c00 */
.L_x_760:
[----:B------:R-:W-:Y:S05]  /*21b0*/  BSYNC.RECONVERGENT B0 ;  /* 0x0000000000007941 */ /* 0x000fea0003800200 */
.L_x_759:
        /* <DEDUP_REMOVED lines=36> */
.L_x_764:
[----:B------:R2:W-:Y:S02]  /*2400*/  STS.128 [R215+0x5000], RZ ;  /* 0x005000ffd7007388 */ /* 0x0005e40000000c00 */
.L_x_763:
[----:B------:R-:W-:Y:S05]  /*2410*/  BSYNC.RECONVERGENT B0 ;  /* 0x0000000000007941 */ /* 0x000fea0003800200 */
.L_x_762:
        /* <DEDUP_REMOVED lines=37> */
.L_x_767:
[----:B------:R2:W-:Y:S02]  /*2670*/  STS.128 [R215+0x5800], RZ ;  /* 0x005800ffd7007388 */ /* 0x0005e40000000c00 */
.L_x_766:
[----:B------:R-:W-:Y:S05]  /*2680*/  BSYNC.RECONVERGENT B0 ;  /* 0x0000000000007941 */ /* 0x000fea0003800200 */
.L_x_765:
        /* <DEDUP_REMOVED lines=32> */
.L_x_770:
[----:B------:R2:W-:Y:S02]  /*2890*/  STS.128 [R215+0x8000], RZ ;  /* 0x008000ffd7007388 */ /* 0x0005e40000000c00 */
.L_x_769:
[----:B------:R-:W-:Y:S05]  /*28a0*/  BSYNC.RECONVERGENT B0 ;  /* 0x0000000000007941 */ /* 0x000fea0003800200 */
.L_x_768:
        /* <DEDUP_REMOVED lines=31> */
.L_x_773:
[----:B------:R2:W-:Y:S02]  /*2aa0*/  STS.128 [R215+0x8800], RZ ;  /* 0x008800ffd7007388 */ /* 0x0005e40000000c00 */
.L_x_772:
[----:B------:R-:W-:Y:S05]  /*2ab0*/  BSYNC.RECONVERGENT B0 ;  /* 0x0000000000007941 */ /* 0x000fea0003800200 */
.L_x_771:
[----:B------:R-:W5:Y:S01]  /*2ac0*/  LDCU.64 UR6, c[0x0][0x538] ;  /* 0x0000a700ff0677ac */ /* 0x000f620008000a00 */
[----:B------:R-:W0:Y:S01]  /*2ad0*/  LDGDEPBAR ;  /* 0x00000000000079af */ /* 0x000e220000000000 */
[----:B-----5:R-:W-:-:S04]  /*2ae0*/  UISETP.NE.U32.AND UP1, UPT, UR6, URZ, UPT ;  /* 0x000000ff0600728c */ /* 0x020fc8000bf25070 */
[----:B------:R-:W-:Y:S01]  /*2af0*/  UISETP.NE.AND.EX UP1, UPT, UR7, URZ, UPT, UP1 ;  /* 0x000000ff0700728c */ /* 0x000fe2000bf25310 */
[----:B------:R-:W5:Y:S01]  /*2b00*/  S2R R156, SR_CTAID.X ;  /* 0x00000000009c7919 */ /* 0x000f620000002500 */
[----:B------:R-:W-:Y:S01]  /*2b10*/  LOP3.LUT R3, R210, 0x1f0, RZ, 0xc0, !PT ;  /* 0x000001f0d2037812 */ /* 0x000fe200078ec0ff */
        /* <DEDUP_REMOVED lines=10> */
[----:B--2---:R-:W-:-:S04]  /*2bc0*/  IMAD.U32 R4, RZ, RZ, UR6 ;  /* 0x00000006ff047e24 */ /* 0x004fc8000f8e00ff */
[----:B------:R-:W-:-:S05]  /*2bd0*/  IMAD.U32 R5, RZ, RZ, UR7 ;  /* 0x00000007ff057e24 */ /* 0x000fca000f8e00ff */
[----:B------:R2:W3:Y:S01]  /*2be0*/  @P0 LDG.E R4, desc[UR20][R4.64] ;  /* 0x0000001404040981 */ /* 0x0004e2000c1e1900 */
[----:B-1----:R-:W3:Y:S01]  /*2bf0*/  @P0 MUFU.RCP R0, UR4 ;  /* 0x0000000400000d08 */ /* 0x002ee20008001000 */
[----:B------:R-:W-:Y:S01]  /*2c00*/  USHF.L.U32 UR6, UR34, 0x5, URZ ;  /* 0x0000000522067899 */ /* 0x000fe200080006ff */
[----:B------:R-:W-:Y:S01]  /*2c10*/  LOP3.LUT R2, R2, 0x7, RZ, 0xc0, !PT ;  /* 0x0000000702027812 */ /* 0x000fe200078ec0ff */
[----:B------:R-:W-:Y:S01]  /*2c20*/  USHF.L.U32 UR30, UR8, 0x6, URZ ;  /* 0x00000006081e7899 */ /* 0x000fe200080006ff */
[----:B------:R-:W-:Y:S01]  /*2c30*/  BSSY.RECONVERGENT B0, `(.L_x_774) ;  /* 0x0000033000007945 */ /* 0x000fe20003800200 */
[----:B------:R-:W-:Y:S01]  /*2c40*/  USHF.L.U64.HI UR5, UR8, 0x6, UR9 ;  /* 0x0000000608057899 */ /* 0x000fe20008010209 */
[----:B------:R-:W-:Y:S01]  /*2c50*/  BAR.SYNC.DEFER_BLOCKING 0x0 ;  /* 0x0000000000007b1d */ /* 0x000fe20000010000 */
[----:B------:R-:W-:Y:S01]  /*2c60*/  IADD3 R160, P2, P1, R15, UR6, R18 ;  /* 0x000000060fa07c10 */ /* 0x000fe2000f95e012 */
[----:B------:R-:W-:Y:S02]  /*2c70*/  USHF.R.S32.HI UR6, URZ, 0x1f, UR6 ;  /* 0x0000001fff067899 */ /* 0x000fe40008011406 */
[----:B------:R-:W-:-:S02]  /*2c80*/  UIMAD.WIDE.U32 UR30, UR30, UR25, URZ ;  /* 0x000000191e1e72a5 */ /* 0x000fc4000f8e00ff */
[----:B------:R-:W-:Y:S01]  /*2c90*/  UIMAD UR5, UR5, UR25, URZ ;  /* 0x00000019050572a4 */ /* 0x000fe2000f8e02ff */
[----:B------:R-:W-:Y:S01]  /*2ca0*/  UMOV UR7, URZ ;  /* 0x000000ff00077c82 */ /* 0x000fe20008000000 */
[----:B------:R-:W-:Y:S02]  /*2cb0*/  IADD3.X R157, PT, PT, R16, UR6, RZ, P2, P1 ;  /* 0x00000006109d7c10 */ /* 0x000fe400097e24ff */
[----:B------:R-:W-:Y:S01]  /*2cc0*/  UIADD3 UR5, UPT, UPT, UR31, UR5, URZ ;  /* 0x000000051f057290 */ /* 0x000fe2000fffe0ff */
[----:B--2---:R-:W-:-:S05]  /*2cd0*/  IMAD.U32 R5, RZ, RZ, UR32 ;  /* 0x00000020ff057e24 */ /* 0x004fca000f8e00ff */
[----:B------:R-:W-:-:S04]  /*2ce0*/  IADD3 R3, PT, PT, R3, 0x1, R5 ;  /* 0x0000000103037810 */ /* 0x000fc80007ffe005 */
[----:B------:R-:W-:Y:S02]  /*2cf0*/  IADD3 R3, PT, PT, R3, -UR33, R2 ;  /* 0x8000002103037c10 */ /* 0x000fe4000fffe002 */
[----:B------:R-:W-:-:S05]  /*2d00*/  SHF.R.U32.HI R2, RZ, 0x5, R188 ;  /* 0x00000005ff027819 */ /* 0x000fca00000116bc */
[----:B-----5:R-:W-:Y:S02]  /*2d10*/  IMAD R156, R156, 0x8, R2 ;  /* 0x000000089c9c7824 */ /* 0x020fe400078e0202 */
[----:B---3--:R-:W-:-:S05]  /*2d20*/  @P0 FMUL.FTZ R0, R4, R0 ;  /* 0x0000000004000220 */ /* 0x008fca0000410000 */
        /* <DEDUP_REMOVED lines=30> */
.L_x_776:
[----:B------:R3:W-:Y:S01]  /*2f10*/  STS.128 [R215+0xb000], RZ ;  /* 0x00b000ffd7007388 */ /* 0x0007e20000000c00 */
[----:B------:R-:W-:Y:S05]  /*2f20*/  BRA `(.L_x_777) ;  /* 0x00000000000c7947 */ /* 0x000fea0003800000 */
.L_x_775:
[----:B------:R1:W-:Y:S04]  /*2f30*/  STS.128 [R215+0x9000], RZ ;  /* 0x009000ffd7007388 */ /* 0x0003e80000000c00 */
[----:B------:R1:W-:Y:S04]  /*2f40*/  STS.128 [R215+0xa000], RZ ;  /* 0x00a000ffd7007388 */ /* 0x0003e80000000c00 */
[----:B------:R1:W-:Y:S02]  /*2f50*/  STS.128 [R215+0xb000], RZ ;  /* 0x00b000ffd7007388 */ /* 0x0003e40000000c00 */
.L_x_777:
[----:B------:R-:W-:Y:S05]  /*2f60*/  BSYNC.RECONVERGENT B0 ;  /* 0x0000000000007941 */ /* 0x000fea0003800200 */
.L_x_774:
[----:B------:R-:W-:Y:S01]  /*2f70*/  ISETP.GE.AND P0, PT, R14, UR16, PT ;  /* 0x000000100e007c0c */ /* 0x000fe2000bf06270 */
[----:B------:R-:W-:Y:S01]  /*2f80*/  BSSY.RECONVERGENT B0, `(.L_x_778) ;  /* 0x0000022000007945 */ /* 0x000fe20003800200 */
[----:B------:R-:W-:Y:S02]  /*2f90*/  LOP3.LUT R212, R17, 0x3e00, RZ, 0xc0, !PT ;  /* 0x00003e0011d47812 */ /* 0x000fe400078ec0ff */
[----:B------:R-:W-:-:S09]  /*2fa0*/  LOP3.LUT R4, R188, 0x8, RZ, 0xc0, !PT ;  /* 0x00000008bc047812 */ /* 0x000fd200078ec0ff */
        /* <DEDUP_REMOVED lines=30> */
.L_x_780:
[----:B------:R2:W-:Y:S02]  /*3190*/  STS.128 [R215+0xb800], RZ ;  /* 0x00b800ffd7007388 */ /* 0x0005e40000000c00 */
.L_x_779:
[----:B------:R-:W-:Y:S05]  /*31a0*/  BSYNC.RECONVERGENT B0 ;  /* 0x0000000000007941 */ /* 0x000fea0003800200 */
.L_x_778:
[----:B------:R-:W-:Y:S01]  /*31b0*/  LOP3.LUT R0, R17, 0x100, RZ, 0xc0, !PT ;  /* 0x0000010011007812 */ /* 0x000fe200078ec0ff */
[----:B------:R-:W0:Y:S01]  /*31c0*/  LDGDEPBAR ;  /* 0x00000000000079af */ /* 0x000e220000000000 */
[----:B-12---:R-:W-:Y:S01]  /*31d0*/  LOP3.LUT R3, R20, R4, RZ, 0x3c, !PT ;  /* 0x0000000414037212 */ /* 0x006fe200078e3cff */
[----:B------:R-:W-:Y:S01]  /*31e0*/  UISETP.NE.AND UP1, UPT, UR26, 0x1, UPT ;  /* 0x000000011a00788c */ /* 0x000fe2000bf25270 */
[----:B------:R-:W-:Y:S01]  /*31f0*/  LOP3.LUT R0, R0, 0x20, R19, 0xf8, !PT ;  /* 0x0000002000007812 */ /* 0x000fe200078ef813 */
[----:B------:R-:W1:Y:S01]  /*3200*/  LDCU.U8 UR6, c[0x0][0x4f8] ;  /* 0x00009f00ff0677ac */ /* 0x000e620008000000 */
[----:B------:R-:W-:Y:S01]  /*3210*/  IADD3 R2, PT, PT, R158, R159, R212 ;  /* 0x0000009f9e027210 */ /* 0x000fe20007ffe0d4 */
[----:B------:R-:W-:Y:S01]  /*3220*/  STL [R1+0x34], R3 ;  /* 0x0000340301007387 */ /* 0x000fe20000100800 */
[----:B------:R-:W-:Y:S02]  /*3230*/  LOP3.LUT P6, RZ, R188, 0x4, RZ, 0xc0, !PT ;  /* 0x00000004bcff7812 */ /* 0x000fe400078cc0ff */
[----:B------:R-:W-:Y:S01]  /*3240*/  LEA R2, R2, UR13, 0x1 ;  /* 0x0000000d02027c11 */ /* 0x000fe2000f8e08ff */
[----:B------:R2:W-:Y:S04]  /*3250*/  STL [R1+0x30], R0 ;  /* 0x0000300001007387 */ /* 0x0005e80000100800 */
[----:B----4-:R-:W-:Y:S04]  /*3260*/  LDSM.16.M88.4 R8, [R2] ;  /* 0x000000000208783b */ /* 0x010fe80000000200 */
[----:B------:R-:W-:Y:S01]  /*3270*/  LDSM.16.M88.4 R4, [R2+0x1000] ;  /* 0x001000000204783b */ /* 0x000fe20000000200 */
[----:B--2---:R-:W-:-:S02]  /*3280*/  IMAD.IADD R0, R3, 0x1, R0 ;  /* 0x0000000103007824 */ /* 0x004fc400078e0200 */
[----:B------:R-:W-:-:S03]  /*3290*/  IMAD.MOV.U32 R3, RZ, RZ, 0x20 ;  /* 0x00000020ff037424 */ /* 0x000fc600078e00ff */
[----:B------:R-:W-:Y:S02]  /*32a0*/  LEA R0, R0, UR13, 0x1 ;  /* 0x0000000d00007c11 */ /* 0x000fe4000f8e08ff */
[----:B------:R-:W-:-:S03]  /*32b0*/  SEL R251, R3, 0xffffffe0, !P6 ;  /* 0xffffffe003fb7807 */ /* 0x000fc60007000000 */
[----:B------:R-:W2:Y:S02]  /*32c0*/  LDSM.16.M88.4 R16, [R0+0x6000] ;  /* 0x006000000010783b */ /* 0x000ea40000000200 */
[--C-:B------:R-:W-:Y:S02]  /*32d0*/  IMAD.IADD R3, R2, 0x1, R251.reuse ;  /* 0x0000000102037824 */ /* 0x100fe400078e02fb */
[----:B------:R-:W4:Y:S01]  /*32e0*/  LDSM.16.M88.4 R24, [R0+0x6c00] ;  /* 0x006c00000018783b */ /* 0x000f220000000200 */
[----:B------:R-:W-:-:S03]  /*32f0*/  IMAD.IADD R20, R0, 0x1, R251 ;  /* 0x0000000100147824 */ /* 0x000fc600078e02fb */
[----:B------:R-:W5:Y:S04]  /*3300*/  LDSM.16.M88.4 R32, [R0+0x6400] ;  /* 0x006400000020783b */ /* 0x000f680000000200 */
[----:B------:R-:W3:Y:S04]  /*3310*/  LDSM.16.M88.4 R28, [R0+0x6800] ;  /* 0x00680000001c783b */ /* 0x000ee80000000200 */
[----:B------:R-:W-:Y:S04]  /*3320*/  LDSM.16.M88.4 R12, [R3+0x1000] ;  /* 0x00100000030c783b */ /* 0x000fe80000000200 */
[----:B------:R-:W1:Y:S04]  /*3330*/  LDSM.16.M88.4 R44, [R20+0x6c00] ;  /* 0x006c0000142c783b */ /* 0x000e680000000200 */
[----:B------:R-:W1:Y:S04]  /*3340*/  LDSM.16.M88.4 R52, [R20+0x6400] ;  /* 0x006400001434783b */ /* 0x000e680000000200 */
[----:B------:R-:W1:Y:S04]  /*3350*/  LDSM.16.M88.4 R40, [R20+0x6000] ;  /* 0x006000001428783b */ /* 0x000e680000000200 */
[----:B------:R-:W1:Y:S04]  /*3360*/  LDSM.16.M88.4 R48, [R20+0x6800] ;  /* 0x006800001430783b */ /* 0x000e680000000200 */
[----:B------:R-:W-:Y:S01]  /*3370*/  STL [R1+0xf4], R251 ;  /* 0x0000f4fb01007387 */ /* 0x000fe20000100800 */
[-C--:B--2---:R-:W-:Y:S08]  /*3380*/  HMMA.16816.F32.BF16 R96, R8, R16.reuse, RZ ;  /* 0x000000100860723c */ /* 0x084ff000000418ff */
[C---:B------:R-:W-:Y:S08]  /*3390*/  HMMA.16816.F32.BF16 R72, R4.reuse, R16, RZ ;  /* 0x000000100448723c */ /* 0x040ff000000418ff */
[-C--:B------:R-:W-:Y:S08]  /*33a0*/  HMMA.16816.F32.BF16 R68, R4, R18.reuse, RZ ;  /* 0x000000120444723c */ /* 0x080ff000000418ff */
[----:B------:R-:W-:Y:S01]  /*33b0*/  HMMA.16816.F32.BF16 R132, R8, R18, RZ ;  /* 0x000000120884723c */ /* 0x000fe200000418ff */
[----:B------:R-:W2:Y:S07]  /*33c0*/  LDSM.16.M88.4 R16, [R3] ;  /* 0x000000000310783b */ /* 0x000eae0000000200 */
        /* <DEDUP_REMOVED lines=9> */
[----:B------:R-:W3:Y:S07]  /*3460*/  LDSM.16.M88.4 R32, [R0+0x7400] ;  /* 0x007400000020783b */ /* 0x000eee0000000200 */
[C---:B------:R-:W-:Y:S08]  /*3470*/  HMMA.16816.F32.BF16 R92, R8.reuse, R28, RZ ;  /* 0x0000001c085c723c */ /* 0x040ff000000418ff */
[C---:B------:R-:W-:Y:S01]  /*3480*/  HMMA.16816.F32.BF16 R116, R8.reuse, R30, RZ ;  /* 0x0000001e0874723c */ /* 0x040fe200000418ff */
[----:B------:R-:W4:Y:S07]  /*3490*/  LDSM.16.M88.4 R28, [R0+0x7800] ;  /* 0x00780000001c783b */ /* 0x000f2e0000000200 */
[C---:B------:R-:W-:Y:S08]  /*34a0*/  HMMA.16816.F32.BF16 R88, R8.reuse, R24, RZ ;  /* 0x000000180858723c */ /* 0x040ff000000418ff */
[----:B------:R-:W-:Y:S01]  /*34b0*/  HMMA.16816.F32.BF16 R108, R8, R26, RZ ;  /* 0x0000001a086c723c */ /* 0x000fe200000418ff */
[----:B------:R-:W-:Y:S04]  /*34c0*/  LDSM.16.M88.4 R24, [R0+0x7c00] ;  /* 0x007c00000018783b */ /* 0x000fe80000000200 */
[----:B------:R-:W-:Y:S03]  /*34d0*/  LDSM.16.M88.4 R8, [R2+0x2000] ;  /* 0x002000000208783b */ /* 0x000fe60000000200 */
[C---:B-1----:R-:W-:Y:S01]  /*34e0*/  HMMA.16816.F32.BF16 R124, R12.reuse, R44, R36 ;  /* 0x0000002c0c7c723c */ /* 0x042fe20000041824 */
[----:B------:R-:W1:Y:S07]  /*34f0*/  LDSM.16.M88.4 R36, [R0+0x7000] ;  /* 0x007000000024783b */ /* 0x000e6e0000000200 */
[C---:B------:R-:W-:Y:S08]  /*3500*/  HMMA.16816.F32.BF16 R64, R12.reuse, R52, R64 ;  /* 0x000000340c40723c */ /* 0x040ff00000041840 */
[C---:B------:R-:W-:Y:S08]  /*3510*/  HMMA.16816.F32.BF16 R128, R12.reuse, R40, R72 ;  /* 0x000000280c80723c */ /* 0x040ff00000041848 */
[C---:B------:R-:W-:Y:S08]  /*3520*/  HMMA.16816.F32.BF16 R136, R12.reuse, R48, R56 ;  /* 0x000000300c88723c */ /* 0x040ff00000041838 */
[C---:B------:R-:W-:Y:S08]  /*3530*/  HMMA.16816.F32.BF16 R112, R12.reuse, R42, R68 ;  /* 0x0000002a0c70723c */ /* 0x040ff00000041844 */
[C---:B------:R-:W-:Y:S01]  /*3540*/  HMMA.16816.F32.BF16 R104, R12.reuse, R54, R60 ;  /* 0x000000360c68723c */ /* 0x040fe2000004183c */
[----:B------:R-:W-:Y:S07]  /*3550*/  LDSM.16.M88.4 R60, [R20+0x7000] ;  /* 0x00700000143c783b */ /* 0x000fee0000000200 */
[----:B------:R-:W-:Y:S08]  /*3560*/  HMMA.16816.F32.BF16 R100, R12, R50, R80 ;  /* 0x000000320c64723c */ /* 0x000ff00000041850 */
[C---:B--2---:R-:W-:Y:S08]  /*3570*/  HMMA.16816.F32.BF16 R72, R16.reuse, R40, R96 ;  /* 0x000000281048723c */ /* 0x044ff00000041860 */
[C---:B------:R-:W-:Y:S08]  /*3580*/  HMMA.16816.F32.BF16 R84, R16.reuse, R52, R84 ;  /* 0x000000341054723c */ /* 0x040ff00000041854 */
[C---:B------:R-:W-:Y:S08]  /*3590*/  HMMA.16816.F32.BF16 R68, R16.reuse, R48, R92 ;  /* 0x000000301044723c */ /* 0x040ff0000004185c */
[----:B------:R-:W-:Y:S08]  /*35a0*/  HMMA.16816.F32.BF16 R56, R16, R42, R132 ;  /* 0x0000002a1038723c */ /* 0x000ff00000041884 */
[----:B------:R-:W-:Y:S01]  /*35b0*/  HMMA.16816.F32.BF16 R76, R12, R46, R76 ;  /* 0x0000002e0c4c723c */ /* 0x000fe2000004184c */
[----:B------:R-:W2:Y:S07]  /*35c0*/  LDSM.16.M88.4 R12, [R3+0x3000] ;  /* 0x00300000030c783b */ /* 0x000eae0000000200 */
[C---:B------:R-:W-:Y:S08]  /*35d0*/  HMMA.16816.F32.BF16 R80, R16.reuse, R44, R88 ;  /* 0x0000002c1050723c */ /* 0x040ff00000041858 */
[C---:B------:R-:W-:Y:S08]  /*35e0*/  HMMA.16816.F32.BF16 R52, R16.reuse, R54, R120 ;  /* 0x000000361034723c */ /* 0x040ff00000041878 */
[C---:B------:R-:W-:Y:S08]  /*35f0*/  HMMA.16816.F32.BF16 R48, R16.reuse, R50, R116 ;  /* 0x000000321030723c */ /* 0x040ff00000041874 */
[----:B------:R-:W-:Y:S01]  /*3600*/  HMMA.16816.F32.BF16 R40, R16, R46, R108 ;  /* 0x0000002e1028723c */ /* 0x000fe2000004186c */
[----:B------:R-:W5:Y:S07]  /*3610*/  LDSM.16.M88.4 R16, [R3+0x2000] ;  /* 0x002000000310783b */ /* 0x000f6e0000000200 */
[C---:B---3--:R-:W-:Y:S01]  /*3620*/  HMMA.16816.F32.BF16 R144, R4.reuse, R32, R64 ;  /* 0x000000200490723c */ /* 0x048fe20000041840 */
[----:B------:R-:W3:Y:S07]  /*3630*/  LDSM.16.M88.4 R64, [R20+0x7c00] ;  /* 0x007c00001440783b */ /* 0x000eee0000000200 */
[C---:B----4-:R-:W-:Y:S08]  /*3640*/  HMMA.16816.F32.BF16 R148, R4.reuse, R28, R136 ;  /* 0x0000001c0494723c */ /* 0x050ff00000041888 */
[C---:B-1----:R-:W-:Y:S08]  /*3650*/  HMMA.16816.F32.BF16 R44, R4.reuse, R36, R128 ;  /* 0x00000024042c723c */ /* 0x042ff00000041880 */
[C---:B------:R-:W-:Y:S01]  /*3660*/  HMMA.16816.F32.BF16 R152, R4.reuse, R24, R124 ;  /* 0x000000180498723c */ /* 0x040fe2000004187c */
[----:B------:R-:W-:Y:S07]  /*3670*/  LDSM.16.M88.4 R124, [R20+0x8c00] ;  /* 0x008c0000147c783b */ /* 0x000fee0000000200 */
[C---:B------:R-:W-:Y:S08]  /*3680*/  HMMA.16816.F32.BF16 R132, R4.reuse, R38, R112 ;  /* 0x000000260484723c */ /* 0x040ff00000041870 */
[C---:B------:R-:W-:Y:S08]  /*3690*/  HMMA.16816.F32.BF16 R136, R4.reuse, R34, R104 ;  /* 0x000000220488723c */ /* 0x040ff00000041868 */
[C---:B------:R-:W-:Y:S08]  /*36a0*/  HMMA.16816.F32.BF16 R140, R4.reuse, R30, R100 ;  /* 0x0000001e048c723c */ /* 0x040ff00000041864 */
[----:B------:R-:W-:Y:S08]  /*36b0*/  HMMA.16816.F32.BF16 R88, R4, R26, R76 ;  /* 0x0000001a0458723c */ /* 0x000ff0000004184c */
[C---:B------:R-:W-:Y:S08]  /*36c0*/  HMMA.16816.F32.BF16 R4, R8.reuse, R36, R72 ;  /* 0x000000240804723c */ /* 0x040ff00000041848 */
[C---:B------:R-:W-:Y:S01]  /*36d0*/  HMMA.16816.F32.BF16 R56, R8.reuse, R38, R56 ;  /* 0x000000260838723c */ /* 0x040fe20000041838 */
[----:B------:R-:W1:Y:S07]  /*36e0*/  LDSM.16.M88.4 R36, [R20+0x7400] ;  /* 0x007400001424783b */ /* 0x000e6e0000000200 */
[C---:B------:R-:W-:Y:S08]  /*36f0*/  HMMA.16816.F32.BF16 R108, R8.reuse, R32, R84 ;  /* 0x00000020086c723c */ /* 0x040ff00000041854 */
[C---:B------:R-:W-:Y:S01]  /*3700*/  HMMA.16816.F32.BF16 R84, R8.reuse, R34, R52 ;  /* 0x000000220854723c */ /* 0x040fe20000041834 */
[----:B------:R-:W4:Y:S04]  /*3710*/  LDSM.16.M88.4 R32, [R20+0x7800] ;  /* 0x007800001420783b */ /* 0x000f280000000200 */
[----:B------:R-:W-:Y:S03]  /*3720*/  LDSM.16.M88.4 R52, [R0+0x8400] ;  /* 0x008400000034783b */ /* 0x000fe60000000200 */
[C---:B------:R-:W-:Y:S08]  /*3730*/  HMMA.16816.F32.BF16 R76, R8.reuse, R28, R68 ;  /* 0x0000001c084c723c */ /* 0x040ff00000041844 */
[C---:B------:R-:W-:Y:S08]  /*3740*/  HMMA.16816.F32.BF16 R68, R8.reuse, R24, R80 ;  /* 0x000000180844723c */ /* 0x040ff00000041850 */
[C---:B------:R-:W-:Y:S01]  /*3750*/  HMMA.16816.F32.BF16 R72, R8.reuse, R30, R48 ;  /* 0x0000001e0848723c */ /* 0x040fe20000041830 */
[----:B------:R-:W-:Y:S04]  /*3760*/  LDSM.16.M88.4 R48, [R0+0x8800] ;  /* 0x008800000030783b */ /* 0x000fe80000000200 */
[----:B------:R-:W-:Y:S03]  /*3770*/  LDSM.16.M88.4 R28, [R3+0x5000] ;  /* 0x00500000031c783b */ /* 0x000fe60000000200 */
[----:B------:R-:W-:Y:S01]  /*3780*/  HMMA.16816.F32.BF16 R24, R8, R26, R40 ;  /* 0x0000001a0818723c */ /* 0x000fe20000041828 */
[----:B------:R-:W-:Y:S04]  /*3790*/  LDSM.16.M88.4 R8, [R2+0x4000] ;  /* 0x004000000208783b */ /* 0x000fe80000000200 */
[----:B------:R-:W4:Y:S03]  /*37a0*/  LDSM.16.M88.4 R40, [R0+0x8c00] ;  /* 0x008c00000028783b */ /* 0x000f260000000200 */
[-C--:B--2---:R-:W-:Y:S01]  /*37b0*/  HMMA.16816.F32.BF16 R128, R12, R60.reuse, R44 ;  /* 0x0000003c0c80723c */ /* 0x084fe2000004182c */
[----:B------:R2:W-:Y:S07]  /*37c0*/  LDSM.16.M88.4 R44, [R0+0x8000] ;  /* 0x00800000002c783b */ /* 0x0005ee0000000200 */
[C---:B-----5:R-:W-:Y:S01]  /*37d0*/  HMMA.16816.F32.BF16 R120, R16.reuse, R60, R4 ;  /* 0x0000003c1078723c */ /* 0x060fe20000041804 */
[----:B------:R-:W5:Y:S07]  /*37e0*/  LDSM.16.M88.4 R4, [R2+0x5000] ;  /* 0x005000000204783b */ /* 0x000f6e0000000200 */
[C---:B---3--:R-:W-:Y:S01]  /*37f0*/  HMMA.16816.F32.BF16 R112, R16.reuse, R66, R24 ;  /* 0x000000421070723c */ /* 0x048fe20000041818 */
[----:B------:R-:W3:Y:S07]  /*3800*/  LDSM.16.M88.4 R24, [R3+0x4000] ;  /* 0x004000000318783b */ /* 0x000eee0000000200 */
[----:B------:R-:W-:Y:S01]  /*3810*/  HMMA.16816.F32.BF16 R104, R16, R62, R56 ;  /* 0x0000003e1068723c */ /* 0x000fe20000041838 */
[----:B------:R-:W3:Y:S01]  /*3820*/  LDSM.16.M88.4 R56, [R20+0x8000] ;  /* 0x008000001438783b */ /* 0x000ee20000000200 */
[----:B--2---:R-:W-:-:S06]  /*3830*/  IMAD.U32 R0, RZ, RZ, UR28 ;  /* 0x0000001cff007e24 */ /* 0x004fcc000f8e00ff */
[----:B------:R-:W-:Y:S08]  /*3840*/  HMMA.16816.F32.BF16 R116, R12, R66, R88 ;  /* 0x000000420c74723c */ /* 0x000ff00000041858 */
[C---:B-1----:R-:W-:Y:S08]  /*3850*/  HMMA.16816.F32.BF16 R100, R16.reuse, R38, R84 ;  /* 0x000000261064723c */ /* 0x042ff00000041854 */
[C---:B----4-:R-:W-:Y:S08]  /*3860*/  HMMA.16816.F32.BF16 R96, R16.reuse, R32, R76 ;  /* 0x000000201060723c */ /* 0x050ff0000004184c */
[C---:B------:R-:W-:Y:S08]  /*3870*/  HMMA.16816.F32.BF16 R92, R16.reuse, R34, R72 ;  /* 0x00000022105c723c */ /* 0x040ff00000041848 */
[----:B------:R-:W-:Y:S08]  /*3880*/  HMMA.16816.F32.BF16 R84, R16, R64, R68 ;  /* 0x000000401054723c */ /* 0x000ff00000041844 */
[C---:B------:R-:W-:Y:S08]  /*3890*/  HMMA.16816.F32.BF16 R80, R12.reuse, R62, R132 ;  /* 0x0000003e0c50723c */ /* 0x040ff00000041884 */
[C---:B------:R-:W-:Y:S08]  /*38a0*/  HMMA.16816.F32.BF16 R88, R12.reuse, R36, R144 ;  /* 0x000000240c58723c */ /* 0x040ff00000041890 */
[C---:B------:R-:W-:Y:S08]  /*38b0*/  HMMA.16816.F32.BF16 R76, R12.reuse, R38, R136 ;  /* 0x000000260c4c723c */ /* 0x040ff00000041888 */
[C---:B------:R-:W-:Y:S08]  /*38c0*/  HMMA.16816.F32.BF16 R72, R12.reuse, R32, R148 ;  /* 0x000000200c48723c */ /* 0x040ff00000041894 */
[C---:B------:R-:W-:Y:S08]  /*38d0*/  HMMA.16816.F32.BF16 R68, R12.reuse, R34, R140 ;  /* 0x000000220c44723c */ /* 0x040ff0000004188c */
[----:B------:R-:W-:Y:S08]  /*38e0*/  HMMA.16816.F32.BF16 R60, R12, R64, R152 ;  /* 0x000000400c3c723c */ /* 0x000ff00000041898 */
[----:B------:R-:W-:Y:S08]  /*38f0*/  HMMA.16816.F32.BF16 R12, R8, R42, R112 ;  /* 0x0000002a080c723c */ /* 0x000ff00000041870 */
[----:B------:R-:W-:Y:S08]  /*3900*/  HMMA.16816.F32.BF16 R108, R16, R36, R108 ;  /* 0x00000024106c723c */ /* 0x000ff0000004186c */
[C---:B-----5:R-:W-:Y:S08]  /*3910*/  HMMA.16816.F32.BF16 R36, R4.reuse, R44, R128 ;  /* 0x0000002c0424723c */ /* 0x060ff00000041880 */
[----:B------:R-:W-:Y:S08]  /*3920*/  HMMA.16816.F32.BF16 R16, R4, R42, R116 ;  /* 0x0000002a0410723c */ /* 0x000ff00000041874 */
[C---:B------:R-:W-:Y:S08]  /*3930*/  HMMA.16816.F32.BF16 R32, R8.reuse, R44, R120 ;  /* 0x0000002c0820723c */ /* 0x040ff00000041878 */
[C---:B------:R-:W-:Y:S08]  /*3940*/  HMMA.16816.F32.BF16 R64, R8.reuse, R46, R104 ;  /* 0x0000002e0840723c */ /* 0x040ff00000041868 */
[----:B------:R-:W-:Y:S08]  /*3950*/  HMMA.16816.F32.BF16 R104, R8, R50, R92 ;  /* 0x000000320868723c */ /* 0x000ff0000004185c */
[----:B------:R-:W-:Y:S08]  /*3960*/  HMMA.16816.F32.BF16 R92, R4, R40, R60 ;  /* 0x00000028045c723c */ /* 0x000ff0000004183c */
[----:B---3--:R-:W-:Y:S08]  /*3970*/  HMMA.16816.F32.BF16 R60, R24, R126, R12 ;  /* 0x0000007e183c723c */ /* 0x008ff0000004180c */
[C---:B------:R-:W-:Y:S08]  /*3980*/  HMMA.16816.F32.BF16 R108, R8.reuse, R52, R108 ;  /* 0x00000034086c723c */ /* 0x040ff0000004186c */
[C---:B------:R-:W-:Y:S08]  /*3990*/  HMMA.16816.F32.BF16 R100, R8.reuse, R54, R100 ;  /* 0x000000360864723c */ /* 0x040ff00000041864 */
[C---:B------:R-:W-:Y:S08]  /*39a0*/  HMMA.16816.F32.BF16 R96, R8.reuse, R48, R96 ;  /* 0x000000300860723c */ /* 0x040ff00000041860 */
[----:B------:R-:W-:Y:S01]  /*39b0*/  HMMA.16816.F32.BF16 R112, R8, R40, R84 ;  /* 0x000000280870723c */ /* 0x000fe20000041854 */
[----:B------:R-:W1:Y:S07]  /*39c0*/  LDSM.16.M88.4 R8, [R20+0x8400] ;  /* 0x008400001408783b */ /* 0x000e6e0000000200 */
[C---:B------:R-:W-:Y:S08]  /*39d0*/  HMMA.16816.F32.BF16 R44, R4.reuse, R46, R80 ;  /* 0x0000002e042c723c */ /* 0x040ff00000041850 */
[----:B------:R-:W-:Y:S01]  /*39e0*/  HMMA.16816.F32.BF16 R80, R4, R48, R72 ;  /* 0x000000300450723c */ /* 0x000fe20000041848 */
[----:B------:R-:W-:-:S02]  /*39f0*/  VIMNMX R48, PT, PT, R21, UR28, PT ;  /* 0x0000001c15307c48 */ /* 0x000fc4000bfe0100 */
[----:B------:R-:W-:-:S05]  /*3a00*/  VIADDMNMX R49, R21, 0x48, R0, PT ;  /* 0x0000004815317846 */ /* 0x000fca0003800100 */
[----:B------:R-:W-:Y:S01]  /*3a10*/  HMMA.16816.F32.BF16 R72, R28, R56, R36 ;  /* 0x000000381c48723c */ /* 0x000fe20000041824 */
[----:B------:R-:W-:-:S04]  /*3a20*/  VIADD R36, R162, UR24 ;  /* 0x00000018a2247c36 */ /* 0x000fc80008000000 */
[----:B------:R-:W-:-:S03]  /*3a30*/  VIADD R2, R36, 0x38 ;  /* 0x0000003824027836 */ /* 0x000fc60000000000 */
[----:B------:R-:W-:Y:S02]  /*3a40*/  HMMA.16816.F32.BF16 R88, R4, R52, R88 ;  /* 0x000000340458723c */ /* 0x000fe40000041858 */
[C---:B------:R-:W-:Y:S02]  /*3a50*/  ISETP.GE.AND P5, PT, R2.reuse, R48, PT ;  /* 0x000000300200720c */ /* 0x040fe40003fa6270 */
[----:B------:R-:W-:-:S04]  /*3a60*/  ISETP.GE.AND P0, PT, R2, R49, PT ;  /* 0x000000310200720c */ /* 0x000fc80003f06270 */
[----:B------:R-:W-:Y:S08]  /*3a70*/  HMMA.16816.F32.BF16 R76, R4, R54, R76 ;  /* 0x00000036044c723c */ /* 0x000ff0000004184c */
[----:B------:R-:W-:Y:S08]  /*3a80*/  HMMA.16816.F32.BF16 R52, R28, R126, R16 ;  /* 0x0000007e1c34723c */ /* 0x000ff00000041810 */
[----:B------:R-:W-:Y:S01]  /*3a90*/  HMMA.16816.F32.BF16 R84, R4, R50, R68 ;  /* 0x000000320454723c */ /* 0x000fe20000041844 */
[C-C-:B------:R-:W-:Y:S01]  /*3aa0*/  VIADDMNMX R51, R21.reuse, 0x8, R0.reuse, PT ;  /* 0x0000000815337846 */ /* 0x140fe20003800100 */
[C---:B------:R-:W-:Y:S01]  /*3ab0*/  VIADD R7, R36.reuse, 0x9 ;  /* 0x0000000924077836 */ /* 0x040fe20000000000 */
[----:B------:R-:W-:Y:S01]  /*3ac0*/  VIADDMNMX R50, R21, 0x40, R0, PT ;  /* 0x0000004015327846 */ /* 0x000fe20003800100 */
[----:B------:R-:W-:Y:S01]  /*3ad0*/  VIADD R0, R36, 0x1 ;  /* 0x0000000124007836 */ /* 0x000fe20000000000 */
[----:B------:R-:W-:Y:S01]  /*3ae0*/  I2FP.F32.U32 R4, R2 ;  /* 0x0000000200047245 */ /* 0x000fe20000201000 */
[----:B------:R-:W2:Y:S01]  /*3af0*/  LDSM.16.M88.4 R20, [R20+0x8800] ;  /* 0x008800001414783b */ /* 0x000ea20000000200 */
[C---:B------:R-:W-:Y:S01]  /*3b00*/  ISETP.GE.AND P4, PT, R2.reuse, R51, PT ;  /* 0x000000330200720c */ /* 0x040fe20003f86270 */
[----:B------:R-:W-:Y:S01]  /*3b10*/  HMMA.16816.F32.BF16 R68, R24, R56, R32 ;  /* 0x000000381844723c */ /* 0x000fe20000041820 */
[----:B------:R-:W-:Y:S01]  /*3b20*/  ISETP.GE.AND P2, PT, R2, R50, PT ;  /* 0x000000320200720c */ /* 0x000fe20003f46270 */
[C---:B------:R-:W-:Y:S01]  /*3b30*/  FFMA.FTZ R3, R4.reuse, UR7, R60 ;  /* 0x0000000704037c23 */ /* 0x040fe2000801003c */
[----:B------:R-:W-:Y:S01]  /*3b40*/  FFMA.FTZ R2, R4, UR7, R62 ;  /* 0x0000000704027c23 */ /* 0x000fe2000801003e */
[----:B------:R-:W-:Y:S01]  /*3b50*/  ISETP.GE.AND P3, PT, R0, R48, PT ;  /* 0x000000300000720c */ /* 0x000fe20003f66270 */
[----:B------:R-:W-:-:S04]  /*3b60*/  DEPBAR.LE SB0, 0x0 ;  /* 0x000080000000791a */ /* 0x000fc80000000000 */
[-C--:B------:R-:W-:Y:S01]  /*3b70*/  HMMA.16816.F32.BF16 R12, R24, R58.reuse, R64 ;  /* 0x0000003a180c723c */ /* 0x080fe20000041840 */
[----:B------:R-:W-:Y:S01]  /*3b80*/  FSEL R137, R3, -INF , !P5 ;  /* 0xff80000003897808 */ /* 0x000fe20006800000 */
[----:B------:R-:W-:Y:S01]  /*3b90*/  FFMA.FTZ R3, R4, UR7, R52 ;  /* 0x0000000704037c23 */ /* 0x000fe20008010034 */
[----:B------:R-:W-:Y:S01]  /*3ba0*/  FSEL R133, R2, -INF , !P4 ;  /* 0xff80000002857808 */ /* 0x000fe20006000000 */
[----:B------:R-:W-:Y:S01]  /*3bb0*/  VIADD R2, R36, 0x8 ;  /* 0x0000000824027836 */ /* 0x000fe20000000000 */
[C---:B------:R-:W-:Y:S02]  /*3bc0*/  ISETP.GE.AND P1, PT, R0.reuse, R51, PT ;  /* 0x000000330000720c */ /* 0x040fe40003f26270 */
[C---:B------:R-:W-:Y:S01]  /*3bd0*/  ISETP.GE.AND P5, PT, R0.reuse, R50, PT ;  /* 0x000000320000720c */ /* 0x040fe20003fa6270 */
[----:B------:R-:W-:Y:S01]  /*3be0*/  HMMA.16816.F32.BF16 R40, R28, R58, R44 ;  /* 0x0000003a1c28723c */ /* 0x000fe2000004182c */
[----:B------:R-:W-:Y:S01]  /*3bf0*/  BAR.SYNC.DEFER_BLOCKING 0x0 ;  /* 0x0000000000007b1d */ /* 0x000fe20000010000 */
[----:B------:R-:W-:-:S02]  /*3c00*/  ISETP.GE.AND P4, PT, R0, R49, PT ;  /* 0x000000310000720c */ /* 0x000fc40003f86270 */
[----:B------:R-:W-:Y:S01]  /*3c10*/  I2FP.F32.U32 R5, R0 ;  /* 0x0000000000057245 */ /* 0x000fe20000201000 */
[----:B------:R-:W-:Y:S01]  /*3c20*/  FFMA.FTZ R0, R4, UR7, R54 ;  /* 0x0000000704007c23 */ /* 0x000fe20008010036 */
[----:B------:R-:W-:Y:S02]  /*3c30*/  I2FP.F32.U32 R6, R2 ;  /* 0x0000000200067245 */ /* 0x000fe40000201000 */
[----:B------:R-:W-:Y:S01]  /*3c40*/  FSEL R135, R3, -INF , !P2 ;  /* 0xff80000003877808 */ /* 0x000fe20005000000 */
[C---:B------:R-:W-:Y:S01]  /*3c50*/  FFMA.FTZ R4, R5.reuse, UR7, R69 ;  /* 0x0000000705047c23 */ /* 0x040fe20008010045 */
[----:B------:R-:W-:Y:S01]  /*3c60*/  FSEL R136, R0, -INF , !P0 ;  /* 0xff80000000887808 */ /* 0x000fe20004000000 */
[C---:B------:R-:W-:Y:S01]  /*3c70*/  FFMA.FTZ R0, R5.reuse, UR7, R71 ;  /* 0x0000000705007c23 */ /* 0x040fe20008010047 */
[----:B------:R-:W-:Y:S01]  /*3c80*/  ISETP.GE.AND P2, PT, R2, R48, PT ;  /* 0x000000300200720c */ /* 0x000fe20003f46270 */
[C---:B------:R-:W-:Y:S01]  /*3c90*/  FFMA.FTZ R3, R5.reuse, UR7, R73 ;  /* 0x0000000705037c23 */ /* 0x040fe20008010049 */
[----:B------:R-:W-:Y:S01]  /*3ca0*/  FSEL R134, R4, -INF , !P3 ;  /* 0xff80000004867808 */ /* 0x000fe20005800000 */
[----:B-1----:R-:W-:Y:S01]  /*3cb0*/  HMMA.16816.F32.BF16 R32, R24, R8, R108 ;  /* 0x000000081820723c */ /* 0x002fe2000004186c */
[----:B------:R-:W-:Y:S01]  /*3cc0*/  FSEL R127, R0, -INF , !P1 ;  /* 0xff800000007f7808 */ /* 0x000fe20004800000 */
[----:B------:R-:W-:Y:S01]  /*3cd0*/  FFMA.FTZ R0, R5, UR7, R75 ;  /* 0x0000000705007c23 */ /* 0x000fe2000801004b */
[----:B------:R-:W-:Y:S01]  /*3ce0*/  ISETP.GE.AND P0, PT, R2, R51, PT ;  /* 0x000000330200720c */ /* 0x000fe20003f06270 */
[----:B------:R-:W-:Y:S01]  /*3cf0*/  FFMA.FTZ R4, R6, UR7, R40 ;  /* 0x0000000706047c23 */ /* 0x000fe20008010028 */
[----:B------:R-:W-:-:S02]  /*3d00*/  ISETP.GE.AND P3, PT, R2, R50, PT ;  /* 0x000000320200720c */ /* 0x000fc40003f66270 */
[----:B------:R-:W-:Y:S01]  /*3d10*/  ISETP.GE.AND P1, PT, R2, R49, PT ;  /* 0x000000310200720c */ /* 0x000fe20003f26270 */
[C---:B------:R-:W-:Y:S01]  /*3d20*/  FFMA.FTZ R2, R6.reuse, UR7, R14 ;  /* 0x0000000706027c23 */ /* 0x040fe2000801000e */
[----:B------:R-:W-:Y:S01]  /*3d30*/  FSEL R129, R3, -INF , !P5 ;  /* 0xff80000003817808 */ /* 0x000fe20006800000 */
[----:B------:R-:W-:Y:S01]  /*3d40*/  FFMA.FTZ R3, R6, UR7, R12 ;  /* 0x0000000706037c23 */ /* 0x000fe2000801000c */
[----:B------:R-:W-:Y:S01]  /*3d50*/  FSEL R130, R0, -INF , !P4 ;  /* 0xff80000000827808 */ /* 0x000fe20006000000 */
[----:B------:R-:W-:Y:S01]  /*3d60*/  VIADD R0, R36, 0x10 ;  /* 0x0000001024007836 */ /* 0x000fe20000000000 */
[----:B------:R-:W-:Y:S01]  /*3d70*/  FSEL R122, R2, -INF , !P0 ;  /* 0xff800000027a7808 */ /* 0x000fe20004000000 */
[----:B------:R-:W-:Y:S01]  /*3d80*/  HMMA.16816.F32.BF16 R16, R28, R8, R88 ;  /* 0x000000081c10723c */ /* 0x000fe20000041858 */
[----:B------:R-:W-:Y:S02]  /*3d90*/  I2FP.F32.U32 R2, R7 ;  /* 0x0000000700027245 */ /* 0x000fe40000201000 */
[----:B------:R-:W-:-:S02]  /*3da0*/  ISETP.GE.AND P5, PT, R7, R48, PT ;  /* 0x000000300700720c */ /* 0x000fc40003fa6270 */
[----:B------:R-:W-:Y:S01]  /*3db0*/  FSEL R132, R3, -INF , !P2 ;  /* 0xff80000003847808 */ /* 0x000fe20005000000 */
[----:B------:R-:W-:Y:S01]  /*3dc0*/  FFMA.FTZ R5, R2, UR7, R13 ;  /* 0x0000000702057c23 */ /* 0x000fe2000801000d */
[C---:B------:R-:W-:Y:S01]  /*3dd0*/  ISETP.GE.AND P4, PT, R7.reuse, R51, PT ;  /* 0x000000330700720c */ /* 0x040fe20003f86270 */
[----:B------:R-:W-:Y:S01]  /*3de0*/  FFMA.FTZ R3, R6, UR7, R42 ;  /* 0x0000000706037c23 */ /* 0x000fe2000801002a */
[C---:B------:R-:W-:Y:S01]  /*3df0*/  ISETP.GE.AND P2, PT, R7.reuse, R50, PT ;  /* 0x000000320700720c */ /* 0x040fe20003f46270 */
[----:B------:R-:W-:Y:S01]  /*3e00*/  VIADD R6, R36, 0x11 ;  /* 0x0000001124067836 */ /* 0x000fe20000000000 */
[----:B------:R-:W-:Y:S01]  /*3e10*/  ISETP.GE.AND P0, PT, R7, R49, PT ;  /* 0x000000310700720c */ /* 0x000fe20003f06270 */
[----:B------:R-:W-:Y:S01]  /*3e20*/  FFMA.FTZ R7, R2, UR7, R15 ;  /* 0x0000000702077c23 */ /* 0x000fe2000801000f */
[----:B------:R-:W-:Y:S01]  /*3e30*/  FSEL R131, R5, -INF , !P5 ;  /* 0xff80000005837808 */ /* 0x000fe20006800000 */
[----:B--2---:R-:W-:Y:S01]  /*3e40*/  HMMA.16816.F32.BF16 R12, R28, R20, R80 ;  /* 0x000000141c0c723c */ /* 0x004fe20000041850 */
[----:B------:R-:W-:-:S02]  /*3e50*/  I2FP.F32.U32 R5, R0 ;  /* 0x0000000000057245 */ /* 0x000fc40000201000 */
[----:B------:R-:W-:Y:S02]  /*3e60*/  FSEL R119, R4, -INF , !P3 ;  /* 0xff80000004777808 */ /* 0x000fe40005800000 */
        /* <DEDUP_REMOVED lines=8> */
[----:B------:R-:W-:Y:S01]  /*3ef0*/  FFMA.FTZ R0, R2, UR7, R43 ;  /* 0x0000000702007c23 */ /* 0x000fe2000801002b */
[----:B------:R-:W-:Y:S01]  /*3f00*/  FFMA.FTZ R2, R5, UR7, R34 ;  /* 0x0000000705027c23 */ /* 0x000fe20008010022 */
[-C--:B------:R-:W-:Y:S01]  /*3f10*/  HMMA.16816.F32.BF16 R40, R28, R10.reuse, R76 ;  /* 0x0000000a1c28723c */ /* 0x080fe2000004184c */
[----:B------:R-:W-:Y:S01]  /*3f20*/  FSEL R120, R3, -INF , !P2 ;  /* 0xff80000003787808 */ /* 0x000fe20005000000 */
[----:B------:R-:W-:Y:S01]  /*3f30*/  FFMA.FTZ R3, R5, UR7, R32 ;  /* 0x0000000705037c23 */ /* 0x000fe20008010020 */
[----:B------:R-:W-:Y:S01]  /*3f40*/  FSEL R123, R0, -INF , !P0 ;  /* 0xff800000007b7808 */ /* 0x000fe20004000000 */
[----:B------:R-:W-:Y:S01]  /*3f50*/  VIADD R0, R36, 0x18 ;  /* 0x0000001824007836 */ /* 0x000fe20000000000 */
[----:B------:R-:W-:Y:S02]  /*3f60*/  FSEL R111, R2, -INF , !P1 ;  /* 0xff800000026f7808 */ /* 0x000fe40004800000 */
[----:B------:R-:W-:Y:S01]  /*3f70*/  I2FP.F32.U32 R2, R6 ;  /* 0x0000000600027245 */ /* 0x000fe20000201000 */
[----:B------:R-:W-:Y:S01]  /*3f80*/  HMMA.16816.F32.BF16 R8, R24, R10, R100 ;  /* 0x0000000a1808723c */ /* 0x000fe20000041864 */
[----:B------:R-:W-:Y:S01]  /*3f90*/  FSEL R128, R3, -INF , !P3 ;  /* 0xff80000003807808 */ /* 0x000fe20005800000 */
[----:B------:R-:W-:Y:S01]  /*3fa0*/  FFMA.FTZ R3, R5, UR7, R18 ;  /* 0x0000000705037c23 */ /* 0x000fe20008010012 */
[----:B------:R-:W-:Y:S01]  /*3fb0*/  ISETP.GE.AND P2, PT, R6, R48, PT ;  /* 0x000000300600720c */ /* 0x000fe20003f46270 */
[C---:B------:R-:W-:Y:S01]  /*3fc0*/  FFMA.FTZ R5, R2.reuse, UR7, R33 ;  /* 0x0000000702057c23 */ /* 0x040fe20008010021 */
[----:B------:R-:W-:Y:S01]  /*3fd0*/  FFMA.FTZ R7, R2, UR7, R35 ;  /* 0x0000000702077c23 */ /* 0x000fe20008010023 */
[----:B------:R-:W-:-:S02]  /*3fe0*/  ISETP.GE.AND P0, PT, R6, R51, PT ;  /* 0x000000330600720c */ /* 0x000fc40003f06270 */
[----:B------:R-:W-:Y:S01]  /*3ff0*/  FSEL R117, R3, -INF , !P4 ;  /* 0xff80000003757808 */ /* 0x000fe20006000000 */
[----:B------:R-:W-:Y:S01]  /*4000*/  FFMA.FTZ R3, R2, UR7, R17 ;  /* 0x0000000702037c23 */ /* 0x000fe20008010011 */
[----:B------:R-:W-:Y:S02]  /*4010*/  FSEL R121, R5, -INF , !P2 ;  /* 0xff80000005797808 */ /* 0x000fe40005000000 */
[----:B------:R-:W-:Y:S02]  /*4020*/  I2FP.F32.U32 R5, R0 ;  /* 0x0000000000057245 */ /* 0x000fe40000201000 */
[----:B------:R-:W-:Y:S02]  /*4030*/  ISETP.GE.AND P3, PT, R6, R50, PT ;  /* 0x000000320600720c */ /* 0x000fe40003f66270 */
[----:B------:R-:W-:Y:S01]  /*4040*/  FSEL R110, R4, -INF , !P5 ;  /* 0xff800000046e7808 */ /* 0x000fe20006800000 */
[----:B------:R-:W-:Y:S01]  /*4050*/  FFMA.FTZ R4, R5, UR7, R40 ;  /* 0x0000000705047c23 */ /* 0x000fe20008010028 */
[----:B------:R-:W-:-:S02]  /*4060*/  FSEL R35, R7, -INF , !P0 ;  /* 0xff80000007237808 */ /* 0x000fc40004000000 */
[C---:B------:R-:W-:Y:S02]  /*4070*/  ISETP.GE.AND P5, PT, R0.reuse, R48, PT ;  /* 0x000000300000720c */ /* 0x040fe40003fa6270 */
[C---:B------:R-:W-:Y:S02]  /*4080*/  ISETP.GE.AND P4, PT, R0.reuse, R51, PT ;  /* 0x000000330000720c */ /* 0x040fe40003f86270 */
[C---:B------:R-:W-:Y:S02]  /*4090*/  ISETP.GE.AND P2, PT, R0.reuse, R50, PT ;  /* 0x000000320000720c */ /* 0x040fe40003f46270 */
[-C--:B------:R-:W-:Y:S01]  /*40a0*/  ISETP.GE.AND P0, PT, R0, R49.reuse, PT ;  /* 0x000000310000720c */ /* 0x080fe20003f06270 */
[----:B------:R-:W-:Y:S01]  /*40b0*/  FFMA.FTZ R0, R2, UR7, R19 ;  /* 0x0000000702007c23 */ /* 0x000fe20008010013 */
[----:B------:R-:W-:Y:S01]  /*40c0*/  ISETP.GE.AND P1, PT, R6, R49, PT ;  /* 0x000000310600720c */ /* 0x000fe20003f26270 */
[----:B------:R-:W-:Y:S01]  /*40d0*/  HMMA.16816.F32.BF16 R16, R24, R20, R96 ;  /* 0x000000141810723c */ /* 0x000fe20000041860 */
[----:B------:R-:W-:Y:S01]  /*40e0*/  FSEL R108, R3, -INF , !P3 ;  /* 0xff800000036c7808 */ /* 0x000fe20005800000 */
[----:B------:R-:W-:Y:S01]  /*40f0*/  FFMA.FTZ R2, R5, UR7, R10 ;  /* 0x0000000705027c23 */ /* 0x000fe2000801000a */
[----:B------:R-:W-:-:S02]  /*4100*/  VIADD R6, R36, 0x19 ;  /* 0x0000001924067836 */ /* 0x000fc40000000000 */
[----:B------:R-:W-:Y:S01]  /*4110*/  FFMA.FTZ R3, R5, UR7, R8 ;  /* 0x0000000705037c23 */ /* 0x000fe20008010008 */
[----:B------:R-:W-:Y:S01]  /*4120*/  FSEL R109, R0, -INF , !P1 ;  /* 0xff800000006d7808 */ /* 0x000fe20004800000 */
[----:B------:R-:W-:Y:S01]  /*4130*/  VIADD R0, R36, 0x20 ;  /* 0x0000002024007836 */ /* 0x000fe20000000000 */
[----:B------:R-:W-:Y:S02]  /*4140*/  FSEL R58, R2, -INF , !P4 ;  /* 0xff800000023a7808 */ /* 0x000fe40006000000 */
        /* <DEDUP_REMOVED lines=86> */
[----:B------:R-:W-:-:S02]  /*46b0*/  FSEL R80, R4, -INF , !P5 ;  /* 0xff80000004507808 */ /* 0x000fc40006800000 */
[----:B------:R-:W-:Y:S02]  /*46c0*/  I2FP.F32.U32 R5, R0 ;  /* 0x0000000000057245 */ /* 0x000fe40000201000 */
[----:B------:R-:W-:Y:S02]  /*46d0*/  FSEL R45, R3, -INF , !P4 ;  /* 0xff800000032d7808 */ /* 0x000fe40006000000 */
[C---:B------:R-:W-:Y:S01]  /*46e0*/  ISETP.GE.AND P3, PT, R0.reuse, R48, PT ;  /* 0x000000300000720c */ /* 0x040fe20003f66270 */
[C---:B------:R-:W-:Y:S01]  /*46f0*/  FFMA.FTZ R3, R5.reuse, UR7, R27 ;  /* 0x0000000705037c23 */ /* 0x040fe2000801001b */
[C---:B------:R-:W-:Y:S01]  /*4700*/  ISETP.GE.AND P1, PT, R0.reuse, R51, PT ;  /* 0x000000330000720c */ /* 0x040fe20003f26270 */
[----:B------:R-:W-:Y:S01]  /*4710*/  FFMA.FTZ R4, R5, UR7, R25 ;  /* 0x0000000705047c23 */ /* 0x000fe20008010019 */
[C---:B------:R-:W-:Y:S02]  /*4720*/  ISETP.GE.AND P5, PT, R0.reuse, R50, PT ;  /* 0x000000320000720c */ /* 0x040fe40003fa6270 */
[----:B------:R-:W-:Y:S01]  /*4730*/  ISETP.GE.AND P4, PT, R0, R49, PT ;  /* 0x000000310000720c */ /* 0x000fe20003f86270 */
[----:B------:R-:W-:Y:S01]  /*4740*/  FFMA.FTZ R0, R7, UR7, R30 ;  /* 0x0000000707007c23 */ /* 0x000fe2000801001e */
[----:B------:R-:W-:Y:S01]  /*4750*/  I2FP.F32.U32 R6, R36 ;  /* 0x0000002400067245 */ /* 0x000fe20000201000 */
[C---:B------:R-:W-:Y:S01]  /*4760*/  FFMA.FTZ R7, R5.reuse, UR7, R29 ;  /* 0x0000000705077c23 */ /* 0x040fe2000801001d */
[----:B------:R-:W-:Y:S01]  /*4770*/  FSEL R62, R2, -INF , !P2 ;  /* 0xff800000023e7808 */ /* 0x000fe20005000000 */
[----:B------:R-:W-:Y:S01]  /*4780*/  VIADD R2, R36, 0x39 ;  /* 0x0000003924027836 */ /* 0x000fe20000000000 */
[----:B------:R-:W-:Y:S01]  /*4790*/  FSEL R66, R0, -INF , !P0 ;  /* 0xff80000000427808 */ /* 0x000fe20004000000 */
[----:B------:R-:W-:Y:S01]  /*47a0*/  FFMA.FTZ R0, R6, UR7, R68 ;  /* 0x0000000706007c23 */ /* 0x000fe20008010044 */
[----:B------:R-:W-:Y:S01]  /*47b0*/  ISETP.GE.AND P2, PT, R36, R48, PT ;  /* 0x000000302400720c */ /* 0x000fe20003f46270 */
[----:B------:R-:W-:Y:S01]  /*47c0*/  FFMA.FTZ R5, R5, UR7, R31 ;  /* 0x0000000705057c23 */ /* 0x000fe2000801001f */
[----:B------:R-:W-:Y:S01]  /*47d0*/  FSEL R44, R3, -INF , !P1 ;  /* 0xff800000032c7808 */ /* 0x000fe20004800000 */
[----:B------:R-:W-:Y:S01]  /*47e0*/  FFMA.FTZ R3, R6, UR7, R70 ;  /* 0x0000000706037c23 */ /* 0x000fe20008010046 */
[----:B------:R-:W-:-:S02]  /*47f0*/  ISETP.GE.AND P0, PT, R36, R51, PT ;  /* 0x000000332400720c */ /* 0x000fc40003f06270 */
[----:B------:R-:W-:Y:S02]  /*4800*/  FSEL R64, R0, -INF , !P2 ;  /* 0xff80000000407808 */ /* 0x000fe40005000000 */
[----:B------:R-:W-:Y:S02]  /*4810*/  I2FP.F32.U32 R0, R2 ;  /* 0x0000000200007245 */ /* 0x000fe40000201000 */
[----:B------:R-:W-:Y:S02]  /*4820*/  FSEL R56, R7, -INF , !P5 ;  /* 0xff80000007387808 */ /* 0x000fe40006800000 */
[----:B------:R-:W-:Y:S01]  /*4830*/  FSEL R65, R5, -INF , !P4 ;  /* 0xff80000005417808 */ /* 0x000fe20006000000 */
[C---:B------:R-:W-:Y:S01]  /*4840*/  FFMA.FTZ R5, R0.reuse, UR7, R63 ;  /* 0x0000000700057c23 */ /* 0x040fe2000801003f */
[----:B------:R-:W-:Y:S01]  /*4850*/  FSEL R34, R3, -INF , !P0 ;  /* 0xff80000003227808 */ /* 0x000fe20004000000 */
[----:B------:R-:W-:Y:S01]  /*4860*/  FFMA.FTZ R3, R0, UR7, R53 ;  /* 0x0000000700037c23 */ /* 0x000fe20008010035 */
[----:B------:R-:W-:Y:S01]  /*4870*/  FSEL R69, R4, -INF , !P3 ;  /* 0xff80000004457808 */ /* 0x000fe20005800000 */
[----:B------:R-:W-:Y:S01]  /*4880*/  FFMA.FTZ R4, R6, UR7, R72 ;  /* 0x0000000706047c23 */ /* 0x000fe20008010048 */
[----:B------:R-:W-:-:S02]  /*4890*/  ISETP.GE.AND P5, PT, R2, R48, PT ;  /* 0x000000300200720c */ /* 0x000fc40003fa6270 */
[C---:B------:R-:W-:Y:S02]  /*48a0*/  ISETP.GE.AND P4, PT, R2.reuse, R51, PT ;  /* 0x000000330200720c */ /* 0x040fe40003f86270 */
[CC--:B------:R-:W-:Y:S02]  /*48b0*/  ISETP.GE.AND P2, PT, R2.reuse, R50.reuse, PT ;  /* 0x000000320200720c */ /* 0x0c0fe40003f46270 */
[-C--:B------:R-:W-:Y:S01]  /*48c0*/  ISETP.GE.AND P0, PT, R2, R49.reuse, PT ;  /* 0x000000310200720c */ /* 0x080fe20003f06270 */
[----:B------:R-:W-:Y:S01]  /*48d0*/  FFMA.FTZ R2, R6, UR7, R74 ;  /* 0x0000000706027c23 */ /* 0x000fe2000801004a */
        /* <DEDUP_REMOVED lines=62> */
.L_x_783:
[----:B------:R3:W-:Y:S02]  /*4cc0*/  STS.128 [R215+0x8800], RZ ;  /* 0x008800ffd7007388 */ /* 0x0007e40000000c00 */
.L_x_784:
[----:B------:R-:W-:Y:S05]  /*4cd0*/  BSYNC.RECONVERGENT B0 ;  /* 0x0000000000007941 */ /* 0x000fea0003800200 */
.L_x_782:
[----:B------:R-:W0:Y:S02]  /*4ce0*/  LDGDEPBAR ;  /* 0x00000000000079af */ /* 0x000e240000000000 */
.L_x_781:
[----:B------:R-:W4:Y:S01]  /*4cf0*/  LDCU.64 UR4, c[0x0][0x418] ;  /* 0x00008300ff0477ac */ /* 0x000f220008000a00 */
[----:B------:R-:W-:Y:S01]  /*4d00*/  IMAD R0, R161, UR27, R162 ;  /* 0x0000001ba1007c24 */ /* 0x000fe2000f8e02a2 */
[----:B-1----:R-:W-:Y:S01]  /*4d10*/  FMNMX3.FTZ R5, R64, R134, R132, !PT ;  /* 0x0000008640057276 */ /* 0x002fe20007810084 */
[----:B--2---:R-:W-:Y:S01]  /*4d20*/  IMAD.U32 R3, RZ, RZ, UR19 ;  /* 0x00000013ff037e24 */ /* 0x004fe2000f8e00ff */
[----:B------:R-:W-:Y:S01]  /*4d30*/  USHF.L.U32 UR14, UR6, 0x10, URZ ;  /* 0x00000010060e7899 */ /* 0x000fe200080006ff */
[----:B------:R-:W-:Y:S01]  /*4d40*/  IMAD.WIDE.U32 R14, R160, -0x2daee0ad, RZ ;  /* 0xd2511f53a00e7825 */ /* 0x000fe200078e00ff */
[----:B------:R-:W-:Y:S01]  /*4d50*/  SHF.R.S32.HI R4, RZ, 0x1f, R0 ;  /* 0x0000001fff047819 */ /* 0x000fe20000011400 */
[----:B------:R-:W-:Y:S01]  /*4d60*/  USHF.L.U32 UR25, UR25, 0x1, URZ ;  /* 0x0000000119197899 */ /* 0x000fe200080006ff */
[----:B------:R-:W-:Y:S01]  /*4d70*/  IADD3 R2, P0, PT, R0, UR19, RZ ;  /* 0x0000001300027c10 */ /* 0x000fe2000ff1e0ff */
[----:B------:R-:W-:Y:S01]  /*4d80*/  IMAD.U32 R6, RZ, RZ, UR23 ;  /* 0x00000017ff067e24 */ /* 0x000fe2000f8e00ff */
[----:B------:R-:W-:Y:S01]  /*4d90*/  FMNMX3.FTZ R5, R5, R131, R128, !PT ;  /* 0x0000008305057276 */ /* 0x000fe20007810080 */
[----:B------:R-:W-:Y:S01]  /*4da0*/  IMAD.U32 R0, RZ, RZ, UR14 ;  /* 0x0000000eff007e24 */ /* 0x000fe2000f8e00ff */
[----:B------:R-:W-:Y:S01]  /*4db0*/  LEA.HI.X.SX32 R3, R3, R4, 0x1, P0 ;  /* 0x0000000403037211 */ /* 0x000fe200000f0eff */
[----:B------:R-:W-:Y:S01]  /*4dc0*/  IMAD.U32 R4, RZ, RZ, UR6 ;  /* 0x00000006ff047e24 */ /* 0x000fe2000f8e00ff */
[----:B------:R-:W-:Y:S01]  /*4dd0*/  UIADD3 UR16, UPT, UPT, UR22, -0x61c88647, URZ ;  /* 0x9e3779b916107890 */ /* 0x000fe2000fffe0ff */
[C---:B------:R-:W-:Y:S01]  /*4de0*/  VIADD R9, R156.reuse, 0x4 ;  /* 0x000000049c097836 */ /* 0x040fe20000000000 */
[----:B------:R-:W-:Y:S01]  /*4df0*/  STL.64 [R1+0x138], R14 ;  /* 0x0001380e01007387 */ /* 0x000fe20000100a00 */
[----:B------:R-:W-:Y:S01]  /*4e00*/  IMAD.WIDE.U32 R16, R156, -0x326172a9, RZ ;  /* 0xcd9e8d579c107825 */ /* 0x000fe200078e00ff */
[----:B----4-:R-:W-:Y:S01]  /*4e10*/  LEA R42, P0, R2, UR4, 0x1 ;  /* 0x00000004022a7c11 */ /* 0x010fe2000f8008ff */
[----:B------:R-:W-:Y:S01]  /*4e20*/  UIADD3 UR4, UPT, UPT, UR23, -0x4498517b, URZ ;  /* 0xbb67ae8517047890 */ /* 0x000fe2000fffe0ff */
[----:B------:R-:W-:Y:S01]  /*4e30*/  LOP3.LUT R0, R4, 0xff0000, R0, 0xf8, !PT ;  /* 0x00ff000004007812 */ /* 0x000fe200078ef800 */
[----:B------:R-:W-:Y:S01]  /*4e40*/  IMAD.WIDE.U32 R12, R9, -0x326172a9, RZ ;  /* 0xcd9e8d57090c7825 */ /* 0x000fe200078e00ff */
[----:B------:R-:W-:Y:S01]  /*4e50*/  LEA.HI.X R43, R2, UR5, R3, 0x1, P0 ;  /* 0x00000005022b7c11 */ /* 0x000fe200080f0c03 */
[----:B------:R-:W-:Y:S01]  /*4e60*/  UIADD3 UR5, UPT, UPT, UR25, 0x1, URZ ;  /* 0x0000000119057890 */ /* 0x000fe2000fffe0ff */
[----:B------:R-:W-:Y:S01]  /*4e70*/  FMNMX3.FTZ R4, R34, R127, R122, !PT ;  /* 0x0000007f22047276 */ /* 0x000fe2000781007a */
[----:B------:R-:W-:Y:S01]  /*4e80*/  UIADD3 UR31, UPT, UPT, UR22, 0x3c6ef372, URZ ;  /* 0x3c6ef372161f7890 */ /* 0x000fe2000fffe0ff */
[----:B------:R-:W-:Y:S01]  /*4e90*/  FMNMX3.FTZ R3, R39, R129, R119, !PT ;  /* 0x0000008127037276 */ /* 0x000fe20007810077 */
[----:B------:R1:W-:Y:S01]  /*4ea0*/  STL.64 [R1+0x108], R16 ;  /* 0x0001081001007387 */ /* 0x0003e20000100a00 */
[----:B------:R-:W-:Y:S01]  /*4eb0*/  FMNMX3.FTZ R2, R40, R130, R126, !PT ;  /* 0x0000008228027276 */ /* 0x000fe2000781007e */
[----:B------:R-:W-:Y:S01]  /*4ec0*/  UIADD3 UR28, UPT, UPT, UR23, 0x32370b8f, URZ ;  /* 0x32370b8f171c7890 */ /* 0x000fe2000fffe0ff */
[----:B------:R-:W-:Y:S01]  /*4ed0*/  FMNMX3.FTZ R8, R4, R118, R111, !PT ;  /* 0x0000007604087276 */ /* 0x000fe2000781006f */
[----:B------:R-:W-:Y:S01]  /*4ee0*/  UIADD3 UR30, UPT, UPT, UR23, 0x76cf5d0a, URZ ;  /* 0x76cf5d0a171e7890 */ /* 0x000fe2000fffe0ff */
[----:B------:R-:W-:Y:S01]  /*4ef0*/  FMNMX3.FTZ R7, R3, R120, R110, !PT ;  /* 0x0000007803077276 */ /* 0x000fe2000781006e */
[----:B------:R-:W-:Y:S01]  /*4f00*/  STL.64 [R1+0x110], R12 ;  /* 0x0001100c01007387 */ /* 0x000fe20000100a00 */
[----:B------:R-:W-:Y:S01]  /*4f10*/  FMNMX3.FTZ R3, R2, R123, R117, !PT ;  /* 0x0000007b02037276 */ /* 0x000fe20007810075 */
[----:B------:R-:W-:Y:S01]  /*4f20*/  UIADD3 UR29, UPT, UPT, UR22, -0x255992d5, URZ ;  /* 0xdaa66d2b161d7890 */ /* 0x000fe2000fffe0ff */
[----:B------:R-:W-:Y:S01]  /*4f30*/  LOP3.LUT R4, R6, UR25, R15, 0x96, !PT ;  /* 0x0000001906047c12 */ /* 0x000fe2000f8e960f */
[----:B------:R-:W-:Y:S01]  /*4f40*/  UIADD3 UR24, UPT, UPT, UR22, 0x78dde6e4, URZ ;  /* 0x78dde6e416187890 */ /* 0x000fe2000fffe0ff */
[----:B------:R-:W-:Y:S01]  /*4f50*/  FMNMX3.FTZ R8, R8, R35, R58, !PT ;  /* 0x0000002308087276 */ /* 0x000fe2000781003a */
[----:B------:R-:W-:Y:S01]  /*4f60*/  UIADD3 UR19, UPT, UPT, UR23, -0x126145ec, URZ ;  /* 0xed9eba1417137890 */ /* 0x000fe2000fffe0ff */
[----:B------:R-:W-:Y:S01]  /*4f70*/  FMNMX3.FTZ R7, R7, R108, R96, !PT ;  /* 0x0000006c07077276 */ /* 0x000fe20007810060 */
[----:B------:R-:W2:Y:S01]  /*4f80*/  LDCU UR32, c[0x0][0x45c] ;  /* 0x00008b80ff2077ac */ /* 0x000ea20008000800 */
[----:B------:R-:W-:Y:S01]  /*4f90*/  FMNMX3.FTZ R3, R3, R109, R98, !PT ;  /* 0x0000006d03037276 */ /* 0x000fe20007810062 */
[----:B------:R-:W-:Y:S01]  /*4fa0*/  IMAD.IADD R181, R159, 0x1, R158 ;  /* 0x000000019fb57824 */ /* 0x000fe200078e029e */
[----:B------:R-:W-:Y:S01]  /*4fb0*/  FMNMX3.FTZ R9, R5, R121, R116, !PT ;  /* 0x0000007905097276 */ /* 0x000fe20007810074 */
[----:B------:R-:W-:Y:S01]  /*4fc0*/  IMAD.WIDE.U32 R4, R4, -0x326172a9, RZ ;  /* 0xcd9e8d5704047825 */ /* 0x000fe200078e00ff */
[----:B------:R-:W-:Y:S01]  /*4fd0*/  FMNMX3.FTZ R8, R8, R57, R85, !PT ;  /* 0x0000003908087276 */ /* 0x000fe20007810055 */
[----:B------:R-:W-:Y:S01]  /*4fe0*/  UIADD3 UR15, UPT, UPT, UR22, 0x1715609d, URZ ;  /* 0x1715609d160f7890 */ /* 0x000fe2000fffe0ff */
[----:B------:R-:W-:Y:S01]  /*4ff0*/  FMNMX3.FTZ R7, R7, R89, R86, !PT ;  /* 0x0000005907077276 */ /* 0x000fe20007810056 */
[----:B------:R-:W-:Y:S01]  /*5000*/  UIADD3 UR14, UPT, UPT, UR22, -0x4ab325aa, URZ ;  /* 0xb54cda56160e7890 */ /* 0x000fe2000fffe0ff */
[----:B------:R-:W-:Y:S01]  /*5010*/  FMNMX3.FTZ R6, R3, R91, R88, !PT ;  /* 0x0000005b03067276 */ /* 0x000fe20007810058 */
[----:B------:R-:W-:Y:S01]  /*5020*/  USHF.L.U32 UR17, UR27, 0x3, URZ ;  /* 0x000000031b117899 */ /* 0x000fe200080006ff */
[----:B------:R-:W-:-:S02]  /*5030*/  FMNMX3.FTZ R9, R9, R99, R97, !PT ;  /* 0x0000006309097276 */ /* 0x000fc40007810061 */
[--C-:B------:R-:W-:Y:S02]  /*5040*/  LOP3.LUT R18, R16, UR16, R5.reuse, 0x96, !PT ;  /* 0x0000001010127c12 */ /* 0x100fe4000f8e9605 */
[----:B------:R-:W-:Y:S02]  /*5050*/  LOP3.LUT R20, R12, UR16, R5, 0x96, !PT ;  /* 0x000000100c147c12 */ /* 0x000fe4000f8e9605 */
        /* <DEDUP_REMOVED lines=8> */
[----:B------:R-:W-:Y:S02]  /*50e0*/  FMNMX3.FTZ R7, R7, R71, R66, !PT ;  /* 0x0000004707077276 */ /* 0x000fe40007810042 */
[----:B------:R-:W-:Y:S02]  /*50f0*/  FMNMX3.FTZ R9, R9, R83, R80, !PT ;  /* 0x0000005309097276 */ /* 0x000fe40007810050 */
[----:B------:R-:W-:Y:S02]  /*5100*/  LOP3.LUT R2, R157, UR22, R17, 0x96, !PT ;  /* 0x000000169d027c12 */ /* 0x000fe4000f8e9611 */
[----:B------:R-:W-:-:S02]  /*5110*/  FMNMX3.FTZ R8, R6, R44, R133, !PT ;  /* 0x0000002c06087276 */ /* 0x000fc40007810085 */
[----:B------:R-:W-:Y:S01]  /*5120*/  FMNMX3.FTZ R6, R5, R56, R135, !PT ;  /* 0x0000003805067276 */ /* 0x000fe20007810087 */
[----:B------:R-:W-:Y:S01]  /*5130*/  IMAD.WIDE.U32 R24, R2, -0x2daee0ad, RZ ;  /* 0xd2511f5302187825 */ /* 0x000fe200078e00ff */
[----:B------:R-:W-:Y:S02]  /*5140*/  FMNMX3.FTZ R5, R7, R65, R136, !PT ;  /* 0x0000004107057276 */ /* 0x000fe40007810088 */
[----:B------:R-:W-:Y:S01]  /*5150*/  FMNMX3.FTZ R7, R9, R69, R137, !PT ;  /* 0x0000004509077276 */ /* 0x000fe20007810089 */
[----:B------:R-:W-:Y:S01]  /*5160*/  IMAD.U32 R2, RZ, RZ, UR5 ;  /* 0x00000005ff027e24 */ /* 0x000fe2000f8e00ff */
[----:B------:R-:W-:Y:S01]  /*5170*/  FMNMX.FTZ R102, R37, R8, !PT ;  /* 0x0000000825667209 */ /* 0x000fe20007810000 */
[----:B------:R-:W-:Y:S01]  /*5180*/  STL.64 [R1+0x148], R24 ;  /* 0x0001481801007387 */ /* 0x000fe20000100a00 */
[----:B------:R-:W-:Y:S01]  /*5190*/  FMNMX.FTZ R8, R54, R5, !PT ;  /* 0x0000000536087209 */ /* 0x000fe20007810000 */
[----:B------:R-:W-:Y:S01]  /*51a0*/  UIADD3 UR5, UPT, UPT, UR23, -0x56f99767, URZ ;  /* 0xa906689917057890 */ /* 0x000fe2000fffe0ff */
[----:B------:R-:W-:Y:S01]  /*51b0*/  FMNMX.FTZ R103, R63, R7, !PT ;  /* 0x000000073f677209 */ /* 0x000fe20007810000 */
[----:B------:R-:W-:Y:S01]  /*51c0*/  SHFL.BFLY PT, R11, R102, 0x2, 0x1f ;  /* 0x0c401f00660b7f89 */ /* 0x000fe200000e0000 */
[----:B------:R-:W-:-:S02]  /*51d0*/  LOP3.LUT R10, R157, UR22, R13, 0x96, !PT ;  /* 0x000000169d0a7c12 */ /* 0x000fc4000f8e960d */
[----:B------:R-:W-:Y:S01]  /*51e0*/  LOP3.LUT R2, R2, UR23, R15, 0x96, !PT ;  /* 0x0000001702027c12 */ /* 0x000fe2000f8e960f */
[----:B------:R-:W4:Y:S01]  /*51f0*/  SHFL.BFLY PT, R100, R8, 0x2, 0x1f ;  /* 0x0c401f0008647f89 */ /* 0x000f2200000e0000 */
[----:B------:R-:W-:Y:S01]  /*5200*/  LOP3.LUT R3, R14, UR4, R25, 0x96, !PT ;  /* 0x000000040e037c12 */ /* 0x000fe2000f8e9619 */
[----:B------:R-:W-:Y:S01]  /*5210*/  IMAD.WIDE.U32 R32, R10, -0x2daee0ad, RZ ;  /* 0xd2511f530a207825 */ /* 0x000fe200078e00ff */
[----:B------:R-:W-:Y:S01]  /*5220*/  FMNMX.FTZ R101, R41, R6, !PT ;  /* 0x0000000629657209 */ /* 0x000fe20007810000 */
[----:B------:R-:W5:Y:S02]  /*5230*/  SHFL.BFLY PT, R15, R103, 0x2, 0x1f ;  /* 0x0c401f00670f7f89 */ /* 0x000f6400000e0000 */
[----:B------:R-:W-:Y:S01]  /*5240*/  IMAD.WIDE.U32 R52, R3, -0x326172a9, RZ ;  /* 0xcd9e8d5703347825 */ /* 0x000fe200078e00ff */
[----:B------:R-:W-:Y:S01]  /*5250*/  LOP3.LUT R10, R14, UR4, R33, 0x96, !PT ;  /* 0x000000040e0a7c12 */ /* 0x000fe2000f8e9621 */
[----:B------:R-:W-:Y:S01]  /*5260*/  STL.64 [R1+0x158], R32 ;  /* 0x0001582001007387 */ /* 0x000fe20000100a00 */
[----:B------:R-:W-:Y:S01]  /*5270*/  UIADD3 UR4, UPT, UPT, UR23, 0x646e171e, URZ ;  /* 0x646e171e17047890 */ /* 0x000fe2000fffe0ff */
[----:B------:R-:W-:Y:S01]  /*5280*/  IMAD.WIDE.U32 R2, R2, -0x326172a9, RZ ;  /* 0xcd9e8d5702027825 */ /* 0x000fe200078e00ff */
[----:B------:R-:W-:Y:S01]  /*5290*/  LOP3.LUT R5, R4, UR31, R53, 0x96, !PT ;  /* 0x0000001f04057c12 */ /* 0x000fe2000f8e9635 */
[----:B------:R-:W3:Y:S02]  /*52a0*/  SHFL.BFLY PT, R14, R101, 0x2, 0x1f ;  /* 0x0c401f00650e7f89 */ /* 0x000ee400000e0000 */
[----:B------:R-:W-:Y:S01]  /*52b0*/  IMAD.WIDE.U32 R46, R10, -0x326172a9, RZ ;  /* 0xcd9e8d570a2e7825 */ /* 0x000fe200078e00ff */
[----:B------:R-:W-:Y:S01]  /*52c0*/  LOP3.LUT R7, R16, UR16, R3, 0x96, !PT ;  /* 0x0000001010077c12 */ /* 0x000fe2000f8e9603 */
[----:B------:R-:W-:Y:S01]  /*52d0*/  STL.64 [R1+0x8], R52 ;  /* 0x0000083401007387 */ /* 0x000fe20000100a00 */
[----:B------:R-:W-:-:S02]  /*52e0*/  LOP3.LUT R6, R2, UR31, R53, 0x96, !PT ;  /* 0x0000001f02067c12 */ /* 0x000fc4000f8e9635 */
[----:B------:R-:W-:Y:S01]  /*52f0*/  LOP3.LUT R9, R4, UR31, R47, 0x96, !PT ;  /* 0x0000001f04097c12 */ /* 0x000fe2000f8e962f */
[----:B------:R-:W-:Y:S01]  /*5300*/  IMAD.WIDE.U32 R4, R5, -0x2daee0ad, RZ ;  /* 0xd2511f5305047825 */ /* 0x000fe200078e00ff */
[----:B-1----:R-:W-:Y:S01]  /*5310*/  LOP3.LUT R16, R12, UR16, R3, 0x96, !PT ;  /* 0x000000100c107c12 */ /* 0x002fe2000f8e9603 */
[----:B------:R-:W-:Y:S01]  /*5320*/  STL.64 [R1+0x18], R46 ;  /* 0x0000182e01007387 */ /* 0x000fe20000100a00 */
[----:B------:R-:W-:Y:S01]  /*5330*/  LOP3.LUT R22, R2, UR31, R47, 0x96, !PT ;  /* 0x0000001f02167c12 */ /* 0x000fe2000f8e962f */
[----:B------:R-:W-:Y:S01]  /*5340*/  IMAD.WIDE.U32 R2, R9, -0x2daee0ad, RZ ;  /* 0xd2511f5309027825 */ /* 0x000fe200078e00ff */
[----:B----4-:R-:W-:Y:S02]  /*5350*/  FMNMX.FTZ R100, R8, R100, !PT ;  /* 0x0000006408647209 */ /* 0x010fe40007810000 */
[----:B------:R-:W-:Y:S01]  /*5360*/  LOP3.LUT R17, R18, UR28, R5, 0x96, !PT ;  /* 0x0000001c12117c12 */ /* 0x000fe2000f8e9605 */
[----:B------:R-:W-:Y:S01]  /*5370*/  IMAD.WIDE.U32 R12, R7, -0x2daee0ad, RZ ;  /* 0xd2511f53070c7825 */ /* 0x000fe200078e00ff */
[----:B-----5:R-:W-:-:S02]  /*5380*/  FMNMX.FTZ R103, R103, R15, !PT ;  /* 0x0000000f67677209 */ /* 0x020fc40007810000 */
[----:B------:R-:W-:Y:S01]  /*5390*/  LOP3.LUT R5, R32, UR30, R21, 0x96, !PT ;  /* 0x0000001e20057c12 */ /* 0x000fe2000f8e9615 */
[----:B------:R-:W-:Y:S01]  /*53a0*/  IMAD.WIDE.U32 R6, R6, -0x2daee0ad, RZ ;  /* 0xd2511f5306067825 */ /* 0x000fe200078e00ff */
[----:B------:R-:W-:Y:S01]  /*53b0*/  LOP3.LUT R23, R20, UR28, R3, 0x96, !PT ;  /* 0x0000001c14177c12 */ /* 0x000fe2000f8e9603 */
[----:B------:R-:W1:Y:S01]  /*53c0*/  SHFL.BFLY PT, R21, R103, 0x1, 0x1f ;  /* 0x0c201f0067157f89 */ /* 0x000e6200000e0000 */
[----:B------:R-:W-:Y:S01]  /*53d0*/  LOP3.LUT R10, R24, UR30, R19, 0x96, !PT ;  /* 0x0000001e180a7c12 */ /* 0x000fe2000f8e9613 */
[----:B------:R-:W-:Y:S01]  /*53e0*/  IMAD.WIDE.U32 R30, R5, -0x326172a9, RZ ;  /* 0xcd9e8d57051e7825 */ /* 0x000fe200078e00ff */
[----:B------:R-:W-:Y:S01]  /*53f0*/  FMNMX.FTZ R102, R102, R11, !PT ;  /* 0x0000000b66667209 */ /* 0x000fe20007810000 */
[----:B------:R-:W4:Y:S01]  /*5400*/  SHFL.BFLY PT, R20, R100, 0x1, 0x1f ;  /* 0x0c201f0064147f89 */ /* 0x000f2200000e0000 */
[----:B---3--:R-:W-:Y:S01]  /*5410*/  FMNMX.FTZ R101, R101, R14, !PT ;  /* 0x0000000e65657209 */ /* 0x008fe20007810000 */
[----:B------:R-:W-:Y:S01]  /*5420*/  IMAD.WIDE.U32 R26, R10, -0x326172a9, RZ ;  /* 0xcd9e8d570a1a7825 */ /* 0x000fe200078e00ff */
[----:B------:R-:W-:Y:S01]  /*5430*/  LOP3.LUT R25, R24, UR30, R13, 0x96, !PT ;  /* 0x0000001e18197c12 */ /* 0x000fe2000f8e960d */
[----:B------:R-:W3:Y:S01]  /*5440*/  SHFL.BFLY PT, R18, R102, 0x1, 0x1f ;  /* 0x0c201f0066127f89 */ /* 0x000ee200000e0000 */
[----:B------:R-:W-:Y:S01]  /*5450*/  LOP3.LUT R24, R12, UR28, R7, 0x96, !PT ;  /* 0x0000001c0c187c12 */ /* 0x000fe2000f8e9607 */
[----:B------:R-:W-:Y:S01]  /*5460*/  IMAD.WIDE.U32 R14, R16, -0x2daee0ad, RZ ;  /* 0xd2511f53100e7825 */ /* 0x000fe200078e00ff */
[----:B------:R-:W-:Y:S01]  /*5470*/  LOP3.LUT R8, R52, UR29, R27, 0x96, !PT ;  /* 0x0000001d34087c12 */ /* 0x000fe2000f8e961b */
[----:B------:R-:W5:Y:S01]  /*5480*/  SHFL.BFLY PT, R19, R101, 0x1, 0x1f ;  /* 0x0c201f0065137f89 */ /* 0x000f6200000e0000 */
[----:B------:R-:W-:Y:S01]  /*5490*/  LOP3.LUT R12, R46, UR29, R31, 0x96, !PT ;  /* 0x0000001d2e0c7c12 */ /* 0x000fe2000f8e961f */
[----:B------:R-:W-:Y:S01]  /*54a0*/  IMAD.WIDE.U32 R10, R22, -0x2daee0ad, RZ ;  /* 0xd2511f53160a7825 */ /* 0x000fe200078e00ff */
[----:B------:R-:W-:-:S03]  /*54b0*/  LOP3.LUT R3, R32, UR30, R15, 0x96, !PT ;  /* 0x0000001e20037c12 */ /* 0x000fc6000f8e960f */
[----:B------:R-:W-:Y:S01]  /*54c0*/  IMAD.WIDE.U32 R28, R17, -0x326172a9, RZ ;  /* 0xcd9e8d57111c7825 */ /* 0x000fe200078e00ff */
[----:B------:R-:W-:-:S03]  /*54d0*/  LOP3.LUT R5, R14, UR28, R11, 0x96, !PT ;  /* 0x0000001c0e057c12 */ /* 0x000fc6000f8e960b */
[----:B------:R-:W-:Y:S01]  /*54e0*/  IMAD.WIDE.U32 R8, R8, -0x2daee0ad, RZ ;  /* 0xd2511f5308087825 */ /* 0x000fe200078e00ff */
[----:B------:R-:W-:Y:S02]  /*54f0*/  LOP3.LUT R11, R26, UR24, R29, 0x96, !PT ;  /* 0x000000181a0b7c12 */ /* 0x000fe4000f8e961d */
[----:B-1----:R-:W-:Y:S01]  /*5500*/  FMNMX.FTZ R103, R103, R21, !PT ;  /* 0x0000001567677209 */ /* 0x002fe20007810000 */
[----:B------:R-:W-:Y:S01]  /*5510*/  IMAD.WIDE.U32 R12, R12, -0x2daee0ad, RZ ;  /* 0xd2511f530c0c7825 */ /* 0x000fe200078e00ff */
[----:B------:R-:W-:Y:S02]  /*5520*/  LOP3.LUT R4, R4, UR19, R9, 0x96, !PT ;  /* 0x0000001304047c12 */ /* 0x000fe4000f8e9609 */
[----:B----4-:R-:W-:Y:S01]  /*5530*/  FMNMX.FTZ R100, R100, R20, !PT ;  /* 0x0000001464647209 */ /* 0x010fe20007810000 */
[----:B------:R-:W-:Y:S01]  /*5540*/  IMAD.WIDE.U32 R14, R25, -0x326172a9, RZ ;  /* 0xcd9e8d57190e7825 */ /* 0x000fe200078e00ff */
[----:B------:R-:W-:Y:S02]  /*5550*/  LOP3.LUT R7, R2, UR19, R13, 0x96, !PT ;  /* 0x0000001302077c12 */ /* 0x000fe4000f8e960d */
[----:B---3--:R-:W-:Y:S01]  /*5560*/  FMNMX.FTZ R102, R102, R18, !PT ;  /* 0x0000001266667209 */ /* 0x008fe20007810000 */
[----:B------:R-:W-:Y:S01]  /*5570*/  IMAD.WIDE.U32 R32, R24, -0x326172a9, RZ ;  /* 0xcd9e8d5718207825 */ /* 0x000fe200078e00ff */
[----:B------:R-:W-:-:S02]  /*5580*/  LOP3.LUT R16, R52, UR29, R15, 0x96, !PT ;  /* 0x0000001d34107c12 */ /* 0x000fc4000f8e960f */
[----:B-----5:R-:W-:Y:S01]  /*5590*/  FMNMX.FTZ R101, R101, R19, !PT ;  /* 0x0000001365657209 */ /* 0x020fe20007810000 */
[----:B------:R-:W-:Y:S01]  /*55a0*/  IMAD.WIDE.U32 R2, R3, -0x326172a9, RZ ;  /* 0xcd9e8d5703027825 */ /* 0x000fe200078e00ff */
[----:B------:R-:W-:Y:S02]  /*55b0*/  LOP3.LUT R9, R14, UR24, R33, 0x96, !PT ;  /* 0x000000180e097c12 */ /* 0x000fe4000f8e9621 */
[----:B------:R-:W-:Y:S01]  /*55c0*/  FSETP.NEU.FTZ.AND P0, PT, R102, -INF , PT ;  /* 0xff8000006600780b */ /* 0x000fe20003f1d000 */
[----:B------:R-:W-:Y:S01]  /*55d0*/  IMAD.WIDE.U32 R26, R5, -0x326172a9, RZ ;  /* 0xcd9e8d57051a7825 */ /* 0x000fe200078e00ff */
[----:B------:R-:W-:Y:S02]  /*55e0*/  LOP3.LUT R3, R46, UR29, R3, 0x96, !PT ;  /* 0x0000001d2e037c12 */ /* 0x000fe4000f8e9603 */
[----:B------:R-:W-:Y:S01]  /*55f0*/  FSETP.NEU.FTZ.AND P1, PT, R101, -INF , PT ;  /* 0xff8000006500780b */ /* 0x000fe20003f3d000 */
[----:B------:R-:W-:Y:S01]  /*5600*/  IMAD.WIDE.U32 R24, R23, -0x326172a9, RZ ;  /* 0xcd9e8d5717187825 */ /* 0x000fe200078e00ff */
[----:B------:R-:W-:-:S03]  /*5610*/  LOP3.LUT R13, R2, UR24, R27, 0x96, !PT ;  /* 0x00000018020d7c12 */ /* 0x000fc6000f8e961b */
        /* <DEDUP_REMOVED lines=17> */
[C---:B------:R-:W-:Y:S02]  /*5730*/  PRMT R22, R2.reuse, 0x7770, RZ ;  /* 0x0000777002167816 */ /* 0x040fe400000000ff */
[C---:B------:R-:W-:Y:S01]  /*5740*/  PRMT R31, R2.reuse, 0x7773, RZ ;  /* 0x00007773021f7816 */ /* 0x040fe200000000ff */
[----:B------:R-:W-:Y:S01]  /*5750*/  IMAD.MOV.U32 R73, RZ, RZ, R2 ;  /* 0x000000ffff497224 */ /* 0x000fe200078e0002 */
[C---:B------:R-:W-:Y:S01]  /*5760*/  PRMT R30, R2.reuse, 0x7772, RZ ;  /* 0x00007772021e7816 */ /* 0x040fe200000000ff */
[----:B------:R-:W-:Y:S01]  /*5770*/  IMAD.WIDE.U32 R160, R11, -0x326172a9, RZ ;  /* 0xcd9e8d570ba07825 */ /* 0x000fe200078e00ff */
[----:B------:R-:W-:-:S03]  /*5780*/  PRMT R36, R2, 0x7771, RZ ;  /* 0x0000777102247816 */ /* 0x000fc600000000ff */
[----:B--2---:R-:W-:Y:S01]  /*5790*/  FMUL.FTZ R2, R102, UR32 ;  /* 0x0000002066027c20 */ /* 0x004fe20008410000 */
[----:B------:R-:W-:Y:S01]  /*57a0*/  LOP3.LUT R12, R4, UR14, R3, 0x96, !PT ;  /* 0x0000000e040c7c12 */ /* 0x000fe2000f8e9603 */
[----:B------:R-:W-:Y:S01]  /*57b0*/  IMAD.WIDE.U32 R4, R5, -0x2daee0ad, RZ ;  /* 0xd2511f5305047825 */ /* 0x000fe200078e00ff */
[----:B------:R-:W-:-:S03]  /*57c0*/  LOP3.LUT R38, R6, UR5, R163, 0x96, !PT ;  /* 0x0000000506267c12 */ /* 0x000fc6000f8e96a3 */
[----:B------:R-:W-:Y:S01]  /*57d0*/  FMUL.FTZ R3, R101, UR32 ;  /* 0x0000002065037c20 */ /* 0x000fe20008410000 */
[----:B------:R-:W-:Y:S01]  /*57e0*/  FSEL R2, R2, RZ, P0 ;  /* 0x000000ff02027208 */ /* 0x000fe20000000000 */
[----:B------:R-:W-:Y:S01]  /*57f0*/  IMAD.WIDE.U32 R6, R8, -0x2daee0ad, RZ ;  /* 0xd2511f5308067825 */ /* 0x000fe200078e00ff */
[C---:B------:R-:W-:Y:S02]  /*5800*/  PRMT R47, R4.reuse, 0x7770, RZ ;  /* 0x00007770042f7816 */ /* 0x040fe400000000ff */
[C---:B------:R-:W-:Y:S01]  /*5810*/  PRMT R92, R4.reuse, 0x7771, RZ ;  /* 0x00007771045c7816 */ /* 0x040fe200000000ff */
[----:B------:R-:W-:Y:S01]  /*5820*/  IMAD.WIDE.U32 R8, R9, -0x326172a9, RZ ;  /* 0xcd9e8d5709087825 */ /* 0x000fe200078e00ff */
[----:B------:R-:W-:-:S03]  /*5830*/  PRMT R76, R4, 0x7772, RZ ;  /* 0x00007772044c7816 */ /* 0x000fc600000000ff */
[----:B------:R-:W-:Y:S01]  /*5840*/  FFMA.FTZ R21, R122, UR32, -R2 ;  /* 0x000000207a157c23 */ /* 0x000fe20008010802 */
[----:B------:R-:W-:Y:S01]  /*5850*/  PRMT R75, R4, 0x7773, RZ ;  /* 0x00007773044b7816 */ /* 0x000fe200000000ff */
[----:B------:R-:W-:Y:S02]  /*5860*/  IMAD.MOV.U32 R172, RZ, RZ, R4 ;  /* 0x000000ffffac7224 */ /* 0x000fe400078e0004 */
[----:B------:R-:W-:Y:S01]  /*5870*/  FMUL.FTZ R4, R100, UR32 ;  /* 0x0000002064047c20 */ /* 0x000fe20008410000 */
[----:B------:R-:W-:Y:S01]  /*5880*/  FSEL R3, R3, RZ, P1 ;  /* 0x000000ff03037208 */ /* 0x000fe20000800000 */
[----:B------:R-:W-:Y:S01]  /*5890*/  IMAD.MOV.U32 R174, RZ, RZ, R6 ;  /* 0x000000ffffae7224 */ /* 0x000fe200078e0006 */
[----:B------:R-:W-:Y:S01]  /*58a0*/  LOP3.LUT R17, R20, UR4, R5, 0x96, !PT ;  /* 0x0000000414117c12 */ /* 0x000fe2000f8e9605 */
[----:B------:R-:W-:Y:S01]  /*58b0*/  FMUL.FTZ R5, R103, UR32 ;  /* 0x0000002067057c20 */ /* 0x000fe20008410000 */
[----:B------:R-:W-:Y:S01]  /*58c0*/  FSETP.NEU.FTZ.AND P0, PT, R100, -INF , PT ;  /* 0xff8000006400780b */ /* 0x000fe20003f1d000 */
[--C-:B------:R-:W-:Y:S01]  /*58d0*/  FFMA.FTZ R23, R118, UR32, -R2.reuse ;  /* 0x0000002076177c23 */ /* 0x100fe20008010802 */
[----:B------:R-:W-:Y:S01]  /*58e0*/  LOP3.LUT R78, R32, UR15, R9, 0x96, !PT ;  /* 0x0000000f204e7c12 */ /* 0x000fe2000f8e9609 */
[--C-:B------:R-:W-:Y:S01]  /*58f0*/  FFMA.FTZ R9, R34, UR32, -R2.reuse ;  /* 0x0000002022097c23 */ /* 0x100fe20008010802 */
[C---:B------:R-:W-:Y:S01]  /*5900*/  PRMT R46, R6.reuse, 0x7770, RZ ;  /* 0x00007770062e7816 */ /* 0x040fe200000000ff */
[--C-:B------:R-:W-:Y:S01]  /*5910*/  FFMA.FTZ R34, R111, UR32, -R2.reuse ;  /* 0x000000206f227c23 */ /* 0x100fe20008010802 */
[C---:B------:R-:W-:Y:S01]  /*5920*/  PRMT R114, R6.reuse, 0x7771, RZ ;  /* 0x0000777106727816 */ /* 0x040fe200000000ff */
[--C-:B------:R-:W-:Y:S01]  /*5930*/  FFMA.FTZ R35, R35, UR32, -R2.reuse ;  /* 0x0000002023237c23 */ /* 0x100fe20008010802 */
[----:B------:R-:W-:Y:S01]  /*5940*/  PRMT R72, R6, 0x7772, RZ ;  /* 0x0000777206487816 */ /* 0x000fe200000000ff */
[--C-:B------:R-:W-:Y:S01]  /*5950*/  FFMA.FTZ R58, R58, UR32, -R2.reuse ;  /* 0x000000203a3a7c23 */ /* 0x100fe20008010802 */
[----:B------:R-:W-:Y:S01]  /*5960*/  PRMT R70, R6, 0x7773, RZ ;  /* 0x0000777306467816 */ /* 0x000fe200000000ff */
        /* <DEDUP_REMOVED lines=11> */
[----:B------:R-:W-:Y:S01]  /*5a20*/  IMAD.WIDE.U32 R18, R10, -0x326172a9, RZ ;  /* 0xcd9e8d570a127825 */ /* 0x000fe200078e00ff */
[----:B------:R-:W-:-:S03]  /*5a30*/  FSEL R2, R4, RZ, P0 ;  /* 0x000000ff04027208 */ /* 0x000fc60000000000 */
        /* <DEDUP_REMOVED lines=17> */
[--C-:B------:R-:W-:Y:S01]  /*5b50*/  FFMA.FTZ R25, R123, UR32, -R2.reuse ;  /* 0x000000207b197c23 */ /* 0x100fe20008010802 */
[----:B------:R-:W-:Y:S01]  /*5b60*/  LOP3.LUT R52, R8, UR14, R161, 0x96, !PT ;  /* 0x0000000e08347c12 */ /* 0x000fe2000f8e96a1 */
[--C-:B------:R-:W-:Y:S01]  /*5b70*/  FFMA.FTZ R62, R91, UR32, -R2.reuse ;  /* 0x000000205b3e7c23 */ /* 0x100fe20008010802 */
[----:B------:R-:W-:Y:S01]  /*5b80*/  LOP3.LUT R74, R26, UR15, R19, 0x96, !PT ;  /* 0x0000000f1a4a7c12 */ /* 0x000fe2000f8e9613 */
[----:B------:R-:W-:Y:S01]  /*5b90*/  MUFU.EX2 R167, R9 ;  /* 0x0000000900a77308 */ /* 0x000fe20000000800 */
[----:B------:R-:W-:Y:S01]  /*5ba0*/  LOP3.LUT R16, R16, UR4, R7, 0x96, !PT ;  /* 0x0000000410107c12 */ /* 0x000fe2000f8e9607 */
[--C-:B------:R-:W-:Y:S01]  /*5bb0*/  FFMA.FTZ R10, R40, UR32, -R2.reuse ;  /* 0x00000020280a7c23 */ /* 0x100fe20008010802 */
[--C-:B------:R-:W-:Y:S01]  /*5bc0*/  FFMA.FTZ R15, R130, UR32, -R2.reuse ;  /* 0x00000020820f7c23 */ /* 0x100fe20008010802 */
[----:B------:R1:W2:Y:S01]  /*5bd0*/  MUFU.EX2 R161, R6 ;  /* 0x0000000600a17308 */ /* 0x0002a20000000800 */
        /* <DEDUP_REMOVED lines=14> */
[----:B------:R-:W-:Y:S01]  /*5cc0*/  PRMT R2, R12, 0x7632, R2 ;  /* 0x000076320c027816 */ /* 0x000fe20000000002 */
[----:B------:R-:W-:Y:S01]  /*5cd0*/  IMAD.WIDE.U32 R4, R24, -0x326172a9, RZ ;  /* 0xcd9e8d5718047825 */ /* 0x000fe200078e00ff */
[----:B------:R-:W-:Y:S03]  /*5ce0*/  MUFU.EX2 R163, R7 ;  /* 0x0000000700a37308 */ /* 0x000fe60000000800 */
[--C-:B------:R-:W-:Y:S01]  /*5cf0*/  FFMA.FTZ R54, R116, UR32, -R3.reuse ;  /* 0x0000002074367c23 */ /* 0x100fe20008010803 */
[----:B-1----:R-:W-:Y:S01]  /*5d00*/  LOP3.LUT R6, R2, 0xff, RZ, 0xc0, !PT ;  /* 0x000000ff02067812 */ /* 0x002fe200078ec0ff */
[--C-:B------:R-:W-:Y:S01]  /*5d10*/  FFMA.FTZ R20, R132, UR32, -R3.reuse ;  /* 0x0000002084147c23 */ /* 0x100fe20008010803 */
[----:B------:R-:W1:Y:S01]  /*5d20*/  MUFU.EX2 R159, R8 ;  /* 0x00000008009f7308 */ /* 0x000e620000000800 */
[----:B------:R-:W-:Y:S01]  /*5d30*/  LOP3.LUT R2, R12, 0xffff, RZ, 0xc0, !PT ;  /* 0x0000ffff0c027812 */ /* 0x000fe200078ec0ff */
[--C-:B------:R-:W-:Y:S01]  /*5d40*/  FFMA.FTZ R19, R131, UR32, -R3.reuse ;  /* 0x0000002083137c23 */ /* 0x100fe20008010803 */
[----:B------:R-:W-:Y:S01]  /*5d50*/  ISETP.LE.U32.AND P4, PT, R6, UR6, PT ;  /* 0x0000000606007c0c */ /* 0x000fe2000bf83070 */
[--C-:B------:R-:W-:Y:S01]  /*5d60*/  FFMA.FTZ R32, R128, UR32, -R3.reuse ;  /* 0x0000002080207c23 */ /* 0x100fe20008010803 */
[----:B------:R-:W-:Y:S01]  /*5d70*/  SHF.R.U32.HI R29, RZ, 0x8, R2 ;  /* 0x00000008ff1d7819 */ /* 0x000fe20000011602 */
[--C-:B------:R-:W-:Y:S01]  /*5d80*/  FFMA.FTZ R33, R121, UR32, -R3.reuse ;  /* 0x0000002079217c23 */ /* 0x100fe20008010803 */
[----:B--2---:R-:W-:Y:S01]  /*5d90*/  F2FP.BF16.F32.PACK_AB R2, R161, R167 ;  /* 0x000000a7a102723e */ /* 0x004fe200000010ff */
[--C-:B------:R-:W-:Y:S01]  /*5da0*/  FFMA.FTZ R55, R99, UR32, -R3.reuse ;  /* 0x0000002063377c23 */ /* 0x100fe20008010803 */
[----:B------:R-:W-:Y:S01]  /*5db0*/  LOP3.LUT R24, R12, 0xff, RZ, 0xc0, !PT ;  /* 0x000000ff0c187812 */ /* 0x000fe200078ec0ff */
        /* <DEDUP_REMOVED lines=8> */
[----:B------:R-:W-:Y:S01]  /*5e40*/  LOP3.LUT R3, R29, 0xffff, RZ, 0xc0, !PT ;  /* 0x0000ffff1d037812 */ /* 0x000fe200078ec0ff */
[----:B------:R-:W-:Y:S01]  /*5e50*/  MUFU.EX2 R146, R10 ;  /* 0x0000000a00927308 */ /* 0x000fe20000000800 */
[----:B------:R-:W-:Y:S01]  /*5e60*/  LOP3.LUT R14, R14, UR14, R5, 0x96, !PT ;  /* 0x0000000e0e0e7c12 */ /* 0x000fe2000f8e9605 */
[----:B------:R-:W-:Y:S01]  /*5e70*/  IMAD.WIDE.U32 R124, R38, -0x326172a9, RZ ;  /* 0xcd9e8d57267c7825 */ /* 0x000fe200078e00ff */
[----:B------:R-:W-:Y:S01]  /*5e80*/  PRMT R41, R2, 0x7610, R41 ;  /* 0x0000761002297816 */ /* 0x000fe20000000029 */
[----:B------:R2:W3:Y:S01]  /*5e90*/  MUFU.EX2 R136, R15 ;  /* 0x0000000f00887308 */ /* 0x0004e20000000800 */
[----:B------:R-:W-:-:S02]  /*5ea0*/  ISETP.LE.U32.AND P3, PT, R24, UR6, PT ;  /* 0x0000000618007c0c */ /* 0x000fc4000bf63070 */
[----:B------:R-:W-:Y:S01]  /*5eb0*/  PRMT R40, R2, 0x7632, R40 ;  /* 0x0000763202287816 */ /* 0x000fe20000000028 */
[----:B------:R-:W-:Y:S01]  /*5ec0*/  @!P4 HFMA2.BF16_V2 R63, -RZ.H0_H0, RZ.H0_H0, -R41.H0_H0 ;  /* 0x200000ffff3fc231 */ /* 0x000fe20000340929 */
[----:B------:R-:W-:Y:S01]  /*5ed0*/  ISETP.LE.U32.AND P2, PT, R3, UR6, PT ;  /* 0x0000000603007c0c */ /* 0x000fe2000bf43070 */
[----:B------:R-:W-:Y:S01]  /*5ee0*/  MUFU.EX2 R149, R13 ;  /* 0x0000000d00957308 */ /* 0x000fe20000000800 */
[----:B-1----:R-:W-:Y:S02]  /*5ef0*/  F2FP.BF16.F32.PACK_AB R2, R159, R163 ;  /* 0x000000a39f02723e */ /* 0x002fe400000010ff */
[----:B------:R-:W-:Y:S01]  /*5f00*/  PRMT R3, R14, 0x7632, R3 ;  /* 0x000076320e037816 */ /* 0x000fe20000000003 */
[----:B------:R-:W1:Y:S01]  /*5f10*/  MUFU.EX2 R142, R11 ;  /* 0x0000000b008e7308 */ /* 0x000e620000000800 */
[----:B------:R-:W-:Y:S02]  /*5f20*/  ISETP.LE.U32.AND P1, PT, R22, UR6, PT ;  /* 0x0000000616007c0c */ /* 0x000fe4000bf23070 */
[----:B------:R-:W-:Y:S01]  /*5f30*/  SHF.R.U32.HI R22, RZ, 0x18, R12 ;  /* 0x00000018ff167819 */ /* 0x000fe2000001160c */
[----:B------:R4:W-:Y:S01]  /*5f40*/  MUFU.EX2 R177, R21 ;  /* 0x0000001500b17308 */ /* 0x0009e20000000800 */
[C---:B------:R-:W-:Y:S01]  /*5f50*/  PRMT R39, R2.reuse, 0x7610, R39 ;  /* 0x0000761002277816 */ /* 0x040fe20000000027 */
[----:B--2---:R-:W-:Y:S01]  /*5f60*/  IMAD.MOV.U32 R15, RZ, RZ, R4 ;  /* 0x000000ffff0f7224 */ /* 0x004fe200078e0004 */
[----:B------:R-:W-:Y:S01]  /*5f70*/  PRMT R37, R2, 0x7632, R37 ;  /* 0x0000763202257816 */ /* 0x000fe20000000025 */
[----:B------:R1:W-:Y:S01]  /*5f80*/  MUFU.EX2 R178, R20 ;  /* 0x0000001400b27308 */ /* 0x0003e20000000800 */
[----:B------:R-:W-:Y:S01]  /*5f90*/  LOP3.LUT R2, R3, 0xff, RZ, 0xc0, !PT ;  /* 0x000000ff03027812 */ /* 0x000fe200078ec0ff */
[----:B------:R-:W-:Y:S01]  /*5fa0*/  @!P3 HFMA2.BF16_V2 R67, -RZ.H0_H0, RZ.H0_H0, -R39.H0_H0 ;  /* 0x200000ffff43b231 */ /* 0x000fe20000340927 */
[----:B------:R-:W-:Y:S01]  /*5fb0*/  ISETP.LE.U32.AND P0, PT, R22, UR6, PT ;  /* 0x0000000616007c0c */ /* 0x000fe2000bf03070 */
[----:B------:R-:W2:Y:S01]  /*5fc0*/  MUFU.EX2 R180, R19 ;  /* 0x0000001300b47308 */ /* 0x000ea20000000800 */
[----:B------:R-:W-:Y:S01]  /*5fd0*/  PRMT R119, R41, 0x5410, R40 ;  /* 0x0000541029777816 */ /* 0x000fe20000000028 */
[----:B------:R-:W-:Y:S01]  /*5fe0*/  @!P2 HFMA2.BF16_V2 R66, -RZ.H0_H0, RZ.H0_H0, -R37.H0_H0 ;  /* 0x200000ffff42a231 */ /* 0x000fe20000340925 */
[----:B------:R-:W-:Y:S01]  /*5ff0*/  @!P4 PRMT R41, R63, 0x5410, RZ ;  /* 0x000054103f29c816 */ /* 0x000fe200000000ff */
[----:B------:R-:W5:Y:S01]  /*6000*/  MUFU.EX2 R179, R23 ;  /* 0x0000001700b37308 */ /* 0x000f620000000800 */
[----:B------:R-:W-:-:S02]  /*6010*/  ISETP.LE.U32.AND P4, PT, R2, UR6, PT ;  /* 0x0000000602007c0c */ /* 0x000fc4000bf83070 */
[----:B---3--:R-:W-:Y:S01]  /*6020*/  F2FP.BF16.F32.PACK_AB R2, R136, R146 ;  /* 0x000000928802723e */ /* 0x008fe200000010ff */
[----:B------:R-:W-:Y:S01]  /*6030*/  MUFU.EX2 R152, R27 ;  /* 0x0000001b00987308 */ /* 0x000fe20000000800 */
[----:B----4-:R-:W-:Y:S01]  /*6040*/  LOP3.LUT R21, R14, 0xff, RZ, 0xc0, !PT ;  /* 0x000000ff0e157812 */ /* 0x010fe200078ec0ff */
[----:B-1----:R-:W-:Y:S01]  /*6050*/  FADD.FTZ R20, R149, R142 ;  /* 0x0000008e95147221 */ /* 0x002fe20000010000 */
[----:B------:R-:W-:Y:S01]  /*6060*/  PRMT R117, R39, 0x5410, R37 ;  /* 0x0000541027757816 */ /* 0x000fe20000000025 */
[----:B------:R-:W-:Y:S01]  /*6070*/  @!P0 HFMA2.BF16_V2 R68, -RZ.H0_H0, RZ.H0_H0, -R40.H0_H0 ;  /* 0x200000ffff448231 */ /* 0x000fe20000340928 */
[----:B------:R-:W-:Y:S01]  /*6080*/  @!P3 PRMT R39, R67, 0x5410, RZ ;  /* 0x000054104327b816 */ /* 0x000fe200000000ff */
[----:B------:R-:W1:Y:S01]  /*6090*/  MUFU.EX2 R171, R28 ;  /* 0x0000001c00ab7308 */ /* 0x000e620000000800 */
[----:B------:R-:W-:Y:S02]  /*60a0*/  PRMT R67, R2, 0x7610, R67 ;  /* 0x0000761002437816 */ /* 0x000fe40000000043 */
[----:B------:R-:W-:Y:S01]  /*60b0*/  ISETP.LE.U32.AND P5, PT, R21, UR6, PT ;  /* 0x0000000615007c0c */ /* 0x000fe2000bfa3070 */
[----:B------:R-:W-:Y:S01]  /*60c0*/  MUFU.EX2 R148, R26 ;  /* 0x0000001a00947308 */ /* 0x000fe20000000800 */
[----:B------:R-:W-:Y:S01]  /*60d0*/  @!P2 PRMT R37, R66, 0x5410, RZ ;  /* 0x000054104225a816 */ /* 0x000fe200000000ff */
[----:B------:R-:W-:Y:S01]  /*60e0*/  @!P4 HFMA2.BF16_V2 R71, -RZ.H0_H0, RZ.H0_H0, -R67.H0_H0 ;  /* 0x200000ffff47c231 */ /* 0x000fe20000340943 */
[----:B------:R-:W-:Y:S01]  /*60f0*/  F2FP.BF16.F32.PACK_AB R3, R142, R149 ;  /* 0x000000958e03723e */ /* 0x000fe200000010ff */
[----:B------:R-:W-:Y:S01]  /*6100*/  MUFU.EX2 R246, R32 ;  /* 0x0000002000f67308 */ /* 0x000fe20000000800 */
[----:B------:R-:W-:Y:S01]  /*6110*/  PRMT R66, R2, 0x7632, R66 ;  /* 0x0000763202427816 */ /* 0x000fe20000000042 */
[----:B------:R-:W-:Y:S01]  /*6120*/  STG.E.U16 desc[UR20][R42.64], R39 ;  /* 0x000000272a007986 */ /* 0x000fe2000c101514 */
[----:B------:R-:W-:Y:S01]  /*6130*/  ISETP.LE.U32.AND P3, PT, R47, UR6, PT ;  /* 0x000000062f007c0c */ /* 0x000fe2000bf63070 */
[----:B------:R-:W-:Y:S01]  /*6140*/  MUFU.EX2 R247, R33 ;  /* 0x0000002100f77308 */ /* 0x000fe20000000800 */
[----:B------:R-:W-:Y:S01]  /*6150*/  @!P0 PRMT R40, R68, 0x5410, RZ ;  /* 0x0000541044288816 */ /* 0x000fe200000000ff */
[----:B------:R-:W-:Y:S01]  /*6160*/  STG.E.U16 desc[UR20][R42.64+0x2], R37 ;  /* 0x000002252a007986 */ /* 0x000fe2000c101514 */
[----:B------:R-:W-:Y:S01]  /*6170*/  PRMT R47, R3, 0x7610, R47 ;  /* 0x00007610032f7816 */ /* 0x000fe2000000002f */
[----:B------:R-:W-:Y:S01]  /*6180*/  MUFU.EX2 R33, R34 ;  /* 0x0000002200217308 */ /* 0x000fe20000000800 */
[----:B------:R-:W-:-:S02]  /*6190*/  ISETP.LE.U32.AND P2, PT, R46, UR6, PT ;  /* 0x000000062e007c0c */ /* 0x000fc4000bf43070 */
[----:B------:R-:W-:Y:S01]  /*61a0*/  ISETP.GT.U32.AND P0, PT, R31, UR6, PT ;  /* 0x000000061f007c0c */ /* 0x000fe2000bf04070 */
[----:B------:R-:W-:Y:S01]  /*61b0*/  @!P5 HFMA2.BF16_V2 R69, -RZ.H0_H0, RZ.H0_H0, -R47.H0_H0 ;  /* 0x200000ffff45d231 */ /* 0x000fe2000034092f */
[----:B------:R-:W-:Y:S01]  /*61c0*/  PRMT R126, R67, 0x5410, R66 ;  /* 0x00005410437e7816 */ /* 0x000fe20000000042 */
[----:B------:R-:W-:Y:S01]  /*61d0*/  MUFU.EX2 R245, R35 ;  /* 0x0000002300f57308 */ /* 0x000fe20000000800 */
[----:B------:R-:W-:Y:S02]  /*61e0*/  PRMT R46, R3, 0x7632, R46 ;  /* 0x00007632032e7816 */ /* 0x000fe4000000002e */
[----:B------:R-:W-:Y:S01]  /*61f0*/  @!P4 PRMT R67, R71, 0x5410, RZ ;  /* 0x000054104743c816 */ /* 0x000fe200000000ff */
[----:B------:R-:W-:Y:S01]  /*6200*/  MUFU.EX2 R32, R45 ;  /* 0x0000002d00207308 */ /* 0x000fe20000000800 */
[----:B--2---:R-:W-:Y:S02]  /*6210*/  F2FP.BF16.F32.PACK_AB R3, R180, R178 ;  /* 0x000000b2b403723e */ /* 0x004fe400000010ff */
[----:B------:R-:W-:Y:S01]  /*6220*/  ISETP.GT.U32.AND P4, PT, R30, UR6, PT ;  /* 0x000000061e007c0c */ /* 0x000fe2000bf84070 */
[----:B------:R-:W-:Y:S01]  /*6230*/  MUFU.EX2 R244, R44 ;  /* 0x0000002c00f47308 */ /* 0x000fe20000000800 */
[----:B-----5:R-:W-:-:S02]  /*6240*/  F2FP.BF16.F32.PACK_AB R2, R179, R177 ;  /* 0x000000b1b302723e */ /* 0x020fc400000010ff */
[----:B------:R-:W-:Y:S01]  /*6250*/  PRMT R68, R3, 0x7610, R68 ;  /* 0x0000761003447816 */ /* 0x000fe20000000044 */
[----:B------:R-:W-:Y:S01]  /*6260*/  MUFU.EX2 R248, R54 ;  /* 0x0000003600f87308 */ /* 0x000fe20000000800 */
[C---:B------:R-:W-:Y:S02]  /*6270*/  PRMT R84, R2.reuse, 0x7632, R84 ;  /* 0x0000763202547816 */ /* 0x040fe40000000054 */
[----:B------:R-:W-:Y:S01]  /*6280*/  PRMT R127, R47, 0x5410, R46 ;  /* 0x000054102f7f7816 */ /* 0x000fe2000000002e */
[----:B------:R-:W-:Y:S01]  /*6290*/  @!P1 HFMA2.BF16_V2 R77, -RZ.H0_H0, RZ.H0_H0, -R68.H0_H0 ;  /* 0x200000ffff4d9231 */ /* 0x000fe20000340944 */
[----:B------:R-:W-:Y:S01]  /*62a0*/  @!P5 PRMT R47, R69, 0x5410, RZ ;  /* 0x00005410452fd816 */ /* 0x000fe200000000ff */
[----:B------:R-:W-:Y:S01]  /*62b0*/  @P0 HFMA2.BF16_V2 R79, -RZ.H0_H0, RZ.H0_H0, -R84.H0_H0 ;  /* 0x200000ffff4f0231 */ /* 0x000fe20000340954 */
[----:B------:R-:W-:Y:S01]  /*62c0*/  PRMT R71, R2, 0x7610, R71 ;  /* 0x0000761002477816 */ /* 0x000fe20000000047 */
[----:B------:R-:W-:Y:S01]  /*62d0*/  MUFU.EX2 R250, R55 ;  /* 0x0000003700fa7308 */ /* 0x000fe20000000800 */
[----:B------:R-:W-:-:S02]  /*62e0*/  LOP3.LUT R38, R18, UR14, R125, 0x96, !PT ;  /* 0x0000000e12267c12 */ /* 0x000fc4000f8e967d */
[----:B------:R-:W-:Y:S01]  /*62f0*/  PRMT R69, R3, 0x7632, R69 ;  /* 0x0000763203457816 */ /* 0x000fe20000000045 */
[----:B------:R2:W3:Y:S01]  /*6300*/  MUFU.EX2 R125, R25 ;  /* 0x00000019007d7308 */ /* 0x0004e20000000800 */
[----:B------:R-:W-:Y:S01]  /*6310*/  SHF.R.U32.HI R19, RZ, 0x18, R14 ;  /* 0x00000018ff137819 */ /* 0x000fe2000001160e */
[----:B------:R-:W-:Y:S01]  /*6320*/  @P4 HFMA2.BF16_V2 R82, -RZ.H0_H0, RZ.H0_H0, -R71.H0_H0 ;  /* 0x200000ffff524231 */ /* 0x000fe20000340947 */
[----:B------:R-:W-:Y:S01]  /*6330*/  PRMT R80, R68, 0x5410, R69 ;  /* 0x0000541044507816 */ /* 0x000fe20000000045 */
[----:B------:R-:W-:Y:S01]  /*6340*/  MUFU.EX2 R249, R57 ;  /* 0x0000003900f97308 */ /* 0x000fe20000000800 */
[----:B------:R-:W-:Y:S02]  /*6350*/  PRMT R2, R4, 0x7770, RZ ;  /* 0x0000777004027816 */ /* 0x000fe400000000ff */
[----:B------:R-:W-:Y:S01]  /*6360*/  ISETP.GT.U32.AND P5, PT, R36, UR6, PT ;  /* 0x0000000624007c0c */ /* 0x000fe2000bfa4070 */
[----:B------:R-:W-:Y:S01]  /*6370*/  MUFU.EX2 R149, R64 ;  /* 0x0000004000957308 */ /* 0x000fe20000000800 */
[----:B------:R-:W-:-:S02]  /*6380*/  @!P1 PRMT R68, R77, 0x5410, RZ ;  /* 0x000054104d449816 */ /* 0x000fc400000000ff */
[----:B------:R-:W-:Y:S01]  /*6390*/  ISETP.LE.U32.AND P1, PT, R19, UR6, PT ;  /* 0x0000000613007c0c */ /* 0x000fe2000bf23070 */
[----:B------:R-:W-:Y:S01]  /*63a0*/  MUFU.EX2 R138, R138 ;  /* 0x0000008a008a7308 */ /* 0x000fe20000000800 */
[----:B------:R-:W-:Y:S01]  /*63b0*/  PRMT R88, R71, 0x5410, R84 ;  /* 0x0000541047587816 */ /* 0x000fe20000000054 */
[----:B--2---:R-:W-:Y:S01]  /*63c0*/  FADD.FTZ R25, R163, R159 ;  /* 0x0000009fa3197221 */ /* 0x004fe20000010000 */
[----:B------:R-:W-:Y:S01]  /*63d0*/  PRMT R8, R4, 0x7773, RZ ;  /* 0x0000777304087816 */ /* 0x000fe200000000ff */
[----:B------:R-:W-:Y:S01]  /*63e0*/  MUFU.EX2 R163, R96 ;  /* 0x0000006000a37308 */ /* 0x000fe20000000800 */
[----:B------:R-:W-:Y:S02]  /*63f0*/  @P0 PRMT R84, R79, 0x5410, RZ ;  /* 0x000054104f540816 */ /* 0x000fe400000000ff */
[----:B------:R-:W-:Y:S01]  /*6400*/  ISETP.LE.U32.AND P0, PT, R2, UR6, PT ;  /* 0x0000000602007c0c */ /* 0x000fe2000bf03070 */
[----:B------:R-:W-:Y:S01]  /*6410*/  @P5 HFMA2.BF16_V2 R81, -RZ.H0_H0, RZ.H0_H0, -R69.H0_H0 ;  /* 0x200000ffff515231 */ /* 0x000fe20000340945 */
[----:B-1----:R-:W-:Y:S01]  /*6420*/  F2FP.BF16.F32.PACK_AB R2, R171, R152 ;  /* 0x00000098ab02723e */ /* 0x002fe200000010ff */
[----:B------:R-:W-:Y:S01]  /*6430*/  MUFU.EX2 R141, R141 ;  /* 0x0000008d008d7308 */ /* 0x000fe20000000800 */
[----:B------:R-:W-:Y:S01]  /*6440*/  @P4 PRMT R71, R82, 0x5410, RZ ;  /* 0x0000541052474816 */ /* 0x000fe200000000ff */
[----:B------:R-:W-:Y:S01]  /*6450*/  @!P1 HFMA2.BF16_V2 R89, -RZ.H0_H0, RZ.H0_H0, -R66.H0_H0 ;  /* 0x200000ffff599231 */ /* 0x000fe20000340942 */
[----:B------:R-:W-:Y:S01]  /*6460*/  ISETP.GT.U32.AND P4, PT, R8, UR6, PT ;  /* 0x0000000608007c0c */ /* 0x000fe2000bf84070 */
[----:B------:R-:W-:Y:S01]  /*6470*/  MUFU.EX2 R140, R140 ;  /* 0x0000008c008c7308 */ /* 0x000fe20000000800 */
[----:B------:R-:W-:-:S02]  /*6480*/  PRMT R87, R2, 0x7610, R87 ;  /* 0x0000761002577816 */ /* 0x000fc40000000057 */
[----:B------:R-:W-:Y:S01]  /*6490*/  PRMT R86, R2, 0x7632, R86 ;  /* 0x0000763202567816 */ /* 0x000fe20000000056 */
[----:B------:R-:W-:Y:S01]  /*64a0*/  MUFU.EX2 R139, R139 ;  /* 0x0000008b008b7308 */ /* 0x000fe20000000800 */
[----:B---3--:R-:W-:Y:S01]  /*64b0*/  F2FP.BF16.F32.PACK_AB R2, R125, R148 ;  /* 0x000000947d02723e */ /* 0x008fe200000010ff */
[----:B------:R-:W-:Y:S01]  /*64c0*/  @!P0 HFMA2.BF16_V2 R90, -RZ.H0_H0, RZ.H0_H0, -R87.H0_H0 ;  /* 0x200000ffff5a8231 */ /* 0x000fe20000340957 */
[----:B------:R-:W-:Y:S01]  /*64d0*/  LOP3.LUT R3, R17, 0xffff, RZ, 0xc0, !PT ;  /* 0x0000ffff11037812 */ /* 0x000fe200078ec0ff */
[----:B------:R-:W-:Y:S01]  /*64e0*/  MUFU.EX2 R96, R129 ;  /* 0x0000008100607308 */ /* 0x000fe20000000800 */
[----:B------:R-:W-:Y:S02]  /*64f0*/  PRMT R224, R2, 0x7632, R224 ;  /* 0x0000763202e07816 */ /* 0x000fe400000000e0 */
[----:B------:R-:W-:Y:S01]  /*6500*/  SHF.R.U32.HI R11, RZ, 0x8, R3 ;  /* 0x00000008ff0b7819 */ /* 0x000fe20000011603 */
[----:B------:R-:W-:Y:S01]  /*6510*/  MUFU.EX2 R230, R230 ;  /* 0x000000e600e67308 */ /* 0x000fe20000000800 */
[----:B------:R-:W-:Y:S01]  /*6520*/  PRMT R18, R4, 0x7771, RZ ;  /* 0x0000777104127816 */ /* 0x000fe200000000ff */
[----:B------:R-:W-:Y:S01]  /*6530*/  @P4 HFMA2.BF16_V2 R95, -RZ.H0_H0, RZ.H0_H0, -R224.H0_H0 ;  /* 0x200000ffff5f4231 */ /* 0x000fe200003409e0 */
[----:B------:R-:W-:Y:S01]  /*6540*/  PRMT R223, R2, 0x7610, R223 ;  /* 0x0000761002df7816 */ /* 0x000fe200000000df */
[----:B------:R-:W-:Y:S01]  /*6550*/  MUFU.EX2 R234, R234 ;  /* 0x000000ea00ea7308 */ /* 0x000fe20000000800 */
[----:B------:R-:W-:-:S02]  /*6560*/  @P5 PRMT R69, R81, 0x5410, RZ ;  /* 0x0000541051455816 */ /* 0x000fc400000000ff */
[----:B------:R-:W-:Y:S02]  /*6570*/  PRMT R6, R4, 0x7772, RZ ;  /* 0x0000777204067816 */ /* 0x000fe400000000ff */
[----:B------:R-:W-:Y:S02]  /*6580*/  LOP3.LUT R2, R11, 0xffff, RZ, 0xc0, !PT ;  /* 0x0000ffff0b027812 */ /* 0x000fe400078ec0ff */
[----:B------:R-:W-:Y:S02]  /*6590*/  ISETP.GT.U32.AND P5, PT, R18, UR6, PT ;  /* 0x0000000612007c0c */ /* 0x000fe4000bfa4070 */
[----:B------:R-:W-:Y:S02]  /*65a0*/  @!P1 PRMT R66, R89, 0x5410, RZ ;  /* 0x0000541059429816 */ /* 0x000fe400000000ff */
[----:B------:R-:W-:Y:S02]  /*65b0*/  PRMT R89, R87, 0x5410, R86 ;  /* 0x0000541057597816 */ /* 0x000fe40000000056 */
[----:B------:R-:W-:-:S02]  /*65c0*/  LOP3.LUT R9, R17, 0xff, RZ, 0xc0, !PT ;  /* 0x000000ff11097812 */ /* 0x000fc400078ec0ff */
[----:B------:R-:W-:Y:S02]  /*65d0*/  @!P0 PRMT R87, R90, 0x5410, RZ ;  /* 0x000054105a578816 */ /* 0x000fe400000000ff */
[----:B------:R-:W-:Y:S02]  /*65e0*/  ISETP.GT.U32.AND P0, PT, R6, UR6, PT ;  /* 0x0000000606007c0c */ /* 0x000fe4000bf04070 */
[----:B------:R-:W-:Y:S01]  /*65f0*/  ISETP.LE.U32.AND P1, PT, R2, UR6, PT ;  /* 0x0000000602007c0c */ /* 0x000fe2000bf23070 */
[----:B------:R-:W-:Y:S01]  /*6600*/  @P5 HFMA2.BF16_V2 R94, -RZ.H0_H0, RZ.H0_H0, -R86.H0_H0 ;  /* 0x200000ffff5e5231 */ /* 0x000fe20000340956 */
[----:B------:R-:W-:Y:S02]  /*6610*/  PRMT R90, R223, 0x5410, R224 ;  /* 0x00005410df5a7816 */ /* 0x000fe400000000e0 */
[----:B------:R-:W-:Y:S02]  /*6620*/  @P4 PRMT R224, R95, 0x5410, RZ ;  /* 0x000054105fe04816 */ /* 0x000fe400000000ff */
[----:B------:R-:W-:Y:S01]  /*6630*/  PRMT R2, R17, 0x7632, R2 ;  /* 0x0000763211027816 */ /* 0x000fe20000000002 */
[----:B------:R-:W-:Y:S01]  /*6640*/  MUFU.EX2 R95, R59 ;  /* 0x0000003b005f7308 */ /* 0x000fe20000000800 */
[----:B------:R-:W-:-:S02]  /*6650*/  ISETP.LE.U32.AND P4, PT, R9, UR6, PT ;  /* 0x0000000609007c0c */ /* 0x000fc4000bf83070 */
[----:B------:R-:W-:Y:S01]  /*6660*/  LOP3.LUT R3, R2, 0xff, RZ, 0xc0, !PT ;  /* 0x000000ff02037812 */ /* 0x000fe200078ec0ff */
[----:B------:R-:W-:Y:S01]  /*6670*/  @P0 HFMA2.BF16_V2 R97, -RZ.H0_H0, RZ.H0_H0, -R223.H0_H0 ;  /* 0x200000ffff610231 */ /* 0x000fe200003409df */
[----:B------:R-:W-:Y:S02]  /*6680*/  F2FP.BF16.F32.PACK_AB R2, R247, R246 ;  /* 0x000000f6f702723e */ /* 0x000fe400000010ff */
[----:B------:R-:W-:Y:S02]  /*6690*/  LOP3.LUT R5, R16, 0xffff, RZ, 0xc0, !PT ;  /* 0x0000ffff10057812 */ /* 0x000fe400078ec0ff */
[C---:B------:R-:W-:Y:S02]  /*66a0*/  PRMT R222, R2.reuse, 0x7610, R222 ;  /* 0x0000761002de7816 */ /* 0x040fe400000000de */
[----:B------:R-:W-:Y:S02]  /*66b0*/  SHF.R.U32.HI R13, RZ, 0x8, R5 ;  /* 0x00000008ff0d7819 */ /* 0x000fe40000011605 */
[----:B------:R-:W-:Y:S01]  /*66c0*/  PRMT R221, R2, 0x7632, R221 ;  /* 0x0000763202dd7816 */ /* 0x000fe200000000dd */
[----:B------:R-:W-:Y:S01]  /*66d0*/  @!P4 HFMA2.BF16_V2 R99, -RZ.H0_H0, RZ.H0_H0, -R222.H0_H0 ;  /* 0x200000ffff63c231 */ /* 0x000fe200003409de */
[----:B------:R-:W-:-:S02]  /*66e0*/  @P5 PRMT R86, R94, 0x5410, RZ ;  /* 0x000054105e565816 */ /* 0x000fc400000000ff */
[----:B------:R-:W-:Y:S01]  /*66f0*/  LOP3.LUT R2, R13, 0xffff, RZ, 0xc0, !PT ;  /* 0x0000ffff0d027812 */ /* 0x000fe200078ec0ff */
[----:B------:R-:W-:Y:S01]  /*6700*/  @!P1 HFMA2.BF16_V2 R98, -RZ.H0_H0, RZ.H0_H0, -R221.H0_H0 ;  /* 0x200000ffff629231 */ /* 0x000fe200003409dd */
[----:B------:R-:W-:Y:S01]  /*6710*/  ISETP.LE.U32.AND P5, PT, R3, UR6, PT ;  /* 0x0000000603007c0c */ /* 0x000fe2000bfa3070 */
[----:B------:R-:W-:Y:S01]  /*6720*/  MUFU.EX2 R94, R53 ;  /* 0x00000035005e7308 */ /* 0x000fe20000000800 */
[----:B------:R-:W-:Y:S02]  /*6730*/  SHF.R.U32.HI R7, RZ, 0x18, R17 ;  /* 0x00000018ff077819 */ /* 0x000fe40000011611 */
[----:B------:R-:W-:Y:S02]  /*6740*/  @P0 PRMT R223, R97, 0x5410, RZ ;  /* 0x0000541061df0816 */ /* 0x000fe400000000ff */
[----:B------:R-:W-:Y:S02]  /*6750*/  ISETP.LE.U32.AND P0, PT, R2, UR6, PT ;  /* 0x0000000602007c0c */ /* 0x000fe4000bf03070 */
[----:B------:R-:W-:-:S02]  /*6760*/  PRMT R79, R222, 0x5410, R221 ;  /* 0x00005410de4f7816 */ /* 0x000fc400000000dd */
[----:B------:R-:W-:Y:S02]  /*6770*/  F2FP.BF16.F32.PACK_AB R2, R245, R33 ;  /* 0x00000021f502723e */ /* 0x000fe400000010ff */
[----:B------:R-:W-:Y:S02]  /*6780*/  @!P4 PRMT R222, R99, 0x5410, RZ ;  /* 0x0000541063dec816 */ /* 0x000fe400000000ff */
[----:B------:R-:W-:Y:S01]  /*6790*/  LOP3.LUT R10, R16, 0xff, RZ, 0xc0, !PT ;  /* 0x000000ff100a7812 */ /* 0x000fe200078ec0ff */
[----:B------:R-:W-:Y:S01]  /*67a0*/  MUFU.EX2 R99, R60 ;  /* 0x0000003c00637308 */ /* 0x000fe20000000800 */
[----:B------:R-:W-:Y:S02]  /*67b0*/  ISETP.LE.U32.AND P4, PT, R7, UR6, PT ;  /* 0x0000000607007c0c */ /* 0x000fe4000bf83070 */
[----:B------:R-:W-:Y:S02]  /*67c0*/  PRMT R220, R2, 0x7610, R220 ;  /* 0x0000761002dc7816 */ /* 0x000fe400000000dc */
[----:B------:R-:W-:-:S02]  /*67d0*/  @!P1 PRMT R221, R98, 0x5410, RZ ;  /* 0x0000541062dd9816 */ /* 0x000fc400000000ff */
[----:B------:R-:W-:Y:S01]  /*67e0*/  ISETP.LE.U32.AND P1, PT, R10, UR6, PT ;  /* 0x000000060a007c0c */ /* 0x000fe2000bf23070 */
[----:B------:R1:W2:Y:S01]  /*67f0*/  MUFU.EX2 R98, R56 ;  /* 0x0000003800627308 */ /* 0x0002a20000000800 */
[----:B------:R-:W-:Y:S01]  /*6800*/  PRMT R219, R2, 0x7632, R219 ;  /* 0x0000763202db7816 */ /* 0x000fe200000000db */
[----:B------:R-:W-:Y:S01]  /*6810*/  @!P5 HFMA2.BF16_V2 R105, -RZ.H0_H0, RZ.H0_H0, -R220.H0_H0 ;  /* 0x200000ffff69d231 */ /* 0x000fe200003409dc */
[----:B------:R-:W-:Y:S02]  /*6820*/  PRMT R2, R16, 0x7632, R2 ;  /* 0x0000763210027816 */ /* 0x000fe40000000002 */
[----:B------:R-:W-:Y:S01]  /*6830*/  F2FP.BF16.F32.PACK_AB R3, R244, R32 ;  /* 0x00000020f403723e */ /* 0x000fe200000010ff */
[----:B------:R-:W-:Y:S01]  /*6840*/  @!P4 HFMA2.BF16_V2 R107, -RZ.H0_H0, RZ.H0_H0, -R219.H0_H0 ;  /* 0x200000ffff6bc231 */ /* 0x000fe200003409db */
[----:B------:R-:W-:Y:S02]  /*6850*/  LOP3.LUT R2, R2, 0xff, RZ, 0xc0, !PT ;  /* 0x000000ff02027812 */ /* 0x000fe400078ec0ff */
[----:B------:R-:W-:-:S02]  /*6860*/  PRMT R77, R220, 0x5410, R219 ;  /* 0x00005410dc4d7816 */ /* 0x000fc400000000db */
[----:B------:R-:W-:Y:S02]  /*6870*/  PRMT R218, R3, 0x7610, R218 ;  /* 0x0000761003da7816 */ /* 0x000fe400000000da */
[----:B------:R-:W-:Y:S01]  /*6880*/  @!P5 PRMT R220, R105, 0x5410, RZ ;  /* 0x0000541069dcd816 */ /* 0x000fe200000000ff */
[----:B-1----:R-:W-:Y:S01]  /*6890*/  IMAD.WIDE.U32 R56, R78, -0x2daee0ad, RZ ;  /* 0xd2511f534e387825 */ /* 0x002fe200078e00ff */
[----:B------:R-:W-:-:S03]  /*68a0*/  ISETP.LE.U32.AND P5, PT, R2, UR6, PT ;  /* 0x0000000602007c0c */ /* 0x000fc6000bfa3070 */
[----:B------:R-:W-:Y:S01]  /*68b0*/  @!P1 HFMA2.BF16_V2 R106, -RZ.H0_H0, RZ.H0_H0, -R218.H0_H0 ;  /* 0x200000ffff6a9231 */ /* 0x000fe200003409da */
[----:B------:R-:W-:Y:S01]  /*68c0*/  SHF.R.U32.HI R5, RZ, 0x18, R16 ;  /* 0x00000018ff057819 */ /* 0x000fe20000011610 */
[----:B------:R-:W-:Y:S01]  /*68d0*/  MUFU.EX2 R78, R61 ;  /* 0x0000003d004e7308 */ /* 0x000fe20000000800 */
[----:B------:R-:W-:Y:S02]  /*68e0*/  PRMT R217, R3, 0x7632, R217 ;  /* 0x0000763203d97816 */ /* 0x000fe400000000d9 */
[----:B------:R-:W-:Y:S02]  /*68f0*/  @!P4 PRMT R219, R107, 0x5410, RZ ;  /* 0x000054106bdbc816 */ /* 0x000fe400000000ff */
[----:B--2---:R-:W-:Y:S01]  /*6900*/  F2FP.BF16.F32.PACK_AB R2, R98, R94 ;  /* 0x0000005e6202723e */ /* 0x004fe200000010ff */
[----:B------:R-:W-:Y:S01]  /*6910*/  @!P0 HFMA2.BF16_V2 R108, -RZ.H0_H0, RZ.H0_H0, -R217.H0_H0 ;  /* 0x200000ffff6c8231 */ /* 0x000fe200003409d9 */
[----:B------:R-:W-:Y:S01]  /*6920*/  ISETP.LE.U32.AND P4, PT, R5, UR6, PT ;  /* 0x0000000605007c0c */ /* 0x000fe2000bf83070 */
[----:B------:R-:W-:Y:S01]  /*6930*/  MUFU.EX2 R107, R62 ;  /* 0x0000003e006b7308 */ /* 0x000fe20000000800 */
[----:B------:R-:W-:-:S02]  /*6940*/  PRMT R82, R218, 0x5410, R217 ;  /* 0x00005410da527816 */ /* 0x000fc400000000d9 */
[----:B------:R-:W-:Y:S02]  /*6950*/  @!P1 PRMT R218, R106, 0x5410, RZ ;  /* 0x000054106ada9816 */ /* 0x000fe400000000ff */
[C---:B------:R-:W-:Y:S01]  /*6960*/  PRMT R216, R2.reuse, 0x7610, R216 ;  /* 0x0000761002d87816 */ /* 0x040fe200000000d8 */
[----:B------:R1:W2:Y:S01]  /*6970*/  MUFU.EX2 R106, R58 ;  /* 0x0000003a006a7308 */ /* 0x0002a20000000800 */
[----:B------:R-:W-:Y:S02]  /*6980*/  PRMT R214, R2, 0x7632, R214 ;  /* 0x0000763202d67816 */ /* 0x000fe400000000d6 */
[----:B------:R-:W-:Y:S01]  /*6990*/  F2FP.BF16.F32.PACK_AB R2, R250, R248 ;  /* 0x000000f8fa02723e */ /* 0x000fe200000010ff */
[----:B------:R-:W-:Y:S01]  /*69a0*/  @!P5 HFMA2.BF16_V2 R110, -RZ.H0_H0, RZ.H0_H0, -R216.H0_H0 ;  /* 0x200000ffff6ed231 */ /* 0x000fe200003409d8 */
[----:B------:R-:W-:Y:S01]  /*69b0*/  PRMT R81, R216, 0x5410, R214 ;  /* 0x00005410d8517816 */ /* 0x000fe200000000d6 */
[----:B------:R-:W-:Y:S01]  /*69c0*/  @!P4 HFMA2.BF16_V2 R109, -RZ.H0_H0, RZ.H0_H0, -R214.H0_H0 ;  /* 0x200000ffff6dc231 */ /* 0x000fe200003409d6 */
[----:B------:R-:W-:-:S02]  /*69d0*/  PRMT R213, R2, 0x7610, R213 ;  /* 0x0000761002d57816 */ /* 0x000fc400000000d5 */
[----:B------:R-:W-:Y:S02]  /*69e0*/  @!P5 PRMT R216, R110, 0x5410, RZ ;  /* 0x000054106ed8d816 */ /* 0x000fe400000000ff */
[----:B------:R-:W-:Y:S01]  /*69f0*/  ISETP.GT.U32.AND P5, PT, R76, UR6, PT ;  /* 0x000000064c007c0c */ /* 0x000fe2000bfa4070 */
[----:B------:R-:W-:Y:S01]  /*6a00*/  @!P3 HFMA2.BF16_V2 R112, -RZ.H0_H0, RZ.H0_H0, -R213.H0_H0 ;  /* 0x200000ffff70b231 */ /* 0x000fe200003409d5 */
[----:B------:R-:W-:Y:S01]  /*6a10*/  PRMT R209, R2, 0x7632, R209 ;  /* 0x0000763202d17816 */ /* 0x000fe200000000d1 */
[----:B-1----:R-:W-:Y:S01]  /*6a20*/  IMAD.WIDE.U32 R58, R74, -0x2daee0ad, RZ ;  /* 0xd2511f534a3a7825 */ /* 0x002fe200078e00ff */
[----:B------:R-:W-:Y:S02]  /*6a30*/  @!P4 PRMT R214, R109, 0x5410, RZ ;  /* 0x000054106dd6c816 */ /* 0x000fe400000000ff */
[----:B--2---:R-:W-:Y:S02]  /*6a40*/  F2FP.BF16.F32.PACK_AB R2, R249, R106 ;  /* 0x0000006af902723e */ /* 0x004fe400000010ff */
[----:B------:R-:W-:-:S02]  /*6a50*/  ISETP.GT.U32.AND P4, PT, R75, UR6, PT ;  /* 0x000000064b007c0c */ /* 0x000fc4000bf84070 */
[C---:B------:R-:W-:Y:S02]  /*6a60*/  PRMT R208, R2.reuse, 0x7610, R208 ;  /* 0x0000761002d07816 */ /* 0x040fe400000000d0 */
[----:B------:R-:W-:Y:S02]  /*6a70*/  PRMT R207, R2, 0x7632, R207 ;  /* 0x0000763202cf7816 */ /* 0x000fe400000000cf */
[----:B------:R-:W-:Y:S01]  /*6a80*/  PRMT R2, R124, 0x7770, RZ ;  /* 0x000077707c027816 */ /* 0x000fe200000000ff */
[----:B------:R-:W-:Y:S01]  /*6a90*/  @P5 HFMA2.BF16_V2 R113, -RZ.H0_H0, RZ.H0_H0, -R208.H0_H0 ;  /* 0x200000ffff715231 */ /* 0x000fe200003409d0 */
[----:B------:R-:W-:Y:S02]  /*6aa0*/  PRMT R45, R208, 0x5410, R207 ;  /* 0x00005410d02d7816 */ /* 0x000fe400000000cf */
[----:B------:R-:W-:Y:S02]  /*6ab0*/  @!P0 PRMT R217, R108, 0x5410, RZ ;  /* 0x000054106cd98816 */ /* 0x000fe400000000ff */
[----:B------:R-:W-:Y:S01]  /*6ac0*/  @P5 PRMT R208, R113, 0x5410, RZ ;  /* 0x0000541071d05816 */ /* 0x000fe200000000ff */
[----:B------:R-:W-:Y:S01]  /*6ad0*/  @P4 HFMA2.BF16_V2 R115, -RZ.H0_H0, RZ.H0_H0, -R207.H0_H0 ;  /* 0x200000ffff734231 */ /* 0x000fe200003409cf */
[----:B------:R-:W-:-:S02]  /*6ae0*/  ISETP.LE.U32.AND P5, PT, R2, UR6, PT ;  /* 0x0000000602007c0c */ /* 0x000fc4000bfa3070 */
[----:B------:R-:W-:Y:S02]  /*6af0*/  LOP3.LUT R2, R73, 0xff, RZ, 0xc0, !PT ;  /* 0x000000ff49027812 */ /* 0x000fe400078ec0ff */
[----:B------:R-:W-:Y:S02]  /*6b00*/  PRMT R3, R160, 0x7770, RZ ;  /* 0x00007770a0037816 */ /* 0x000fe400000000ff */
[----:B------:R-:W-:Y:S02]  /*6b10*/  ISETP.GT.U32.AND P0, PT, R92, UR6, PT ;  /* 0x000000065c007c0c */ /* 0x000fe4000bf04070 */
[----:B------:R-:W-:Y:S02]  /*6b20*/  @P4 PRMT R207, R115, 0x5410, RZ ;  /* 0x0000541073cf4816 */ /* 0x000fe400000000ff */
[----:B------:R-:W-:Y:S02]  /*6b30*/  PRMT R26, R2, 0x5410, R36 ;  /* 0x00005410021a7816 */ /* 0x000fe40000000024 */
[----:B------:R-:W-:-:S02]  /*6b40*/  ISETP.GT.U32.AND P4, PT, R114, UR6, PT ;  /* 0x0000000672007c0c */ /* 0x000fc4000bf84070 */
[----:B------:R-:W-:Y:S02]  /*6b50*/  ISETP.LE.U32.AND P1, PT, R3, UR6, PT ;  /* 0x0000000603007c0c */ /* 0x000fe4000bf23070 */
[----:B------:R-:W-:Y:S02]  /*6b60*/  F2FP.BF16.F32.PACK_AB R2, R99, R95 ;  /* 0x0000005f6302723e */ /* 0x000fe400000010ff */
[----:B------:R-:W-:Y:S01]  /*6b70*/  LOP3.LUT R3, R172, 0xff, RZ, 0xc0, !PT ;  /* 0x000000ffac037812 */ /* 0x000fe200078ec0ff */
[----:B------:R-:W-:Y:S01]  /*6b80*/  @P0 HFMA2.BF16_V2 R111, -RZ.H0_H0, RZ.H0_H0, -R209.H0_H0 ;  /* 0x200000ffff6f0231 */ /* 0x000fe200003409d1 */
[----:B------:R-:W-:Y:S02]  /*6b90*/  PRMT R27, R30, 0x5410, R31 ;  /* 0x000054101e1b7816 */ /* 0x000fe4000000001f */
[----:B------:R-:W-:Y:S02]  /*6ba0*/  PRMT R206, R2, 0x7610, R206 ;  /* 0x0000761002ce7816 */ /* 0x000fe400000000ce */
[----:B------:R-:W-:Y:S01]  /*6bb0*/  PRMT R30, R3, 0x5410, R92 ;  /* 0x00005410031e7816 */ /* 0x000fe2000000005c */
[----:B------:R-:W-:Y:S01]  /*6bc0*/  IMAD.MOV.U32 R92, RZ, RZ, R250 ;  /* 0x000000ffff5c7224 */ /* 0x000fe200078e00fa */
[----:B------:R-:W-:Y:S01]  /*6bd0*/  LOP3.LUT R3, R174, 0xff, RZ, 0xc0, !PT ;  /* 0x000000ffae037812 */ /* 0x000fe200078ec0ff */
[----:B------:R-:W-:Y:S01]  /*6be0*/  @!P2 HFMA2.BF16_V2 R120, -RZ.H0_H0, RZ.H0_H0, -R206.H0_H0 ;  /* 0x200000ffff78a231 */ /* 0x000fe200003409ce */
[----:B------:R-:W-:-:S02]  /*6bf0*/  PRMT R205, R2, 0x7632, R205 ;  /* 0x0000763202cd7816 */ /* 0x000fc400000000cd */
[----:B------:R-:W-:Y:S02]  /*6c00*/  PRMT R2, R52, 0x7632, R2 ;  /* 0x0000763234027816 */ /* 0x000fe40000000002 */
[----:B------:R-:W-:Y:S01]  /*6c10*/  PRMT R54, R3, 0x5410, R114 ;  /* 0x0000541003367816 */ /* 0x000fe20000000072 */
[----:B------:R-:W-:Y:S01]  /*6c20*/  @P4 HFMA2.BF16_V2 R121, -RZ.H0_H0, RZ.H0_H0, -R205.H0_H0 ;  /* 0x200000ffff794231 */ /* 0x000fe200003409cd */
[----:B------:R-:W-:Y:S02]  /*6c30*/  LOP3.LUT R3, R2, 0xff, RZ, 0xc0, !PT ;  /* 0x000000ff02037812 */ /* 0x000fe400078ec0ff */
[----:B------:R-:W-:Y:S02]  /*6c40*/  PRMT R75, R76, 0x5410, R75 ;  /* 0x000054104c4b7816 */ /* 0x000fe4000000004b */
[----:B------:R-:W-:Y:S02]  /*6c50*/  SHF.R.U32.HI R2, RZ, 0x10, R12 ;  /* 0x00000010ff027819 */ /* 0x000fe4000001160c */
[----:B------:R-:W-:-:S02]  /*6c60*/  PRMT R76, R213, 0x5410, R209 ;  /* 0x00005410d54c7816 */ /* 0x000fc400000000d1 */
[----:B------:R-:W-:Y:S02]  /*6c70*/  PRMT R53, R206, 0x5410, R205 ;  /* 0x00005410ce357816 */ /* 0x000fe400000000cd */
[----:B------:R-:W-:Y:S02]  /*6c80*/  @!P3 PRMT R213, R112, 0x5410, RZ ;  /* 0x0000541070d5b816 */ /* 0x000fe400000000ff */
[----:B------:R-:W-:Y:S02]  /*6c90*/  @P0 PRMT R209, R111, 0x5410, RZ ;  /* 0x000054106fd10816 */ /* 0x000fe400000000ff */
[----:B------:R-:W-:Y:S02]  /*6ca0*/  @!P2 PRMT R206, R120, 0x5410, RZ ;  /* 0x0000541078cea816 */ /* 0x000fe400000000ff */
[----:B------:R-:W-:Y:S02]  /*6cb0*/  PRMT R4, R56, 0x7770, RZ ;  /* 0x0000777038047816 */ /* 0x000fe400000000ff */
[----:B------:R-:W-:-:S02]  /*6cc0*/  ISETP.GT.U32.AND P3, PT, R72, UR6, PT ;  /* 0x0000000648007c0c */ /* 0x000fc4000bf64070 */
[----:B------:R-:W-:Y:S02]  /*6cd0*/  ISETP.GT.U32.AND P0, PT, R70, UR6, PT ;  /* 0x0000000646007c0c */ /* 0x000fe4000bf04070 */
[----:B------:R-:W-:Y:S02]  /*6ce0*/  ISETP.LE.U32.AND P2, PT, R3, UR6, PT ;  /* 0x0000000603007c0c */ /* 0x000fe4000bf43070 */
[----:B------:R-:W-:Y:S02]  /*6cf0*/  LOP3.LUT R3, R2, 0xff, RZ, 0xc0, !PT ;  /* 0x000000ff02037812 */ /* 0x000fe400078ec0ff */
[----:B------:R-:W-:Y:S02]  /*6d00*/  @P4 PRMT R205, R121, 0x5410, RZ ;  /* 0x0000541079cd4816 */ /* 0x000fe400000000ff */
[----:B------:R-:W-:Y:S02]  /*6d10*/  SHF.R.U32.HI R2, RZ, 0x10, R17 ;  /* 0x00000010ff027819 */ /* 0x000fe40000011611 */
[----:B------:R-:W-:-:S02]  /*6d20*/  ISETP.LE.U32.AND P4, PT, R4, UR6, PT ;  /* 0x0000000604007c0c */ /* 0x000fc4000bf83070 */
[----:B------:R-:W-:Y:S02]  /*6d30*/  F2FP.BF16.F32.PACK_AB R4, R107, R78 ;  /* 0x0000004e6b04723e */ /* 0x000fe400000010ff */
[----:B------:R-:W-:Y:S01]  /*6d40*/  PRMT R28, R6, 0x5410, R8 ;  /* 0x00005410061c7816 */ /* 0x000fe20000000008 */
[----:B------:R-:W-:Y:S01]  /*6d50*/  FADD.FTZ R8, R146, R136 ;  /* 0x0000008892087221 */ /* 0x000fe20000010000 */
[----:B------:R-:W-:Y:S01]  /*6d60*/  PRMT R17, R3, 0x5410, R22 ;  /* 0x0000541003117816 */ /* 0x000fe20000000016 */
[----:B------:R-:W1:Y:S01]  /*6d70*/  MUFU.EX2 R146, R65 ;  /* 0x0000004100927308 */ /* 0x000e620000000800 */
[----:B------:R-:W-:Y:S01]  /*6d80*/  LOP3.LUT R3, R2, 0xff, RZ, 0xc0, !PT ;  /* 0x000000ff02037812 */ /* 0x000fe200078ec0ff */
[----:B------:R-:W-:Y:S01]  /*6d90*/  FADD.FTZ R6, R167, R161 ;  /* 0x000000a1a7067221 */ /* 0x000fe20000010000 */
[----:B------:R-:W-:Y:S01]  /*6da0*/  LOP3.LUT R2, R52, 0xffff, RZ, 0xc0, !PT ;  /* 0x0000ffff34027812 */ /* 0x000fe200078ec0ff */
[----:B------:R-:W-:Y:S01]  /*6db0*/  MUFU.EX2 R167, R93 ;  /* 0x0000005d00a77308 */ /* 0x000fe20000000800 */
[----:B------:R-:W-:Y:S01]  /*6dc0*/  PRMT R204, R4, 0x7610, R204 ;  /* 0x0000761004cc7816 */ /* 0x000fe200000000cc */
[----:B------:R-:W-:Y:S01]  /*6dd0*/  FADD.FTZ R8, R148, R8 ;  /* 0x0000000894087221 */ /* 0x000fe20000010000 */
[----:B------:R-:W-:Y:S01]  /*6de0*/  PRMT R203, R4, 0x7632, R203 ;  /* 0x0000763204cb7816 */ /* 0x000fe200000000cb */
[----:B------:R-:W-:Y:S01]  /*6df0*/  MUFU.EX2 R93, R83 ;  /* 0x00000053005d7308 */ /* 0x000fe20000000800 */
[----:B------:R-:W-:Y:S01]  /*6e00*/  SHF.R.U32.HI R64, RZ, 0x8, R2 ;  /* 0x00000008ff407819 */ /* 0x000fe20000011602 */
[----:B------:R-:W-:Y:S01]  /*6e10*/  @P3 HFMA2.BF16_V2 R128, -RZ.H0_H0, RZ.H0_H0, -R204.H0_H0 ;  /* 0x200000ffff803231 */ /* 0x000fe200003409cc */
[----:B------:R-:W-:Y:S01]  /*6e20*/  PRMT R12, R3, 0x5410, R7 ;  /* 0x00005410030c7816 */ /* 0x000fe20000000007 */
[----:B------:R-:W-:Y:S01]  /*6e30*/  @P0 HFMA2.BF16_V2 R130, -RZ.H0_H0, RZ.H0_H0, -R203.H0_H0 ;  /* 0x200000ffff820231 */ /* 0x000fe200003409cb */
[----:B------:R-:W-:Y:S01]  /*6e40*/  LOP3.LUT R63, R52, 0xff, RZ, 0xc0, !PT ;  /* 0x000000ff343f7812 */ /* 0x000fe200078ec0ff */
[----:B------:R-:W-:Y:S01]  /*6e50*/  FADD.FTZ R7, R177, R6 ;  /* 0x00000006b1077221 */ /* 0x000fe20000010000 */
[----:B------:R-:W-:Y:S01]  /*6e60*/  LOP3.LUT R3, R64, 0xffff, RZ, 0xc0, !PT ;  /* 0x0000ffff40037812 */ /* 0x000fe200078ec0ff */
[----:B------:R-:W-:Y:S01]  /*6e70*/  FADD.FTZ R6, R152, R20 ;  /* 0x0000001498067221 */ /* 0x000fe20000010000 */
[----:B------:R-:W-:Y:S01]  /*6e80*/  SHF.R.U32.HI R2, RZ, 0x10, R16 ;  /* 0x00000010ff027819 */ /* 0x000fe20000011610 */
[----:B------:R-:W-:Y:S01]  /*6e90*/  MUFU.EX2 R152, R85 ;  /* 0x0000005500987308 */ /* 0x000fe20000000800 */
[----:B------:R-:W-:Y:S01]  /*6ea0*/  PRMT R44, R204, 0x5410, R203 ;  /* 0x00005410cc2c7816 */ /* 0x000fe200000000cb */
[----:B------:R-:W-:Y:S01]  /*6eb0*/  IMAD.MOV.U32 R148, RZ, RZ, R138 ;  /* 0x000000ffff947224 */ /* 0x000fe200078e008a */
[----:B------:R-:W-:Y:S01]  /*6ec0*/  @P3 PRMT R204, R128, 0x5410, RZ ;  /* 0x0000541080cc3816 */ /* 0x000fe200000000ff */
[----:B------:R-:W2:Y:S01]  /*6ed0*/  MUFU.EX2 R16, R104 ;  /* 0x0000006800107308 */ /* 0x000ea20000000800 */
[----:B------:R-:W-:Y:S01]  /*6ee0*/  @P0 PRMT R203, R130, 0x5410, RZ ;  /* 0x0000541082cb0816 */ /* 0x000fe200000000ff */
[----:B------:R-:W-:Y:S01]  /*6ef0*/  FADD.FTZ R7, R179, R7 ;  /* 0x00000007b3077221 */ /* 0x000fe20000010000 */
[----:B------:R-:W-:-:S02]  /*6f00*/  ISETP.LE.U32.AND P3, PT, R63, UR6, PT ;  /* 0x000000063f007c0c */ /* 0x000fc4000bf63070 */
[----:B------:R-:W-:Y:S01]  /*6f10*/  ISETP.LE.U32.AND P0, PT, R3, UR6, PT ;  /* 0x0000000603007c0c */ /* 0x000fe2000bf03070 */
[----:B------:R-:W-:Y:S01]  /*6f20*/  FADD.FTZ R33, R33, R7 ;  /* 0x0000000721217221 */ /* 0x000fe20000010000 */
[----:B------:R-:W-:Y:S02]  /*6f30*/  LOP3.LUT R34, R166, UR4, R57, 0x96, !PT ;  /* 0x00000004a6227c12 */ /* 0x000fe4000f8e9639 */
[----:B------:R-:W-:Y:S01]  /*6f40*/  LOP3.LUT R3, R2, 0xff, RZ, 0xc0, !PT ;  /* 0x000000ff02037812 */ /* 0x000fe200078ec0ff */
[----:B------:R-:W3:Y:S01]  /*6f50*/  MUFU.EX2 R166, R122 ;  /* 0x0000007a00a67308 */ /* 0x000ee20000000800 */
[----:B------:R-:W-:Y:S02]  /*6f60*/  LOP3.LUT R35, R162, UR4, R59, 0x96, !PT ;  /* 0x00000004a2237c12 */ /* 0x000fe4000f8e963b */
[----:B-1----:R-:W-:Y:S01]  /*6f70*/  F2FP.BF16.F32.PACK_AB R2, R146, R149 ;  /* 0x000000959202723e */ /* 0x002fe200000010ff */
[----:B------:R-:W1:Y:S01]  /*6f80*/  MUFU.EX2 R162, R91 ;  /* 0x0000005b00a27308 */ /* 0x000e620000000800 */
[----:B------:R-:W-:Y:S01]  /*6f90*/  LOP3.LUT R4, R15, 0xff, RZ, 0xc0, !PT ;  /* 0x000000ff0f047812 */ /* 0x000fe200078ec0ff */
[----:B--2---:R-:W-:Y:S01]  /*6fa0*/  IMAD.MOV.U32 R85, RZ, RZ, R16 ;  /* 0x000000ffff557224 */ /* 0x004fe200078e0010 */
[C---:B------:R-:W-:Y:S01]  /*6fb0*/  PRMT R202, R2.reuse, 0x7610, R202 ;  /* 0x0000761002ca7816 */ /* 0x040fe200000000ca */
[----:B------:R-:W-:Y:S01]  /*6fc0*/  MUFU.EX2 R91, R153 ;  /* 0x00000099005b7308 */ /* 0x000fe20000000800 */
[----:B------:R-:W-:-:S02]  /*6fd0*/  PRMT R201, R2, 0x7632, R201 ;  /* 0x0000763202c97816 */ /* 0x000fc400000000c9 */
[----:B------:R-:W-:Y:S01]  /*6fe0*/  PRMT R15, R3, 0x5410, R5 ;  /* 0x00005410030f7816 */ /* 0x000fe20000000005 */
[----:B------:R-:W-:Y:S01]  /*6ff0*/  @!P3 HFMA2.BF16_V2 R132, -RZ.H0_H0, RZ.H0_H0, -R202.H0_H0 ;  /* 0x200000ffff84b231 */ /* 0x000fe200003409ca */
[----:B------:R-:W-:Y:S01]  /*7000*/  PRMT R2, R38, 0x7632, R2 ;  /* 0x0000763226027816 */ /* 0x000fe20000000002 */
[----:B------:R-:W-:Y:S01]  /*7010*/  @!P0 HFMA2.BF16_V2 R131, -RZ.H0_H0, RZ.H0_H0, -R201.H0_H0 ;  /* 0x200000ffff838231 */ /* 0x000fe200003409c9 */
[----:B------:R-:W-:Y:S02]  /*7020*/  SHF.R.U32.HI R5, RZ, 0x10, R14 ;  /* 0x00000010ff057819 */ /* 0x000fe4000001160e */
[----:B------:R-:W-:Y:S02]  /*7030*/  LOP3.LUT R3, R2, 0xff, RZ, 0xc0, !PT ;  /* 0x000000ff02037812 */ /* 0x000fe400078ec0ff */
[----:B------:R-:W-:Y:S01]  /*7040*/  LOP3.LUT R2, R5, 0xff, RZ, 0xc0, !PT ;  /* 0x000000ff05027812 */ /* 0x000fe200078ec0ff */
[----:B------:R-:W-:Y:S01]  /*7050*/  FADD.FTZ R5, R171, R6 ;  /* 0x00000006ab057221 */ /* 0x000fe20000010000 */
[----:B------:R-:W-:Y:S01]  /*7060*/  PRMT R22, R9, 0x5410, R11 ;  /* 0x0000541009167816 */ /* 0x000fe2000000000b */
[----:B------:R-:W-:Y:S01]  /*7070*/  FADD.FTZ R9, R178, R25 ;  /* 0x00000019b2097221 */ /* 0x000fe20000010000 */
[----:B------:R-:W-:Y:S01]  /*7080*/  PRMT R11, R4, 0x5410, R18 ;  /* 0x00005410040b7816 */ /* 0x000fe20000000012 */
[----:B------:R-:W-:Y:S01]  /*7090*/  FADD.FTZ R32, R32, R5 ;  /* 0x0000000520207221 */ /* 0x000fe20000010000 */
[----:B------:R-:W-:Y:S01]  /*70a0*/  PRMT R13, R10, 0x5410, R13 ;  /* 0x000054100a0d7816 */ /* 0x000fe2000000000d */
[----:B------:R-:W-:Y:S01]  /*70b0*/  FADD.FTZ R36, R180, R9 ;  /* 0x00000009b4247221 */ /* 0x000fe20000010000 */
[----:B------:R-:W-:-:S02]  /*70c0*/  SHF.R.U32.HI R59, RZ, 0x18, R52 ;  /* 0x00000018ff3b7819 */ /* 0x000fc40000011634 */
[----:B---3--:R-:W-:Y:S02]  /*70d0*/  F2FP.BF16.F32.PACK_AB R4, R148, R166 ;  /* 0x000000a69404723e */ /* 0x008fe400000010ff */
[----:B------:R-:W-:Y:S02]  /*70e0*/  PRMT R10, R2, 0x5410, R19 ;  /* 0x00005410020a7816 */ /* 0x000fe40000000013 */
[----:B------:R-:W-:Y:S02]  /*70f0*/  PRMT R161, R202, 0x5410, R201 ;  /* 0x00005410caa17816 */ /* 0x000fe400000000c9 */
[----:B-1----:R-:W-:Y:S02]  /*7100*/  F2FP.BF16.F32.PACK_AB R2, R167, R162 ;  /* 0x000000a2a702723e */ /* 0x002fe400000010ff */
[----:B------:R-:W-:Y:S02]  /*7110*/  @!P3 PRMT R202, R132, 0x5410, RZ ;  /* 0x0000541084cab816 */ /* 0x000fe400000000ff */
[----:B------:R-:W-:Y:S01]  /*7120*/  ISETP.LE.U32.AND P3, PT, R59, UR6, PT ;  /* 0x000000063b007c0c */ /* 0x000fe2000bf63070 */
[----:B------:R-:W-:Y:S01]  /*7130*/  MUFU.EX2 R132, R123 ;  /* 0x0000007b00847308 */ /* 0x000fe20000000800 */
[----:B------:R-:W-:-:S02]  /*7140*/  PRMT R200, R4, 0x7610, R200 ;  /* 0x0000761004c87816 */ /* 0x000fc400000000c8 */
[C---:B------:R-:W-:Y:S02]  /*7150*/  PRMT R194, R2.reuse, 0x7610, R194 ;  /* 0x0000761002c27816 */ /* 0x040fe400000000c2 */
[----:B------:R-:W-:Y:S01]  /*7160*/  PRMT R193, R2, 0x7632, R193 ;  /* 0x0000763202c17816 */ /* 0x000fe200000000c1 */
[----:B------:R-:W-:Y:S01]  /*7170*/  @!P2 HFMA2.BF16_V2 R134, -RZ.H0_H0, RZ.H0_H0, -R200.H0_H0 ;  /* 0x200000ffff86a231 */ /* 0x000fe200003409c8 */
[----:B------:R-:W-:Y:S02]  /*7180*/  F2FP.BF16.F32.PACK_AB R2, R93, R152 ;  /* 0x000000985d02723e */ /* 0x000fe400000010ff */
[----:B------:R-:W-:Y:S01]  /*7190*/  PRMT R199, R4, 0x7632, R199 ;  /* 0x0000763204c77816 */ /* 0x000fe200000000c7 */
[----:B------:R-:W-:Y:S01]  /*71a0*/  FADD.FTZ R4, R125, R8 ;  /* 0x000000087d047221 */ /* 0x000fe20000010000 */
[----:B------:R-:W-:Y:S02]  /*71b0*/  PRMT R197, R2, 0x7610, R197 ;  /* 0x0000761002c57816 */ /* 0x000fe400000000c5 */
[----:B------:R-:W-:Y:S01]  /*71c0*/  LOP3.LUT R62, R38, 0xff, RZ, 0xc0, !PT ;  /* 0x000000ff263e7812 */ /* 0x000fe200078ec0ff */
[----:B------:R-:W-:Y:S01]  /*71d0*/  @!P3 HFMA2.BF16_V2 R135, -RZ.H0_H0, RZ.H0_H0, -R199.H0_H0 ;  /* 0x200000ffff87b231 */ /* 0x000fe200003409c7 */
[----:B------:R-:W-:Y:S01]  /*71e0*/  PRMT R142, R200, 0x5410, R199 ;  /* 0x00005410c88e7816 */ /* 0x000fe200000000c7 */
[----:B------:R-:W-:Y:S01]  /*71f0*/  @!P1 HFMA2.BF16_V2 R144, -RZ.H0_H0, RZ.H0_H0, -R197.H0_H0 ;  /* 0x200000ffff909231 */ /* 0x000fe200003409c5 */
[----:B------:R-:W-:Y:S01]  /*7200*/  @!P2 PRMT R200, R134, 0x5410, RZ ;  /* 0x0000541086c8a816 */ /* 0x000fe200000000ff */
[----:B------:R-:W-:Y:S01]  /*7210*/  FADD.FTZ R7, R94, R4 ;  /* 0x000000045e077221 */ /* 0x000fe20000010000 */
[----:B------:R-:W-:Y:S01]  /*7220*/  PRMT R195, R2, 0x7632, R195 ;  /* 0x0000763202c37816 */ /* 0x000fe200000000c3 */
[----:B------:R-:W1:Y:S01]  /*7230*/  MUFU.EX2 R134, R133 ;  /* 0x0000008500867308 */ /* 0x000e620000000800 */
[----:B------:R-:W-:-:S02]  /*7240*/  ISETP.LE.U32.AND P2, PT, R62, UR6, PT ;  /* 0x000000063e007c0c */ /* 0x000fc4000bf43070 */
[----:B------:R-:W-:Y:S01]  /*7250*/  LOP3.LUT R2, R14, 0xffff, RZ, 0xc0, !PT ;  /* 0x0000ffff0e027812 */ /* 0x000fe200078ec0ff */
[----:B------:R-:W-:Y:S01]  /*7260*/  MUFU.EX2 R133, R170 ;  /* 0x000000aa00857308 */ /* 0x000fe20000000800 */
[----:B------:R-:W-:Y:S02]  /*7270*/  @!P0 PRMT R201, R131, 0x5410, RZ ;  /* 0x0000541083c98816 */ /* 0x000fe400000000ff */
[----:B------:R-:W-:Y:S02]  /*7280*/  ISETP.LE.U32.AND P0, PT, R3, UR6, PT ;  /* 0x0000000603007c0c */ /* 0x000fe4000bf03070 */
[----:B------:R-:W-:Y:S02]  /*7290*/  PRMT R73, R160, 0x7772, RZ ;  /* 0x00007772a0497816 */ /* 0x000fe400000000ff */
[----:B------:R-:W-:Y:S02]  /*72a0*/  F2FP.BF16.F32.PACK_AB R3, R85, R163 ;  /* 0x000000a35503723e */ /* 0x000fe400000010ff */
[----:B------:R-:W-:-:S02]  /*72b0*/  SHF.R.U32.HI R61, RZ, 0x18, R38 ;  /* 0x00000018ff3d7819 */ /* 0x000fc40000011626 */
[----:B------:R-:W-:Y:S02]  /*72c0*/  PRMT R136, R197, 0x5410, R195 ;  /* 0x00005410c5887816 */ /* 0x000fe400000000c3 */
[----:B------:R-:W-:Y:S02]  /*72d0*/  SHF.R.U32.HI R2, RZ, 0x8, R2 ;  /* 0x00000008ff027819 */ /* 0x000fe40000011602 */
[----:B------:R-:W-:Y:S01]  /*72e0*/  @!P1 PRMT R197, R144, 0x5410, RZ ;  /* 0x0000541090c59816 */ /* 0x000fe200000000ff */
[----:B------:R-:W-:Y:S01]  /*72f0*/  @!P0 HFMA2.BF16_V2 R143, -RZ.H0_H0, RZ.H0_H0, -R194.H0_H0 ;  /* 0x200000ffff8f8231 */ /* 0x000fe200003409c2 */
[----:B------:R-:W-:Y:S01]  /*7300*/  @!P3 PRMT R199, R135, 0x5410, RZ ;  /* 0x0000541087c7b816 */ /* 0x000fe200000000ff */
[----:B------:R-:W-:Y:S01]  /*7310*/  IMAD.MOV.U32 R144, RZ, RZ, R249 ;  /* 0x000000ffff907224 */ /* 0x000fe200078e00f9 */
[----:B------:R-:W-:Y:S01]  /*7320*/  ISETP.GT.U32.AND P1, PT, R73, UR6, PT ;  /* 0x0000000649007c0c */ /* 0x000fe2000bf24070 */
[----:B------:R-:W-:Y:S01]  /*7330*/  MUFU.EX2 R135, R116 ;  /* 0x0000007400877308 */ /* 0x000fe20000000800 */
[----:B------:R-:W-:-:S02]  /*7340*/  PRMT R198, R3, 0x7610, R198 ;  /* 0x0000761003c67816 */ /* 0x000fc400000000c6 */
[----:B------:R-:W-:Y:S02]  /*7350*/  PRMT R196, R3, 0x7632, R196 ;  /* 0x0000763203c47816 */ /* 0x000fe400000000c4 */
[----:B------:R-:W-:Y:S01]  /*7360*/  ISETP.LE.U32.AND P3, PT, R61, UR6, PT ;  /* 0x000000063d007c0c */ /* 0x000fe2000bf63070 */
[----:B------:R-:W-:Y:S01]  /*7370*/  @!P2 HFMA2.BF16_V2 R137, -RZ.H0_H0, RZ.H0_H0, -R198.H0_H0 ;  /* 0x200000ffff89a231 */ /* 0x000fe200003409c6 */
[----:B------:R-:W-:Y:S02]  /*7380*/  PRMT R6, R21, 0x5410, R2 ;  /* 0x0000541015067816 */ /* 0x000fe40000000002 */
[----:B------:R-:W-:Y:S02]  /*7390*/  LOP3.LUT R3, R2, 0xffff, RZ, 0xc0, !PT ;  /* 0x0000ffff02037812 */ /* 0x000fe400078ec0ff */
[----:B------:R-:W-:Y:S02]  /*73a0*/  F2FP.BF16.F32.PACK_AB R2, R140, R141 ;  /* 0x0000008d8c02723e */ /* 0x000fe400000010ff */
[----:B------:R-:W-:-:S02]  /*73b0*/  PRMT R138, R198, 0x5410, R196 ;  /* 0x00005410c68a7816 */ /* 0x000fc400000000c4 */
[C---:B------:R-:W-:Y:S02]  /*73c0*/  PRMT R191, R2.reuse, 0x7632, R191 ;  /* 0x0000763202bf7816 */ /* 0x040fe400000000bf */
[----:B------:R-:W-:Y:S01]  /*73d0*/  PRMT R189, R2, 0x7610, R189 ;  /* 0x0000761002bd7816 */ /* 0x000fe200000000bd */
[----:B------:R-:W-:Y:S01]  /*73e0*/  @!P3 HFMA2.BF16_V2 R145, -RZ.H0_H0, RZ.H0_H0, -R193.H0_H0 ;  /* 0x200000ffff91b231 */ /* 0x000fe200003409c1 */
[----:B-1----:R-:W-:Y:S02]  /*73f0*/  F2FP.BF16.F32.PACK_AB R2, R134, R139 ;  /* 0x0000008b8602723e */ /* 0x002fe400000010ff */
[----:B------:R-:W-:Y:S01]  /*7400*/  @!P2 PRMT R198, R137, 0x5410, RZ ;  /* 0x0000541089c6a816 */ /* 0x000fe200000000ff */
[----:B------:R-:W-:Y:S01]  /*7410*/  @P1 HFMA2.BF16_V2 R151, -RZ.H0_H0, RZ.H0_H0, -R189.H0_H0 ;  /* 0x200000ffff971231 */ /* 0x000fe200003409bd */
[----:B------:R-:W-:Y:S02]  /*7420*/  PRMT R192, R2, 0x7610, R192 ;  /* 0x0000761002c07816 */ /* 0x000fe400000000c0 */
[----:B------:R-:W-:-:S02]  /*7430*/  PRMT R137, R194, 0x5410, R193 ;  /* 0x00005410c2897816 */ /* 0x000fc400000000c1 */
[----:B------:R-:W-:Y:S01]  /*7440*/  @!P0 PRMT R194, R143, 0x5410, RZ ;  /* 0x000054108fc28816 */ /* 0x000fe200000000ff */
[----:B------:R-:W-:Y:S01]  /*7450*/  @!P5 HFMA2.BF16_V2 R154, -RZ.H0_H0, RZ.H0_H0, -R192.H0_H0 ;  /* 0x200000ffff9ad231 */ /* 0x000fe200003409c0 */
[----:B------:R-:W-:Y:S01]  /*7460*/  PRMT R190, R2, 0x7632, R190 ;  /* 0x0000763202be7816 */ /* 0x000fe200000000be */
[----:B------:R-:W1:Y:S01]  /*7470*/  MUFU.EX2 R143, R118 ;  /* 0x00000076008f7308 */ /* 0x000e620000000800 */
[----:B------:R-:W-:Y:S02]  /*7480*/  PRMT R65, R124, 0x7772, RZ ;  /* 0x000077727c417816 */ /* 0x000fe400000000ff */
[----:B------:R-:W-:Y:S02]  /*7490*/  PRMT R2, R34, 0x7632, R2 ;  /* 0x0000763222027816 */ /* 0x000fe40000000002 */
[----:B------:R-:W-:Y:S02]  /*74a0*/  PRMT R130, R189, 0x5410, R191 ;  /* 0x00005410bd827816 */ /* 0x000fe400000000bf */
[----:B------:R-:W-:-:S02]  /*74b0*/  @P1 PRMT R189, R151, 0x5410, RZ ;  /* 0x0000541097bd1816 */ /* 0x000fc400000000ff */
[----:B------:R-:W-:Y:S02]  /*74c0*/  @!P3 PRMT R193, R145, 0x5410, RZ ;  /* 0x0000541091c1b816 */ /* 0x000fe400000000ff */
[----:B------:R-:W-:Y:S01]  /*74d0*/  ISETP.GT.U32.AND P1, PT, R65, UR6, PT ;  /* 0x0000000641007c0c */ /* 0x000fe2000bf24070 */
[----:B------:R-:W2:Y:S01]  /*74e0*/  MUFU.EX2 R145, R155 ;  /* 0x0000009b00917308 */ /* 0x000ea20000000800 */
[----:B------:R-:W-:Y:S02]  /*74f0*/  LOP3.LUT R2, R2, 0xff, RZ, 0xc0, !PT ;  /* 0x000000ff02027812 */ /* 0x000fe400078ec0ff */
[----:B------:R-:W-:Y:S02]  /*7500*/  LEA R105, R181, UR13, 0x1 ;  /* 0x0000000db5697c11 */ /* 0x000fe4000f8e08ff */
[----:B------:R-:W-:Y:S02]  /*7510*/  PRMT R131, R192, 0x5410, R190 ;  /* 0x00005410c0837816 */ /* 0x000fe400000000be */
[----:B------:R-:W-:Y:S01]  /*7520*/  ISETP.LE.U32.AND P3, PT, R3, UR6, PT ;  /* 0x0000000603007c0c */ /* 0x000fe2000bf63070 */
[----:B------:R-:W3:Y:S01]  /*7530*/  LDSM.16.MT88.4 R120, [R105+0x9000] ;  /* 0x009000006978783b */ /* 0x000ee20000004200 */
[----:B------:R-:W-:Y:S01]  /*7540*/  @!P5 PRMT R192, R154, 0x5410, RZ ;  /* 0x000054109ac0d816 */ /* 0x000fe200000000ff */
[----:B------:R-:W-:Y:S01]  /*7550*/  IMAD.IADD R104, R251, 0x1, R105 ;  /* 0x00000001fb687824 */ /* 0x000fe200078e0269 */
[----:B------:R-:W-:-:S02]  /*7560*/  F2FP.BF16.F32.PACK_AB R3, R96, R132 ;  /* 0x000000846003723e */ /* 0x000fc400000010ff */
[----:B------:R-:W-:Y:S02]  /*7570*/  ISETP.LE.U32.AND P5, PT, R2, UR6, PT ;  /* 0x0000000602007c0c */ /* 0x000fe4000bfa3070 */
[----:B------:R-:W-:Y:S01]  /*7580*/  PRMT R2, R35, 0x7632, R2 ;  /* 0x0000763223027816 */ /* 0x000fe20000000002 */
[----:B------:R-:W-:Y:S01]  /*7590*/  LDSM.16.MT88.4 R112, [R104+0x9000] ;  /* 0x009000006870783b */ /* 0x000fe20000004200 */
[C---:B------:R-:W-:Y:S02]  /*75a0*/  PRMT R187, R3.reuse, 0x7610, R187 ;  /* 0x0000761003bb7816 */ /* 0x040fe400000000bb */
[----:B------:R-:W-:Y:S01]  /*75b0*/  PRMT R186, R3, 0x7632, R186 ;  /* 0x0000763203ba7816 */ /* 0x000fe200000000ba */
[----:B------:R-:W-:Y:S01]  /*75c0*/  LDSM.16.MT88.4 R108, [R104+0x9400] ;  /* 0x00940000686c783b */ /* 0x000fe20000004200 */
[----:B------:R-:W-:Y:S01]  /*75d0*/  LOP3.LUT R3, R2, 0xff, RZ, 0xc0, !PT ;  /* 0x000000ff02037812 */ /* 0x000fe200078ec0ff */
[----:B------:R-:W-:Y:S01]  /*75e0*/  @P1 HFMA2.BF16_V2 R157, -RZ.H0_H0, RZ.H0_H0, -R187.H0_H0 ;  /* 0x200000ffff9d1231 */ /* 0x000fe200003409bb */
[----:B-1----:R-:W-:Y:S01]  /*75f0*/  F2FP.BF16.F32.PACK_AB R2, R143, R135 ;  /* 0x000000878f02723e */ /* 0x002fe200000010ff */
[----:B------:R-:W-:Y:S01]  /*7600*/  @!P3 HFMA2.BF16_V2 R233, -RZ.H0_H0, RZ.H0_H0, -R46.H0_H0 ;  /* 0x200000ffffe9b231 */ /* 0x000fe2000034092e */
[----:B------:R-:W-:-:S02]  /*7610*/  PRMT R23, R24, 0x5410, R29 ;  /* 0x0000541018177816 */ /* 0x000fc4000000001d */
[C---:B------:R-:W-:Y:S02]  /*7620*/  PRMT R185, R2.reuse, 0x7610, R185 ;  /* 0x0000761002b97816 */ /* 0x040fe400000000b9 */
[----:B------:R-:W-:Y:S02]  /*7630*/  PRMT R184, R2, 0x7632, R184 ;  /* 0x0000763202b87816 */ /* 0x000fe400000000b8 */
[----:B--2---:R-:W-:Y:S02]  /*7640*/  F2FP.BF16.F32.PACK_AB R2, R145, R91 ;  /* 0x0000005b9102723e */ /* 0x004fe400000010ff */
[----:B------:R-:W-:Y:S02]  /*7650*/  PRMT R129, R187, 0x5410, R186 ;  /* 0x00005410bb817816 */ /* 0x000fe400000000ba */
[----:B------:R-:W-:Y:S02]  /*7660*/  @P1 PRMT R187, R157, 0x5410, RZ ;  /* 0x000054109dbb1816 */ /* 0x000fe400000000ff */
[----:B------:R-:W-:-:S02]  /*7670*/  ISETP.LE.U32.AND P1, PT, R3, UR6, PT ;  /* 0x0000000603007c0c */ /* 0x000fc4000bf23070 */
[C---:B------:R-:W-:Y:S02]  /*7680*/  PRMT R183, R2.reuse, 0x7632, R183 ;  /* 0x0000763202b77816 */ /* 0x040fe400000000b7 */
[----:B------:R-:W-:Y:S02]  /*7690*/  PRMT R182, R2, 0x7610, R182 ;  /* 0x0000761002b67816 */ /* 0x000fe400000000b6 */
[--C-:B------:R-:W-:Y:S02]  /*76a0*/  HSET2.LE.AND R2, R23, R0.reuse, PT ;  /* 0x0000000017027233 */ /* 0x100fe40003803000 */
[----:B------:R-:W-:Y:S02]  /*76b0*/  HSET2.LE.AND R3, R17, R0, PT ;  /* 0x0000000011037233 */ /* 0x000fe40003803000 */
[----:B------:R-:W-:Y:S02]  /*76c0*/  LOP3.LUT R5, R27, 0xff00ff, RZ, 0xc0, !PT ;  /* 0x00ff00ff1b057812 */ /* 0x000fe400078ec0ff */
[----:B------:R-:W-:-:S02]  /*76d0*/  LOP3.LUT R24, R117, R2, RZ, 0xc0, !PT ;  /* 0x0000000275187212 */ /* 0x000fc400078ec0ff */
[----:B------:R-:W-:Y:S02]  /*76e0*/  LOP3.LUT R25, R119, R3, RZ, 0xc0, !PT ;  /* 0x0000000377197212 */ /* 0x000fe400078ec0ff */
[----:B------:R-:W1:Y:S01]  /*76f0*/  LDSM.16.MT88.4 R116, [R105+0x9400] ;  /* 0x009400006974783b */ /* 0x000e620000004200 */
[--C-:B------:R-:W-:Y:S02]  /*7700*/  HSET2.LE.AND R2, R5, R0.reuse, PT ;  /* 0x0000000005027233 */ /* 0x100fe40003803000 */
[--C-:B------:R-:W-:Y:S02]  /*7710*/  HSET2.LE.AND R3, R22, R0.reuse, PT ;  /* 0x0000000016037233 */ /* 0x100fe40003803000 */
[--C-:B------:R-:W-:Y:S02]  /*7720*/  HSET2.LE.AND R4, R26, R0.reuse, PT ;  /* 0x000000001a047233 */ /* 0x100fe40003803000 */
[----:B------:R-:W-:Y:S02]  /*7730*/  HSET2.LE.AND R5, R6, R0, PT ;  /* 0x0000000006057233 */ /* 0x000fe40003803000 */
[----:B------:R-:W-:-:S02]  /*7740*/  LOP3.LUT R27, R88, R2, RZ, 0xc0, !PT ;  /* 0x00000002581b7212 */ /* 0x000fc400078ec0ff */
[--C-:B------:R-:W-:Y:S02]  /*7750*/  HSET2.LE.AND R6, R10, R0.reuse, PT ;  /* 0x000000000a067233 */ /* 0x100fe40003803000 */
[----:B------:R-:W-:Y:S02]  /*7760*/  LOP3.LUT R20, R79, R3, RZ, 0xc0, !PT ;  /* 0x000000034f147212 */ /* 0x000fe400078ec0ff */
[--C-:B------:R-:W-:Y:S02]  /*7770*/  HSET2.LE.AND R2, R11, R0.reuse, PT ;  /* 0x000000000b027233 */ /* 0x100fe40003803000 */
[----:B------:R-:W-:Y:S01]  /*7780*/  LOP3.LUT R26, R80, R4, RZ, 0xc0, !PT ;  /* 0x00000004501a7212 */ /* 0x000fe200078ec0ff */
[----:B------:R-:W-:Y:S01]  /*7790*/  IMAD.MOV.U32 R80, RZ, RZ, R149 ;  /* 0x000000ffff507224 */ /* 0x000fe200078e0095 */
[----:B------:R-:W-:Y:S02]  /*77a0*/  LOP3.LUT R3, R28, 0xff00ff, RZ, 0xc0, !PT ;  /* 0x00ff00ff1c037812 */ /* 0x000fe400078ec0ff */
[----:B------:R-:W-:-:S02]  /*77b0*/  HSET2.LE.AND R4, R12, R0, PT ;  /* 0x000000000c047233 */ /* 0x000fc40003803000 */
[----:B------:R-:W-:Y:S02]  /*77c0*/  PRMT R83, R160, 0x7771, RZ ;  /* 0x00007771a0537816 */ /* 0x000fe400000000ff */
[----:B------:R-:W-:Y:S02]  /*77d0*/  LOP3.LUT R17, R126, R6, RZ, 0xc0, !PT ;  /* 0x000000067e117212 */ /* 0x000fe400078ec0ff */
[----:B------:R-:W-:Y:S01]  /*77e0*/  LOP3.LUT R18, R89, R2, RZ, 0xc0, !PT ;  /* 0x0000000259127212 */ /* 0x000fe200078ec0ff */
[----:B------:R-:W2:Y:S01]  /*77f0*/  MUFU.EX2 R6, R173 ;  /* 0x000000ad00067308 */ /* 0x000ea20000000800 */
[--C-:B------:R-:W-:Y:S02]  /*7800*/  HSET2.LE.AND R2, R3, R0.reuse, PT ;  /* 0x0000000003027233 */ /* 0x100fe40003803000 */
[----:B------:R-:W-:Y:S01]  /*7810*/  LOP3.LUT R21, R77, R4, RZ, 0xc0, !PT ;  /* 0x000000044d157212 */ /* 0x000fe200078ec0ff */
[----:B------:R-:W-:Y:S01]  /*7820*/  MUFU.EX2 R126, R176 ;  /* 0x000000b0007e7308 */ /* 0x000fe20000000800 */
[----:B------:R-:W-:-:S02]  /*7830*/  HSET2.LE.AND R3, R30, R0, PT ;  /* 0x000000001e037233 */ /* 0x000fc40003803000 */
[----:B------:R-:W-:Y:S01]  /*7840*/  ISETP.GT.U32.AND P2, PT, R83, UR6, PT ;  /* 0x0000000653007c0c */ /* 0x000fe2000bf44070 */
[----:B---3--:R-:W-:Y:S01]  /*7850*/  HMMA.16816.F32.BF16 R28, R24, R120, RZ ;  /* 0x00000078181c723c */ /* 0x008fe200000418ff */
[----:B------:R-:W-:Y:S02]  /*7860*/  PRMT R74, R160, 0x7773, RZ ;  /* 0x00007773a04a7816 */ /* 0x000fe400000000ff */
[----:B------:R-:W-:Y:S01]  /*7870*/  LOP3.LUT R4, R75, 0xff00ff, RZ, 0xc0, !PT ;  /* 0x00ff00ff4b047812 */ /* 0x000fe200078ec0ff */
[----:B------:R-:W-:Y:S01]  /*7880*/  IMAD.MOV.U32 R75, RZ, RZ, R93 ;  /* 0x000000ffff4b7224 */ /* 0x000fe200078e005d */
[----:B------:R-:W-:Y:S02]  /*7890*/  ISETP.GT.U32.AND P0, PT, R74, UR6, PT ;  /* 0x000000064a007c0c */ /* 0x000fe4000bf04070 */
[----:B------:R-:W-:Y:S02]  /*78a0*/  LOP3.LUT R16, R127, R5, RZ, 0xc0, !PT ;  /* 0x000000057f107212 */ /* 0x000fe400078ec0ff */
[----:B------:R-:W-:Y:S01]  /*78b0*/  LOP3.LUT R19, R90, R2, RZ, 0xc0, !PT ;  /* 0x000000025a137212 */ /* 0x000fe200078ec0ff */
[----:B------:R-:W-:Y:S01]  /*78c0*/  MUFU.EX2 R127, R235 ;  /* 0x000000eb007f7308 */ /* 0x000fe20000000800 */
[----:B------:R-:W-:Y:S01]  /*78d0*/  HSET2.LE.AND R4, R4, R0, PT ;  /* 0x0000000004047233 */ /* 0x000fe20003803000 */
[----:B------:R-:W-:Y:S01]  /*78e0*/  @P2 HFMA2.BF16_V2 R147, -RZ.H0_H0, RZ.H0_H0, -R195.H0_H0 ;  /* 0x200000ffff932231 */ /* 0x000fe200003409c3 */
[----:B------:R-:W-:-:S02]  /*78f0*/  PRMT R70, R72, 0x5410, R70 ;  /* 0x0000541048467816 */ /* 0x000fc40000000046 */
[--C-:B------:R-:W-:Y:S01]  /*7900*/  HSET2.LE.AND R2, R15, R0.reuse, PT ;  /* 0x000000000f027233 */ /* 0x100fe20003803000 */
[----:B------:R-:W-:Y:S01]  /*7910*/  HMMA.16816.F32.BF16 R8, R16, R120, RZ ;  /* 0x000000781008723c */ /* 0x000fe200000418ff */
[----:B------:R-:W-:Y:S01]  /*7920*/  LOP3.LUT R23, R45, R4, RZ, 0xc0, !PT ;  /* 0x000000042d177212 */ /* 0x000fe200078ec0ff */
[----:B--2---:R-:W-:Y:S01]  /*7930*/  IMAD.MOV.U32 R120, RZ, RZ, R6 ;  /* 0x000000ffff787224 */ /* 0x004fe200078e0006 */
[----:B------:R-:W-:Y:S01]  /*7940*/  LOP3.LUT R4, R70, 0xff00ff, RZ, 0xc0, !PT ;  /* 0x00ff00ff46047812 */ /* 0x000fe200078ec0ff */
[----:B------:R-:W-:Y:S01]  /*7950*/  @P0 HFMA2.BF16_V2 R150, -RZ.H0_H0, RZ.H0_H0, -R191.H0_H0 ;  /* 0x200000ffff960231 */ /* 0x000fe200003409bf */
[----:B------:R-:W-:Y:S01]  /*7960*/  LOP3.LUT R22, R76, R3, RZ, 0xc0, !PT ;  /* 0x000000034c167212 */ /* 0x000fe200078ec0ff */
[----:B------:R-:W2:Y:S01]  /*7970*/  MUFU.EX2 R70, R169 ;  /* 0x000000a900467308 */ /* 0x000ea20000000800 */
[--C-:B------:R-:W-:Y:S02]  /*7980*/  HSET2.LE.AND R5, R13, R0.reuse, PT ;  /* 0x000000000d057233 */ /* 0x100fe40003803000 */
[----:B------:R-:W-:Y:S01]  /*7990*/  LOP3.LUT R13, R81, R2, RZ, 0xc0, !PT ;  /* 0x00000002510d7212 */ /* 0x000fe200078ec0ff */
[----:B------:R-:W-:Y:S01]  /*79a0*/  IMAD.MOV.U32 R81, RZ, RZ, R91 ;  /* 0x000000ffff517224 */ /* 0x000fe200078e005b */
[--C-:B------:R-:W-:Y:S01]  /*79b0*/  HSET2.LE.AND R2, R4, R0.reuse, PT ;  /* 0x0000000004027233 */ /* 0x100fe20003803000 */
[----:B------:R-:W-:Y:S01]  /*79c0*/  LDSM.16.MT88.4 R88, [R105+0xa400] ;  /* 0x00a400006958783b */ /* 0x000fe20000004200 */
[----:B------:R-:W-:Y:S01]  /*79d0*/  F2FP.BF16.F32.PACK_AB R4, R120, R133 ;  /* 0x000000857804723e */ /* 0x000fe200000010ff */
[----:B------:R-:W-:Y:S01]  /*79e0*/  MUFU.EX2 R121, R175 ;  /* 0x000000af00797308 */ /* 0x000fe20000000800 */
[----:B------:R-:W-:Y:S01]  /*79f0*/  @P2 PRMT R195, R147, 0x5410, RZ ;  /* 0x0000541093c32816 */ /* 0x000fe200000000ff */
[----:B------:R-:W-:Y:S01]  /*7a00*/  IMAD.MOV.U32 R147, RZ, RZ, R248 ;  /* 0x000000ffff937224 */ /* 0x000fe200078e00f8 */
[C---:B------:R-:W-:Y:S01]  /*7a10*/  PRMT R97, R124.reuse, 0x7771, RZ ;  /* 0x000077717c617816 */ /* 0x040fe200000000ff */
[----:B-1----:R-:W-:Y:S01]  /*7a20*/  HMMA.16816.F32.BF16 R248, R20, R116, R28 ;  /* 0x0000007414f8723c */ /* 0x002fe2000004181c */
[----:B------:R-:W-:Y:S01]  /*7a30*/  PRMT R72, R124, 0x7773, RZ ;  /* 0x000077737c487816 */ /* 0x000fe200000000ff */
[----:B------:R-:W-:Y:S01]  /*7a40*/  FADD.FTZ R29, R98, R7 ;  /* 0x00000007621d7221 */ /* 0x000fe20000010000 */
[----:B------:R-:W-:Y:S01]  /*7a50*/  LOP3.LUT R12, R82, R5, RZ, 0xc0, !PT ;  /* 0x00000005520c7212 */ /* 0x000fe200078ec0ff */
[----:B------:R-:W-:Y:S01]  /*7a60*/  FADD.FTZ R30, R244, R32 ;  /* 0x00000020f41e7221 */ /* 0x000fe20000010000 */
[C---:B------:R-:W-:Y:S01]  /*7a70*/  PRMT R181, R4.reuse, 0x7610, R181 ;  /* 0x0000761004b57816 */ /* 0x040fe200000000b5 */
[----:B------:R-:W-:Y:S01]  /*7a80*/  FADD.FTZ R28, R245, R33 ;  /* 0x00000021f51c7221 */ /* 0x000fe20000010000 */
[----:B------:R-:W-:Y:S01]  /*7a90*/  PRMT R180, R4, 0x7632, R180 ;  /* 0x0000763204b47816 */ /* 0x000fe200000000b4 */
[----:B------:R-:W1:Y:S01]  /*7aa0*/  MUFU.EX2 R82, R165 ;  /* 0x000000a500527308 */ /* 0x000e620000000800 */
[----:B------:R-:W-:Y:S01]  /*7ab0*/  @P0 PRMT R191, R150, 0x5410, RZ ;  /* 0x0000541096bf0816 */ /* 0x000fe200000000ff */
[----:B------:R-:W-:Y:S01]  /*7ac0*/  HMMA.16816.F32.BF16 R4, R16, R112, RZ ;  /* 0x000000701004723c */ /* 0x000fe200000418ff */
[----:B------:R-:W-:Y:S01]  /*7ad0*/  ISETP.GT.U32.AND P2, PT, R97, UR6, PT ;  /* 0x0000000661007c0c */ /* 0x000fe2000bf44070 */
[----:B------:R-:W-:Y:S01]  /*7ae0*/  IMAD.MOV.U32 R33, RZ, RZ, R160 ;  /* 0x000000ffff217224 */ /* 0x000fe200078e00a0 */
[----:B------:R-:W-:Y:S01]  /*7af0*/  ISETP.GT.U32.AND P0, PT, R72, UR6, PT ;  /* 0x0000000648007c0c */ /* 0x000fe2000bf04070 */
[----:B--2---:R-:W-:Y:S01]  /*7b00*/  IMAD.MOV.U32 R235, RZ, RZ, R70 ;  /* 0x000000ffffeb7224 */ /* 0x004fe200078e0046 */
[----:B------:R-:W-:-:S02]  /*7b10*/  HSET2.LE.AND R3, R54, R0, PT ;  /* 0x0000000036037233 */ /* 0x000fc40003803000 */
[----:B------:R-:W-:Y:S01]  /*7b20*/  LOP3.LUT R15, R44, R2, RZ, 0xc0, !PT ;  /* 0x000000022c0f7212 */ /* 0x000fe200078ec0ff */
[----:B------:R-:W-:Y:S01]  /*7b30*/  FADD.FTZ R2, R246, R36 ;  /* 0x00000024f6027221 */ /* 0x000fe20000010000 */
[----:B------:R-:W-:Y:S02]  /*7b40*/  SHF.R.U32.HI R60, RZ, 0x18, R34 ;  /* 0x00000018ff3c7819 */ /* 0x000fe40000011622 */
[----:B------:R-:W-:Y:S01]  /*7b50*/  LOP3.LUT R14, R53, R3, RZ, 0xc0, !PT ;  /* 0x00000003350e7212 */ /* 0x000fe200078ec0ff */
[----:B------:R-:W-:Y:S01]  /*7b60*/  FADD.FTZ R31, R247, R2 ;  /* 0x00000002f71f7221 */ /* 0x000fe20000010000 */
[----:B------:R-:W-:Y:S01]  /*7b70*/  PRMT R125, R182, 0x5410, R183 ;  /* 0x00005410b67d7816 */ /* 0x000fe200000000b7 */
[----:B------:R-:W-:Y:S01]  /*7b80*/  @P2 HFMA2.BF16_V2 R156, -RZ.H0_H0, RZ.H0_H0, -R190.H0_H0 ;  /* 0x200000ffff9c2231 */ /* 0x000fe200003409be */
[----:B------:R-:W-:Y:S01]  /*7b90*/  PRMT R57, R56, 0x7771, RZ ;  /* 0x0000777138397816 */ /* 0x000fe200000000ff */
[----:B------:R-:W-:Y:S01]  /*7ba0*/  @P0 HFMA2.BF16_V2 R158, -RZ.H0_H0, RZ.H0_H0, -R186.H0_H0 ;  /* 0x200000ffff9e0231 */ /* 0x000fe200003409ba */
[----:B-1----:R-:W-:Y:S01]  /*7bb0*/  F2FP.BF16.F32.PACK_AB R2, R82, R70 ;  /* 0x000000465202723e */ /* 0x002fe200000010ff */
[----:B------:R-:W-:Y:S01]  /*7bc0*/  IMAD.MOV.U32 R165, RZ, RZ, R92 ;  /* 0x000000ffffa57224 */ /* 0x000fe200078e005c */
[----:B------:R-:W-:-:S02]  /*7bd0*/  @P2 PRMT R190, R156, 0x5410, RZ ;  /* 0x000054109cbe2816 */ /* 0x000fc400000000ff */
[----:B------:R-:W-:Y:S02]  /*7be0*/  @P0 PRMT R186, R158, 0x5410, RZ ;  /* 0x000054109eba0816 */ /* 0x000fe400000000ff */
[C---:B------:R-:W-:Y:S01]  /*7bf0*/  HMMA.16816.F32.BF16 R156, R12.reuse, R108, R4 ;  /* 0x0000006c0c9c723c */ /* 0x040fe20000041804 */
[----:B------:R-:W-:Y:S01]  /*7c00*/  FADD.FTZ R4, R95, R30 ;  /* 0x0000001e5f047221 */ /* 0x000fe20000010000 */
[----:B------:R-:W-:Y:S01]  /*7c10*/  ISETP.LE.U32.AND P0, PT, R60, UR6, PT ;  /* 0x000000063c007c0c */ /* 0x000fe2000bf03070 */
[----:B------:R-:W-:Y:S01]  /*7c20*/  FADD.FTZ R30, R78, R29 ;  /* 0x0000001d4e1e7221 */ /* 0x000fe20000010000 */
[----:B------:R-:W-:Y:S01]  /*7c30*/  FADD.FTZ R5, R106, R28 ;  /* 0x0000001c6a057221 */ /* 0x000fe20000010000 */
[----:B------:R-:W1:Y:S01]  /*7c40*/  LDSM.16.MT88.4 R76, [R105+0xa000] ;  /* 0x00a00000694c783b */ /* 0x000e620000004200 */
[----:B------:R-:W-:Y:S01]  /*7c50*/  FADD.FTZ R28, R147, R31 ;  /* 0x0000001f931c7221 */ /* 0x000fe20000010000 */
[----:B------:R-:W-:Y:S01]  /*7c60*/  PRMT R31, R56, 0x7773, RZ ;  /* 0x00007773381f7816 */ /* 0x000fe200000000ff */
[----:B------:R-:W-:Y:S01]  /*7c70*/  FADD.FTZ R54, R144, R5 ;  /* 0x0000000590367221 */ /* 0x000fe20000010000 */
[----:B------:R-:W-:Y:S01]  /*7c80*/  IMAD.MOV.U32 R144, RZ, RZ, R148 ;  /* 0x000000ffff907224 */ /* 0x000fe200078e0094 */
[----:B------:R-:W-:Y:S01]  /*7c90*/  PRMT R29, R56, 0x7772, RZ ;  /* 0x00007772381d7816 */ /* 0x000fe200000000ff */
[----:B------:R-:W-:Y:S01]  /*7ca0*/  FADD.FTZ R53, R99, R4 ;  /* 0x0000000463357221 */ /* 0x000fe20000010000 */
[----:B------:R-:W-:Y:S01]  /*7cb0*/  F2FP.BF16.F32.PACK_AB R3, R126, R121 ;  /* 0x000000797e03723e */ /* 0x000fe200000010ff */
[----:B------:R-:W-:Y:S01]  /*7cc0*/  IMAD.U32 R7, RZ, RZ, UR27 ;  /* 0x0000001bff077e24 */ /* 0x000fe2000f8e00ff */
[C---:B------:R-:W-:Y:S01]  /*7cd0*/  PRMT R178, R2.reuse, 0x7610, R178 ;  /* 0x0000761002b27816 */ /* 0x040fe200000000b2 */
[----:B------:R-:W-:Y:S01]  /*7ce0*/  @!P0 HFMA2.BF16_V2 R168, -RZ.H0_H0, RZ.H0_H0, -R183.H0_H0 ;  /* 0x200000ffffa88231 */ /* 0x000fe200003409b7 */
[----:B------:R-:W-:Y:S01]  /*7cf0*/  PRMT R176, R2, 0x7632, R176 ;  /* 0x0000763202b07816 */ /* 0x000fe200000000b0 */
[----:B------:R-:W-:Y:S01]  /*7d00*/  IMAD.U32 R2, RZ, RZ, UR17 ;  /* 0x00000011ff027e24 */ /* 0x000fe2000f8e00ff */
[C---:B------:R-:W-:Y:S01]  /*7d10*/  PRMT R179, R3.reuse, 0x7632, R179 ;  /* 0x0000763203b37816 */ /* 0x040fe200000000b3 */
[----:B------:R-:W-:Y:S01]  /*7d20*/  IMAD.MOV.U32 R147, RZ, RZ, R152 ;  /* 0x000000ffff937224 */ /* 0x000fe200078e0098 */
[----:B------:R-:W-:Y:S01]  /*7d30*/  @!P0 PRMT R183, R168, 0x5410, RZ ;  /* 0x00005410a8b78816 */ /* 0x000fe200000000ff */
[----:B------:R-:W-:Y:S01]  /*7d40*/  @!P4 HFMA2.BF16_V2 R227, -RZ.H0_H0, RZ.H0_H0, -R178.H0_H0 ;  /* 0x200000ffffe3c231 */ /* 0x000fe200003409b2 */
[----:B------:R-:W-:Y:S01]  /*7d50*/  HMMA.16816.F32.BF16 R168, R12, R116, R8 ;  /* 0x000000740ca8723c */ /* 0x000fe20000041808 */
[----:B------:R-:W-:Y:S01]  /*7d60*/  PRMT R177, R3, 0x7610, R177 ;  /* 0x0000761003b17816 */ /* 0x000fe200000000b1 */
[----:B------:R-:W-:Y:S01]  /*7d70*/  IMAD.WIDE R2, R2, 0x2, R42 ;  /* 0x0000000202027825 */ /* 0x000fe200078e022a */
[----:B------:R-:W-:-:S03]  /*7d80*/  LOP3.LUT R55, R34, 0xff, RZ, 0xc0, !PT ;  /* 0x000000ff22377812 */ /* 0x000fc600078ec0ff */
[----:B------:R-:W-:Y:S01]  /*7d90*/  FADD.FTZ R36, R165, R28 ;  /* 0x0000001ca5247221 */ /* 0x000fe20000010000 */
[----:B------:R-:W-:Y:S01]  /*7da0*/  SHF.R.U32.HI R44, RZ, 0x18, R35 ;  /* 0x00000018ff2c7819 */ /* 0x000fe20000011623 */
[----:B------:R-:W-:Y:S01]  /*7db0*/  IMAD.MOV.U32 R117, RZ, RZ, R75 ;  /* 0x000000ffff757224 */ /* 0x000fe200078e004b */
[----:B------:R-:W-:Y:S01]  /*7dc0*/  STG.E.U16 desc[UR20][R2.64+0x2], R40 ;  /* 0x0000022802007986 */ /* 0x000fe2000c101514 */
[----:B------:R-:W-:Y:S01]  /*7dd0*/  HMMA.16816.F32.BF16 R8, R24, R112, RZ ;  /* 0x000000701808723c */ /* 0x000fe200000418ff */
[----:B------:R-:W-:Y:S01]  /*7de0*/  ISETP.LE.U32.AND P2, PT, R55, UR6, PT ;  /* 0x0000000637007c0c */ /* 0x000fe2000bf43070 */
[----:B------:R-:W-:Y:S01]  /*7df0*/  IMAD.MOV.U32 R113, RZ, RZ, R82 ;  /* 0x000000ffff717224 */ /* 0x000fe200078e0052 */
[----:B------:R-:W-:Y:S01]  /*7e00*/  LOP3.LUT R45, R35, 0xff, RZ, 0xc0, !PT ;  /* 0x000000ff232d7812 */ /* 0x000fe200078ec0ff */
[----:B------:R2:W-:Y:S01]  /*7e10*/  STG.E.U16 desc[UR20][R2.64], R41 ;  /* 0x0000002902007986 */ /* 0x0005e2000c101514 */
[----:B------:R-:W-:Y:S01]  /*7e20*/  ISETP.LE.U32.AND P0, PT, R44, UR6, PT ;  /* 0x000000062c007c0c */ /* 0x000fe2000bf03070 */
[----:B------:R-:W-:Y:S01]  /*7e30*/  IMAD.MOV.U32 R165, RZ, RZ, R145 ;  /* 0x000000ffffa57224 */ /* 0x000fe200078e0091 */
[----:B------:R-:W-:-:S02]  /*7e40*/  PRMT R128, R185, 0x5410, R184 ;  /* 0x00005410b9807816 */ /* 0x000fc400000000b8 */
[----:B------:R-:W-:Y:S02]  /*7e50*/  PRMT R6, R58, 0x7770, RZ ;  /* 0x000077703a067816 */ /* 0x000fe400000000ff */
[----:B------:R-:W-:Y:S02]  /*7e60*/  PRMT R112, R177, 0x5410, R179 ;  /* 0x00005410b1707816 */ /* 0x000fe400000000b3 */
[----:B------:R-:W-:Y:S01]  /*7e70*/  PRMT R116, R181, 0x5410, R180 ;  /* 0x00005410b5747816 */ /* 0x000fe200000000b4 */
[----:B------:R-:W-:Y:S01]  /*7e80*/  @!P2 HFMA2.BF16_V2 R164, -RZ.H0_H0, RZ.H0_H0, -R185.H0_H0 ;  /* 0x200000ffffa4a231 */ /* 0x000fe200003409b9 */
[----:B------:R-:W-:Y:S02]  /*7e90*/  LOP3.LUT R4, R38, 0xffff, RZ, 0xc0, !PT ;  /* 0x0000ffff26047812 */ /* 0x000fe400078ec0ff */
[----:B------:R-:W-:Y:S01]  /*7ea0*/  PRMT R98, R178, 0x5410, R176 ;  /* 0x00005410b2627816 */ /* 0x000fe200000000b0 */
[----:B------:R-:W-:Y:S01]  /*7eb0*/  @!P0 HFMA2.BF16_V2 R226, -RZ.H0_H0, RZ.H0_H0, -R179.H0_H0 ;  /* 0x200000ffffe28231 */ /* 0x000fe200003409b3 */
[----:B------:R-:W-:Y:S01]  /*7ec0*/  @!P2 PRMT R185, R164, 0x5410, RZ ;  /* 0x00005410a4b9a816 */ /* 0x000fe200000000ff */
[----:B------:R-:W-:Y:S01]  /*7ed0*/  HMMA.16816.F32.BF16 R244, R20, R108, R8 ;  /* 0x0000006c14f4723c */ /* 0x000fe20000041808 */
[----:B------:R-:W-:Y:S01]  /*7ee0*/  ISETP.LE.U32.AND P2, PT, R45, UR6, PT ;  /* 0x000000062d007c0c */ /* 0x000fe2000bf43070 */
[----:B------:R-:W3:Y:S01]  /*7ef0*/  MUFU.EX2 R109, R229 ;  /* 0x000000e5006d7308 */ /* 0x000ee20000000800 */
[----:B------:R-:W-:Y:S01]  /*7f00*/  @!P0 PRMT R179, R226, 0x5410, RZ ;  /* 0x00005410e2b38816 */ /* 0x000fe200000000ff */
[----:B------:R-:W-:Y:S01]  /*7f10*/  IMAD.MOV.U32 R164, RZ, RZ, R96 ;  /* 0x000000ffffa47224 */ /* 0x000fe200078e0060 */
[----:B------:R-:W-:-:S02]  /*7f20*/  ISETP.LE.U32.AND P0, PT, R6, UR6, PT ;  /* 0x0000000606007c0c */ /* 0x000fc4000bf03070 */
[----:B------:R-:W-:Y:S01]  /*7f30*/  SHF.R.U32.HI R32, RZ, 0x8, R4 ;  /* 0x00000008ff207819 */ /* 0x000fe20000011604 */
[----:B-1----:R-:W-:Y:S01]  /*7f40*/  HMMA.16816.F32.BF16 R8, R24, R76, RZ ;  /* 0x0000004c1808723c */ /* 0x002fe200000418ff */
[----:B------:R-:W-:Y:S01]  /*7f50*/  F2FP.BF16.F32.PACK_AB R6, R234, R127 ;  /* 0x0000007fea06723e */ /* 0x000fe200000010ff */
[----:B--2---:R-:W-:Y:S01]  /*7f60*/  IMAD.WIDE R2, R7, 0x70, R2 ;  /* 0x0000007007027825 */ /* 0x004fe200078e0202 */
[----:B------:R-:W-:-:S03]  /*7f70*/  LOP3.LUT R4, R32, 0xffff, RZ, 0xc0, !PT ;  /* 0x0000ffff20047812 */ /* 0x000fc600078ec0ff */
[----:B------:R-:W-:Y:S01]  /*7f80*/  @!P2 HFMA2.BF16_V2 R225, -RZ.H0_H0, RZ.H0_H0, -R181.H0_H0 ;  /* 0x200000ffffe1a231 */ /* 0x000fe200003409b5 */
[----:B------:R-:W-:Y:S02]  /*7f90*/  PRMT R174, R6, 0x7632, R174 ;  /* 0x0000763206ae7816 */ /* 0x000fe400000000ae */
[----:B------:R-:W-:Y:S02]  /*7fa0*/  PRMT R37, R58, 0x7771, RZ ;  /* 0x000077713a257816 */ /* 0x000fe400000000ff */
[----:B------:R-:W-:Y:S02]  /*7fb0*/  PRMT R93, R73, 0x5410, R74 ;  /* 0x00005410495d7816 */ /* 0x000fe4000000004a */
[----:B------:R-:W-:Y:S01]  /*7fc0*/  PRMT R94, R65, 0x5410, R72 ;  /* 0x00005410415e7816 */ /* 0x000fe20000000048 */
[----:B------:R-:W-:Y:S01]  /*7fd0*/  MUFU.EX2 R108, R241 ;  /* 0x000000f1006c7308 */ /* 0x000fe20000000800 */
[----:B------:R-:W-:Y:S01]  /*7fe0*/  @!P2 PRMT R181, R225, 0x5410, RZ ;  /* 0x00005410e1b5a816 */ /* 0x000fe200000000ff */
[----:B------:R-:W1:Y:S01]  /*7ff0*/  LDSM.16.MT88.4 R72, [R104+0xa000] ;  /* 0x00a000006848783b */ /* 0x000e620000004200 */
[----:B------:R-:W-:Y:S01]  /*8000*/  ISETP.GT.U32.AND P2, PT, R57, UR6, PT ;  /* 0x0000000639007c0c */ /* 0x000fe2000bf44070 */
[----:B------:R-:W-:Y:S01]  /*8010*/  IMAD.MOV.U32 R225, RZ, RZ, R81 ;  /* 0x000000ffffe17224 */ /* 0x000fe200078e0051 */
[----:B---3--:R-:W-:Y:S01]  /*8020*/  F2FP.BF16.F32.PACK_AB R5, R109, R230 ;  /* 0x000000e66d05723e */ /* 0x008fe200000010ff */
[----:B------:R-:W-:Y:S01]  /*8030*/  HMMA.16816.F32.BF16 R148, R20, R88, R8 ;  /* 0x000000581494723c */ /* 0x000fe20000041808 */
[----:B------:R-:W-:Y:S01]  /*8040*/  IMAD.MOV.U32 R10, RZ, RZ, R56 ;  /* 0x000000ffff0a7224 */ /* 0x000fe200078e0038 */
[----:B------:R-:W-:Y:S01]  /*8050*/  PRMT R172, R6, 0x7610, R172 ;  /* 0x0000761006ac7816 */ /* 0x000fe200000000ac */
[----:B------:R2:W3:Y:S01]  /*8060*/  LDL.LU.S16 R56, [R1] ;  /* 0x0000000001387983 */ /* 0x0004e20000300600 */
[C---:B------:R-:W-:Y:S01]  /*8070*/  PRMT R175, R5.reuse, 0x7610, R175 ;  /* 0x0000761005af7816 */ /* 0x040fe200000000af */
[----:B------:R-:W-:Y:S01]  /*8080*/  IMAD.MOV.U32 R9, RZ, RZ, R124 ;  /* 0x000000ffff097224 */ /* 0x000fe200078e007c */
[----:B------:R-:W-:Y:S01]  /*8090*/  PRMT R173, R5, 0x7632, R173 ;  /* 0x0000763205ad7816 */ /* 0x000fe200000000ad */
[----:B------:R2:W4:Y:S01]  /*80a0*/  LDL.LU.S16 R40, [R1+0x4] ;  /* 0x0000040001287983 */ /* 0x0005220000300600 */
[----:B------:R-:W-:Y:S01]  /*80b0*/  PRMT R99, R172, 0x5410, R174 ;  /* 0x00005410ac637816 */ /* 0x000fe200000000ae */
[----:B------:R-:W-:Y:S01]  /*80c0*/  @!P0 HFMA2.BF16_V2 R231, -RZ.H0_H0, RZ.H0_H0, -R175.H0_H0 ;  /* 0x200000ffffe78231 */ /* 0x000fe200003409af */
[----:B------:R-:W-:Y:S01]  /*80d0*/  PRMT R96, R175, 0x5410, R173 ;  /* 0x00005410af607816 */ /* 0x000fe200000000ad */
[----:B------:R-:W-:Y:S01]  /*80e0*/  @P2 HFMA2.BF16_V2 R228, -RZ.H0_H0, RZ.H0_H0, -R176.H0_H0 ;  /* 0x200000ffffe42231 */ /* 0x000fe200003409b0 */
[----:B------:R-:W-:Y:S01]  /*80f0*/  @!P3 PRMT R46, R233, 0x5410, RZ ;  /* 0x00005410e92eb816 */ /* 0x000fe200000000ff */
[----:B------:R-:W-:Y:S01]  /*8100*/  IMAD.MOV.U32 R41, RZ, RZ, R144 ;  /* 0x000000ffff297224 */ /* 0x000fe200078e0090 */
[----:B------:R-:W-:Y:S01]  /*8110*/  @!P0 PRMT R175, R231, 0x5410, RZ ;  /* 0x00005410e7af8816 */ /* 0x000fe200000000ff */
[----:B------:R-:W-:Y:S01]  /*8120*/  IMAD.MOV.U32 R226, RZ, RZ, R146 ;  /* 0x000000ffffe27224 */ /* 0x000fe200078e0092 */
[----:B------:R-:W-:Y:S01]  /*8130*/  ISETP.GT.U32.AND P0, PT, R29, UR6, PT ;  /* 0x000000061d007c0c */ /* 0x000fe2000bf04070 */
[----:B------:R-:W-:Y:S01]  /*8140*/  IMAD.MOV.U32 R39, RZ, RZ, R58 ;  /* 0x000000ffff277224 */ /* 0x000fe200078e003a */
[----:B------:R-:W-:Y:S01]  /*8150*/  @P2 PRMT R176, R228, 0x5410, RZ ;  /* 0x00005410e4b02816 */ /* 0x000fe200000000ff */
[----:B------:R-:W5:Y:S01]  /*8160*/  MUFU.EX2 R124, R242 ;  /* 0x000000f2007c7308 */ /* 0x000f620000000800 */
[----:B------:R-:W-:Y:S01]  /*8170*/  ISETP.LE.U32.AND P2, PT, R4, UR6, PT ;  /* 0x0000000604007c0c */ /* 0x000fe2000bf43070 */
[----:B------:R-:W-:Y:S01]  /*8180*/  IMAD.MOV.U32 R228, RZ, RZ, R80 ;  /* 0x000000ffffe47224 */ /* 0x000fe200078e0050 */
[----:B------:R-:W-:Y:S01]  /*8190*/  HMMA.16816.F32.BF16 R4, R16, R76, RZ ;  /* 0x0000004c1004723c */ /* 0x000fe200000418ff */
[----:B------:R-:W-:Y:S01]  /*81a0*/  @!P4 PRMT R178, R227, 0x5410, RZ ;  /* 0x00005410e3b2c816 */ /* 0x000fe200000000ff */
[----:B------:R-:W-:Y:S01]  /*81b0*/  IMAD.MOV.U32 R227, RZ, RZ, R147 ;  /* 0x000000ffffe37224 */ /* 0x000fe200078e0093 */
[----:B------:R-:W-:Y:S01]  /*81c0*/  PRMT R8, R58, 0x7772, RZ ;  /* 0x000077723a087816 */ /* 0x000fe200000000ff */
[----:B------:R-:W-:Y:S01]  /*81d0*/  IMAD.MOV.U32 R229, RZ, RZ, R85 ;  /* 0x000000ffffe57224 */ /* 0x000fe200078e0055 */
[----:B------:R-:W-:-:S02]  /*81e0*/  LOP3.LUT R9, R9, 0xff, RZ, 0xc0, !PT ;  /* 0x000000ff09097812 */ /* 0x000fc400078ec0ff */
[----:B------:R-:W-:Y:S01]  /*81f0*/  @P0 HFMA2.BF16_V2 R236, -RZ.H0_H0, RZ.H0_H0, -R172.H0_H0 ;  /* 0x200000ffffec0231 */ /* 0x000fe200003409ac */
[----:B------:R-:W-:-:S03]  /*8200*/  ISETP.GT.U32.AND P4, PT, R31, UR6, PT ;  /* 0x000000061f007c0c */ /* 0x000fc6000bf84070 */
[----:B------:R-:W-:Y:S01]  /*8210*/  @!P2 HFMA2.BF16_V2 R237, -RZ.H0_H0, RZ.H0_H0, -R196.H0_H0 ;  /* 0x200000ffffeda231 */ /* 0x000fe200003409c4 */
[----:B------:R-:W-:Y:S02]  /*8220*/  @P0 PRMT R172, R236, 0x5410, RZ ;  /* 0x00005410ecac0816 */ /* 0x000fe400000000ff */
[----:B------:R-:W-:Y:S02]  /*8230*/  ISETP.GT.U32.AND P0, PT, R37, UR6, PT ;  /* 0x0000000625007c0c */ /* 0x000fe4000bf04070 */
[----:B------:R-:W-:-:S04]  /*8240*/  @!P2 PRMT R196, R237, 0x5410, RZ ;  /* 0x00005410edc4a816 */ /* 0x000fc800000000ff */
[----:B------:R-:W-:Y:S01]  /*8250*/  HMMA.16816.F32.BF16 R152, R12, R88, R4 ;  /* 0x000000580c98723c */ /* 0x000fe20000041804 */
[----:B------:R-:W-:Y:S02]  /*8260*/  LOP3.LUT R5, R34, 0xffff, RZ, 0xc0, !PT ;  /* 0x0000ffff22057812 */ /* 0x000fe400078ec0ff */
[----:B------:R-:W-:Y:S01]  /*8270*/  PRMT R65, R62, 0x5410, R32 ;  /* 0x000054103e417816 */ /* 0x000fe20000000020 */
[----:B------:R-:W-:Y:S01]  /*8280*/  @!P1 HFMA2.BF16_V2 R240, -RZ.H0_H0, RZ.H0_H0, -R177.H0_H0 ;  /* 0x200000fffff09231 */ /* 0x000fe200003409b1 */
[----:B------:R-:W-:Y:S01]  /*8290*/  LOP3.LUT R4, R33, 0xff, RZ, 0xc0, !PT ;  /* 0x000000ff21047812 */ /* 0x000fe200078ec0ff */
[----:B------:R-:W-:Y:S01]  /*82a0*/  FADD.FTZ R33, R107, R30 ;  /* 0x0000001e6b217221 */ /* 0x000fe20000010000 */
[----:B------:R-:W-:Y:S01]  /*82b0*/  SHF.R.U32.HI R5, RZ, 0x8, R5 ;  /* 0x00000008ff057819 */ /* 0x000fe20000011605 */
[----:B------:R-:W-:Y:S01]  /*82c0*/  @P0 HFMA2.BF16_V2 R238, -RZ.H0_H0, RZ.H0_H0, -R173.H0_H0 ;  /* 0x200000ffffee0231 */ /* 0x000fe200003409ad */
[----:B------:R-:W-:Y:S01]  /*82d0*/  PRMT R92, R4, 0x5410, R83 ;  /* 0x00005410045c7816 */ /* 0x000fe20000000053 */
[----:B------:R-:W-:Y:S01]  /*82e0*/  IMAD.MOV.U32 R160, RZ, RZ, R41 ;  /* 0x000000ffffa07224 */ /* 0x000fe200078e0029 */
[----:B------:R-:W-:Y:S01]  /*82f0*/  LOP3.LUT R4, R5, 0xffff, RZ, 0xc0, !PT ;  /* 0x0000ffff05047812 */ /* 0x000fe200078ec0ff */
[----:B------:R-:W2:Y:S01]  /*8300*/  LDSM.16.MT88.4 R80, [R104+0xa400] ;  /* 0x00a400006850783b */ /* 0x000ea20000004200 */
[----:B------:R-:W-:Y:S01]  /*8310*/  @P0 PRMT R173, R238, 0x5410, RZ ;  /* 0x00005410eead0816 */ /* 0x000fe200000000ff */
[----:B------:R-:W-:Y:S01]  /*8320*/  @P4 HFMA2.BF16_V2 R232, -RZ.H0_H0, RZ.H0_H0, -R174.H0_H0 ;  /* 0x200000ffffe84231 */ /* 0x000fe200003409ae */
[----:B------:R-:W-:-:S02]  /*8330*/  ISETP.LE.U32.AND P0, PT, R4, UR6, PT ;  /* 0x0000000604007c0c */ /* 0x000fc4000bf03070 */
[----:B------:R-:W-:Y:S02]  /*8340*/  LOP3.LUT R4, R35, 0xffff, RZ, 0xc0, !PT ;  /* 0x0000ffff23047812 */ /* 0x000fe400078ec0ff */
[----:B-----5:R-:W-:Y:S02]  /*8350*/  F2FP.BF16.F32.PACK_AB R7, R108, R124 ;  /* 0x0000007c6c07723e */ /* 0x020fe400000010ff */
[----:B------:R-:W-:Y:S02]  /*8360*/  SHF.R.U32.HI R4, RZ, 0x8, R4 ;  /* 0x00000008ff047819 */ /* 0x000fe40000011604 */
[----:B------:R-:W-:Y:S02]  /*8370*/  ISETP.GT.U32.AND P2, PT, R8, UR6, PT ;  /* 0x0000000608007c0c */ /* 0x000fe4000bf44070 */
[----:B------:R-:W-:Y:S02]  /*8380*/  LOP3.LUT R6, R4, 0xffff, RZ, 0xc0, !PT ;  /* 0x0000ffff04067812 */ /* 0x000fe400078ec0ff */
[----:B------:R-:W-:-:S02]  /*8390*/  PRMT R89, R9, 0x5410, R97 ;  /* 0x0000541009597816 */ /* 0x000fc40000000061 */
[----:B------:R-:W-:Y:S02]  /*83a0*/  ISETP.LE.U32.AND P3, PT, R6, UR6, PT ;  /* 0x0000000606007c0c */ /* 0x000fe4000bf63070 */
[----:B------:R-:W-:Y:S02]  /*83b0*/  SHF.R.U32.HI R6, RZ, 0x10, R52 ;  /* 0x00000010ff067819 */ /* 0x000fe40000011634 */
[C---:B------:R-:W-:Y:S02]  /*83c0*/  PRMT R107, R7.reuse, 0x7610, R107 ;  /* 0x00007610076b7816 */ /* 0x040fe4000000006b */
[----:B------:R-:W-:Y:S02]  /*83d0*/  PRMT R106, R7, 0x7632, R106 ;  /* 0x00007632076a7816 */ /* 0x000fe4000000006a */
[----:B------:R-:W-:Y:S02]  /*83e0*/  LOP3.LUT R6, R6, 0xff, RZ, 0xc0, !PT ;  /* 0x000000ff06067812 */ /* 0x000fe400078ec0ff */
[----:B------:R-:W-:-:S02]  /*83f0*/  PRMT R7, R58, 0x7773, RZ ;  /* 0x000077733a077816 */ /* 0x000fc400000000ff */
[----:B------:R-:W-:Y:S02]  /*8400*/  PRMT R77, R6, 0x5410, R59 ;  /* 0x00005410064d7816 */ /* 0x000fe4000000003b */
[----:B------:R-:W-:Y:S02]  /*8410*/  LOP3.LUT R6, R10, 0xff, RZ, 0xc0, !PT ;  /* 0x000000ff0a067812 */ /* 0x000fe400078ec0ff */
[----:B------:R-:W-:Y:S02]  /*8420*/  PRMT R76, R8, 0x5410, R7 ;  /* 0x00005410084c7816 */ /* 0x000fe40000000007 */
[----:B-1----:R-:W-:Y:S01]  /*8430*/  HMMA.16816.F32.BF16 R8, R16, R72, RZ ;  /* 0x000000481008723c */ /* 0x002fe200000418ff */
[----:B------:R-:W-:Y:S02]  /*8440*/  PRMT R70, R6, 0x5410, R57 ;  /* 0x0000541006467816 */ /* 0x000fe40000000039 */
[----:B------:R-:W-:Y:S01]  /*8450*/  SHF.R.U32.HI R6, RZ, 0x10, R38 ;  /* 0x00000010ff067819 */ /* 0x000fe20000011626 */
[----:B------:R-:W-:Y:S01]  /*8460*/  @!P0 HFMA2.BF16_V2 R252, -RZ.H0_H0, RZ.H0_H0, -R184.H0_H0 ;  /* 0x200000fffffc8231 */ /* 0x000fe200003409b8 */
[----:B------:R-:W-:-:S02]  /*8470*/  PRMT R88, R29, 0x5410, R31 ;  /* 0x000054101d587816 */ /* 0x000fc4000000001f */
[----:B------:R-:W-:Y:S01]  /*8480*/  LOP3.LUT R6, R6, 0xff, RZ, 0xc0, !PT ;  /* 0x000000ff06067812 */ /* 0x000fe200078ec0ff */
[----:B------:R-:W-:Y:S01]  /*8490*/  HMMA.16816.F32.BF16 R28, R24, R72, RZ ;  /* 0x00000048181c723c */ /* 0x000fe200000418ff */
[----:B------:R-:W-:Y:S02]  /*84a0*/  PRMT R85, R63, 0x5410, R64 ;  /* 0x000054103f557816 */ /* 0x000fe40000000040 */
[----:B------:R-:W-:Y:S01]  /*84b0*/  @!P1 PRMT R177, R240, 0x5410, RZ ;  /* 0x00005410f0b19816 */ /* 0x000fe200000000ff */
[----:B------:R-:W-:Y:S04]  /*84c0*/  STG.E.U16 desc[UR20][R2.64], R47 ;  /* 0x0000002f02007986 */ /* 0x000fe8000c101514 */
[----:B------:R-:W-:Y:S01]  /*84d0*/  STG.E.U16 desc[UR20][R2.64+0x2], R46 ;  /* 0x0000022e02007986 */ /* 0x000fe2000c101514 */
[----:B------:R-:W-:Y:S01]  /*84e0*/  IMAD.MOV.U32 R233, RZ, RZ, R229 ;  /* 0x000000ffffe97224 */ /* 0x000fe200078e00e5 */
[----:B------:R-:W-:-:S02]  /*84f0*/  @P4 PRMT R174, R232, 0x5410, RZ ;  /* 0x00005410e8ae4816 */ /* 0x000fc400000000ff */
[----:B--2---:R-:W-:Y:S01]  /*8500*/  HMMA.16816.F32.BF16 R144, R12, R80, R8 ;  /* 0x000000500c90723c */ /* 0x004fe20000041808 */
[----:B------:R-:W-:Y:S02]  /*8510*/  PRMT R38, R6, 0x5410, R61 ;  /* 0x0000541006267816 */ /* 0x000fe4000000003d */
[----:B------:R-:W-:Y:S02]  /*8520*/  SHF.R.U32.HI R6, RZ, 0x10, R34 ;  /* 0x00000010ff067819 */ /* 0x000fe40000011622 */
[----:B------:R-:W-:Y:S02]  /*8530*/  @!P0 PRMT R184, R252, 0x5410, RZ ;  /* 0x00005410fcb88816 */ /* 0x000fe400000000ff */
[----:B------:R-:W-:Y:S02]  /*8540*/  ISETP.GT.U32.AND P0, PT, R7, UR6, PT ;  /* 0x0000000607007c0c */ /* 0x000fe4000bf04070 */
[----:B------:R-:W-:Y:S02]  /*8550*/  LOP3.LUT R6, R6, 0xff, RZ, 0xc0, !PT ;  /* 0x000000ff06067812 */ /* 0x000fe400078ec0ff */
[----:B------:R-:W-:-:S02]  /*8560*/  LOP3.LUT R7, R39, 0xff, RZ, 0xc0, !PT ;  /* 0x000000ff27077812 */ /* 0x000fc400078ec0ff */
[----:B------:R-:W-:Y:S02]  /*8570*/  PRMT R39, R6, 0x5410, R60 ;  /* 0x0000541006277816 */ /* 0x000fe4000000003c */
[----:B------:R-:W-:Y:S01]  /*8580*/  LDSM.16.MT88.4 R60, [R105+0xb400] ;  /* 0x00b40000693c783b */ /* 0x000fe20000004200 */
[----:B------:R-:W-:Y:S01]  /*8590*/  @P2 HFMA2.BF16_V2 R243, -RZ.H0_H0, RZ.H0_H0, -R107.H0_H0 ;  /* 0x200000fffff32231 */ /* 0x000fe2000034096b */
[----:B------:R-:W-:Y:S02]  /*85a0*/  PRMT R95, R107, 0x5410, R106 ;  /* 0x000054106b5f7816 */ /* 0x000fe4000000006a */
[----:B------:R-:W-:Y:S02]  /*85b0*/  PRMT R64, R55, 0x5410, R5 ;  /* 0x0000541037407816 */ /* 0x000fe40000000005 */
[----:B------:R-:W-:Y:S02]  /*85c0*/  @P2 PRMT R107, R243, 0x5410, RZ ;  /* 0x00005410f36b2816 */ /* 0x000fe400000000ff */
[----:B------:R-:W-:Y:S01]  /*85d0*/  HMMA.16816.F32.BF16 R240, R20, R80, R28 ;  /* 0x0000005014f0723c */ /* 0x000fe2000004181c */
[----:B------:R-:W-:Y:S01]  /*85e0*/  FADD.FTZ R30, R166, R54 ;  /* 0x00000036a61e7221 */ /* 0x000fe20000010000 */
[----:B------:R-:W-:Y:S01]  /*85f0*/  FADD.FTZ R31, R163, R53 ;  /* 0x00000035a31f7221 */ /* 0x000fe20000010000 */
[----:B------:R-:W-:Y:S01]  /*8600*/  SHF.R.U32.HI R5, RZ, 0x10, R35 ;  /* 0x00000010ff057819 */ /* 0x000fe20000011623 */
[----:B------:R-:W-:Y:S01]  /*8610*/  LDSM.16.MT88.4 R52, [R104+0xb000] ;  /* 0x00b000006834783b */ /* 0x000fe20000004200 */
[----:B------:R-:W-:-:S02]  /*8620*/  PRMT R37, R7, 0x5410, R37 ;  /* 0x0000541007257816 */ /* 0x000fc40000000025 */
[----:B------:R-:W-:-:S04]  /*8630*/  LOP3.LUT R5, R5, 0xff, RZ, 0xc0, !PT ;  /* 0x000000ff05057812 */ /* 0x000fc800078ec0ff */
[----:B------:R-:W-:Y:S01]  /*8640*/  PRMT R41, R5, 0x5410, R44 ;  /* 0x0000541005297816 */ /* 0x000fe2000000002c */
[----:B------:R-:W-:Y:S01]  /*8650*/  FADD.FTZ R32, R162, R33 ;  /* 0x00000021a2207221 */ /* 0x000fe20000010000 */
[----:B------:R-:W-:Y:S02]  /*8660*/  IMAD.MOV.U32 R232, RZ, RZ, R230 ;  /* 0x000000ffffe87224 */ /* 0x000fe400078e00e6 */
[----:B------:R-:W-:Y:S01]  /*8670*/  FADD.FTZ R33, R228, R36 ;  /* 0x00000024e4217221 */ /* 0x000fe20000010000 */
[----:B------:R-:W-:-:S05]  /*8680*/  @!P5 HFMA2.BF16_V2 R239, -RZ.H0_H0, RZ.H0_H0, -R182.H0_H0 ;  /* 0x200000ffffefd231 */ /* 0x000fca00003409b6 */
[----:B------:R-:W-:Y:S01]  /*8690*/  @!P5 PRMT R182, R239, 0x5410, RZ ;  /* 0x00005410efb6d816 */ /* 0x000fe200000000ff */
        /* <DEDUP_REMOVED lines=9> */
[--C-:B------:R-:W-:Y:S02]  /*8730*/  HSET2.LE.AND R36, R37, R0.reuse, PT ;  /* 0x0000000025247233 */ /* 0x100fe40003803000 */
[--C-:B------:R-:W-:Y:S02]  /*8740*/  HSET2.LE.AND R34, R89, R0.reuse, PT ;  /* 0x0000000059227233 */ /* 0x100fe40003803000 */
[----:B------:R-:W-:Y:S01]  /*8750*/  HSET2.LE.AND R39, R39, R0, PT ;  /* 0x0000000027277233 */ /* 0x000fe20003803000 */
[----:B------:R-:W-:-:S02]  /*8760*/  IMAD.MOV.U32 R72, RZ, RZ, R108 ;  /* 0x000000ffff487224 */ /* 0x000fc400078e006c */
[----:B------:R-:W-:Y:S02]  /*8770*/  IMAD.MOV.U32 R108, RZ, RZ, R225 ;  /* 0x000000ffff6c7224 */ /* 0x000fe400078e00e1 */
[----:B------:R-:W-:Y:S01]  /*8780*/  LOP3.LUT R97, R125, R39, RZ, 0xc0, !PT ;  /* 0x000000277d617212 */ /* 0x000fe200078ec0ff */
[----:B---3--:R-:W-:-:S05]  /*8790*/  @!P3 HFMA2.BF16_V2 R56, -RZ.H0_H0, RZ.H0_H0, -R180.H0_H0 ;  /* 0x200000ffff38b231 */ /* 0x008fca00003409b4 */
[----:B------:R-:W-:Y:S02]  /*87a0*/  PRMT R8, R56, 0x7610, R8 ;  /* 0x0000761038087816 */ /* 0x000fe40000000008 */
[----:B------:R-:W1:Y:S01]  /*87b0*/  LDSM.16.MT88.4 R56, [R105+0xb000] ;  /* 0x00b000006938783b */ /* 0x000e620000004200 */
[----:B----4-:R-:W-:-:S05]  /*87c0*/  @P0 HFMA2.BF16_V2 R40, -RZ.H0_H0, RZ.H0_H0, -R106.H0_H0 ;  /* 0x200000ffff280231 */ /* 0x010fca000034096a */
[----:B------:R-:W-:Y:S02]  /*87d0*/  PRMT R7, R40, 0x7610, R7 ;  /* 0x0000761028077816 */ /* 0x000fe40000000007 */
[----:B------:R-:W-:Y:S01]  /*87e0*/  PRMT R40, R45, 0x5410, R4 ;  /* 0x000054102d287816 */ /* 0x000fe20000000004 */
[----:B------:R-:W-:Y:S01]  /*87f0*/  IMAD.U32 R4, RZ, RZ, UR17 ;  /* 0x00000011ff047e24 */ /* 0x000fe2000f8e00ff */
[----:B------:R-:W-:Y:S01]  /*8800*/  @P0 PRMT R106, R7, 0x5410, RZ ;  /* 0x00005410076a0816 */ /* 0x000fe200000000ff */
[----:B------:R-:W2:Y:S02]  /*8810*/  LDSM.16.MT88.4 R44, [R104+0xb400] ;  /* 0x00b40000682c783b */ /* 0x000ea40000004200 */
[----:B------:R-:W-:Y:S01]  /*8820*/  IMAD.WIDE R28, R4, 0x2, R2 ;  /* 0x00000002041c7825 */ /* 0x000fe200078e0202 */
[----:B------:R-:W-:Y:S01]  /*8830*/  @!P3 PRMT R180, R8, 0x5410, RZ ;  /* 0x0000541008b4b816 */ /* 0x000fe200000000ff */
[-C--:B-1----:R-:W-:Y:S08]  /*8840*/  HMMA.16816.F32.BF16 R4, R16, R56.reuse, RZ ;  /* 0x000000381004723c */ /* 0x082ff000000418ff */
[----:B------:R-:W-:-:S12]  /*8850*/  HMMA.16816.F32.BF16 R8, R24, R56, RZ ;  /* 0x000000381808723c */ /* 0x000fd800000418ff */
[-C--:B------:R-:W-:Y:S01]  /*8860*/  HMMA.16816.F32.BF16 R228, R12, R60.reuse, R4 ;  /* 0x0000003c0ce4723c */ /* 0x080fe20000041804 */
[----:B------:R-:W-:Y:S01]  /*8870*/  FADD.FTZ R4, R233, R31 ;  /* 0x0000001fe9047221 */ /* 0x000fe20000010000 */
[----:B------:R-:W-:Y:S01]  /*8880*/  FADD.FTZ R5, R160, R30 ;  /* 0x0000001ea0057221 */ /* 0x000fe20000010000 */
[----:B------:R-:W-:Y:S01]  /*8890*/  FADD.FTZ R6, R167, R32 ;  /* 0x00000020a7067221 */ /* 0x000fe20000010000 */
[----:B------:R-:W-:Y:S01]  /*88a0*/  FADD.FTZ R7, R226, R33 ;  /* 0x00000021e2077221 */ /* 0x000fe20000010000 */
[----:B------:R-:W-:Y:S01]  /*88b0*/  FADD.FTZ R252, R139, R4 ;  /* 0x000000048bfc7221 */ /* 0x000fe20000010000 */
[----:B------:R-:W-:Y:S02]  /*88c0*/  IMAD.U32 R4, RZ, RZ, UR27 ;  /* 0x0000001bff047e24 */ /* 0x000fe4000f8e00ff */
[----:B------:R-:W-:Y:S01]  /*88d0*/  FADD.FTZ R30, R141, R5 ;  /* 0x000000058d1e7221 */ /* 0x000fe20000010000 */
[----:B------:R-:W-:Y:S01]  /*88e0*/  FADD.FTZ R226, R132, R6 ;  /* 0x0000000684e27221 */ /* 0x000fe20000010000 */
[----:B------:R-:W-:Y:S01]  /*88f0*/  FADD.FTZ R227, R227, R7 ;  /* 0x00000007e3e37221 */ /* 0x000fe20000010000 */
[----:B------:R-:W-:Y:S01]  /*8900*/  IMAD.WIDE R2, R4, -0x70, R2 ;  /* 0xffffff9004027825 */ /* 0x000fe200078e0202 */
[----:B------:R-:W-:Y:S08]  /*8910*/  HMMA.16816.F32.BF16 R236, R20, R60, R8 ;  /* 0x0000003c14ec723c */ /* 0x000ff00000041808 */
[-C--:B------:R-:W-:Y:S08]  /*8920*/  HMMA.16816.F32.BF16 R4, R16, R52.reuse, RZ ;  /* 0x000000341004723c */ /* 0x080ff000000418ff */
[----:B------:R-:W-:Y:S01]  /*8930*/  HMMA.16816.F32.BF16 R8, R24, R52, RZ ;  /* 0x000000341808723c */ /* 0x000fe200000418ff */
[----:B------:R-:W-:Y:S01]  /*8940*/  IMAD.MOV.U32 R160, RZ, RZ, R232 ;  /* 0x000000ffffa07224 */ /* 0x000fe200078e00e8 */
[----:B------:R-:W-:Y:S04]  /*8950*/  STG.E.U16 desc[UR20][R28.64], R67 ;  /* 0x000000431c007986 */ /* 0x000fe8000c101514 */
[----:B------:R-:W-:Y:S06]  /*8960*/  STG.E.U16 desc[UR20][R28.64+0x2], R66 ;  /* 0x000002421c007986 */ /* 0x000fec000c101514 */
[-C--:B--2---:R-:W-:Y:S01]  /*8970*/  HMMA.16816.F32.BF16 R132, R12, R44.reuse, R4 ;  /* 0x0000002c0c84723c */ /* 0x084fe20000041804 */
[----:B------:R-:W-:Y:S01]  /*8980*/  IMAD.U32 R4, RZ, RZ, UR27 ;  /* 0x0000001bff047e24 */ /* 0x000fe2000f8e00ff */
[----:B------:R-:W-:Y:S01]  /*8990*/  LOP3.LUT R7, R93, 0xff00ff, RZ, 0xc0, !PT ;  /* 0x00ff00ff5d077812 */ /* 0x000fe200078ec0ff */
[----:B------:R-:W-:Y:S05]  /*89a0*/  STG.E.U16 desc[UR20][R42.64+0x10], R68 ;  /* 0x000010442a007986 */ /* 0x000fea000c101514 */
[----:B------:R-:W-:Y:S01]  /*89b0*/  HMMA.16816.F32.BF16 R232, R20, R44, R8 ;  /* 0x0000002c14e8723c */ /* 0x000fe20000041808 */
[----:B------:R-:W-:Y:S01]  /*89c0*/  LOP3.LUT R9, R94, 0xff00ff, RZ, 0xc0, !PT ;  /* 0x00ff00ff5e097812 */ /* 0x000fe200078ec0ff */
[----:B------:R-:W-:Y:S01]  /*89d0*/  STG.E.U16 desc[UR20][R42.64+0x12], R69 ;  /* 0x000012452a007986 */ /* 0x000fe2000c101514 */
[----:B------:R-:W-:-:S02]  /*89e0*/  LOP3.LUT R10, R76, 0xff00ff, RZ, 0xc0, !PT ;  /* 0x00ff00ff4c0a7812 */ /* 0x000fc400078ec0ff */
[----:B------:R-:W-:Y:S01]  /*89f0*/  LOP3.LUT R8, R88, 0xff00ff, RZ, 0xc0, !PT ;  /* 0x00ff00ff58087812 */ /* 0x000fe200078ec0ff */
[----:B------:R-:W-:Y:S01]  /*8a00*/  STG.E.U16 desc[UR20][R2.64+0x10], R71 ;  /* 0x0000104702007986 */ /* 0x000fe2000c101514 */
[----:B------:R-:W-:-:S03]  /*8a10*/  HSET2.LE.AND R6, R92, R0, PT ;  /* 0x000000005c067233 */ /* 0x000fc60003803000 */
[----:B------:R1:W-:Y:S01]  /*8a20*/  STG.E.U16 desc[UR20][R2.64+0x12], R84 ;  /* 0x0000125402007986 */ /* 0x0003e2000c101514 */
[--C-:B------:R-:W-:Y:S02]  /*8a30*/  HSET2.LE.AND R7, R7, R0.reuse, PT ;  /* 0x0000000007077233 */ /* 0x100fe40003803000 */
[--C-:B------:R-:W-:Y:S02]  /*8a40*/  HSET2.LE.AND R5, R77, R0.reuse, PT ;  /* 0x000000004d057233 */ /* 0x100fe40003803000 */
[--C-:B------:R-:W-:Y:S02]  /*8a50*/  HSET2.LE.AND R33, R38, R0.reuse, PT ;  /* 0x0000000026217233 */ /* 0x100fe40003803000 */
[--C-:B------:R-:W-:Y:S02]  /*8a60*/  HSET2.LE.AND R35, R9, R0.reuse, PT ;  /* 0x0000000009237233 */ /* 0x100fe40003803000 */
[--C-:B------:R-:W-:Y:S02]  /*8a70*/  HSET2.LE.AND R32, R65, R0.reuse, PT ;  /* 0x0000000041207233 */ /* 0x100fe40003803000 */
[----:B------:R-:W-:-:S02]  /*8a80*/  HSET2.LE.AND R37, R10, R0, PT ;  /* 0x000000000a257233 */ /* 0x000fc40003803000 */
[--C-:B------:R-:W-:Y:S01]  /*8a90*/  HSET2.LE.AND R38, R64, R0.reuse, PT ;  /* 0x0000000040267233 */ /* 0x100fe20003803000 */
[----:B------:R-:W-:Y:S01]  /*8aa0*/  FADD.FTZ R225, R140, R30 ;  /* 0x0000001e8ce17221 */ /* 0x000fe20000010000 */
[--C-:B------:R-:W-:Y:S02]  /*8ab0*/  HSET2.LE.AND R31, R8, R0.reuse, PT ;  /* 0x00000000081f7233 */ /* 0x100fe40003803000 */
[----:B------:R-:W-:Y:S02]  /*8ac0*/  LOP3.LUT R9, R142, R5, RZ, 0xc0, !PT ;  /* 0x000000058e097212 */ /* 0x000fe400078ec0ff */
[----:B------:R-:W-:Y:S02]  /*8ad0*/  LOP3.LUT R10, R136, R6, RZ, 0xc0, !PT ;  /* 0x00000006880a7212 */ /* 0x000fe400078ec0ff */
[----:B------:R-:W-:Y:S01]  /*8ae0*/  LOP3.LUT R11, R130, R7, RZ, 0xc0, !PT ;  /* 0x00000007820b7212 */ /* 0x000fe200078ec0ff */
[----:B-1----:R-:W-:Y:S01]  /*8af0*/  IMAD.WIDE R2, R4, 0x70, R2 ;  /* 0x0000007004027825 */ /* 0x002fe200078e0202 */
[----:B------:R-:W-:-:S02]  /*8b00*/  HSET2.LE.AND R4, R85, R0, PT ;  /* 0x0000000055047233 */ /* 0x000fc40003803000 */
[----:B------:R-:W-:Y:S01]  /*8b10*/  LOP3.LUT R94, R96, R36, RZ, 0xc0, !PT ;  /* 0x00000024605e7212 */ /* 0x000fe200078ec0ff */
[C---:B------:R-:W-:Y:S01]  /*8b20*/  HMMA.16816.F32.BF16 R64, R16.reuse, R78, RZ ;  /* 0x0000004e1040723c */ /* 0x040fe200000418ff */
[----:B------:R-:W-:Y:S01]  /*8b30*/  HSET2.LE.AND R30, R70, R0, PT ;  /* 0x00000000461e7233 */ /* 0x000fe20003803000 */
[----:B------:R-:W-:Y:S01]  /*8b40*/  STG.E.U16 desc[UR20][R2.64+0x10], R87 ;  /* 0x0000105702007986 */ /* 0x000fe2000c101514 */
[----:B------:R-:W-:Y:S02]  /*8b50*/  LOP3.LUT R8, R161, R4, RZ, 0xc0, !PT ;  /* 0x00000004a1087212 */ /* 0x000fe400078ec0ff */
[----:B------:R-:W-:Y:S01]  /*8b60*/  LOP3.LUT R4, R138, R32, RZ, 0xc0, !PT ;  /* 0x000000208a047212 */ /* 0x000fe200078ec0ff */
[----:B------:R1:W-:Y:S01]  /*8b70*/  STG.E.U16 desc[UR20][R2.64+0x12], R86 ;  /* 0x0000125602007986 */ /* 0x0003e2000c101514 */
[----:B------:R-:W-:Y:S01]  /*8b80*/  LOP3.LUT R5, R137, R33, RZ, 0xc0, !PT ;  /* 0x0000002189057212 */ /* 0x000fe200078ec0ff */
[----:B------:R-:W-:Y:S01]  /*8b90*/  HMMA.16816.F32.BF16 R68, R16, R114, RZ ;  /* 0x000000721044723c */ /* 0x000fe200000418ff */
[----:B------:R-:W-:-:S02]  /*8ba0*/  LOP3.LUT R6, R131, R34, RZ, 0xc0, !PT ;  /* 0x0000002283067212 */ /* 0x000fc400078ec0ff */
[----:B------:R-:W-:Y:S02]  /*8bb0*/  LOP3.LUT R7, R129, R35, RZ, 0xc0, !PT ;  /* 0x0000002381077212 */ /* 0x000fe400078ec0ff */
[----:B------:R-:W-:Y:S02]  /*8bc0*/  LOP3.LUT R95, R95, R37, RZ, 0xc0, !PT ;  /* 0x000000255f5f7212 */ /* 0x000fe400078ec0ff */
[----:B------:R-:W-:Y:S01]  /*8bd0*/  LOP3.LUT R96, R128, R38, RZ, 0xc0, !PT ;  /* 0x0000002680607212 */ /* 0x000fe200078ec0ff */
[C---:B------:R-:W-:Y:S08]  /*8be0*/  HMMA.16816.F32.BF16 R32, R16.reuse, R58, RZ ;  /* 0x0000003a1020723c */ /* 0x040ff000000418ff */
[C---:B------:R-:W-:Y:S08]  /*8bf0*/  HMMA.16816.F32.BF16 R36, R16.reuse, R74, RZ ;  /* 0x0000004a1024723c */ /* 0x040ff000000418ff */
[C---:B-1----:R-:W-:Y:S08]  /*8c00*/  HMMA.16816.F32.BF16 R84, R16.reuse, R122, RZ ;  /* 0x0000007a1054723c */ /* 0x042ff000000418ff */
[----:B------:R-:W-:Y:S01]  /*8c10*/  HMMA.16816.F32.BF16 R16, R16, R54, RZ ;  /* 0x000000361010723c */ /* 0x000fe200000418ff */
[----:B------:R-:W-:-:S02]  /*8c20*/  HSET2.LE.AND R40, R40, R0, PT ;  /* 0x0000000028287233 */ /* 0x000fc40003803000 */
[----:B------:R-:W-:Y:S02]  /*8c30*/  HSET2.LE.AND R0, R41, R0, PT ;  /* 0x0000000029007233 */ /* 0x000fe40003803000 */
[----:B------:R-:W-:Y:S01]  /*8c40*/  LOP3.LUT R98, R98, R30, RZ, 0xc0, !PT ;  /* 0x0000001e62627212 */ /* 0x000fe200078ec0ff */
[----:B------:R-:W-:Y:S01]  /*8c50*/  IMAD.U32 R30, RZ, RZ, UR27 ;  /* 0x0000001bff1e7e24 */ /* 0x000fe2000f8e00ff */
[----:B------:R-:W-:Y:S02]  /*8c60*/  LOP3.LUT R99, R99, R31, RZ, 0xc0, !PT ;  /* 0x0000001f63637212 */ /* 0x000fe400078ec0ff */
[----:B------:R-:W-:Y:S01]  /*8c70*/  LOP3.LUT R92, R116, R40, RZ, 0xc0, !PT ;  /* 0x00000028745c7212 */ /* 0x000fe200078ec0ff */
[----:B------:R-:W-:Y:S01]  /*8c80*/  IMAD.WIDE R30, R30, -0x70, R2 ;  /* 0xffffff901e1e7825 */ /* 0x000fe200078e0202 */
[----:B------:R-:W-:Y:S01]  /*8c90*/  LOP3.LUT R93, R112, R0, RZ, 0xc0, !PT ;  /* 0x00000000705d7212 */ /* 0x000fe200078ec0ff */
[----:B------:R-:W-:Y:S02]  /*8ca0*/  HMMA.16816.F32.BF16 R84, R12, R118, R84 ;  /* 0x000000760c54723c */ /* 0x000fe40000041854 */
[----:B------:R-:W-:-:S02]  /*8cb0*/  IMAD.MOV.U32 R40, RZ, RZ, R124 ;  /* 0x000000ffff287224 */ /* 0x000fc400078e007c */
[----:B------:R-:W-:Y:S02]  /*8cc0*/  IMAD.MOV.U32 R0, RZ, RZ, R127 ;  /* 0x000000ffff007224 */ /* 0x000fe400078e007f */
[----:B------:R-:W-:Y:S02]  /*8cd0*/  IMAD.MOV.U32 R112, RZ, RZ, R143 ;  /* 0x000000ffff707224 */ /* 0x000fe400078e008f */
[----:B------:R-:W-:Y:S01]  /*8ce0*/  IMAD.MOV.U32 R2, RZ, RZ, R126 ;  /* 0x000000ffff027224 */ /* 0x000fe200078e007e */
[C---:B------:R-:W-:Y:S08]  /*8cf0*/  HMMA.16816.F32.BF16 R68, R12.reuse, R110, R68 ;  /* 0x0000006e0c44723c */ /* 0x040ff00000041844 */
[C---:B------:R-:W-:Y:S08]  /*8d00*/  HMMA.16816.F32.BF16 R64, R12.reuse, R90, R64 ;  /* 0x0000005a0c40723c */ /* 0x040ff00000041840 */
        /* <DEDUP_REMOVED lines=12> */
[----:B------:R-:W-:-:S02]  /*8dd0*/  IMAD.MOV.U32 R76, RZ, RZ, R80 ;  /* 0x000000ffff4c7224 */ /* 0x000fc400078e0050 */
[----:B------:R-:W-:-:S05]  /*8de0*/  IMAD.MOV.U32 R41, RZ, RZ, R81 ;  /* 0x000000ffff297224 */ /* 0x000fca00078e0051 */
[C---:B------:R-:W-:Y:S01]  /*8df0*/  HMMA.16816.F32.BF16 R80, R20.reuse, R82, R16 ;  /* 0x000000521450723c */ /* 0x040fe20000041810 */
[----:B------:R-:W1:Y:S07]  /*8e00*/  LDSM.16.MT88.4 R16, [R104+0x9800] ;  /* 0x009800006810783b */ /* 0x000e6e0000004200 */
[C---:B------:R-:W-:Y:S01]  /*8e10*/  HMMA.16816.F32.BF16 R60, R20.reuse, R62, R12 ;  /* 0x0000003e143c723c */ /* 0x040fe2000004180c */
[----:B------:R-:W2:Y:S07]  /*8e20*/  LDSM.16.MT88.4 R12, [R105+0xa800] ;  /* 0x00a80000690c783b */ /* 0x000eae0000004200 */
[----:B------:R-:W-:Y:S01]  /*8e30*/  HMMA.16816.F32.BF16 R24, R20, R46, R24 ;  /* 0x0000002e1418723c */ /* 0x000fe20000041818 */
[----:B------:R-:W3:Y:S01]  /*8e40*/  LDSM.16.MT88.4 R20, [R105+0x9800] ;  /* 0x009800006914783b */ /* 0x000ee20000004200 */
[----:B------:R-:W-:-:S02]  /*8e50*/  IMAD.MOV.U32 R3, RZ, RZ, R163 ;  /* 0x000000ffff037224 */ /* 0x000fc400078e00a3 */
[----:B------:R-:W-:Y:S02]  /*8e60*/  IMAD.MOV.U32 R116, RZ, RZ, R160 ;  /* 0x000000ffff747224 */ /* 0x000fe400078e00a0 */
[----:B------:R-:W-:Y:S02]  /*8e70*/  IMAD.MOV.U32 R119, RZ, RZ, R120 ;  /* 0x000000ffff777224 */ /* 0x000fe400078e0078 */
[----:B------:R-:W-:Y:S02]  /*8e80*/  IMAD.MOV.U32 R114, RZ, RZ, R121 ;  /* 0x000000ffff727224 */ /* 0x000fe400078e0079 */
[----:B------:R-:W-:Y:S02]  /*8e90*/  IMAD.MOV.U32 R77, RZ, RZ, R166 ;  /* 0x000000ffff4d7224 */ /* 0x000fe400078e00a6 */
[----:B------:R-:W-:Y:S02]  /*8ea0*/  IMAD.MOV.U32 R118, RZ, RZ, R165 ;  /* 0x000000ffff767224 */ /* 0x000fe400078e00a5 */
[----:B------:R-:W-:Y:S01]  /*8eb0*/  IMAD.MOV.U32 R115, RZ, RZ, R164 ;  /* 0x000000ffff737224 */ /* 0x000fe200078e00a4 */
[----:B-1----:R-:W-:Y:S08]  /*8ec0*/  HMMA.16816.F32.BF16 R160, R4, R16, R156 ;  /* 0x0000001004a0723c */ /* 0x002ff0000004189c */
[C---:B--2---:R-:W-:Y:S08]  /*8ed0*/  HMMA.16816.F32.BF16 R120, R8.reuse, R12, R148 ;  /* 0x0000000c0878723c */ /* 0x044ff00000041894 */
[C---:B---3--:R-:W-:Y:S08]  /*8ee0*/  HMMA.16816.F32.BF16 R44, R8.reuse, R22, R36 ;  /* 0x00000016082c723c */ /* 0x048ff00000041824 */
[-C--:B------:R-:W-:Y:S08]  /*8ef0*/  HMMA.16816.F32.BF16 R136, R8, R20.reuse, R248 ;  /* 0x000000140888723c */ /* 0x080ff000000418f8 */
[C---:B------:R-:W-:Y:S08]  /*8f00*/  HMMA.16816.F32.BF16 R168, R4.reuse, R20, R168 ;  /* 0x0000001404a8723c */ /* 0x040ff000000418a8 */
[----:B------:R-:W-:Y:S01]  /*8f10*/  HMMA.16816.F32.BF16 R164, R4, R22, R84 ;  /* 0x0000001604a4723c */ /* 0x000fe20000041854 */
[----:B------:R-:W1:Y:S07]  /*8f20*/  LDSM.16.MT88.4 R20, [R104+0xa800] ;  /* 0x00a800006814783b */ /* 0x000e6e0000004200 */
[----:B------:R-:W-:Y:S08]  /*8f30*/  HMMA.16816.F32.BF16 R56, R8, R16, R244 ;  /* 0x000000100838723c */ /* 0x000ff000000418f4 */
[-C--:B------:R-:W-:Y:S08]  /*8f40*/  HMMA.16816.F32.BF16 R156, R4, R18.reuse, R68 ;  /* 0x00000012049c723c */ /* 0x080ff00000041844 */
[----:B------:R-:W-:Y:S01]  /*8f50*/  HMMA.16816.F32.BF16 R52, R8, R18, R32 ;  /* 0x000000120834723c */ /* 0x000fe20000041820 */
[----:B------:R-:W2:Y:S07]  /*8f60*/  LDSM.16.MT88.4 R16, [R105+0xb800] ;  /* 0x00b800006910783b */ /* 0x000eae0000004200 */
[C---:B------:R-:W-:Y:S08]  /*8f70*/  HMMA.16816.F32.BF16 R152, R4.reuse, R12, R152 ;  /* 0x0000000c0498723c */ /* 0x040ff00000041898 */
[-C--:B------:R-:W-:Y:S08]  /*8f80*/  HMMA.16816.F32.BF16 R148, R4, R14.reuse, R64 ;  /* 0x0000000e0494723c */ /* 0x080ff00000041840 */
[----:B------:R-:W-:Y:S01]  /*8f90*/  HMMA.16816.F32.BF16 R36, R8, R14, R88 ;  /* 0x0000000e0824723c */ /* 0x000fe20000041858 */
[----:B------:R-:W3:Y:S01]  /*8fa0*/  LDSM.16.MT88.4 R12, [R104+0xb800] ;  /* 0x00b80000680c783b */ /* 0x000ee20000004200 */
[----:B------:R-:W-:-:S02]  /*8fb0*/  IMAD.MOV.U32 R249, RZ, RZ, R40 ;  /* 0x000000fffff97224 */ /* 0x000fc400078e0028 */
[----:B------:R-:W-:Y:S02]  /*8fc0*/  IMAD.MOV.U32 R248, RZ, RZ, R41 ;  /* 0x000000fffff87224 */ /* 0x000fe400078e0029 */
[----:B------:R-:W-:Y:S02]  /*8fd0*/  IMAD.MOV.U32 R250, RZ, RZ, R76 ;  /* 0x000000fffffa7224 */ /* 0x000fe400078e004c */
[----:B------:R-:W-:Y:S01]  /*8fe0*/  IMAD.MOV.U32 R251, RZ, RZ, R77 ;  /* 0x000000fffffb7224 */ /* 0x000fe200078e004d */
[----:B-1----:R-:W-:Y:S01]  /*8ff0*/  HMMA.16816.F32.BF16 R144, R4, R20, R144 ;  /* 0x000000140490723c */ /* 0x002fe20000041890 */
[----:B------:R-:W-:Y:S02]  /*9000*/  IMAD.MOV.U32 R40, RZ, RZ, R72 ;  /* 0x000000ffff287224 */ /* 0x000fe400078e0048 */
[----:B------:R-:W-:Y:S02]  /*9010*/  IMAD.MOV.U32 R41, RZ, RZ, R73 ;  /* 0x000000ffff297224 */ /* 0x000fe400078e0049 */
[----:B------:R-:W-:-:S03]  /*9020*/  IMAD.MOV.U32 R244, RZ, RZ, R2 ;  /* 0x000000fffff47224 */ /* 0x000fc600078e0002 */
[----:B--2---:R-:W-:Y:S01]  /*9030*/  HMMA.16816.F32.BF16 R72, R4, R16, R228 ;  /* 0x000000100448723c */ /* 0x004fe200000418e4 */
[----:B------:R-:W-:Y:S02]  /*9040*/  IMAD.MOV.U32 R64, RZ, RZ, R114 ;  /* 0x000000ffff407224 */ /* 0x000fe400078e0072 */
[----:B------:R-:W-:Y:S02]  /*9050*/  IMAD.MOV.U32 R65, RZ, RZ, R115 ;  /* 0x000000ffff417224 */ /* 0x000fe400078e0073 */
[----:B------:R-:W-:-:S03]  /*9060*/  IMAD.MOV.U32 R245, RZ, RZ, R112 ;  /* 0x000000fffff57224 */ /* 0x000fc600078e0070 */
[----:B------:R-:W-:Y:S01]  /*9070*/  HMMA.16816.F32.BF16 R140, R4, R22, R140 ;  /* 0x00000016048c723c */ /* 0x000fe2000004188c */
[----:B------:R-:W-:Y:S02]  /*9080*/  IMAD.MOV.U32 R2, RZ, RZ, R113 ;  /* 0x000000ffff027224 */ /* 0x000fe400078e0071 */
[----:B------:R-:W-:-:S05]  /*9090*/  IMAD.MOV.U32 R246, RZ, RZ, R0 ;  /* 0x000000fffff67224 */ /* 0x000fca00078e0000 */
[----:B------:R-:W-:Y:S01]  /*90a0*/  HMMA.16816.F32.BF16 R76, R4, R18, R128 ;  /* 0x00000012044c723c */ /* 0x000fe20000041880 */
[----:B------:R-:W-:Y:S02]  /*90b0*/  IMAD.MOV.U32 R66, RZ, RZ, R118 ;  /* 0x000000ffff427224 */ /* 0x000fe400078e0076 */
[----:B------:R-:W-:-:S05]  /*90c0*/  IMAD.MOV.U32 R67, RZ, RZ, R119 ;  /* 0x000000ffff437224 */ /* 0x000fca00078e0077 */
[----:B---3--:R-:W-:Y:S01]  /*90d0*/  HMMA.16816.F32.BF16 R88, R4, R12, R132 ;  /* 0x0000000c0458723c */ /* 0x008fe20000041884 */
[----:B------:R-:W-:Y:S01]  /*90e0*/  IMAD.MOV.U32 R247, RZ, RZ, R116 ;  /* 0x000000fffff77224 */ /* 0x000fe200078e0074 */
[----:B------:R-:W-:Y:S01]  /*90f0*/  LDSM.16.MT88.4 R132, [R105+0x9c00] ;  /* 0x009c00006984783b */ /* 0x000fe20000004200 */
[----:B------:R-:W-:-:S05]  /*9100*/  IMAD.MOV.U32 R231, RZ, RZ, R108 ;  /* 0x000000ffffe77224 */ /* 0x000fca00078e006c */
[----:B------:R-:W-:Y:S01]  /*9110*/  HMMA.16816.F32.BF16 R32, R4, R14, R124 ;  /* 0x0000000e0420723c */ /* 0x000fe2000004187c */
[----:B------:R-:W1:Y:S01]  /*9120*/  LDSM.16.MT88.4 R4, [R104+0xbc00] ;  /* 0x00bc00006804783b */ /* 0x000e620000004200 */
[----:B------:R-:W-:Y:S02]  /*9130*/  IMAD.MOV.U32 R230, RZ, RZ, R109 ;  /* 0x000000ffffe67224 */ /* 0x000fe400078e006d */
[----:B------:R-:W-:Y:S01]  /*9140*/  IMAD.MOV.U32 R0, RZ, RZ, R117 ;  /* 0x000000ffff007224 */ /* 0x000fe200078e0075 */
[----:B------:R-:W2:Y:S03]  /*9150*/  LDSM.16.MT88.4 R124, [R104+0x9c00] ;  /* 0x009c0000687c783b */ /* 0x000ea60000004200 */
[C---:B------:R-:W-:Y:S01]  /*9160*/  HMMA.16816.F32.BF16 R112, R8.reuse, R20, R240 ;  /* 0x000000140870723c */ /* 0x040fe200000418f0 */
[----:B------:R-:W3:Y:S04]  /*9170*/  LDSM.16.MT88.4 R116, [R105+0xac00] ;  /* 0x00ac00006974783b */ /* 0x000ee80000004200 */
[----:B------:R-:W4:Y:S03]  /*9180*/  LDSM.16.MT88.4 R108, [R104+0xac00] ;  /* 0x00ac0000686c783b */ /* 0x000f260000004200 */
[C---:B------:R-:W-:Y:S01]  /*9190*/  HMMA.16816.F32.BF16 R20, R8.reuse, R22, R80 ;  /* 0x000000160814723c */ /* 0x040fe20000041850 */
[----:B------:R-:W5:Y:S07]  /*91a0*/  LDSM.16.MT88.4 R80, [R105+0xbc00] ;  /* 0x00bc00006950783b */ /* 0x000f6e0000004200 */
[C---:B------:R-:W-:Y:S08]  /*91b0*/  HMMA.16816.F32.BF16 R84, R8.reuse, R12, R232 ;  /* 0x0000000c0854723c */ /* 0x040ff000000418e8 */
[C---:B------:R-:W-:Y:S08]  /*91c0*/  HMMA.16816.F32.BF16 R68, R8.reuse, R16, R236 ;  /* 0x000000100844723c */ /* 0x040ff000000418ec */
[C---:B------:R-:W-:Y:S08]  /*91d0*/  HMMA.16816.F32.BF16 R60, R8.reuse, R18, R60 ;  /* 0x00000012083c723c */ /* 0x040ff0000004183c */
[----:B------:R-:W-:Y:S01]  /*91e0*/  HMMA.16816.F32.BF16 R24, R8, R14, R24 ;  /* 0x0000000e0818723c */ /* 0x000fe20000041818 */
[----:B------:R-:W-:Y:S01]  /*91f0*/  FADD.FTZ R8, R2, R226 ;  /* 0x000000e202087221 */ /* 0x000fe20000010000 */
[----:B------:R-:W-:-:S02]  /*9200*/  IMAD.U32 R2, RZ, RZ, UR27 ;  /* 0x0000001bff027e24 */ /* 0x000fc4000f8e00ff */
[----:B------:R-:W-:Y:S01]  /*9210*/  FADD.FTZ R10, R231, R225 ;  /* 0x000000e1e70a7221 */ /* 0x000fe20000010000 */
[----:B------:R-:W-:Y:S02]  /*9220*/  IMAD.MOV.U32 R231, RZ, RZ, R3 ;  /* 0x000000ffffe77224 */ /* 0x000fe400078e0003 */
[----:B------:R-:W-:Y:S01]  /*9230*/  IMAD.WIDE R2, R2, 0x70, R30 ;  /* 0x0000007002027825 */ /* 0x000fe200078e021e */
[-C--:B-1----:R-:W-:Y:S01]  /*9240*/  HMMA.16816.F32.BF16 R88, R92, R4.reuse, R88 ;  /* 0x000000045c58723c */ /* 0x082fe20000041858 */
[----:B------:R-:W-:Y:S07]  /*9250*/  STG.E.U16 desc[UR20][R28.64+0x12], R224 ;  /* 0x000012e01c007986 */ /* 0x000fee000c101514 */
        /* <DEDUP_REMOVED lines=10> */
[C---:B--2---:R-:W-:Y:S01]  /*9300*/  HMMA.16816.F32.BF16 R160, R92.reuse, R124, R160 ;  /* 0x0000007c5ca0723c */ /* 0x044fe200000418a0 */
[----:B------:R-:W-:Y:S07]  /*9310*/  STG.E.U16 desc[UR20][R30.64+0x22], R219 ;  /* 0x000022db1e007986 */ /* 0x000fee000c101514 */
[C---:B------:R-:W-:Y:S01]  /*9320*/  HMMA.16816.F32.BF16 R156, R92.reuse, R126, R156 ;  /* 0x0000007e5c9c723c */ /* 0x040fe2000004189c */
[----:B------:R-:W-:Y:S07]  /*9330*/  STG.E.U16 desc[UR20][R2.64+0x20], R218 ;  /* 0x000020da02007986 */ /* 0x000fee000c101514 */
[C---:B---3--:R-:W-:Y:S01]  /*9340*/  HMMA.16816.F32.BF16 R152, R92.reuse, R116, R152 ;  /* 0x000000745c98723c */ /* 0x048fe20000041898 */
[----:B------:R1:W-:Y:S07]  /*9350*/  STG.E.U16 desc[UR20][R2.64+0x22], R217 ;  /* 0x000022d902007986 */ /* 0x0003ee000c101514 */
        /* <DEDUP_REMOVED lines=58> */
[----:B------:R-:W-:-:S03]  /*9700*/  FADD.FTZ R0, R0, R252 ;  /* 0x000000fc00007221 */ /* 0x000fc60000010000 */
[----:B------:R-:W-:Y:S01]  /*9710*/  STG.E.U16 desc[UR20][R12.64+0x60], R181 ;  /* 0x000060b50c007986 */ /* 0x000fe2000c101514 */
[----:B------:R-:W-:-:S03]  /*9720*/  FADD.FTZ R9, R230, R227 ;  /* 0x000000e3e6097221 */ /* 0x000fc60000010000 */
[----:B------:R-:W-:Y:S04]  /*9730*/  STG.E.U16 desc[UR20][R12.64+0x62], R180 ;  /* 0x000062b40c007986 */ /* 0x000fe8000c101514 */
[----:B------:R-:W-:Y:S04]  /*9740*/  STG.E.U16 desc[UR20][R28.64+0x60], R177 ;  /* 0x000060b11c007986 */ /* 0x000fe8000c101514 */
[----:B------:R-:W-:Y:S01]  /*9750*/  STG.E.U16 desc[UR20][R28.64+0x62], R179 ;  /* 0x000062b31c007986 */ /* 0x000fe2000c101514 */
[----:B-1----:R-:W-:-:S03]  /*9760*/  IMAD.WIDE R2, R4, -0x70, R12 ;  /* 0xffffff9004027825 */ /* 0x002fc600078e020c */
[----:B------:R-:W-:Y:S01]  /*9770*/  STG.E.U16 desc[UR20][R42.64+0x70], R178 ;  /* 0x000070b22a007986 */ /* 0x000fe2000c101514 */
[----:B------:R-:W-:-:S03]  /*9780*/  IMAD.WIDE R4, R4, 0x70, R2 ;  /* 0x0000007004047825 */ /* 0x000fc600078e0202 */
[----:B------:R-:W-:Y:S04]  /*9790*/  STG.E.U16 desc[UR20][R42.64+0x72], R176 ;  /* 0x000072b02a007986 */ /* 0x000fe8000c101514 */
[----:B------:R-:W-:Y:S04]  /*97a0*/  STG.E.U16 desc[UR20][R2.64+0x70], R172 ;  /* 0x000070ac02007986 */ /* 0x000fe8000c101514 */
[----:B------:R1:W-:Y:S04]  /*97b0*/  STG.E.U16 desc[UR20][R2.64+0x72], R174 ;  /* 0x000072ae02007986 */ /* 0x0003e8000c101514 */
[----:B------:R-:W-:Y:S04]  /*97c0*/  STG.E.U16 desc[UR20][R4.64+0x70], R175 ;  /* 0x000070af04007986 */ /* 0x000fe8000c101514 */
[----:B------:R2:W-:Y:S04]  /*97d0*/  STG.E.U16 desc[UR20][R4.64+0x72], R173 ;  /* 0x000072ad04007986 */ /* 0x0005e8000c101514 */
[----:B------:R3:W-:Y:S01]  /*97e0*/  STL.64 [R1+0xd8], R12 ;  /* 0x0000d80c01007387 */ /* 0x0007e20000100a00 */
[----:B-1----:R-:W-:Y:S01]  /*97f0*/  FADD.FTZ R2, R231, R0 ;  /* 0x00000000e7027221 */ /* 0x002fe20000010000 */
[----:B------:R-:W-:Y:S01]  /*9800*/  FADD.FTZ R0, R64, R8 ;  /* 0x0000000840007221 */ /* 0x000fe20000010000 */
[----:B------:R-:W-:-:S02]  /*9810*/  FADD.FTZ R3, R66, R10 ;  /* 0x0000000a42037221 */ /* 0x000fc40000010000 */
[----:B------:R-:W-:Y:S01]  /*9820*/  FADD.FTZ R2, R67, R2 ;  /* 0x0000000243027221 */ /* 0x000fe20000010000 */
[----:B------:R-:W-:Y:S01]  /*9830*/  FADD.FTZ R0, R244, R0 ;  /* 0x00000000f4007221 */ /* 0x000fe20000010000 */
[----:B--2---:R-:W-:-:S03]  /*9840*/  FADD.FTZ R4, R65, R9 ;  /* 0x0000000941047221 */ /* 0x004fc60000010000 */
[----:B------:R-:W-:Y:S01]  /*9850*/  FADD.FTZ R0, R249, R0 ;  /* 0x00000000f9007221 */ /* 0x000fe20000010000 */
[----:B------:R-:W-:Y:S01]  /*9860*/  FADD.FTZ R5, R245, R4 ;  /* 0x00000004f5057221 */ /* 0x000fe20000010000 */
[----:B------:R-:W-:Y:S01]  /*9870*/  FADD.FTZ R4, R246, R3 ;  /* 0x00000003f6047221 */ /* 0x000fe20000010000 */
[----:B------:R-:W-:Y:S02]  /*9880*/  FADD.FTZ R3, R247, R2 ;  /* 0x00000002f7037221 */ /* 0x000fe40000010000 */
[----:B------:R-:W-:Y:S01]  /*9890*/  FADD.FTZ R2, R248, R5 ;  /* 0x00000005f8027221 */ /* 0x000fe20000010000 */
[----:B------:R-:W-:Y:S01]  /*98a0*/  FADD.FTZ R5, R250, R4 ;  /* 0x00000004fa057221 */ /* 0x000fe20000010000 */
[----:B------:R-:W-:Y:S01]  /*98b0*/  FADD.FTZ R4, R251, R3 ;  /* 0x00000003fb047221 */ /* 0x000fe20000010000 */
[----:B------:R-:W-:Y:S01]  /*98c0*/  FADD.FTZ R3, R40, R0 ;  /* 0x0000000028037221 */ /* 0x000fe20000010000 */
[----:B------:R-:W-:Y:S02]  /*98d0*/  FADD.FTZ R0, R41, R2 ;  /* 0x0000000229007221 */ /* 0x000fe40000010000 */
[----:B------:R3:W-:Y:S04]  /*98e0*/  STL [R1+0x160], R5 ;  /* 0x0001600501007387 */ /* 0x0007e80000100800 */
[----:B------:R3:W-:Y:S04]  /*98f0*/  STL [R1+0x168], R4 ;  /* 0x0001680401007387 */ /* 0x0007e80000100800 */
[----:B------:R3:W-:Y:S04]  /*9900*/  STL [R1+0x150], R3 ;  /* 0x0001500301007387 */ /* 0x0007e80000100800 */
[----:B------:R3:W-:Y:S04]  /*9910*/  STG.E.U16 desc[UR20][R28.64+0x70], R107 ;  /* 0x0000706b1c007986 */ /* 0x0007e8000c101514 */
[----:B------:R3:W-:Y:S04]  /*9920*/  STG.E.U16 desc[UR20][R28.64+0x72], R106 ;  /* 0x0000726a1c007986 */ /* 0x0007e8000c101514 */
[----:B------:R3:W-:Y:S01]  /*9930*/  STL [R1+0x164], R0 ;  /* 0x0001640001007387 */ /* 0x0007e20000100800 */
[----:B------:R-:W-:Y:S01]  /*9940*/  IADD3 R249, P0, PT, R42, -0x80, RZ ;  /* 0xffffff802af97810 */ /* 0x000fe20007f1e0ff */
[----:B------:R-:W-:-:S03]  /*9950*/  UMOV UR17, 0xffffffff ;  /* 0xffffffff00117882 */ /* 0x000fc60000000000 */
[----:B------:R-:W-:Y:S01]  /*9960*/  IADD3.X R248, PT, PT, R43, -0x1, RZ, P0, !PT ;  /* 0xffffffff2bf87810 */ /* 0x000fe200007fe4ff */
[----:B------:R-:W-:Y:S08]  /*9970*/  BRA.U !UP1, `(.L_x_785) ;  /* 0x00000105090c7547 */ /* 0x000ff0000b800000 */
[----:B------:R-:W2:Y:S01]  /*9980*/  LDL.LU R65, [R1+0x34] ;  /* 0x0000340001417983 */ /* 0x000ea20000300800 */
[----:B------:R-:W-:Y:S01]  /*9990*/  UIADD3 UR35, UPT, UPT, UR26, -0x2, URZ ;  /* 0xfffffffe1a237890 */ /* 0x000fe2000fffe0ff */
[----:B------:R-:W1:Y:S02]  /*99a0*/  LDCU UR27, c[0x0][0x440] ;  /* 0x00008800ff1b77ac */ /* 0x000e640008000800 */
[----:B------:R-:W2:Y:S01]  /*99b0*/  LDL.LU R41, [R1+0x30] ;  /* 0x0000300001297983 */ /* 0x000ea20000300800 */
[----:B------:R-:W-:Y:S01]  /*99c0*/  SHF.R.U32.HI R210, RZ, 0x1, R188 ;  /* 0x00000001ffd27819 */ /* 0x000fe200000116bc */
[----:B------:R-:W-:-:S04]  /*99d0*/  DEPBAR.LE SB0, 0x0 ;  /* 0x000080000000791a */ /* 0x000fc80000000000 */
[----:B------:R-:W4:Y:S04]  /*99e0*/  LDL.LU R66, [R1+0x20] ;  /* 0x0000200001427983 */ /* 0x000f280000300800 */
[----:B------:R-:W5:Y:S04]  /*99f0*/  LDL R67, [R1+0x18c] ;  /* 0x00018c0001437983 */ /* 0x000f680000100800 */
[----:B------:R-:W1:Y:S04]  /*9a00*/  LDL R244, [R1+0x154] ;  /* 0x0001540001f47983 */ /* 0x000e680000100800 */
[----:B------:R-:W2:Y:S04]  /*9a10*/  LDL R246, [R1+0x188] ;  /* 0x0001880001f67983 */ /* 0x000ea80000100800 */
[----:B------:R-:W2:Y:S04]  /*9a20*/  LDL R245, [R1+0x174] ;  /* 0x0001740001f57983 */ /* 0x000ea80000100800 */
[----:B------:R-:W2:Y:S04]  /*9a30*/  LDL R247, [R1+0x178] ;  /* 0x0001780001f77983 */ /* 0x000ea80000100800 */
[----:B------:R-:W2:Y:S04]  /*9a40*/  LDL R250, [R1+0x118] ;  /* 0x0001180001fa7983 */ /* 0x000ea80000100800 */
[----:B------:R-:W2:Y:S01]  /*9a50*/  LDL R251, [R1+0xf4] ;  /* 0x0000f40001fb7983 */ /* 0x000ea20000100800 */
[----:B------:R-:W-:-:S03]  /*9a60*/  UIMAD.WIDE.U32 UR36, UR35, UR8, URZ ;  /* 0x00000008232472a5 */ /* 0x000fc6000f8e00ff */
[----:B------:R-:W2:Y:S01]  /*9a70*/  LDL R40, [R1+0x17c] ;  /* 0x00017c0001287983 */ /* 0x000ea20000100800 */
[----:B------:R-:W-:Y:S02]  /*9a80*/  UIMAD UR35, UR35, UR9, UR37 ;  /* 0x00000009232372a4 */ /* 0x000fe4000f8e0225 */
[----:B------:R-:W-:Y:S02]  /*9a90*/  USHF.L.U32 UR33, UR36, 0x6, URZ ;  /* 0x0000000624217899 */ /* 0x000fe400080006ff */
[----:B------:R-:W-:Y:S02]  /*9aa0*/  USHF.L.U64.HI UR34, UR36, 0x6, UR35 ;  /* 0x0000000624227899 */ /* 0x000fe40008010223 */
[----:B------:R-:W-:Y:S01]  /*9ab0*/  ULEA UR33, UP0, UR8, UR33, 0x5 ;  /* 0x0000002108217291 */ /* 0x000fe2000f8028ff */
[----:B---3--:R-:W-:Y:S01]  /*9ac0*/  LOP3.LUT R0, R210, 0x8, RZ, 0xc0, !PT ;  /* 0x00000008d2007812 */ /* 0x008fe200078ec0ff */
[----:B------:R-:W-:Y:S02]  /*9ad0*/  IMAD.U32 R6, RZ, RZ, UR36 ;  /* 0x00000024ff067e24 */ /* 0x000fe4000f8e00ff */
[----:B------:R-:W-:-:S02]  /*9ae0*/  ULEA.HI.X UR34, UR8, UR34, UR9, 0x5, UP0 ;  /* 0x0000002208227291 */ /* 0x000fc400080f2c09 */
[----:B------:R-:W-:Y:S02]  /*9af0*/  IMAD.U32 R3, RZ, RZ, UR33 ;  /* 0x00000021ff037e24 */ /* 0x000fe4000f8e00ff */
[----:B------:R-:W-:Y:S02]  /*9b00*/  IMAD.U32 R7, RZ, RZ, UR37 ;  /* 0x00000025ff077e24 */ /* 0x000fe4000f8e00ff */
[----:B------:R-:W-:Y:S01]  /*9b10*/  IMAD.U32 R7, RZ, RZ, UR34 ;  /* 0x00000022ff077e24 */ /* 0x000fe2000f8e00ff */
[----:B------:R-:W-:Y:S01]  /*9b20*/  BAR.SYNC.DEFER_BLOCKING 0x0 ;  /* 0x0000000000007b1d */ /* 0x000fe20000010000 */
[----:B----4-:R-:W-:Y:S01]  /*9b30*/  LOP3.LUT R8, R66, R0, RZ, 0x3c, !PT ;  /* 0x0000000042087212 */ /* 0x010fe200078e3cff */
[----:B------:R-:W-:Y:S01]  /*9b40*/  IMAD.U32 R0, RZ, RZ, UR35 ;  /* 0x00000023ff007e24 */ /* 0x000fe2000f8e00ff */
[-C--:B-----5:R-:W-:Y:S02]  /*9b50*/  LEA R4, P1, R6, R67.reuse, 0x7 ;  /* 0x0000004306047211 */ /* 0x0a0fe400078238ff */
[----:B------:R-:W-:-:S02]  /*9b60*/  LEA R2, P0, R3, R67, 0x1 ;  /* 0x0000004303027211 */ /* 0x000fc400078008ff */
[----:B-1----:R-:W-:Y:S02]  /*9b70*/  ISETP.GE.AND P2, PT, R244, UR27, PT ;  /* 0x0000001bf4007c0c */ /* 0x002fe4000bf46270 */
[-C--:B--2---:R-:W-:Y:S02]  /*9b80*/  LEA.HI.X R5, R6, R246.reuse, R0, 0x7, P1 ;  /* 0x000000f606057211 */ /* 0x084fe400008f3c00 */
[----:B------:R-:W-:Y:S02]  /*9b90*/  LEA.HI.X R3, R3, R246, R7, 0x1, P0 ;  /* 0x000000f603037211 */ /* 0x000fe400000f0c07 */
[----:B------:R-:W-:Y:S02]  /*9ba0*/  ISETP.GE.AND P1, PT, R245, UR27, PT ;  /* 0x0000001bf5007c0c */ /* 0x000fe4000bf26270 */
[----:B------:R-:W-:-:S05]  /*9bb0*/  ISETP.GE.AND P0, PT, R247, UR27, PT ;  /* 0x0000001bf7007c0c */ /* 0x000fca000bf06270 */
[----:B------:R-:W-:Y:S01]  /*9bc0*/  @!PT LDS RZ, [RZ] ;  /* 0x00000000fffff984 */ /* 0x000fe20000000800 */
[----:B------:R-:W-:Y:S01]  /*9bd0*/  @!PT LDS RZ, [RZ] ;  /* 0x00000000fffff984 */ /* 0x000fe20000000800 */
[----:B------:R-:W-:Y:S01]  /*9be0*/  @!PT LDS RZ, [RZ] ;  /* 0x00000000fffff984 */ /* 0x000fe20000000800 */
[----:B------:R-:W-:Y:S01]  /*9bf0*/  @!P2 LDGSTS.E.BYPASS.LTC128B.128 [R215+0x9000], desc[UR20][R4.64] ;  /* 0x0900000004d7afae */ /* 0x000fe2000b981a14 */
[----:B------:R-:W-:-:S03]  /*9c00*/  LOP3.LUT R0, R212, 0x120, R250, 0xf8, !PT ;  /* 0x00000120d4007812 */ /* 0x000fc600078ef8fa */
[----:B------:R-:W-:Y:S01]  /*9c10*/  @P2 STS.128 [R215+0x9000], RZ ;  /* 0x009000ffd7002388 */ /* 0x000fe20000000c00 */
[----:B------:R-:W-:Y:S02]  /*9c20*/  LOP3.LUT R41, R41, R65, RZ, 0xfc, !PT ;  /* 0x0000004129297212 */ /* 0x000fe400078efcff */
[----:B------:R-:W-:Y:S01]  /*9c30*/  LOP3.LUT R0, R0, R8, RZ, 0xfc, !PT ;  /* 0x0000000800007212 */ /* 0x000fe200078efcff */
        /* <DEDUP_REMOVED lines=9> */
[----:B------:R1:W-:Y:S01]  /*9cd0*/  @!P0 LDGSTS.E.BYPASS.LTC128B.128 [R215+0xb000], desc[UR20][R4.64+0x80] ;  /* 0x0b00008004d78fae */ /* 0x0003e2000b981a14 */
        /* <DEDUP_REMOVED lines=18> */
[----:B------:R-:W3:Y:S01]  /*9e00*/  LDSM.16.M88.4 R52, [R41+0x6800] ;  /* 0x006800002934783b */ /* 0x000ee20000000200 */
[----:B------:R-:W-:-:S02]  /*9e10*/  IMAD.IADD R44, R251, 0x1, R41 ;  /* 0x00000001fb2c7824 */ /* 0x000fc400078e0229 */
[----:B------:R-:W-:Y:S01]  /*9e20*/  IMAD.IADD R252, R251, 0x1, R208 ;  /* 0x00000001fbfc7824 */ /* 0x000fe200078e02d0 */
[----:B------:R-:W-:Y:S04]  /*9e30*/  LDSM.16.M88.4 R16, [R208] ;  /* 0x00000000d010783b */ /* 0x000fe80000000200 */
[----:B-1----:R-:W-:Y:S04]  /*9e40*/  LDSM.16.M88.4 R4, [R252+0x1000] ;  /* 0x00100000fc04783b */ /* 0x002fe80000000200 */
[----:B------:R-:W-:Y:S04]  /*9e50*/  LDSM.16.M88.4 R24, [R44+0x6800] ;  /* 0x006800002c18783b */ /* 0x000fe80000000200 */
[----:B------:R-:W1:Y:S04]  /*9e60*/  LDSM.16.M88.4 R60, [R41+0x6000] ;  /* 0x00600000293c783b */ /* 0x000e680000000200 */
[----:B------:R-:W4:Y:S04]  /*9e70*/  LDSM.16.M88.4 R36, [R41+0x6c00] ;  /* 0x006c00002924783b */ /* 0x000f280000000200 */
[----:B------:R-:W5:Y:S04]  /*9e80*/  LDSM.16.M88.4 R56, [R41+0x6400] ;  /* 0x006400002938783b */ /* 0x000f680000000200 */
[----:B------:R-:W-:Y:S04]  /*9e90*/  STL [R1+0x104], R8 ;  /* 0x0001040801007387 */ /* 0x000fe80000100800 */
[----:B------:R-:W2:Y:S04]  /*9ea0*/  LDSM.16.M88.4 R20, [R44+0x6c00] ;  /* 0x006c00002c14783b */ /* 0x000ea80000000200 */
[----:B------:R-:W-:Y:S01]  /*9eb0*/  LDSM.16.M88.4 R32, [R44+0x6000] ;  /* 0x006000002c20783b */ /* 0x000fe20000000200 */
[C---:B---3--:R-:W-:Y:S03]  /*9ec0*/  HMMA.16816.F32.BF16 R176, R12.reuse, R52, RZ ;  /* 0x000000340cb0723c */ /* 0x048fe600000418ff */
[----:B------:R-:W-:Y:S04]  /*9ed0*/  LDSM.16.M88.4 R28, [R44+0x6400] ;  /* 0x006400002c1c783b */ /* 0x000fe80000000200 */
[----:B------:R-:W3:Y:S01]  /*9ee0*/  LDSM.16.M88.4 R8, [R252] ;  /* 0x00000000fc08783b */ /* 0x000ee20000000200 */
[----:B------:R-:W-:Y:S03]  /*9ef0*/  HMMA.16816.F32.BF16 R172, R12, R54, RZ ;  /* 0x000000360cac723c */ /* 0x000fe600000418ff */
[----:B------:R-:W0:Y:S05]  /*9f00*/  LDGDEPBAR ;  /* 0x00000000000079af */ /* 0x000e2a0000000000 */
[----:B-1----:R-:W-:Y:S08]  /*9f10*/  HMMA.16816.F32.BF16 R200, R16, R60, RZ ;  /* 0x0000003c10c8723c */ /* 0x002ff000000418ff */
[----:B------:R-:W-:Y:S08]  /*9f20*/  HMMA.16816.F32.BF16 R224, R4, R24, R176 ;  /* 0x0000001804e0723c */ /* 0x000ff000000418b0 */
[C---:B------:R-:W-:Y:S08]  /*9f30*/  HMMA.16816.F32.BF16 R196, R12.reuse, R60, RZ ;  /* 0x0000003c0cc4723c */ /* 0x040ff000000418ff */
[-C--:B------:R-:W-:Y:S08]  /*9f40*/  HMMA.16816.F32.BF16 R192, R12, R62.reuse, RZ ;  /* 0x0000003e0cc0723c */ /* 0x080ff000000418ff */
[----:B------:R-:W-:Y:S08]  /*9f50*/  HMMA.16816.F32.BF16 R220, R16, R62, RZ ;  /* 0x0000003e10dc723c */ /* 0x000ff000000418ff */
[C---:B----4-:R-:W-:Y:S08]  /*9f60*/  HMMA.16816.F32.BF16 R64, R12.reuse, R38, RZ ;  /* 0x000000260c40723c */ /* 0x050ff000000418ff */
[C---:B-----5:R-:W-:Y:S08]  /*9f70*/  HMMA.16816.F32.BF16 R184, R12.reuse, R56, RZ ;  /* 0x000000380cb8723c */ /* 0x060ff000000418ff */
[----:B------:R-:W-:Y:S08]  /*9f80*/  HMMA.16816.F32.BF16 R180, R12, R58, RZ ;  /* 0x0000003a0cb4723c */ /* 0x000ff000000418ff */
[C---:B------:R-:W-:Y:S08]  /*9f90*/  HMMA.16816.F32.BF16 R60, R16.reuse, R56, RZ ;  /* 0x00000038103c723c */ /* 0x040ff000000418ff */
[----:B------:R-:W-:Y:S08]  /*9fa0*/  HMMA.16816.F32.BF16 R216, R16, R58, RZ ;  /* 0x0000003a10d8723c */ /* 0x000ff000000418ff */
[----:B------:R-:W-:Y:S08]  /*9fb0*/  HMMA.16816.F32.BF16 R104, R12, R36, RZ ;  /* 0x000000240c68723c */ /* 0x000ff000000418ff */
[C---:B------:R-:W-:Y:S08]  /*9fc0*/  HMMA.16816.F32.BF16 R56, R16.reuse, R52, RZ ;  /* 0x000000341038723c */ /* 0x040ff000000418ff */
[C---:B------:R-:W-:Y:S08]  /*9fd0*/  HMMA.16816.F32.BF16 R204, R16.reuse, R54, RZ ;  /* 0x0000003610cc723c */ /* 0x040ff000000418ff */
[C---:B------:R-:W-:Y:S08]  /*9fe0*/  HMMA.16816.F32.BF16 R12, R16.reuse, R36, RZ ;  /* 0x00000024100c723c */ /* 0x040ff000000418ff */
[----:B------:R-:W-:Y:S01]  /*9ff0*/  HMMA.16816.F32.BF16 R16, R16, R38, RZ ;  /* 0x000000261010723c */ /* 0x000fe200000418ff */
[----:B------:R-:W-:-:S02]  /*a000*/  IMAD.MOV.U32 R36, RZ, RZ, R224 ;  /* 0x000000ffff247224 */ /* 0x000fc400078e00e0 */
[----:B--2---:R-:W-:Y:S02]  /*a010*/  IMAD.MOV.U32 R3, RZ, RZ, R225 ;  /* 0x000000ffff037224 */ /* 0x004fe400078e00e1 */
[----:B------:R-:W-:-:S03]  /*a020*/  IMAD.MOV.U32 R2, RZ, RZ, R226 ;  /* 0x000000ffff027224 */ /* 0x000fc600078e00e2 */
[----:B------:R-:W-:Y:S01]  /*a030*/  HMMA.16816.F32.BF16 R244, R4, R22, R64 ;  /* 0x0000001604f4723c */ /* 0x000fe20000041840 */
[----:B------:R-:W-:-:S07]  /*a040*/  IMAD.MOV.U32 R0, RZ, RZ, R227 ;  /* 0x000000ffff007224 */ /* 0x000fce00078e00e3 */
[C---:B---3--:R-:W-:Y:S08]  /*a050*/  HMMA.16816.F32.BF16 R64, R8.reuse, R28, R60 ;  /* 0x0000001c0840723c */ /* 0x048ff0000004183c */
[----:B------:R-:W-:Y:S01]  /*a060*/  HMMA.16816.F32.BF16 R52, R8, R34, R220 ;  /* 0x000000220834723c */ /* 0x000fe200000418dc */
[----:B------:R-:W-:-:S07]  /*a070*/  IMAD.MOV.U32 R220, RZ, RZ, R36 ;  /* 0x000000ffffdc7224 */ /* 0x000fce00078e0024 */
[----:B------:R-:W-:Y:S08]  /*a080*/  HMMA.16816.F32.BF16 R60, R8, R24, R56 ;  /* 0x00000018083c723c */ /* 0x000ff00000041838 */
[C---:B------:R-:W-:Y:S08]  /*a090*/  HMMA.16816.F32.BF16 R240, R4.reuse, R28, R184 ;  /* 0x0000001c04f0723c */ /* 0x040ff000000418b8 */
[C---:B------:R-:W-:Y:S08]  /*a0a0*/  HMMA.16816.F32.BF16 R236, R4.reuse, R20, R104 ;  /* 0x0000001404ec723c */ /* 0x040ff00000041868 */
[----:B------:R-:W-:Y:S08]  /*a0b0*/  HMMA.16816.F32.BF16 R228, R4, R30, R180 ;  /* 0x0000001e04e4723c */ /* 0x000ff000000418b4 */
[C---:B------:R-:W-:Y:S01]  /*a0c0*/  HMMA.16816.F32.BF16 R56, R8.reuse, R20, R12 ;  /* 0x000000140838723c */ /* 0x040fe2000004180c */
[----:B------:R-:W-:Y:S07]  /*a0d0*/  LDSM.16.M88.4 R12, [R208+0x3000] ;  /* 0x00300000d00c783b */ /* 0x000fee0000000200 */
[----:B------:R-:W-:Y:S08]  /*a0e0*/  HMMA.16816.F32.BF16 R36, R8, R30, R216 ;  /* 0x0000001e0824723c */ /* 0x000ff000000418d8 */
[C---:B------:R-:W-:Y:S08]  /*a0f0*/  HMMA.16816.F32.BF16 R232, R4.reuse, R32, R196 ;  /* 0x0000002004e8723c */ /* 0x040ff000000418c4 */
[C---:B------:R-:W-:Y:S08]  /*a100*/  HMMA.16816.F32.BF16 R224, R4.reuse, R34, R192 ;  /* 0x0000002204e0723c */ /* 0x040ff000000418c0 */
[----:B------:R-:W-:Y:S01]  /*a110*/  HMMA.16816.F32.BF16 R248, R4, R26, R172 ;  /* 0x0000001a04f8723c */ /* 0x000fe200000418ac */
[----:B------:R-:W-:Y:S07]  /*a120*/  LDSM.16.M88.4 R4, [R208+0x2000] ;  /* 0x00200000d004783b */ /* 0x000fee0000000200 */
[C---:B------:R-:W-:Y:S01]  /*a130*/  HMMA.16816.F32.BF16 R104, R8.reuse, R32, R200 ;  /* 0x000000200868723c */ /* 0x040fe200000418c8 */
[----:B------:R-:W1:Y:S07]  /*a140*/  LDSM.16.M88.4 R32, [R41+0x7800] ;  /* 0x007800002920783b */ /* 0x000e6e0000000200 */
[C---:B------:R-:W-:Y:S01]  /*a150*/  HMMA.16816.F32.BF16 R28, R8.reuse, R26, R204 ;  /* 0x0000001a081c723c */ /* 0x040fe200000418cc */
[----:B------:R-:W2:Y:S07]  /*a160*/  LDSM.16.M88.4 R24, [R41+0x7c00] ;  /* 0x007c00002918783b */ /* 0x000eae0000000200 */
[----:B------:R-:W-:Y:S01]  /*a170*/  HMMA.16816.F32.BF16 R20, R8, R22, R16 ;  /* 0x000000160814723c */ /* 0x000fe20000041810 */
[----:B------:R-:W3:Y:S04]  /*a180*/  LDSM.16.M88.4 R16, [R41+0x7000] ;  /* 0x007000002910783b */ /* 0x000ee80000000200 */
[----:B------:R-:W4:Y:S03]  /*a190*/  LDSM.16.M88.4 R8, [R41+0x7400] ;  /* 0x007400002908783b */ /* 0x000f260000000200 */
[C---:B-1----:R-:W-:Y:S08]  /*a1a0*/  HMMA.16816.F32.BF16 R196, R4.reuse, R32, R60 ;  /* 0x0000002004c4723c */ /* 0x042ff0000004183c */
[C---:B--2---:R-:W-:Y:S08]  /*a1b0*/  HMMA.16816.F32.BF16 R192, R4.reuse, R24, R56 ;  /* 0x0000001804c0723c */ /* 0x044ff00000041838 */
[C---:B---3--:R-:W-:Y:S08]  /*a1c0*/  HMMA.16816.F32.BF16 R204, R4.reuse, R16, R104 ;  /* 0x0000001004cc723c */ /* 0x048ff00000041868 */
[C---:B----4-:R-:W-:Y:S08]  /*a1d0*/  HMMA.16816.F32.BF16 R200, R4.reuse, R8, R64 ;  /* 0x0000000804c8723c */ /* 0x050ff00000041840 */
[C---:B------:R-:W-:Y:S08]  /*a1e0*/  HMMA.16816.F32.BF16 R184, R4.reuse, R18, R52 ;  /* 0x0000001204b8723c */ /* 0x040ff00000041834 */
[C---:B------:R-:W-:Y:S01]  /*a1f0*/  HMMA.16816.F32.BF16 R180, R4.reuse, R10, R36 ;  /* 0x0000000a04b4723c */ /* 0x040fe20000041824 */
[----:B------:R-:W-:Y:S07]  /*a200*/  LDSM.16.M88.4 R36, [R44+0x7c00] ;  /* 0x007c00002c24783b */ /* 0x000fee0000000200 */
[C---:B------:R-:W-:Y:S01]  /*a210*/  HMMA.16816.F32.BF16 R176, R4.reuse, R34, R28 ;  /* 0x0000002204b0723c */ /* 0x040fe2000004181c */
[----:B------:R-:W-:Y:S07]  /*a220*/  LDSM.16.M88.4 R28, [R44+0x7800] ;  /* 0x007800002c1c783b */ /* 0x000fee0000000200 */
[----:B------:R-:W-:Y:S01]  /*a230*/  HMMA.16816.F32.BF16 R172, R4, R26, R20 ;  /* 0x0000001a04ac723c */ /* 0x000fe20000041814 */
[----:B------:R-:W-:Y:S04]  /*a240*/  LDSM.16.M88.4 R20, [R44+0x7000] ;  /* 0x007000002c14783b */ /* 0x000fe80000000200 */
[----:B------:R-:W1:Y:S03]  /*a250*/  LDSM.16.M88.4 R4, [R252+0x2000] ;  /* 0x00200000fc04783b */ /* 0x000e660000000200 */
[C---:B------:R-:W-:Y:S08]  /*a260*/  HMMA.16816.F32.BF16 R104, R12.reuse, R16, R232 ;  /* 0x000000100c68723c */ /* 0x040ff000000418e8 */
[C---:B------:R-:W-:Y:S01]  /*a270*/  HMMA.16816.F32.BF16 R64, R12.reuse, R18, R224 ;  /* 0x000000120c40723c */ /* 0x040fe200000418e0 */
[----:B------:R-:W2:Y:S07]  /*a280*/  LDSM.16.M88.4 R16, [R44+0x7400] ;  /* 0x007400002c10783b */ /* 0x000eae0000000200 */
[C---:B------:R-:W-:Y:S08]  /*a290*/  HMMA.16816.F32.BF16 R60, R12.reuse, R8, R240 ;  /* 0x000000080c3c723c */ /* 0x040ff000000418f0 */
[----:B------:R-:W-:Y:S01]  /*a2a0*/  HMMA.16816.F32.BF16 R56, R12, R10, R228 ;  /* 0x0000000a0c38723c */ /* 0x000fe200000418e4 */
[----:B------:R-:W3:Y:S01]  /*a2b0*/  LDSM.16.M88.4 R8, [R252+0x3000] ;  /* 0x00300000fc08783b */ /* 0x000ee20000000200 */
[----:B------:R-:W-:-:S02]  /*a2c0*/  IMAD.MOV.U32 R221, RZ, RZ, R3 ;  /* 0x000000ffffdd7224 */ /* 0x000fc400078e0003 */
[----:B------:R-:W-:Y:S02]  /*a2d0*/  IMAD.MOV.U32 R222, RZ, RZ, R2 ;  /* 0x000000ffffde7224 */ /* 0x000fe400078e0002 */
[----:B------:R-:W-:Y:S02]  /*a2e0*/  IMAD.MOV.U32 R223, RZ, RZ, R0 ;  /* 0x000000ffffdf7224 */ /* 0x000fe400078e0000 */
[C---:B------:R-:W-:Y:S08]  /*a2f0*/  HMMA.16816.F32.BF16 R228, R12.reuse, R34, R248 ;  /* 0x000000220ce4723c */ /* 0x040ff000000418f8 */
[----:B------:R-:W-:Y:S01]  /*a300*/  HMMA.16816.F32.BF16 R52, R12, R32, R220 ;  /* 0x000000200c34723c */ /* 0x000fe200000418dc */
[----:B------:R-:W-:Y:S07]  /*a310*/  LDSM.16.M88.4 R32, [R41+0x8c00] ;  /* 0x008c00002920783b */ /* 0x000fee0000000200 */
        /* <DEDUP_REMOVED lines=10> */
[----:B------:R-:W-:Y:S01]  /*a3c0*/  HMMA.16816.F32.BF16 R224, R12, R26, R244 ;  /* 0x0000001a0ce0723c */ /* 0x000fe200000418f4 */
[----:B------:R-:W2:Y:S04]  /*a3d0*/  LDSM.16.M88.4 R24, [R41+0x8000] ;  /* 0x008000002918783b */ /* 0x000ea80000000200 */
[----:B------:R-:W4:Y:S03]  /*a3e0*/  LDSM.16.M88.4 R12, [R208+0x5000] ;  /* 0x00500000d00c783b */ /* 0x000f260000000200 */
[C---:B---3--:R-:W-:Y:S08]  /*a3f0*/  HMMA.16816.F32.BF16 R104, R8.reuse, R20, R104 ;  /* 0x000000140868723c */ /* 0x048ff00000041868 */
[C---:B------:R-:W-:Y:S01]  /*a400*/  HMMA.16816.F32.BF16 R64, R8.reuse, R22, R64 ;  /* 0x000000160840723c */ /* 0x040fe20000041840 */
[----:B------:R-:W3:Y:S07]  /*a410*/  LDSM.16.M88.4 R20, [R41+0x8400] ;  /* 0x008400002914783b */ /* 0x000eee0000000200 */
[C---:B------:R-:W-:Y:S08]  /*a420*/  HMMA.16816.F32.BF16 R60, R8.reuse, R16, R60 ;  /* 0x00000010083c723c */ /* 0x040ff0000004183c */
[C---:B------:R-:W-:Y:S01]  /*a430*/  HMMA.16816.F32.BF16 R56, R8.reuse, R18, R56 ;  /* 0x000000120838723c */ /* 0x040fe20000041838 */
[----:B------:R-:W5:Y:S07]  /*a440*/  LDSM.16.M88.4 R16, [R41+0x8800] ;  /* 0x008800002910783b */ /* 0x000f6e0000000200 */
[C---:B------:R-:W-:Y:S08]  /*a450*/  HMMA.16816.F32.BF16 R52, R8.reuse, R28, R52 ;  /* 0x0000001c0834723c */ /* 0x040ff00000041834 */
[C---:B------:R-:W-:Y:S08]  /*a460*/  HMMA.16816.F32.BF16 R28, R8.reuse, R30, R228 ;  /* 0x0000001e081c723c */ /* 0x040ff000000418e4 */
[----:B------:R-:W-:Y:S08]  /*a470*/  HMMA.16816.F32.BF16 R236, R8, R36, R232 ;  /* 0x0000002408ec723c */ /* 0x000ff000000418e8 */
[C---:B-1----:R-:W-:Y:S08]  /*a480*/  HMMA.16816.F32.BF16 R232, R4.reuse, R32, R192 ;  /* 0x0000002004e8723c */ /* 0x042ff000000418c0 */
[----:B------:R-:W-:Y:S08]  /*a490*/  HMMA.16816.F32.BF16 R192, R4, R34, R172 ;  /* 0x0000002204c0723c */ /* 0x000ff000000418ac */
[----:B------:R-:W-:Y:S01]  /*a4a0*/  HMMA.16816.F32.BF16 R180, R8, R38, R224 ;  /* 0x0000002608b4723c */ /* 0x000fe200000418e0 */
[----:B------:R-:W-:Y:S07]  /*a4b0*/  LDSM.16.M88.4 R8, [R252+0x4000] ;  /* 0x00400000fc08783b */ /* 0x000fee0000000200 */
[C---:B--2---:R-:W-:Y:S08]  /*a4c0*/  HMMA.16816.F32.BF16 R184, R4.reuse, R24, R220 ;  /* 0x0000001804b8723c */ /* 0x044ff000000418dc */
[----:B------:R-:W-:Y:S08]  /*a4d0*/  HMMA.16816.F32.BF16 R216, R4, R26, R216 ;  /* 0x0000001a04d8723c */ /* 0x000ff000000418d8 */
[C---:B----4-:R-:W-:Y:S08]  /*a4e0*/  HMMA.16816.F32.BF16 R104, R12.reuse, R24, R104 ;  /* 0x000000180c68723c */ /* 0x050ff00000041868 */
[----:B------:R-:W-:Y:S01]  /*a4f0*/  HMMA.16816.F32.BF16 R172, R12, R26, R64 ;  /* 0x0000001a0cac723c */ /* 0x000fe20000041840 */
[----:B------:R-:W1:Y:S07]  /*a500*/  LDSM.16.M88.4 R24, [R44+0x8000] ;  /* 0x008000002c18783b */ /* 0x000e6e0000000200 */
[C---:B---3--:R-:W-:Y:S08]  /*a510*/  HMMA.16816.F32.BF16 R220, R4.reuse, R22, R200 ;  /* 0x0000001604dc723c */ /* 0x048ff000000418c8 */
[C---:B-----5:R-:W-:Y:S08]  /*a520*/  HMMA.16816.F32.BF16 R200, R4.reuse, R16, R196 ;  /* 0x0000001004c8723c */ /* 0x060ff000000418c4 */
[C---:B------:R-:W-:Y:S08]  /*a530*/  HMMA.16816.F32.BF16 R196, R4.reuse, R18, R176 ;  /* 0x0000001204c4723c */ /* 0x040ff000000418b0 */
[-C--:B------:R-:W-:Y:S01]  /*a540*/  HMMA.16816.F32.BF16 R204, R4, R20.reuse, R204 ;  /* 0x0000001404cc723c */ /* 0x080fe200000418cc */
[----:B------:R-:W-:Y:S07]  /*a550*/  LDSM.16.M88.4 R4, [R252+0x5000] ;  /* 0x00500000fc04783b */ /* 0x000fee0000000200 */
[C---:B------:R-:W-:Y:S08]  /*a560*/  HMMA.16816.F32.BF16 R176, R12.reuse, R20, R60 ;  /* 0x000000140cb0723c */ /* 0x040ff0000004183c */
[C---:B------:R-:W-:Y:S01]  /*a570*/  HMMA.16816.F32.BF16 R64, R12.reuse, R22, R56 ;  /* 0x000000160c40723c */ /* 0x040fe20000041838 */
[----:B------:R-:W2:Y:S07]  /*a580*/  LDSM.16.M88.4 R20, [R44+0x8400] ;  /* 0x008400002c14783b */ /* 0x000eae0000000200 */
[C---:B------:R-:W-:Y:S08]  /*a590*/  HMMA.16816.F32.BF16 R56, R12.reuse, R16, R52 ;  /* 0x000000100c38723c */ /* 0x040ff00000041834 */
[----:B------:R-:W-:Y:S01]  /*a5a0*/  HMMA.16816.F32.BF16 R36, R12, R18, R28 ;  /* 0x000000120c24723c */ /* 0x000fe2000004181c */
[----:B------:R-:W3:Y:S04]  /*a5b0*/  LDSM.16.M88.4 R16, [R44+0x8800] ;  /* 0x008800002c10783b */ /* 0x000ee80000000200 */
[----:B------:R-:W4:Y:S01]  /*a5c0*/  LDSM.16.M88.4 R28, [R44+0x8c00] ;  /* 0x008c00002c1c783b */ /* 0x000f220000000200 */
[----:B------:R-:W-:Y:S01]  /*a5d0*/  IMAD.U32 R0, RZ, RZ, UR26 ;  /* 0x0000001aff007e24 */ /* 0x000fe2000f8e00ff */
[----:B------:R-:W-:-:S04]  /*a5e0*/  DEPBAR.LE SB0, 0x0 ;  /* 0x000080000000791a */ /* 0x000fc80000000000 */
[----:B-1----:R-:W-:Y:S01]  /*a5f0*/  HMMA.16816.F32.BF16 R60, R8, R24, R184 ;  /* 0x00000018083c723c */ /* 0x002fe200000418b8 */
[----:B------:R-:W-:-:S04]  /*a600*/  IMAD R0, R0, 0x40, R40 ;  /* 0x0000004000007824 */ /* 0x000fc800078e0228 */
[----:B------:R-:W-:-:S03]  /*a610*/  VIADD R2, R0, 0xffffff80 ;  /* 0xffffff8000027836 */ /* 0x000fc60000000000 */
[----:B------:R-:W-:Y:S02]  /*a620*/  HMMA.16816.F32.BF16 R52, R12, R34, R180 ;  /* 0x000000220c34723c */ /* 0x000fe400000418b4 */
[----:B------:R-:W-:-:S06]  /*a630*/  I2FP.F32.U32 R3, R2 ;  /* 0x0000000200037245 */ /* 0x000fcc0000201000 */
[----:B--2---:R-:W-:Y:S01]  /*a640*/  HMMA.16816.F32.BF16 R180, R8, R20, R204 ;  /* 0x0000001408b4723c */ /* 0x004fe200000418cc */
[----:B------:R-:W-:-:S07]  /*a650*/  ISETP.GE.AND P3, PT, R2, R48, PT ;  /* 0x000000300200720c */ /* 0x000fce0003f66270 */
[C---:B------:R-:W-:Y:S08]  /*a660*/  HMMA.16816.F32.BF16 R104, R4.reuse, R24, R104 ;  /* 0x000000180468723c */ /* 0x040ff00000041868 */
[C---:B------:R-:W-:Y:S08]  /*a670*/  HMMA.16816.F32.BF16 R172, R4.reuse, R26, R172 ;  /* 0x0000001a04ac723c */ /* 0x040ff000000418ac */
[C---:B------:R-:W-:Y:S08]  /*a680*/  HMMA.16816.F32.BF16 R176, R4.reuse, R20, R176 ;  /* 0x0000001404b0723c */ /* 0x040ff000000418b0 */
[----:B------:R-:W-:Y:S08]  /*a690*/  HMMA.16816.F32.BF16 R204, R4, R22, R64 ;  /* 0x0000001604cc723c */ /* 0x000ff00000041840 */
[C---:B---3--:R-:W-:Y:S08]  /*a6a0*/  HMMA.16816.F32.BF16 R224, R8.reuse, R18, R196 ;  /* 0x0000001208e0723c */ /* 0x048ff000000418c4 */
[C---:B------:R-:W-:Y:S08]  /*a6b0*/  HMMA.16816.F32.BF16 R24, R8.reuse, R26, R216 ;  /* 0x0000001a0818723c */ /* 0x040ff000000418d8 */
[C---:B------:R-:W-:Y:S08]  /*a6c0*/  HMMA.16816.F32.BF16 R20, R8.reuse, R22, R220 ;  /* 0x000000160814723c */ /* 0x040ff000000418dc */
[----:B----4-:R-:W-:Y:S01]  /*a6d0*/  HMMA.16816.F32.BF16 R196, R8, R30, R192 ;  /* 0x0000001e08c4723c */ /* 0x010fe200000418c0 */
[----:B------:R-:W-:-:S07]  /*a6e0*/  ISETP.GE.AND P5, PT, R2, R51, PT ;  /* 0x000000330200720c */ /* 0x000fce0003fa6270 */
[-C--:B------:R-:W-:Y:S01]  /*a6f0*/  HMMA.16816.F32.BF16 R220, R8, R16.reuse, R200 ;  /* 0x0000001008dc723c */ /* 0x080fe200000418c8 */
[----:B------:R-:W-:Y:S07]  /*a700*/  BAR.SYNC.DEFER_BLOCKING 0x0 ;  /* 0x0000000000007b1d */ /* 0x000fee0000010000 */
[----:B------:R-:W-:Y:S01]  /*a710*/  HMMA.16816.F32.BF16 R216, R4, R16, R56 ;  /* 0x0000001004d8723c */ /* 0x000fe20000041838 */
[----:B------:R-:W-:Y:S01]  /*a720*/  FFMA.FTZ R16, R3, UR7, R60 ;  /* 0x0000000703107c23 */ /* 0x000fe2000801003c */
[----:B------:R-:W-:-:S04]  /*a730*/  ISETP.GE.AND P4, PT, R2, R50, PT ;  /* 0x000000320200720c */ /* 0x000fc80003f86270 */
[----:B------:R-:W-:Y:S02]  /*a740*/  FSEL R200, R16, -INF , !P3 ;  /* 0xff80000010c87808 */ /* 0x000fe40005800000 */
[----:B------:R-:W-:Y:S01]  /*a750*/  ISETP.GE.AND P3, PT, R2, R49, PT ;  /* 0x000000310200720c */ /* 0x000fe20003f66270 */
[----:B------:R-:W-:Y:S02]  /*a760*/  VIADD R2, R0, 0xffffffb8 ;  /* 0xffffffb800027836 */ /* 0x000fe40000000000 */
[----:B------:R-:W-:Y:S01]  /*a770*/  FFMA.FTZ R17, R3, UR7, R62 ;  /* 0x0000000703117c23 */ /* 0x000fe2000801003e */
[----:B------:R-:W-:Y:S02]  /*a780*/  HMMA.16816.F32.BF16 R192, R4, R30, R52 ;  /* 0x0000001e04c0723c */ /* 0x000fe40000041834 */
[----:B------:R-:W-:Y:S02]  /*a790*/  I2FP.F32.U32 R16, R2 ;  /* 0x0000000200107245 */ /* 0x000fe40000201000 */
[----:B------:R-:W-:-:S04]  /*a7a0*/  FSEL R184, R17, -INF , !P5 ;  /* 0xff80000011b87808 */ /* 0x000fc80006800000 */
[----:B------:R-:W-:Y:S01]  /*a7b0*/  HMMA.16816.F32.BF16 R228, R4, R18, R36 ;  /* 0x0000001204e4723c */ /* 0x000fe20000041824 */
[C---:B------:R-:W-:Y:S01]  /*a7c0*/  FFMA.FTZ R18, R3.reuse, UR7, R104 ;  /* 0x0000000703127c23 */ /* 0x040fe20008010068 */
[----:B------:R-:W-:Y:S01]  /*a7d0*/  FFMA.FTZ R3, R3, UR7, R106 ;  /* 0x0000000703037c23 */ /* 0x000fe2000801006a */
[----:B------:R-:W-:Y:S01]  /*a7e0*/  FFMA.FTZ R17, R16, UR7, R196 ;  /* 0x0000000710117c23 */ /* 0x000fe200080100c4 */
[----:B------:R-:W-:Y:S02]  /*a7f0*/  ISETP.GE.AND P5, PT, R2, R48, PT ;  /* 0x000000300200720c */ /* 0x000fe40003fa6270 */
[----:B------:R-:W-:Y:S02]  /*a800*/  FSEL R196, R18, -INF , !P4 ;  /* 0xff80000012c47808 */ /* 0x000fe40006000000 */
[----:B------:R-:W-:Y:S02]  /*a810*/  FSEL R201, R3, -INF , !P3 ;  /* 0xff80000003c97808 */ /* 0x000fe40005800000 */
[----:B------:R-:W-:-:S02]  /*a820*/  FSEL R203, R17, -INF , !P5 ;  /* 0xff80000011cb7808 */ /* 0x000fc40006800000 */
[C---:B------:R-:W-:Y:S02]  /*a830*/  ISETP.GE.AND P4, PT, R2.reuse, R51, PT ;  /* 0x000000330200720c */ /* 0x040fe40003f86270 */
[C---:B------:R-:W-:Y:S02]  /*a840*/  ISETP.GE.AND P3, PT, R2.reuse, R50, PT ;  /* 0x000000320200720c */ /* 0x040fe40003f66270 */
[----:B------:R-:W-:Y:S01]  /*a850*/  ISETP.GE.AND P5, PT, R2, R49, PT ;  /* 0x000000310200720c */ /* 0x000fe20003fa6270 */
[----:B------:R-:W-:Y:S02]  /*a860*/  VIADD R2, R0, 0xffffff81 ;  /* 0xffffff8100027836 */ /* 0x000fe40000000000 */
[----:B------:R-:W-:-:S03]  /*a870*/  FFMA.FTZ R17, R16, UR7, R198 ;  /* 0x0000000710117c23 */ /* 0x000fc600080100c6 */
[----:B------:R-:W-:Y:S01]  /*a880*/  I2FP.F32.U32 R3, R2 ;  /* 0x0000000200037245 */ /* 0x000fe20000201000 */
[C---:B------:R-:W-:Y:S01]  /*a890*/  FFMA.FTZ R18, R16.reuse, UR7, R192 ;  /* 0x0000000710127c23 */ /* 0x040fe200080100c0 */
[----:B------:R-:W-:Y:S01]  /*a8a0*/  FSEL R186, R17, -INF , !P4 ;  /* 0xff80000011ba7808 */ /* 0x000fe20006000000 */
[----:B------:R-:W-:Y:S01]  /*a8b0*/  FFMA.FTZ R16, R16, UR7, R194 ;  /* 0x0000000710107c23 */ /* 0x000fe200080100c2 */
[----:B------:R-:W-:Y:S01]  /*a8c0*/  ISETP.GE.AND P4, PT, R2, R48, PT ;  /* 0x000000300200720c */ /* 0x000fe20003f86270 */
[----:B------:R-:W-:Y:S01]  /*a8d0*/  FFMA.FTZ R17, R3, UR7, R61 ;  /* 0x0000000703117c23 */ /* 0x000fe2000801003d */
        /* <DEDUP_REMOVED lines=9> */
[----:B------:R-:W-:Y:S01]  /*a970*/  FFMA.FTZ R18, R3, UR7, R105 ;  /* 0x0000000703127c23 */ /* 0x000fe20008010069 */
        /* <DEDUP_REMOVED lines=90> */
[----:B------:R-:W-:Y:S01]  /*af20*/  FSEL R66, R16, -INF , !P3 ;  /* 0xff80000010427808 */ /* 0x000fe20005800000 */
[----:B------:R-:W-:Y:S01]  /*af30*/  FFMA.FTZ R3, R17, UR7, R218 ;  /* 0x0000000711037c23 */ /* 0x000fe200080100da */
[----:B------:R-:W-:-:S02]  /*af40*/  ISETP.GE.AND P5, PT, R2, R51, PT ;  /* 0x000000330200720c */ /* 0x000fc40003fa6270 */
[C---:B------:R-:W-:Y:S02]  /*af50*/  ISETP.GE.AND P4, PT, R2.reuse, R50, PT ;  /* 0x000000320200720c */ /* 0x040fe40003f86270 */
[----:B------:R-:W-:Y:S01]  /*af60*/  ISETP.GE.AND P3, PT, R2, R49, PT ;  /* 0x000000310200720c */ /* 0x000fe20003f66270 */
[C---:B------:R-:W-:Y:S02]  /*af70*/  VIADD R2, R0.reuse, 0xffffffa1 ;  /* 0xffffffa100027836 */ /* 0x040fe40000000000 */
[C---:B------:R-:W-:Y:S01]  /*af80*/  FFMA.FTZ R19, R17.reuse, UR7, R216 ;  /* 0x0000000711137c23 */ /* 0x040fe200080100d8 */
[----:B------:R-:W-:Y:S01]  /*af90*/  FFMA.FTZ R18, R17, UR7, R222 ;  /* 0x0000000711127c23 */ /* 0x000fe200080100de */
[----:B------:R-:W-:Y:S01]  /*afa0*/  FSEL R58, R3, -INF , !P3 ;  /* 0xff800000033a7808 */ /* 0x000fe20005800000 */
[----:B------:R-:W-:Y:S01]  /*afb0*/  VIADD R3, R0, 0xffffffa8 ;  /* 0xffffffa800037836 */ /* 0x000fe20000000000 */
[----:B------:R-:W-:Y:S01]  /*afc0*/  I2FP.F32.U32 R16, R2 ;  /* 0x0000000200107245 */ /* 0x000fe20000201000 */
[----:B------:R-:W-:Y:S01]  /*afd0*/  HMMA.16816.F32.BF16 R32, R12, R32, R236 ;  /* 0x000000200c20723c */ /* 0x000fe200000418ec */
[----:B------:R-:W-:-:S02]  /*afe0*/  FSEL R53, R19, -INF , !P4 ;  /* 0xff80000013357808 */ /* 0x000fc40006000000 */
[----:B------:R-:W-:Y:S01]  /*aff0*/  FSEL R37, R18, -INF , !P5 ;  /* 0xff80000012257808 */ /* 0x000fe20006800000 */
[C---:B------:R-:W-:Y:S01]  /*b000*/  FFMA.FTZ R14, R16.reuse, UR7, R223 ;  /* 0x00000007100e7c23 */ /* 0x040fe200080100df */
[----:B------:R-:W-:Y:S01]  /*b010*/  FFMA.FTZ R17, R16, UR7, R221 ;  /* 0x0000000710117c23 */ /* 0x000fe200080100dd */
[C---:B------:R-:W-:Y:S02]  /*b020*/  ISETP.GE.AND P4, PT, R2.reuse, R51, PT ;  /* 0x000000330200720c */ /* 0x040fe40003f86270 */
[----:B------:R-:W-:Y:S02]  /*b030*/  I2FP.F32.U32 R12, R3 ;  /* 0x00000003000c7245 */ /* 0x000fe40000201000 */
[----:B------:R-:W-:Y:S01]  /*b040*/  ISETP.GE.AND P5, PT, R2, R48, PT ;  /* 0x000000300200720c */ /* 0x000fe20003fa6270 */
[----:B------:R-:W-:Y:S01]  /*b050*/  FFMA.FTZ R15, R16, UR7, R217 ;  /* 0x00000007100f7c23 */ /* 0x000fe200080100d9 */
[----:B------:R-:W-:Y:S01]  /*b060*/  FSEL R27, R14, -INF , !P4 ;  /* 0xff8000000e1b7808 */ /* 0x000fe20006000000 */
[----:B------:R-:W-:Y:S01]  /*b070*/  FFMA.FTZ R13, R16, UR7, R219 ;  /* 0x00000007100d7c23 */ /* 0x000fe200080100db */
[----:B------:R-:W-:Y:S01]  /*b080*/  FSEL R63, R17, -INF , !P5 ;  /* 0xff800000113f7808 */ /* 0x000fe20006800000 */
[----:B------:R-:W-:Y:S01]  /*b090*/  FFMA.FTZ R14, R12, UR7, R224 ;  /* 0x000000070c0e7c23 */ /* 0x000fe200080100e0 */
[----:B------:R-:W-:-:S02]  /*b0a0*/  ISETP.GE.AND P3, PT, R2, R50, PT ;  /* 0x000000320200720c */ /* 0x000fc40003f66270 */
[----:B------:R-:W-:Y:S02]  /*b0b0*/  ISETP.GE.AND P5, PT, R2, R49, PT ;  /* 0x000000310200720c */ /* 0x000fe40003fa6270 */
[----:B------:R-:W-:Y:S01]  /*b0c0*/  ISETP.GE.AND P4, PT, R3, R48, PT ;  /* 0x000000300300720c */ /* 0x000fe20003f86270 */
[----:B------:R-:W-:Y:S01]  /*b0d0*/  HMMA.16816.F32.BF16 R20, R8, R28, R232 ;  /* 0x0000001c0814723c */ /* 0x000fe200000418e8 */
[----:B------:R-:W-:Y:S02]  /*b0e0*/  FSEL R40, R15, -INF , !P3 ;  /* 0xff8000000f287808 */ /* 0x000fe40005800000 */
[----:B------:R-:W-:Y:S02]  /*b0f0*/  FSEL R52, R13, -INF , !P5 ;  /* 0xff8000000d347808 */ /* 0x000fe40006800000 */
[----:B------:R-:W-:Y:S01]  /*b100*/  FSEL R55, R14, -INF , !P4 ;  /* 0xff8000000e377808 */ /* 0x000fe20006000000 */
[----:B------:R-:W-:Y:S01]  /*b110*/  VIADD R2, R0, 0xffffffa9 ;  /* 0xffffffa900027836 */ /* 0x000fe20000000000 */
[----:B------:R-:W-:-:S02]  /*b120*/  ISETP.GE.AND P3, PT, R3, R51, PT ;  /* 0x000000330300720c */ /* 0x000fc40003f66270 */
[C---:B------:R-:W-:Y:S02]  /*b130*/  ISETP.GE.AND P5, PT, R3.reuse, R50, PT ;  /* 0x000000320300720c */ /* 0x040fe40003fa6270 */
[----:B------:R-:W-:Y:S01]  /*b140*/  ISETP.GE.AND P4, PT, R3, R49, PT ;  /* 0x000000310300720c */ /* 0x000fe20003f86270 */
[C---:B------:R-:W-:Y:S01]  /*b150*/  FFMA.FTZ R3, R12.reuse, UR7, R230 ;  /* 0x000000070c037c23 */ /* 0x040fe200080100e6 */
[----:B------:R-:W-:Y:S01]  /*b160*/  I2FP.F32.U32 R8, R2 ;  /* 0x0000000200087245 */ /* 0x000fe20000201000 */
[C---:B------:R-:W-:Y:S01]  /*b170*/  FFMA.FTZ R13, R12.reuse, UR7, R226 ;  /* 0x000000070c0d7c23 */ /* 0x040fe200080100e2 */
[----:B------:R-:W-:Y:S02]  /*b180*/  FFMA.FTZ R10, R12, UR7, R228 ;  /* 0x000000070c0a7c23 */ /* 0x000fe400080100e4 */
[----:B------:R-:W-:Y:S01]  /*b190*/  FSEL R39, R3, -INF , !P4 ;  /* 0xff80000003277808 */ /* 0x000fe20006000000 */
[----:B------:R-:W-:Y:S01]  /*b1a0*/  VIADD R3, R0, 0xffffffb0 ;  /* 0xffffffb000037836 */ /* 0x000fe20000000000 */
[----:B------:R-:W-:Y:S01]  /*b1b0*/  HMMA.16816.F32.BF16 R28, R4, R28, R32 ;  /* 0x0000001c041c723c */ /* 0x000fe20000041820 */
[C---:B------:R-:W-:Y:S01]  /*b1c0*/  FFMA.FTZ R6, R8.reuse, UR7, R229 ;  /* 0x0000000708067c23 */ /* 0x040fe200080100e5 */
[----:B------:R-:W-:Y:S01]  /*b1d0*/  FSEL R24, R13, -INF , !P3 ;  /* 0xff8000000d187808 */ /* 0x000fe20005800000 */
[----:B------:R-:W-:Y:S01]  /*b1e0*/  FFMA.FTZ R9, R8, UR7, R225 ;  /* 0x0000000708097c23 */ /* 0x000fe200080100e1 */
[----:B------:R-:W-:Y:S01]  /*b1f0*/  FSEL R36, R10, -INF , !P5 ;  /* 0xff8000000a247808 */ /* 0x000fe20006800000 */
[----:B------:R-:W-:Y:S01]  /*b200*/  FFMA.FTZ R7, R8, UR7, R227 ;  /* 0x0000000708077c23 */ /* 0x000fe200080100e3 */
[----:B------:R-:W-:-:S02]  /*b210*/  ISETP.GE.AND P4, PT, R2, R50, PT ;  /* 0x000000320200720c */ /* 0x000fc40003f86270 */
[----:B------:R-:W-:Y:S02]  /*b220*/  I2FP.F32.U32 R4, R3 ;  /* 0x0000000300047245 */ /* 0x000fe40000201000 */
[C---:B------:R-:W-:Y:S02]  /*b230*/  ISETP.GE.AND P3, PT, R2.reuse, R48, PT ;  /* 0x000000300200720c */ /* 0x040fe40003f66270 */
[----:B------:R-:W-:Y:S01]  /*b240*/  ISETP.GE.AND P5, PT, R2, R51, PT ;  /* 0x000000330200720c */ /* 0x000fe20003fa6270 */
[----:B------:R-:W-:Y:S01]  /*b250*/  FFMA.FTZ R5, R8, UR7, R231 ;  /* 0x0000000708057c23 */ /* 0x000fe200080100e7 */
[----:B------:R-:W-:Y:S01]  /*b260*/  FSEL R25, R6, -INF , !P4 ;  /* 0xff80000006197808 */ /* 0x000fe20006000000 */
[----:B------:R-:W-:Y:S01]  /*b270*/  FFMA.FTZ R6, R4, UR7, R20 ;  /* 0x0000000704067c23 */ /* 0x000fe20008010014 */
[----:B------:R-:W-:Y:S02]  /*b280*/  FSEL R46, R9, -INF , !P3 ;  /* 0xff800000092e7808 */ /* 0x000fe40005800000 */
[----:B------:R-:W-:-:S02]  /*b290*/  FSEL R13, R7, -INF , !P5 ;  /* 0xff800000070d7808 */ /* 0x000fc40006800000 */
[----:B------:R-:W-:Y:S01]  /*b2a0*/  ISETP.GE.AND P3, PT, R2, R49, PT ;  /* 0x000000310200720c */ /* 0x000fe20003f66270 */
[----:B------:R-:W-:Y:S01]  /*b2b0*/  VIADD R2, R0, 0xffffffb1 ;  /* 0xffffffb100027836 */ /* 0x000fe20000000000 */
[----:B------:R-:W-:Y:S02]  /*b2c0*/  ISETP.GE.AND P5, PT, R3, R48, PT ;  /* 0x000000300300720c */ /* 0x000fe40003fa6270 */
[----:B------:R-:W-:Y:S01]  /*b2d0*/  FSEL R26, R5, -INF , !P3 ;  /* 0xff800000051a7808 */ /* 0x000fe20005800000 */
[----:B------:R-:W-:Y:S01]  /*b2e0*/  FFMA.FTZ R5, R4, UR7, R22 ;  /* 0x0000000704057c23 */ /* 0x000fe20008010016 */
[----:B------:R-:W-:Y:S02]  /*b2f0*/  FSEL R34, R6, -INF , !P5 ;  /* 0xff80000006227808 */ /* 0x000fe40006800000 */
[C---:B------:R-:W-:Y:S02]  /*b300*/  ISETP.GE.AND P4, PT, R3.reuse, R51, PT ;  /* 0x000000330300720c */ /* 0x040fe40003f86270 */
[----:B------:R-:W-:-:S02]  /*b310*/  ISETP.GE.AND P3, PT, R3, R50, PT ;  /* 0x000000320300720c */ /* 0x000fc40003f66270 */
[----:B------:R-:W-:Y:S02]  /*b320*/  ISETP.GE.AND P5, PT, R3, R49, PT ;  /* 0x000000310300720c */ /* 0x000fe40003fa6270 */
[----:B------:R-:W-:Y:S01]  /*b330*/  I2FP.F32.U32 R3, R2 ;  /* 0x0000000200037245 */ /* 0x000fe20000201000 */
[C---:B------:R-:W-:Y:S01]  /*b340*/  FFMA.FTZ R6, R4.reuse, UR7, R28 ;  /* 0x0000000704067c23 */ /* 0x040fe2000801001c */
[----:B------:R-:W-:Y:S01]  /*b350*/  FSEL R10, R5, -INF , !P4 ;  /* 0xff800000050a7808 */ /* 0x000fe20006000000 */
[----:B------:R-:W-:Y:S01]  /*b360*/  FFMA.FTZ R4, R4, UR7, R30 ;  /* 0x0000000704047c23 */ /* 0x000fe2000801001e */
[----:B------:R-:W-:Y:S01]  /*b370*/  ISETP.GE.AND P4, PT, R2, R48, PT ;  /* 0x000000300200720c */ /* 0x000fe20003f86270 */
[----:B------:R-:W-:Y:S01]  /*b380*/  FFMA.FTZ R5, R3, UR7, R21 ;  /* 0x0000000703057c23 */ /* 0x000fe20008010015 */
[----:B------:R-:W-:Y:S01]  /*b390*/  VIADD R0, R0, 0xffffffb9 ;  /* 0xffffffb900007836 */ /* 0x000fe20000000000 */
[----:B------:R-:W-:Y:S02]  /*b3a0*/  FSEL R19, R6, -INF , !P3 ;  /* 0xff80000006137808 */ /* 0x000fe40005800000 */
[----:B------:R-:W-:-:S02]  /*b3b0*/  FSEL R21, R4, -INF , !P5 ;  /* 0xff80000004157808 */ /* 0x000fc40006800000 */
[----:B------:R-:W-:Y:S01]  /*b3c0*/  FSEL R22, R5, -INF , !P4 ;  /* 0xff80000005167808 */ /* 0x000fe20006000000 */
[C---:B------:R-:W-:Y:S01]  /*b3d0*/  FFMA.FTZ R7, R3.reuse, UR7, R23 ;  /* 0x0000000703077c23 */ /* 0x040fe20008010017 */
[C---:B------:R-:W-:Y:S02]  /*b3e0*/  ISETP.GE.AND P3, PT, R2.reuse, R51, PT ;  /* 0x000000330200720c */ /* 0x040fe40003f66270 */
[C---:B------:R-:W-:Y:S02]  /*b3f0*/  ISETP.GE.AND P5, PT, R2.reuse, R50, PT ;  /* 0x000000320200720c */ /* 0x040fe40003fa6270 */
[----:B------:R-:W-:Y:S02]  /*b400*/  ISETP.GE.AND P4, PT, R2, R49, PT ;  /* 0x000000310200720c */ /* 0x000fe40003f86270 */
[----:B------:R-:W-:Y:S01]  /*b410*/  I2FP.F32.U32 R2, R0 ;  /* 0x0000000000027245 */ /* 0x000fe20000201000 */
[C---:B------:R-:W-:Y:S01]  /*b420*/  FFMA.FTZ R5, R3.reuse, UR7, R29 ;  /* 0x0000000703057c23 */ /* 0x040fe2000801001d */
[----:B------:R-:W-:Y:S01]  /*b430*/  FFMA.FTZ R4, R3, UR7, R31 ;  /* 0x0000000703047c23 */ /* 0x000fe2000801001f */
[----:B------:R-:W-:-:S02]  /*b440*/  FSEL R7, R7, -INF , !P3 ;  /* 0xff80000007077808 */ /* 0x000fc40005800000 */
[----:B------:R-:W-:Y:S01]  /*b450*/  FFMA.FTZ R3, R2, UR7, R197 ;  /* 0x0000000702037c23 */ /* 0x000fe200080100c5 */
[----:B------:R-:W-:Y:S01]  /*b460*/  ISETP.GE.AND P3, PT, R0, R48, PT ;  /* 0x000000300000720c */ /* 0x000fe20003f66270 */
[----:B------:R-:W-:Y:S01]  /*b470*/  UISETP.GE.U32.AND UP1, UPT, UR26, 0x3, UPT ;  /* 0x000000031a00788c */ /* 0x000fe2000bf26070 */
[----:B------:R-:W-:Y:S02]  /*b480*/  FSEL R14, R5, -INF , !P5 ;  /* 0xff800000050e7808 */ /* 0x000fe40006800000 */
[----:B------:R-:W-:Y:S02]  /*b490*/  FSEL R18, R4, -INF , !P4 ;  /* 0xff80000004127808 */ /* 0x000fe40006000000 */
[----:B------:R-:W-:Y:S01]  /*b4a0*/  FSEL R20, R3, -INF , !P3 ;  /* 0xff80000003147808 */ /* 0x000fe20005800000 */
[----:B------:R-:W-:Y:S01]  /*b4b0*/  FFMA.FTZ R6, R2, UR7, R199 ;  /* 0x0000000702067c23 */ /* 0x000fe200080100c7 */
[C---:B------:R-:W-:Y:S02]  /*b4c0*/  ISETP.GE.AND P5, PT, R0.reuse, R51, PT ;  /* 0x000000330000720c */ /* 0x040fe40003fa6270 */
[----:B------:R-:W-:-:S02]  /*b4d0*/  ISETP.GE.AND P4, PT, R0, R50, PT ;  /* 0x000000320000720c */ /* 0x000fc40003f86270 */
[----:B------:R-:W-:Y:S01]  /*b4e0*/  ISETP.GE.AND P3, PT, R0, R49, PT ;  /* 0x000000310000720c */ /* 0x000fe20003f66270 */
[C---:B------:R-:W-:Y:S01]  /*b4f0*/  FFMA.FTZ R0, R2.reuse, UR7, R193 ;  /* 0x0000000702007c23 */ /* 0x040fe200080100c1 */
[----:B------:R-:W-:Y:S01]  /*b500*/  FFMA.FTZ R2, R2, UR7, R195 ;  /* 0x0000000702027c23 */ /* 0x000fe200080100c3 */
[----:B------:R-:W-:-:S03]  /*b510*/  FSEL R6, R6, -INF , !P5 ;  /* 0xff80000006067808 */ /* 0x000fc60006800000 */
        /* <DEDUP_REMOVED lines=54> */
.L_x_788:
[----:B------:R2:W-:Y:S02]  /*b880*/  STS.128 [R215+0x8800], RZ ;  /* 0x008800ffd7007388 */ /* 0x0005e40000000c00 */
.L_x_789:
[----:B------:R-:W-:Y:S05]  /*b890*/  BSYNC.RECONVERGENT B0 ;  /* 0x0000000000007941 */ /* 0x000fea0003800200 */
.L_x_787:
[----:B------:R-:W0:Y:S02]  /*b8a0*/  LDGDEPBAR ;  /* 0x00000000000079af */ /* 0x000e240000000000 */
.L_x_786:
[----:B-1----:R-:W4:Y:S04]  /*b8b0*/  LDL.64 R4, [R1+0x138] ;  /* 0x0001380001047983 */ /* 0x002f280000100a00 */
[----:B------:R-:W2:Y:S04]  /*b8c0*/  LDL.64 R222, [R1+0x18] ;  /* 0x0000180001de7983 */ /* 0x000ea80000100a00 */
[----:B------:R-:W2:Y:S04]  /*b8d0*/  LDL.64 R218, [R1+0x110] ;  /* 0x0001100001da7983 */ /* 0x000ea80000100a00 */
[----:B------:R-:W2:Y:S04]  /*b8e0*/  LDL.64 R16, [R1+0xd8] ;  /* 0x0000d80001107983 */ /* 0x000ea80000100a00 */
[----:B------:R-:W2:Y:S04]  /*b8f0*/  LDL.64 R8, [R1+0x108] ;  /* 0x0001080001087983 */ /* 0x000ea80000100a00 */
[----:B------:R-:W2:Y:S04]  /*b900*/  LDL.64 R28, [R1+0x148] ;  /* 0x00014800011c7983 */ /* 0x000ea80000100a00 */
[----:B------:R1:W-:Y:S04]  /*b910*/  STL.64 [R1+0x218], R224 ;  /* 0x000218e001007387 */ /* 0x0003e80000100a00 */
[----:B-1----:R-:W2:Y:S01]  /*b920*/  LDL.64 R224, [R1+0x8] ;  /* 0x0000080001e07983 */ /* 0x002ea20000100a00 */
[----:B------:R-:W-:-:S04]  /*b930*/  FMNMX3.FTZ R0, R102, R184, R61, !PT ;  /* 0x000000b866007276 */ /* 0x000fc8000781003d */
[----:B------:R-:W-:-:S04]  /*b940*/  FMNMX3.FTZ R0, R0, R60, R57, !PT ;  /* 0x0000003c00007276 */ /* 0x000fc80007810039 */
[----:B------:R-:W-:-:S04]  /*b950*/  FMNMX3.FTZ R0, R0, R54, R47, !PT ;  /* 0x0000003600007276 */ /* 0x000fc8000781002f */
[----:B------:R-:W-:-:S04]  /*b960*/  FMNMX3.FTZ R0, R0, R45, R38, !PT ;  /* 0x0000002d00007276 */ /* 0x000fc80007810026 */
[----:B------:R-:W-:-:S04]  /*b970*/  FMNMX3.FTZ R0, R0, R37, R27, !PT ;  /* 0x0000002500007276 */ /* 0x000fc8000781001b */
[----:B------:R-:W-:-:S04]  /*b980*/  FMNMX3.FTZ R0, R0, R24, R13, !PT ;  /* 0x0000001800007276 */ /* 0x000fc8000781000d */
[----:B------:R-:W-:Y:S01]  /*b990*/  FMNMX3.FTZ R0, R0, R10, R7, !PT ;  /* 0x0000000a00007276 */ /* 0x000fe20007810007 */
[----:B------:R-:W-:Y:S01]  /*b9a0*/  UIADD3 UR27, UPT, UPT, UR25, -0x2, URZ ;  /* 0xfffffffe191b7890 */ /* 0x000fe2000fffe0ff */
[----:B---3--:R-:W-:Y:S02]  /*b9b0*/  FMNMX3.FTZ R3, R103, R200, R185, !PT ;  /* 0x000000c867037276 */ /* 0x008fe400078100b9 */
[----:B------:R-:W-:Y:S01]  /*b9c0*/  FMNMX3.FTZ R0, R0, R186, R6, !PT ;  /* 0x000000ba00007276 */ /* 0x000fe20007810006 */
[----:B------:R-:W-:Y:S01]  /*b9d0*/  IMAD.U32 R2, RZ, RZ, UR23 ;  /* 0x00000017ff027e24 */ /* 0x000fe2000f8e00ff */
[----:B------:R-:W-:-:S03]  /*b9e0*/  FMNMX3.FTZ R3, R3, R198, R192, !PT ;  /* 0x000000c603037276 */ /* 0x000fc600078100c0 */
[----:B------:R-:W1:Y:S04]  /*b9f0*/  SHFL.BFLY PT, R12, R0, 0x2, 0x1f ;  /* 0x0c401f00000c7f89 */ /* 0x000e6800000e0000 */
[----:B------:R-:W-:Y:S04]  /*ba00*/  STL.64 [R1+0x200], R250 ;  /* 0x000200fa01007387 */ /* 0x000fe80000100a00 */
[----:B------:R-:W-:Y:S04]  /*ba10*/  STL [R1+0x1fc], R249 ;  /* 0x0001fcf901007387 */ /* 0x000fe80000100800 */
        /* <DEDUP_REMOVED lines=14> */
[----:B------:R-:W-:Y:S01]  /*bb00*/  STL [R1+0x190], R41 ;  /* 0x0001902901007387 */ /* 0x000fe20000100800 */
[----:B----4-:R-:W-:-:S02]  /*bb10*/  LOP3.LUT R2, R2, UR27, R5, 0x96, !PT ;  /* 0x0000001b02027c12 */ /* 0x010fc4000f8e9605 */
[----:B------:R-:W-:-:S03]  /*bb20*/  FMNMX3.FTZ R4, R3, R175, R173, !PT ;  /* 0x000000af03047276 */ /* 0x000fc600078100ad */
[----:B------:R-:W-:Y:S01]  /*bb30*/  IMAD.WIDE.U32 R2, R2, -0x326172a9, RZ ;  /* 0xcd9e8d5702027825 */ /* 0x000fe200078e00ff */
[----:B------:R-:W-:-:S04]  /*bb40*/  FMNMX3.FTZ R4, R4, R106, R104, !PT ;  /* 0x0000006a04047276 */ /* 0x000fc80007810068 */
[----:B------:R-:W-:Y:S02]  /*bb50*/  FMNMX3.FTZ R4, R4, R66, R63, !PT ;  /* 0x0000004204047276 */ /* 0x000fe4000781003f */
[--C-:B--2---:R-:W-:Y:S02]  /*bb60*/  LOP3.LUT R195, R218, UR16, R3.reuse, 0x96, !PT ;  /* 0x00000010dac37c12 */ /* 0x104fe4000f8e9603 */
[----:B------:R-:W-:Y:S02]  /*bb70*/  LOP3.LUT R8, R8, UR16, R3, 0x96, !PT ;  /* 0x0000001008087c12 */ /* 0x000fe4000f8e9603 */
[----:B------:R-:W-:Y:S02]  /*bb80*/  LOP3.LUT R193, R2, UR31, R223, 0x96, !PT ;  /* 0x0000001f02c17c12 */ /* 0x000fe4000f8e96df */
[----:B------:R-:W-:Y:S01]  /*bb90*/  FMNMX3.FTZ R4, R4, R55, R46, !PT ;  /* 0x0000003704047276 */ /* 0x000fe2000781002e */
[----:B------:R-:W-:-:S05]  /*bba0*/  IMAD.WIDE.U32 R8, R8, -0x2daee0ad, RZ ;  /* 0xd2511f5308087825 */ /* 0x000fca00078e00ff */
[----:B------:R-:W-:Y:S01]  /*bbb0*/  LOP3.LUT R9, R28, UR30, R9, 0x96, !PT ;  /* 0x0000001e1c097c12 */ /* 0x000fe2000f8e9609 */
[----:B------:R-:W-:Y:S02]  /*bbc0*/  IMAD.MOV.U32 R216, RZ, RZ, R16 ;  /* 0x000000ffffd87224 */ /* 0x000fe400078e0010 */
[----:B------:R-:W-:Y:S02]  /*bbd0*/  IMAD.MOV.U32 R217, RZ, RZ, R17 ;  /* 0x000000ffffd97224 */ /* 0x000fe400078e0011 */
[----:B------:R-:W-:Y:S01]  /*bbe0*/  IMAD.WIDE.U32 R16, R9, -0x326172a9, RZ ;  /* 0xcd9e8d5709107825 */ /* 0x000fe200078e00ff */
[----:B------:R-:W-:-:S05]  /*bbf0*/  LOP3.LUT R5, R2, UR31, R225, 0x96, !PT ;  /* 0x0000001f02057c12 */ /* 0x000fca000f8e96e1 */
[----:B------:R-:W-:Y:S01]  /*bc00*/  IMAD.WIDE.U32 R2, R5, -0x2daee0ad, RZ ;  /* 0xd2511f5305027825 */ /* 0x000fe200078e00ff */
[----:B------:R-:W-:Y:S02]  /*bc10*/  FMNMX3.FTZ R5, R4, R34, R22, !PT ;  /* 0x0000002204057276 */ /* 0x000fe40007810016 */
[----:B-1----:R-:W-:Y:S02]  /*bc20*/  FMNMX.FTZ R4, R0, R12, !PT ;  /* 0x0000000c00047209 */ /* 0x002fe40007810000 */
[----:B------:R-:W-:Y:S02]  /*bc30*/  LOP3.LUT R8, R8, UR28, R3, 0x96, !PT ;  /* 0x0000001c08087c12 */ /* 0x000fe4000f8e9603 */
[----:B------:R-:W-:Y:S02]  /*bc40*/  FMNMX3.FTZ R3, R101, R196, R189, !PT ;  /* 0x000000c465037276 */ /* 0x000fe400078100bd */
[----:B------:R-:W-:Y:S02]  /*bc50*/  FMNMX3.FTZ R0, R5, R203, R20, !PT ;  /* 0x000000cb05007276 */ /* 0x000fe40007810014 */
[----:B------:R-:W-:-:S03]  /*bc60*/  FMNMX3.FTZ R3, R3, R187, R107, !PT ;  /* 0x000000bb03037276 */ /* 0x000fc6000781006b */
[----:B------:R-:W1:Y:S01]  /*bc70*/  SHFL.BFLY PT, R9, R0, 0x2, 0x1f ;  /* 0x0c401f0000097f89 */ /* 0x000e6200000e0000 */
[----:B------:R-:W-:Y:S02]  /*bc80*/  FMNMX3.FTZ R3, R3, R67, R64, !PT ;  /* 0x0000004303037276 */ /* 0x000fe40007810040 */
[----:B------:R-:W-:Y:S01]  /*bc90*/  LOP3.LUT R5, R224, UR29, R17, 0x96, !PT ;  /* 0x0000001de0057c12 */ /* 0x000fe2000f8e9611 */
[----:B------:R-:W-:Y:S01]  /*bca0*/  IMAD.WIDE.U32 R30, R8, -0x326172a9, RZ ;  /* 0xcd9e8d57081e7825 */ /* 0x000fe200078e00ff */
[----:B------:R-:W-:-:S03]  /*bcb0*/  FMNMX3.FTZ R3, R3, R59, R56, !PT ;  /* 0x0000003b03037276 */ /* 0x000fc60007810038 */
[----:B------:R-:W-:Y:S01]  /*bcc0*/  IMAD.WIDE.U32 R28, R5, -0x2daee0ad, RZ ;  /* 0xd2511f53051c7825 */ /* 0x000fe200078e00ff */
[----:B------:R-:W-:Y:S01]  /*bcd0*/  FMNMX3.FTZ R3, R3, R53, R40, !PT ;  /* 0x0000003503037276 */ /* 0x000fe20007810028 */
[----:B------:R-:W2:Y:S01]  /*bce0*/  SHFL.BFLY PT, R12, R4, 0x1, 0x1f ;  /* 0x0c201f00040c7f89 */ /* 0x000ea200000e0000 */
[----:B------:R-:W-:Y:S02]  /*bcf0*/  LOP3.LUT R8, R16, UR24, R31, 0x96, !PT ;  /* 0x0000001810087c12 */ /* 0x000fe4000f8e961f */
[----:B------:R-:W-:Y:S02]  /*bd00*/  LOP3.LUT R16, R2, UR19, R29, 0x96, !PT ;  /* 0x0000001302107c12 */ /* 0x000fe4000f8e961d */
[----:B------:R-:W-:-:S04]  /*bd10*/  FMNMX3.FTZ R2, R3, R36, R25, !PT ;  /* 0x0000002403027276 */ /* 0x000fc80007810019 */
[----:B------:R-:W-:Y:S01]  /*bd20*/  FMNMX3.FTZ R3, R2, R19, R14, !PT ;  /* 0x0000001302037276 */ /* 0x000fe2000781000e */
[----:B------:R-:W-:-:S03]  /*bd30*/  IMAD.WIDE.U32 R206, R8, -0x2daee0ad, RZ ;  /* 0xd2511f5308ce7825 */ /* 0x000fc600078e00ff */
[----:B------:R-:W-:Y:S02]  /*bd40*/  FMNMX3.FTZ R3, R3, R194, R11, !PT ;  /* 0x000000c203037276 */ /* 0x000fe4000781000b */
[----:B-1----:R-:W-:Y:S02]  /*bd50*/  FMNMX.FTZ R2, R0, R9, !PT ;  /* 0x0000000900027209 */ /* 0x002fe40007810000 */
[----:B------:R-:W-:Y:S01]  /*bd60*/  LOP3.LUT R0, R28, UR5, R207, 0x96, !PT ;  /* 0x000000051c007c12 */ /* 0x000fe2000f8e96cf */
[----:B------:R-:W1:Y:S04]  /*bd70*/  SHFL.BFLY PT, R5, R3, 0x2, 0x1f ;  /* 0x0c401f0003057f89 */ /* 0x000e6800000e0000 */
[----:B------:R-:W3:Y:S01]  /*bd80*/  SHFL.BFLY PT, R8, R2, 0x1, 0x1f ;  /* 0x0c201f0002087f89 */ /* 0x000ee200000e0000 */
[----:B------:R-:W-:Y:S01]  /*bd90*/  IMAD.WIDE.U32 R204, R0, -0x326172a9, RZ ;  /* 0xcd9e8d5700cc7825 */ /* 0x000fe200078e00ff */
[----:B--2---:R-:W-:-:S03]  /*bda0*/  FMNMX.FTZ R44, R4, R12, !PT ;  /* 0x0000000c042c7209 */ /* 0x004fc60007810000 */
[----:B------:R-:W-:Y:S01]  /*bdb0*/  IMAD.MOV.U32 R4, RZ, RZ, R204 ;  /* 0x000000ffff047224 */ /* 0x000fe200078e00cc */
[----:B------:R-:W-:-:S04]  /*bdc0*/  FMNMX3.FTZ R0, R100, R201, R191, !PT ;  /* 0x000000c964007276 */ /* 0x000fc800078100bf */
[----:B------:R-:W-:Y:S02]  /*bdd0*/  LOP3.LUT R4, R4, 0xff, RZ, 0xc0, !PT ;  /* 0x000000ff04047812 */ /* 0x000fe400078ec0ff */
[----:B------:R-:W-:Y:S02]  /*bde0*/  FMNMX3.FTZ R0, R0, R190, R174, !PT ;  /* 0x000000be00007276 */ /* 0x000fe400078100ae */
[----:B------:R-:W-:Y:S02]  /*bdf0*/  ISETP.LE.U32.AND P3, PT, R4, UR6, PT ;  /* 0x0000000604007c0c */ /* 0x000fe4000bf63070 */
[----:B------:R-:W-:-:S04]  /*be00*/  FMNMX3.FTZ R4, R0, R172, R105, !PT ;  /* 0x000000ac00047276 */ /* 0x000fc80007810069 */
[----:B------:R-:W-:Y:S02]  /*be10*/  FMNMX3.FTZ R4, R4, R65, R62, !PT ;  /* 0x0000004104047276 */ /* 0x000fe4000781003e */
[----:B-1----:R-:W-:Y:S02]  /*be20*/  FMNMX.FTZ R3, R3, R5, !PT ;  /* 0x0000000503037209 */ /* 0x002fe40007810000 */
[----:B---3--:R-:W-:Y:S02]  /*be30*/  FMNMX.FTZ R41, R2, R8, !PT ;  /* 0x0000000802297209 */ /* 0x008fe40007810000 */
[----:B------:R-:W-:Y:S02]  /*be40*/  FMNMX3.FTZ R2, R4, R58, R52, !PT ;  /* 0x0000003a04027276 */ /* 0x000fe40007810034 */
[----:B------:R-:W1:Y:S01]  /*be50*/  SHFL.BFLY PT, R4, R3, 0x1, 0x1f ;  /* 0x0c201f0003047f89 */ /* 0x000e6200000e0000 */
[C---:B------:R-:W-:Y:S01]  /*be60*/  FMUL.FTZ R0, R44.reuse, UR32 ;  /* 0x000000202c007c20 */ /* 0x040fe20008410000 */
[----:B------:R-:W-:-:S04]  /*be70*/  FSETP.NEU.FTZ.AND P4, PT, R44, -INF , PT ;  /* 0xff8000002c00780b */ /* 0x000fc80003f9d000 */
[----:B------:R-:W-:Y:S01]  /*be80*/  FSEL R0, R0, RZ, P4 ;  /* 0x000000ff00007208 */ /* 0x000fe20002000000 */
[----:B------:R-:W-:Y:S04]  /*be90*/  STL [R1+0x14], R44 ;  /* 0x0000142c01007387 */ /* 0x000fe80000100800 */
[--C-:B------:R-:W-:Y:S01]  /*bea0*/  FFMA.FTZ R248, R10, UR32, -R0.reuse ;  /* 0x000000200af87c23 */ /* 0x100fe20008010800 */
[--C-:B------:R-:W-:Y:S01]  /*beb0*/  FFMA.FTZ R249, R7, UR32, -R0.reuse ;  /* 0x0000002007f97c23 */ /* 0x100fe20008010800 */
[----:B------:R-:W-:Y:S01]  /*bec0*/  FFMA.FTZ R5, R186, UR32, -R0 ;  /* 0x00000020ba057c23 */ /* 0x000fe20008010800 */
[----:B------:R-:W-:Y:S04]  /*bed0*/  STL [R1+0x10], R41 ;  /* 0x0000102901007387 */ /* 0x000fe80000100800 */
[----:B------:R-:W-:Y:S01]  /*bee0*/  STL.64 [R1+0x208], R248 ;  /* 0x000208f801007387 */ /* 0x000fe20000100a00 */
[----:B-1----:R-:W-:-:S03]  /*bef0*/  FMNMX.FTZ R48, R3, R4, !PT ;  /* 0x0000000403307209 */ /* 0x002fc60007810000 */
[----:B------:R1:W-:Y:S01]  /*bf00*/  STL [R1+0xc4], R5 ;  /* 0x0000c40501007387 */ /* 0x0003e20000100800 */
[----:B------:R-:W-:-:S03]  /*bf10*/  IMAD.MOV.U32 R221, RZ, RZ, R217 ;  /* 0x000000ffffdd7224 */ /* 0x000fc600078e00d9 */
[----:B------:R-:W-:Y:S04]  /*bf20*/  STL [R1+0x1c4], R44 ;  /* 0x0001c42c01007387 */ /* 0x000fe80000100800 */
[----:B------:R-:W-:Y:S04]  /*bf30*/  STL [R1+0x24], R48 ;  /* 0x0000243001007387 */ /* 0x000fe80000100800 */
[----:B------:R-:W-:Y:S04]  /*bf40*/  STL [R1+0x1c8], R48 ;  /* 0x0001c83001007387 */ /* 0x000fe80000100800 */
[----:B------:R-:W-:Y:S04]  /*bf50*/  STL [R1+0x1cc], R41 ;  /* 0x0001cc2901007387 */ /* 0x000fe80000100800 */
[----:B------:R-:W2:Y:S01]  /*bf60*/  LDL.LU R217, [R1+0x164] ;  /* 0x0001640001d97983 */ /* 0x000ea20000300800 */
[----:B------:R-:W-:-:S04]  /*bf70*/  IMAD.WIDE.U32 R16, R16, -0x326172a9, RZ ;  /* 0xcd9e8d5710107825 */ /* 0x000fc800078e00ff */
[--C-:B------:R-:W-:Y:S01]  /*bf80*/  FFMA.FTZ R9, R184, UR32, -R0.reuse ;  /* 0x00000020b8097c23 */ /* 0x100fe20008010800 */
[--C-:B------:R-:W-:Y:S01]  /*bf90*/  FFMA.FTZ R8, R61, UR32, -R0.reuse ;  /* 0x000000203d087c23 */ /* 0x100fe20008010800 */
[--C-:B------:R-:W-:Y:S01]  /*bfa0*/  FFMA.FTZ R23, R60, UR32, -R0.reuse ;  /* 0x000000203c177c23 */ /* 0x100fe20008010800 */
[--C-:B------:R-:W-:Y:S01]  /*bfb0*/  FFMA.FTZ R57, R57, UR32, -R0.reuse ;  /* 0x0000002039397c23 */ /* 0x100fe20008010800 */
[----:B------:R-:W-:Y:S01]  /*bfc0*/  LOP3.LUT R16, R16, UR14, R205, 0x96, !PT ;  /* 0x0000000e10107c12 */ /* 0x000fe2000f8e96cd */
        /* <DEDUP_REMOVED lines=9> */
[----:B------:R-:W-:Y:S01]  /*c060*/  FMNMX3.FTZ R0, R2, R39, R26, !PT ;  /* 0x0000002702007276 */ /* 0x000fe2000781001a */
[C---:B------:R-:W-:Y:S01]  /*c070*/  FMUL.FTZ R2, R41.reuse, UR32 ;  /* 0x0000002029027c20 */ /* 0x040fe20008410000 */
[----:B------:R-:W-:-:S02]  /*c080*/  FSETP.NEU.FTZ.AND P5, PT, R41, -INF , PT ;  /* 0xff8000002900780b */ /* 0x000fc40003fbd000 */
[----:B------:R-:W-:Y:S02]  /*c090*/  FMNMX3.FTZ R0, R0, R21, R18, !PT ;  /* 0x0000001500007276 */ /* 0x000fe40007810012 */
[----:B------:R-:W-:Y:S02]  /*c0a0*/  FSEL R2, R2, RZ, P5 ;  /* 0x000000ff02027208 */ /* 0x000fe40002800000 */
[----:B------:R-:W-:-:S03]  /*c0b0*/  FMNMX3.FTZ R3, R0, R202, R15, !PT ;  /* 0x000000ca00037276 */ /* 0x000fc6000781000f */
[--C-:B------:R-:W-:Y:S01]  /*c0c0*/  FFMA.FTZ R0, R200, UR32, -R2.reuse ;  /* 0x00000020c8007c23 */ /* 0x100fe20008010802 */
[----:B------:R-:W-:-:S03]  /*c0d0*/  FFMA.FTZ R4, R185, UR32, -R2 ;  /* 0x00000020b9047c23 */ /* 0x000fc60008010802 */
[----:B------:R3:W-:Y:S01]  /*c0e0*/  MUFU.EX2 R29, R0 ;  /* 0x00000000001d7308 */ /* 0x0007e20000000800 */
[----:B------:R-:W4:Y:S03]  /*c0f0*/  SHFL.BFLY PT, R6, R3, 0x2, 0x1f ;  /* 0x0c401f0003067f89 */ /* 0x000f2600000e0000 */
[----:B------:R1:W4:Y:S01]  /*c100*/  MUFU.EX2 R37, R4 ;  /* 0x0000000400257308 */ /* 0x0003220000000800 */
[----:B------:R-:W-:Y:S02]  /*c110*/  FSEL R12, R44, RZ, P4 ;  /* 0x000000ff2c0c7208 */ /* 0x000fe40002000000 */
[----:B------:R-:W-:Y:S02]  /*c120*/  FSETP.NEU.FTZ.AND P4, PT, R48, -INF , PT ;  /* 0xff8000003000780b */ /* 0x000fe40003f9d000 */
[----:B---3--:R-:W-:-:S04]  /*c130*/  LOP3.LUT R0, R16, 0xffff, RZ, 0xc0, !PT ;  /* 0x0000ffff10007812 */ /* 0x008fc800078ec0ff */
[----:B-1----:R-:W-:Y:S01]  /*c140*/  SHF.R.U32.HI R4, RZ, 0x8, R0 ;  /* 0x00000008ff047819 */ /* 0x002fe20000011600 */
[----:B------:R-:W-:Y:S01]  /*c150*/  FMUL.FTZ R0, R48, UR32 ;  /* 0x0000002030007c20 */ /* 0x000fe20008410000 */
[----:B------:R-:W-:Y:S02]  /*c160*/  LOP3.LUT R5, R16, 0xff, RZ, 0xc0, !PT ;  /* 0x000000ff10057812 */ /* 0x000fe400078ec0ff */
[----:B------:R-:W-:Y:S02]  /*c170*/  FSEL R178, R48, RZ, P4 ;  /* 0x000000ff30b27208 */ /* 0x000fe40002000000 */
[----:B------:R-:W-:Y:S02]  /*c180*/  FSEL R0, R0, RZ, P4 ;  /* 0x000000ff00007208 */ /* 0x000fe40002000000 */
[----:B------:R-:W-:Y:S02]  /*c190*/  LOP3.LUT R4, R4, 0xffff, RZ, 0xc0, !PT ;  /* 0x0000ffff04047812 */ /* 0x000fe400078ec0ff */
[----:B------:R-:W-:-:S02]  /*c1a0*/  ISETP.LE.U32.AND P4, PT, R5, UR6, PT ;  /* 0x0000000605007c0c */ /* 0x000fc4000bf83070 */
[----:B------:R-:W-:Y:S02]  /*c1b0*/  FSEL R5, R41, RZ, P5 ;  /* 0x000000ff29057208 */ /* 0x000fe40002800000 */
[----:B------:R-:W-:Y:S02]  /*c1c0*/  ISETP.LE.U32.AND P5, PT, R4, UR6, PT ;  /* 0x0000000604007c0c */ /* 0x000fe4000bfa3070 */
[----:B----4-:R-:W-:-:S04]  /*c1d0*/  F2FP.BF16.F32.PACK_AB R4, R37, R29 ;  /* 0x0000001d2504723e */ /* 0x010fc800000010ff */
[C---:B------:R-:W-:Y:S02]  /*c1e0*/  PRMT R35, R4.reuse, 0x7610, R35 ;  /* 0x0000761004237816 */ /* 0x040fe40000000023 */
[----:B------:R-:W-:Y:S02]  /*c1f0*/  PRMT R33, R4, 0x7632, R33 ;  /* 0x0000763204217816 */ /* 0x000fe40000000021 */
[----:B------:R-:W-:Y:S01]  /*c200*/  PRMT R4, R16, 0x7632, R4 ;  /* 0x0000763210047816 */ /* 0x000fe20000000004 */
[----:B------:R-:W-:Y:S01]  /*c210*/  @!P4 HFMA2.BF16_V2 R10, -RZ.H0_H0, RZ.H0_H0, -R35.H0_H0 ;  /* 0x200000ffff0ac231 */ /* 0x000fe20000340923 */
[----:B------:R-:W-:Y:S02]  /*c220*/  FMNMX.FTZ R3, R3, R6, !PT ;  /* 0x0000000603037209 */ /* 0x000fe40007810000 */
[----:B------:R-:W-:Y:S02]  /*c230*/  LOP3.LUT R4, R4, 0xff, RZ, 0xc0, !PT ;  /* 0x000000ff04047812 */ /* 0x000fe400078ec0ff */
[----:B------:R-:W-:-:S02]  /*c240*/  PRMT R6, R35, 0x5410, R33 ;  /* 0x0000541023067816 */ /* 0x000fc40000000021 */
[----:B------:R-:W-:Y:S02]  /*c250*/  @!P4 PRMT R35, R10, 0x5410, RZ ;  /* 0x000054100a23c816 */ /* 0x000fe400000000ff */
[----:B------:R-:W-:Y:S02]  /*c260*/  ISETP.LE.U32.AND P4, PT, R4, UR6, PT ;  /* 0x0000000604007c0c */ /* 0x000fe4000bf83070 */
[----:B------:R-:W1:Y:S01]  /*c270*/  SHFL.BFLY PT, R4, R3, 0x1, 0x1f ;  /* 0x0c201f0003047f89 */ /* 0x000e6200000e0000 */
[----:B------:R-:W-:Y:S04]  /*c280*/  MUFU.EX2 R200, R9 ;  /* 0x0000000900c87308 */ /* 0x000fe80000000800 */
[----:B------:R-:W3:Y:S01]  /*c290*/  MUFU.EX2 R213, R8 ;  /* 0x0000000800d57308 */ /* 0x000ee20000000800 */
[----:B-1----:R-:W-:-:S02]  /*c2a0*/  FMNMX.FTZ R49, R3, R4, !PT ;  /* 0x0000000403317209 */ /* 0x002fc40007810000 */
[----:B---3--:R-:W-:-:S04]  /*c2b0*/  F2FP.BF16.F32.PACK_AB R3, R213, R200 ;  /* 0x000000c8d503723e */ /* 0x008fc800000010ff */
[C---:B------:R-:W-:Y:S02]  /*c2c0*/  PRMT R32, R3.reuse, 0x7610, R32 ;  /* 0x0000761003207816 */ /* 0x040fe40000000020 */
[----:B------:R-:W-:-:S03]  /*c2d0*/  PRMT R27, R3, 0x7632, R27 ;  /* 0x00007632031b7816 */ /* 0x000fc6000000001b */
[----:B------:R-:W-:Y:S01]  /*c2e0*/  @!P4 HFMA2.BF16_V2 R7, -RZ.H0_H0, RZ.H0_H0, -R32.H0_H0 ;  /* 0x200000ffff07c231 */ /* 0x000fe20000340920 */
[----:B------:R-:W-:Y:S02]  /*c2f0*/  SHF.R.U32.HI R3, RZ, 0x18, R16 ;  /* 0x00000018ff037819 */ /* 0x000fe40000011610 */
[----:B------:R-:W-:Y:S02]  /*c300*/  PRMT R41, R32, 0x5410, R27 ;  /* 0x0000541020297816 */ /* 0x000fe4000000001b */
[----:B------:R-:W-:Y:S02]  /*c310*/  @!P4 PRMT R32, R7, 0x5410, RZ ;  /* 0x000054100720c816 */ /* 0x000fe400000000ff */
[----:B------:R-:W-:Y:S01]  /*c320*/  ISETP.LE.U32.AND P4, PT, R3, UR6, PT ;  /* 0x0000000603007c0c */ /* 0x000fe2000bf83070 */
[----:B------:R-:W-:Y:S01]  /*c330*/  FADD.FTZ R3, R103, -R5 ;  /* 0x8000000567037221 */ /* 0x000fe20000010000 */
[----:B------:R-:W-:-:S03]  /*c340*/  @!P5 HFMA2.BF16_V2 R24, -RZ.H0_H0, RZ.H0_H0, -R33.H0_H0 ;  /* 0x200000ffff18d231 */ /* 0x000fc60000340921 */
[----:B------:R-:W-:Y:S01]  /*c350*/  FMUL.FTZ R4, R3, UR32 ;  /* 0x0000002003047c20 */ /* 0x000fe20008410000 */
[----:B------:R-:W-:Y:S02]  /*c360*/  IMAD.MOV.U32 R220, RZ, RZ, R216 ;  /* 0x000000ffffdc7224 */ /* 0x000fe400078e00d8 */
        /* <DEDUP_REMOVED lines=16> */
[----:B------:R-:W2:Y:S01]  /*c470*/  MUFU.EX2 R4, R4 ;  /* 0x0000000400047308 */ /* 0x000ea20000000800 */
[----:B------:R-:W-:Y:S01]  /*c480*/  @!P5 PRMT R33, R24, 0x5410, RZ ;  /* 0x000054101821d816 */ /* 0x000fe200000000ff */
[C---:B------:R-:W-:Y:S01]  /*c490*/  FMUL.FTZ R0, R49.reuse, UR32 ;  /* 0x0000002031007c20 */ /* 0x040fe20008410000 */
[----:B------:R-:W-:Y:S01]  /*c4a0*/  FSETP.NEU.FTZ.AND P5, PT, R49, -INF , PT ;  /* 0xff8000003100780b */ /* 0x000fe20003fbd000 */
[----:B------:R1:W-:Y:S03]  /*c4b0*/  STL [R1+0xe4], R6 ;  /* 0x0000e40601007387 */ /* 0x0003e60000100800 */
[----:B------:R-:W-:Y:S01]  /*c4c0*/  FSEL R0, R0, RZ, P5 ;  /* 0x000000ff00007208 */ /* 0x000fe20002800000 */
[----:B------:R-:W3:Y:S01]  /*c4d0*/  LDL.64 R250, [R1+0x158] ;  /* 0x0001580001fa7983 */ /* 0x000ee20000100a00 */
[----:B------:R-:W-:-:S03]  /*c4e0*/  LOP3.LUT R30, R30, UR15, R17, 0x96, !PT ;  /* 0x0000000f1e1e7c12 */ /* 0x000fc6000f8e9611 */
[----:B------:R-:W-:Y:S01]  /*c4f0*/  STL [R1+0x1f0], R35 ;  /* 0x0001f02301007387 */ /* 0x000fe20000100800 */
[--C-:B------:R-:W-:Y:S01]  /*c500*/  FFMA.FTZ R8, R201, UR32, -R0.reuse ;  /* 0x00000020c9087c23 */ /* 0x100fe20008010800 */
[--C-:B------:R-:W-:Y:S02]  /*c510*/  FFMA.FTZ R43, R202, UR32, -R0.reuse ;  /* 0x00000020ca2b7c23 */ /* 0x100fe40008010800 */
[----:B------:R-:W-:Y:S01]  /*c520*/  STL [R1+0x210], R237 ;  /* 0x000210ed01007387 */ /* 0x000fe20000100800 */
[--C-:B------:R-:W-:Y:S01]  /*c530*/  FFMA.FTZ R7, R191, UR32, -R0.reuse ;  /* 0x00000020bf077c23 */ /* 0x100fe20008010800 */
[--C-:B------:R-:W-:Y:S01]  /*c540*/  FFMA.FTZ R17, R190, UR32, -R0.reuse ;  /* 0x00000020be117c23 */ /* 0x100fe20008010800 */
[--C-:B------:R-:W-:Y:S01]  /*c550*/  FFMA.FTZ R19, R174, UR32, -R0.reuse ;  /* 0x00000020ae137c23 */ /* 0x100fe20008010800 */
        /* <DEDUP_REMOVED lines=13> */
[----:B------:R-:W-:Y:S01]  /*c630*/  STL [R1+0x1f8], R16 ;  /* 0x0001f81001007387 */ /* 0x000fe20000100800 */
[--C-:B------:R-:W-:Y:S01]  /*c640*/  FFMA.FTZ R3, R198, UR32, -R2.reuse ;  /* 0x00000020c6037c23 */ /* 0x100fe20008010802 */
[--C-:B------:R-:W-:Y:S01]  /*c650*/  FFMA.FTZ R0, R192, UR32, -R2.reuse ;  /* 0x00000020c0007c23 */ /* 0x100fe20008010802 */
[--C-:B-1----:R-:W-:Y:S01]  /*c660*/  FFMA.FTZ R6, R175, UR32, -R2.reuse ;  /* 0x00000020af067c23 */ /* 0x102fe20008010802 */
        /* <DEDUP_REMOVED lines=11> */
[----:B------:R-:W4:Y:S01]  /*c720*/  LDL.LU R252, [R1+0x160] ;  /* 0x0001600001fc7983 */ /* 0x000f220000300800 */
[----:B--2---:R-:W-:-:S03]  /*c730*/  FFMA.FTZ R2, R217, R4, R29 ;  /* 0x00000004d9027223 */ /* 0x004fc6000001001d */
[----:B------:R-:W2:Y:S01]  /*c740*/  LDL.LU R217, [R1+0x150] ;  /* 0x0001500001d97983 */ /* 0x000ea20000300800 */
[----:B------:R-:W-:Y:S04]  /*c750*/  MUFU.EX2 R36, R3 ;  /* 0x0000000300247308 */ /* 0x000fe80000000800 */
[----:B------:R1:W1:Y:S01]  /*c760*/  MUFU.EX2 R28, R0 ;  /* 0x00000000001c7308 */ /* 0x0002620000000800 */
[----:B------:R-:W-:Y:S02]  /*c770*/  @!P4 HFMA2.BF16_V2 R14, -RZ.H0_H0, RZ.H0_H0, -R27.H0_H0 ;  /* 0x200000ffff0ec231 */ /* 0x000fe4000034091b */
[----:B------:R-:W-:-:S03]  /*c780*/  IMAD.WIDE.U32 R30, R30, -0x2daee0ad, RZ ;  /* 0xd2511f531e1e7825 */ /* 0x000fc600078e00ff */
[----:B------:R-:W-:Y:S02]  /*c790*/  @!P4 PRMT R27, R14, 0x5410, RZ ;  /* 0x000054100e1bc816 */ /* 0x000fe400000000ff */
[----:B-1----:R-:W-:-:S04]  /*c7a0*/  PRMT R0, R204, 0x7771, RZ ;  /* 0x00007771cc007816 */ /* 0x002fc800000000ff */
[----:B------:R-:W-:Y:S02]  /*c7b0*/  ISETP.GT.U32.AND P4, PT, R0, UR6, PT ;  /* 0x0000000600007c0c */ /* 0x000fe4000bf84070 */
[----:B------:R-:W-:-:S04]  /*c7c0*/  F2FP.BF16.F32.PACK_AB R0, R28, R36 ;  /* 0x000000241c00723e */ /* 0x000fc800000010ff */
[C---:B------:R-:W-:Y:S02]  /*c7d0*/  PRMT R25, R0.reuse, 0x7610, R25 ;  /* 0x0000761000197816 */ /* 0x040fe40000000019 */
[----:B------:R-:W-:Y:S01]  /*c7e0*/  PRMT R24, R0, 0x7632, R24 ;  /* 0x0000763200187816 */ /* 0x000fe20000000018 */
[----:B------:R-:W-:Y:S02]  /*c7f0*/  IMAD.MOV.U32 R0, RZ, RZ, R30 ;  /* 0x000000ffff007224 */ /* 0x000fe400078e001e */
[----:B------:R-:W-:Y:S01]  /*c800*/  @!P3 HFMA2.BF16_V2 R11, -RZ.H0_H0, RZ.H0_H0, -R25.H0_H0 ;  /* 0x200000ffff0bb231 */ /* 0x000fe20000340919 */
[----:B------:R-:W-:Y:S01]  /*c810*/  LOP3.LUT R29, R206, UR4, R31, 0x96, !PT ;  /* 0x00000004ce1d7c12 */ /* 0x000fe2000f8e961f */
[----:B------:R-:W-:Y:S01]  /*c820*/  MUFU.EX2 R198, R23 ;  /* 0x0000001700c67308 */ /* 0x000fe20000000800 */
[----:B------:R-:W-:Y:S02]  /*c830*/  LOP3.LUT R0, R0, 0xff, RZ, 0xc0, !PT ;  /* 0x000000ff00007812 */ /* 0x000fe400078ec0ff */
[----:B------:R-:W-:Y:S01]  /*c840*/  PRMT R206, R25, 0x5410, R24 ;  /* 0x0000541019ce7816 */ /* 0x000fe20000000018 */
[----:B------:R-:W1:Y:S01]  /*c850*/  MUFU.EX2 R57, R57 ;  /* 0x0000003900397308 */ /* 0x000e620000000800 */
[----:B------:R-:W-:-:S02]  /*c860*/  @!P3 PRMT R25, R11, 0x5410, RZ ;  /* 0x000054100b19b816 */ /* 0x000fc400000000ff */
[----:B------:R-:W-:Y:S02]  /*c870*/  ISETP.LE.U32.AND P3, PT, R0, UR6, PT ;  /* 0x0000000600007c0c */ /* 0x000fe4000bf63070 */
[----:B------:R-:W-:Y:S01]  /*c880*/  PRMT R0, R204, 0x7772, RZ ;  /* 0x00007772cc007816 */ /* 0x000fe200000000ff */
[----:B------:R-:W-:Y:S01]  /*c890*/  FADD.FTZ R11, R37, R2 ;  /* 0x00000002250b7221 */ /* 0x000fe20000010000 */
[----:B------:R-:W-:Y:S01]  /*c8a0*/  @P4 HFMA2.BF16_V2 R13, -RZ.H0_H0, RZ.H0_H0, -R24.H0_H0 ;  /* 0x200000ffff0d4231 */ /* 0x000fe20000340918 */
[----:B------:R-:W-:Y:S02]  /*c8b0*/  FSEL R2, R49, RZ, P5 ;  /* 0x000000ff31027208 */ /* 0x000fe40002800000 */
[----:B------:R-:W-:Y:S02]  /*c8c0*/  ISETP.GT.U32.AND P5, PT, R0, UR6, PT ;  /* 0x0000000600007c0c */ /* 0x000fe4000bfa4070 */
[----:B------:R-:W-:Y:S02]  /*c8d0*/  PRMT R0, R204, 0x7773, RZ ;  /* 0x00007773cc007816 */ /* 0x000fe400000000ff */
[----:B------:R-:W-:-:S02]  /*c8e0*/  @P4 PRMT R24, R13, 0x5410, RZ ;  /* 0x000054100d184816 */ /* 0x000fc400000000ff */
[----:B------:R-:W-:Y:S02]  /*c8f0*/  ISETP.GT.U32.AND P4, PT, R0, UR6, PT ;  /* 0x0000000600007c0c */ /* 0x000fe4000bf84070 */
[----:B-1----:R-:W-:Y:S02]  /*c900*/  F2FP.BF16.F32.PACK_AB R0, R57, R198 ;  /* 0x000000c63900723e */ /* 0x002fe400000010ff */
[----:B------:R-:W-:Y:S02]  /*c910*/  LOP3.LUT R3, R29, 0xffff, RZ, 0xc0, !PT ;  /* 0x0000ffff1d037812 */ /* 0x000fe400078ec0ff */
[C---:B------:R-:W-:Y:S02]  /*c920*/  PRMT R26, R0.reuse, 0x7610, R26 ;  /* 0x00007610001a7816 */ /* 0x040fe4000000001a */
[----:B------:R-:W-:Y:S02]  /*c930*/  PRMT R236, R0, 0x7632, R236 ;  /* 0x0000763200ec7816 */ /* 0x000fe400000000ec */
[----:B------:R-:W-:Y:S01]  /*c940*/  SHF.R.U32.HI R0, RZ, 0x8, R3 ;  /* 0x00000008ff007819 */ /* 0x000fe20000011603 */
[----:B------:R-:W-:Y:S01]  /*c950*/  @P5 HFMA2.BF16_V2 R15, -RZ.H0_H0, RZ.H0_H0, -R26.H0_H0 ;  /* 0x200000ffff0f5231 */ /* 0x000fe2000034091a */
[----:B------:R-:W-:-:S02]  /*c960*/  PRMT R203, R26, 0x5410, R236 ;  /* 0x000054101acb7816 */ /* 0x000fc400000000ec */
[----:B------:R-:W-:Y:S02]  /*c970*/  LOP3.LUT R0, R0, 0xffff, RZ, 0xc0, !PT ;  /* 0x0000ffff00007812 */ /* 0x000fe400078ec0ff */
[----:B------:R-:W-:Y:S02]  /*c980*/  @P5 PRMT R26, R15, 0x5410, RZ ;  /* 0x000054100f1a5816 */ /* 0x000fe400000000ff */
[----:B------:R-:W-:Y:S01]  /*c990*/  ISETP.LE.U32.AND P5, PT, R0, UR6, PT ;  /* 0x0000000600007c0c */ /* 0x000fe2000bfa3070 */
[----:B------:R-:W-:Y:S01]  /*c9a0*/  FADD.FTZ R0, R36, R11 ;  /* 0x0000000b24007221 */ /* 0x000fe20000010000 */
[----:B------:R-:W-:Y:S04]  /*c9b0*/  MUFU.EX2 R6, R6 ;  /* 0x0000000600067308 */ /* 0x000fe80000000800 */
[----:B------:R1:W1:Y:S01]  /*c9c0*/  MUFU.EX2 R11, R5 ;  /* 0x00000005000b7308 */ /* 0x0002620000000800 */
[----:B------:R-:W-:Y:S01]  /*c9d0*/  @P4 HFMA2.BF16_V2 R18, -RZ.H0_H0, RZ.H0_H0, -R236.H0_H0 ;  /* 0x200000ffff124231 */ /* 0x000fe200003409ec */
[----:B------:R-:W-:Y:S01]  /*c9e0*/  LOP3.LUT R3, R29, 0xff, RZ, 0xc0, !PT ;  /* 0x000000ff1d037812 */ /* 0x000fe200078ec0ff */
[----:B------:R-:W-:-:S03]  /*c9f0*/  FADD.FTZ R2, R100, -R2 ;  /* 0x8000000264027221 */ /* 0x000fc60000010000 */
[----:B------:R-:W-:Y:S02]  /*ca00*/  @P4 PRMT R236, R18, 0x5410, RZ ;  /* 0x0000541012ec4816 */ /* 0x000fe400000000ff */
[----:B------:R-:W-:Y:S01]  /*ca10*/  ISETP.LE.U32.AND P4, PT, R3, UR6, PT ;  /* 0x0000000603007c0c */ /* 0x000fe2000bf83070 */
[----:B-1----:R-:W-:Y:S01]  /*ca20*/  FADD.FTZ R5, R28, R0 ;  /* 0x000000001c057221 */ /* 0x002fe20000010000 */
[----:B------:R-:W-:Y:S01]  /*ca30*/  FADD.FTZ R0, R102, -R12 ;  /* 0x8000000c66007221 */ /* 0x000fe20000010000 */
[----:B------:R-:W-:-:S03]  /*ca40*/  FMUL.FTZ R2, R2, UR32 ;  /* 0x0000002002027c20 */ /* 0x000fc60008410000 */
[----:B------:R-:W-:Y:S01]  /*ca50*/  FMUL.FTZ R3, R0, UR32 ;  /* 0x0000002000037c20 */ /* 0x000fe20008410000 */
[----:B------:R-:W-:Y:S01]  /*ca60*/  F2FP.BF16.F32.PACK_AB R0, R11, R6 ;  /* 0x000000060b00723e */ /* 0x000fe200000010ff */
[----:B------:R-:W-:Y:S03]  /*ca70*/  MUFU.EX2 R8, R8 ;  /* 0x0000000800087308 */ /* 0x000fe60000000800 */
[C---:B------:R-:W-:Y:S01]  /*ca80*/  PRMT R235, R0.reuse, 0x7610, R235 ;  /* 0x0000761000eb7816 */ /* 0x040fe200000000eb */
[----:B------:R-:W2:Y:S01]  /*ca90*/  MUFU.EX2 R2, R2 ;  /* 0x0000000200027308 */ /* 0x000ea20000000800 */
[----:B------:R-:W-:Y:S02]  /*caa0*/  PRMT R234, R0, 0x7632, R234 ;  /* 0x0000763200ea7816 */ /* 0x000fe400000000ea */
[----:B------:R-:W-:Y:S01]  /*cab0*/  PRMT R0, R29, 0x7632, R0 ;  /* 0x000076321d007816 */ /* 0x000fe20000000000 */
[----:B------:R-:W-:-:S02]  /*cac0*/  @!P4 HFMA2.BF16_V2 R20, -RZ.H0_H0, RZ.H0_H0, -R235.H0_H0 ;  /* 0x200000ffff14c231 */ /* 0x000fc400003409eb */
[----:B------:R-:W-:Y:S01]  /*cad0*/  @!P5 HFMA2.BF16_V2 R21, -RZ.H0_H0, RZ.H0_H0, -R234.H0_H0 ;  /* 0x200000ffff15d231 */ /* 0x000fe200003409ea */
[----:B------:R-:W-:Y:S01]  /*cae0*/  PRMT R215, R235, 0x5410, R234 ;  /* 0x00005410ebd77816 */ /* 0x000fe200000000ea */
[----:B------:R-:W-:Y:S01]  /*caf0*/  STL [R1+0x1d0], R206 ;  /* 0x0001d0ce01007387 */ /* 0x000fe20000100800 */
[----:B------:R-:W-:Y:S01]  /*cb00*/  LOP3.LUT R0, R0, 0xff, RZ, 0xc0, !PT ;  /* 0x000000ff00007812 */ /* 0x000fe200078ec0ff */
[----:B------:R-:W-:Y:S01]  /*cb10*/  FADD.FTZ R5, R6, R5 ;  /* 0x0000000506057221 */ /* 0x000fe20000010000 */
[----:B------:R-:W-:Y:S01]  /*cb20*/  @!P4 PRMT R235, R20, 0x5410, RZ ;  /* 0x0000541014ebc816 */ /* 0x000fe200000000ff */
[----:B------:R-:W-:Y:S01]  /*cb30*/  STL [R1+0x1d4], R49 ;  /* 0x0001d43101007387 */ /* 0x000fe20000100800 */
[----:B------:R-:W-:Y:S02]  /*cb40*/  @!P5 PRMT R234, R21, 0x5410, RZ ;  /* 0x0000541015ead816 */ /* 0x000fe400000000ff */
[----:B------:R-:W-:Y:S01]  /*cb50*/  ISETP.LE.U32.AND P4, PT, R0, UR6, PT ;  /* 0x0000000600007c0c */ /* 0x000fe2000bf83070 */
[----:B------:R1:W-:Y:S01]  /*cb60*/  STL [R1+0x1d8], R203 ;  /* 0x0001d8cb01007387 */ /* 0x0003e20000100800 */
[----:B------:R-:W-:-:S03]  /*cb70*/  FADD.FTZ R0, R11, R5 ;  /* 0x000000050b007221 */ /* 0x000fc60000010000 */
[----:B------:R-:W-:Y:S04]  /*cb80*/  STL [R1+0x1dc], R236 ;  /* 0x0001dcec01007387 */ /* 0x000fe80000100800 */
[----:B------:R-:W-:Y:S04]  /*cb90*/  STL [R1+0x1e0], R235 ;  /* 0x0001e0eb01007387 */ /* 0x000fe80000100800 */
[----:B------:R1:W-:Y:S01]  /*cba0*/  STL [R1+0x1e4], R234 ;  /* 0x0001e4ea01007387 */ /* 0x0003e20000100800 */
[----:B--2---:R-:W-:-:S03]  /*cbb0*/  FFMA.FTZ R5, R217, R2, R8 ;  /* 0x00000002d9057223 */ /* 0x004fc60000010008 */
[----:B------:R-:W2:Y:S01]  /*cbc0*/  LDL.LU R217, [R1+0x168] ;  /* 0x0001680001d97983 */ /* 0x000ea20000300800 */
[----:B------:R-:W1:Y:S04]  /*cbd0*/  MUFU.EX2 R10, R10 ;  /* 0x0000000a000a7308 */ /* 0x000e680000000800 */
[----:B------:R-:W3:Y:S04]  /*cbe0*/  MUFU.EX2 R7, R7 ;  /* 0x0000000700077308 */ /* 0x000ee80000000800 */
[----:B------:R-:W4:Y:S01]  /*cbf0*/  MUFU.EX2 R9, R9 ;  /* 0x0000000900097308 */ /* 0x000f220000000800 */
[----:B-1----:R-:W-:-:S03]  /*cc00*/  FADD.FTZ R0, R10, R0 ;  /* 0x000000000a007221 */ /* 0x002fc60000010000 */
[----:B------:R-:W-:Y:S01]  /*cc10*/  MUFU.EX2 R177, R177 ;  /* 0x000000b100b17308 */ /* 0x000fe20000000800 */
[C---:B---3--:R-:W-:Y:S01]  /*cc20*/  FADD.FTZ R18, R7.reuse, R5 ;  /* 0x0000000507127221 */ /* 0x048fe20000010000 */
[----:B------:R-:W-:Y:S01]  /*cc30*/  F2FP.BF16.F32.PACK_AB R20, R7, R8 ;  /* 0x000000080714723e */ /* 0x000fe200000010ff */
[----:B------:R-:W-:Y:S01]  /*cc40*/  IMAD.WIDE.U32 R6, R195, -0x2daee0ad, RZ ;  /* 0xd2511f53c3067825 */ /* 0x000fe200078e00ff */
[----:B------:R-:W1:Y:S03]  /*cc50*/  MUFU.EX2 R176, R176 ;  /* 0x000000b000b07308 */ /* 0x000e660000000800 */
[C---:B----4-:R-:W-:Y:S01]  /*cc60*/  FADD.FTZ R11, R9.reuse, R0 ;  /* 0x00000000090b7221 */ /* 0x050fe20000010000 */
[----:B------:R-:W-:Y:S01]  /*cc70*/  F2FP.BF16.F32.PACK_AB R10, R9, R10 ;  /* 0x0000000a090a723e */ /* 0x000fe200000010ff */
[----:B------:R-:W-:Y:S01]  /*cc80*/  IMAD.WIDE.U32 R8, R193, -0x2daee0ad, RZ ;  /* 0xd2511f53c1087825 */ /* 0x000fe200078e00ff */
[----:B------:R-:W-:-:S04]  /*cc90*/  LOP3.LUT R0, R250, UR30, R7, 0x96, !PT ;  /* 0x0000001efa007c12 */ /* 0x000fc8000f8e9607 */
[----:B------:R-:W-:Y:S01]  /*cca0*/  LOP3.LUT R5, R6, UR28, R9, 0x96, !PT ;  /* 0x0000001c06057c12 */ /* 0x000fe2000f8e9609 */
[----:B------:R-:W-:Y:S01]  /*ccb0*/  IMAD.WIDE.U32 R14, R0, -0x326172a9, RZ ;  /* 0xcd9e8d57000e7825 */ /* 0x000fe200078e00ff */
[----:B------:R-:W-:Y:S01]  /*ccc0*/  SHF.R.U32.HI R0, RZ, 0x18, R29 ;  /* 0x00000018ff007819 */ /* 0x000fe2000001161d */
[----:B------:R-:W3:Y:S02]  /*ccd0*/  MUFU.EX2 R3, R3 ;  /* 0x0000000300037308 */ /* 0x000ee40000000800 */
[----:B------:R-:W-:Y:S01]  /*cce0*/  IMAD.WIDE.U32 R12, R5, -0x326172a9, RZ ;  /* 0xcd9e8d57050c7825 */ /* 0x000fe200078e00ff */
[----:B------:R-:W-:Y:S02]  /*ccf0*/  ISETP.LE.U32.AND P5, PT, R0, UR6, PT ;  /* 0x0000000600007c0c */ /* 0x000fe4000bfa3070 */
[----:B-1----:R-:W-:Y:S02]  /*cd00*/  F2FP.BF16.F32.PACK_AB R0, R176, R177 ;  /* 0x000000b1b000723e */ /* 0x002fe400000010ff */
[----:B------:R-:W-:-:S02]  /*cd10*/  LOP3.LUT R6, R222, UR29, R15, 0x96, !PT ;  /* 0x0000001dde067c12 */ /* 0x000fc4000f8e960f */
[----:B------:R-:W-:Y:S02]  /*cd20*/  LOP3.LUT R5, R14, UR24, R13, 0x96, !PT ;  /* 0x000000180e057c12 */ /* 0x000fe4000f8e960d */
[----:B------:R-:W-:Y:S01]  /*cd30*/  PRMT R233, R0, 0x7610, R233 ;  /* 0x0000761000e97816 */ /* 0x000fe200000000e9 */
[----:B------:R-:W-:Y:S01]  /*cd40*/  IMAD.WIDE.U32 R6, R6, -0x2daee0ad, RZ ;  /* 0xd2511f5306067825 */ /* 0x000fe200078e00ff */
[----:B------:R-:W-:-:S03]  /*cd50*/  PRMT R232, R0, 0x7632, R232 ;  /* 0x0000763200e87816 */ /* 0x000fc600000000e8 */
[----:B------:R-:W-:-:S04]  /*cd60*/  IMAD.WIDE.U32 R36, R5, -0x2daee0ad, RZ ;  /* 0xd2511f5305247825 */ /* 0x000fc800078e00ff */
[----:B------:R-:W-:Y:S01]  /*cd70*/  @!P4 HFMA2.BF16_V2 R100, -RZ.H0_H0, RZ.H0_H0, -R233.H0_H0 ;  /* 0x200000ffff64c231 */ /* 0x000fe200003409e9 */
[----:B------:R-:W1:Y:S01]  /*cd80*/  MUFU.EX2 R17, R17 ;  /* 0x0000001100117308 */ /* 0x000e620000000800 */
[----:B------:R-:W-:Y:S01]  /*cd90*/  PRMT R0, R30, 0x7771, RZ ;  /* 0x000077711e007816 */ /* 0x000fe200000000ff */
[----:B---3--:R-:W-:Y:S01]  /*cda0*/  FFMA.FTZ R22, R252, R3, R200 ;  /* 0x00000003fc167223 */ /* 0x008fe200000100c8 */
[----:B------:R-:W-:Y:S01]  /*cdb0*/  LOP3.LUT R14, R6, UR5, R37, 0x96, !PT ;  /* 0x00000005060e7c12 */ /* 0x000fe2000f8e9625 */
[----:B------:R-:W-:Y:S01]  /*cdc0*/  @!P5 HFMA2.BF16_V2 R102, -RZ.H0_H0, RZ.H0_H0, -R232.H0_H0 ;  /* 0x200000ffff66d231 */ /* 0x000fe200003409e8 */
[----:B------:R-:W-:Y:S01]  /*cdd0*/  PRMT R200, R233, 0x5410, R232 ;  /* 0x00005410e9c87816 */ /* 0x000fe200000000e8 */
[----:B------:R-:W3:Y:S01]  /*cde0*/  MUFU.EX2 R19, R19 ;  /* 0x0000001300137308 */ /* 0x000ee20000000800 */
[----:B------:R-:W-:Y:S02]  /*cdf0*/  @!P4 PRMT R233, R100, 0x5410, RZ ;  /* 0x0000541064e9c816 */ /* 0x000fe400000000ff */
[----:B------:R-:W-:Y:S01]  /*ce00*/  PRMT R231, R10, 0x7610, R231 ;  /* 0x000076100ae77816 */ /* 0x000fe200000000e7 */
[----:B------:R-:W-:Y:S01]  /*ce10*/  MUFU.EX2 R179, R179 ;  /* 0x000000b300b37308 */ /* 0x000fe20000000800 */
[----:B------:R-:W-:Y:S01]  /*ce20*/  ISETP.GT.U32.AND P4, PT, R0, UR6, PT ;  /* 0x0000000600007c0c */ /* 0x000fe2000bf84070 */
[----:B------:R-:W-:Y:S01]  /*ce30*/  IMAD.WIDE.U32 R14, R14, -0x326172a9, RZ ;  /* 0xcd9e8d570e0e7825 */ /* 0x000fe200078e00ff */
[----:B------:R-:W-:Y:S01]  /*ce40*/  PRMT R0, R30, 0x7772, RZ ;  /* 0x000077721e007816 */ /* 0x000fe200000000ff */
[----:B------:R-:W4:Y:S01]  /*ce50*/  MUFU.EX2 R180, R180 ;  /* 0x000000b400b47308 */ /* 0x000f220000000800 */
[----:B------:R-:W-:Y:S01]  /*ce60*/  @!P5 PRMT R232, R102, 0x5410, RZ ;  /* 0x0000541066e8d816 */ /* 0x000fe200000000ff */
[----:B------:R-:W-:Y:S01]  /*ce70*/  @!P3 HFMA2.BF16_V2 R103, -RZ.H0_H0, RZ.H0_H0, -R231.H0_H0 ;  /* 0x200000ffff67b231 */ /* 0x000fe200003409e7 */
[----:B------:R-:W-:-:S02]  /*ce80*/  PRMT R230, R10, 0x7632, R230 ;  /* 0x000076320ae67816 */ /* 0x000fc400000000e6 */
[----:B------:R-:W-:Y:S02]  /*ce90*/  ISETP.GT.U32.AND P5, PT, R0, UR6, PT ;  /* 0x0000000600007c0c */ /* 0x000fe4000bfa4070 */
[----:B------:R-:W-:Y:S02]  /*cea0*/  PRMT R0, R14, 0x7772, RZ ;  /* 0x000077720e007816 */ /* 0x000fe400000000ff */
[----:B------:R-:W-:Y:S01]  /*ceb0*/  PRMT R203, R231, 0x5410, R230 ;  /* 0x00005410e7cb7816 */ /* 0x000fe200000000e6 */
[----:B-1----:R-:W-:Y:S01]  /*cec0*/  FADD.FTZ R5, R17, R18 ;  /* 0x0000001211057221 */ /* 0x002fe20000010000 */
[----:B------:R-:W-:Y:S02]  /*ced0*/  @!P3 PRMT R231, R103, 0x5410, RZ ;  /* 0x0000541067e7b816 */ /* 0x000fe400000000ff */
[----:B------:R-:W-:Y:S02]  /*cee0*/  ISETP.GT.U32.AND P3, PT, R0, UR6, PT ;  /* 0x0000000600007c0c */ /* 0x000fe4000bf64070 */
[----:B------:R-:W-:Y:S01]  /*cef0*/  LOP3.LUT R7, R8, UR19, R7, 0x96, !PT ;  /* 0x0000001308077c12 */ /* 0x000fe2000f8e9607 */
[----:B---3--:R-:W-:Y:S01]  /*cf00*/  FADD.FTZ R10, R19, R5 ;  /* 0x00000005130a7221 */ /* 0x008fe20000010000 */
[----:B----4-:R-:W-:Y:S01]  /*cf10*/  F2FP.BF16.F32.PACK_AB R5, R180, R179 ;  /* 0x000000b3b405723e */ /* 0x010fe200000010ff */
[----:B------:R-:W-:Y:S02]  /*cf20*/  MUFU.EX2 R9, R196 ;  /* 0x000000c400097308 */ /* 0x000fe40000000800 */
[----:B------:R-:W-:-:S02]  /*cf30*/  IMAD.WIDE.U32 R6, R7, -0x326172a9, RZ ;  /* 0xcd9e8d5707067825 */ /* 0x000fc400078e00ff */
[----:B------:R-:W1:Y:S01]  /*cf40*/  MUFU.EX2 R37, R189 ;  /* 0x000000bd00257308 */ /* 0x000e620000000800 */
[----:B------:R-:W-:Y:S01]  /*cf50*/  F2FP.BF16.F32.PACK_AB R31, R19, R17 ;  /* 0x00000011131f723e */ /* 0x000fe200000010ff */
[----:B------:R-:W-:Y:S01]  /*cf60*/  @P4 HFMA2.BF16_V2 R104, -RZ.H0_H0, RZ.H0_H0, -R230.H0_H0 ;  /* 0x200000ffff684231 */ /* 0x000fe200003409e6 */
[----:B------:R-:W-:Y:S01]  /*cf70*/  PRMT R229, R5, 0x7610, R229 ;  /* 0x0000761005e57816 */ /* 0x000fe200000000e5 */
[----:B------:R-:W-:Y:S01]  /*cf80*/  FADD.FTZ R0, R101, -R178 ;  /* 0x800000b265007221 */ /* 0x000fe20000010000 */
[----:B------:R-:W-:Y:S02]  /*cf90*/  PRMT R228, R5, 0x7632, R228 ;  /* 0x0000763205e47816 */ /* 0x000fe400000000e4 */
[----:B------:R-:W-:Y:S02]  /*cfa0*/  PRMT R5, R30, 0x7773, RZ ;  /* 0x000077731e057816 */ /* 0x000fe400000000ff */
[----:B------:R-:W-:Y:S01]  /*cfb0*/  LOP3.LUT R15, R6, UR14, R15, 0x96, !PT ;  /* 0x0000000e060f7c12 */ /* 0x000fe2000f8e960f */
[----:B------:R-:W-:Y:S01]  /*cfc0*/  @P3 HFMA2.BF16_V2 R101, -RZ.H0_H0, RZ.H0_H0, -R31.H0_H0 ;  /* 0x200000ffff653231 */ /* 0x000fe2000034091f */
[----:B------:R-:W-:Y:S01]  /*cfd0*/  @P4 PRMT R230, R104, 0x5410, RZ ;  /* 0x0000541068e64816 */ /* 0x000fe200000000ff */
[----:B------:R-:W-:Y:S01]  /*cfe0*/  FMUL.FTZ R0, R0, UR32 ;  /* 0x0000002000007c20 */ /* 0x000fe20008410000 */
[----:B------:R-:W-:-:S02]  /*cff0*/  ISETP.GT.U32.AND P4, PT, R5, UR6, PT ;  /* 0x0000000605007c0c */ /* 0x000fc4000bf84070 */
[----:B------:R-:W-:Y:S02]  /*d000*/  LOP3.LUT R5, R15, 0xff, RZ, 0xc0, !PT ;  /* 0x000000ff0f057812 */ /* 0x000fe400078ec0ff */
[----:B------:R-:W-:Y:S02]  /*d010*/  PRMT R35, R31, 0x7610, R35 ;  /* 0x000076101f237816 */ /* 0x000fe40000000023 */
[----:B------:R-:W-:Y:S01]  /*d020*/  @P3 PRMT R35, R101, 0x5410, RZ ;  /* 0x0000541065233816 */ /* 0x000fe200000000ff */
[----:B------:R-:W-:Y:S01]  /*d030*/  MUFU.EX2 R0, R0 ;  /* 0x0000000000007308 */ /* 0x000fe20000000800 */
[----:B------:R-:W-:Y:S02]  /*d040*/  ISETP.LE.U32.AND P3, PT, R5, UR6, PT ;  /* 0x0000000605007c0c */ /* 0x000fe4000bf63070 */
[----:B-1----:R-:W-:-:S04]  /*d050*/  F2FP.BF16.F32.PACK_AB R5, R37, R9 ;  /* 0x000000092505723e */ /* 0x002fc800000010ff */
[C---:B------:R-:W-:Y:S02]  /*d060*/  PRMT R21, R5.reuse, 0x7610, R21 ;  /* 0x0000761005157816 */ /* 0x040fe40000000015 */
[----:B------:R-:W-:Y:S02]  /*d070*/  PRMT R18, R5, 0x7632, R18 ;  /* 0x0000763205127816 */ /* 0x000fe40000000012 */
[----:B------:R-:W-:Y:S01]  /*d080*/  LOP3.LUT R5, R15, 0xffff, RZ, 0xc0, !PT ;  /* 0x0000ffff0f057812 */ /* 0x000fe200078ec0ff */
[----:B------:R-:W-:-:S03]  /*d090*/  @P4 HFMA2.BF16_V2 R172, -RZ.H0_H0, RZ.H0_H0, -R228.H0_H0 ;  /* 0x200000ffffac4231 */ /* 0x000fc600003409e4 */
[----:B------:R-:W-:Y:S02]  /*d0a0*/  SHF.R.U32.HI R5, RZ, 0x8, R5 ;  /* 0x00000008ff057819 */ /* 0x000fe40000011605 */
[----:B------:R-:W-:Y:S02]  /*d0b0*/  PRMT R210, R229, 0x5410, R228 ;  /* 0x00005410e5d27816 */ /* 0x000fe400000000e4 */
[----:B------:R-:W-:Y:S02]  /*d0c0*/  LOP3.LUT R5, R5, 0xffff, RZ, 0xc0, !PT ;  /* 0x0000ffff05057812 */ /* 0x000fe400078ec0ff */
[----:B------:R-:W-:Y:S02]  /*d0d0*/  @P4 PRMT R228, R172, 0x5410, RZ ;  /* 0x00005410ace44816 */ /* 0x000fe400000000ff */
[----:B------:R-:W-:Y:S01]  /*d0e0*/  ISETP.LE.U32.AND P4, PT, R5, UR6, PT ;  /* 0x0000000605007c0c */ /* 0x000fe2000bf83070 */
[----:B------:R-:W-:Y:S01]  /*d0f0*/  MUFU.EX2 R17, R63 ;  /* 0x0000003f00117308 */ /* 0x000fe20000000800 */
[----:B------:R-:W-:Y:S01]  /*d100*/  PRMT R5, R15, 0x7632, R5 ;  /* 0x000076320f057816 */ /* 0x000fe20000000005 */
[----:B------:R-:W-:Y:S01]  /*d110*/  @!P3 HFMA2.BF16_V2 R107, -RZ.H0_H0, RZ.H0_H0, -R21.H0_H0 ;  /* 0x200000ffff6bb231 */ /* 0x000fe20000340915 */
[----:B------:R-:W-:-:S02]  /*d120*/  PRMT R193, R21, 0x5410, R18 ;  /* 0x0000541015c17816 */ /* 0x000fc40000000012 */
[----:B------:R-:W-:Y:S02]  /*d130*/  LOP3.LUT R5, R5, 0xff, RZ, 0xc0, !PT ;  /* 0x000000ff05057812 */ /* 0x000fe400078ec0ff */
[----:B------:R-:W-:Y:S02]  /*d140*/  @!P3 PRMT R21, R107, 0x5410, RZ ;  /* 0x000054106b15b816 */ /* 0x000fe400000000ff */
[----:B------:R-:W-:-:S03]  /*d150*/  ISETP.LE.U32.AND P3, PT, R5, UR6, PT ;  /* 0x0000000605007c0c */ /* 0x000fc6000bf63070 */
[----:B------:R-:W-:Y:S01]  /*d160*/  @!P4 HFMA2.BF16_V2 R174, -RZ.H0_H0, RZ.H0_H0, -R18.H0_H0 ;  /* 0x200000ffffaec231 */ /* 0x000fe20000340912 */
[----:B------:R-:W-:-:S04]  /*d170*/  PRMT R19, R20, 0x7632, R19 ;  /* 0x0000763214137816 */ /* 0x000fc80000000013 */
[----:B------:R-:W-:Y:S02]  /*d180*/  @!P4 PRMT R18, R174, 0x5410, RZ ;  /* 0x00005410ae12c816 */ /* 0x000fe400000000ff */
[----:B------:R-:W-:-:S03]  /*d190*/  LOP3.LUT R7, R12, UR15, R7, 0x96, !PT ;  /* 0x0000000f0c077c12 */ /* 0x000fc6000f8e9607 */
[----:B------:R-:W-:Y:S01]  /*d1a0*/  @!P3 HFMA2.BF16_V2 R173, -RZ.H0_H0, RZ.H0_H0, -R20.H0_H0 ;  /* 0x200000ffffadb231 */ /* 0x000fe20000340914 */
[----:B------:R-:W-:Y:S01]  /*d1b0*/  PRMT R192, R20, 0x5410, R19 ;  /* 0x0000541014c07816 */ /* 0x000fe20000000013 */
[----:B------:R-:W-:-:S03]  /*d1c0*/  @P5 HFMA2.BF16_V2 R106, -RZ.H0_H0, RZ.H0_H0, -R229.H0_H0 ;  /* 0x200000ffff6a5231 */ /* 0x000fc600003409e5 */
[----:B------:R-:W-:Y:S01]  /*d1d0*/  @!P3 PRMT R20, R173, 0x5410, RZ ;  /* 0x00005410ad14b816 */ /* 0x000fe200000000ff */
[----:B------:R-:W-:Y:S01]  /*d1e0*/  IMAD.WIDE.U32 R172, R7, -0x2daee0ad, RZ ;  /* 0xd2511f5307ac7825 */ /* 0x000fe200078e00ff */
[----:B------:R-:W-:Y:S01]  /*d1f0*/  @P5 PRMT R229, R106, 0x5410, RZ ;  /* 0x000054106ae55816 */ /* 0x000fe200000000ff */
[----:B------:R-:W-:Y:S03]  /*d200*/  MUFU.EX2 R7, R55 ;  /* 0x0000003700077308 */ /* 0x000fe60000000800 */
[----:B------:R-:W-:Y:S01]  /*d210*/  LOP3.LUT R28, R36, UR4, R173, 0x96, !PT ;  /* 0x00000004241c7c12 */ /* 0x000fe2000f8e96ad */
[----:B------:R-:W-:Y:S04]  /*d220*/  MUFU.EX2 R23, R46 ;  /* 0x0000002e00177308 */ /* 0x000fe80000000800 */
[----:B------:R-:W-:Y:S04]  /*d230*/  MUFU.EX2 R34, R34 ;  /* 0x0000002200227308 */ /* 0x000fe80000000800 */
[----:B------:R-:W-:Y:S04]  /*d240*/  MUFU.EX2 R13, R181 ;  /* 0x000000b5000d7308 */ /* 0x000fe80000000800 */
[----:B------:R-:W1:Y:S01]  /*d250*/  MUFU.EX2 R12, R182 ;  /* 0x000000b6000c7308 */ /* 0x000e620000000800 */
[----:B------:R-:W-:-:S03]  /*d260*/  PRMT R102, R31, 0x7632, R102 ;  /* 0x000076321f667816 */ /* 0x000fc60000000066 */
[----:B------:R3:W-:Y:S01]  /*d270*/  MUFU.EX2 R55, R105 ;  /* 0x0000006900377308 */ /* 0x0007e20000000800 */
[----:B-1----:R-:W-:-:S04]  /*d280*/  F2FP.BF16.F32.PACK_AB R174, R12, R13 ;  /* 0x0000000d0cae723e */ /* 0x002fc800000010ff */
[----:B------:R-:W-:Y:S01]  /*d290*/  PRMT R103, R174, 0x7610, R103 ;  /* 0x00007610ae677816 */ /* 0x000fe20000000067 */
[-C--:B---3--:R-:W-:Y:S01]  /*d2a0*/  FMUL.FTZ R105, R169, R0.reuse ;  /* 0x00000000a9697220 */ /* 0x088fe20000410000 */
        /* <DEDUP_REMOVED lines=13> */
[----:B--2---:R-:W-:-:S02]  /*d380*/  FFMA.FTZ R8, R217, R0, R9 ;  /* 0x00000000d9087223 */ /* 0x004fc40000010009 */
[----:B------:R-:W1:Y:S02]  /*d390*/  MUFU.EX2 R9, R66 ;  /* 0x0000004200097308 */ /* 0x000e640000000800 */
[----:B-1----:R-:W-:-:S04]  /*d3a0*/  FADD.FTZ R5, R9, R11 ;  /* 0x0000000b09057221 */ /* 0x002fc80000010000 */
[----:B------:R-:W-:Y:S01]  /*d3b0*/  FADD.FTZ R6, R17, R5 ;  /* 0x0000000511067221 */ /* 0x000fe20000010000 */
[----:B------:R-:W-:-:S04]  /*d3c0*/  SHF.R.U32.HI R5, RZ, 0x18, R15 ;  /* 0x00000018ff057819 */ /* 0x000fc8000001160f */
[----:B------:R-:W-:Y:S01]  /*d3d0*/  ISETP.LE.U32.AND P4, PT, R5, UR6, PT ;  /* 0x0000000605007c0c */ /* 0x000fe2000bf83070 */
[----:B------:R-:W-:-:S05]  /*d3e0*/  IMAD.MOV.U32 R5, RZ, RZ, R14 ;  /* 0x000000ffff057224 */ /* 0x000fca00078e000e */
[----:B------:R-:W-:-:S04]  /*d3f0*/  LOP3.LUT R5, R5, 0xff, RZ, 0xc0, !PT ;  /* 0x000000ff05057812 */ /* 0x000fc800078ec0ff */
[----:B------:R-:W-:Y:S02]  /*d400*/  ISETP.LE.U32.AND P5, PT, R5, UR6, PT ;  /* 0x0000000605007c0c */ /* 0x000fe4000bfa3070 */
[----:B------:R-:W-:-:S04]  /*d410*/  PRMT R5, R14, 0x7773, RZ ;  /* 0x000077730e057816 */ /* 0x000fc800000000ff */
[----:B------:R-:W-:Y:S02]  /*d420*/  ISETP.GT.U32.AND P3, PT, R5, UR6, PT ;  /* 0x0000000605007c0c */ /* 0x000fe4000bf64070 */
[----:B------:R-:W-:Y:S01]  /*d430*/  LOP3.LUT R5, R28, 0xffff, RZ, 0xc0, !PT ;  /* 0x0000ffff1c057812 */ /* 0x000fe200078ec0ff */
[----:B------:R-:W-:-:S03]  /*d440*/  @!P4 HFMA2.BF16_V2 R183, -RZ.H0_H0, RZ.H0_H0, -R19.H0_H0 ;  /* 0x200000ffffb7c231 */ /* 0x000fc60000340913 */
[----:B------:R-:W-:-:S04]  /*d450*/  SHF.R.U32.HI R5, RZ, 0x8, R5 ;  /* 0x00000008ff057819 */ /* 0x000fc80000011605 */
[----:B------:R-:W-:Y:S02]  /*d460*/  LOP3.LUT R5, R5, 0xffff, RZ, 0xc0, !PT ;  /* 0x0000ffff05057812 */ /* 0x000fe400078ec0ff */
[----:B------:R-:W-:Y:S01]  /*d470*/  F2FP.BF16.F32.PACK_AB R17, R17, R9 ;  /* 0x000000091111723e */ /* 0x000fe200000010ff */
[----:B------:R-:W-:Y:S01]  /*d480*/  @P3 HFMA2.BF16_V2 R175, -RZ.H0_H0, RZ.H0_H0, -R31.H1_H1 ;  /* 0x200000ffffaf3231 */ /* 0x000fe2000036091f */
[----:B------:R-:W-:Y:S01]  /*d490*/  @!P4 PRMT R19, R183, 0x5410, RZ ;  /* 0x00005410b713c816 */ /* 0x000fe200000000ff */
[----:B------:R-:W1:Y:S01]  /*d4a0*/  MUFU.EX2 R9, R38 ;  /* 0x0000002600097308 */ /* 0x000e620000000800 */
[----:B------:R-:W-:Y:S01]  /*d4b0*/  ISETP.LE.U32.AND P4, PT, R5, UR6, PT ;  /* 0x0000000605007c0c */ /* 0x000fe2000bf83070 */
[----:B------:R-:W-:Y:S01]  /*d4c0*/  FADD.FTZ R5, R7, R6 ;  /* 0x0000000607057221 */ /* 0x000fe20000010000 */
[----:B------:R-:W-:Y:S02]  /*d4d0*/  LOP3.LUT R6, R28, 0xff, RZ, 0xc0, !PT ;  /* 0x000000ff1c067812 */ /* 0x000fe400078ec0ff */
[----:B------:R-:W-:Y:S01]  /*d4e0*/  @P3 PRMT R102, R175, 0x5410, RZ ;  /* 0x00005410af663816 */ /* 0x000fe200000000ff */
[----:B------:R-:W-:Y:S01]  /*d4f0*/  FADD.FTZ R5, R23, R5 ;  /* 0x0000000517057221 */ /* 0x000fe20000010000 */
[----:B------:R-:W-:-:S03]  /*d500*/  ISETP.LE.U32.AND P3, PT, R6, UR6, PT ;  /* 0x0000000606007c0c */ /* 0x000fc6000bf63070 */
[----:B------:R-:W-:-:S04]  /*d510*/  FADD.FTZ R5, R34, R5 ;  /* 0x0000000522057221 */ /* 0x000fc80000010000 */
[C-C-:B-1----:R-:W-:Y:S01]  /*d520*/  FADD.FTZ R6, R9.reuse, R5.reuse ;  /* 0x0000000509067221 */ /* 0x142fe20000010000 */
[----:B------:R-:W-:Y:S02]  /*d530*/  F2FP.BF16.F32.PACK_AB R34, R9, R34 ;  /* 0x000000220922723e */ /* 0x000fe400000010ff */
[----:B------:R-:W1:Y:S01]  /*d540*/  MUFU.EX2 R9, R47 ;  /* 0x0000002f00097308 */ /* 0x000e620000000800 */
[----:B------:R-:W-:Y:S02]  /*d550*/  PRMT R5, R28, 0x7632, R5 ;  /* 0x000076321c057816 */ /* 0x000fe40000000005 */
[----:B------:R-:W-:Y:S01]  /*d560*/  F2FP.BF16.F32.PACK_AB R23, R23, R7 ;  /* 0x000000071717723e */ /* 0x000fe200000010ff */
[----:B------:R-:W2:Y:S01]  /*d570*/  MUFU.EX2 R11, R64 ;  /* 0x00000040000b7308 */ /* 0x000ea20000000800 */
[----:B------:R-:W-:Y:S01]  /*d580*/  @!P3 HFMA2.BF16_V2 R190, -RZ.H0_H0, RZ.H0_H0, -R174.H0_H0 ;  /* 0x200000ffffbeb231 */ /* 0x000fe200003409ae */
[----:B------:R-:W-:Y:S02]  /*d590*/  LOP3.LUT R5, R5, 0xff, RZ, 0xc0, !PT ;  /* 0x000000ff05057812 */ /* 0x000fe400078ec0ff */
[----:B------:R-:W3:Y:S02]  /*d5a0*/  MUFU.EX2 R7, R45 ;  /* 0x0000002d00077308 */ /* 0x000ee40000000800 */
[----:B------:R-:W-:-:S02]  /*d5b0*/  @!P3 PRMT R103, R190, 0x5410, RZ ;  /* 0x00005410be67b816 */ /* 0x000fc400000000ff */
[----:B------:R-:W-:Y:S01]  /*d5c0*/  ISETP.LE.U32.AND P3, PT, R5, UR6, PT ;  /* 0x0000000605007c0c */ /* 0x000fe2000bf63070 */
[----:B-1----:R-:W-:Y:S02]  /*d5d0*/  FADD.FTZ R5, R9, R6 ;  /* 0x0000000609057221 */ /* 0x002fe40000010000 */
[----:B------:R-:W-:Y:S01]  /*d5e0*/  MUFU.EX2 R6, R187 ;  /* 0x000000bb00067308 */ /* 0x000fe20000000800 */
[----:B--2---:R-:W-:Y:S01]  /*d5f0*/  F2FP.BF16.F32.PACK_AB R173, R55, R11 ;  /* 0x0000000b37ad723e */ /* 0x004fe200000010ff */
[C---:B---3--:R-:W-:Y:S01]  /*d600*/  FADD.FTZ R5, R7.reuse, R5 ;  /* 0x0000000507057221 */ /* 0x048fe20000010000 */
[----:B------:R-:W-:Y:S02]  /*d610*/  F2FP.BF16.F32.PACK_AB R45, R7, R9 ;  /* 0x00000009072d723e */ /* 0x000fe400000010ff */
[----:B------:R-:W1:Y:S05]  /*d620*/  MUFU.EX2 R7, R186 ;  /* 0x000000ba00077308 */ /* 0x000e6a0000000800 */
[----:B------:R-:W-:Y:S01]  /*d630*/  @!P3 HFMA2.BF16_V2 R191, -RZ.H0_H0, RZ.H0_H0, -R173.H0_H0 ;  /* 0x200000ffffbfb231 */ /* 0x000fe200003409ad */
[----:B------:R2:W-:Y:S01]  /*d640*/  STL [R1+0x164], R5 ;  /* 0x0001640501007387 */ /* 0x0005e20000100800 */
        /* <DEDUP_REMOVED lines=12> */
[----:B------:R-:W-:-:S02]  /*d710*/  PRMT R47, R173, 0x7610, R47 ;  /* 0x00007610ad2f7816 */ /* 0x000fc4000000002f */
[----:B------:R-:W-:Y:S01]  /*d720*/  @!P3 PRMT R47, R191, 0x5410, RZ ;  /* 0x00005410bf2fb816 */ /* 0x000fe200000000ff */
[----:B--2---:R-:W-:Y:S01]  /*d730*/  FMUL.FTZ R5, R141, R0 ;  /* 0x000000008d057220 */ /* 0x004fe20000410000 */
[----:B------:R-:W-:-:S04]  /*d740*/  SHF.R.U32.HI R0, RZ, 0x18, R28 ;  /* 0x00000018ff007819 */ /* 0x000fc8000001161c */
[----:B------:R-:W-:Y:S02]  /*d750*/  ISETP.LE.U32.AND P3, PT, R0, UR6, PT ;  /* 0x0000000600007c0c */ /* 0x000fe4000bf63070 */
[----:B-1----:R-:W-:-:S04]  /*d760*/  F2FP.BF16.F32.PACK_AB R0, R7, R6 ;  /* 0x000000060700723e */ /* 0x002fc800000010ff */
[C---:B------:R-:W-:Y:S02]  /*d770*/  PRMT R227, R0.reuse, 0x7610, R227 ;  /* 0x0000761000e37816 */ /* 0x040fe400000000e3 */
[----:B------:R-:W-:Y:S01]  /*d780*/  PRMT R226, R0, 0x7632, R226 ;  /* 0x0000763200e27816 */ /* 0x000fe200000000e2 */
[----:B------:R-:W-:Y:S01]  /*d790*/  IMAD.MOV.U32 R0, RZ, RZ, R172 ;  /* 0x000000ffff007224 */ /* 0x000fe200078e00ac */
[----:B------:R-:W-:Y:S01]  /*d7a0*/  MUFU.EX2 R36, R197 ;  /* 0x000000c500247308 */ /* 0x000fe20000000800 */
[----:B------:R-:W-:Y:S02]  /*d7b0*/  IMAD.MOV.U32 R46, RZ, RZ, R210 ;  /* 0x000000ffff2e7224 */ /* 0x000fe400078e00d2 */
[----:B------:R-:W-:Y:S01]  /*d7c0*/  @!P3 HFMA2.BF16_V2 R54, -RZ.H0_H0, RZ.H0_H0, -R173.H1_H1 ;  /* 0x200000ffff36b231 */ /* 0x000fe200003609ad */
[----:B------:R-:W1:Y:S01]  /*d7d0*/  MUFU.EX2 R38, R199 ;  /* 0x000000c700267308 */ /* 0x000e620000000800 */
[-C--:B------:R-:W-:Y:S01]  /*d7e0*/  FMUL.FTZ R210, R154, R2.reuse ;  /* 0x000000029ad27220 */ /* 0x080fe20000410000 */
[----:B------:R-:W-:Y:S01]  /*d7f0*/  LOP3.LUT R0, R0, 0xff, RZ, 0xc0, !PT ;  /* 0x000000ff00007812 */ /* 0x000fe200078ec0ff */
[----:B------:R-:W-:Y:S01]  /*d800*/  FMUL.FTZ R154, R142, R2 ;  /* 0x000000028e9a7220 */ /* 0x000fe20000410000 */
[----:B------:R-:W-:-:S02]  /*d810*/  PRMT R142, R173, 0x7632, R142 ;  /* 0x00007632ad8e7816 */ /* 0x000fc4000000008e */
[----:B------:R-:W-:Y:S02]  /*d820*/  @!P3 PRMT R142, R54, 0x5410, RZ ;  /* 0x00005410368eb816 */ /* 0x000fe400000000ff */
[----:B------:R-:W-:Y:S01]  /*d830*/  ISETP.LE.U32.AND P3, PT, R0, UR6, PT ;  /* 0x0000000600007c0c */ /* 0x000fe2000bf63070 */
[----:B------:R-:W-:Y:S01]  /*d840*/  @!P5 HFMA2.BF16_V2 R61, -RZ.H0_H0, RZ.H0_H0, -R227.H0_H0 ;  /* 0x200000ffff3dd231 */ /* 0x000fe200003409e3 */
[----:B------:R-:W-:Y:S02]  /*d850*/  PRMT R0, R14, 0x7771, RZ ;  /* 0x000077710e007816 */ /* 0x000fe400000000ff */
[----:B-1----:R-:W-:Y:S02]  /*d860*/  F2FP.BF16.F32.PACK_AB R141, R38, R36 ;  /* 0x00000024268d723e */ /* 0x002fe400000010ff */
[----:B------:R-:W-:Y:S02]  /*d870*/  PRMT R63, R227, 0x5410, R226 ;  /* 0x00005410e33f7816 */ /* 0x000fe400000000e2 */
[----:B------:R-:W-:-:S02]  /*d880*/  @!P5 PRMT R227, R61, 0x5410, RZ ;  /* 0x000054103de3d816 */ /* 0x000fc400000000ff */
[----:B------:R-:W-:-:S03]  /*d890*/  ISETP.GT.U32.AND P5, PT, R0, UR6, PT ;  /* 0x0000000600007c0c */ /* 0x000fc6000bfa4070 */
[----:B------:R-:W-:Y:S01]  /*d8a0*/  @!P3 HFMA2.BF16_V2 R65, -RZ.H0_H0, RZ.H0_H0, -R141.H0_H0 ;  /* 0x200000ffff41b231 */ /* 0x000fe2000034098d */
[----:B------:R-:W-:Y:S02]  /*d8b0*/  PRMT R0, R172, 0x7771, RZ ;  /* 0x00007771ac007816 */ /* 0x000fe400000000ff */
[----:B------:R-:W-:Y:S02]  /*d8c0*/  PRMT R237, R141, 0x7610, R237 ;  /* 0x000076108ded7816 */ /* 0x000fe400000000ed */
[----:B------:R-:W-:Y:S02]  /*d8d0*/  @!P3 PRMT R237, R65, 0x5410, RZ ;  /* 0x0000541041edb816 */ /* 0x000fe400000000ff */
[----:B------:R-:W-:Y:S01]  /*d8e0*/  ISETP.GT.U32.AND P3, PT, R0, UR6, PT ;  /* 0x0000000600007c0c */ /* 0x000fe2000bf64070 */
[----:B------:R-:W-:Y:S02]  /*d8f0*/  IMAD.MOV.U32 R168, RZ, RZ, R220 ;  /* 0x000000ffffa87224 */ /* 0x000fe400078e00dc */
[----:B------:R-:W-:Y:S01]  /*d900*/  FMUL.FTZ R106, R170, R2 ;  /* 0x00000002aa6a7220 */ /* 0x000fe20000410000 */
[----:B------:R-:W-:-:S02]  /*d910*/  IMAD.MOV.U32 R170, RZ, RZ, R103 ;  /* 0x000000ffffaa7224 */ /* 0x000fc400078e0067 */
[-C--:B------:R-:W-:Y:S01]  /*d920*/  FMUL.FTZ R107, R171, R2.reuse ;  /* 0x00000002ab6b7220 */ /* 0x080fe20000410000 */
[----:B------:R-:W-:Y:S02]  /*d930*/  IMAD.MOV.U32 R186, RZ, RZ, R168 ;  /* 0x000000ffffba7224 */ /* 0x000fe400078e00a8 */
[-C--:B------:R-:W-:Y:S01]  /*d940*/  FMUL.FTZ R103, R167, R2.reuse ;  /* 0x00000002a7677220 */ /* 0x080fe20000410000 */
[----:B------:R-:W-:Y:S02]  /*d950*/  IMAD.MOV.U32 R187, RZ, RZ, R169 ;  /* 0x000000ffffbb7224 */ /* 0x000fe400078e00a9 */
[----:B------:R-:W-:Y:S02]  /*d960*/  IMAD.MOV.U32 R164, RZ, RZ, R102 ;  /* 0x000000ffffa47224 */ /* 0x000fe400078e0066 */
[-C--:B------:R-:W-:Y:S01]  /*d970*/  FMUL.FTZ R102, R166, R2.reuse ;  /* 0x00000002a6667220 */ /* 0x080fe20000410000 */
        /* <DEDUP_REMOVED lines=29> */
[----:B------:R-:W-:Y:S01]  /*db50*/  FADD.FTZ R2, R37, R8 ;  /* 0x0000000825027221 */ /* 0x000fe20000010000 */
[----:B------:R-:W-:Y:S01]  /*db60*/  @P3 HFMA2.BF16_V2 R67, -RZ.H0_H0, RZ.H0_H0, -R141.H1_H1 ;  /* 0x200000ffff433231 */ /* 0x000fe2000036098d */
[----:B------:R-:W-:Y:S01]  /*db70*/  MUFU.EX2 R22, R185 ;  /* 0x000000b900167308 */ /* 0x000fe20000000800 */
[----:B------:R-:W-:-:S03]  /*db80*/  PRMT R0, R172, 0x7772, RZ ;  /* 0x00007772ac007816 */ /* 0x000fc600000000ff */
[----:B------:R-:W1:Y:S01]  /*db90*/  MUFU.EX2 R37, R184 ;  /* 0x000000b800257308 */ /* 0x000e620000000800 */
[----:B------:R-:W-:Y:S02]  /*dba0*/  PRMT R51, R141, 0x7632, R51 ;  /* 0x000076328d337816 */ /* 0x000fe40000000033 */
[----:B------:R-:W-:Y:S02]  /*dbb0*/  @P3 PRMT R51, R67, 0x5410, RZ ;  /* 0x0000541043333816 */ /* 0x000fe400000000ff */
[----:B------:R-:W-:Y:S02]  /*dbc0*/  ISETP.GT.U32.AND P3, PT, R0, UR6, PT ;  /* 0x0000000600007c0c */ /* 0x000fe4000bf64070 */
[----:B-1----:R-:W-:Y:S01]  /*dbd0*/  F2FP.BF16.F32.PACK_AB R140, R37, R22 ;  /* 0x00000016258c723e */ /* 0x002fe200000010ff */
[----:B------:R-:W-:-:S10]  /*dbe0*/  FADD.FTZ R2, R6, R2 ;  /* 0x0000000206027221 */ /* 0x000fd40000010000 */
[----:B------:R-:W-:Y:S01]  /*dbf0*/  @P3 HFMA2.BF16_V2 R72, -RZ.H0_H0, RZ.H0_H0, -R140.H0_H0 ;  /* 0x200000ffff483231 */ /* 0x000fe2000034098c */
[----:B------:R-:W-:Y:S01]  /*dc00*/  PRMT R155, R140, 0x7610, R155 ;  /* 0x000076108c9b7816 */ /* 0x000fe2000000009b */
[----:B------:R-:W-:-:S03]  /*dc10*/  IMAD.MOV.U32 R8, RZ, RZ, R154 ;  /* 0x000000ffff087224 */ /* 0x000fc600078e009a */
[----:B------:R-:W-:Y:S01]  /*dc20*/  @P3 PRMT R155, R72, 0x5410, RZ ;  /* 0x00005410489b3816 */ /* 0x000fe200000000ff */
[----:B------:R-:W-:Y:S01]  /*dc30*/  FADD.FTZ R2, R7, R2 ;  /* 0x0000000207027221 */ /* 0x000fe20000010000 */
[----:B------:R-:W-:Y:S02]  /*dc40*/  IMAD.MOV.U32 R7, RZ, RZ, R167 ;  /* 0x000000ffff077224 */ /* 0x000fe400078e00a7 */
[-C--:B------:R-:W-:Y:S01]  /*dc50*/  FMUL.FTZ R154, R114, R3.reuse ;  /* 0x00000003729a7220 */ /* 0x080fe20000410000 */
[----:B------:R-:W-:Y:S02]  /*dc60*/  IMAD.MOV.U32 R167, RZ, RZ, R171 ;  /* 0x000000ffffa77224 */ /* 0x000fe400078e00ab */
[----:B------:R-:W-:Y:S02]  /*dc70*/  IMAD.MOV.U32 R114, RZ, RZ, R155 ;  /* 0x000000ffff727224 */ /* 0x000fe400078e009b */
[----:B------:R-:W-:Y:S01]  /*dc80*/  FMUL.FTZ R155, R115, R3 ;  /* 0x00000003739b7220 */ /* 0x000fe20000410000 */
[----:B------:R-:W-:-:S02]  /*dc90*/  IMAD.MOV.U32 R115, RZ, RZ, R166 ;  /* 0x000000ffff737224 */ /* 0x000fc400078e00a6 */
[-C--:B------:R-:W-:Y:S01]  /*dca0*/  FMUL.FTZ R166, R110, R3.reuse ;  /* 0x000000036ea67220 */ /* 0x080fe20000410000 */
[----:B------:R-:W-:Y:S01]  /*dcb0*/  IMAD.MOV.U32 R110, RZ, RZ, R167 ;  /* 0x000000ffff6e7224 */ /* 0x000fe200078e00a7 */
[----:B------:R-:W-:Y:S01]  /*dcc0*/  PRMT R0, R172, 0x7773, RZ ;  /* 0x00007773ac007816 */ /* 0x000fe200000000ff */
[----:B------:R-:W-:Y:S01]  /*dcd0*/  FMUL.FTZ R167, R111, R3 ;  /* 0x000000036fa77220 */ /* 0x000fe20000410000 */
[----:B------:R-:W-:Y:S01]  /*dce0*/  FADD.FTZ R5, R198, R5 ;  /* 0x00000005c6057221 */ /* 0x000fe20000010000 */
[----:B------:R-:W-:Y:S02]  /*dcf0*/  IMAD.MOV.U32 R111, RZ, RZ, R145 ;  /* 0x000000ffff6f7224 */ /* 0x000fe400078e0091 */
[----:B------:R-:W-:Y:S01]  /*dd00*/  IMAD.MOV.U32 R145, RZ, RZ, R152 ;  /* 0x000000ffff917224 */ /* 0x000fe200078e0098 */
[----:B------:R-:W-:Y:S01]  /*dd10*/  ISETP.GT.U32.AND P3, PT, R0, UR6, PT ;  /* 0x0000000600007c0c */ /* 0x000fe2000bf64070 */
[----:B------:R-:W-:Y:S01]  /*dd20*/  FADD.FTZ R0, R57, R5 ;  /* 0x0000000539007221 */ /* 0x000fe20000010000 */
[----:B------:R-:W-:-:S02]  /*dd30*/  IMAD.MOV.U32 R143, RZ, RZ, R148 ;  /* 0x000000ffff8f7224 */ /* 0x000fc400078e0094 */
[----:B------:R-:W-:Y:S02]  /*dd40*/  IMAD.MOV.U32 R148, RZ, RZ, R153 ;  /* 0x000000ffff947224 */ /* 0x000fe400078e0099 */
[----:B------:R-:W-:Y:S02]  /*dd50*/  IMAD.MOV.U32 R5, RZ, RZ, R145 ;  /* 0x000000ffff057224 */ /* 0x000fe400078e0091 */
[-C--:B------:R-:W-:Y:S01]  /*dd60*/  FMUL.FTZ R145, R117, R4.reuse ;  /* 0x0000000475917220 */ /* 0x080fe20000410000 */
[----:B------:R-:W-:Y:S02]  /*dd70*/  IMAD.MOV.U32 R72, RZ, RZ, R144 ;  /* 0x000000ffff487224 */ /* 0x000fe400078e0090 */
[----:B------:R-:W-:Y:S01]  /*dd80*/  FMUL.FTZ R144, R116, R4 ;  /* 0x0000000474907220 */ /* 0x000fe20000410000 */
[----:B------:R-:W-:Y:S01]  /*dd90*/  IMAD.MOV.U32 R153, RZ, RZ, R66 ;  /* 0x000000ffff997224 */ /* 0x000fe200078e0042 */
[----:B------:R-:W2:Y:S01]  /*dda0*/  LDL.64 R116, [R1+0x138] ;  /* 0x0001380001747983 */ /* 0x000ea20000100a00 */
[----:B------:R-:W-:-:S02]  /*ddb0*/  IMAD.MOV.U32 R152, RZ, RZ, R222 ;  /* 0x000000ffff987224 */ /* 0x000fc400078e00de */
[----:B------:R-:W-:Y:S02]  /*ddc0*/  IMAD.MOV.U32 R54, RZ, RZ, R153 ;  /* 0x000000ffff367224 */ /* 0x000fe400078e0099 */
[----:B------:R-:W-:Y:S02]  /*ddd0*/  IMAD.MOV.U32 R153, RZ, RZ, R223 ;  /* 0x000000ffff997224 */ /* 0x000fe400078e00df */
[-C--:B------:R-:W-:Y:S01]  /*dde0*/  FMUL.FTZ R66, R130, R3.reuse ;  /* 0x0000000382427220 */ /* 0x080fe20000410000 */
[----:B------:R-:W-:Y:S01]  /*ddf0*/  FMUL.FTZ R67, R131, R3 ;  /* 0x0000000383437220 */ /* 0x000fe20000410000 */
[----:B------:R-:W-:Y:S02]  /*de00*/  IMAD.MOV.U32 R130, RZ, RZ, R152 ;  /* 0x000000ffff827224 */ /* 0x000fe400078e0098 */
[-C--:B------:R-:W-:Y:S01]  /*de10*/  FMUL.FTZ R152, R112, R4.reuse ;  /* 0x0000000470987220 */ /* 0x080fe20000410000 */
[----:B------:R-:W-:Y:S02]  /*de20*/  IMAD.MOV.U32 R131, RZ, RZ, R153 ;  /* 0x000000ffff837224 */ /* 0x000fe400078e0099 */
[----:B------:R-:W-:-:S02]  /*de30*/  FMUL.FTZ R153, R113, R4 ;  /* 0x0000000471997220 */ /* 0x000fc40000410000 */
[----:B------:R-:W3:Y:S01]  /*de40*/  LDL.64 R112, [R1+0x108] ;  /* 0x0001080001707983 */ /* 0x000ee20000100a00 */
[-C--:B------:R-:W-:Y:S01]  /*de50*/  FMUL.FTZ R150, R126, R3.reuse ;  /* 0x000000037e967220 */ /* 0x080fe20000410000 */
[-C--:B------:R-:W-:Y:S01]  /*de60*/  FMUL.FTZ R171, R123, R3.reuse ;  /* 0x000000037bab7220 */ /* 0x080fe20000410000 */
[----:B------:R-:W-:Y:S01]  /*de70*/  MOV R126, R170 ;  /* 0x000000aa007e7202 */ /* 0x000fe20000000f00 */
        /* <DEDUP_REMOVED lines=22> */
[----:B------:R-:W-:Y:S01]  /*dfe0*/  FADD.FTZ R3, R177, R0 ;  /* 0x00000000b1037221 */ /* 0x000fe20000010000 */
[----:B------:R-:W-:Y:S01]  /*dff0*/  UIADD3 UR27, UPT, UPT, UR25, -0x1, URZ ;  /* 0xffffffff191b7890 */ /* 0x000fe2000fffe0ff */
[----:B------:R-:W-:-:S02]  /*e000*/  IMAD.MOV.U32 R124, RZ, RZ, R149 ;  /* 0x000000ffff7c7224 */ /* 0x000fc400078e0095 */
[----:B------:R-:W-:Y:S01]  /*e010*/  FMUL.FTZ R149, R125, R4 ;  /* 0x000000047d957220 */ /* 0x000fe20000410000 */
[----:B------:R-:W-:Y:S02]  /*e020*/  IMAD.U32 R0, RZ, RZ, UR23 ;  /* 0x00000017ff007e24 */ /* 0x000fe4000f8e00ff */
[----:B------:R-:W-:Y:S02]  /*e030*/  IMAD.MOV.U32 R125, RZ, RZ, R169 ;  /* 0x000000ffff7d7224 */ /* 0x000fe400078e00a9 */
[----:B------:R-:W-:-:S04]  /*e040*/  FADD.FTZ R2, R13, R2 ;  /* 0x000000020d027221 */ /* 0x000fc80000010000 */
[----:B------:R-:W-:Y:S01]  /*e050*/  FADD.FTZ R12, R12, R2 ;  /* 0x000000020c0c7221 */ /* 0x000fe20000010000 */
[----:B--2---:R-:W-:Y:S01]  /*e060*/  LOP3.LUT R0, R0, UR27, R117, 0x96, !PT ;  /* 0x0000001b00007c12 */ /* 0x004fe2000f8e9675 */
[----:B------:R-:W-:Y:S02]  /*e070*/  IMAD.MOV.U32 R116, RZ, RZ, R125 ;  /* 0x000000ffff747224 */ /* 0x000fe400078e007d */
[----:B------:R-:W-:Y:S02]  /*e080*/  IMAD.MOV.U32 R117, RZ, RZ, R124 ;  /* 0x000000ffff757224 */ /* 0x000fe400078e007c */
[----:B------:R-:W-:Y:S02]  /*e090*/  IMAD.MOV.U32 R125, RZ, RZ, R111 ;  /* 0x000000ffff7d7224 */ /* 0x000fe400078e006f */
[----:B------:R-:W-:Y:S02]  /*e0a0*/  IMAD.MOV.U32 R124, RZ, RZ, R110 ;  /* 0x000000ffff7c7224 */ /* 0x000fe400078e006e */
[----:B------:R-:W-:-:S02]  /*e0b0*/  IMAD.MOV.U32 R111, RZ, RZ, R115 ;  /* 0x000000ffff6f7224 */ /* 0x000fc400078e0073 */
[----:B------:R-:W-:Y:S02]  /*e0c0*/  IMAD.MOV.U32 R110, RZ, RZ, R7 ;  /* 0x000000ffff6e7224 */ /* 0x000fe400078e0007 */
[----:B------:R-:W-:Y:S02]  /*e0d0*/  IMAD.MOV.U32 R115, RZ, RZ, R8 ;  /* 0x000000ffff737224 */ /* 0x000fe400078e0008 */
[----:B------:R-:W-:Y:S02]  /*e0e0*/  IMAD.MOV.U32 R7, RZ, RZ, R9 ;  /* 0x000000ffff077224 */ /* 0x000fe400078e0009 */
[----:B------:R-:W-:-:S05]  /*e0f0*/  IMAD.WIDE.U32 R8, R0, -0x326172a9, RZ ;  /* 0xcd9e8d5700087825 */ /* 0x000fca00078e00ff */
[----:B---3--:R-:W-:Y:S02]  /*e100*/  LOP3.LUT R2, R112, UR16, R9, 0x96, !PT ;  /* 0x0000001070027c12 */ /* 0x008fe4000f8e9609 */
[----:B------:R-:W2:Y:S01]  /*e110*/  LDL.64 R112, [R1+0x148] ;  /* 0x0001480001707983 */ /* 0x000ea20000100a00 */
[----:B------:R-:W-:Y:S01]  /*e120*/  FADD.FTZ R13, R11, R10 ;  /* 0x0000000a0b0d7221 */ /* 0x000fe20000010000 */
[----:B------:R-:W-:Y:S01]  /*e130*/  FADD.FTZ R11, R176, R3 ;  /* 0x00000003b00b7221 */ /* 0x000fe20000010000 */
[----:B------:R-:W-:-:S04]  /*e140*/  IMAD.WIDE.U32 R2, R2, -0x2daee0ad, RZ ;  /* 0xd2511f5302027825 */ /* 0x000fc800078e00ff */
[----:B------:R-:W-:Y:S02]  /*e150*/  IMAD.MOV.U32 R6, RZ, RZ, R54 ;  /* 0x000000ffff067224 */ /* 0x000fe400078e0036 */
[----:B------:R-:W-:Y:S02]  /*e160*/  IMAD.MOV.U32 R54, RZ, RZ, R164 ;  /* 0x000000ffff367224 */ /* 0x000fe400078e00a4 */
[----:B------:R-:W-:Y:S01]  /*e170*/  FMUL.FTZ R164, R108, R4 ;  /* 0x000000046ca47220 */ /* 0x000fe20000410000 */
[----:B------:R-:W-:Y:S02]  /*e180*/  IMAD.MOV.U32 R108, RZ, RZ, R117 ;  /* 0x000000ffff6c7224 */ /* 0x000fe400078e0075 */
[----:B------:R-:W-:Y:S02]  /*e190*/  @P5 HFMA2.BF16_V2 R73, -RZ.H0_H0, RZ.H0_H0, -R226.H0_H0 ;  /* 0x200000ffff495231 */ /* 0x000fe400003409e2 */
[----:B------:R-:W-:Y:S02]  /*e1a0*/  IMAD.MOV.U32 R117, RZ, RZ, R111 ;  /* 0x000000ffff757224 */ /* 0x000fe400078e006f */
[----:B------:R-:W-:-:S02]  /*e1b0*/  @P3 HFMA2.BF16_V2 R74, -RZ.H0_H0, RZ.H0_H0, -R140.H1_H1 ;  /* 0x200000ffff4a3231 */ /* 0x000fc4000036098c */
[----:B------:R-:W-:Y:S02]  /*e1c0*/  IMAD.MOV.U32 R111, RZ, RZ, R110 ;  /* 0x000000ffff6f7224 */ /* 0x000fe400078e006e */
[----:B------:R-:W-:Y:S02]  /*e1d0*/  @!P4 HFMA2.BF16_V2 R75, -RZ.H0_H0, RZ.H0_H0, -R174.H1_H1 ;  /* 0x200000ffff4bc231 */ /* 0x000fe400003609ae */
[----:B------:R-:W-:Y:S01]  /*e1e0*/  IMAD.MOV.U32 R110, RZ, RZ, R115 ;  /* 0x000000ffff6e7224 */ /* 0x000fe200078e0073 */
[----:B------:R-:W-:Y:S01]  /*e1f0*/  PRMT R50, R140, 0x7632, R50 ;  /* 0x000076328c327816 */ /* 0x000fe20000000032 */
[----:B------:R-:W-:Y:S01]  /*e200*/  IMAD.MOV.U32 R115, RZ, RZ, R7 ;  /* 0x000000ffff737224 */ /* 0x000fe200078e0007 */
[----:B------:R-:W-:Y:S01]  /*e210*/  PRMT R188, R174, 0x7632, R188 ;  /* 0x00007632aebc7816 */ /* 0x000fe200000000bc */
[----:B------:R-:W-:Y:S01]  /*e220*/  IMAD.MOV.U32 R57, RZ, RZ, R168 ;  /* 0x000000ffff397224 */ /* 0x000fe200078e00a8 */
[----:B------:R-:W-:Y:S01]  /*e230*/  @P5 PRMT R226, R73, 0x5410, RZ ;  /* 0x0000541049e25816 */ /* 0x000fe200000000ff */
[-C--:B------:R-:W-:Y:S01]  /*e240*/  FMUL.FTZ R168, R120, R4.reuse ;  /* 0x0000000478a87220 */ /* 0x080fe20000410000 */
[----:B------:R-:W-:Y:S01]  /*e250*/  @P3 PRMT R50, R74, 0x5410, RZ ;  /* 0x000054104a323816 */ /* 0x000fe200000000ff */
[----:B------:R-:W-:Y:S01]  /*e260*/  FMUL.FTZ R169, R121, R4 ;  /* 0x0000000479a97220 */ /* 0x000fe20000410000 */
[----:B------:R-:W-:Y:S01]  /*e270*/  @!P4 PRMT R188, R75, 0x5410, RZ ;  /* 0x000054104bbcc816 */ /* 0x000fe200000000ff */
[----:B------:R-:W-:Y:S01]  /*e280*/  IMAD.MOV.U32 R122, RZ, RZ, R64 ;  /* 0x000000ffff7a7224 */ /* 0x000fe200078e0040 */
[----:B------:R-:W-:Y:S01]  /*e290*/  MOV R73, R196 ;  /* 0x000000c400497202 */ /* 0x000fe20000000f00 */
        /* <DEDUP_REMOVED lines=23> */
[----:B--2---:R-:W-:Y:S01]  /*e410*/  LOP3.LUT R0, R112, UR30, R3, 0x96, !PT ;  /* 0x0000001e70007c12 */ /* 0x004fe2000f8e9603 */
[----:B------:R-:W-:Y:S01]  /*e420*/  IMAD.MOV.U32 R112, RZ, RZ, R124 ;  /* 0x000000ffff707224 */ /* 0x000fe200078e007c */
[----:B------:R-:W-:Y:S01]  /*e430*/  LOP3.LUT R3, R8, UR31, R225, 0x96, !PT ;  /* 0x0000001f08037c12 */ /* 0x000fe2000f8e96e1 */
[----:B------:R-:W-:-:S02]  /*e440*/  IMAD.MOV.U32 R124, RZ, RZ, R6 ;  /* 0x000000ffff7c7224 */ /* 0x000fc400078e0006 */
[----:B------:R-:W-:-:S04]  /*e450*/  IMAD.WIDE.U32 R6, R0, -0x326172a9, RZ ;  /* 0xcd9e8d5700067825 */ /* 0x000fc800078e00ff */
[----:B------:R-:W-:Y:S02]  /*e460*/  IMAD.MOV.U32 R113, RZ, RZ, R125 ;  /* 0x000000ffff717224 */ /* 0x000fe400078e007d */
[----:B------:R-:W-:Y:S02]  /*e470*/  IMAD.MOV.U32 R125, RZ, RZ, R5 ;  /* 0x000000ffff7d7224 */ /* 0x000fe400078e0005 */
[----:B------:R-:W-:Y:S01]  /*e480*/  IMAD.WIDE.U32 R4, R3, -0x2daee0ad, RZ ;  /* 0xd2511f5303047825 */ /* 0x000fe200078e00ff */
[----:B------:R-:W-:Y:S02]  /*e490*/  LOP3.LUT R3, R224, UR29, R7, 0x96, !PT ;  /* 0x0000001de0037c12 */ /* 0x000fe4000f8e9607 */
[----:B------:R-:W2:Y:S02]  /*e4a0*/  LDL.LU.64 R224, [R1+0x218] ;  /* 0x0002180001e07983 */ /* 0x000ea40000300a00 */
[----:B------:R-:W-:Y:S01]  /*e4b0*/  LOP3.LUT R0, R2, UR28, R5, 0x96, !PT ;  /* 0x0000001c02007c12 */ /* 0x000fe2000f8e9605 */
[----:B------:R-:W-:-:S05]  /*e4c0*/  IMAD.WIDE.U32 R2, R3, -0x2daee0ad, RZ ;  /* 0xd2511f5303027825 */ /* 0x000fca00078e00ff */
[----:B------:R-:W-:Y:S01]  /*e4d0*/  LOP3.LUT R3, R4, UR19, R3, 0x96, !PT ;  /* 0x0000001304037c12 */ /* 0x000fe2000f8e9603 */
[----:B------:R-:W-:-:S05]  /*e4e0*/  IMAD.WIDE.U32 R4, R0, -0x326172a9, RZ ;  /* 0xcd9e8d5700047825 */ /* 0x000fca00078e00ff */
[----:B------:R-:W-:-:S05]  /*e4f0*/  LOP3.LUT R0, R6, UR24, R5, 0x96, !PT ;  /* 0x0000001806007c12 */ /* 0x000fca000f8e9605 */
[----:B------:R-:W-:-:S05]  /*e500*/  IMAD.WIDE.U32 R6, R0, -0x2daee0ad, RZ ;  /* 0xd2511f5300067825 */ /* 0x000fca00078e00ff */
[----:B------:R-:W-:Y:S01]  /*e510*/  LOP3.LUT R0, R2, UR5, R7, 0x96, !PT ;  /* 0x0000000502007c12 */ /* 0x000fe2000f8e9607 */
[----:B------:R-:W-:Y:S02]  /*e520*/  IMAD.MOV.U32 R84, RZ, RZ, R125 ;  /* 0x000000ffff547224 */ /* 0x000fe400078e007d */
[----:B------:R-:W-:Y:S02]  /*e530*/  IMAD.MOV.U32 R125, RZ, RZ, R124 ;  /* 0x000000ffff7d7224 */ /* 0x000fe400078e007c */
[----:B------:R-:W-:Y:S02]  /*e540*/  IMAD.MOV.U32 R124, RZ, RZ, R47 ;  /* 0x000000ffff7c7224 */ /* 0x000fe400078e002f */
[----:B------:R-:W-:Y:S02]  /*e550*/  IMAD.MOV.U32 R7, RZ, RZ, R46 ;  /* 0x000000ffff077224 */ /* 0x000fe400078e002e */
[----:B------:R-:W-:-:S04]  /*e560*/  IMAD.WIDE.U32 R2, R3, -0x326172a9, RZ ;  /* 0xcd9e8d5703027825 */ /* 0x000fc800078e00ff */
[----:B------:R-:W-:-:S04]  /*e570*/  IMAD.WIDE.U32 R46, R0, -0x326172a9, RZ ;  /* 0xcd9e8d57002e7825 */ /* 0x000fc800078e00ff */
[----:B------:R-:W-:Y:S02]  /*e580*/  IMAD.MOV.U32 R85, RZ, RZ, R108 ;  /* 0x000000ffff557224 */ /* 0x000fe400078e006c */
[----:B------:R-:W-:Y:S02]  /*e590*/  IMAD.MOV.U32 R108, RZ, RZ, R112 ;  /* 0x000000ffff6c7224 */ /* 0x000fe400078e0070 */
[----:B------:R-:W-:Y:S02]  /*e5a0*/  IMAD.MOV.U32 R112, RZ, RZ, R127 ;  /* 0x000000ffff707224 */ /* 0x000fe400078e007f */
[----:B------:R-:W-:Y:S01]  /*e5b0*/  IMAD.MOV.U32 R127, RZ, RZ, R54 ;  /* 0x000000ffff7f7224 */ /* 0x000fe200078e0036 */
[----:B------:R-:W-:-:S04]  /*e5c0*/  LOP3.LUT R54, R2, UR14, R47, 0x96, !PT ;  /* 0x0000000e02367c12 */ /* 0x000fc8000f8e962f */
[----:B------:R-:W-:-:S04]  /*e5d0*/  LOP3.LUT R0, R54, 0xff, RZ, 0xc0, !PT ;  /* 0x000000ff36007812 */ /* 0x000fc800078ec0ff */
[----:B------:R-:W-:Y:S02]  /*e5e0*/  ISETP.LE.U32.AND P3, PT, R0, UR6, PT ;  /* 0x0000000600007c0c */ /* 0x000fe4000bf63070 */
[----:B------:R-:W-:-:S04]  /*e5f0*/  LOP3.LUT R0, R54, 0xffff, RZ, 0xc0, !PT ;  /* 0x0000ffff36007812 */ /* 0x000fc800078ec0ff */
[----:B------:R-:W-:-:S04]  /*e600*/  SHF.R.U32.HI R0, RZ, 0x8, R0 ;  /* 0x00000008ff007819 */ /* 0x000fc80000011600 */
[----:B------:R-:W-:-:S04]  /*e610*/  LOP3.LUT R0, R0, 0xffff, RZ, 0xc0, !PT ;  /* 0x0000ffff00007812 */ /* 0x000fc800078ec0ff */
[----:B------:R-:W-:Y:S02]  /*e620*/  ISETP.LE.U32.AND P4, PT, R0, UR6, PT ;  /* 0x0000000600007c0c */ /* 0x000fe4000bf83070 */
[----:B------:R-:W-:-:S04]  /*e630*/  PRMT R0, R54, 0x7632, R0 ;  /* 0x0000763236007816 */ /* 0x000fc80000000000 */
[----:B------:R-:W-:Y:S01]  /*e640*/  LOP3.LUT R0, R0, 0xff, RZ, 0xc0, !PT ;  /* 0x000000ff00007812 */ /* 0x000fe200078ec0ff */
[----:B------:R-:W-:-:S03]  /*e650*/  FADD.FTZ R2, R55, R13 ;  /* 0x0000000d37027221 */ /* 0x000fc60000010000 */
[----:B------:R-:W-:Y:S01]  /*e660*/  ISETP.LE.U32.AND P5, PT, R0, UR6, PT ;  /* 0x0000000600007c0c */ /* 0x000fe2000bfa3070 */
[----:B------:R-:W-:Y:S01]  /*e670*/  IMAD.MOV.U32 R0, RZ, RZ, R46 ;  /* 0x000000ffff007224 */ /* 0x000fe200078e002e */
[----:B------:R-:W-:Y:S01]  /*e680*/  MUFU.EX2 R13, R205 ;  /* 0x000000cd000d7308 */ /* 0x000fe20000000800 */
[----:B------:R-:W-:Y:S02]  /*e690*/  IMAD.MOV.U32 R109, RZ, RZ, R113 ;  /* 0x000000ffff6d7224 */ /* 0x000fe400078e0071 */
[----:B------:R-:W-:Y:S01]  /*e6a0*/  IMAD.MOV.U32 R113, RZ, RZ, R117 ;  /* 0x000000ffff717224 */ /* 0x000fe200078e0075 */
[----:B------:R-:W-:Y:S01]  /*e6b0*/  LOP3.LUT R0, R0, 0xff, RZ, 0xc0, !PT ;  /* 0x000000ff00007812 */ /* 0x000fe200078ec0ff */
[----:B------:R-:W-:Y:S01]  /*e6c0*/  FADD.FTZ R2, R22, R2 ;  /* 0x0000000216027221 */ /* 0x000fe20000010000 */
[----:B------:R-:W-:Y:S01]  /*e6d0*/  PRMT R214, R23, 0x7610, R214 ;  /* 0x0000761017d67816 */ /* 0x000fe200000000d6 */
[----:B------:R-:W-:Y:S01]  /*e6e0*/  MUFU.EX2 R22, R238 ;  /* 0x000000ee00167308 */ /* 0x000fe20000000800 */
[----:B------:R-:W-:Y:S01]  /*e6f0*/  LOP3.LUT R10, R4, UR15, R3, 0x96, !PT ;  /* 0x0000000f040a7c12 */ /* 0x000fe2000f8e9603 */
[----:B------:R-:W-:-:S04]  /*e700*/  FADD.FTZ R3, R179, R11 ;  /* 0x0000000bb3037221 */ /* 0x000fc80000010000 */
[----:B------:R-:W-:Y:S01]  /*e710*/  FADD.FTZ R5, R180, R3 ;  /* 0x00000003b4057221 */ /* 0x000fe20000010000 */
[----:B------:R-:W-:Y:S01]  /*e720*/  FADD.FTZ R4, R36, R12 ;  /* 0x0000000c24047221 */ /* 0x000fe20000010000 */
[C---:B--2---:R-:W-:Y:S02]  /*e730*/  PRMT R225, R17.reuse, 0x7610, R225 ;  /* 0x0000761011e17816 */ /* 0x044fe400000000e1 */
[----:B------:R-:W-:Y:S02]  /*e740*/  PRMT R224, R17, 0x7632, R224 ;  /* 0x0000763211e07816 */ /* 0x000fe400000000e0 */
[----:B------:R-:W1:Y:S01]  /*e750*/  MUFU.EX2 R17, R209 ;  /* 0x000000d100117308 */ /* 0x000e620000000800 */
[----:B------:R-:W-:Y:S01]  /*e760*/  @!P3 HFMA2.BF16_V2 R40, -RZ.H0_H0, RZ.H0_H0, -R225.H0_H0 ;  /* 0x200000ffff28b231 */ /* 0x000fe200003409e1 */
[----:B------:R-:W-:Y:S01]  /*e770*/  PRMT R117, R225, 0x5410, R224 ;  /* 0x00005410e1757816 */ /* 0x000fe200000000e0 */
[----:B------:R-:W-:-:S03]  /*e780*/  @!P4 HFMA2.BF16_V2 R39, -RZ.H0_H0, RZ.H0_H0, -R224.H0_H0 ;  /* 0x200000ffff27c231 */ /* 0x000fc600003409e0 */
[----:B------:R-:W-:Y:S02]  /*e790*/  @!P3 PRMT R225, R40, 0x5410, RZ ;  /* 0x0000541028e1b816 */ /* 0x000fe400000000ff */
[----:B------:R-:W-:Y:S02]  /*e7a0*/  ISETP.LE.U32.AND P3, PT, R0, UR6, PT ;  /* 0x0000000600007c0c */ /* 0x000fe4000bf63070 */
[----:B------:R-:W-:Y:S02]  /*e7b0*/  SHF.R.U32.HI R0, RZ, 0x18, R54 ;  /* 0x00000018ff007819 */ /* 0x000fe40000011636 */
[----:B------:R-:W-:Y:S02]  /*e7c0*/  @!P4 PRMT R224, R39, 0x5410, RZ ;  /* 0x0000541027e0c816 */ /* 0x000fe400000000ff */
[----:B------:R-:W-:Y:S02]  /*e7d0*/  ISETP.LE.U32.AND P4, PT, R0, UR6, PT ;  /* 0x0000000600007c0c */ /* 0x000fe4000bf83070 */
[----:B-1----:R-:W-:-:S04]  /*e7e0*/  F2FP.BF16.F32.PACK_AB R0, R17, R13 ;  /* 0x0000000d1100723e */ /* 0x002fc800000010ff */
[C---:B------:R-:W-:Y:S02]  /*e7f0*/  PRMT R213, R0.reuse, 0x7610, R213 ;  /* 0x0000761000d57816 */ /* 0x040fe400000000d5 */
[----:B------:R-:W-:-:S03]  /*e800*/  PRMT R191, R0, 0x7632, R191 ;  /* 0x0000763200bf7816 */ /* 0x000fc600000000bf */
[----:B------:R-:W-:Y:S01]  /*e810*/  @!P5 HFMA2.BF16_V2 R53, -RZ.H0_H0, RZ.H0_H0, -R213.H0_H0 ;  /* 0x200000ffff35d231 */ /* 0x000fe200003409d5 */
[----:B------:R-:W-:Y:S01]  /*e820*/  PRMT R0, R46, 0x7771, RZ ;  /* 0x000077712e007816 */ /* 0x000fe200000000ff */
[----:B------:R-:W-:Y:S01]  /*e830*/  IMAD.MOV.U32 R40, RZ, RZ, R116 ;  /* 0x000000ffff287224 */ /* 0x000fe200078e0074 */
[----:B------:R-:W-:Y:S02]  /*e840*/  PRMT R209, R23, 0x7632, R209 ;  /* 0x0000763217d17816 */ /* 0x000fe400000000d1 */
[----:B------:R-:W1:Y:S01]  /*e850*/  MUFU.EX2 R23, R239 ;  /* 0x000000ef00177308 */ /* 0x000e620000000800 */
[----:B------:R-:W-:Y:S01]  /*e860*/  PRMT R116, R213, 0x5410, R191 ;  /* 0x00005410d5747816 */ /* 0x000fe200000000bf */
[----:B------:R-:W-:Y:S01]  /*e870*/  @!P4 HFMA2.BF16_V2 R52, -RZ.H0_H0, RZ.H0_H0, -R191.H0_H0 ;  /* 0x200000ffff34c231 */ /* 0x000fe200003409bf */
[----:B------:R-:W-:Y:S02]  /*e880*/  @!P5 PRMT R213, R53, 0x5410, RZ ;  /* 0x0000541035d5d816 */ /* 0x000fe400000000ff */
[----:B------:R-:W-:-:S02]  /*e890*/  ISETP.GT.U32.AND P5, PT, R0, UR6, PT ;  /* 0x0000000600007c0c */ /* 0x000fc4000bfa4070 */
[----:B------:R-:W-:Y:S01]  /*e8a0*/  PRMT R0, R46, 0x7772, RZ ;  /* 0x000077722e007816 */ /* 0x000fe200000000ff */
[----:B------:R-:W-:Y:S01]  /*e8b0*/  @!P3 HFMA2.BF16_V2 R58, -RZ.H0_H0, RZ.H0_H0, -R214.H0_H0 ;  /* 0x200000ffff3ab231 */ /* 0x000fe200003409d6 */
[----:B------:R-:W-:Y:S02]  /*e8c0*/  @!P4 PRMT R191, R52, 0x5410, RZ ;  /* 0x0000541034bfc816 */ /* 0x000fe400000000ff */
[----:B------:R-:W-:Y:S01]  /*e8d0*/  ISETP.GT.U32.AND P4, PT, R0, UR6, PT ;  /* 0x0000000600007c0c */ /* 0x000fe2000bf84070 */
[----:B------:R-:W-:Y:S01]  /*e8e0*/  IMAD.MOV.U32 R53, RZ, RZ, R131 ;  /* 0x000000ffff357224 */ /* 0x000fe200078e0083 */
[----:B------:R-:W-:Y:S01]  /*e8f0*/  PRMT R0, R46, 0x7773, RZ ;  /* 0x000077732e007816 */ /* 0x000fe200000000ff */
[----:B------:R-:W-:Y:S01]  /*e900*/  IMAD.MOV.U32 R52, RZ, RZ, R130 ;  /* 0x000000ffff347224 */ /* 0x000fe200078e0082 */
[----:B------:R-:W-:Y:S02]  /*e910*/  PRMT R131, R214, 0x5410, R209 ;  /* 0x00005410d6837816 */ /* 0x000fe400000000d1 */
[----:B------:R-:W-:-:S02]  /*e920*/  @!P3 PRMT R214, R58, 0x5410, RZ ;  /* 0x000054103ad6b816 */ /* 0x000fc400000000ff */
[----:B------:R-:W-:Y:S01]  /*e930*/  MOV R39, R7 ;  /* 0x0000000700277202 */ /* 0x000fe20000000f00 */
[----:B------:R-:W-:Y:S01]  /*e940*/  FADD.FTZ R7, R37, R2 ;  /* 0x0000000225077221 */ /* 0x000fe20000010000 */
[----:B------:R-:W-:Y:S01]  /*e950*/  ISETP.GT.U32.AND P3, PT, R0, UR6, PT ;  /* 0x0000000600007c0c */ /* 0x000fe2000bf64070 */
[----:B------:R-:W-:Y:S01]  /*e960*/  IMAD.MOV.U32 R2, RZ, RZ, R52 ;  /* 0x000000ffff027224 */ /* 0x000fe200078e0034 */
[----:B-1----:R-:W-:Y:S01]  /*e970*/  F2FP.BF16.F32.PACK_AB R0, R23, R22 ;  /* 0x000000161700723e */ /* 0x002fe200000010ff */
[----:B------:R-:W-:Y:S02]  /*e980*/  IMAD.MOV.U32 R3, RZ, RZ, R53 ;  /* 0x000000ffff037224 */ /* 0x000fe400078e0035 */
[----:B------:R-:W-:Y:S01]  /*e990*/  IMAD.WIDE.U32 R52, R10, -0x2daee0ad, RZ ;  /* 0xd2511f530a347825 */ /* 0x000fe200078e00ff */
[C---:B------:R-:W-:Y:S02]  /*e9a0*/  PRMT R190, R0.reuse, 0x7610, R190 ;  /* 0x0000761000be7816 */ /* 0x040fe400000000be */
[----:B------:R-:W-:-:S02]  /*e9b0*/  PRMT R189, R0, 0x7632, R189 ;  /* 0x0000763200bd7816 */ /* 0x000fc400000000bd */
[----:B------:R-:W-:Y:S01]  /*e9c0*/  LOP3.LUT R55, R6, UR4, R53, 0x96, !PT ;  /* 0x0000000406377c12 */ /* 0x000fe2000f8e9635 */
[----:B------:R-:W-:Y:S01]  /*e9d0*/  @P4 HFMA2.BF16_V2 R60, -RZ.H0_H0, RZ.H0_H0, -R190.H0_H0 ;  /* 0x200000ffff3c4231 */ /* 0x000fe200003409be */
[----:B------:R-:W-:Y:S02]  /*e9e0*/  PRMT R130, R190, 0x5410, R189 ;  /* 0x00005410be827816 */ /* 0x000fe400000000bd */
[C---:B------:R-:W-:Y:S01]  /*e9f0*/  LOP3.LUT R0, R55.reuse, 0xff, RZ, 0xc0, !PT ;  /* 0x000000ff37007812 */ /* 0x040fe200078ec0ff */
[----:B------:R-:W-:Y:S01]  /*ea00*/  @P3 HFMA2.BF16_V2 R59, -RZ.H0_H0, RZ.H0_H0, -R189.H0_H0 ;  /* 0x200000ffff3b3231 */ /* 0x000fe200003409bd */
[----:B------:R-:W-:Y:S02]  /*ea10*/  @P4 PRMT R190, R60, 0x5410, RZ ;  /* 0x000054103cbe4816 */ /* 0x000fe400000000ff */
[----:B------:R-:W-:Y:S02]  /*ea20*/  ISETP.LE.U32.AND P4, PT, R0, UR6, PT ;  /* 0x0000000600007c0c */ /* 0x000fe4000bf83070 */
[----:B------:R-:W-:-:S02]  /*ea30*/  LOP3.LUT R0, R55, 0xffff, RZ, 0xc0, !PT ;  /* 0x0000ffff37007812 */ /* 0x000fc400078ec0ff */
[----:B------:R-:W-:Y:S01]  /*ea40*/  @P3 PRMT R189, R59, 0x5410, RZ ;  /* 0x000054103bbd3816 */ /* 0x000fe200000000ff */
[----:B------:R-:W-:Y:S01]  /*ea50*/  IMAD.MOV.U32 R59, RZ, RZ, R3 ;  /* 0x000000ffff3b7224 */ /* 0x000fe200078e0003 */
[--C-:B------:R-:W-:Y:S02]  /*ea60*/  SHF.R.U32.HI R3, RZ, 0x8, R0.reuse ;  /* 0x00000008ff037819 */ /* 0x100fe40000011600 */
[----:B------:R-:W-:Y:S01]  /*ea70*/  PRMT R0, R55, 0x7632, R0 ;  /* 0x0000763237007816 */ /* 0x000fe20000000000 */
[----:B------:R-:W-:Y:S02]  /*ea80*/  @P5 HFMA2.BF16_V2 R56, -RZ.H0_H0, RZ.H0_H0, -R209.H0_H0 ;  /* 0x200000ffff385231 */ /* 0x000fe400003409d1 */
[----:B------:R-:W-:Y:S01]  /*ea90*/  IMAD.MOV.U32 R58, RZ, RZ, R2 ;  /* 0x000000ffff3a7224 */ /* 0x000fe200078e0002 */
[----:B------:R-:W-:Y:S01]  /*eaa0*/  LOP3.LUT R2, R0, 0xff, RZ, 0xc0, !PT ;  /* 0x000000ff00027812 */ /* 0x000fe200078ec0ff */
[----:B------:R-:W-:Y:S01]  /*eab0*/  IMAD.MOV.U32 R36, RZ, RZ, R39 ;  /* 0x000000ffff247224 */ /* 0x000fe200078e0027 */
[----:B------:R-:W-:Y:S01]  /*eac0*/  @P5 PRMT R209, R56, 0x5410, RZ ;  /* 0x0000541038d15816 */ /* 0x000fe200000000ff */
[----:B------:R-:W-:Y:S01]  /*ead0*/  IMAD.MOV.U32 R39, RZ, RZ, R121 ;  /* 0x000000ffff277224 */ /* 0x000fe200078e0079 */
[----:B------:R-:W-:Y:S01]  /*eae0*/  ISETP.LE.U32.AND P5, PT, R2, UR6, PT ;  /* 0x0000000602007c0c */ /* 0x000fe2000bfa3070 */
[----:B------:R-:W-:Y:S01]  /*eaf0*/  IMAD.MOV.U32 R121, RZ, RZ, R118 ;  /* 0x000000ffff797224 */ /* 0x000fe200078e0076 */
[----:B------:R-:W-:Y:S01]  /*eb00*/  LOP3.LUT R2, R248, UR16, R9, 0x96, !PT ;  /* 0x00000010f8027c12 */ /* 0x000fe2000f8e9609 */
[----:B------:R-:W-:-:S02]  /*eb10*/  IMAD.MOV.U32 R118, RZ, RZ, R237 ;  /* 0x000000ffff767224 */ /* 0x000fc400078e00ed */
[----:B------:R-:W2:Y:S04]  /*eb20*/  LDL.LU R237, [R1+0x210] ;  /* 0x0002100001ed7983 */ /* 0x000ea80000300800 */
[----:B------:R-:W3:Y:S01]  /*eb30*/  LDL.LU.64 R248, [R1+0x208] ;  /* 0x0002080001f87983 */ /* 0x000ee20000300a00 */
[----:B------:R-:W-:Y:S01]  /*eb40*/  LOP3.LUT R6, R8, UR31, R59, 0x96, !PT ;  /* 0x0000001f08067c12 */ /* 0x000fe2000f8e963b */
[----:B------:R-:W-:Y:S02]  /*eb50*/  IMAD.MOV.U32 R8, RZ, RZ, R250 ;  /* 0x000000ffff087224 */ /* 0x000fe400078e00fa */
[----:B------:R-:W-:Y:S02]  /*eb60*/  IMAD.MOV.U32 R9, RZ, RZ, R251 ;  /* 0x000000ffff097224 */ /* 0x000fe400078e00fb */
[----:B------:R-:W4:Y:S01]  /*eb70*/  LDL.LU.64 R250, [R1+0x200] ;  /* 0x0002000001fa7983 */ /* 0x000f220000300a00 */
[----:B------:R-:W-:Y:S01]  /*eb80*/  LOP3.LUT R0, R3, 0xffff, RZ, 0xc0, !PT ;  /* 0x0000ffff03007812 */ /* 0x000fe200078ec0ff */
[----:B------:R-:W1:Y:S01]  /*eb90*/  MUFU.EX2 R12, R207 ;  /* 0x000000cf000c7308 */ /* 0x000e620000000800 */
[----:B------:R-:W-:Y:S01]  /*eba0*/  PRMT R183, R34, 0x7610, R183 ;  /* 0x0000761022b77816 */ /* 0x000fe200000000b7 */
[----:B------:R-:W-:Y:S01]  /*ebb0*/  FADD.FTZ R3, R13, R5 ;  /* 0x000000050d037221 */ /* 0x000fe20000010000 */
[----:B------:R-:W-:Y:S01]  /*ebc0*/  ISETP.LE.U32.AND P3, PT, R0, UR6, PT ;  /* 0x0000000600007c0c */ /* 0x000fe2000bf63070 */
[----:B------:R-:W-:Y:S01]  /*ebd0*/  IMAD.MOV.U32 R0, RZ, RZ, R52 ;  /* 0x000000ffff007224 */ /* 0x000fe200078e0034 */
[----:B------:R-:W-:Y:S01]  /*ebe0*/  MUFU.EX2 R5, R194 ;  /* 0x000000c200057308 */ /* 0x000fe20000000800 */
[----:B------:R-:W-:Y:S01]  /*ebf0*/  @!P4 HFMA2.BF16_V2 R62, -RZ.H0_H0, RZ.H0_H0, -R183.H0_H0 ;  /* 0x200000ffff3ec231 */ /* 0x000fe200003409b7 */
[----:B------:R-:W-:Y:S01]  /*ec00*/  PRMT R182, R34, 0x7632, R182 ;  /* 0x0000763222b67816 */ /* 0x000fe200000000b6 */
[----:B------:R-:W-:Y:S01]  /*ec10*/  FADD.FTZ R11, R38, R4 ;  /* 0x00000004260b7221 */ /* 0x000fe20000010000 */
[----:B------:R-:W-:Y:S01]  /*ec20*/  IMAD.MOV.U32 R38, RZ, RZ, R120 ;  /* 0x000000ffff267224 */ /* 0x000fe200078e0078 */
[----:B------:R-:W-:Y:S01]  /*ec30*/  LOP3.LUT R0, R0, 0xff, RZ, 0xc0, !PT ;  /* 0x000000ff00007812 */ /* 0x000fe200078ec0ff */
[----:B------:R-:W1:Y:S01]  /*ec40*/  MUFU.EX2 R4, R201 ;  /* 0x000000c900047308 */ /* 0x000e620000000800 */
[----:B------:R-:W-:Y:S01]  /*ec50*/  IMAD.MOV.U32 R120, RZ, RZ, R119 ;  /* 0x000000ffff787224 */ /* 0x000fe200078e0077 */
[----:B------:R-:W-:-:S02]  /*ec60*/  PRMT R119, R183, 0x5410, R182 ;  /* 0x00005410b7777816 */ /* 0x000fc400000000b6 */
[----:B------:R-:W-:Y:S02]  /*ec70*/  @!P4 PRMT R183, R62, 0x5410, RZ ;  /* 0x000054103eb7c816 */ /* 0x000fe400000000ff */
[----:B------:R-:W-:Y:S01]  /*ec80*/  ISETP.LE.U32.AND P4, PT, R0, UR6, PT ;  /* 0x0000000600007c0c */ /* 0x000fe2000bf83070 */
[----:B-1----:R-:W-:Y:S01]  /*ec90*/  FADD.FTZ R0, R12, R11 ;  /* 0x0000000b0c007221 */ /* 0x002fe20000010000 */
[----:B------:R-:W-:Y:S01]  /*eca0*/  F2FP.BF16.F32.PACK_AB R129, R4, R5 ;  /* 0x000000050481723e */ /* 0x000fe200000010ff */
[----:B------:R-:W-:Y:S01]  /*ecb0*/  FADD.FTZ R13, R17, R3 ;  /* 0x00000003110d7221 */ /* 0x000fe20000010000 */
[----:B------:R-:W-:Y:S02]  /*ecc0*/  IMAD.MOV.U32 R59, RZ, RZ, R39 ;  /* 0x000000ffff3b7224 */ /* 0x000fe400078e0027 */
[----:B------:R-:W-:-:S05]  /*ecd0*/  @!P3 HFMA2.BF16_V2 R68, -RZ.H0_H0, RZ.H0_H0, -R182.H0_H0 ;  /* 0x200000ffff44b231 */ /* 0x000fca00003409b6 */
[----:B------:R-:W-:Y:S01]  /*ece0*/  @!P3 PRMT R182, R68, 0x5410, RZ ;  /* 0x0000541044b6b816 */ /* 0x000fe200000000ff */
[----:B---3--:R-:W-:Y:S02]  /*ecf0*/  IMAD.MOV.U32 R47, RZ, RZ, R249 ;  /* 0x000000ffff2f7224 */ /* 0x008fe400078e00f9 */
[----:B------:R-:W3:Y:S04]  /*ed00*/  LDL.LU R249, [R1+0x1fc] ;  /* 0x0001fc0001f97983 */ /* 0x000ee80000300800 */
[----:B------:R-:W3:Y:S01]  /*ed10*/  LDL.LU R37, [R1+0xc4] ;  /* 0x0000c40001257983 */ /* 0x000ee20000300800 */
[----:B--2---:R-:W1:Y:S02]  /*ed20*/  MUFU.EX2 R10, R237 ;  /* 0x000000ed000a7308 */ /* 0x004e640000000800 */
[C---:B-1----:R-:W-:Y:S01]  /*ed30*/  F2FP.BF16.F32.PACK_AB R128, R10.reuse, R12 ;  /* 0x0000000c0a80723e */ /* 0x042fe200000010ff */
[----:B------:R-:W-:Y:S01]  /*ed40*/  FADD.FTZ R12, R10, R0 ;  /* 0x000000000a0c7221 */ /* 0x000fe20000010000 */
[----:B------:R-:W-:Y:S01]  /*ed50*/  FADD.FTZ R0, R5, R7 ;  /* 0x0000000705007221 */ /* 0x000fe20000010000 */
[----:B------:R-:W-:-:S03]  /*ed60*/  IMAD.MOV.U32 R5, RZ, RZ, R9 ;  /* 0x000000ffff057224 */ /* 0x000fc600078e0009 */
[----:B------:R-:W-:Y:S01]  /*ed70*/  FADD.FTZ R10, R4, R0 ;  /* 0x00000000040a7221 */ /* 0x000fe20000010000 */
[----:B------:R-:W-:Y:S02]  /*ed80*/  IMAD.MOV.U32 R4, RZ, RZ, R8 ;  /* 0x000000ffff047224 */ /* 0x000fe400078e0008 */
[----:B------:R-:W-:-:S05]  /*ed90*/  IMAD.WIDE.U32 R8, R2, -0x2daee0ad, RZ ;  /* 0xd2511f5302087825 */ /* 0x000fca00078e00ff */
[----:B------:R-:W-:-:S05]  /*eda0*/  LOP3.LUT R0, R4, UR30, R9, 0x96, !PT ;  /* 0x0000001e04007c12 */ /* 0x000fca000f8e9609 */
[----:B------:R-:W-:-:S04]  /*edb0*/  IMAD.WIDE.U32 R4, R0, -0x326172a9, RZ ;  /* 0xcd9e8d5700047825 */ /* 0x000fc800078e00ff */
[----:B------:R-:W-:Y:S01]  /*edc0*/  IMAD.WIDE.U32 R6, R6, -0x2daee0ad, RZ ;  /* 0xd2511f5306067825 */ /* 0x000fe200078e00ff */
[----:B------:R-:W-:-:S04]  /*edd0*/  LOP3.LUT R2, R58, UR29, R5, 0x96, !PT ;  /* 0x0000001d3a027c12 */ /* 0x000fc8000f8e9605 */
        /* <DEDUP_REMOVED lines=8> */
[----:B------:R-:W-:-:S04]  /*ee60*/  IMAD.WIDE.U32 R2, R3, -0x326172a9, RZ ;  /* 0xcd9e8d5703027825 */ /* 0x000fc800078e00ff */
[----:B------:R-:W-:-:S05]  /*ee70*/  IMAD.WIDE.U32 R38, R0, -0x326172a9, RZ ;  /* 0xcd9e8d5700267825 */ /* 0x000fca00078e00ff */
[----:B------:R-:W-:-:S04]  /*ee80*/  LOP3.LUT R39, R2, UR14, R39, 0x96, !PT ;  /* 0x0000000e02277c12 */ /* 0x000fc8000f8e9627 */
[----:B------:R-:W-:-:S04]  /*ee90*/  LOP3.LUT R0, R39, 0xff, RZ, 0xc0, !PT ;  /* 0x000000ff27007812 */ /* 0x000fc800078ec0ff */
        /* <DEDUP_REMOVED lines=8> */
[----:B------:R-:W-:Y:S02]  /*ef20*/  PRMT R0, R39, 0x7632, R0 ;  /* 0x0000763227007816 */ /* 0x000fe40000000000 */
[----:B----4-:R-:W-:Y:S02]  /*ef30*/  PRMT R251, R128, 0x7632, R251 ;  /* 0x0000763280fb7816 */ /* 0x010fe400000000fb */
[----:B------:R-:W-:-:S07]  /*ef40*/  LOP3.LUT R0, R0, 0xff, RZ, 0xc0, !PT ;  /* 0x000000ff00007812 */ /* 0x000fce00078ec0ff */
[----:B------:R-:W-:-:S05]  /*ef50*/  @!P3 HFMA2.BF16_V2 R69, -RZ.H0_H0, RZ.H0_H0, -R128.H1_H1 ;  /* 0x200000ffff45b231 */ /* 0x000fca0000360980 */
[----:B------:R-:W-:Y:S02]  /*ef60*/  @!P3 PRMT R251, R69, 0x5410, RZ ;  /* 0x0000541045fbb816 */ /* 0x000fe400000000ff */
[----:B------:R-:W-:Y:S02]  /*ef70*/  ISETP.LE.U32.AND P3, PT, R0, UR6, PT ;  /* 0x0000000600007c0c */ /* 0x000fe4000bf63070 */
[----:B------:R-:W-:Y:S02]  /*ef80*/  SHF.R.U32.HI R0, RZ, 0x18, R39 ;  /* 0x00000018ff007819 */ /* 0x000fe40000011627 */
[----:B------:R-:W-:-:S09]  /*ef90*/  PRMT R250, R129, 0x7610, R250 ;  /* 0x0000761081fa7816 */ /* 0x000fd200000000fa */
[----:B------:R-:W-:-:S05]  /*efa0*/  @!P3 HFMA2.BF16_V2 R71, -RZ.H0_H0, RZ.H0_H0, -R129.H0_H0 ;  /* 0x200000ffff47b231 */ /* 0x000fca0000340981 */
[----:B------:R-:W-:Y:S02]  /*efb0*/  @!P3 PRMT R250, R71, 0x5410, RZ ;  /* 0x0000541047fab816 */ /* 0x000fe400000000ff */
[----:B------:R-:W-:Y:S01]  /*efc0*/  ISETP.LE.U32.AND P3, PT, R0, UR6, PT ;  /* 0x0000000600007c0c */ /* 0x000fe2000bf63070 */
[----:B------:R-:W-:Y:S01]  /*efd0*/  MUFU.EX2 R4, R242 ;  /* 0x000000f200047308 */ /* 0x000fe20000000800 */
[----:B------:R-:W-:Y:S01]  /*efe0*/  LOP3.LUT R11, R6, UR15, R3, 0x96, !PT ;  /* 0x0000000f060b7c12 */ /* 0x000fe2000f8e9603 */
[----:B------:R-:W-:Y:S02]  /*eff0*/  IMAD.MOV.U32 R0, RZ, RZ, R38 ;  /* 0x000000ffff007224 */ /* 0x000fe400078e0026 */
[----:B------:R-:W1:Y:S04]  /*f000*/  MUFU.EX2 R3, R243 ;  /* 0x000000f300037308 */ /* 0x000e680000000800 */
[----:B------:R-:W-:Y:S01]  /*f010*/  MUFU.EX2 R6, R241 ;  /* 0x000000f100067308 */ /* 0x000fe20000000800 */
[----:B------:R-:W-:-:S03]  /*f020*/  LOP3.LUT R0, R0, 0xff, RZ, 0xc0, !PT ;  /* 0x000000ff00007812 */ /* 0x000fc600078ec0ff */
[----:B------:R-:W-:Y:S01]  /*f030*/  @!P3 HFMA2.BF16_V2 R76, -RZ.H0_H0, RZ.H0_H0, -R129.H1_H1 ;  /* 0x200000ffff4cb231 */ /* 0x000fe20000360981 */
[----:B------:R-:W2:Y:S04]  /*f040*/  MUFU.EX2 R5, R240 ;  /* 0x000000f000057308 */ /* 0x000ea80000000800 */
[----:B------:R4:W4:Y:S04]  /*f050*/  MUFU.EX2 R7, R248 ;  /* 0x000000f800077308 */ /* 0x0009280000000800 */
[----:B------:R4:W3:Y:S01]  /*f060*/  MUFU.EX2 R9, R47 ;  /* 0x0000002f00097308 */ /* 0x0008e20000000800 */
[----:B-1----:R-:W-:-:S02]  /*f070*/  F2FP.BF16.F32.PACK_AB R87, R3, R4 ;  /* 0x000000040357723e */ /* 0x002fc400000010ff */
[----:B--2---:R-:W-:Y:S01]  /*f080*/  F2FP.BF16.F32.PACK_AB R86, R5, R6 ;  /* 0x000000060556723e */ /* 0x004fe200000010ff */
[----:B------:R-:W-:Y:S01]  /*f090*/  FADD.FTZ R2, R22, R13 ;  /* 0x0000000d16027221 */ /* 0x000fe20000010000 */
[----:B----4-:R-:W-:-:S03]  /*f0a0*/  PRMT R248, R87, 0x7610, R248 ;  /* 0x0000761057f87816 */ /* 0x010fc600000000f8 */
[----:B------:R-:W-:-:S04]  /*f0b0*/  FADD.FTZ R2, R23, R2 ;  /* 0x0000000217027221 */ /* 0x000fc80000010000 */
[----:B------:R-:W-:Y:S01]  /*f0c0*/  FADD.FTZ R2, R7, R2 ;  /* 0x0000000207027221 */ /* 0x000fe20000010000 */
[----:B------:R-:W-:Y:S02]  /*f0d0*/  IMAD.MOV.U32 R68, RZ, RZ, R58 ;  /* 0x000000ffff447224 */ /* 0x000fe400078e003a */
[----:B------:R-:W-:Y:S02]  /*f0e0*/  IMAD.MOV.U32 R58, RZ, RZ, R36 ;  /* 0x000000ffff3a7224 */ /* 0x000fe400078e0024 */
[----:B------:R-:W-:Y:S02]  /*f0f0*/  IMAD.MOV.U32 R36, RZ, RZ, R125 ;  /* 0x000000ffff247224 */ /* 0x000fe400078e007d */
[----:B------:R-:W-:Y:S01]  /*f100*/  IMAD.MOV.U32 R56, RZ, RZ, R84 ;  /* 0x000000ffff387224 */ /* 0x000fe200078e0054 */
[----:B------:R-:W-:Y:S01]  /*f110*/  PRMT R177, R45, 0x7610, R177 ;  /* 0x000076102db17816 */ /* 0x000fe200000000b1 */
[----:B------:R-:W-:Y:S02]  /*f120*/  IMAD.MOV.U32 R47, RZ, RZ, R40 ;  /* 0x000000ffff2f7224 */ /* 0x000fe400078e0028 */
[----:B------:R-:W-:-:S02]  /*f130*/  IMAD.MOV.U32 R40, RZ, RZ, R85 ;  /* 0x000000ffff287224 */ /* 0x000fc400078e0055 */
[----:B------:R-:W-:-:S04]  /*f140*/  IMAD.WIDE.U32 R84, R11, -0x2daee0ad, RZ ;  /* 0xd2511f530b547825 */ /* 0x000fc800078e00ff */
[----:B------:R-:W-:Y:S01]  /*f150*/  @!P4 HFMA2.BF16_V2 R81, -RZ.H0_H0, RZ.H0_H0, -R177.H0_H0 ;  /* 0x200000ffff51c231 */ /* 0x000fe200003409b1 */
[----:B------:R-:W-:Y:S02]  /*f160*/  PRMT R178, R45, 0x7632, R178 ;  /* 0x000076322db27816 */ /* 0x000fe400000000b2 */
[----:B------:R-:W-:Y:S02]  /*f170*/  LOP3.LUT R45, R8, UR4, R85, 0x96, !PT ;  /* 0x00000004082d7c12 */ /* 0x000fe4000f8e9655 */
[----:B------:R-:W-:Y:S02]  /*f180*/  PRMT R194, R177, 0x5410, R178 ;  /* 0x00005410b1c27816 */ /* 0x000fe400000000b2 */
[----:B------:R-:W-:Y:S02]  /*f190*/  @!P4 PRMT R177, R81, 0x5410, RZ ;  /* 0x0000541051b1c816 */ /* 0x000fe400000000ff */
[----:B---3--:R-:W-:Y:S02]  /*f1a0*/  PRMT R249, R129, 0x7632, R249 ;  /* 0x0000763281f97816 */ /* 0x008fe400000000f9 */
[----:B------:R-:W-:-:S02]  /*f1b0*/  @!P3 PRMT R249, R76, 0x5410, RZ ;  /* 0x000054104cf9b816 */ /* 0x000fc400000000ff */
[----:B------:R-:W-:Y:S01]  /*f1c0*/  ISETP.LE.U32.AND P3, PT, R0, UR6, PT ;  /* 0x0000000600007c0c */ /* 0x000fe2000bf63070 */
[----:B------:R-:W-:-:S04]  /*f1d0*/  FADD.FTZ R0, R4, R12 ;  /* 0x0000000c04007221 */ /* 0x000fc80000010000 */
[----:B------:R-:W-:Y:S01]  /*f1e0*/  FADD.FTZ R3, R3, R0 ;  /* 0x0000000003037221 */ /* 0x000fe20000010000 */
[----:B------:R-:W-:-:S04]  /*f1f0*/  FADD.FTZ R0, R6, R10 ;  /* 0x0000000a06007221 */ /* 0x000fc80000010000 */
[----:B------:R-:W-:Y:S01]  /*f200*/  FADD.FTZ R5, R5, R0 ;  /* 0x0000000005057221 */ /* 0x000fe20000010000 */
[----:B------:R-:W-:Y:S02]  /*f210*/  F2FP.BF16.F32.PACK_AB R0, R9, R7 ;  /* 0x000000070900723e */ /* 0x000fe400000010ff */
[----:B------:R-:W-:Y:S02]  /*f220*/  @!P3 HFMA2.BF16_V2 R77, -RZ.H0_H0, RZ.H0_H0, -R87.H0_H0 ;  /* 0x200000ffff4db231 */ /* 0x000fe40000340957 */
[C---:B------:R-:W-:Y:S02]  /*f230*/  PRMT R181, R0.reuse, 0x7610, R181 ;  /* 0x0000761000b57816 */ /* 0x040fe400000000b5 */
[----:B------:R-:W-:Y:S02]  /*f240*/  PRMT R179, R0, 0x7632, R179 ;  /* 0x0000763200b37816 */ /* 0x000fe400000000b3 */
[----:B------:R-:W-:Y:S02]  /*f250*/  PRMT R0, R38, 0x7771, RZ ;  /* 0x0000777126007816 */ /* 0x000fe400000000ff */
[----:B------:R-:W-:-:S02]  /*f260*/  @!P3 PRMT R248, R77, 0x5410, RZ ;  /* 0x000054104df8b816 */ /* 0x000fc400000000ff */
[----:B------:R-:W-:Y:S01]  /*f270*/  ISETP.GT.U32.AND P3, PT, R0, UR6, PT ;  /* 0x0000000600007c0c */ /* 0x000fe2000bf64070 */
[----:B------:R-:W1:Y:S01]  /*f280*/  MUFU.EX2 R4, R246 ;  /* 0x000000f600047308 */ /* 0x000e620000000800 */
[----:B------:R-:W-:Y:S02]  /*f290*/  @!P5 HFMA2.BF16_V2 R78, -RZ.H0_H0, RZ.H0_H0, -R181.H0_H0 ;  /* 0x200000ffff4ed231 */ /* 0x000fe400003409b5 */
[----:B------:R-:W-:Y:S01]  /*f2a0*/  FADD.FTZ R6, R9, R2 ;  /* 0x0000000209067221 */ /* 0x000fe20000010000 */
[----:B------:R-:W-:Y:S01]  /*f2b0*/  SHF.R.U32.HI R0, RZ, 0x18, R55 ;  /* 0x00000018ff007819 */ /* 0x000fe20000011637 */
[----:B------:R2:W3:Y:S01]  /*f2c0*/  MUFU.EX2 R2, R247 ;  /* 0x000000f700027308 */ /* 0x0004e20000000800 */
[----:B------:R-:W-:Y:S02]  /*f2d0*/  PRMT R125, R181, 0x5410, R179 ;  /* 0x00005410b57d7816 */ /* 0x000fe400000000b3 */
[----:B------:R-:W-:Y:S02]  /*f2e0*/  @!P5 PRMT R181, R78, 0x5410, RZ ;  /* 0x000054104eb5d816 */ /* 0x000fe400000000ff */
[----:B------:R-:W-:-:S02]  /*f2f0*/  ISETP.LE.U32.AND P5, PT, R0, UR6, PT ;  /* 0x0000000600007c0c */ /* 0x000fc4000bfa3070 */
[----:B------:R-:W-:Y:S01]  /*f300*/  @P3 HFMA2.BF16_V2 R79, -RZ.H0_H0, RZ.H0_H0, -R87.H1_H1 ;  /* 0x200000ffff4f3231 */ /* 0x000fe20000360957 */
[----:B------:R-:W-:Y:S02]  /*f310*/  PRMT R0, R38, 0x7772, RZ ;  /* 0x0000777226007816 */ /* 0x000fe400000000ff */
[----:B--2---:R-:W-:Y:S02]  /*f320*/  PRMT R247, R87, 0x7632, R247 ;  /* 0x0000763257f77816 */ /* 0x004fe400000000f7 */
[----:B------:R-:W-:Y:S02]  /*f330*/  @P3 PRMT R247, R79, 0x5410, RZ ;  /* 0x000054104ff73816 */ /* 0x000fe400000000ff */
[----:B------:R-:W-:Y:S01]  /*f340*/  ISETP.GT.U32.AND P3, PT, R0, UR6, PT ;  /* 0x0000000600007c0c */ /* 0x000fe2000bf64070 */
[----:B-1----:R-:W-:Y:S02]  /*f350*/  FADD.FTZ R0, R4, R3 ;  /* 0x0000000304007221 */ /* 0x002fe40000010000 */
[----:B------:R-:W1:Y:S01]  /*f360*/  MUFU.EX2 R3, R244 ;  /* 0x000000f400037308 */ /* 0x000e620000000800 */
[C---:B---3--:R-:W-:Y:S01]  /*f370*/  F2FP.BF16.F32.PACK_AB R180, R2.reuse, R4 ;  /* 0x0000000402b4723e */ /* 0x048fe200000010ff */
[----:B------:R-:W-:-:S02]  /*f380*/  FADD.FTZ R7, R2, R0 ;  /* 0x0000000002077221 */ /* 0x000fc40000010000 */
[----:B------:R-:W2:Y:S01]  /*f390*/  MUFU.EX2 R2, R245 ;  /* 0x000000f500027308 */ /* 0x000ea20000000800 */
[----:B------:R-:W-:-:S05]  /*f3a0*/  PRMT R246, R86, 0x7610, R246 ;  /* 0x0000761056f67816 */ /* 0x000fca00000000f6 */
[----:B------:R-:W-:Y:S02]  /*f3b0*/  @P3 HFMA2.BF16_V2 R80, -RZ.H0_H0, RZ.H0_H0, -R86.H0_H0 ;  /* 0x200000ffff503231 */ /* 0x000fe40000340956 */
[----:B-1----:R-:W-:-:S04]  /*f3c0*/  FADD.FTZ R0, R3, R5 ;  /* 0x0000000503007221 */ /* 0x002fc80000010000 */
[----:B--2---:R-:W-:Y:S01]  /*f3d0*/  FADD.FTZ R5, R2, R0 ;  /* 0x0000000002057221 */ /* 0x004fe20000010000 */
[----:B------:R-:W-:Y:S02]  /*f3e0*/  PRMT R0, R38, 0x7773, RZ ;  /* 0x0000777326007816 */ /* 0x000fe400000000ff */
[----:B------:R-:W-:Y:S02]  /*f3f0*/  @P3 PRMT R246, R80, 0x5410, RZ ;  /* 0x0000541050f63816 */ /* 0x000fe400000000ff */
[----:B------:R-:W-:Y:S02]  /*f400*/  F2FP.BF16.F32.PACK_AB R163, R2, R3 ;  /* 0x0000000302a3723e */ /* 0x000fe400000010ff */
[----:B------:R-:W-:Y:S01]  /*f410*/  ISETP.GT.U32.AND P3, PT, R0, UR6, PT ;  /* 0x0000000600007c0c */ /* 0x000fe2000bf64070 */
[----:B------:R1:W-:Y:S01]  /*f420*/  MUFU.EX2 R3, R37 ;  /* 0x0000002500037308 */ /* 0x0003e20000000800 */
[----:B------:R-:W-:Y:S01]  /*f430*/  @!P5 HFMA2.BF16_V2 R82, -RZ.H0_H0, RZ.H0_H0, -R179.H0_H0 ;  /* 0x200000ffff52d231 */ /* 0x000fe200003409b3 */
[----:B------:R-:W-:-:S04]  /*f440*/  PRMT R0, R52, 0x7771, RZ ;  /* 0x0000777134007816 */ /* 0x000fc800000000ff */
[----:B------:R-:W-:Y:S02]  /*f450*/  @!P5 PRMT R179, R82, 0x5410, RZ ;  /* 0x0000541052b3d816 */ /* 0x000fe400000000ff */
[----:B-1----:R-:W-:-:S04]  /*f460*/  MOV R37, R56 ;  /* 0x0000003800257202 */ /* 0x002fc80000000f00 */
[----:B------:R-:W1:Y:S01]  /*f470*/  MUFU.EX2 R4, R37 ;  /* 0x0000002500047308 */ /* 0x000e620000000800 */
[----:B------:R-:W-:Y:S02]  /*f480*/  ISETP.GT.U32.AND P5, PT, R0, UR6, PT ;  /* 0x0000000600007c0c */ /* 0x000fe4000bfa4070 */
[----:B------:R-:W-:Y:S01]  /*f490*/  PRMT R0, R52, 0x7772, RZ ;  /* 0x0000777234007816 */ /* 0x000fe200000000ff */
[----:B------:R-:W-:-:S03]  /*f4a0*/  @P3 HFMA2.BF16_V2 R83, -RZ.H0_H0, RZ.H0_H0, -R86.H1_H1 ;  /* 0x200000ffff533231 */ /* 0x000fc60000360956 */
[----:B------:R-:W-:Y:S02]  /*f4b0*/  ISETP.GT.U32.AND P4, PT, R0, UR6, PT ;  /* 0x0000000600007c0c */ /* 0x000fe4000bf84070 */
[----:B------:R-:W-:Y:S02]  /*f4c0*/  LOP3.LUT R0, R45, 0xff, RZ, 0xc0, !PT ;  /* 0x000000ff2d007812 */ /* 0x000fe400078ec0ff */
[----:B------:R-:W-:Y:S02]  /*f4d0*/  PRMT R245, R86, 0x7632, R245 ;  /* 0x0000763256f57816 */ /* 0x000fe400000000f5 */
[----:B------:R-:W-:Y:S02]  /*f4e0*/  @P3 PRMT R245, R83, 0x5410, RZ ;  /* 0x0000541053f53816 */ /* 0x000fe400000000ff */
[----:B------:R-:W-:Y:S02]  /*f4f0*/  ISETP.LE.U32.AND P3, PT, R0, UR6, PT ;  /* 0x0000000600007c0c */ /* 0x000fe4000bf63070 */
[----:B-1----:R-:W-:Y:S01]  /*f500*/  F2FP.BF16.F32.PACK_AB R0, R4, R3 ;  /* 0x000000030400723e */ /* 0x002fe200000010ff */
[----:B------:R-:W-:-:S03]  /*f510*/  IMAD.MOV.U32 R56, RZ, RZ, R112 ;  /* 0x000000ffff387224 */ /* 0x000fc600078e0070 */
[C---:B------:R-:W-:Y:S02]  /*f520*/  PRMT R176, R0.reuse, 0x7610, R176 ;  /* 0x0000761000b07816 */ /* 0x040fe400000000b0 */
[----:B------:R-:W-:Y:S02]  /*f530*/  PRMT R175, R0, 0x7632, R175 ;  /* 0x0000763200af7816 */ /* 0x000fe400000000af */
[----:B------:R-:W-:Y:S01]  /*f540*/  LOP3.LUT R0, R45, 0xffff, RZ, 0xc0, !PT ;  /* 0x0000ffff2d007812 */ /* 0x000fe200078ec0ff */
[----:B------:R-:W-:Y:S01]  /*f550*/  FADD.FTZ R2, R3, R6 ;  /* 0x0000000603027221 */ /* 0x000fe20000010000 */
[----:B------:R-:W-:Y:S02]  /*f560*/  IMAD.MOV.U32 R37, RZ, RZ, R56 ;  /* 0x000000ffff257224 */ /* 0x000fe400078e0038 */
[----:B------:R-:W-:Y:S01]  /*f570*/  IMAD.MOV.U32 R56, RZ, RZ, R36 ;  /* 0x000000ffff387224 */ /* 0x000fe200078e0024 */
[----:B------:R-:W-:Y:S01]  /*f580*/  SHF.R.U32.HI R0, RZ, 0x8, R0 ;  /* 0x00000008ff007819 */ /* 0x000fe20000011600 */
[----:B------:R-:W-:Y:S01]  /*f590*/  FADD.FTZ R2, R4, R2 ;  /* 0x0000000204027221 */ /* 0x000fe20000010000 */
[----:B------:R-:W-:-:S02]  /*f5a0*/  @P4 HFMA2.BF16_V2 R89, -RZ.H0_H0, RZ.H0_H0, -R176.H0_H0 ;  /* 0x200000ffff594231 */ /* 0x000fc400003409b0 */
[----:B------:R-:W-:Y:S01]  /*f5b0*/  IMAD.MOV.U32 R112, RZ, RZ, R75 ;  /* 0x000000ffff707224 */ /* 0x000fe200078e004b */
[----:B------:R1:W2:Y:S01]  /*f5c0*/  MUFU.EX2 R3, R37 ;  /* 0x0000002500037308 */ /* 0x0002a20000000800 */
[----:B------:R-:W-:Y:S01]  /*f5d0*/  IMAD.MOV.U32 R75, RZ, RZ, R73 ;  /* 0x000000ffff4b7224 */ /* 0x000fe200078e0049 */
[----:B------:R-:W-:Y:S01]  /*f5e0*/  LOP3.LUT R0, R0, 0xffff, RZ, 0xc0, !PT ;  /* 0x0000ffff00007812 */ /* 0x000fe200078ec0ff */
[----:B------:R-:W-:Y:S01]  /*f5f0*/  IMAD.MOV.U32 R73, RZ, RZ, R16 ;  /* 0x000000ffff497224 */ /* 0x000fe200078e0010 */
[----:B------:R-:W-:Y:S01]  /*f600*/  PRMT R12, R176, 0x5410, R175 ;  /* 0x00005410b00c7816 */ /* 0x000fe200000000af */
[----:B------:R-:W3:Y:S01]  /*f610*/  LDL.LU R16, [R1+0x1f8] ;  /* 0x0001f80001107983 */ /* 0x000ee20000300800 */
[----:B------:R-:W-:Y:S01]  /*f620*/  @P4 PRMT R176, R89, 0x5410, RZ ;  /* 0x0000541059b04816 */ /* 0x000fe200000000ff */
[----:B------:R-:W-:Y:S01]  /*f630*/  @!P3 HFMA2.BF16_V2 R88, -RZ.H0_H0, RZ.H0_H0, -R180.H0_H0 ;  /* 0x200000ffff58b231 */ /* 0x000fe200003409b4 */
[----:B------:R-:W-:Y:S01]  /*f640*/  ISETP.LE.U32.AND P4, PT, R0, UR6, PT ;  /* 0x0000000600007c0c */ /* 0x000fe2000bf83070 */
[----:B------:R4:W-:Y:S01]  /*f650*/  STL [R1+0x160], R2 ;  /* 0x0001600201007387 */ /* 0x0009e20000100800 */
[----:B------:R-:W-:Y:S01]  /*f660*/  PRMT R244, R180, 0x7610, R244 ;  /* 0x00007610b4f47816 */ /* 0x000fe200000000f4 */
[----:B------:R-:W-:-:S02]  /*f670*/  IMAD.MOV.U32 R36, RZ, RZ, R99 ;  /* 0x000000ffff247224 */ /* 0x000fc400078e0063 */
[----:B------:R-:W-:Y:S01]  /*f680*/  @P5 HFMA2.BF16_V2 R90, -RZ.H0_H0, RZ.H0_H0, -R178.H0_H0 ;  /* 0x200000ffff5a5231 */ /* 0x000fe200003409b2 */
[----:B------:R-:W-:Y:S01]  /*f690*/  PRMT R243, R163, 0x7610, R243 ;  /* 0x00007610a3f37816 */ /* 0x000fe200000000f3 */
[----:B-1----:R-:W-:Y:S01]  /*f6a0*/  IMAD.MOV.U32 R37, RZ, RZ, R56 ;  /* 0x000000ffff257224 */ /* 0x002fe200078e0038 */
[----:B------:R-:W-:Y:S01]  /*f6b0*/  PRMT R0, R45, 0x7632, R0 ;  /* 0x000076322d007816 */ /* 0x000fe20000000000 */
[----:B------:R-:W1:Y:S03]  /*f6c0*/  LDC R4, c[0x0][0x448] ;  /* 0x00011200ff047b82 */ /* 0x000e660000000800 */
[----:B------:R-:W-:Y:S02]  /*f6d0*/  LOP3.LUT R0, R0, 0xff, RZ, 0xc0, !PT ;  /* 0x000000ff00007812 */ /* 0x000fe400078ec0ff */
[----:B------:R-:W-:Y:S02]  /*f6e0*/  @!P3 PRMT R244, R88, 0x5410, RZ ;  /* 0x0000541058f4b816 */ /* 0x000fe400000000ff */
[----:B------:R-:W-:Y:S01]  /*f6f0*/  ISETP.LE.U32.AND P3, PT, R0, UR6, PT ;  /* 0x0000000600007c0c */ /* 0x000fe2000bf63070 */
[----:B--2---:R-:W-:Y:S01]  /*f700*/  FADD.FTZ R0, R3, R7 ;  /* 0x0000000703007221 */ /* 0x004fe20000010000 */
[----:B----4-:R-:W2:Y:S01]  /*f710*/  MUFU.EX2 R2, R37 ;  /* 0x0000002500027308 */ /* 0x010ea20000000800 */
[----:B------:R-:W-:-:S02]  /*f720*/  IMAD.MOV.U32 R56, RZ, RZ, R40 ;  /* 0x000000ffff387224 */ /* 0x000fc400078e0028 */
[----:B------:R-:W-:Y:S02]  /*f730*/  IMAD.MOV.U32 R40, RZ, RZ, R109 ;  /* 0x000000ffff287224 */ /* 0x000fe400078e006d */
[----:B------:R-:W-:Y:S02]  /*f740*/  IMAD.MOV.U32 R109, RZ, RZ, R108 ;  /* 0x000000ffff6d7224 */ /* 0x000fe400078e006c */
[----:B------:R-:W-:Y:S02]  /*f750*/  IMAD.MOV.U32 R99, RZ, RZ, R33 ;  /* 0x000000ffff637224 */ /* 0x000fe400078e0021 */
[----:B------:R-:W-:Y:S01]  /*f760*/  IMAD.MOV.U32 R108, RZ, RZ, R113 ;  /* 0x000000ffff6c7224 */ /* 0x000fe200078e0071 */
[----:B------:R-:W4:Y:S01]  /*f770*/  LDL.LU R33, [R1+0x1f4] ;  /* 0x0001f40001217983 */ /* 0x000f220000300800 */
[----:B------:R-:W-:Y:S02]  /*f780*/  IMAD.MOV.U32 R113, RZ, RZ, R35 ;  /* 0x000000ffff717224 */ /* 0x000fe400078e0023 */
[----:B--2---:R-:W-:Y:S01]  /*f790*/  FADD.FTZ R0, R2, R0 ;  /* 0x0000000002007221 */ /* 0x004fe20000010000 */
[----:B------:R-:W2:Y:S04]  /*f7a0*/  LDL.LU R35, [R1+0x1f0] ;  /* 0x0001f00001237983 */ /* 0x000ea80000300800 */
[----:B------:R1:W-:Y:S01]  /*f7b0*/  STL [R1+0x168], R0 ;  /* 0x0001680001007387 */ /* 0x0003e20000100800 */
[----:B------:R-:W-:Y:S01]  /*f7c0*/  @P5 PRMT R178, R90, 0x5410, RZ ;  /* 0x000054105ab25816 */ /* 0x000fe200000000ff */
[----:B------:R-:W-:-:S05]  /*f7d0*/  @!P3 HFMA2.BF16_V2 R92, -RZ.H0_H0, RZ.H0_H0, -R163.H0_H0 ;  /* 0x200000ffff5cb231 */ /* 0x000fca00003409a3 */
[----:B------:R-:W-:Y:S02]  /*f7e0*/  @!P3 PRMT R243, R92, 0x5410, RZ ;  /* 0x000054105cf3b816 */ /* 0x000fe400000000ff */
[----:B-1----:R-:W-:-:S04]  /*f7f0*/  PRMT R0, R52, 0x7773, RZ ;  /* 0x0000777334007816 */ /* 0x002fc800000000ff */
[----:B------:R-:W-:Y:S02]  /*f800*/  ISETP.GT.U32.AND P5, PT, R0, UR6, PT ;  /* 0x0000000600007c0c */ /* 0x000fe4000bfa4070 */
[----:B------:R-:W-:-:S04]  /*f810*/  SHF.R.U32.HI R0, RZ, 0x18, R45 ;  /* 0x00000018ff007819 */ /* 0x000fc8000001162d */
[----:B------:R-:W-:Y:S01]  /*f820*/  ISETP.LE.U32.AND P3, PT, R0, UR6, PT ;  /* 0x0000000600007c0c */ /* 0x000fe2000bf63070 */
[----:B------:R-:W-:Y:S01]  /*f830*/  IMAD.MOV.U32 R0, RZ, RZ, R84 ;  /* 0x000000ffff007224 */ /* 0x000fe200078e0054 */
[----:B------:R-:W-:-:S04]  /*f840*/  PRMT R241, R163, 0x7632, R241 ;  /* 0x00007632a3f17816 */ /* 0x000fc800000000f1 */
[----:B------:R-:W-:-:S07]  /*f850*/  LOP3.LUT R0, R0, 0xff, RZ, 0xc0, !PT ;  /* 0x000000ff00007812 */ /* 0x000fce00078ec0ff */
[----:B------:R-:W-:Y:S02]  /*f860*/  @!P3 HFMA2.BF16_V2 R91, -RZ.H0_H0, RZ.H0_H0, -R163.H1_H1 ;  /* 0x200000ffff5bb231 */ /* 0x000fe400003609a3 */
[----:B------:R-:W-:-:S03]  /*f870*/  IMAD.MOV.U32 R37, RZ, RZ, R56 ;  /* 0x000000ffff257224 */ /* 0x000fc600078e0038 */
[----:B------:R-:W-:Y:S02]  /*f880*/  @!P3 PRMT R241, R91, 0x5410, RZ ;  /* 0x000054105bf1b816 */ /* 0x000fe400000000ff */
[----:B------:R-:W-:Y:S02]  /*f890*/  ISETP.LE.U32.AND P3, PT, R0, UR6, PT ;  /* 0x0000000600007c0c */ /* 0x000fe4000bf63070 */
[----:B------:R-:W-:Y:S02]  /*f8a0*/  F2FP.BF16.F32.PACK_AB R162, R2, R3 ;  /* 0x0000000302a2723e */ /* 0x000fe400000010ff */
[----:B------:R-:W1:Y:S04]  /*f8b0*/  MUFU.EX2 R3, R37 ;  /* 0x0000002500037308 */ /* 0x000e680000000800 */
[----:B------:R-:W1:Y:S01]  /*f8c0*/  MUFU.EX2 R2, R202 ;  /* 0x000000ca00027308 */ /* 0x000e620000000800 */
[----:B------:R-:W-:-:S04]  /*f8d0*/  PRMT R0, R84, 0x7771, RZ ;  /* 0x0000777154007816 */ /* 0x000fc800000000ff */
[----:B------:R-:W-:Y:S01]  /*f8e0*/  @!P3 HFMA2.BF16_V2 R93, -RZ.H0_H0, RZ.H0_H0, -R162.H0_H0 ;  /* 0x200000ffff5db231 */ /* 0x000fe200003409a2 */
[----:B------:R-:W-:Y:S01]  /*f8f0*/  PRMT R242, R162, 0x7610, R242 ;  /* 0x00007610a2f27816 */ /* 0x000fe200000000f2 */
[----:B------:R-:W-:-:S03]  /*f900*/  IMAD.MOV.U32 R56, RZ, RZ, R36 ;  /* 0x000000ffff387224 */ /* 0x000fc600078e0024 */
[----:B------:R-:W-:Y:S02]  /*f910*/  @!P3 PRMT R242, R93, 0x5410, RZ ;  /* 0x000054105df2b816 */ /* 0x000fe400000000ff */
[----:B------:R-:W-:Y:S01]  /*f920*/  ISETP.GT.U32.AND P3, PT, R0, UR6, PT ;  /* 0x0000000600007c0c */ /* 0x000fe2000bf64070 */
[----:B-1----:R-:W-:Y:S01]  /*f930*/  FADD.FTZ R0, R3, R5 ;  /* 0x0000000503007221 */ /* 0x002fe20000010000 */
[----:B------:R-:W-:Y:S02]  /*f940*/  IMAD.MOV.U32 R36, RZ, RZ, R109 ;  /* 0x000000ffff247224 */ /* 0x000fe400078e006d */
[----:B------:R-:W-:Y:S02]  /*f950*/  IMAD.MOV.U32 R109, RZ, RZ, R108 ;  /* 0x000000ffff6d7224 */ /* 0x000fe400078e006c */
[----:B------:R-:W-:Y:S01]  /*f960*/  FADD.FTZ R0, R2, R0 ;  /* 0x0000000002007221 */ /* 0x000fe20000010000 */
[----:B------:R-:W-:Y:S02]  /*f970*/  IMAD.MOV.U32 R108, RZ, RZ, R113 ;  /* 0x000000ffff6c7224 */ /* 0x000fe400078e0071 */
[----:B------:R-:W-:-:S02]  /*f980*/  IMAD.MOV.U32 R113, RZ, RZ, R112 ;  /* 0x000000ffff717224 */ /* 0x000fc400078e0070 */
[----:B------:R-:W-:Y:S02]  /*f990*/  IMAD.MOV.U32 R112, RZ, RZ, R121 ;  /* 0x000000ffff707224 */ /* 0x000fe400078e0079 */
[----:B------:R-:W-:Y:S02]  /*f9a0*/  IMAD.MOV.U32 R121, RZ, RZ, R120 ;  /* 0x000000ffff797224 */ /* 0x000fe400078e0078 */
[----:B------:R-:W-:Y:S02]  /*f9b0*/  IMAD.MOV.U32 R37, RZ, RZ, R56 ;  /* 0x000000ffff257224 */ /* 0x000fe400078e0038 */
[----:B------:R-:W-:Y:S02]  /*f9c0*/  IMAD.MOV.U32 R120, RZ, RZ, R42 ;  /* 0x000000ffff787224 */ /* 0x000fe400078e002a */
[----:B------:R-:W-:Y:S01]  /*f9d0*/  IMAD.MOV.U32 R56, RZ, RZ, R114 ;  /* 0x000000ffff387224 */ /* 0x000fe200078e0072 */
[----:B------:R-:W3:Y:S01]  /*f9e0*/  LDL.LU R42, [R1+0x1ec] ;  /* 0x0001ec00012a7983 */ /* 0x000ee20000300800 */
[----:B------:R-:W-:-:S02]  /*f9f0*/  IMAD.MOV.U32 R114, RZ, RZ, R61 ;  /* 0x000000ffff727224 */ /* 0x000fc400078e003d */
[----:B------:R-:W-:Y:S01]  /*fa00*/  IMAD.MOV.U32 R61, RZ, RZ, R43 ;  /* 0x000000ffff3d7224 */ /* 0x000fe200078e002b */
[----:B------:R1:W-:Y:S04]  /*fa10*/  STL [R1+0x150], R0 ;  /* 0x0001500001007387 */ /* 0x0003e80000100800 */
[----:B------:R-:W3:Y:S04]  /*fa20*/  LDL.LU R43, [R1+0x1e8] ;  /* 0x0001e800012b7983 */ /* 0x000ee80000300800 */
[----:B------:R-:W4:Y:S01]  /*fa30*/  LDL.LU R17, [R1+0xe4] ;  /* 0x0000e40001117983 */ /* 0x000f220000300800 */
[----:B------:R-:W-:-:S02]  /*fa40*/  @P3 HFMA2.BF16_V2 R95, -RZ.H0_H0, RZ.H0_H0, -R162.H1_H1 ;  /* 0x200000ffff5f3231 */ /* 0x000fc400003609a2 */
[----:B------:R-:W-:Y:S01]  /*fa50*/  IMAD.MOV.U32 R69, RZ, RZ, R59 ;  /* 0x000000ffff457224 */ /* 0x000fe200078e003b */
[----:B------:R-:W-:Y:S02]  /*fa60*/  PRMT R240, R162, 0x7632, R240 ;  /* 0x00007632a2f07816 */ /* 0x000fe400000000f0 */
[----:B------:R-:W-:Y:S01]  /*fa70*/  F2FP.BF16.F32.PACK_AB R161, R2, R3 ;  /* 0x0000000302a1723e */ /* 0x000fe200000010ff */
[----:B------:R-:W-:Y:S01]  /*fa80*/  IMAD.WIDE R2, R4, -0x70, R68 ;  /* 0xffffff9004027825 */ /* 0x000fe200078e0244 */
[----:B------:R-:W-:Y:S01]  /*fa90*/  @P3 PRMT R240, R95, 0x5410, RZ ;  /* 0x000054105ff03816 */ /* 0x000fe200000000ff */
[----:B------:R-:W2:Y:S02]  /*faa0*/  LDL R13, [R1+0x118] ;  /* 0x00011800010d7983 */ /* 0x000ea40000100800 */
[----:B------:R-:W-:Y:S01]  /*fab0*/  IMAD.MOV.U32 R60, RZ, RZ, R36 ;  /* 0x000000ffff3c7224 */ /* 0x000fe200078e0024 */
[----:B-1----:R-:W-:Y:S01]  /*fac0*/  PRMT R0, R84, 0x7772, RZ ;  /* 0x0000777254007816 */ /* 0x002fe200000000ff */
[----:B------:R-:W-:-:S03]  /*fad0*/  IMAD.SHL.U32 R36, R4, 0x8, RZ ;  /* 0x0000000804247824 */ /* 0x000fc600078e00ff */
[----:B------:R-:W-:Y:S02]  /*fae0*/  ISETP.GT.U32.AND P3, PT, R0, UR6, PT ;  /* 0x0000000600007c0c */ /* 0x000fe4000bf64070 */
[----:B------:R-:W-:Y:S01]  /*faf0*/  MOV R207, R58 ;  /* 0x0000003a00cf7202 */ /* 0x000fe20000000f00 */
[----:B------:R-:W-:Y:S01]  /*fb00*/  IMAD.WIDE R58, R4, 0x70, R2 ;  /* 0x00000070043a7825 */ /* 0x000fe200078e0202 */
[----:B------:R-:W-:Y:S02]  /*fb10*/  PRMT R0, R84, 0x7773, RZ ;  /* 0x0000777354007816 */ /* 0x000fe400000000ff */
[----:B------:R-:W-:Y:S01]  /*fb20*/  PRMT R239, R161, 0x7610, R239 ;  /* 0x00007610a1ef7816 */ /* 0x000fe200000000ef */
[----:B------:R-:W-:-:S06]  /*fb30*/  IMAD.MOV.U32 R201, RZ, RZ, R37 ;  /* 0x000000ffffc97224 */ /* 0x000fcc00078e0025 */
[----:B------:R-:W-:-:S05]  /*fb40*/  @P3 HFMA2.BF16_V2 R97, -RZ.H0_H0, RZ.H0_H0, -R161.H0_H0 ;  /* 0x200000ffff613231 */ /* 0x000fca00003409a1 */
[----:B------:R-:W-:Y:S02]  /*fb50*/  @P3 PRMT R239, R97, 0x5410, RZ ;  /* 0x0000541061ef3816 */ /* 0x000fe400000000ff */
[----:B------:R-:W-:Y:S02]  /*fb60*/  ISETP.GT.U32.AND P3, PT, R0, UR6, PT ;  /* 0x0000000600007c0c */ /* 0x000fe4000bf64070 */
[----:B------:R-:W-:Y:S01]  /*fb70*/  PRMT R0, R204, 0x7772, RZ ;  /* 0x00007772cc007816 */ /* 0x000fe200000000ff */
[----:B------:R-:W-:Y:S02]  /*fb80*/  IMAD.MOV.U32 R62, RZ, RZ, R56 ;  /* 0x000000ffff3e7224 */ /* 0x000fe400078e0038 */
[----:B------:R-:W-:Y:S02]  /*fb90*/  IMAD.MOV.U32 R34, RZ, RZ, R57 ;  /* 0x000000ffff227224 */ /* 0x000fe400078e0039 */
[----:B------:R-:W-:Y:S01]  /*fba0*/  IMAD.WIDE R56, R4, -0x70, R58 ;  /* 0xffffff9004387825 */ /* 0x000fe200078e023a */
[----:B------:R-:W-:-:S03]  /*fbb0*/  SHF.R.U32.HI R5, RZ, 0x18, R15 ;  /* 0x00000018ff057819 */ /* 0x000fc6000001160f */
[----:B---3--:R-:W-:-:S04]  /*fbc0*/  IMAD.WIDE R2, R36, 0x2, R42 ;  /* 0x0000000224027825 */ /* 0x008fc800078e022a */
[----:B------:R-:W-:-:S04]  /*fbd0*/  IMAD.WIDE R2, R4, 0x70, R2 ;  /* 0x0000007004027825 */ /* 0x000fc800078e0202 */
[----:B------:R-:W-:Y:S01]  /*fbe0*/  IMAD.WIDE R36, R36, 0x2, R2 ;  /* 0x0000000224247825 */ /* 0x000fe200078e0202 */
[----:B------:R-:W-:-:S04]  /*fbf0*/  PRMT R2, R204, 0x7773, RZ ;  /* 0x00007773cc027816 */ /* 0x000fc800000000ff */
[----:B------:R-:W-:Y:S02]  /*fc00*/  PRMT R11, R0, 0x5410, R2 ;  /* 0x00005410000b7816 */ /* 0x000fe40000000002 */
[C---:B------:R-:W-:Y:S02]  /*fc10*/  PRMT R2, R30.reuse, 0x7773, RZ ;  /* 0x000077731e027816 */ /* 0x040fe400000000ff */
[----:B------:R-:W-:Y:S01]  /*fc20*/  PRMT R0, R30, 0x7772, RZ ;  /* 0x000077721e007816 */ /* 0x000fe200000000ff */
[----:B------:R-:W-:-:S03]  /*fc30*/  IMAD.MOV.U32 R3, RZ, RZ, R204 ;  /* 0x000000ffff037224 */ /* 0x000fc600078e00cc */
[----:B------:R-:W-:Y:S02]  /*fc40*/  PRMT R85, R0, 0x5410, R2 ;  /* 0x0000541000557816 */ /* 0x000fe40000000002 */
[----:B------:R-:W-:Y:S02]  /*fc50*/  LOP3.LUT R0, R16, 0xffff, RZ, 0xc0, !PT ;  /* 0x0000ffff10007812 */ /* 0x000fe400078ec0ff */
[----:B------:R-:W-:Y:S02]  /*fc60*/  LOP3.LUT R3, R3, 0xff, RZ, 0xc0, !PT ;  /* 0x000000ff03037812 */ /* 0x000fe400078ec0ff */
[----:B------:R-:W-:Y:S02]  /*fc70*/  PRMT R4, R204, 0x7771, RZ ;  /* 0x00007771cc047816 */ /* 0x000fe400000000ff */
[----:B------:R-:W-:Y:S02]  /*fc80*/  SHF.R.U32.HI R0, RZ, 0x8, R0 ;  /* 0x00000008ff007819 */ /* 0x000fe40000011600 */
[----:B------:R-:W-:-:S02]  /*fc90*/  LOP3.LUT R2, R16, 0xff, RZ, 0xc0, !PT ;  /* 0x000000ff10027812 */ /* 0x000fc400078ec0ff */
[----:B------:R-:W-:Y:S02]  /*fca0*/  PRMT R10, R3, 0x5410, R4 ;  /* 0x00005410030a7816 */ /* 0x000fe40000000004 */
[--C-:B------:R-:W-:Y:S01]  /*fcb0*/  PRMT R8, R2, 0x5410, R0.reuse ;  /* 0x0000541002087816 */ /* 0x100fe20000000000 */
[----:B------:R-:W1:Y:S01]  /*fcc0*/  LDC R3, c[0x0][0x4f8] ;  /* 0x00013e00ff037b82 */ /* 0x000e620000000800 */
        /* <DEDUP_REMOVED lines=9> */
[----:B------:R-:W-:-:S04]  /*fd60*/  SHF.R.U32.HI R0, RZ, 0x8, R0 ;  /* 0x00000008ff007819 */ /* 0x000fc80000011600 */
[--C-:B------:R-:W-:Y:S02]  /*fd70*/  PRMT R16, R2, 0x5410, R0.reuse ;  /* 0x0000541002107816 */ /* 0x100fe40000000000 */
[----:B-1----:R-:W-:Y:S02]  /*fd80*/  LOP3.LUT R2, R3, 0xff, RZ, 0xc0, !PT ;  /* 0x000000ff03027812 */ /* 0x002fe400078ec0ff */
[----:B------:R-:W-:-:S03]  /*fd90*/  PRMT R0, R15, 0x7632, R0 ;  /* 0x000076320f007816 */ /* 0x000fc60000000000 */
[----:B------:R-:W-:Y:S01]  /*fda0*/  IMAD R2, R2, 0x10000, R2 ;  /* 0x0001000002027824 */ /* 0x000fe200078e0202 */
[----:B------:R-:W-:-:S04]  /*fdb0*/  LOP3.LUT R3, R0, 0xff, RZ, 0xc0, !PT ;  /* 0x000000ff00037812 */ /* 0x000fc800078ec0ff */
[----:B------:R-:W-:Y:S02]  /*fdc0*/  PRMT R5, R3, 0x5410, R5 ;  /* 0x0000541003057816 */ /* 0x000fe40000000005 */
[----:B------:R-:W-:-:S05]  /*fdd0*/  HSET2.LE.AND R3, R8, R2, PT ;  /* 0x0000000208037233 */ /* 0x000fca0003803000 */
[----:B----4-:R-:W-:Y:S02]  /*fde0*/  LOP3.LUT R8, R17, R3, RZ, 0xc0, !PT ;  /* 0x0000000311087212 */ /* 0x010fe400078ec0ff */
[----:B------:R-:W2:Y:S01]  /*fdf0*/  LDL.LU R17, [R1+0x104] ;  /* 0x0001040001117983 */ /* 0x000ea20000300800 */
[----:B------:R-:W-:Y:S01]  /*fe00*/  IMAD.MOV.U32 R6, RZ, RZ, R14 ;  /* 0x000000ffff067224 */ /* 0x000fe200078e000e */
[----:B------:R-:W-:Y:S02]  /*fe10*/  PRMT R7, R14, 0x7771, RZ ;  /* 0x000077710e077816 */ /* 0x000fe400000000ff */
[----:B------:R-:W-:Y:S02]  /*fe20*/  LOP3.LUT R4, R4, 0xff00ff, RZ, 0xc0, !PT ;  /* 0x00ff00ff04047812 */ /* 0x000fe400078ec0ff */
[----:B------:R-:W-:Y:S01]  /*fe30*/  LOP3.LUT R0, R6, 0xff, RZ, 0xc0, !PT ;  /* 0x000000ff06007812 */ /* 0x000fe200078ec0ff */
[----:B------:R-:W-:-:S03]  /*fe40*/  IMAD.MOV.U32 R68, RZ, RZ, R47 ;  /* 0x000000ffff447224 */ /* 0x000fc600078e002f */
[----:B------:R-:W-:Y:S02]  /*fe50*/  PRMT R6, R0, 0x5410, R7 ;  /* 0x0000541000067816 */ /* 0x000fe40000000007 */
[----:B------:R-:W-:Y:S01]  /*fe60*/  HSET2.LE.AND R0, R4, R2, PT ;  /* 0x0000000204007233 */ /* 0x000fe20003803000 */
[----:B------:R-:W-:Y:S01]  /*fe70*/  IMAD.MOV.U32 R70, RZ, RZ, R110 ;  /* 0x000000ffff467224 */ /* 0x000fe200078e006e */
[----:B------:R-:W-:Y:S01]  /*fe80*/  MOV R69, R111 ;  /* 0x0000006f00457202 */ /* 0x000fe20000000f00 */
[----:B------:R-:W-:Y:S02]  /*fe90*/  IMAD.MOV.U32 R111, RZ, RZ, R234 ;  /* 0x000000ffff6f7224 */ /* 0x000fe400078e00ea */
[----:B------:R-:W-:Y:S01]  /*fea0*/  IMAD.MOV.U32 R71, RZ, RZ, R115 ;  /* 0x000000ffff477224 */ /* 0x000fe200078e0073 */
[----:B------:R-:W3:Y:S01]  /*feb0*/  LDL.LU R234, [R1+0x1e4] ;  /* 0x0001e40001ea7983 */ /* 0x000ee20000300800 */
[----:B------:R-:W-:Y:S02]  /*fec0*/  IMAD.MOV.U32 R110, RZ, RZ, R235 ;  /* 0x000000ffff6e7224 */ /* 0x000fe400078e00eb */
[----:B------:R-:W-:Y:S01]  /*fed0*/  IMAD.MOV.U32 R115, RZ, RZ, R236 ;  /* 0x000000ffff737224 */ /* 0x000fe200078e00ec */
[----:B------:R-:W4:Y:S01]  /*fee0*/  LDL.LU R235, [R1+0x1e0] ;  /* 0x0001e00001eb7983 */ /* 0x000f220000300800 */
[----:B------:R-:W-:-:S03]  /*fef0*/  IMAD.MOV.U32 R76, RZ, RZ, R49 ;  /* 0x000000ffff4c7224 */ /* 0x000fc600078e0031 */
[----:B------:R-:W3:Y:S01]  /*ff00*/  LDL.LU R236, [R1+0x1dc] ;  /* 0x0001dc0001ec7983 */ /* 0x000ee20000300800 */
[----:B------:R-:W-:Y:S02]  /*ff10*/  IMAD.MOV.U32 R77, RZ, RZ, R206 ;  /* 0x000000ffff4d7224 */ /* 0x000fe400078e00ce */
[----:B------:R-:W-:Y:S02]  /*ff20*/  IMAD.MOV.U32 R78, RZ, RZ, R41 ;  /* 0x000000ffff4e7224 */ /* 0x000fe400078e0029 */
[----:B------:R-:W-:Y:S01]  /*ff30*/  IMAD.MOV.U32 R79, RZ, RZ, R160 ;  /* 0x000000ffff4f7224 */ /* 0x000fe200078e00a0 */
[----:B--2---:R-:W-:Y:S01]  /*ff40*/  LOP3.LUT R4, R17, 0x120, R13, 0xf8, !PT ;  /* 0x0000012011047812 */ /* 0x004fe200078ef80d */
[----:B------:R-:W-:Y:S02]  /*ff50*/  IMAD.MOV.U32 R17, RZ, RZ, R68 ;  /* 0x000000ffff117224 */ /* 0x000fe400078e0044 */
[----:B------:R-:W-:-:S04]  /*ff60*/  IMAD.MOV.U32 R68, RZ, RZ, R201 ;  /* 0x000000ffff447224 */ /* 0x000fc800078e00c9 */
[----:B------:R-:W-:Y:S02]  /*ff70*/  IMAD.MOV.U32 R53, RZ, RZ, R68 ;  /* 0x000000ffff357224 */ /* 0x000fe400078e0044 */
[----:B------:R-:W-:Y:S02]  /*ff80*/  IMAD.MOV.U32 R68, RZ, RZ, R99 ;  /* 0x000000ffff447224 */ /* 0x000fe400078e0063 */
[----:B------:R-:W-:Y:S02]  /*ff90*/  IMAD.MOV.U32 R99, RZ, RZ, R114 ;  /* 0x000000ffff637224 */ /* 0x000fe400078e0072 */
[----:B------:R-:W-:Y:S02]  /*ffa0*/  IMAD.MOV.U32 R114, RZ, RZ, R203 ;  /* 0x000000ffff727224 */ /* 0x000fe400078e00cb */
[----:B------:R-:W2:Y:S04]  /*ffb0*/  LDL.LU R203, [R1+0x1d8] ;  /* 0x0001d80001cb7983 */ /* 0x000ea80000300800 */
[----:B------:R-:W4:Y:S04]  /*ffc0*/  LDL.LU R49, [R1+0x1d4] ;  /* 0x0001d40001317983 */ /* 0x000f280000300800 */
[----:B------:R-:W3:Y:S04]  /*ffd0*/  LDL.LU R206, [R1+0x1d0] ;  /* 0x0001d00001ce7983 */ /* 0x000ee80000300800 */
[----:B------:R-:W4:Y:S04]  /*ffe0*/  LDL.LU R41, [R1+0x1cc] ;  /* 0x0001cc0001297983 */ /* 0x000f280000300800 */
[----:B------:R-:W4:Y:S01]  /*fff0*/  LDL.LU R160, [R1+0xf4] ;  /* 0x0000f40001a07983 */ /* 0x000f220000300800 */
[----:B------:R-:W-:-:S02]  /*10000*/  IMAD.MOV.U32 R201, RZ, RZ, R62 ;  /* 0x000000ffffc97224 */ /* 0x000fc400078e003e */
[----:B------:R-:W-:Y:S02]  /*10010*/  IMAD.MOV.U32 R62, RZ, RZ, R207 ;  /* 0x000000ffff3e7224 */ /* 0x000fe400078e00cf */
[----:B------:R-:W-:Y:S02]  /*10020*/  IMAD.MOV.U32 R207, RZ, RZ, R34 ;  /* 0x000000ffffcf7224 */ /* 0x000fe400078e0022 */
[----:B------:R-:W-:Y:S01]  /*10030*/  IMAD.MOV.U32 R34, RZ, RZ, R40 ;  /* 0x000000ffff227224 */ /* 0x000fe200078e0028 */
[----:B------:R-:W-:Y:S01]  /*10040*/  LEA R40, R4, UR13, 0x1 ;  /* 0x0000000d04287c11 */ /* 0x000fe2000f8e08ff */
[----:B------:R-:W-:-:S04]  /*10050*/  IMAD.MOV.U32 R202, RZ, RZ, R12 ;  /* 0x000000ffffca7224 */ /* 0x000fc800078e000c */
[----:B------:R-:W1:Y:S01]  /*10060*/  LDSM.16.MT88.4 R12, [R40+0x9000] ;  /* 0x00900000280c783b */ /* 0x000e620000004200 */
[----:B------:R-:W-:-:S05]  /*10070*/  IMAD.MOV.U32 R7, RZ, RZ, R31 ;  /* 0x000000ffff077224 */ /* 0x000fca00078e001f */
[----:B------:R-:W-:Y:S02]  /*10080*/  LOP3.LUT R7, R7, R0, RZ, 0xc0, !PT ;  /* 0x0000000007077212 */ /* 0x000fe400078ec0ff */
[----:B------:R-:W-:-:S05]  /*10090*/  HSET2.LE.AND R0, R9, R2, PT ;  /* 0x0000000209007233 */ /* 0x000fca0003803000 */
[----:B------:R-:W-:Y:S02]  /*100a0*/  LOP3.LUT R9, R17, R0, RZ, 0xc0, !PT ;  /* 0x0000000011097212 */ /* 0x000fe400078ec0ff */
[----:B------:R-:W-:Y:S02]  /*100b0*/  LOP3.LUT R0, R11, 0xff00ff, RZ, 0xc0, !PT ;  /* 0x00ff00ff0b007812 */ /* 0x000fe400078ec0ff */
[----:B------:R-:W-:-:S03]  /*100c0*/  HSET2.LE.AND R3, R10, R2, PT ;  /* 0x000000020a037233 */ /* 0x000fc60003803000 */
[--C-:B------:R-:W-:Y:S02]  /*100d0*/  HSET2.LE.AND R0, R0, R2.reuse, PT ;  /* 0x0000000200007233 */ /* 0x100fe40003803000 */
[----:B------:R-:W-:Y:S01]  /*100e0*/  HSET2.LE.AND R6, R6, R2, PT ;  /* 0x0000000206067233 */ /* 0x000fe20003803000 */
[----:B------:R-:W-:Y:S01]  /*100f0*/  IMAD.MOV.U32 R205, RZ, RZ, R201 ;  /* 0x000000ffffcd7224 */ /* 0x000fe200078e00c9 */
[----:B------:R1:W-:Y:S03]  /*10100*/  STG.E.U16 desc[UR20][R42.64+-0x80], R35 ;  /* 0xffff80232a007986 */ /* 0x0003e6000c101514 */
[----:B------:R-:W-:Y:S01]  /*10110*/  LOP3.LUT R6, R63, R6, RZ, 0xc0, !PT ;  /* 0x000000063f067212 */ /* 0x000fe200078ec0ff */
[----:B------:R-:W-:Y:S01]  /*10120*/  IMAD.MOV.U32 R201, RZ, RZ, R62 ;  /* 0x000000ffffc97224 */ /* 0x000fe200078e003e */
[----:B------:R1:W-:Y:S01]  /*10130*/  STG.E.U16 desc[UR20][R42.64+-0x7e], R33 ;  /* 0xffff82212a007986 */ /* 0x0003e2000c101514 */
[----:B------:R-:W-:-:S02]  /*10140*/  IMAD.MOV.U32 R88, RZ, RZ, R34 ;  /* 0x000000ffff587224 */ /* 0x000fc400078e0022 */
[----:B------:R-:W-:Y:S01]  /*10150*/  IMAD.MOV.U32 R34, RZ, RZ, R121 ;  /* 0x000000ffff227224 */ /* 0x000fe200078e0079 */
[----:B------:R1:W-:Y:S01]  /*10160*/  STG.E.U16 desc[UR20][R56.64+-0x80], R32 ;  /* 0xffff802038007986 */ /* 0x0003e2000c101514 */
[----:B------:R-:W-:Y:S02]  /*10170*/  IMAD.MOV.U32 R62, RZ, RZ, R123 ;  /* 0x000000ffff3e7224 */ /* 0x000fe400078e007b */
[----:B------:R-:W-:Y:S02]  /*10180*/  IMAD.MOV.U32 R63, RZ, RZ, R122 ;  /* 0x000000ffff3f7224 */ /* 0x000fe400078e007a */
[----:B-1----:R-:W-:Y:S02]  /*10190*/  IMAD.MOV.U32 R35, RZ, RZ, R120 ;  /* 0x000000ffff237224 */ /* 0x002fe400078e0078 */
[----:B------:R-:W-:Y:S02]  /*101a0*/  IMAD.MOV.U32 R33, RZ, RZ, R112 ;  /* 0x000000ffff217224 */ /* 0x000fe400078e0070 */
[----:B------:R-:W-:-:S02]  /*101b0*/  IMAD.MOV.U32 R32, RZ, RZ, R113 ;  /* 0x000000ffff207224 */ /* 0x000fc400078e0071 */
[----:B------:R-:W-:Y:S02]  /*101c0*/  @P5 HFMA2.BF16_V2 R94, -RZ.H0_H0, RZ.H0_H0, -R175.H0_H0 ;  /* 0x200000ffff5e5231 */ /* 0x000fe400003409af */
[----:B------:R-:W-:Y:S02]  /*101d0*/  IMAD.MOV.U32 R92, RZ, RZ, R48 ;  /* 0x000000ffff5c7224 */ /* 0x000fe400078e0030 */
[----:B------:R-:W-:Y:S02]  /*101e0*/  @!P4 HFMA2.BF16_V2 R96, -RZ.H0_H0, RZ.H0_H0, -R180.H1_H1 ;  /* 0x200000ffff60c231 */ /* 0x000fe400003609b4 */
[----:B------:R-:W-:Y:S02]  /*101f0*/  IMAD.MOV.U32 R93, RZ, RZ, R44 ;  /* 0x000000ffff5d7224 */ /* 0x000fe400078e002c */
[----:B------:R-:W-:Y:S01]  /*10200*/  @P3 HFMA2.BF16_V2 R98, -RZ.H0_H0, RZ.H0_H0, -R161.H1_H1 ;  /* 0x200000ffff623231 */ /* 0x000fe200003609a1 */
[----:B------:R-:W-:Y:S01]  /*10210*/  @P5 PRMT R175, R94, 0x5410, RZ ;  /* 0x000054105eaf5816 */ /* 0x000fe200000000ff */
[----:B------:R-:W-:-:S02]  /*10220*/  IMAD.MOV.U32 R94, RZ, RZ, R252 ;  /* 0x000000ffff5e7224 */ /* 0x000fc400078e00fc */
[----:B------:R-:W-:Y:S01]  /*10230*/  IMAD.MOV.U32 R95, RZ, RZ, R215 ;  /* 0x000000ffff5f7224 */ /* 0x000fe200078e00d7 */
[----:B------:R-:W-:Y:S01]  /*10240*/  STG.E.U16 desc[UR20][R56.64+-0x7e], R27 ;  /* 0xffff821b38007986 */ /* 0x000fe2000c101514 */
[----:B------:R-:W-:Y:S01]  /*10250*/  PRMT R237, R180, 0x7632, R237 ;  /* 0x00007632b4ed7816 */ /* 0x000fe200000000ed */
[----:B------:R-:W-:Y:S01]  /*10260*/  IMAD.MOV.U32 R89, RZ, RZ, R60 ;  /* 0x000000ffff597224 */ /* 0x000fe200078e003c */
[----:B------:R-:W-:Y:S01]  /*10270*/  PRMT R238, R161, 0x7632, R238 ;  /* 0x00007632a1ee7816 */ /* 0x000fe200000000ee */
[----:B------:R-:W-:Y:S01]  /*10280*/  STG.E.U16 desc[UR20][R58.64+-0x80], R21 ;  /* 0xffff80153a007986 */ /* 0x000fe2000c101514 */
[----:B------:R-:W-:Y:S01]  /*10290*/  @!P4 PRMT R237, R96, 0x5410, RZ ;  /* 0x0000541060edc816 */ /* 0x000fe200000000ff */
[----:B------:R-:W-:Y:S01]  /*102a0*/  IMAD.MOV.U32 R60, RZ, RZ, R99 ;  /* 0x000000ffff3c7224 */ /* 0x000fe200078e0063 */
[----:B------:R-:W-:Y:S01]  /*102b0*/  @P3 PRMT R238, R98, 0x5410, RZ ;  /* 0x0000541062ee3816 */ /* 0x000fe200000000ff */
        /* <DEDUP_REMOVED lines=8> */
[----:B------:R-:W1:Y:S01]  /*10340*/  LDSM.16.MT88.4 R24, [R40+0xa000] ;  /* 0x00a000002818783b */ /* 0x000e620000004200 */
[----:B------:R-:W-:-:S02]  /*10350*/  IMAD.MOV.U32 R80, RZ, RZ, R212 ;  /* 0x000000ffff507224 */ /* 0x000fc400078e00d4 */
[----:B------:R-:W-:Y:S01]  /*10360*/  IMAD.MOV.U32 R81, RZ, RZ, R211 ;  /* 0x000000ffff517224 */ /* 0x000fe200078e00d3 */
[----:B------:R-:W4:Y:S01]  /*10370*/  LDL.LU R48, [R1+0x1c8] ;  /* 0x0001c80001307983 */ /* 0x000f220000300800 */
[----:B------:R-:W-:Y:S02]  /*10380*/  IMAD.MOV.U32 R82, RZ, RZ, R210 ;  /* 0x000000ffff527224 */ /* 0x000fe400078e00d2 */
[----:B------:R-:W-:Y:S01]  /*10390*/  IMAD.MOV.U32 R83, RZ, RZ, R208 ;  /* 0x000000ffff537224 */ /* 0x000fe200078e00d0 */
[----:B------:R-:W4:Y:S01]  /*103a0*/  LDL.LU R44, [R1+0x1c4] ;  /* 0x0001c400012c7983 */ /* 0x000f220000300800 */
[----:B------:R-:W-:Y:S01]  /*103b0*/  IMAD.MOV.U32 R47, RZ, RZ, R30 ;  /* 0x000000ffff2f7224 */ /* 0x000fe200078e001e */
[----:B------:R-:W-:Y:S01]  /*103c0*/  PRMT R30, R30, 0x7771, RZ ;  /* 0x000077711e1e7816 */ /* 0x000fe200000000ff */
[----:B------:R-:W-:Y:S01]  /*103d0*/  IMAD.MOV.U32 R204, RZ, RZ, R53 ;  /* 0x000000ffffcc7224 */ /* 0x000fe200078e0035 */
[----:B--2---:R-:W-:Y:S02]  /*103e0*/  LOP3.LUT R11, R203, R0, RZ, 0xc0, !PT ;  /* 0x00000000cb0b7212 */ /* 0x004fe400078ec0ff */
[----:B---3--:R-:W-:Y:S01]  /*103f0*/  LOP3.LUT R10, R206, R3, RZ, 0xc0, !PT ;  /* 0x00000003ce0a7212 */ /* 0x008fe200078ec0ff */
[----:B----4-:R-:W-:Y:S01]  /*10400*/  IMAD.IADD R160, R160, 0x1, R40 ;  /* 0x00000001a0a07824 */ /* 0x010fe200078e0228 */
[--C-:B------:R-:W-:Y:S01]  /*10410*/  HSET2.LE.AND R0, R16, R2.reuse, PT ;  /* 0x0000000210007233 */ /* 0x100fe20003803000 */
[----:B------:R-:W-:Y:S01]  /*10420*/  STG.E.U16 desc[UR20][R56.64+-0x6e], R236 ;  /* 0xffff92ec38007986 */ /* 0x000fe2000c101514 */
[----:B------:R-:W-:-:S03]  /*10430*/  HSET2.LE.AND R3, R5, R2, PT ;  /* 0x0000000205037233 */ /* 0x000fc60003803000 */
[----:B------:R-:W-:Y:S01]  /*10440*/  LOP3.LUT R4, R193, R0, RZ, 0xc0, !PT ;  /* 0x00000000c1047212 */ /* 0x000fe200078ec0ff */
[----:B------:R-:W-:Y:S01]  /*10450*/  HMMA.16816.F32.BF16 R120, R8, R12, R136 ;  /* 0x0000000c0878723c */ /* 0x000fe20000041888 */
[----:B------:R-:W-:Y:S01]  /*10460*/  LOP3.LUT R5, R192, R3, RZ, 0xc0, !PT ;  /* 0x00000003c0057212 */ /* 0x000fe200078ec0ff */
[----:B------:R-:W-:Y:S01]  /*10470*/  IMAD.MOV.U32 R138, RZ, RZ, R115 ;  /* 0x000000ffff8a7224 */ /* 0x000fe200078e0073 */
[----:B------:R-:W2:Y:S01]  /*10480*/  LDSM.16.MT88.4 R20, [R160+0xa000] ;  /* 0x00a00000a014783b */ /* 0x000ea20000004200 */
[----:B------:R-:W-:-:S03]  /*10490*/  IMAD.MOV.U32 R139, RZ, RZ, R114 ;  /* 0x000000ffff8b7224 */ /* 0x000fc600078e0072 */
[----:B------:R-:W3:Y:S01]  /*104a0*/  LDSM.16.MT88.4 R16, [R40+0xb000] ;  /* 0x00b000002810783b */ /* 0x000ee20000004200 */
[C---:B------:R-:W-:Y:S03]  /*104b0*/  HMMA.16816.F32.BF16 R104, R4.reuse, R12, R104 ;  /* 0x0000000c0468723c */ /* 0x040fe60000041868 */
[----:B------:R4:W5:Y:S01]  /*104c0*/  LDL.LU R252, [R1+0x1c0] ;  /* 0x0001c00001fc7983 */ /* 0x0009620000300800 */
[----:B------:R-:W-:Y:S02]  /*104d0*/  IMAD.MOV.U32 R136, RZ, RZ, R111 ;  /* 0x000000ffff887224 */ /* 0x000fe400078e006f */
[----:B------:R-:W-:Y:S02]  /*104e0*/  IMAD.MOV.U32 R137, RZ, RZ, R110 ;  /* 0x000000ffff897224 */ /* 0x000fe400078e006e */
[----:B------:R-:W-:Y:S01]  /*104f0*/  IMAD.MOV.U32 R0, RZ, RZ, R172 ;  /* 0x000000ffff007224 */ /* 0x000fe200078e00ac */
[----:B------:R-:W-:Y:S01]  /*10500*/  HMMA.16816.F32.BF16 R100, R4, R14, R100 ;  /* 0x0000000e0464723c */ /* 0x000fe20000041864 */
[----:B------:R-:W-:-:S07]  /*10510*/  LOP3.LUT R3, R47, 0xff, RZ, 0xc0, !PT ;  /* 0x000000ff2f037812 */ /* 0x000fce00078ec0ff */
[C---:B-1----:R-:W-:Y:S08]  /*10520*/  HMMA.16816.F32.BF16 R168, R8.reuse, R24, R168 ;  /* 0x0000001808a8723c */ /* 0x042ff000000418a8 */
[C---:B------:R-:W-:Y:S01]  /*10530*/  HMMA.16816.F32.BF16 R112, R8.reuse, R14, R132 ;  /* 0x0000000e0870723c */ /* 0x040fe20000041884 */
[----:B------:R-:W1:Y:S07]  /*10540*/  LDSM.16.MT88.4 R12, [R160+0x9000] ;  /* 0x00900000a00c783b */ /* 0x000e6e0000004200 */
[----:B------:R-:W-:Y:S01]  /*10550*/  HMMA.16816.F32.BF16 R144, R8, R26, R144 ;  /* 0x0000001a0890723c */ /* 0x000fe20000041890 */
[----:B------:R-:W-:Y:S04]  /*10560*/  STG.E.U16 desc[UR20][R58.64+-0x70], R227 ;  /* 0xffff90e33a007986 */ /* 0x000fe8000c101514 */
[----:B------:R-:W-:Y:S03]  /*10570*/  STG.E.U16 desc[UR20][R58.64+-0x6e], R226 ;  /* 0xffff92e23a007986 */ /* 0x000fe6000c101514 */
[----:B------:R-:W-:Y:S01]  /*10580*/  HMMA.16816.F32.BF16 R80, R4, R24, R80 ;  /* 0x000000180450723c */ /* 0x000fe20000041850 */
[----:B------:R4:W5:Y:S01]  /*10590*/  LDL.LU R215, [R1+0x1bc] ;  /* 0x0001bc0001d77983 */ /* 0x0009620000300800 */
[----:B------:R-:W-:-:S06]  /*105a0*/  LOP3.LUT R0, R0, 0xff, RZ, 0xc0, !PT ;  /* 0x000000ff00007812 */ /* 0x000fcc00078ec0ff */
[C---:B------:R-:W-:Y:S08]  /*105b0*/  HMMA.16816.F32.BF16 R76, R4.reuse, R26, R76 ;  /* 0x0000001a044c723c */ /* 0x040ff0000004184c */
[C---:B--2---:R-:W-:Y:S08]  /*105c0*/  HMMA.16816.F32.BF16 R72, R4.reuse, R20, R72 ;  /* 0x000000140448723c */ /* 0x044ff00000041848 */
[C---:B------:R-:W-:Y:S08]  /*105d0*/  HMMA.16816.F32.BF16 R68, R4.reuse, R22, R68 ;  /* 0x000000160444723c */ /* 0x040ff00000041844 */
[C---:B---3--:R-:W-:Y:S01]  /*105e0*/  HMMA.16816.F32.BF16 R32, R4.reuse, R18, R32 ;  /* 0x000000120420723c */ /* 0x048fe20000041820 */
[----:B------:R-:W-:Y:S01]  /*105f0*/  PRMT R53, R3, 0x5410, R30 ;  /* 0x0000541003357816 */ /* 0x000fe2000000001e */
[----:B------:R-:W-:Y:S06]  /*10600*/  LDSM.16.MT88.4 R24, [R160+0x9400] ;  /* 0x00940000a018783b */ /* 0x000fec0000004200 */
[-C--:B-1----:R-:W-:Y:S01]  /*10610*/  HMMA.16816.F32.BF16 R96, R4, R12.reuse, R92 ;  /* 0x0000000c0460723c */ /* 0x082fe2000004185c */
[----:B------:R4:W5:Y:S07]  /*10620*/  LDL.LU R212, [R1+0x1b8] ;  /* 0x0001b80001d47983 */ /* 0x00096e0000300800 */
[C---:B------:R-:W-:Y:S08]  /*10630*/  HMMA.16816.F32.BF16 R108, R8.reuse, R12, R64 ;  /* 0x0000000c086c723c */ /* 0x040ff00000041840 */
[-C--:B------:R-:W-:Y:S01]  /*10640*/  HMMA.16816.F32.BF16 R148, R8, R14.reuse, R148 ;  /* 0x0000000e0894723c */ /* 0x080fe20000041894 */
[----:B------:R-:W-:Y:S01]  /*10650*/  LOP3.LUT R3, R29, 0xff, RZ, 0xc0, !PT ;  /* 0x000000ff1d037812 */ /* 0x000fe200078ec0ff */
[----:B------:R4:W5:Y:S04]  /*10660*/  LDL.LU R211, [R1+0x1b4] ;  /* 0x0001b40001d37983 */ /* 0x0009680000300800 */
[----:B------:R4:W5:Y:S02]  /*10670*/  LDL.LU R210, [R1+0x1b0] ;  /* 0x0001b00001d27983 */ /* 0x0009640000300800 */
[C---:B------:R-:W-:Y:S02]  /*10680*/  HMMA.16816.F32.BF16 R92, R4.reuse, R14, R156 ;  /* 0x0000000e045c723c */ /* 0x040fe4000004189c */
[----:B------:R-:W1:Y:S04]  /*10690*/  LDSM.16.MT88.4 R12, [R160+0xb000] ;  /* 0x00b00000a00c783b */ /* 0x000e680000004200 */
[----:B------:R4:W5:Y:S02]  /*106a0*/  LDL.LU R208, [R1+0x1ac] ;  /* 0x0001ac0001d07983 */ /* 0x0009640000300800 */
[----:B------:R-:W-:Y:S08]  /*106b0*/  HMMA.16816.F32.BF16 R64, R4, R16, R136 ;  /* 0x000000100440723c */ /* 0x000ff00000041888 */
[C---:B------:R-:W-:Y:S08]  /*106c0*/  HMMA.16816.F32.BF16 R152, R8.reuse, R20, R152 ;  /* 0x000000140898723c */ /* 0x040ff00000041898 */
[C---:B------:R-:W-:Y:S01]  /*106d0*/  HMMA.16816.F32.BF16 R164, R8.reuse, R22, R164 ;  /* 0x0000001608a4723c */ /* 0x040fe200000418a4 */
[----:B------:R-:W-:Y:S07]  /*106e0*/  LDSM.16.MT88.4 R20, [R40+0xa400] ;  /* 0x00a400002814783b */ /* 0x000fee0000004200 */
[----:B------:R-:W-:Y:S08]  /*106f0*/  HMMA.16816.F32.BF16 R184, R8, R16, R184 ;  /* 0x0000001008b8723c */ /* 0x000ff000000418b8 */
[C---:B-1----:R-:W-:Y:S08]  /*10700*/  HMMA.16816.F32.BF16 R88, R4.reuse, R12, R88 ;  /* 0x0000000c0458723c */ /* 0x042ff00000041858 */
[----:B------:R-:W-:Y:S01]  /*10710*/  HMMA.16816.F32.BF16 R60, R4, R14, R60 ;  /* 0x0000000e043c723c */ /* 0x000fe2000004183c */
[----:B------:R-:W-:-:S07]  /*10720*/  PRMT R6, R172, 0x7771, RZ ;  /* 0x00007771ac067816 */ /* 0x000fce00000000ff */
[C---:B------:R-:W-:Y:S08]  /*10730*/  HMMA.16816.F32.BF16 R196, R8.reuse, R18, R196 ;  /* 0x0000001208c4723c */ /* 0x040ff000000418c4 */
[C---:B------:R-:W-:Y:S08]  /*10740*/  HMMA.16816.F32.BF16 R216, R8.reuse, R12, R216 ;  /* 0x0000000c08d8723c */ /* 0x040ff000000418d8 */
[----:B------:R-:W-:Y:S01]  /*10750*/  HMMA.16816.F32.BF16 R220, R8, R14, R220 ;  /* 0x0000000e08dc723c */ /* 0x000fe200000418dc */
[----:B------:R-:W-:Y:S01]  /*10760*/  PRMT R10, R0, 0x5410, R6 ;  /* 0x00005410000a7816 */ /* 0x000fe20000000006 */
[----:B------:R-:W-:Y:S01]  /*10770*/  LDSM.16.MT88.4 R12, [R40+0xb400] ;  /* 0x00b40000280c783b */ /* 0x000fe20000004200 */
[----:B------:R-:W-:-:S02]  /*10780*/  LOP3.LUT R0, R29, 0xffff, RZ, 0xc0, !PT ;  /* 0x0000ffff1d007812 */ /* 0x000fc400078ec0ff */
[C---:B------:R-:W-:Y:S01]  /*10790*/  PRMT R5, R172.reuse, 0x7773, RZ ;  /* 0x00007773ac057816 */ /* 0x040fe200000000ff */
[----:B------:R-:W-:Y:S01]  /*107a0*/  LDSM.16.MT88.4 R16, [R160+0xa400] ;  /* 0x00a40000a010783b */ /* 0x000fe20000004200 */
[----:B------:R-:W-:Y:S02]  /*107b0*/  SHF.R.U32.HI R0, RZ, 0x8, R0 ;  /* 0x00000008ff007819 */ /* 0x000fe40000011600 */
[----:B------:R-:W-:Y:S02]  /*107c0*/  PRMT R4, R172, 0x7772, RZ ;  /* 0x00007772ac047816 */ /* 0x000fe400000000ff */
[----:B------:R-:W-:Y:S02]  /*107d0*/  PRMT R9, R3, 0x5410, R0 ;  /* 0x0000541003097816 */ /* 0x000fe40000000000 */
[----:B------:R-:W-:Y:S02]  /*107e0*/  PRMT R3, R29, 0x7632, R3 ;  /* 0x000076321d037816 */ /* 0x000fe40000000003 */
[----:B------:R-:W-:-:S02]  /*107f0*/  LOP3.LUT R0, R28, 0xffff, RZ, 0xc0, !PT ;  /* 0x0000ffff1c007812 */ /* 0x000fc400078ec0ff */
[----:B------:R-:W-:Y:S02]  /*10800*/  PRMT R11, R4, 0x5410, R5 ;  /* 0x00005410040b7816 */ /* 0x000fe40000000005 */
[----:B------:R-:W-:Y:S02]  /*10810*/  SHF.R.U32.HI R7, RZ, 0x18, R29 ;  /* 0x00000018ff077819 */ /* 0x000fe4000001161d */
[C---:B------:R-:W-:Y:S02]  /*10820*/  LOP3.LUT R6, R28.reuse, 0xff, RZ, 0xc0, !PT ;  /* 0x000000ff1c067812 */ /* 0x040fe400078ec0ff */
[----:B------:R-:W-:Y:S02]  /*10830*/  PRMT R5, R28, 0x7632, R5 ;  /* 0x000076321c057816 */ /* 0x000fe40000000005 */
[----:B------:R-:W-:Y:S02]  /*10840*/  SHF.R.U32.HI R8, RZ, 0x18, R28 ;  /* 0x00000018ff087819 */ /* 0x000fe4000001161c */
[----:B------:R-:W-:Y:S01]  /*10850*/  LOP3.LUT R4, R3, 0xff, RZ, 0xc0, !PT ;  /* 0x000000ff03047812 */ /* 0x000fe200078ec0ff */
[----:B------:R-:W1:Y:S01]  /*10860*/  LDSM.16.MT88.4 R28, [R40+0x9400] ;  /* 0x00940000281c783b */ /* 0x000e620000004200 */
[----:B------:R-:W-:-:S02]  /*10870*/  SHF.R.U32.HI R3, RZ, 0x8, R0 ;  /* 0x00000008ff037819 */ /* 0x000fc40000011600 */
[----:B------:R-:W-:Y:S02]  /*10880*/  PRMT R47, R4, 0x5410, R7 ;  /* 0x00005410042f7816 */ /* 0x000fe40000000007 */
[----:B------:R-:W-:Y:S02]  /*10890*/  LOP3.LUT R0, R5, 0xff, RZ, 0xc0, !PT ;  /* 0x000000ff05007812 */ /* 0x000fe400078ec0ff */
[----:B------:R-:W-:Y:S02]  /*108a0*/  PRMT R4, R6, 0x5410, R3 ;  /* 0x0000541006047816 */ /* 0x000fe40000000003 */
[----:B------:R-:W-:-:S03]  /*108b0*/  PRMT R3, R0, 0x5410, R8 ;  /* 0x0000541000037816 */ /* 0x000fc60000000008 */
[--C-:B------:R-:W-:Y:S02]  /*108c0*/  HSET2.LE.AND R0, R4, R2.reuse, PT ;  /* 0x0000000204007233 */ /* 0x100fe40003803000 */
[----:B------:R-:W-:Y:S02]  /*108d0*/  MOV R4, R174 ;  /* 0x000000ae00047202 */ /* 0x000fe40000000f00 */
[----:B------:R-:W-:Y:S02]  /*108e0*/  HSET2.LE.AND R3, R3, R2, PT ;  /* 0x0000000203037233 */ /* 0x000fe40003803000 */
[----:B------:R-:W-:Y:S01]  /*108f0*/  LOP3.LUT R4, R4, R0, RZ, 0xc0, !PT ;  /* 0x0000000004047212 */ /* 0x000fe200078ec0ff */
[----:B------:R-:W-:Y:S02]  /*10900*/  IMAD.MOV.U32 R0, RZ, RZ, R173 ;  /* 0x000000ffff007224 */ /* 0x000fe400078e00ad */
[----:B------:R-:W-:-:S03]  /*10910*/  IMAD.MOV.U32 R6, RZ, RZ, R141 ;  /* 0x000000ffff067224 */ /* 0x000fc600078e008d */
[----:B------:R-:W-:Y:S02]  /*10920*/  LOP3.LUT R5, R0, R3, RZ, 0xc0, !PT ;  /* 0x0000000300057212 */ /* 0x000fe400078ec0ff */
[----:B------:R-:W-:Y:S02]  /*10930*/  HSET2.LE.AND R0, R10, R2, PT ;  /* 0x000000020a007233 */ /* 0x000fe40003803000 */
[----:B------:R-:W-:-:S03]  /*10940*/  LOP3.LUT R3, R11, 0xff00ff, RZ, 0xc0, !PT ;  /* 0x00ff00ff0b037812 */ /* 0x000fc600078ec0ff */
[----:B------:R-:W-:Y:S01]  /*10950*/  LOP3.LUT R6, R6, R0, RZ, 0xc0, !PT ;  /* 0x0000000006067212 */ /* 0x000fe200078ec0ff */
[----:B------:R-:W-:Y:S01]  /*10960*/  IMAD.MOV.U32 R0, RZ, RZ, R140 ;  /* 0x000000ffff007224 */ /* 0x000fe200078e008c */
[--C-:B------:R-:W-:Y:S02]  /*10970*/  HSET2.LE.AND R3, R3, R2.reuse, PT ;  /* 0x0000000203037233 */ /* 0x100fe40003803000 */
[----:B------:R-:W-:-:S03]  /*10980*/  HSET2.LE.AND R8, R9, R2, PT ;  /* 0x0000000209087233 */ /* 0x000fc60003803000 */
[----:B------:R-:W-:Y:S01]  /*10990*/  LOP3.LUT R7, R0, R3, RZ, 0xc0, !PT ;  /* 0x0000000300077212 */ /* 0x000fe200078ec0ff */
[----:B------:R-:W-:Y:S01]  /*109a0*/  IMAD.MOV.U32 R172, RZ, RZ, R205 ;  /* 0x000000ffffac7224 */ /* 0x000fe200078e00cd */
[----:B------:R-:W-:Y:S01]  /*109b0*/  LOP3.LUT R8, R204, R8, RZ, 0xc0, !PT ;  /* 0x00000008cc087212 */ /* 0x000fe200078ec0ff */
[----:B------:R-:W-:-:S04]  /*109c0*/  IMAD.MOV.U32 R10, RZ, RZ, R207 ;  /* 0x000000ffff0a7224 */ /* 0x000fc800078e00cf */
[C---:B-1----:R-:W-:Y:S08]  /*109d0*/  HMMA.16816.F32.BF16 R204, R4.reuse, R28, R104 ;  /* 0x0000001c04cc723c */ /* 0x042ff00000041868 */
[----:B------:R-:W-:Y:S01]  /*109e0*/  HMMA.16816.F32.BF16 R104, R4, R14, R32 ;  /* 0x0000000e0468723c */ /* 0x000fe20000041820 */
[----:B------:R-:W1:Y:S01]  /*109f0*/  LDSM.16.MT88.4 R32, [R160+0xb400] ;  /* 0x00b40000a020783b */ /* 0x000e620000004200 */
[----:B------:R-:W-:-:S02]  /*10a00*/  IMAD.MOV.U32 R173, RZ, RZ, R202 ;  /* 0x000000ffffad7224 */ /* 0x000fc400078e00ca */
[----:B------:R-:W-:Y:S02]  /*10a10*/  IMAD.MOV.U32 R11, RZ, RZ, R201 ;  /* 0x000000ffff0b7224 */ /* 0x000fe400078e00c9 */
[----:B------:R-:W-:Y:S02]  /*10a20*/  IMAD.MOV.U32 R9, RZ, RZ, R200 ;  /* 0x000000ffff097224 */ /* 0x000fe400078e00c8 */
[C---:B------:R-:W-:Y:S01]  /*10a30*/  HMMA.16816.F32.BF16 R200, R4.reuse, R30, R100 ;  /* 0x0000001e04c8723c */ /* 0x040fe20000041864 */
        /* <DEDUP_REMOVED lines=15> */
[----:B------:R-:W-:-:S07]  /*10b30*/  HSET2.LE.AND R0, R47, R2, PT ;  /* 0x000000022f007233 */ /* 0x000fce0003803000 */
[----:B------:R-:W-:Y:S01]  /*10b40*/  HMMA.16816.F32.BF16 R140, R4, R20, R80 ;  /* 0x00000014048c723c */ /* 0x000fe20000041850 */
[----:B------:R-:W-:-:S07]  /*10b50*/  HSET2.LE.AND R3, R53, R2, PT ;  /* 0x0000000235037233 */ /* 0x000fce0003803000 */
[C---:B------:R-:W-:Y:S08]  /*10b60*/  HMMA.16816.F32.BF16 R132, R4.reuse, R16, R72 ;  /* 0x000000100484723c */ /* 0x040ff00000041848 */
[C---:B------:R-:W-:Y:S08]  /*10b70*/  HMMA.16816.F32.BF16 R124, R4.reuse, R18, R68 ;  /* 0x00000012047c723c */ /* 0x040ff00000041844 */
[C---:B------:R-:W-:Y:S08]  /*10b80*/  HMMA.16816.F32.BF16 R116, R4.reuse, R12, R64 ;  /* 0x0000000c0474723c */ /* 0x040ff00000041840 */
[C---:B-1----:R-:W-:Y:S08]  /*10b90*/  HMMA.16816.F32.BF16 R88, R4.reuse, R32, R88 ;  /* 0x000000200458723c */ /* 0x042ff00000041858 */
[----:B------:R-:W-:Y:S01]  /*10ba0*/  HMMA.16816.F32.BF16 R60, R4, R34, R60 ;  /* 0x00000022043c723c */ /* 0x000fe2000004183c */
[----:B------:R-:W-:-:S05]  /*10bb0*/  LOP3.LUT R4, R85, 0xff00ff, RZ, 0xc0, !PT ;  /* 0x00ff00ff55047812 */ /* 0x000fca00078ec0ff */
[----:B------:R-:W-:Y:S02]  /*10bc0*/  HSET2.LE.AND R4, R4, R2, PT ;  /* 0x0000000204047233 */ /* 0x000fe40003803000 */
[----:B------:R-:W-:Y:S02]  /*10bd0*/  LOP3.LUT R9, R9, R0, RZ, 0xc0, !PT ;  /* 0x0000000009097212 */ /* 0x000fe400078ec0ff */
[----:B------:R-:W-:Y:S02]  /*10be0*/  LOP3.LUT R10, R10, R3, RZ, 0xc0, !PT ;  /* 0x000000030a0a7212 */ /* 0x000fe400078ec0ff */
[----:B------:R-:W-:Y:S01]  /*10bf0*/  LOP3.LUT R11, R11, R4, RZ, 0xc0, !PT ;  /* 0x000000040b0b7212 */ /* 0x000fe200078ec0ff */
[----:B------:R-:W-:Y:S02]  /*10c00*/  IMAD.MOV.U32 R3, RZ, RZ, R94 ;  /* 0x000000ffff037224 */ /* 0x000fe400078e005e */
[----:B------:R-:W-:Y:S02]  /*10c10*/  IMAD.MOV.U32 R4, RZ, RZ, R95 ;  /* 0x000000ffff047224 */ /* 0x000fe400078e005f */
[----:B------:R-:W-:-:S02]  /*10c20*/  IMAD.MOV.U32 R0, RZ, RZ, R38 ;  /* 0x000000ffff007224 */ /* 0x000fc400078e0026 */
[----:B------:R-:W-:Y:S01]  /*10c30*/  HMMA.16816.F32.BF16 R112, R8, R30, R112 ;  /* 0x0000001e0870723c */ /* 0x000fe20000041870 */
[----:B------:R-:W-:Y:S02]  /*10c40*/  IMAD.MOV.U32 R31, RZ, RZ, R100 ;  /* 0x000000ffff1f7224 */ /* 0x000fe400078e0064 */
[----:B------:R-:W-:-:S05]  /*10c50*/  IMAD.MOV.U32 R30, RZ, RZ, R101 ;  /* 0x000000ffff1e7224 */ /* 0x000fca00078e0065 */
[----:B------:R-:W-:Y:S01]  /*10c60*/  HMMA.16816.F32.BF16 R108, R8, R24, R108 ;  /* 0x00000018086c723c */ /* 0x000fe2000004186c */
[----:B------:R-:W-:Y:S02]  /*10c70*/  IMAD.MOV.U32 R24, RZ, RZ, R102 ;  /* 0x000000ffff187224 */ /* 0x000fe400078e0066 */
[----:B------:R-:W-:Y:S02]  /*10c80*/  IMAD.MOV.U32 R25, RZ, RZ, R103 ;  /* 0x000000ffff197224 */ /* 0x000fe400078e0067 */
[----:B------:R-:W-:-:S03]  /*10c90*/  IMAD.MOV.U32 R5, RZ, RZ, R93 ;  /* 0x000000ffff057224 */ /* 0x000fc600078e005d */
[----:B------:R-:W-:Y:S01]  /*10ca0*/  HMMA.16816.F32.BF16 R120, R8, R28, R120 ;  /* 0x0000001c0878723c */ /* 0x000fe20000041878 */
[----:B------:R-:W-:Y:S02]  /*10cb0*/  IMAD.MOV.U32 R28, RZ, RZ, R96 ;  /* 0x000000ffff1c7224 */ /* 0x000fe400078e0060 */
[----:B------:R-:W-:-:S05]  /*10cc0*/  IMAD.MOV.U32 R29, RZ, RZ, R97 ;  /* 0x000000ffff1d7224 */ /* 0x000fca00078e0061 */
[----:B------:R-:W-:Y:S01]  /*10cd0*/  HMMA.16816.F32.BF16 R100, R8, R26, R148 ;  /* 0x0000001a0864723c */ /* 0x000fe20000041894 */
[----:B------:R-:W-:-:S07]  /*10ce0*/  MOV R151, R98 ;  /* 0x0000006200977202 */ /* 0x000fce0000000f00 */
[----:B------:R-:W-:Y:S01]  /*10cf0*/  HMMA.16816.F32.BF16 R68, R8, R14, R196 ;  /* 0x0000000e0844723c */ /* 0x000fe200000418c4 */
[----:B------:R-:W-:Y:S02]  /*10d00*/  IMAD.MOV.U32 R199, RZ, RZ, R99 ;  /* 0x000000ffffc77224 */ /* 0x000fe400078e0063 */
[----:B------:R-:W-:Y:S01]  /*10d10*/  IMAD.MOV.U32 R198, RZ, RZ, R4 ;  /* 0x000000ffffc67224 */ /* 0x000fe200078e0004 */
[----:B------:R-:W-:-:S04]  /*10d20*/  LOP3.LUT R4, R0, 0xff, RZ, 0xc0, !PT ;  /* 0x000000ff00047812 */ /* 0x000fc800078ec0ff */
[C---:B------:R-:W-:Y:S01]  /*10d30*/  HMMA.16816.F32.BF16 R96, R8.reuse, R32, R216 ;  /* 0x000000200860723c */ /* 0x040fe200000418d8 */
[----:B------:R-:W-:Y:S01]  /*10d40*/  IMAD.MOV.U32 R218, RZ, RZ, R3 ;  /* 0x000000ffffda7224 */ /* 0x000fe200078e0003 */
[C---:B------:R-:W-:Y:S02]  /*10d50*/  LOP3.LUT R3, R39.reuse, 0xffff, RZ, 0xc0, !PT ;  /* 0x0000ffff27037812 */ /* 0x040fe400078ec0ff */
[----:B------:R-:W-:Y:S01]  /*10d60*/  PRMT R0, R39, 0x7632, R0 ;  /* 0x0000763227007816 */ /* 0x000fe20000000000 */
[----:B------:R-:W-:Y:S01]  /*10d70*/  IMAD.MOV.U32 R217, RZ, RZ, R5 ;  /* 0x000000ffffd97224 */ /* 0x000fe200078e0005 */
[C---:B------:R-:W-:Y:S02]  /*10d80*/  PRMT R7, R38.reuse, 0x7773, RZ ;  /* 0x0000777326077816 */ /* 0x040fe400000000ff */
[----:B------:R-:W-:Y:S01]  /*10d90*/  HMMA.16816.F32.BF16 R64, R8, R12, R184 ;  /* 0x0000000c0840723c */ /* 0x000fe200000418b8 */
[C---:B------:R-:W-:Y:S02]  /*10da0*/  PRMT R12, R38.reuse, 0x7771, RZ ;  /* 0x00007771260c7816 */ /* 0x040fe400000000ff */
[----:B------:R-:W-:-:S02]  /*10db0*/  PRMT R6, R38, 0x7772, RZ ;  /* 0x0000777226067816 */ /* 0x000fc400000000ff */
[----:B------:R-:W-:Y:S02]  /*10dc0*/  LOP3.LUT R5, R39, 0xff, RZ, 0xc0, !PT ;  /* 0x000000ff27057812 */ /* 0x000fe400078ec0ff */
[----:B------:R-:W-:Y:S02]  /*10dd0*/  SHF.R.U32.HI R13, RZ, 0x18, R39 ;  /* 0x00000018ff0d7819 */ /* 0x000fe40000011627 */
[----:B------:R-:W-:Y:S02]  /*10de0*/  SHF.R.U32.HI R3, RZ, 0x8, R3 ;  /* 0x00000008ff037819 */ /* 0x000fe40000011603 */
[----:B------:R-:W-:Y:S02]  /*10df0*/  LOP3.LUT R0, R0, 0xff, RZ, 0xc0, !PT ;  /* 0x000000ff00007812 */ /* 0x000fe400078ec0ff */
[----:B------:R-:W-:Y:S02]  /*10e00*/  PRMT R7, R6, 0x5410, R7 ;  /* 0x0000541006077816 */ /* 0x000fe40000000007 */
[----:B------:R-:W-:Y:S01]  /*10e10*/  PRMT R3, R5, 0x5410, R3 ;  /* 0x0000541005037816 */ /* 0x000fe20000000003 */
[C---:B------:R-:W-:Y:S01]  /*10e20*/  HMMA.16816.F32.BF16 R92, R8.reuse, R20, R168 ;  /* 0x00000014085c723c */ /* 0x040fe200000418a8 */
[----:B------:R-:W-:Y:S01]  /*10e30*/  PRMT R6, R4, 0x5410, R12 ;  /* 0x0000541004067816 */ /* 0x000fe2000000000c */
[----:B------:R-:W-:Y:S01]  /*10e40*/  IMAD.MOV.U32 R38, RZ, RZ, R24 ;  /* 0x000000ffff267224 */ /* 0x000fe200078e0018 */
[----:B------:R-:W-:Y:S01]  /*10e50*/  PRMT R5, R0, 0x5410, R13 ;  /* 0x0000541000057816 */ /* 0x000fe2000000000d */
[----:B------:R-:W-:Y:S01]  /*10e60*/  IMAD.MOV.U32 R196, RZ, RZ, R25 ;  /* 0x000000ffffc47224 */ /* 0x000fe200078e0019 */
[----:B------:R-:W1:Y:S03]  /*10e70*/  LDSM.16.MT88.4 R12, [R40+0xa800] ;  /* 0x00a80000280c783b */ /* 0x000e660000004200 */
[----:B------:R-:W-:Y:S01]  /*10e80*/  HMMA.16816.F32.BF16 R80, R8, R22, R144 ;  /* 0x000000160850723c */ /* 0x000fe20000041890 */
[----:B------:R-:W2:Y:S01]  /*10e90*/  LDSM.16.MT88.4 R24, [R40+0x9800] ;  /* 0x009800002818783b */ /* 0x000ea20000004200 */
[----:B------:R-:W-:-:S03]  /*10ea0*/  HSET2.LE.AND R0, R3, R2, PT ;  /* 0x0000000203007233 */ /* 0x000fc60003803000 */
[----:B------:R-:W3:Y:S03]  /*10eb0*/  LDSM.16.MT88.4 R20, [R160+0x9800] ;  /* 0x00980000a014783b */ /* 0x000ee60000004200 */
[----:B------:R-:W-:Y:S01]  /*10ec0*/  HMMA.16816.F32.BF16 R76, R8, R16, R152 ;  /* 0x00000010084c723c */ /* 0x000fe20000041898 */
[----:B------:R-:W-:-:S07]  /*10ed0*/  IMAD.MOV.U32 R3, RZ, RZ, R128 ;  /* 0x000000ffff037224 */ /* 0x000fce00078e0080 */
[C---:B------:R-:W-:Y:S01]  /*10ee0*/  HMMA.16816.F32.BF16 R72, R8.reuse, R18, R164 ;  /* 0x000000120848723c */ /* 0x040fe200000418a4 */
[----:B------:R-:W-:Y:S07]  /*10ef0*/  LDSM.16.MT88.4 R16, [R40+0xb800] ;  /* 0x00b800002810783b */ /* 0x000fee0000004200 */
[----:B------:R-:W-:Y:S01]  /*10f00*/  HMMA.16816.F32.BF16 R220, R8, R34, R220 ;  /* 0x0000002208dc723c */ /* 0x000fe200000418dc */
[----:B------:R-:W4:Y:S04]  /*10f10*/  LDSM.16.MT88.4 R8, [R160+0xa800] ;  /* 0x00a80000a008783b */ /* 0x000f280000004200 */
[----:B------:R-:W4:Y:S01]  /*10f20*/  LDSM.16.MT88.4 R32, [R160+0xb800] ;  /* 0x00b80000a020783b */ /* 0x000f220000004200 */
[----:B------:R-:W-:Y:S01]  /*10f30*/  LOP3.LUT R4, R3, R0, RZ, 0xc0, !PT ;  /* 0x0000000003047212 */ /* 0x000fe200078ec0ff */
[----:B------:R-:W-:Y:S01]  /*10f40*/  IMAD.MOV.U32 R3, RZ, RZ, R129 ;  /* 0x000000ffff037224 */ /* 0x000fe200078e0081 */
[----:B------:R-:W-:-:S05]  /*10f50*/  HSET2.LE.AND R0, R5, R2, PT ;  /* 0x0000000205007233 */ /* 0x000fca0003803000 */
[----:B------:R-:W-:Y:S02]  /*10f60*/  LOP3.LUT R5, R3, R0, RZ, 0xc0, !PT ;  /* 0x0000000003057212 */ /* 0x000fe400078ec0ff */
[----:B------:R-:W-:Y:S01]  /*10f70*/  HSET2.LE.AND R0, R6, R2, PT ;  /* 0x0000000206007233 */ /* 0x000fe20003803000 */
[----:B------:R-:W-:Y:S01]  /*10f80*/  IMAD.MOV.U32 R6, RZ, RZ, R87 ;  /* 0x000000ffff067224 */ /* 0x000fe200078e0057 */
[----:B------:R-:W-:-:S04]  /*10f90*/  LOP3.LUT R3, R7, 0xff00ff, RZ, 0xc0, !PT ;  /* 0x00ff00ff07037812 */ /* 0x000fc800078ec0ff */
[----:B------:R-:W-:Y:S01]  /*10fa0*/  LOP3.LUT R6, R6, R0, RZ, 0xc0, !PT ;  /* 0x0000000006067212 */ /* 0x000fe200078ec0ff */
[----:B------:R-:W-:Y:S01]  /*10fb0*/  IMAD.MOV.U32 R0, RZ, RZ, R86 ;  /* 0x000000ffff007224 */ /* 0x000fe200078e0056 */
[----:B------:R-:W-:Y:S01]  /*10fc0*/  HSET2.LE.AND R3, R3, R2, PT ;  /* 0x0000000203037233 */ /* 0x000fe20003803000 */
[----:B------:R-:W-:-:S04]  /*10fd0*/  IMAD.MOV.U32 R197, RZ, RZ, R28 ;  /* 0x000000ffffc57224 */ /* 0x000fc800078e001c */
[----:B------:R-:W-:Y:S02]  /*10fe0*/  LOP3.LUT R7, R0, R3, RZ, 0xc0, !PT ;  /* 0x0000000300077212 */ /* 0x000fe400078ec0ff */
[C---:B------:R-:W-:Y:S02]  /*10ff0*/  PRMT R3, R46.reuse, 0x7773, RZ ;  /* 0x000077732e037816 */ /* 0x040fe400000000ff */
[----:B------:R-:W-:-:S04]  /*11000*/  PRMT R0, R46, 0x7772, RZ ;  /* 0x000077722e007816 */ /* 0x000fc800000000ff */
[----:B------:R-:W-:Y:S02]  /*11010*/  PRMT R28, R0, 0x5410, R3 ;  /* 0x00005410001c7816 */ /* 0x000fe40000000003 */
[C---:B------:R-:W-:Y:S02]  /*11020*/  LOP3.LUT R0, R54.reuse, 0xffff, RZ, 0xc0, !PT ;  /* 0x0000ffff36007812 */ /* 0x040fe400078ec0ff */
[C---:B------:R-:W-:Y:S02]  /*11030*/  LOP3.LUT R3, R54.reuse, 0xff, RZ, 0xc0, !PT ;  /* 0x000000ff36037812 */ /* 0x040fe400078ec0ff */
[----:B------:R-:W-:Y:S01]  /*11040*/  SHF.R.U32.HI R0, RZ, 0x8, R0 ;  /* 0x00000008ff007819 */ /* 0x000fe20000011600 */
[----:B------:R-:W-:Y:S01]  /*11050*/  IMAD.MOV.U32 R219, RZ, RZ, R151 ;  /* 0x000000ffffdb7224 */ /* 0x000fe200078e0097 */
[C---:B-1----:R-:W-:Y:S08]  /*11060*/  HMMA.16816.F32.BF16 R152, R4.reuse, R12, R140 ;  /* 0x0000000c0498723c */ /* 0x042ff0000004188c */
[C---:B--2---:R-:W-:Y:S08]  /*11070*/  HMMA.16816.F32.BF16 R168, R4.reuse, R24, R204 ;  /* 0x0000001804a8723c */ /* 0x044ff000000418cc */
[C---:B------:R-:W-:Y:S08]  /*11080*/  HMMA.16816.F32.BF16 R164, R4.reuse, R26, R200 ;  /* 0x0000001a04a4723c */ /* 0x040ff000000418c8 */
[C---:B---3--:R-:W-:Y:S08]  /*11090*/  HMMA.16816.F32.BF16 R192, R4.reuse, R20, R192 ;  /* 0x0000001404c0723c */ /* 0x048ff000000418c0 */
[C---:B------:R-:W-:Y:S08]  /*110a0*/  HMMA.16816.F32.BF16 R156, R4.reuse, R22, R156 ;  /* 0x00000016049c723c */ /* 0x040ff0000004189c */
[C---:B------:R-:W-:Y:S08]  /*110b0*/  HMMA.16816.F32.BF16 R148, R4.reuse, R14, R136 ;  /* 0x0000000e0494723c */ /* 0x040ff00000041888 */
[C---:B----4-:R-:W-:Y:S08]  /*110c0*/  HMMA.16816.F32.BF16 R144, R4.reuse, R8, R132 ;  /* 0x000000080490723c */ /* 0x050ff00000041884 */
[C---:B------:R-:W-:Y:S08]  /*110d0*/  HMMA.16816.F32.BF16 R184, R4.reuse, R16, R116 ;  /* 0x0000001004b8723c */ /* 0x040ff00000041874 */
[C---:B------:R-:W-:Y:S08]  /*110e0*/  HMMA.16816.F32.BF16 R104, R4.reuse, R18, R104 ;  /* 0x000000120468723c */ /* 0x040ff00000041868 */
[C---:B------:R-:W-:Y:S08]  /*110f0*/  HMMA.16816.F32.BF16 R88, R4.reuse, R32, R88 ;  /* 0x000000200458723c */ /* 0x040ff00000041858 */
[C---:B------:R-:W-:Y:S01]  /*11100*/  HMMA.16816.F32.BF16 R60, R4.reuse, R34, R60 ;  /* 0x00000022043c723c */ /* 0x040fe2000004183c */
[----:B------:R-:W-:Y:S01]  /*11110*/  IMAD.MOV.U32 R216, RZ, RZ, R29 ;  /* 0x000000ffffd87224 */ /* 0x000fe200078e001d */
[----:B------:R-:W-:Y:S04]  /*11120*/  STG.E.U16 desc[UR20][R36.64+-0x70], R219 ;  /* 0xffff90db24007986 */ /* 0x000fe8000c101514 */
[----:B------:R-:W-:Y:S02]  /*11130*/  STG.E.U16 desc[UR20][R36.64+-0x6e], R38 ;  /* 0xffff922624007986 */ /* 0x000fe4000c101514 */
[----:B------:R-:W-:Y:S01]  /*11140*/  HMMA.16816.F32.BF16 R140, R4, R10, R124 ;  /* 0x0000000a048c723c */ /* 0x000fe2000004187c */
[----:B------:R-:W-:Y:S01]  /*11150*/  IMAD.MOV.U32 R5, RZ, RZ, R46 ;  /* 0x000000ffff057224 */ /* 0x000fe200078e002e */
[--C-:B------:R-:W-:Y:S01]  /*11160*/  PRMT R4, R3, 0x5410, R0.reuse ;  /* 0x0000541003047816 */ /* 0x100fe20000000000 */
[----:B------:R-:W1:Y:S01]  /*11170*/  LDSM.16.MT88.4 R124, [R160+0x9c00] ;  /* 0x009c0000a07c783b */ /* 0x000e620000004200 */
[----:B------:R-:W-:-:S02]  /*11180*/  PRMT R0, R54, 0x7632, R0 ;  /* 0x0000763236007816 */ /* 0x000fc40000000000 */
[----:B------:R-:W-:Y:S01]  /*11190*/  PRMT R7, R46, 0x7771, RZ ;  /* 0x000077712e077816 */ /* 0x000fe200000000ff */
[----:B------:R-:W2:Y:S01]  /*111a0*/  LDSM.16.MT88.4 R132, [R40+0x9c00] ;  /* 0x009c00002884783b */ /* 0x000ea20000004200 */
[----:B------:R-:W-:Y:S02]  /*111b0*/  LOP3.LUT R5, R5, 0xff, RZ, 0xc0, !PT ;  /* 0x000000ff05057812 */ /* 0x000fe400078ec0ff */
[----:B------:R-:W-:Y:S01]  /*111c0*/  SHF.R.U32.HI R6, RZ, 0x18, R54 ;  /* 0x00000018ff067819 */ /* 0x000fe20000011636 */
[----:B------:R-:W3:Y:S01]  /*111d0*/  LDSM.16.MT88.4 R116, [R40+0xac00] ;  /* 0x00ac00002874783b */ /* 0x000ee20000004200 */
[----:B------:R-:W-:Y:S02]  /*111e0*/  LOP3.LUT R3, R0, 0xff, RZ, 0xc0, !PT ;  /* 0x000000ff00037812 */ /* 0x000fe400078ec0ff */
[----:B------:R-:W-:Y:S02]  /*111f0*/  HSET2.LE.AND R0, R4, R2, PT ;  /* 0x0000000204007233 */ /* 0x000fe40003803000 */
[----:B------:R-:W-:-:S02]  /*11200*/  PRMT R5, R5, 0x5410, R7 ;  /* 0x0000541005057816 */ /* 0x000fc40000000007 */
[----:B------:R-:W-:Y:S02]  /*11210*/  PRMT R3, R3, 0x5410, R6 ;  /* 0x0000541003037816 */ /* 0x000fe40000000006 */
[----:B------:R-:W-:Y:S02]  /*11220*/  LOP3.LUT R7, R28, 0xff00ff, RZ, 0xc0, !PT ;  /* 0x00ff00ff1c077812 */ /* 0x000fe400078ec0ff */
[----:B------:R-:W-:Y:S02]  /*11230*/  LOP3.LUT R4, R217, R0, RZ, 0xc0, !PT ;  /* 0x00000000d9047212 */ /* 0x000fe400078ec0ff */
[--C-:B------:R-:W-:Y:S02]  /*11240*/  HSET2.LE.AND R0, R3, R2.reuse, PT ;  /* 0x0000000203007233 */ /* 0x100fe40003803000 */
[--C-:B------:R-:W-:Y:S02]  /*11250*/  HSET2.LE.AND R3, R5, R2.reuse, PT ;  /* 0x0000000205037233 */ /* 0x100fe40003803000 */
[----:B------:R-:W-:-:S02]  /*11260*/  HSET2.LE.AND R7, R7, R2, PT ;  /* 0x0000000207077233 */ /* 0x000fc40003803000 */
[----:B------:R-:W-:Y:S02]  /*11270*/  LOP3.LUT R5, R218, R0, RZ, 0xc0, !PT ;  /* 0x00000000da057212 */ /* 0x000fe400078ec0ff */
[----:B------:R-:W-:Y:S02]  /*11280*/  LOP3.LUT R6, R131, R3, RZ, 0xc0, !PT ;  /* 0x0000000383067212 */ /* 0x000fe400078ec0ff */
[----:B------:R-:W-:Y:S01]  /*11290*/  LOP3.LUT R7, R130, R7, RZ, 0xc0, !PT ;  /* 0x0000000782077212 */ /* 0x000fe200078ec0ff */
[----:B------:R-:W-:Y:S02]  /*112a0*/  IMAD.MOV.U32 R0, RZ, RZ, R84 ;  /* 0x000000ffff007224 */ /* 0x000fe400078e0054 */
[----:B------:R-:W-:Y:S02]  /*112b0*/  IMAD.MOV.U32 R218, RZ, RZ, R30 ;  /* 0x000000ffffda7224 */ /* 0x000fe400078e001e */
[----:B------:R-:W-:Y:S01]  /*112c0*/  IMAD.MOV.U32 R217, RZ, RZ, R31 ;  /* 0x000000ffffd97224 */ /* 0x000fe200078e001f */
[----:B------:R-:W-:Y:S01]  /*112d0*/  LOP3.LUT R0, R0, 0xff, RZ, 0xc0, !PT ;  /* 0x000000ff00007812 */ /* 0x000fe200078ec0ff */
[----:B------:R-:W-:Y:S01]  /*112e0*/  HMMA.16816.F32.BF16 R28, R4, R8, R76 ;  /* 0x00000008041c723c */ /* 0x000fe2000004184c */
[----:B------:R-:W-:-:S02]  /*112f0*/  PRMT R9, R84, 0x7771, RZ ;  /* 0x0000777154097816 */ /* 0x000fc400000000ff */
[C---:B------:R-:W-:Y:S02]  /*11300*/  PRMT R8, R84.reuse, 0x7773, RZ ;  /* 0x0000777354087816 */ /* 0x040fe400000000ff */
[----:B------:R-:W-:-:S03]  /*11310*/  PRMT R3, R84, 0x7772, RZ ;  /* 0x0000777254037816 */ /* 0x000fc600000000ff */
[C---:B------:R-:W-:Y:S08]  /*11320*/  HMMA.16816.F32.BF16 R136, R4.reuse, R24, R120 ;  /* 0x000000180488723c */ /* 0x040ff00000041878 */
[C---:B------:R-:W-:Y:S08]  /*11330*/  HMMA.16816.F32.BF16 R112, R4.reuse, R26, R112 ;  /* 0x0000001a0470723c */ /* 0x040ff00000041870 */
[----:B------:R-:W-:Y:S01]  /*11340*/  HMMA.16816.F32.BF16 R24, R4, R10, R72 ;  /* 0x0000000a0418723c */ /* 0x000fe20000041848 */
[----:B------:R-:W-:-:S02]  /*11350*/  PRMT R10, R0, 0x5410, R9 ;  /* 0x00005410000a7816 */ /* 0x000fc40000000009 */
[----:B------:R-:W-:Y:S02]  /*11360*/  PRMT R11, R3, 0x5410, R8 ;  /* 0x00005410030b7816 */ /* 0x000fe40000000008 */
[C---:B------:R-:W-:Y:S02]  /*11370*/  PRMT R0, R45.reuse, 0x7632, R0 ;  /* 0x000076322d007816 */ /* 0x040fe40000000000 */
[C---:B------:R-:W-:Y:S02]  /*11380*/  LOP3.LUT R3, R45.reuse, 0xffff, RZ, 0xc0, !PT ;  /* 0x0000ffff2d037812 */ /* 0x040fe400078ec0ff */
[----:B------:R-:W-:Y:S02]  /*11390*/  SHF.R.U32.HI R9, RZ, 0x18, R45 ;  /* 0x00000018ff097819 */ /* 0x000fe4000001162d */
[----:B------:R-:W-:Y:S02]  /*113a0*/  LOP3.LUT R0, R0, 0xff, RZ, 0xc0, !PT ;  /* 0x000000ff00007812 */ /* 0x000fe400078ec0ff */
[----:B------:R-:W-:-:S02]  /*113b0*/  LOP3.LUT R8, R45, 0xff, RZ, 0xc0, !PT ;  /* 0x000000ff2d087812 */ /* 0x000fc400078ec0ff */
[----:B------:R-:W-:Y:S02]  /*113c0*/  SHF.R.U32.HI R3, RZ, 0x8, R3 ;  /* 0x00000008ff037819 */ /* 0x000fe40000011603 */
[----:B------:R-:W-:Y:S02]  /*113d0*/  PRMT R0, R0, 0x5410, R9 ;  /* 0x0000541000007816 */ /* 0x000fe40000000009 */
[----:B------:R-:W-:Y:S01]  /*113e0*/  PRMT R3, R8, 0x5410, R3 ;  /* 0x0000541008037816 */ /* 0x000fe20000000003 */
[----:B------:R-:W-:Y:S01]  /*113f0*/  HMMA.16816.F32.BF16 R120, R4, R12, R92 ;  /* 0x0000000c0478723c */ /* 0x000fe2000004185c */
[----:B------:R-:W-:Y:S01]  /*11400*/  IMAD.MOV.U32 R12, RZ, RZ, R163 ;  /* 0x000000ffff0c7224 */ /* 0x000fe200078e00a3 */
[--C-:B------:R-:W-:Y:S01]  /*11410*/  HSET2.LE.AND R0, R0, R2.reuse, PT ;  /* 0x0000000200007233 */ /* 0x100fe20003803000 */
[----:B------:R-:W-:Y:S01]  /*11420*/  IMAD.MOV.U32 R9, RZ, RZ, R180 ;  /* 0x000000ffff097224 */ /* 0x000fe200078e00b4 */
[----:B------:R-:W-:Y:S02]  /*11430*/  HSET2.LE.AND R3, R3, R2, PT ;  /* 0x0000000203037233 */ /* 0x000fe40003803000 */
[----:B------:R-:W-:-:S02]  /*11440*/  LOP3.LUT R8, R11, 0xff00ff, RZ, 0xc0, !PT ;  /* 0x00ff00ff0b087812 */ /* 0x000fc400078ec0ff */
[----:B------:R-:W-:Y:S02]  /*11450*/  LOP3.LUT R93, R12, R0, RZ, 0xc0, !PT ;  /* 0x000000000c5d7212 */ /* 0x000fe400078ec0ff */
[----:B------:R-:W-:Y:S02]  /*11460*/  LOP3.LUT R92, R9, R3, RZ, 0xc0, !PT ;  /* 0x00000003095c7212 */ /* 0x000fe400078ec0ff */
[--C-:B------:R-:W-:Y:S01]  /*11470*/  HSET2.LE.AND R0, R8, R2.reuse, PT ;  /* 0x0000000208007233 */ /* 0x100fe20003803000 */
[----:B------:R-:W-:Y:S01]  /*11480*/  IMAD.MOV.U32 R8, RZ, RZ, R162 ;  /* 0x000000ffff087224 */ /* 0x000fe200078e00a2 */
[----:B------:R-:W-:-:S05]  /*11490*/  HSET2.LE.AND R3, R10, R2, PT ;  /* 0x000000020a037233 */ /* 0x000fca0003803000 */
[----:B------:R-:W-:Y:S01]  /*114a0*/  LOP3.LUT R94, R8, R3, RZ, 0xc0, !PT ;  /* 0x00000003085e7212 */ /* 0x000fe200078ec0ff */
[----:B------:R-:W-:Y:S01]  /*114b0*/  IMAD.MOV.U32 R3, RZ, RZ, R161 ;  /* 0x000000ffff037224 */ /* 0x000fe200078e00a1 */
[C---:B------:R-:W-:Y:S01]  /*114c0*/  HMMA.16816.F32.BF16 R128, R4.reuse, R20, R108 ;  /* 0x000000140480723c */ /* 0x040fe2000004186c */
[----:B------:R-:W-:Y:S01]  /*114d0*/  PRMT R8, R52, 0x7771, RZ ;  /* 0x0000777134087816 */ /* 0x000fe200000000ff */
[----:B------:R-:W-:Y:S02]  /*114e0*/  STG.E.U16 desc[UR20][R42.64+-0x60], R235 ;  /* 0xffffa0eb2a007986 */ /* 0x000fe4000c101514 */
[----:B------:R-:W-:Y:S01]  /*114f0*/  LOP3.LUT R95, R3, R0, RZ, 0xc0, !PT ;  /* 0x00000000035f7212 */ /* 0x000fe200078ec0ff */
[----:B------:R-:W-:Y:S01]  /*11500*/  IMAD.MOV.U32 R0, RZ, RZ, R52 ;  /* 0x000000ffff007224 */ /* 0x000fe200078e0034 */
[----:B------:R-:W-:Y:S01]  /*11510*/  LOP3.LUT R3, R55, 0xffff, RZ, 0xc0, !PT ;  /* 0x0000ffff37037812 */ /* 0x000fe200078ec0ff */
[----:B------:R-:W-:Y:S01]  /*11520*/  STG.E.U16 desc[UR20][R42.64+-0x5e], R234 ;  /* 0xffffa2ea2a007986 */ /* 0x000fe2000c101514 */
[----:B------:R-:W-:Y:S01]  /*11530*/  HMMA.16816.F32.BF16 R100, R4, R22, R100 ;  /* 0x000000160464723c */ /* 0x000fe20000041864 */
[----:B------:R-:W-:-:S07]  /*11540*/  SHF.R.U32.HI R9, RZ, 0x18, R55 ;  /* 0x00000018ff097819 */ /* 0x000fce0000011637 */
[C---:B------:R-:W-:Y:S01]  /*11550*/  HMMA.16816.F32.BF16 R64, R4.reuse, R16, R64 ;  /* 0x000000100440723c */ /* 0x040fe20000041840 */
[----:B------:R-:W-:Y:S01]  /*11560*/  SHF.R.U32.HI R3, RZ, 0x8, R3 ;  /* 0x00000008ff037819 */ /* 0x000fe20000011603 */
[----:B------:R-:W4:Y:S06]  /*11570*/  LDSM.16.MT88.4 R108, [R160+0xac00] ;  /* 0x00ac0000a06c783b */ /* 0x000f2c0000004200 */
[C---:B------:R-:W-:Y:S08]  /*11580*/  HMMA.16816.F32.BF16 R84, R4.reuse, R32, R96 ;  /* 0x000000200454723c */ /* 0x040ff00000041860 */
[C---:B------:R-:W-:Y:S01]  /*11590*/  HMMA.16816.F32.BF16 R20, R4.reuse, R14, R80 ;  /* 0x0000000e0414723c */ /* 0x040fe20000041850 */
[----:B------:R-:W-:Y:S04]  /*115a0*/  STG.E.U16 desc[UR20][R56.64+-0x60], R233 ;  /* 0xffffa0e938007986 */ /* 0x000fe8000c101514 */
[----:B------:R-:W-:Y:S03]  /*115b0*/  STG.E.U16 desc[UR20][R56.64+-0x5e], R232 ;  /* 0xffffa2e838007986 */ /* 0x000fe6000c101514 */
[C---:B------:R-:W-:Y:S01]  /*115c0*/  HMMA.16816.F32.BF16 R16, R4.reuse, R18, R68 ;  /* 0x000000120410723c */ /* 0x040fe20000041844 */
[----:B------:R1:W-:Y:S04]  /*115d0*/  LDSM.16.MT88.4 R12, [R160+0xbc00] ;  /* 0x00bc0000a00c783b */ /* 0x0003e80000004200 */
[----:B------:R-:W4:Y:S03]  /*115e0*/  LDSM.16.MT88.4 R80, [R40+0xbc00] ;  /* 0x00bc00002850783b */ /* 0x000f260000004200 */
[----:B------:R-:W-:Y:S01]  /*115f0*/  HMMA.16816.F32.BF16 R32, R4, R34, R220 ;  /* 0x000000220420723c */ /* 0x000fe200000418dc */
[----:B------:R-:W-:-:S02]  /*11600*/  LOP3.LUT R6, R0, 0xff, RZ, 0xc0, !PT ;  /* 0x000000ff00067812 */ /* 0x000fc400078ec0ff */
[C---:B------:R-:W-:Y:S02]  /*11610*/  PRMT R0, R55.reuse, 0x7632, R0 ;  /* 0x0000763237007816 */ /* 0x040fe40000000000 */
[C---:B------:R-:W-:Y:S02]  /*11620*/  PRMT R5, R52.reuse, 0x7773, RZ ;  /* 0x0000777334057816 */ /* 0x040fe400000000ff */
[----:B------:R-:W-:Y:S02]  /*11630*/  PRMT R4, R52, 0x7772, RZ ;  /* 0x0000777234047816 */ /* 0x000fe400000000ff */
[----:B------:R-:W-:Y:S02]  /*11640*/  LOP3.LUT R7, R55, 0xff, RZ, 0xc0, !PT ;  /* 0x000000ff37077812 */ /* 0x000fe400078ec0ff */
[----:B------:R-:W-:Y:S02]  /*11650*/  LOP3.LUT R0, R0, 0xff, RZ, 0xc0, !PT ;  /* 0x000000ff00007812 */ /* 0x000fe400078ec0ff */
[----:B------:R-:W-:-:S02]  /*11660*/  PRMT R4, R4, 0x5410, R5 ;  /* 0x0000541004047816 */ /* 0x000fc40000000005 */
[----:B------:R-:W-:Y:S02]  /*11670*/  PRMT R3, R7, 0x5410, R3 ;  /* 0x0000541007037816 */ /* 0x000fe40000000003 */
[----:B------:R-:W-:Y:S02]  /*11680*/  PRMT R8, R6, 0x5410, R8 ;  /* 0x0000541006087816 */ /* 0x000fe40000000008 */
[----:B------:R-:W-:Y:S02]  /*11690*/  PRMT R5, R0, 0x5410, R9 ;  /* 0x0000541000057816 */ /* 0x000fe40000000009 */
[----:B------:R-:W-:Y:S02]  /*116a0*/  LOP3.LUT R6, R4, 0xff00ff, RZ, 0xc0, !PT ;  /* 0x00ff00ff04067812 */ /* 0x000fe400078ec0ff */
[--C-:B------:R-:W-:Y:S02]  /*116b0*/  HSET2.LE.AND R0, R3, R2.reuse, PT ;  /* 0x0000000203007233 */ /* 0x100fe40003803000 */
[----:B------:R-:W-:-:S02]  /*116c0*/  HSET2.LE.AND R3, R5, R2, PT ;  /* 0x0000000205037233 */ /* 0x000fc40003803000 */
[--C-:B------:R-:W-:Y:S02]  /*116d0*/  HSET2.LE.AND R4, R8, R2.reuse, PT ;  /* 0x0000000208047233 */ /* 0x100fe40003803000 */
[----:B------:R-:W-:-:S05]  /*116e0*/  HSET2.LE.AND R2, R6, R2, PT ;  /* 0x0000000206027233 */ /* 0x000fca0003803000 */
[----:B------:R-:W-:Y:S01]  /*116f0*/  LOP3.LUT R99, R173, R2, RZ, 0xc0, !PT ;  /* 0x00000002ad637212 */ /* 0x000fe200078ec0ff */
[----:B------:R-:W-:Y:S02]  /*11700*/  IMAD.MOV.U32 R173, RZ, RZ, R172 ;  /* 0x000000ffffad7224 */ /* 0x000fe400078e00ac */
[----:B------:R-:W2:Y:S01]  /*11710*/  LDC R172, c[0x0][0x448] ;  /* 0x00011200ffac7b82 */ /* 0x000ea20000000800 */
[----:B------:R-:W-:Y:S02]  /*11720*/  LOP3.LUT R97, R217, R3, RZ, 0xc0, !PT ;  /* 0x00000003d9617212 */ /* 0x000fe400078ec0ff */
[----:B------:R-:W-:Y:S02]  /*11730*/  LOP3.LUT R98, R218, R4, RZ, 0xc0, !PT ;  /* 0x00000004da627212 */ /* 0x000fe400078ec0ff */
[----:B------:R-:W-:Y:S01]  /*11740*/  LOP3.LUT R96, R216, R0, RZ, 0xc0, !PT ;  /* 0x00000000d8607212 */ /* 0x000fe200078ec0ff */
[----:B-1----:R-:W-:Y:S01]  /*11750*/  HMMA.16816.F32.BF16 R160, R92, R124, R192 ;  /* 0x0000007c5ca0723c */ /* 0x002fe200000418c0 */
[----:B--2---:R-:W-:-:S04]  /*11760*/  IMAD.WIDE R2, R172, 0x70, R56 ;  /* 0x00000070ac027825 */ /* 0x004fc800078e0238 */
[C---:B------:R-:W-:Y:S01]  /*11770*/  IMAD.WIDE R4, R172.reuse, -0x70, R2 ;  /* 0xffffff90ac047825 */ /* 0x040fe200078e0202 */
[----:B------:R-:W-:Y:S04]  /*11780*/  STG.E.U16 desc[UR20][R2.64+-0x60], R196 ;  /* 0xffffa0c402007986 */ /* 0x000fe8000c101514 */
[----:B------:R1:W-:Y:S01]  /*11790*/  STG.E.U16 desc[UR20][R2.64+-0x5e], R188 ;  /* 0xffffa2bc02007986 */ /* 0x0003e2000c101514 */
[----:B------:R-:W-:Y:S03]  /*117a0*/  HMMA.16816.F32.BF16 R156, R92, R126, R156 ;  /* 0x0000007e5c9c723c */ /* 0x000fe6000004189c */
[----:B------:R-:W-:Y:S04]  /*117b0*/  STG.E.U16 desc[UR20][R36.64+-0x60], R197 ;  /* 0xffffa0c524007986 */ /* 0x000fe8000c101514 */
[----:B------:R-:W-:Y:S01]  /*117c0*/  STG.E.U16 desc[UR20][R36.64+-0x5e], R198 ;  /* 0xffffa2c624007986 */ /* 0x000fe2000c101514 */
[C---:B------:R-:W-:Y:S03]  /*117d0*/  HMMA.16816.F32.BF16 R128, R96.reuse, R124, R128 ;  /* 0x0000007c6080723c */ /* 0x040fe60000041880 */
[----:B------:R-:W-:Y:S04]  /*117e0*/  STG.E.U16 desc[UR20][R42.64+-0x50], R231 ;  /* 0xffffb0e72a007986 */ /* 0x000fe8000c101514 */
[----:B------:R-:W-:Y:S01]  /*117f0*/  STG.E.U16 desc[UR20][R42.64+-0x4e], R230 ;  /* 0xffffb2e62a007986 */ /* 0x000fe2000c101514 */
[----:B------:R-:W-:Y:S03]  /*11800*/  HMMA.16816.F32.BF16 R124, R96, R126, R100 ;  /* 0x0000007e607c723c */ /* 0x000fe60000041864 */
[----:B------:R-:W-:Y:S01]  /*11810*/  STG.E.U16 desc[UR20][R4.64+-0x50], R229 ;  /* 0xffffb0e504007986 */ /* 0x000fe2000c101514 */
[----:B-1----:R-:W-:-:S03]  /*11820*/  IMAD.WIDE R2, R172, 0x70, R4 ;  /* 0x00000070ac027825 */ /* 0x002fc600078e0204 */
[----:B------:R-:W-:Y:S04]  /*11830*/  STG.E.U16 desc[UR20][R4.64+-0x4e], R228 ;  /* 0xffffb2e404007986 */ /* 0x000fe8000c101514 */
[----:B------:R1:W5:Y:S01]  /*11840*/  LDL.LU R188, [R1+0x1a8] ;  /* 0x0001a80001bc7983 */ /* 0x0003620000300800 */
[----:B------:R-:W-:-:S03]  /*11850*/  IMAD.MOV.U32 R100, RZ, RZ, R49 ;  /* 0x000000ffff647224 */ /* 0x000fc600078e0031 */
[----:B------:R-:W-:Y:S01]  /*11860*/  STG.E.U16 desc[UR20][R2.64+-0x50], R199 ;  /* 0xffffb0c702007986 */ /* 0x000fe2000c101514 */
[----:B------:R-:W-:-:S03]  /*11870*/  IMAD.MOV.U32 R101, RZ, RZ, R48 ;  /* 0x000000ffff657224 */ /* 0x000fc600078e0030 */
[----:B------:R2:W-:Y:S01]  /*11880*/  STG.E.U16 desc[UR20][R2.64+-0x4e], R51 ;  /* 0xffffb23302007986 */ /* 0x0005e2000c101514 */
[----:B------:R-:W-:-:S03]  /*11890*/  IMAD.MOV.U32 R102, RZ, RZ, R44 ;  /* 0x000000ffff667224 */ /* 0x000fc600078e002c */
[----:B------:R3:W-:Y:S01]  /*118a0*/  STG.E.U16 desc[UR20][R36.64+-0x4e], R50 ;  /* 0xffffb23224007986 */ /* 0x0007e2000c101514 */
[----:B------:R-:W-:-:S03]  /*118b0*/  IMAD.MOV.U32 R103, RZ, RZ, R41 ;  /* 0x000000ffff677224 */ /* 0x000fc600078e0029 */
[----:B--2---:R1:W5:Y:S04]  /*118c0*/  LDL.LU R51, [R1+0x1a4] ;  /* 0x0001a40001337983 */ /* 0x0043680000300800 */
[----:B---3--:R1:W5:Y:S04]  /*118d0*/  LDL.LU R50, [R1+0x1a0] ;  /* 0x0001a00001327983 */ /* 0x0083680000300800 */
[----:B------:R1:W5:Y:S04]  /*118e0*/  LDL.LU R49, [R1+0x19c] ;  /* 0x00019c0001317983 */ /* 0x0003680000300800 */
[----:B------:R1:W5:Y:S04]  /*118f0*/  LDL.LU R48, [R1+0x198] ;  /* 0x0001980001307983 */ /* 0x0003680000300800 */
[----:B------:R1:W5:Y:S04]  /*11900*/  LDL.LU R44, [R1+0x194] ;  /* 0x00019400012c7983 */ /* 0x0003680000300800 */
[----:B------:R1:W5:Y:S01]  /*11910*/  LDL.LU R41, [R1+0x190] ;  /* 0x0001900001297983 */ /* 0x0003620000300800 */
[----:B------:R-:W-:-:S04]  /*11920*/  IMAD.WIDE R6, R172, -0x70, R2 ;  /* 0xffffff90ac067825 */ /* 0x000fc800078e0202 */
[C---:B------:R-:W-:Y:S01]  /*11930*/  IMAD.WIDE R2, R172.reuse, 0x70, R6 ;  /* 0x00000070ac027825 */ /* 0x040fe200078e0206 */
[----:B------:R-:W-:Y:S03]  /*11940*/  STG.E.U16 desc[UR20][R36.64+-0x50], R173 ;  /* 0xffffb0ad24007986 */ /* 0x000fe6000c101514 */
[C---:B------:R-:W-:Y:S01]  /*11950*/  IMAD.WIDE R4, R172.reuse, -0x70, R2 ;  /* 0xffffff90ac047825 */ /* 0x040fe200078e0202 */
[----:B------:R-:W-:Y:S04]  /*11960*/  STG.E.U16 desc[UR20][R42.64+-0x40], R225 ;  /* 0xffffc0e12a007986 */ /* 0x000fe8000c101514 */
[----:B------:R-:W-:Y:S04]  /*11970*/  STG.E.U16 desc[UR20][R42.64+-0x3e], R224 ;  /* 0xffffc2e02a007986 */ /* 0x000fe8000c101514 */
        /* <DEDUP_REMOVED lines=9> */
[----:B--2---:R-:W-:-:S03]  /*11a10*/  IMAD.WIDE R2, R172, 0x70, R4 ;  /* 0x00000070ac027825 */ /* 0x004fc600078e0204 */
[----:B------:R2:W-:Y:S04]  /*11a20*/  STG.E.U16 desc[UR20][R4.64+-0x2e], R189 ;  /* 0xffffd2bd04007986 */ /* 0x0005e8000c101514 */
[----:B------:R-:W-:Y:S04]  /*11a30*/  STG.E.U16 desc[UR20][R2.64+-0x30], R248 ;  /* 0xffffd0f802007986 */ /* 0x000fe8000c101514 */
[----:B------:R3:W-:Y:S04]  /*11a40*/  STG.E.U16 desc[UR20][R2.64+-0x2e], R247 ;  /* 0xffffd2f702007986 */ /* 0x0007e8000c101514 */
[----:B------:R-:W-:Y:S04]  /*11a50*/  STG.E.U16 desc[UR20][R36.64+-0x30], R246 ;  /* 0xffffd0f624007986 */ /* 0x000fe8000c101514 */
[----:B------:R-:W-:Y:S01]  /*11a60*/  STG.E.U16 desc[UR20][R36.64+-0x2e], R245 ;  /* 0xffffd2f524007986 */ /* 0x000fe2000c101514 */
[----:B--2---:R-:W-:-:S03]  /*11a70*/  IMAD.WIDE R4, R172, -0x70, R2 ;  /* 0xffffff90ac047825 */ /* 0x004fc600078e0202 */
[----:B------:R-:W-:Y:S01]  /*11a80*/  STG.E.U16 desc[UR20][R42.64+-0x20], R183 ;  /* 0xffffe0b72a007986 */ /* 0x000fe2000c101514 */
[----:B---3--:R-:W-:-:S03]  /*11a90*/  IMAD.WIDE R2, R172, 0x70, R4 ;  /* 0x00000070ac027825 */ /* 0x008fc600078e0204 */
[----:B------:R-:W-:Y:S04]  /*11aa0*/  STG.E.U16 desc[UR20][R42.64+-0x1e], R182 ;  /* 0xffffe2b62a007986 */ /* 0x000fe8000c101514 */
[----:B------:R-:W-:Y:S04]  /*11ab0*/  STG.E.U16 desc[UR20][R4.64+-0x20], R181 ;  /* 0xffffe0b504007986 */ /* 0x000fe8000c101514 */
[----:B------:R2:W-:Y:S04]  /*11ac0*/  STG.E.U16 desc[UR20][R4.64+-0x1e], R179 ;  /* 0xffffe2b304007986 */ /* 0x0005e8000c101514 */
[----:B------:R-:W-:Y:S04]  /*11ad0*/  STG.E.U16 desc[UR20][R2.64+-0x20], R244 ;  /* 0xffffe0f402007986 */ /* 0x000fe8000c101514 */
[----:B------:R3:W-:Y:S01]  /*11ae0*/  STG.E.U16 desc[UR20][R2.64+-0x1e], R237 ;  /* 0xffffe2ed02007986 */ /* 0x0007e2000c101514 */
[C---:B------:R-:W-:Y:S03]  /*11af0*/  HMMA.16816.F32.BF16 R168, R92.reuse, R132, R168 ;  /* 0x000000845ca8723c */ /* 0x040fe600000418a8 */
[----:B------:R1:W-:Y:S04]  /*11b00*/  STG.E.U16 desc[UR20][R36.64+-0x20], R243 ;  /* 0xffffe0f324007986 */ /* 0x0003e8000c101514 */
[----:B------:R1:W-:Y:S01]  /*11b10*/  STG.E.U16 desc[UR20][R36.64+-0x1e], R241 ;  /* 0xffffe2f124007986 */ /* 0x0003e2000c101514 */
[----:B------:R-:W-:Y:S01]  /*11b20*/  HMMA.16816.F32.BF16 R164, R92, R134, R164 ;  /* 0x000000865ca4723c */ /* 0x000fe200000418a4 */
[----:B--2---:R-:W-:-:S02]  /*11b30*/  IMAD.WIDE R4, R172, -0x70, R2 ;  /* 0xffffff90ac047825 */ /* 0x004fc400078e0202 */
[----:B------:R1:W-:Y:S05]  /*11b40*/  STG.E.U16 desc[UR20][R42.64+-0x10], R177 ;  /* 0xfffff0b12a007986 */ /* 0x0003ea000c101514 */
[----:B------:R-:W-:Y:S01]  /*11b50*/  HMMA.16816.F32.BF16 R136, R96, R132, R136 ;  /* 0x000000846088723c */ /* 0x000fe20000041888 */
[----:B------:R1:W-:Y:S01]  /*11b60*/  STG.E.U16 desc[UR20][R42.64+-0xe], R178 ;  /* 0xfffff2b22a007986 */ /* 0x0003e2000c101514 */
[----:B---3--:R-:W-:-:S03]  /*11b70*/  IMAD.WIDE R2, R172, 0x70, R4 ;  /* 0x00000070ac027825 */ /* 0x008fc600078e0204 */
[----:B------:R1:W-:Y:S03]  /*11b80*/  STG.E.U16 desc[UR20][R4.64+-0x10], R176 ;  /* 0xfffff0b004007986 */ /* 0x0003e6000c101514 */
[----:B------:R-:W-:Y:S01]  /*11b90*/  HMMA.16816.F32.BF16 R132, R96, R134, R112 ;  /* 0x000000866084723c */ /* 0x000fe20000041870 */
[----:B------:R1:W-:Y:S04]  /*11ba0*/  STG.E.U16 desc[UR20][R4.64+-0xe], R175 ;  /* 0xfffff2af04007986 */ /* 0x0003e8000c101514 */
[----:B------:R1:W-:Y:S03]  /*11bb0*/  STG.E.U16 desc[UR20][R2.64+-0x10], R242 ;  /* 0xfffff0f202007986 */ /* 0x0003e6000c101514 */
[C---:B------:R-:W-:Y:S01]  /*11bc0*/  HMMA.16816.F32.BF16 R152, R92.reuse, R116, R152 ;  /* 0x000000745c98723c */ /* 0x040fe20000041898 */
[----:B------:R1:W-:Y:S04]  /*11bd0*/  STG.E.U16 desc[UR20][R2.64+-0xe], R240 ;  /* 0xfffff2f002007986 */ /* 0x0003e8000c101514 */
[----:B------:R1:W-:Y:S03]  /*11be0*/  STG.E.U16 desc[UR20][R36.64+-0x10], R239 ;  /* 0xfffff0ef24007986 */ /* 0x0003e6000c101514 */
[C---:B------:R-:W-:Y:S01]  /*11bf0*/  HMMA.16816.F32.BF16 R148, R92.reuse, R118, R148 ;  /* 0x000000765c94723c */ /* 0x040fe20000041894 */
[----:B------:R1:W-:Y:S07]  /*11c00*/  STG.E.U16 desc[UR20][R36.64+-0xe], R238 ;  /* 0xfffff2ee24007986 */ /* 0x0003ee000c101514 */
[C---:B----4-:R-:W-:Y:S08]  /*11c10*/  HMMA.16816.F32.BF16 R144, R92.reuse, R108, R144 ;  /* 0x0000006c5c90723c */ /* 0x050ff00000041890 */
[C---:B------:R-:W-:Y:S08]  /*11c20*/  HMMA.16816.F32.BF16 R140, R92.reuse, R110, R140 ;  /* 0x0000006e5c8c723c */ /* 0x040ff0000004188c */
[C---:B------:R-:W-:Y:S08]  /*11c30*/  HMMA.16816.F32.BF16 R72, R92.reuse, R80, R184 ;  /* 0x000000505c48723c */ /* 0x040ff000000418b8 */
[----:B------:R-:W-:Y:S08]  /*11c40*/  HMMA.16816.F32.BF16 R76, R92, R82, R104 ;  /* 0x000000525c4c723c */ /* 0x000ff00000041868 */
[C---:B------:R-:W-:Y:S08]  /*11c50*/  HMMA.16816.F32.BF16 R120, R96.reuse, R116, R120 ;  /* 0x000000746078723c */ /* 0x040ff00000041878 */
[C---:B------:R-:W-:Y:S08]  /*11c60*/  HMMA.16816.F32.BF16 R112, R96.reuse, R108, R28 ;  /* 0x0000006c6070723c */ /* 0x040ff0000004181c */
[----:B------:R-:W-:Y:S08]  /*11c70*/  HMMA.16816.F32.BF16 R68, R96, R80, R64 ;  /* 0x000000506044723c */ /* 0x000ff00000041840 */
[----:B------:R-:W-:Y:S08]  /*11c80*/  HMMA.16816.F32.BF16 R88, R92, R12, R88 ;  /* 0x0000000c5c58723c */ /* 0x000ff00000041858 */
[C---:B------:R-:W-:Y:S08]  /*11c90*/  HMMA.16816.F32.BF16 R116, R96.reuse, R118, R20 ;  /* 0x000000766074723c */ /* 0x040ff00000041814 */
[C---:B------:R-:W-:Y:S08]  /*11ca0*/  HMMA.16816.F32.BF16 R108, R96.reuse, R110, R24 ;  /* 0x0000006e606c723c */ /* 0x040ff00000041818 */
[C---:B------:R-:W-:Y:S08]  /*11cb0*/  HMMA.16816.F32.BF16 R80, R96.reuse, R82, R16 ;  /* 0x000000526050723c */ /* 0x040ff00000041810 */
[----:B------:R-:W-:Y:S08]  /*11cc0*/  HMMA.16816.F32.BF16 R84, R96, R12, R84 ;  /* 0x0000000c6054723c */ /* 0x000ff00000041854 */
[-C--:B------:R-:W-:Y:S08]  /*11cd0*/  HMMA.16816.F32.BF16 R92, R92, R14.reuse, R60 ;  /* 0x0000000e5c5c723c */ /* 0x080ff0000004183c */
[----:B------:R-:W-:Y:S01]  /*11ce0*/  HMMA.16816.F32.BF16 R96, R96, R14, R32 ;  /* 0x0000000e6060723c */ /* 0x000fe20000041820 */
[----:B------:R-:W-:-:S04]  /*11cf0*/  IADD3 R249, P3, PT, R42, -0x100, RZ ;  /* 0xffffff002af97810 */ /* 0x000fc80007f7e0ff */
[----:B------:R-:W-:Y:S01]  /*11d00*/  IADD3.X R248, PT, PT, R43, -0x1, RZ, P3, !PT ;  /* 0xffffffff2bf87810 */ /* 0x000fe20001ffe4ff */
[----:B-1----:R-:W-:-:S14]  /*11d10*/  BRA.U !UP1, `(.L_x_785) ;  /* 0x0000008109247547 */ /* 0x002fdc000b800000 */
[----:B------:R-:W2:Y:S04]  /*11d20*/  LDL R174, [R1+0x18c] ;  /* 0x00018c0001ae7983 */ /* 0x000ea80000100800 */
[----:B------:R-:W3:Y:S01]  /*11d30*/  LDL R172, [R1+0x188] ;  /* 0x0001880001ac7983 */ /* 0x000ee20000100800 */
[----:B------:R-:W-:Y:S01]  /*11d40*/  UIADD3 UR27, UPT, UPT, UR26, -0x3, URZ ;  /* 0xfffffffd1a1b7890 */ /* 0x000fe2000fffe0ff */
[----:B------:R-:W-:-:S04]  /*11d50*/  DEPBAR.LE SB0, 0x0 ;  /* 0x000080000000791a */ /* 0x000fc80000000000 */
[----:B------:R-:W-:-:S04]  /*11d60*/  UIMAD.WIDE.U32 UR34, UR27, UR8, URZ ;  /* 0x000000081b2272a5 */ /* 0x000fc8000f8e00ff */
        /* <DEDUP_REMOVED lines=18> */
[----:B------:R-:W-:-:S03]  /*11e90*/  LEA.HI.X R3, R3, R172, R0, 0x1, P3 ;  /* 0x000000ac03037211 */ /* 0x000fc600018f0c00 */
        /* <DEDUP_REMOVED lines=29> */
[----:B------:R-:W2:Y:S04]  /*12070*/  LDSM.16.M88.4 R24, [R41+0x6800] ;  /* 0x006800002918783b */ /* 0x000ea80000000200 */
[----:B------:R-:W2:Y:S04]  /*12080*/  LDSM.16.M88.4 R20, [R41+0x6c00] ;  /* 0x006c00002914783b */ /* 0x000ea80000000200 */
[----:B------:R-:W2:Y:S04]  /*12090*/  LDSM.16.M88.4 R8, [R208+0x1000] ;  /* 0x00100000d008783b */ /* 0x000ea80000000200 */
[----:B-1----:R-:W-:Y:S04]  /*120a0*/  LDSM.16.M88.4 R4, [R252] ;  /* 0x00000000fc04783b */ /* 0x002fe80000000200 */
[----:B------:R-:W1:Y:S04]  /*120b0*/  LDSM.16.M88.4 R64, [R44+0x6000] ;  /* 0x006000002c40783b */ /* 0x000e680000000200 */
[----:B------:R-:W1:Y:S04]  /*120c0*/  LDSM.16.M88.4 R56, [R44+0x6400] ;  /* 0x006400002c38783b */ /* 0x000e680000000200 */
[----:B------:R-:W1:Y:S04]  /*120d0*/  LDSM.16.M88.4 R52, [R44+0x6800] ;  /* 0x006800002c34783b */ /* 0x000e680000000200 */
[----:B------:R-:W1:Y:S04]  /*120e0*/  LDSM.16.M88.4 R36, [R44+0x6c00] ;  /* 0x006c00002c24783b */ /* 0x000e680000000200 */
[----:B------:R-:W1:Y:S01]  /*120f0*/  LDSM.16.M88.4 R16, [R252+0x1000] ;  /* 0x00100000fc10783b */ /* 0x000e620000000200 */
[C---:B---3--:R-:W-:Y:S03]  /*12100*/  HMMA.16816.F32.BF16 R184, R12.reuse, R32, RZ ;  /* 0x000000200cb8723c */ /* 0x048fe600000418ff */
[----:B------:R-:W0:Y:S05]  /*12110*/  LDGDEPBAR ;  /* 0x00000000000079af */ /* 0x000e2a0000000000 */
[C---:B----4-:R-:W-:Y:S08]  /*12120*/  HMMA.16816.F32.BF16 R176, R12.reuse, R28, RZ ;  /* 0x0000001c0cb0723c */ /* 0x050ff000000418ff */
[C---:B--2---:R-:W-:Y:S08]  /*12130*/  HMMA.16816.F32.BF16 R104, R12.reuse, R24, RZ ;  /* 0x000000180c68723c */ /* 0x044ff000000418ff */
[C---:B------:R-:W-:Y:S08]  /*12140*/  HMMA.16816.F32.BF16 R60, R12.reuse, R20, RZ ;  /* 0x000000140c3c723c */ /* 0x040ff000000418ff */
[C---:B------:R-:W-:Y:S08]  /*12150*/  HMMA.16816.F32.BF16 R180, R12.reuse, R34, RZ ;  /* 0x000000220cb4723c */ /* 0x040ff000000418ff */
[C---:B------:R-:W-:Y:S08]  /*12160*/  HMMA.16816.F32.BF16 R172, R12.reuse, R30, RZ ;  /* 0x0000001e0cac723c */ /* 0x040ff000000418ff */
[C---:B------:R-:W-:Y:S08]  /*12170*/  HMMA.16816.F32.BF16 R100, R12.reuse, R26, RZ ;  /* 0x0000001a0c64723c */ /* 0x040ff000000418ff */
[----:B------:R-:W-:Y:S08]  /*12180*/  HMMA.16816.F32.BF16 R12, R12, R22, RZ ;  /* 0x000000160c0c723c */ /* 0x000ff000000418ff */
        /* <DEDUP_REMOVED lines=11> */
[----:B------:R-:W-:Y:S08]  /*12240*/  HMMA.16816.F32.BF16 R4, R16, R36, R192 ;  /* 0x000000241004723c */ /* 0x000ff000000418c0 */
[C---:B------:R-:W-:Y:S08]  /*12250*/  HMMA.16816.F32.BF16 R196, R8.reuse, R24, RZ ;  /* 0x0000001808c4723c */ /* 0x040ff000000418ff */
[----:B------:R-:W-:Y:S03]  /*12260*/  HMMA.16816.F32.BF16 R200, R8, R28, RZ ;  /* 0x0000001c08c8723c */ /* 0x000fe600000418ff */
[----:B------:R-:W-:-:S02]  /*12270*/  IMAD.MOV.U32 R36, RZ, RZ, R4 ;  /* 0x000000ffff247224 */ /* 0x000fc400078e0004 */
[----:B------:R-:W-:Y:S02]  /*12280*/  IMAD.MOV.U32 R3, RZ, RZ, R5 ;  /* 0x000000ffff037224 */ /* 0x000fe400078e0005 */
[----:B------:R-:W-:Y:S01]  /*12290*/  IMAD.MOV.U32 R2, RZ, RZ, R6 ;  /* 0x000000ffff027224 */ /* 0x000fe200078e0006 */
[C---:B------:R-:W-:Y:S01]  /*122a0*/  HMMA.16816.F32.BF16 R104, R8.reuse, R26, RZ ;  /* 0x0000001a0868723c */ /* 0x040fe200000418ff */
[----:B------:R-:W-:Y:S02]  /*122b0*/  IMAD.MOV.U32 R0, RZ, RZ, R7 ;  /* 0x000000ffff007224 */ /* 0x000fe400078e0007 */
[----:B------:R-:W-:Y:S05]  /*122c0*/  LDSM.16.M88.4 R4, [R208+0x2000] ;  /* 0x00200000d004783b */ /* 0x000fea0000000200 */
[C---:B------:R-:W-:Y:S08]  /*122d0*/  HMMA.16816.F32.BF16 R204, R8.reuse, R32, RZ ;  /* 0x0000002008cc723c */ /* 0x040ff000000418ff */
[C---:B------:R-:W-:Y:S01]  /*122e0*/  HMMA.16816.F32.BF16 R100, R8.reuse, R34, RZ ;  /* 0x000000220864723c */ /* 0x040fe200000418ff */
[----:B------:R-:W-:Y:S07]  /*122f0*/  LDSM.16.M88.4 R32, [R41+0x7c00] ;  /* 0x007c00002920783b */ /* 0x000fee0000000200 */
[C---:B------:R-:W-:Y:S08]  /*12300*/  HMMA.16816.F32.BF16 R28, R8.reuse, R30, RZ ;  /* 0x0000001e081c723c */ /* 0x040ff000000418ff */
[----:B------:R-:W-:Y:S01]  /*12310*/  HMMA.16816.F32.BF16 R24, R8, R22, RZ ;  /* 0x000000160818723c */ /* 0x000fe200000418ff */
[----:B------:R-:W1:Y:S04]  /*12320*/  LDSM.16.M88.4 R8, [R41+0x7400] ;  /* 0x007400002908783b */ /* 0x000e680000000200 */
[----:B------:R-:W2:Y:S03]  /*12330*/  LDSM.16.M88.4 R20, [R41+0x7000] ;  /* 0x007000002914783b */ /* 0x000ea60000000200 */
[C---:B------:R-:W-:Y:S08]  /*12340*/  HMMA.16816.F32.BF16 R248, R16.reuse, R52, R196 ;  /* 0x0000003410f8723c */ /* 0x040ff000000418c4 */
[C---:B------:R-:W-:Y:S08]  /*12350*/  HMMA.16816.F32.BF16 R216, R16.reuse, R56, R200 ;  /* 0x0000003810d8723c */ /* 0x040ff000000418c8 */
[----:B------:R-:W-:Y:S03]  /*12360*/  HMMA.16816.F32.BF16 R200, R16, R54, R104 ;  /* 0x0000003610c8723c */ /* 0x000fe60000041868 */
[----:B------:R-:W-:-:S02]  /*12370*/  IMAD.MOV.U32 R47, RZ, RZ, R249 ;  /* 0x000000ffff2f7224 */ /* 0x000fc400078e00f9 */
[----:B------:R-:W-:Y:S02]  /*12380*/  IMAD.MOV.U32 R52, RZ, RZ, R248 ;  /* 0x000000ffff347224 */ /* 0x000fe400078e00f8 */
[----:B------:R-:W-:Y:S01]  /*12390*/  IMAD.MOV.U32 R46, RZ, RZ, R250 ;  /* 0x000000ffff2e7224 */ /* 0x000fe200078e00fa */
[----:B------:R-:W-:Y:S01]  /*123a0*/  HMMA.16816.F32.BF16 R204, R16, R64, R204 ;  /* 0x0000004010cc723c */ /* 0x000fe200000418cc */
[----:B------:R-:W-:-:S07]  /*123b0*/  IMAD.MOV.U32 R45, RZ, RZ, R251 ;  /* 0x000000ffff2d7224 */ /* 0x000fce00078e00fb */
[----:B------:R-:W-:Y:S08]  /*123c0*/  HMMA.16816.F32.BF16 R64, R16, R66, R100 ;  /* 0x000000421040723c */ /* 0x000ff00000041864 */
[----:B-1----:R-:W-:Y:S01]  /*123d0*/  HMMA.16816.F32.BF16 R104, R4, R8, R240 ;  /* 0x000000080468723c */ /* 0x002fe200000418f0 */
[----:B------:R-:W-:Y:S02]  /*123e0*/  IMAD.MOV.U32 R241, RZ, RZ, R47 ;  /* 0x000000fffff17224 */ /* 0x000fe400078e002f */
[----:B------:R-:W3:Y:S01]  /*123f0*/  LDL.LU R47, [R1+0x11c] ;  /* 0x00011c00012f7983 */ /* 0x000ee20000300800 */
[----:B------:R-:W-:-:S02]  /*12400*/  IMAD.MOV.U32 R240, RZ, RZ, R52 ;  /* 0x000000fffff07224 */ /* 0x000fc400078e0034 */
[----:B------:R-:W-:Y:S02]  /*12410*/  IMAD.MOV.U32 R242, RZ, RZ, R46 ;  /* 0x000000fffff27224 */ /* 0x000fe400078e002e */
[----:B------:R-:W-:Y:S01]  /*12420*/  HMMA.16816.F32.BF16 R56, R16, R58, R28 ;  /* 0x0000003a1038723c */ /* 0x000fe2000004181c */
[----:B------:R-:W-:Y:S01]  /*12430*/  LDSM.16.M88.4 R28, [R44+0x7400] ;  /* 0x007400002c1c783b */ /* 0x000fe20000000200 */
[----:B------:R-:W-:-:S06]  /*12440*/  IMAD.MOV.U32 R243, RZ, RZ, R45 ;  /* 0x000000fffff37224 */ /* 0x000fcc00078e002d */
[----:B------:R-:W-:Y:S01]  /*12450*/  HMMA.16816.F32.BF16 R52, R4, R60, R236 ;  /* 0x0000003c0434723c */ /* 0x000fe200000418ec */
[----:B------:R-:W-:Y:S02]  /*12460*/  IMAD.MOV.U32 R236, RZ, RZ, R36 ;  /* 0x000000ffffec7224 */ /* 0x000fe400078e0024 */
[----:B------:R-:W-:Y:S02]  /*12470*/  IMAD.MOV.U32 R237, RZ, RZ, R3 ;  /* 0x000000ffffed7224 */ /* 0x000fe400078e0003 */
[----:B------:R-:W-:Y:S02]  /*12480*/  IMAD.MOV.U32 R238, RZ, RZ, R2 ;  /* 0x000000ffffee7224 */ /* 0x000fe400078e0002 */
[----:B------:R-:W-:Y:S01]  /*12490*/  IMAD.MOV.U32 R239, RZ, RZ, R0 ;  /* 0x000000ffffef7224 */ /* 0x000fe200078e0000 */
        /* <DEDUP_REMOVED lines=14> */
[C---:B------:R-:W-:Y:S01]  /*12580*/  HMMA.16816.F32.BF16 R232, R12.reuse, R10, R56 ;  /* 0x0000000a0ce8723c */ /* 0x040fe20000041838 */
[----:B------:R-:W4:Y:S07]  /*12590*/  LDSM.16.M88.4 R8, [R252+0x3000] ;  /* 0x00300000fc08783b */ /* 0x000f2e0000000200 */
[C---:B------:R-:W-:Y:S08]  /*125a0*/  HMMA.16816.F32.BF16 R240, R12.reuse, R60, R240 ;  /* 0x0000003c0cf0723c */ /* 0x040ff000000418f0 */
[C---:B------:R-:W-:Y:S08]  /*125b0*/  HMMA.16816.F32.BF16 R228, R12.reuse, R62, R200 ;  /* 0x0000003e0ce4723c */ /* 0x040ff000000418c8 */
[----:B------:R-:W-:Y:S08]  /*125c0*/  HMMA.16816.F32.BF16 R236, R12, R32, R236 ;  /* 0x000000200cec723c */ /* 0x000ff000000418ec */
        /* <DEDUP_REMOVED lines=8> */
[C---:B--2---:R-:W-:Y:S08]  /*12650*/  HMMA.16816.F32.BF16 R60, R4.reuse, R20, R248 ;  /* 0x00000014043c723c */ /* 0x044ff000000418f8 */
[----:B------:R-:W-:Y:S01]  /*12660*/  HMMA.16816.F32.BF16 R56, R4, R22, R184 ;  /* 0x000000160438723c */ /* 0x000fe200000418b8 */
[----:B------:R-:W1:Y:S07]  /*12670*/  LDSM.16.M88.4 R4, [R208+0x4000] ;  /* 0x00400000d004783b */ /* 0x000e6e0000000200 */
[----:B------:R-:W-:Y:S01]  /*12680*/  HMMA.16816.F32.BF16 R12, R12, R34, R180 ;  /* 0x000000220c0c723c */ /* 0x000fe200000418b4 */
[----:B------:R-:W2:Y:S07]  /*12690*/  LDSM.16.M88.4 R32, [R41+0x8800] ;  /* 0x008800002920783b */ /* 0x000eae0000000200 */
[C---:B----4-:R-:W-:Y:S01]  /*126a0*/  HMMA.16816.F32.BF16 R176, R8.reuse, R18, R192 ;  /* 0x0000001208b0723c */ /* 0x050fe200000418c0 */
[----:B------:R-:W4:Y:S07]  /*126b0*/  LDSM.16.M88.4 R192, [R41+0x8c00] ;  /* 0x008c000029c0783b */ /* 0x000f2e0000000200 */
[C---:B------:R-:W-:Y:S08]  /*126c0*/  HMMA.16816.F32.BF16 R180, R8.reuse, R28, R244 ;  /* 0x0000001c08b4723c */ /* 0x040ff000000418f4 */
[C---:B------:R-:W-:Y:S01]  /*126d0*/  HMMA.16816.F32.BF16 R244, R8.reuse, R22, R12 ;  /* 0x0000001608f4723c */ /* 0x040fe2000004180c */
[----:B------:R-:W4:Y:S07]  /*126e0*/  LDSM.16.M88.4 R12, [R208+0x5000] ;  /* 0x00500000d00c783b */ /* 0x000f2e0000000200 */
[C---:B------:R-:W-:Y:S08]  /*126f0*/  HMMA.16816.F32.BF16 R172, R8.reuse, R30, R232 ;  /* 0x0000001e08ac723c */ /* 0x040ff000000418e8 */
[C---:B------:R-:W-:Y:S01]  /*12700*/  HMMA.16816.F32.BF16 R104, R8.reuse, R16, R196 ;  /* 0x000000100868723c */ /* 0x040fe200000418c4 */
[----:B------:R-:W-:Y:S07]  /*12710*/  LDSM.16.M88.4 R16, [R44+0x8000] ;  /* 0x008000002c10783b */ /* 0x000fee0000000200 */
[C---:B------:R-:W-:Y:S08]  /*12720*/  HMMA.16816.F32.BF16 R100, R8.reuse, R24, R240 ;  /* 0x000000180864723c */ /* 0x040ff000000418f0 */
[C---:B------:R-:W-:Y:S08]  /*12730*/  HMMA.16816.F32.BF16 R28, R8.reuse, R26, R228 ;  /* 0x0000001a081c723c */ /* 0x040ff000000418e4 */
[----:B------:R-:W-:Y:S01]  /*12740*/  HMMA.16816.F32.BF16 R236, R8, R20, R236 ;  /* 0x0000001408ec723c */ /* 0x000fe200000418ec */
[----:B------:R-:W3:Y:S07]  /*12750*/  LDSM.16.M88.4 R8, [R252+0x4000] ;  /* 0x00400000fc08783b */ /* 0x000eee0000000200 */
[C---:B-1----:R-:W-:Y:S08]  /*12760*/  HMMA.16816.F32.BF16 R184, R4.reuse, R54, R220 ;  /* 0x0000003604b8723c */ /* 0x042ff000000418dc */
[C---:B------:R-:W-:Y:S08]  /*12770*/  HMMA.16816.F32.BF16 R24, R4.reuse, R52, R224 ;  /* 0x000000340418723c */ /* 0x040ff000000418e0 */
[C---:B------:R-:W-:Y:S08]  /*12780*/  HMMA.16816.F32.BF16 R216, R4.reuse, R36, R216 ;  /* 0x0000002404d8723c */ /* 0x040ff000000418d8 */
[C---:B------:R-:W-:Y:S08]  /*12790*/  HMMA.16816.F32.BF16 R204, R4.reuse, R38, R204 ;  /* 0x0000002604cc723c */ /* 0x040ff000000418cc */
[C---:B--2---:R-:W-:Y:S08]  /*127a0*/  HMMA.16816.F32.BF16 R220, R4.reuse, R32, R200 ;  /* 0x0000002004dc723c */ /* 0x044ff000000418c8 */
[C---:B------:R-:W-:Y:S08]  /*127b0*/  HMMA.16816.F32.BF16 R228, R4.reuse, R34, R64 ;  /* 0x0000002204e4723c */ /* 0x040ff00000041840 */
[C---:B----4-:R-:W-:Y:S08]  /*127c0*/  HMMA.16816.F32.BF16 R232, R4.reuse, R192, R60 ;  /* 0x000000c004e8723c */ /* 0x050ff0000004183c */
[----:B------:R-:W-:Y:S01]  /*127d0*/  HMMA.16816.F32.BF16 R240, R4, R194, R56 ;  /* 0x000000c204f0723c */ /* 0x000fe20000041838 */
[----:B------:R-:W1:Y:S07]  /*127e0*/  LDSM.16.M88.4 R4, [R252+0x5000] ;  /* 0x00500000fc04783b */ /* 0x000e6e0000000200 */
[----:B------:R-:W-:Y:S01]  /*127f0*/  HMMA.16816.F32.BF16 R20, R12, R52, R104 ;  /* 0x000000340c14723c */ /* 0x000fe20000041868 */
[----:B---3--:R-:W-:Y:S01]  /*12800*/  LOP3.LUT R2, R47, 0x6, RZ, 0xc0, !PT ;  /* 0x000000062f027812 */ /* 0x008fe200078ec0ff */
[----:B------:R-:W-:-:S06]  /*12810*/  IMAD.U32 R0, RZ, RZ, UR26 ;  /* 0x0000001aff007e24 */ /* 0x000fcc000f8e00ff */
[----:B------:R-:W-:Y:S01]  /*12820*/  HMMA.16816.F32.BF16 R24, R8, R16, R24 ;  /* 0x000000100818723c */ /* 0x000fe20000041818 */
[----:B------:R-:W-:Y:S01]  /*12830*/  IMAD R0, R0, 0x40, R2 ;  /* 0x0000004000007824 */ /* 0x000fe200078e0202 */
[----:B------:R2:W-:Y:S06]  /*12840*/  STL [R1+0x17c], R2 ;  /* 0x00017c0201007387 */ /* 0x0005ec0000100800 */
[C---:B------:R-:W-:Y:S08]  /*12850*/  HMMA.16816.F32.BF16 R52, R12.reuse, R54, R176 ;  /* 0x000000360c34723c */ /* 0x040ff000000418b0 */
[----:B------:R-:W-:Y:S01]  /*12860*/  HMMA.16816.F32.BF16 R224, R12, R34, R28 ;  /* 0x000000220ce0723c */ /* 0x000fe2000004181c */
[----:B--2---:R-:W-:-:S07]  /*12870*/  VIADD R2, R0, 0xffffff40 ;  /* 0xffffff4000027836 */ /* 0x004fce0000000000 */
[----:B-1----:R-:W-:Y:S01]  /*12880*/  HMMA.16816.F32.BF16 R28, R4, R16, R20 ;  /* 0x00000010041c723c */ /* 0x002fe20000041814 */
[----:B------:R-:W1:Y:S01]  /*12890*/  LDSM.16.M88.4 R20, [R44+0x8400] ;  /* 0x008400002c14783b */ /* 0x000e620000000200 */
[----:B------:R-:W-:Y:S01]  /*128a0*/  I2FP.F32.U32 R3, R2 ;  /* 0x0000000200037245 */ /* 0x000fe20000201000 */
[----:B------:R-:W-:Y:S01]  /*128b0*/  VIADD R16, R0, 0xffffff41 ;  /* 0xffffff4100107836 */ /* 0x000fe20000000000 */
[----:B------:R-:W-:-:S03]  /*128c0*/  ISETP.GE.AND P3, PT, R2, R48, PT ;  /* 0x000000300200720c */ /* 0x000fc60003f66270 */
[----:B------:R-:W-:Y:S01]  /*128d0*/  FFMA.FTZ R17, R3, UR7, R24 ;  /* 0x0000000703117c23 */ /* 0x000fe20008010018 */
[----:B------:R-:W-:Y:S01]  /*128e0*/  HMMA.16816.F32.BF16 R180, R12, R36, R180 ;  /* 0x000000240cb4723c */ /* 0x000fe200000418b4 */
[C---:B------:R-:W-:Y:S02]  /*128f0*/  ISETP.GE.AND P5, PT, R2.reuse, R51, PT ;  /* 0x000000330200720c */ /* 0x040fe40003fa6270 */
[----:B------:R-:W-:-:S05]  /*12900*/  ISETP.GE.AND P4, PT, R2, R50, PT ;  /* 0x000000320200720c */ /* 0x000fca0003f86270 */
[----:B------:R-:W-:Y:S08]  /*12910*/  HMMA.16816.F32.BF16 R172, R12, R38, R172 ;  /* 0x000000260cac723c */ /* 0x000ff000000418ac */
[----:B------:R-:W-:Y:S01]  /*12920*/  HMMA.16816.F32.BF16 R36, R8, R18, R184 ;  /* 0x000000120824723c */ /* 0x000fe200000418b8 */
[----:B------:R-:W-:Y:S02]  /*12930*/  FSEL R186, R17, -INF , !P3 ;  /* 0xff80000011ba7808 */ /* 0x000fe40005800000 */
[----:B------:R-:W-:-:S02]  /*12940*/  ISETP.GE.AND P3, PT, R2, R49, PT ;  /* 0x000000310200720c */ /* 0x000fc40003f66270 */
[----:B------:R-:W-:-:S03]  /*12950*/  I2FP.F32.U32 R2, R16 ;  /* 0x0000001000027245 */ /* 0x000fc60000201000 */
[----:B------:R-:W-:Y:S01]  /*12960*/  HMMA.16816.F32.BF16 R52, R4, R18, R52 ;  /* 0x000000120434723c */ /* 0x000fe20000041834 */
[C---:B------:R-:W-:Y:S01]  /*12970*/  FFMA.FTZ R18, R3.reuse, UR7, R26 ;  /* 0x0000000703127c23 */ /* 0x040fe2000801001a */
[C---:B------:R-:W-:Y:S01]  /*12980*/  FFMA.FTZ R19, R3.reuse, UR7, R28 ;  /* 0x0000000703137c23 */ /* 0x040fe2000801001c */
[----:B------:R-:W-:-:S03]  /*12990*/  FFMA.FTZ R17, R3, UR7, R30 ;  /* 0x0000000703117c23 */ /* 0x000fc6000801001e */
[----:B------:R-:W-:Y:S01]  /*129a0*/  FSEL R197, R18, -INF , !P5 ;  /* 0xff80000012c57808 */ /* 0x000fe20006800000 */
[----:B------:R-:W-:Y:S01]  /*129b0*/  FFMA.FTZ R18, R2, UR7, R25 ;  /* 0x0000000702127c23 */ /* 0x000fe20008010019 */
[----:B------:R-:W-:Y:S01]  /*129c0*/  ISETP.GE.AND P5, PT, R16, R48, PT ;  /* 0x000000301000720c */ /* 0x000fe20003fa6270 */
[----:B------:R-:W-:Y:S01]  /*129d0*/  VIADD R3, R0, 0xffffff48 ;  /* 0xffffff4800037836 */ /* 0x000fe20000000000 */
[----:B------:R-:W-:Y:S02]  /*129e0*/  FSEL R203, R19, -INF , !P4 ;  /* 0xff80000013cb7808 */ /* 0x000fe40006000000 */
[----:B------:R-:W-:Y:S02]  /*129f0*/  FSEL R209, R17, -INF , !P3 ;  /* 0xff80000011d17808 */ /* 0x000fe40005800000 */
[----:B------:R-:W-:Y:S01]  /*12a00*/  FSEL R184, R18, -INF , !P5 ;  /* 0xff80000012b87808 */ /* 0x000fe20006800000 */
[----:B------:R-:W-:Y:S01]  /*12a10*/  FFMA.FTZ R18, R2, UR7, R27 ;  /* 0x0000000702127c23 */ /* 0x000fe2000801001b */
[----:B------:R-:W-:-:S02]  /*12a20*/  ISETP.GE.AND P4, PT, R16, R51, PT ;  /* 0x000000331000720c */ /* 0x000fc40003f86270 */
[----:B------:R-:W-:Y:S01]  /*12a30*/  ISETP.GE.AND P3, PT, R16, R50, PT ;  /* 0x000000321000720c */ /* 0x000fe20003f66270 */
[----:B------:R-:W-:Y:S01]  /*12a40*/  FFMA.FTZ R19, R2, UR7, R29 ;  /* 0x0000000702137c23 */ /* 0x000fe2000801001d */
[----:B------:R-:W-:Y:S01]  /*12a50*/  ISETP.GE.AND P5, PT, R16, R49, PT ;  /* 0x000000311000720c */ /* 0x000fe20003fa6270 */
[----:B------:R-:W-:Y:S01]  /*12a60*/  FFMA.FTZ R17, R2, UR7, R31 ;  /* 0x0000000702117c23 */ /* 0x000fe2000801001f */
[----:B------:R-:W-:Y:S01]  /*12a70*/  I2FP.F32.U32 R16, R3 ;  /* 0x0000000300107245 */ /* 0x000fe20000201000 */
[----:B------:R-:W-:Y:S01]  /*12a80*/  HMMA.16816.F32.BF16 R100, R12, R32, R100 ;  /* 0x000000200c64723c */ /* 0x000fe20000041864 */
[----:B------:R-:W-:Y:S01]  /*12a90*/  FSEL R191, R18, -INF , !P4 ;  /* 0xff80000012bf7808 */ /* 0x000fe20006000000 */
[----:B------:R-:W-:Y:S01]  /*12aa0*/  VIADD R2, R0, 0xffffff49 ;  /* 0xffffff4900027836 */ /* 0x000fe20000000000 */
[----:B------:R-:W-:Y:S01]  /*12ab0*/  ISETP.GE.AND P4, PT, R3, R48, PT ;  /* 0x000000300300720c */ /* 0x000fe20003f86270 */
[C---:B------:R-:W-:Y:S01]  /*12ac0*/  FFMA.FTZ R18, R16.reuse, UR7, R36 ;  /* 0x0000000710127c23 */ /* 0x040fe20008010024 */
[----:B------:R-:W-:Y:S01]  /*12ad0*/  FSEL R201, R19, -INF , !P3 ;  /* 0xff80000013c97808 */ /* 0x000fe20005800000 */
[----:B------:R-:W2:Y:S01]  /*12ae0*/  LDSM.16.M88.4 R24, [R44+0x8800] ;  /* 0x008800002c18783b */ /* 0x000ea20000000200 */
[----:B------:R-:W-:Y:S01]  /*12af0*/  FSEL R202, R17, -INF , !P5 ;  /* 0xff80000011ca7808 */ /* 0x000fe20006800000 */
[----:B------:R-:W-:Y:S01]  /*12b00*/  FFMA.FTZ R17, R16, UR7, R38 ;  /* 0x0000000710117c23 */ /* 0x000fe20008010026 */
[----:B------:R-:W-:Y:S01]  /*12b10*/  FSEL R208, R18, -INF , !P4 ;  /* 0xff80000012d07808 */ /* 0x000fe20006000000 */
[----:B-1----:R-:W-:Y:S01]  /*12b20*/  HMMA.16816.F32.BF16 R32, R8, R20, R216 ;  /* 0x000000140820723c */ /* 0x002fe200000418d8 */
[C---:B------:R-:W-:Y:S01]  /*12b30*/  ISETP.GE.AND P3, PT, R3.reuse, R51, PT ;  /* 0x000000330300720c */ /* 0x040fe20003f66270 */
[----:B------:R-:W1:Y:S01]  /*12b40*/  LDSM.16.M88.4 R44, [R44+0x8c00] ;  /* 0x008c00002c2c783b */ /* 0x000e620000000200 */
[----:B------:R-:W-:-:S02]  /*12b50*/  ISETP.GE.AND P5, PT, R3, R50, PT ;  /* 0x000000320300720c */ /* 0x000fc40003fa6270 */
[----:B------:R-:W-:Y:S01]  /*12b60*/  ISETP.GE.AND P4, PT, R3, R49, PT ;  /* 0x000000310300720c */ /* 0x000fe20003f86270 */
[C---:B------:R-:W-:Y:S01]  /*12b70*/  FFMA.FTZ R18, R16.reuse, UR7, R52 ;  /* 0x0000000710127c23 */ /* 0x040fe20008010034 */
[----:B------:R-:W-:Y:S01]  /*12b80*/  I2FP.F32.U32 R3, R2 ;  /* 0x0000000200037245 */ /* 0x000fe20000201000 */
[----:B------:R-:W-:Y:S01]  /*12b90*/  FFMA.FTZ R16, R16, UR7, R54 ;  /* 0x0000000710107c23 */ /* 0x000fe20008010036 */
[----:B------:R-:W-:Y:S01]  /*12ba0*/  FSEL R196, R17, -INF , !P3 ;  /* 0xff80000011c47808 */ /* 0x000fe20005800000 */
[----:B------:R-:W-:Y:S01]  /*12bb0*/  HMMA.16816.F32.BF16 R28, R4, R20, R180 ;  /* 0x00000014041c723c */ /* 0x000fe200000418b4 */
[----:B------:R-:W-:Y:S01]  /*12bc0*/  ISETP.GE.AND P3, PT, R2, R48, PT ;  /* 0x000000300200720c */ /* 0x000fe20003f66270 */
[----:B------:R-:W-:Y:S01]  /*12bd0*/  FFMA.FTZ R17, R3, UR7, R37 ;  /* 0x0000000703117c23 */ /* 0x000fe20008010025 */
[----:B------:R-:W-:Y:S01]  /*12be0*/  FSEL R198, R18, -INF , !P5 ;  /* 0xff80000012c67808 */ /* 0x000fe20006800000 */
[----:B------:R-:W-:-:S04]  /*12bf0*/  DEPBAR.LE SB0, 0x0 ;  /* 0x000080000000791a */ /* 0x000fc80000000000 */
[----:B------:R-:W-:Y:S02]  /*12c00*/  FSEL R199, R16, -INF , !P4 ;  /* 0xff80000010c77808 */ /* 0x000fe40006000000 */
[----:B------:R-:W-:Y:S02]  /*12c10*/  FSEL R200, R17, -INF , !P3 ;  /* 0xff80000011c87808 */ /* 0x000fe40005800000 */
[C---:B------:R-:W-:Y:S01]  /*12c20*/  ISETP.GE.AND P5, PT, R2.reuse, R51, PT ;  /* 0x000000330200720c */ /* 0x040fe20003fa6270 */
[----:B------:R-:W-:Y:S01]  /*12c30*/  BAR.SYNC.DEFER_BLOCKING 0x0 ;  /* 0x0000000000007b1d */ /* 0x000fe20000010000 */
        /* <DEDUP_REMOVED lines=11> */
[----:B------:R-:W-:Y:S02]  /*12cf0*/  FSEL R189, R16, -INF , !P3 ;  /* 0xff80000010bd7808 */ /* 0x000fe40005800000 */
[----:B------:R-:W-:Y:S02]  /*12d00*/  FSEL R190, R17, -INF , !P5 ;  /* 0xff80000011be7808 */ /* 0x000fe40006800000 */
[----:B------:R-:W-:-:S02]  /*12d10*/  ISETP.GE.AND P4, PT, R2, R51, PT ;  /* 0x000000330200720c */ /* 0x000fc40003f86270 */
[C---:B------:R-:W-:Y:S02]  /*12d20*/  ISETP.GE.AND P3, PT, R2.reuse, R50, PT ;  /* 0x000000320200720c */ /* 0x040fe40003f66270 */
[----:B------:R-:W-:Y:S01]  /*12d30*/  ISETP.GE.AND P5, PT, R2, R49, PT ;  /* 0x000000310200720c */ /* 0x000fe20003fa6270 */
[----:B------:R-:W-:Y:S01]  /*12d40*/  VIADD R2, R0, 0xffffff51 ;  /* 0xffffff5100027836 */ /* 0x000fe20000000000 */
[----:B------:R-:W-:Y:S01]  /*12d50*/  HMMA.16816.F32.BF16 R36, R8, R22, R204 ;  /* 0x000000160824723c */ /* 0x000fe200000418cc */
[C---:B------:R-:W-:Y:S01]  /*12d60*/  FFMA.FTZ R17, R3.reuse, UR7, R34 ;  /* 0x0000000703117c23 */ /* 0x040fe20008010022 */
[C---:B------:R-:W-:Y:S01]  /*12d70*/  FFMA.FTZ R18, R3.reuse, UR7, R28 ;  /* 0x0000000703127c23 */ /* 0x040fe2000801001c */
[----:B------:R-:W-:Y:S01]  /*12d80*/  FFMA.FTZ R3, R3, UR7, R30 ;  /* 0x0000000703037c23 */ /* 0x000fe2000801001e */
[----:B------:R-:W-:Y:S02]  /*12d90*/  I2FP.F32.U32 R16, R2 ;  /* 0x0000000200107245 */ /* 0x000fe40000201000 */
[----:B------:R-:W-:-:S02]  /*12da0*/  FSEL R179, R17, -INF , !P4 ;  /* 0xff80000011b37808 */ /* 0x000fc40006000000 */
[----:B------:R-:W-:Y:S01]  /*12db0*/  HMMA.16816.F32.BF16 R20, R4, R22, R172 ;  /* 0x000000160414723c */ /* 0x000fe200000418ac */
[----:B------:R-:W-:Y:S01]  /*12dc0*/  FFMA.FTZ R17, R16, UR7, R33 ;  /* 0x0000000710117c23 */ /* 0x000fe20008010021 */
[----:B------:R-:W-:Y:S02]  /*12dd0*/  ISETP.GE.AND P4, PT, R2, R48, PT ;  /* 0x000000300200720c */ /* 0x000fe40003f86270 */
[----:B------:R-:W-:Y:S01]  /*12de0*/  FSEL R183, R3, -INF , !P5 ;  /* 0xff80000003b77808 */ /* 0x000fe20006800000 */
[----:B------:R-:W-:Y:S01]  /*12df0*/  VIADD R3, R0, 0xffffff58 ;  /* 0xffffff5800037836 */ /* 0x000fe20000000000 */
[----:B------:R-:W-:Y:S01]  /*12e00*/  FSEL R182, R18, -INF , !P3 ;  /* 0xff80000012b67808 */ /* 0x000fe20005800000 */
[C---:B------:R-:W-:Y:S01]  /*12e10*/  FFMA.FTZ R18, R16.reuse, UR7, R35 ;  /* 0x0000000710127c23 */ /* 0x040fe20008010023 */
[----:B------:R-:W-:Y:S01]  /*12e20*/  FSEL R185, R17, -INF , !P4 ;  /* 0xff80000011b97808 */ /* 0x000fe20006000000 */
[C---:B------:R-:W-:Y:S01]  /*12e30*/  FFMA.FTZ R19, R16.reuse, UR7, R29 ;  /* 0x0000000710137c23 */ /* 0x040fe2000801001d */
[----:B------:R-:W-:Y:S01]  /*12e40*/  FFMA.FTZ R17, R16, UR7, R31 ;  /* 0x0000000710117c23 */ /* 0x000fe2000801001f */
[----:B------:R-:W-:-:S02]  /*12e50*/  ISETP.GE.AND P3, PT, R2, R51, PT ;  /* 0x000000330200720c */ /* 0x000fc40003f66270 */
[----:B------:R-:W-:Y:S02]  /*12e60*/  I2FP.F32.U32 R16, R3 ;  /* 0x0000000300107245 */ /* 0x000fe40000201000 */
[----:B------:R-:W-:Y:S02]  /*12e70*/  FSEL R175, R18, -INF , !P3 ;  /* 0xff80000012af7808 */ /* 0x000fe40005800000 */
[----:B------:R-:W-:Y:S01]  /*12e80*/  ISETP.GE.AND P5, PT, R2, R50, PT ;  /* 0x000000320200720c */ /* 0x000fe20003fa6270 */
[----:B------:R-:W-:Y:S01]  /*12e90*/  FFMA.FTZ R18, R16, UR7, R36 ;  /* 0x0000000710127c23 */ /* 0x000fe20008010024 */
[----:B------:R-:W-:Y:S01]  /*12ea0*/  ISETP.GE.AND P4, PT, R2, R49, PT ;  /* 0x000000310200720c */ /* 0x000fe20003f86270 */
[----:B------:R-:W-:Y:S01]  /*12eb0*/  VIADD R2, R0, 0xffffff59 ;  /* 0xffffff5900027836 */ /* 0x000fe20000000000 */
[----:B------:R-:W-:Y:S01]  /*12ec0*/  ISETP.GE.AND P3, PT, R3, R48, PT ;  /* 0x000000300300720c */ /* 0x000fe20003f66270 */
[----:B--2---:R-:W-:Y:S01]  /*12ed0*/  HMMA.16816.F32.BF16 R52, R8, R24, R220 ;  /* 0x000000180834723c */ /* 0x004fe200000418dc */
[----:B------:R-:W-:-:S02]  /*12ee0*/  FSEL R177, R19, -INF , !P5 ;  /* 0xff80000013b17808 */ /* 0x000fc40006800000 */
[----:B------:R-:W-:Y:S02]  /*12ef0*/  FSEL R178, R17, -INF , !P4 ;  /* 0xff80000011b27808 */ /* 0x000fe40006000000 */
[----:B------:R-:W-:Y:S01]  /*12f00*/  FSEL R180, R18, -INF , !P3 ;  /* 0xff80000012b47808 */ /* 0x000fe20005800000 */
[C---:B------:R-:W-:Y:S01]  /*12f10*/  FFMA.FTZ R19, R16.reuse, UR7, R38 ;  /* 0x0000000710137c23 */ /* 0x040fe20008010026 */
[C---:B------:R-:W-:Y:S02]  /*12f20*/  ISETP.GE.AND P5, PT, R3.reuse, R51, PT ;  /* 0x000000330300720c */ /* 0x040fe40003fa6270 */
[C---:B------:R-:W-:Y:S02]  /*12f30*/  ISETP.GE.AND P4, PT, R3.reuse, R50, PT ;  /* 0x000000320300720c */ /* 0x040fe40003f86270 */
[----:B------:R-:W-:Y:S01]  /*12f40*/  ISETP.GE.AND P3, PT, R3, R49, PT ;  /* 0x000000310300720c */ /* 0x000fe20003f66270 */
[C---:B------:R-:W-:Y:S01]  /*12f50*/  FFMA.FTZ R3, R16.reuse, UR7, R22 ;  /* 0x0000000710037c23 */ /* 0x040fe20008010016 */
[----:B------:R-:W-:Y:S01]  /*12f60*/  I2FP.F32.U32 R17, R2 ;  /* 0x0000000200117245 */ /* 0x000fe20000201000 */
[----:B------:R-:W-:Y:S01]  /*12f70*/  FFMA.FTZ R18, R16, UR7, R20 ;  /* 0x0000000710127c23 */ /* 0x000fe20008010014 */
[----:B------:R-:W-:-:S02]  /*12f80*/  FSEL R107, R19, -INF , !P5 ;  /* 0xff800000136b7808 */ /* 0x000fc40006800000 */
[----:B------:R-:W-:Y:S01]  /*12f90*/  FSEL R173, R3, -INF , !P3 ;  /* 0xff80000003ad7808 */ /* 0x000fe20005800000 */
[C---:B------:R-:W-:Y:S01]  /*12fa0*/  FFMA.FTZ R16, R17.reuse, UR7, R37 ;  /* 0x0000000711107c23 */ /* 0x040fe20008010025 */
[----:B------:R-:W-:Y:S01]  /*12fb0*/  ISETP.GE.AND P5, PT, R2, R48, PT ;  /* 0x000000300200720c */ /* 0x000fe20003fa6270 */
[----:B------:R-:W-:Y:S01]  /*12fc0*/  VIADD R3, R0, 0xffffff60 ;  /* 0xffffff6000037836 */ /* 0x000fe20000000000 */
[----:B------:R-:W-:Y:S01]  /*12fd0*/  HMMA.16816.F32.BF16 R32, R4, R24, R100 ;  /* 0x000000180420723c */ /* 0x000fe20000041864 */
[----:B------:R-:W-:Y:S01]  /*12fe0*/  FSEL R174, R18, -INF , !P4 ;  /* 0xff80000012ae7808 */ /* 0x000fe20006000000 */
[C---:B------:R-:W-:Y:S01]  /*12ff0*/  FFMA.FTZ R18, R17.reuse, UR7, R39 ;  /* 0x0000000711127c23 */ /* 0x040fe20008010027 */
[----:B------:R-:W-:Y:S02]  /*13000*/  FSEL R176, R16, -INF , !P5 ;  /* 0xff80000010b07808 */ /* 0x000fe40006800000 */
[----:B------:R-:W-:Y:S02]  /*13010*/  ISETP.GE.AND P4, PT, R2, R51, PT ;  /* 0x000000330200720c */ /* 0x000fe40003f86270 */
[----:B------:R-:W-:Y:S01]  /*13020*/  I2FP.F32.U32 R16, R3 ;  /* 0x0000000300107245 */ /* 0x000fe20000201000 */
[C---:B------:R-:W-:Y:S01]  /*13030*/  FFMA.FTZ R19, R17.reuse, UR7, R21 ;  /* 0x0000000711137c23 */ /* 0x040fe20008010015 */
[----:B------:R-:W-:Y:S01]  /*13040*/  FSEL R67, R18, -INF , !P4 ;  /* 0xff80000012437808 */ /* 0x000fe20006000000 */
[----:B------:R-:W-:Y:S01]  /*13050*/  FFMA.FTZ R17, R17, UR7, R23 ;  /* 0x0000000711117c23 */ /* 0x000fe20008010017 */
[----:B------:R-:W-:Y:S01]  /*13060*/  ISETP.GE.AND P3, PT, R2, R50, PT ;  /* 0x000000320200720c */ /* 0x000fe20003f66270 */
[----:B------:R-:W-:Y:S01]  /*13070*/  FFMA.FTZ R18, R16, UR7, R52 ;  /* 0x0000000710127c23 */ /* 0x000fe20008010034 */
[----:B------:R-:W-:Y:S01]  /*13080*/  ISETP.GE.AND P5, PT, R2, R49, PT ;  /* 0x000000310200720c */ /* 0x000fe20003fa6270 */
[----:B------:R-:W-:Y:S01]  /*13090*/  VIADD R2, R0, 0xffffff61 ;  /* 0xffffff6100027836 */ /* 0x000fe20000000000 */
[----:B------:R-:W-:-:S02]  /*130a0*/  ISETP.GE.AND P4, PT, R3, R48, PT ;  /* 0x000000300300720c */ /* 0x000fc40003f86270 */
[----:B------:R-:W-:Y:S02]  /*130b0*/  FSEL R106, R19, -INF , !P3 ;  /* 0xff800000136a7808 */ /* 0x000fe40005800000 */
[----:B------:R-:W-:Y:S01]  /*130c0*/  FSEL R105, R17, -INF , !P5 ;  /* 0xff80000011697808 */ /* 0x000fe20006800000 */
[----:B------:R-:W-:Y:S01]  /*130d0*/  FFMA.FTZ R17, R16, UR7, R54 ;  /* 0x0000000710117c23 */ /* 0x000fe20008010036 */
[----:B------:R-:W-:Y:S02]  /*130e0*/  FSEL R172, R18, -INF , !P4 ;  /* 0xff80000012ac7808 */ /* 0x000fe40006000000 */
[C---:B------:R-:W-:Y:S02]  /*130f0*/  ISETP.GE.AND P3, PT, R3.reuse, R51, PT ;  /* 0x000000330300720c */ /* 0x040fe40003f66270 */
[C---:B------:R-:W-:Y:S02]  /*13100*/  ISETP.GE.AND P5, PT, R3.reuse, R50, PT ;  /* 0x000000320300720c */ /* 0x040fe40003fa6270 */
[----:B------:R-:W-:-:S02]  /*13110*/  ISETP.GE.AND P4, PT, R3, R49, PT ;  /* 0x000000310300720c */ /* 0x000fc40003f86270 */
[----:B------:R-:W-:Y:S01]  /*13120*/  I2FP.F32.U32 R3, R2 ;  /* 0x0000000200037245 */ /* 0x000fe20000201000 */
[----:B------:R-:W-:Y:S01]  /*13130*/  HMMA.16816.F32.BF16 R28, R8, R26, R228 ;  /* 0x0000001a081c723c */ /* 0x000fe200000418e4 */
[C---:B------:R-:W-:Y:S01]  /*13140*/  FFMA.FTZ R18, R16.reuse, UR7, R32 ;  /* 0x0000000710127c23 */ /* 0x040fe20008010020 */
[----:B------:R-:W-:Y:S01]  /*13150*/  FSEL R63, R17, -INF , !P3 ;  /* 0xff800000113f7808 */ /* 0x000fe20005800000 */
[----:B------:R-:W-:Y:S01]  /*13160*/  FFMA.FTZ R16, R16, UR7, R34 ;  /* 0x0000000710107c23 */ /* 0x000fe20008010022 */
[----:B------:R-:W-:Y:S01]  /*13170*/  FFMA.FTZ R17, R3, UR7, R53 ;  /* 0x0000000703117c23 */ /* 0x000fe20008010035 */
[----:B------:R-:W-:Y:S02]  /*13180*/  ISETP.GE.AND P3, PT, R2, R48, PT ;  /* 0x000000300200720c */ /* 0x000fe40003f66270 */
[----:B------:R-:W-:Y:S02]  /*13190*/  FSEL R66, R18, -INF , !P5 ;  /* 0xff80000012427808 */ /* 0x000fe40006800000 */
[----:B------:R-:W-:-:S02]  /*131a0*/  FSEL R65, R16, -INF , !P4 ;  /* 0xff80000010417808 */ /* 0x000fc40006000000 */
[----:B------:R-:W-:Y:S01]  /*131b0*/  FSEL R104, R17, -INF , !P3 ;  /* 0xff80000011687808 */ /* 0x000fe20005800000 */
[----:B------:R-:W-:Y:S01]  /*131c0*/  HMMA.16816.F32.BF16 R56, R12, R192, R236 ;  /* 0x000000c00c38723c */ /* 0x000fe200000418ec */
[C---:B------:R-:W-:Y:S02]  /*131d0*/  ISETP.GE.AND P5, PT, R2.reuse, R51, PT ;  /* 0x000000330200720c */ /* 0x040fe40003fa6270 */
[C---:B------:R-:W-:Y:S02]  /*131e0*/  ISETP.GE.AND P4, PT, R2.reuse, R50, PT ;  /* 0x000000320200720c */ /* 0x040fe40003f86270 */
[----:B------:R-:W-:Y:S01]  /*131f0*/  ISETP.GE.AND P3, PT, R2, R49, PT ;  /* 0x000000310200720c */ /* 0x000fe20003f66270 */
[----:B------:R-:W-:Y:S02]  /*13200*/  VIADD R2, R0, 0xffffff68 ;  /* 0xffffff6800027836 */ /* 0x000fe40000000000 */
[----:B------:R-:W-:Y:S01]  /*13210*/  HMMA.16816.F32.BF16 R24, R4, R26, R224 ;  /* 0x0000001a0418723c */ /* 0x000fe200000418e0 */
[----:B------:R-:W-:-:S02]  /*13220*/  FFMA.FTZ R18, R3, UR7, R55 ;  /* 0x0000000703127c23 */ /* 0x000fc40008010037 */
[----:B------:R-:W-:Y:S01]  /*13230*/  I2FP.F32.U32 R16, R2 ;  /* 0x0000000200107245 */ /* 0x000fe20000201000 */
[C---:B------:R-:W-:Y:S02]  /*13240*/  FFMA.FTZ R19, R3.reuse, UR7, R33 ;  /* 0x0000000703137c23 */ /* 0x040fe40008010021 */
[----:B------:R-:W-:Y:S01]  /*13250*/  FSEL R60, R18, -INF , !P5 ;  /* 0xff800000123c7808 */ /* 0x000fe20006800000 */
[----:B------:R-:W-:Y:S01]  /*13260*/  FFMA.FTZ R17, R3, UR7, R35 ;  /* 0x0000000703117c23 */ /* 0x000fe20008010023 */
[----:B------:R-:W-:Y:S01]  /*13270*/  FFMA.FTZ R18, R16, UR7, R28 ;  /* 0x0000000710127c23 */ /* 0x000fe2000801001c */
[----:B------:R-:W-:Y:S01]  /*13280*/  ISETP.GE.AND P5, PT, R2, R48, PT ;  /* 0x000000300200720c */ /* 0x000fe20003fa6270 */
[----:B------:R-:W-:Y:S01]  /*13290*/  VIADD R3, R0, 0xffffff69 ;  /* 0xffffff6900037836 */ /* 0x000fe20000000000 */
[----:B-1----:R-:W-:Y:S01]  /*132a0*/  HMMA.16816.F32.BF16 R36, R8, R44, R232 ;  /* 0x0000002c0824723c */ /* 0x002fe200000418e8 */
[----:B------:R-:W-:Y:S02]  /*132b0*/  FSEL R62, R19, -INF , !P4 ;  /* 0xff800000133e7808 */ /* 0x000fe40006000000 */
[----:B------:R-:W-:Y:S01]  /*132c0*/  FSEL R64, R18, -INF , !P5 ;  /* 0xff80000012407808 */ /* 0x000fe20006800000 */
[----:B------:R-:W-:Y:S01]  /*132d0*/  FFMA.FTZ R18, R16, UR7, R30 ;  /* 0x0000000710127c23 */ /* 0x000fe2000801001e */
[----:B------:R-:W-:-:S02]  /*132e0*/  FSEL R61, R17, -INF , !P3 ;  /* 0xff800000113d7808 */ /* 0x000fc40005800000 */
[----:B------:R-:W-:Y:S02]  /*132f0*/  ISETP.GE.AND P4, PT, R2, R51, PT ;  /* 0x000000330200720c */ /* 0x000fe40003f86270 */
[----:B------:R-:W-:Y:S01]  /*13300*/  I2FP.F32.U32 R17, R3 ;  /* 0x0000000300117245 */ /* 0x000fe20000201000 */
[C---:B------:R-:W-:Y:S01]  /*13310*/  FFMA.FTZ R19, R16.reuse, UR7, R24 ;  /* 0x0000000710137c23 */ /* 0x040fe20008010018 */
[----:B------:R-:W-:Y:S01]  /*13320*/  HMMA.16816.F32.BF16 R32, R4, R44, R56 ;  /* 0x0000002c0420723c */ /* 0x000fe20000041838 */
[----:B------:R-:W-:Y:S01]  /*13330*/  FFMA.FTZ R16, R16, UR7, R26 ;  /* 0x0000000710107c23 */ /* 0x000fe2000801001a */
[----:B------:R-:W-:Y:S01]  /*13340*/  FSEL R26, R18, -INF , !P4 ;  /* 0xff800000121a7808 */ /* 0x000fe20006000000 */
[----:B------:R-:W-:Y:S01]  /*13350*/  FFMA.FTZ R18, R17, UR7, R29 ;  /* 0x0000000711127c23 */ /* 0x000fe2000801001d */
[C---:B------:R-:W-:Y:S02]  /*13360*/  ISETP.GE.AND P3, PT, R2.reuse, R50, PT ;  /* 0x000000320200720c */ /* 0x040fe40003f66270 */
[----:B------:R-:W-:Y:S01]  /*13370*/  ISETP.GE.AND P5, PT, R2, R49, PT ;  /* 0x000000310200720c */ /* 0x000fe20003fa6270 */
[----:B------:R-:W-:Y:S01]  /*13380*/  VIADD R2, R0, 0xffffff70 ;  /* 0xffffff7000027836 */ /* 0x000fe20000000000 */
[----:B------:R-:W-:Y:S01]  /*13390*/  ISETP.GE.AND P4, PT, R3, R48, PT ;  /* 0x000000300300720c */ /* 0x000fe20003f86270 */
[----:B------:R-:W-:Y:S01]  /*133a0*/  HMMA.16816.F32.BF16 R20, R12, R194, R244 ;  /* 0x000000c20c14723c */ /* 0x000fe200000418f4 */
[----:B------:R-:W-:Y:S01]  /*133b0*/  FSEL R54, R19, -INF , !P3 ;  /* 0xff80000013367808 */ /* 0x000fe20005800000 */
[C---:B------:R-:W-:Y:S01]  /*133c0*/  FFMA.FTZ R14, R17.reuse, UR7, R31 ;  /* 0x00000007110e7c23 */ /* 0x040fe2000801001f */
[----:B------:R-:W-:Y:S01]  /*133d0*/  FSEL R53, R16, -INF , !P5 ;  /* 0xff80000010357808 */ /* 0x000fe20006800000 */
[----:B------:R-:W-:Y:S01]  /*133e0*/  FFMA.FTZ R15, R17, UR7, R25 ;  /* 0x00000007110f7c23 */ /* 0x000fe20008010019 */
[----:B------:R-:W-:-:S02]  /*133f0*/  FSEL R55, R18, -INF , !P4 ;  /* 0xff80000012377808 */ /* 0x000fc40006000000 */
[C---:B------:R-:W-:Y:S02]  /*13400*/  ISETP.GE.AND P3, PT, R3.reuse, R51, PT ;  /* 0x000000330300720c */ /* 0x040fe40003f66270 */
[C---:B------:R-:W-:Y:S02]  /*13410*/  ISETP.GE.AND P5, PT, R3.reuse, R50, PT ;  /* 0x000000320300720c */ /* 0x040fe40003fa6270 */
[----:B------:R-:W-:Y:S01]  /*13420*/  ISETP.GE.AND P4, PT, R3, R49, PT ;  /* 0x000000310300720c */ /* 0x000fe20003f86270 */
[----:B------:R-:W-:Y:S01]  /*13430*/  VIADD R3, R0, 0xffffff71 ;  /* 0xffffff7100037836 */ /* 0x000fe20000000000 */
[----:B------:R-:W-:Y:S01]  /*13440*/  I2FP.F32.U32 R12, R2 ;  /* 0x00000002000c7245 */ /* 0x000fe20000201000 */
[----:B------:R-:W-:Y:S01]  /*13450*/  FFMA.FTZ R13, R17, UR7, R27 ;  /* 0x00000007110d7c23 */ /* 0x000fe2000801001b */
[----:B------:R-:W-:Y:S01]  /*13460*/  FSEL R25, R14, -INF , !P3 ;  /* 0xff8000000e197808 */ /* 0x000fe20005800000 */
[----:B------:R-:W-:Y:S01]  /*13470*/  HMMA.16816.F32.BF16 R16, R8, R46, R240 ;  /* 0x0000002e0810723c */ /* 0x000fe200000418f0 */
[----:B------:R-:W-:Y:S01]  /*13480*/  FSEL R41, R15, -INF , !P5 ;  /* 0xff8000000f297808 */ /* 0x000fe20006800000 */
[C---:B------:R-:W-:Y:S01]  /*13490*/  FFMA.FTZ R10, R12.reuse, UR7, R38 ;  /* 0x000000070c0a7c23 */ /* 0x040fe20008010026 */
[----:B------:R-:W-:Y:S01]  /*134a0*/  FFMA.FTZ R14, R12, UR7, R36 ;  /* 0x000000070c0e7c23 */ /* 0x000fe20008010024 */
[----:B------:R-:W-:-:S02]  /*134b0*/  ISETP.GE.AND P5, PT, R2, R51, PT ;  /* 0x000000330200720c */ /* 0x000fc40003fa6270 */
[----:B------:R-:W-:Y:S02]  /*134c0*/  I2FP.F32.U32 R8, R3 ;  /* 0x0000000300087245 */ /* 0x000fe40000201000 */
[----:B------:R-:W-:Y:S01]  /*134d0*/  ISETP.GE.AND P3, PT, R2, R48, PT ;  /* 0x000000300200720c */ /* 0x000fe20003f66270 */
[----:B------:R-:W-:Y:S01]  /*134e0*/  FFMA.FTZ R11, R12, UR7, R32 ;  /* 0x000000070c0b7c23 */ /* 0x000fe20008010020 */
[----:B------:R-:W-:Y:S01]  /*134f0*/  FSEL R24, R10, -INF , !P5 ;  /* 0xff8000000a187808 */ /* 0x000fe20006800000 */
[----:B------:R-:W-:Y:S01]  /*13500*/  FFMA.FTZ R9, R12, UR7, R34 ;  /* 0x000000070c097c23 */ /* 0x000fe20008010022 */
[----:B------:R-:W-:Y:S01]  /*13510*/  FSEL R36, R13, -INF , !P4 ;  /* 0xff8000000d247808 */ /* 0x000fe20006000000 */
[----:B------:R-:W-:Y:S01]  /*13520*/  FFMA.FTZ R10, R8, UR7, R37 ;  /* 0x00000007080a7c23 */ /* 0x000fe20008010025 */
[----:B------:R-:W-:Y:S02]  /*13530*/  FSEL R52, R14, -INF , !P3 ;  /* 0xff8000000e347808 */ /* 0x000fe40005800000 */
[----:B------:R-:W-:-:S02]  /*13540*/  ISETP.GE.AND P4, PT, R2, R50, PT ;  /* 0x000000320200720c */ /* 0x000fc40003f86270 */
[----:B------:R-:W-:Y:S01]  /*13550*/  ISETP.GE.AND P3, PT, R2, R49, PT ;  /* 0x000000310200720c */ /* 0x000fe20003f66270 */
[----:B------:R-:W-:Y:S01]  /*13560*/  VIADD R2, R0, 0xffffff78 ;  /* 0xffffff7800027836 */ /* 0x000fe20000000000 */
[----:B------:R-:W-:Y:S01]  /*13570*/  ISETP.GE.AND P5, PT, R3, R48, PT ;  /* 0x000000300300720c */ /* 0x000fe20003fa6270 */
[----:B------:R-:W-:Y:S01]  /*13580*/  HMMA.16816.F32.BF16 R44, R4, R46, R20 ;  /* 0x0000002e042c723c */ /* 0x000fe20000041814 */
[----:B------:R-:W-:Y:S02]  /*13590*/  FSEL R31, R11, -INF , !P4 ;  /* 0xff8000000b1f7808 */ /* 0x000fe40006000000 */
[----:B------:R-:W-:Y:S02]  /*135a0*/  FSEL R28, R9, -INF , !P3 ;  /* 0xff800000091c7808 */ /* 0x000fe40005800000 */
[----:B------:R-:W-:Y:S02]  /*135b0*/  FSEL R32, R10, -INF , !P5 ;  /* 0xff8000000a207808 */ /* 0x000fe40006800000 */
[----:B------:R-:W-:-:S02]  /*135c0*/  ISETP.GE.AND P4, PT, R3, R51, PT ;  /* 0x000000330300720c */ /* 0x000fc40003f86270 */
[C---:B------:R-:W-:Y:S02]  /*135d0*/  ISETP.GE.AND P3, PT, R3.reuse, R50, PT ;  /* 0x000000320300720c */ /* 0x040fe40003f66270 */
[----:B------:R-:W-:Y:S01]  /*135e0*/  ISETP.GE.AND P5, PT, R3, R49, PT ;  /* 0x000000310300720c */ /* 0x000fe20003fa6270 */
[----:B------:R-:W-:Y:S01]  /*135f0*/  FFMA.FTZ R3, R8, UR7, R39 ;  /* 0x0000000708037c23 */ /* 0x000fe20008010027 */
[----:B------:R-:W-:Y:S01]  /*13600*/  I2FP.F32.U32 R4, R2 ;  /* 0x0000000200047245 */ /* 0x000fe20000201000 */
[----:B------:R-:W-:Y:S02]  /*13610*/  VIADD R0, R0, 0xffffff79 ;  /* 0xffffff7900007836 */ /* 0x000fe40000000000 */
[----:B------:R-:W-:Y:S01]  /*13620*/  FFMA.FTZ R7, R8, UR7, R33 ;  /* 0x0000000708077c23 */ /* 0x000fe20008010021 */
[----:B------:R-:W-:Y:S01]  /*13630*/  FSEL R20, R3, -INF , !P4 ;  /* 0xff80000003147808 */ /* 0x000fe20006000000 */
[----:B------:R-:W-:Y:S01]  /*13640*/  FFMA.FTZ R5, R4, UR7, R16 ;  /* 0x0000000704057c23 */ /* 0x000fe20008010010 */
[----:B------:R-:W-:-:S02]  /*13650*/  ISETP.GE.AND P4, PT, R2, R48, PT ;  /* 0x000000300200720c */ /* 0x000fc40003f86270 */
[----:B------:R-:W-:Y:S02]  /*13660*/  I2FP.F32.U32 R3, R0 ;  /* 0x0000000000037245 */ /* 0x000fe40000201000 */
[----:B------:R-:W-:Y:S01]  /*13670*/  FSEL R23, R5, -INF , !P4 ;  /* 0xff80000005177808 */ /* 0x000fe20006000000 */
[----:B------:R-:W-:Y:S01]  /*13680*/  FFMA.FTZ R6, R8, UR7, R35 ;  /* 0x0000000708067c23 */ /* 0x000fe20008010023 */
[----:B------:R-:W-:Y:S01]  /*13690*/  FSEL R22, R7, -INF , !P3 ;  /* 0xff80000007167808 */ /* 0x000fe20005800000 */
[----:B------:R-:W-:Y:S01]  /*136a0*/  FFMA.FTZ R5, R3, UR7, R17 ;  /* 0x0000000703057c23 */ /* 0x000fe20008010011 */
[----:B------:R-:W-:Y:S01]  /*136b0*/  ISETP.GE.AND P3, PT, R0, R48, PT ;  /* 0x000000300000720c */ /* 0x000fe20003f66270 */
[----:B------:R-:W-:Y:S01]  /*136c0*/  FFMA.FTZ R7, R4, UR7, R18 ;  /* 0x0000000704077c23 */ /* 0x000fe20008010012 */
[----:B------:R-:W-:Y:S02]  /*136d0*/  FSEL R21, R6, -INF , !P5 ;  /* 0xff80000006157808 */ /* 0x000fe40006800000 */
[----:B------:R-:W-:Y:S01]  /*136e0*/  FSEL R18, R5, -INF , !P3 ;  /* 0xff80000005127808 */ /* 0x000fe20005800000 */
[----:B------:R-:W-:Y:S01]  /*136f0*/  FFMA.FTZ R5, R4, UR7, R44 ;  /* 0x0000000704057c23 */ /* 0x000fe2000801002c */
[CC--:B------:R-:W-:Y:S01]  /*13700*/  ISETP.GE.AND P5, PT, R2.reuse, R51.reuse, PT ;  /* 0x000000330200720c */ /* 0x0c0fe20003fa6270 */
[----:B------:R-:W-:Y:S01]  /*13710*/  UISETP.NE.AND UP0, UPT, UR26, 0x3, UPT ;  /* 0x000000031a00788c */ /* 0x000fe2000bf05270 */
[----:B------:R-:W-:Y:S01]  /*13720*/  ISETP.GE.AND P3, PT, R2, R50, PT ;  /* 0x000000320200720c */ /* 0x000fe20003f66270 */
[----:B------:R-:W-:Y:S01]  /*13730*/  FFMA.FTZ R6, R3, UR7, R19 ;  /* 0x0000000703067c23 */ /* 0x000fe20008010013 */
[----:B------:R-:W-:-:S02]  /*13740*/  ISETP.GE.AND P4, PT, R0, R51, PT ;  /* 0x000000330000720c */ /* 0x000fc40003f86270 */
[----:B------:R-:W-:Y:S02]  /*13750*/  FSEL R16, R7, -INF , !P5 ;  /* 0xff80000007107808 */ /* 0x000fe40006800000 */
[----:B------:R-:W-:Y:S02]  /*13760*/  FSEL R17, R5, -INF , !P3 ;  /* 0xff80000005117808 */ /* 0x000fe40005800000 */
[C---:B------:R-:W-:Y:S02]  /*13770*/  ISETP.GE.AND P5, PT, R0.reuse, R50, PT ;  /* 0x000000320000720c */ /* 0x040fe40003fa6270 */
[-C--:B------:R-:W-:Y:S01]  /*13780*/  ISETP.GE.AND P3, PT, R0, R49.reuse, PT ;  /* 0x000000310000720c */ /* 0x080fe20003f66270 */
        /* <DEDUP_REMOVED lines=60> */
.L_x_792:
[----:B------:R3:W-:Y:S02]  /*13b50*/  STS.128 [R215+0x8800], RZ ;  /* 0x008800ffd7007388 */ /* 0x0007e40000000c00 */
.L_x_793:
[----:B------:R-:W-:Y:S05]  /*13b60*/  BSYNC.RECONVERGENT B0 ;  /* 0x0000000000007941 */ /* 0x000fea0003800200 */
.L_x_791:
[----:B------:R-:W0:Y:S02]  /*13b70*/  LDGDEPBAR ;  /* 0x00000000000079af */ /* 0x000e240000000000 */
.L_x_790:
[----:B-12---:R-:W2:Y:S04]  /*13b80*/  LDL.LU R2, [R1+0x20] ;  /* 0x0000200001027983 */ /* 0x006ea80000300800 */
[----:B------:R-:W4:Y:S04]  /*13b90*/  LDL.LU R0, [R1+0x24] ;  /* 0x0000240001007983 */ /* 0x000f280000300800 */
[----:B------:R1:W-:Y:S04]  /*13ba0*/  STL.64 [R1+0x1d8], R140 ;  /* 0x0001d88c01007387 */ /* 0x0003e80000100a00 */
[----:B-1----:R-:W3:Y:S04]  /*13bb0*/  LDL.64 R140, [R1+0x138] ;  /* 0x00013800018c7983 */ /* 0x002ee80000100a00 */
[----:B------:R1:W-:Y:S04]  /*13bc0*/  STL [R1+0x1d0], R73 ;  /* 0x0001d04901007387 */ /* 0x0003e80000100800 */
[----:B-1----:R-:W3:Y:S04]  /*13bd0*/  LDL.LU R73, [R1+0x14] ;  /* 0x0000140001497983 */ /* 0x002ee80000300800 */
[----:B------:R1:W-:Y:S04]  /*13be0*/  STL [R1+0x1cc], R40 ;  /* 0x0001cc2801007387 */ /* 0x0003e80000100800 */
[----:B-1----:R-:W3:Y:S04]  /*13bf0*/  LDL.LU R40, [R1+0x10] ;  /* 0x0000100001287983 */ /* 0x002ee80000300800 */
[----:B------:R-:W-:Y:S04]  /*13c00*/  STL [R1+0x1c8], R215 ;  /* 0x0001c8d701007387 */ /* 0x000fe80000100800 */
[----:B------:R-:W-:Y:S04]  /*13c10*/  STL.64 [R1+0x1c0], R76 ;  /* 0x0001c04c01007387 */ /* 0x000fe80000100a00 */
[----:B------:R1:W-:Y:S04]  /*13c20*/  STL.64 [R1+0x1b8], R88 ;  /* 0x0001b85801007387 */ /* 0x0003e80000100a00 */
[----:B-1----:R-:W3:Y:S04]  /*13c30*/  LDL.64 R88, [R1+0x108] ;  /* 0x0001080001587983 */ /* 0x002ee80000100a00 */
[----:B------:R1:W-:Y:S04]  /*13c40*/  STL.64 [R1+0x1b0], R92 ;  /* 0x0001b05c01007387 */ /* 0x0003e80000100a00 */
[----:B-1----:R-:W3:Y:S04]  /*13c50*/  LDL.LU.64 R92, [R1+0x8] ;  /* 0x00000800015c7983 */ /* 0x002ee80000300a00 */
[----:B------:R-:W-:Y:S04]  /*13c60*/  STL.64 [R1+0x1a8], R250 ;  /* 0x0001a8fa01007387 */ /* 0x000fe80000100a00 */
[----:B------:R1:W-:Y:S04]  /*13c70*/  STL.64 [R1+0x1a0], R42 ;  /* 0x0001a02a01007387 */ /* 0x0003e80000100a00 */
[----:B-1----:R-:W3:Y:S04]  /*13c80*/  LDL.LU R42, [R1+0x164] ;  /* 0x00016400012a7983 */ /* 0x002ee80000300800 */
[----:B------:R-:W3:Y:S01]  /*13c90*/  LDL.64 R76, [R1+0x148] ;  /* 0x00014800014c7983 */ /* 0x000ee20000100a00 */
[----:B------:R-:W-:Y:S01]  /*13ca0*/  UIADD3 UR8, UPT, UPT, UR25, -0x4, URZ ;  /* 0xfffffffc19087890 */ /* 0x000fe2000fffe0ff */
[----:B--2---:R-:W-:-:S02]  /*13cb0*/  IMAD.MOV.U32 R248, RZ, RZ, R2 ;  /* 0x000000fffff87224 */ /* 0x004fc400078e0002 */
[----:B----4-:R-:W-:Y:S01]  /*13cc0*/  IMAD.MOV.U32 R43, RZ, RZ, R0 ;  /* 0x000000ffff2b7224 */ /* 0x010fe200078e0000 */
[----:B---3--:R-:W-:Y:S02]  /*13cd0*/  FMNMX3.FTZ R2, R73, R197, R191, !PT ;  /* 0x000000c549027276 */ /* 0x008fe400078100bf */
[----:B------:R-:W-:-:S04]  /*13ce0*/  FMNMX3.FTZ R0, R40, R186, R184, !PT ;  /* 0x000000ba28007276 */ /* 0x000fc800078100b8 */
[----:B------:R-:W-:-:S04]  /*13cf0*/  FMNMX3.FTZ R0, R0, R208, R200, !PT ;  /* 0x000000d000007276 */ /* 0x000fc800078100c8 */
[----:B------:R-:W-:-:S04]  /*13d00*/  FMNMX3.FTZ R0, R0, R190, R185, !PT ;  /* 0x000000be00007276 */ /* 0x000fc800078100b9 */
[----:B------:R-:W-:-:S04]  /*13d10*/  FMNMX3.FTZ R0, R0, R180, R176, !PT ;  /* 0x000000b400007276 */ /* 0x000fc800078100b0 */
[----:B------:R-:W-:-:S04]  /*13d20*/  FMNMX3.FTZ R0, R0, R172, R104, !PT ;  /* 0x000000ac00007276 */ /* 0x000fc80007810068 */
[----:B------:R-:W-:-:S04]  /*13d30*/  FMNMX3.FTZ R0, R0, R64, R55, !PT ;  /* 0x0000004000007276 */ /* 0x000fc80007810037 */
[----:B------:R-:W-:Y:S02]  /*13d40*/  FMNMX3.FTZ R0, R0, R52, R32, !PT ;  /* 0x0000003400007276 */ /* 0x000fe40007810020 */
[----:B------:R-:W-:Y:S02]  /*13d50*/  FMNMX3.FTZ R2, R2, R196, R181, !PT ;  /* 0x000000c402027276 */ /* 0x000fe400078100b5 */
[----:B------:R-:W-:Y:S02]  /*13d60*/  FMNMX3.FTZ R0, R0, R23, R18, !PT ;  /* 0x0000001700007276 */ /* 0x000fe40007810012 */
[----:B------:R-:W-:-:S03]  /*13d70*/  FMNMX3.FTZ R2, R2, R179, R175, !PT ;  /* 0x000000b302027276 */ /* 0x000fc600078100af */
[----:B------:R-:W1:Y:S01]  /*13d80*/  SHFL.BFLY PT, R5, R0, 0x2, 0x1f ;  /* 0x0c401f0000057f89 */ /* 0x000e6200000e0000 */
[----:B------:R-:W-:Y:S01]  /*13d90*/  FMNMX3.FTZ R3, R2, R107, R67, !PT ;  /* 0x0000006b02037276 */ /* 0x000fe20007810043 */
[----:B------:R-:W-:-:S05]  /*13da0*/  IMAD.U32 R2, RZ, RZ, UR23 ;  /* 0x00000017ff027e24 */ /* 0x000fca000f8e00ff */
[----:B------:R-:W-:-:S05]  /*13db0*/  LOP3.LUT R2, R2, UR8, R141, 0x96, !PT ;  /* 0x0000000802027c12 */ /* 0x000fca000f8e968d */
[----:B------:R-:W-:-:S05]  /*13dc0*/  IMAD.WIDE.U32 R8, R2, -0x326172a9, RZ ;  /* 0xcd9e8d5702087825 */ /* 0x000fca00078e00ff */
[----:B------:R-:W-:Y:S02]  /*13dd0*/  LOP3.LUT R4, R88, UR16, R9, 0x96, !PT ;  /* 0x0000001058047c12 */ /* 0x000fe4000f8e9609 */
[----:B------:R-:W-:Y:S02]  /*13de0*/  FMNMX3.FTZ R3, R3, R63, R60, !PT ;  /* 0x0000003f03037276 */ /* 0x000fe4000781003c */
[----:B-1----:R-:W-:Y:S01]  /*13df0*/  FMNMX.FTZ R0, R0, R5, !PT ;  /* 0x0000000500007209 */ /* 0x002fe20007810000 */
[----:B------:R-:W-:Y:S01]  /*13e00*/  IMAD.WIDE.U32 R4, R4, -0x2daee0ad, RZ ;  /* 0xd2511f5304047825 */ /* 0x000fe200078e00ff */
[----:B------:R-:W-:-:S03]  /*13e10*/  FMNMX3.FTZ R3, R3, R26, R25, !PT ;  /* 0x0000001a03037276 */ /* 0x000fc60007810019 */
[----:B------:R-:W1:Y:S01]  /*13e20*/  SHFL.BFLY PT, R103, R0, 0x1, 0x1f ;  /* 0x0c201f0000677f89 */ /* 0x000e6200000e0000 */
[----:B------:R-:W-:Y:S02]  /*13e30*/  FMNMX3.FTZ R6, R3, R24, R20, !PT ;  /* 0x0000001803067276 */ /* 0x000fe40007810014 */
[----:B------:R-:W-:-:S05]  /*13e40*/  LOP3.LUT R2, R8, UR31, R93, 0x96, !PT ;  /* 0x0000001f08027c12 */ /* 0x000fca000f8e965d */
[----:B------:R-:W-:-:S05]  /*13e50*/  IMAD.WIDE.U32 R2, R2, -0x2daee0ad, RZ ;  /* 0xd2511f5302027825 */ /* 0x000fca00078e00ff */
[----:B------:R-:W-:Y:S02]  /*13e60*/  LOP3.LUT R4, R4, UR28, R3, 0x96, !PT ;  /* 0x0000001c04047c12 */ /* 0x000fe4000f8e9603 */
[----:B------:R-:W-:Y:S02]  /*13e70*/  FMNMX3.FTZ R6, R6, R16, R13, !PT ;  /* 0x0000001006067276 */ /* 0x000fe4000781000d */
[----:B------:R-:W-:-:S05]  /*13e80*/  LOP3.LUT R5, R76, UR30, R5, 0x96, !PT ;  /* 0x0000001e4c057c12 */ /* 0x000fca000f8e9605 */
[----:B------:R-:W-:-:S05]  /*13e90*/  IMAD.WIDE.U32 R14, R5, -0x326172a9, RZ ;  /* 0xcd9e8d57050e7825 */ /* 0x000fca00078e00ff */
[----:B------:R-:W-:Y:S01]  /*13ea0*/  LOP3.LUT R3, R92, UR29, R15, 0x96, !PT ;  /* 0x0000001d5c037c12 */ /* 0x000fe2000f8e960f */
[----:B------:R-:W-:-:S04]  /*13eb0*/  IMAD.WIDE.U32 R4, R4, -0x326172a9, RZ ;  /* 0xcd9e8d5704047825 */ /* 0x000fc800078e00ff */
[----:B------:R-:W-:Y:S01]  /*13ec0*/  IMAD.WIDE.U32 R34, R3, -0x2daee0ad, RZ ;  /* 0xd2511f5303227825 */ /* 0x000fe200078e00ff */
[----:B------:R-:W-:-:S04]  /*13ed0*/  LOP3.LUT R5, R14, UR24, R5, 0x96, !PT ;  /* 0x000000180e057c12 */ /* 0x000fc8000f8e9605 */
[----:B------:R-:W-:Y:S02]  /*13ee0*/  LOP3.LUT R14, R2, UR19, R35, 0x96, !PT ;  /* 0x00000013020e7c12 */ /* 0x000fe4000f8e9623 */
[----:B------:R-:W-:Y:S01]  /*13ef0*/  FMNMX3.FTZ R2, R43, R203, R201, !PT ;  /* 0x000000cb2b027276 */ /* 0x000fe200078100c9 */
[----:B------:R-:W2:Y:S01]  /*13f00*/  SHFL.BFLY PT, R7, R6, 0x2, 0x1f ;  /* 0x0c401f0006077f89 */ /* 0x000ea200000e0000 */
[----:B-1----:R-:W-:Y:S02]  /*13f10*/  FMNMX.FTZ R103, R0, R103, !PT ;  /* 0x0000006700677209 */ /* 0x002fe40007810000 */
[----:B------:R-:W-:Y:S02]  /*13f20*/  FMNMX3.FTZ R2, R2, R198, R187, !PT ;  /* 0x000000c602027276 */ /* 0x000fe400078100bb */
[----:B------:R-:W-:Y:S02]  /*13f30*/  FMNMX3.FTZ R0, R248, R209, R202, !PT ;  /* 0x000000d1f8007276 */ /* 0x000fe400078100ca */
[----:B------:R-:W-:-:S02]  /*13f40*/  FMNMX3.FTZ R2, R2, R182, R177, !PT ;  /* 0x000000b602027276 */ /* 0x000fc400078100b1 */
[----:B------:R-:W-:Y:S01]  /*13f50*/  FMNMX3.FTZ R0, R0, R199, R189, !PT ;  /* 0x000000c700007276 */ /* 0x000fe200078100bd */
[----:B------:R-:W-:Y:S01]  /*13f60*/  IMAD.WIDE.U32 R192, R5, -0x2daee0ad, RZ ;  /* 0xd2511f5305c07825 */ /* 0x000fe200078e00ff */
        /* <DEDUP_REMOVED lines=8> */
[----:B------:R-:W-:Y:S02]  /*13ff0*/  FMNMX3.FTZ R3, R2, R31, R22, !PT ;  /* 0x0000001f02037276 */ /* 0x000fe40007810016 */
[----:B------:R-:W-:Y:S02]  /*14000*/  FMNMX3.FTZ R2, R0, R53, R36, !PT ;  /* 0x0000003500027276 */ /* 0x000fe40007810024 */
[----:B------:R-:W-:Y:S01]  /*14010*/  FMNMX3.FTZ R0, R3, R17, R12, !PT ;  /* 0x0000001103007276 */ /* 0x000fe2000781000c */
[----:B------:R-:W-:Y:S01]  /*14020*/  FMUL.FTZ R3, R103, UR32 ;  /* 0x0000002067037c20 */ /* 0x000fe20008410000 */
[----:B--2---:R-:W-:-:S02]  /*14030*/  FMNMX.FTZ R6, R6, R7, !PT ;  /* 0x0000000706067209 */ /* 0x004fc40007810000 */
[----:B------:R-:W-:Y:S01]  /*14040*/  FSETP.NEU.FTZ.AND P2, PT, R103, -INF , PT ;  /* 0xff8000006700780b */ /* 0x000fe20003f5d000 */
[----:B------:R-:W-:Y:S01]  /*14050*/  IMAD.WIDE.U32 R14, R14, -0x326172a9, RZ ;  /* 0xcd9e8d570e0e7825 */ /* 0x000fe200078e00ff */
[----:B------:R-:W1:Y:S02]  /*14060*/  SHFL.BFLY PT, R101, R0, 0x2, 0x1f ;  /* 0x0c401f0000657f89 */ /* 0x000e6400000e0000 */
[----:B------:R-:W-:Y:S01]  /*14070*/  FSEL R3, R3, RZ, P2 ;  /* 0x000000ff03037208 */ /* 0x000fe20001000000 */
[----:B------:R-:W-:Y:S01]  /*14080*/  IMAD.MOV.U32 R5, RZ, RZ, R220 ;  /* 0x000000ffff057224 */ /* 0x000fe200078e00dc */
[----:B------:R-:W2:Y:S01]  /*14090*/  SHFL.BFLY PT, R102, R6, 0x1, 0x1f ;  /* 0x0c201f0006667f89 */ /* 0x000ea200000e0000 */
[----:B------:R-:W-:Y:S02]  /*140a0*/  LOP3.LUT R35, R4, UR15, R15, 0x96, !PT ;  /* 0x0000000f04237c12 */ /* 0x000fe4000f8e960f */
[--C-:B------:R-:W-:Y:S01]  /*140b0*/  FFMA.FTZ R4, R186, UR32, -R3.reuse ;  /* 0x00000020ba047c23 */ /* 0x100fe20008010803 */
[----:B------:R-:W-:Y:S01]  /*140c0*/  LOP3.LUT R15, R5, 0xff, RZ, 0xc0, !PT ;  /* 0x000000ff050f7812 */ /* 0x000fe200078ec0ff */
[----:B------:R-:W-:-:S02]  /*140d0*/  FFMA.FTZ R5, R184, UR32, -R3 ;  /* 0x00000020b8057c23 */ /* 0x000fc40008010803 */
[----:B------:R-:W-:Y:S04]  /*140e0*/  MUFU.EX2 R193, R4 ;  /* 0x0000000400c17308 */ /* 0x000fe80000000800 */
[----:B------:R-:W3:Y:S01]  /*140f0*/  MUFU.EX2 R194, R5 ;  /* 0x0000000500c27308 */ /* 0x000ee20000000800 */
[----:B------:R-:W-:Y:S02]  /*14100*/  LOP3.LUT R14, R14, UR14, R221, 0x96, !PT ;  /* 0x0000000e0e0e7c12 */ /* 0x000fe4000f8e96dd */
[----:B-1----:R-:W-:Y:S02]  /*14110*/  FMNMX.FTZ R101, R0, R101, !PT ;  /* 0x0000006500657209 */ /* 0x002fe40007810000 */
[----:B--2---:R-:W-:Y:S02]  /*14120*/  FMNMX.FTZ R102, R6, R102, !PT ;  /* 0x0000006606667209 */ /* 0x004fe40007810000 */
[----:B---3--:R-:W-:-:S02]  /*14130*/  F2FP.BF16.F32.PACK_AB R0, R194, R193 ;  /* 0x000000c1c200723e */ /* 0x008fc400000010ff */
[----:B------:R-:W-:Y:S02]  /*14140*/  FSETP.NEU.FTZ.AND P1, PT, R102, -INF , PT ;  /* 0xff8000006600780b */ /* 0x000fe40003f3d000 */
[C---:B------:R-:W-:Y:S02]  /*14150*/  PRMT R30, R0.reuse, 0x7610, R30 ;  /* 0x00007610001e7816 */ /* 0x040fe4000000001e */
[----:B------:R-:W-:Y:S01]  /*14160*/  PRMT R27, R0, 0x7632, R27 ;  /* 0x00007632001b7816 */ /* 0x000fe2000000001b */
[----:B------:R-:W-:Y:S01]  /*14170*/  FMUL.FTZ R0, R102, UR32 ;  /* 0x0000002066007c20 */ /* 0x000fe20008410000 */
[----:B------:R-:W-:-:S04]  /*14180*/  LOP3.LUT R5, R14, 0xff, RZ, 0xc0, !PT ;  /* 0x000000ff0e057812 */ /* 0x000fc800078ec0ff */
[----:B------:R-:W-:Y:S02]  /*14190*/  FSEL R0, R0, RZ, P1 ;  /* 0x000000ff00007208 */ /* 0x000fe40000800000 */
[----:B------:R-:W-:Y:S01]  /*141a0*/  ISETP.LE.U32.AND P4, PT, R5, UR6, PT ;  /* 0x0000000605007c0c */ /* 0x000fe2000bf83070 */
[----:B------:R-:W-:Y:S02]  /*141b0*/  STL [R1+0x19c], R212 ;  /* 0x00019cd401007387 */ /* 0x000fe40000100800 */
[--C-:B------:R-:W-:Y:S01]  /*141c0*/  FFMA.FTZ R5, R191, UR32, -R0.reuse ;  /* 0x00000020bf057c23 */ /* 0x100fe20008010800 */
[----:B------:R-:W-:Y:S01]  /*141d0*/  FFMA.FTZ R34, R179, UR32, -R0 ;  /* 0x00000020b3227c23 */ /* 0x000fe20008010800 */
[----:B------:R-:W-:Y:S02]  /*141e0*/  STL [R1+0x198], R211 ;  /* 0x000198d301007387 */ /* 0x000fe40000100800 */
[----:B------:R1:W-:Y:S02]  /*141f0*/  MUFU.EX2 R179, R5 ;  /* 0x0000000500b37308 */ /* 0x0003e40000000800 */
[----:B------:R-:W-:Y:S04]  /*14200*/  STL [R1+0x194], R210 ;  /* 0x000194d201007387 */ /* 0x000fe80000100800 */
[----:B------:R-:W-:Y:S04]  /*14210*/  STL [R1+0x190], R188 ;  /* 0x000190bc01007387 */ /* 0x000fe80000100800 */
[----:B-1----:R-:W2:Y:S01]  /*14220*/  LDL.LU R5, [R1+0x160] ;  /* 0x0001600001057983 */ /* 0x002ea20000300800 */
[----:B------:R-:W-:-:S04]  /*14230*/  FMNMX3.FTZ R2, R2, R28, R21, !PT ;  /* 0x0000001c02027276 */ /* 0x000fc80007810015 */
[----:B------:R-:W-:-:S05]  /*14240*/  FMNMX3.FTZ R2, R2, R11, R10, !PT ;  /* 0x0000000b02027276 */ /* 0x000fca000781000a */
[----:B------:R-:W1:Y:S01]  /*14250*/  SHFL.BFLY PT, R7, R2, 0x2, 0x1f ;  /* 0x0c401f0002077f89 */ /* 0x000e6200000e0000 */
[----:B------:R-:W-:Y:S01]  /*14260*/  LOP3.LUT R4, R14, 0xffff, RZ, 0xc0, !PT ;  /* 0x0000ffff0e047812 */ /* 0x000fe200078ec0ff */
[----:B------:R-:W-:-:S03]  /*14270*/  FFMA.FTZ R6, R197, UR32, -R0 ;  /* 0x00000020c5067c23 */ /* 0x000fc60008010800 */
[----:B------:R-:W-:-:S04]  /*14280*/  SHF.R.U32.HI R4, RZ, 0x8, R4 ;  /* 0x00000008ff047819 */ /* 0x000fc80000011604 */
[----:B------:R-:W-:Y:S01]  /*14290*/  LOP3.LUT R4, R4, 0xffff, RZ, 0xc0, !PT ;  /* 0x0000ffff04047812 */ /* 0x000fe200078ec0ff */
[----:B------:R-:W3:Y:S03]  /*142a0*/  MUFU.EX2 R6, R6 ;  /* 0x0000000600067308 */ /* 0x000ee60000000800 */
[----:B------:R-:W-:Y:S02]  /*142b0*/  ISETP.LE.U32.AND P3, PT, R4, UR6, PT ;  /* 0x0000000604007c0c */ /* 0x000fe4000bf63070 */
[----:B-1----:R-:W-:Y:S02]  /*142c0*/  FMNMX.FTZ R2, R2, R7, !PT ;  /* 0x0000000702027209 */ /* 0x002fe40007810000 */
[----:B------:R-:W1:Y:S04]  /*142d0*/  SHFL.BFLY PT, R7, R101, 0x1, 0x1f ;  /* 0x0c201f0065077f89 */ /* 0x000e6800000e0000 */
[----:B------:R-:W4:Y:S01]  /*142e0*/  SHFL.BFLY PT, R100, R2, 0x1, 0x1f ;  /* 0x0c201f0002647f89 */ /* 0x000f2200000e0000 */
[----:B------:R-:W-:-:S04]  /*142f0*/  PRMT R4, R14, 0x7632, R4 ;  /* 0x000076320e047816 */ /* 0x000fc80000000004 */
[----:B------:R-:W-:Y:S01]  /*14300*/  LOP3.LUT R4, R4, 0xff, RZ, 0xc0, !PT ;  /* 0x000000ff04047812 */ /* 0x000fe200078ec0ff */
[--C-:B------:R-:W-:Y:S01]  /*14310*/  FFMA.FTZ R33, R175, UR32, -R0.reuse ;  /* 0x00000020af217c23 */ /* 0x100fe20008010800 */
[--C-:B------:R-:W-:Y:S02]  /*14320*/  FFMA.FTZ R38, R107, UR32, -R0.reuse ;  /* 0x000000206b267c23 */ /* 0x100fe40008010800 */
        /* <DEDUP_REMOVED lines=12> */
[----:B---3--:R-:W-:Y:S01]  /*143f0*/  F2FP.BF16.F32.PACK_AB R0, R179, R6 ;  /* 0x00000006b300723e */ /* 0x008fe200000010ff */
[----:B------:R-:W-:Y:S01]  /*14400*/  @!P4 HFMA2.BF16_V2 R39, -RZ.H0_H0, RZ.H0_H0, -R30.H0_H0 ;  /* 0x200000ffff27c231 */ /* 0x000fe2000034091e */
[----:B-1----:R-:W-:-:S02]  /*14410*/  FMNMX.FTZ R101, R101, R7, !PT ;  /* 0x0000000765657209 */ /* 0x002fc40007810000 */
[----:B------:R-:W-:Y:S01]  /*14420*/  PRMT R26, R0, 0x7610, R26 ;  /* 0x00007610001a7816 */ /* 0x000fe2000000001a */
[----:B------:R-:W-:Y:S01]  /*14430*/  @!P3 HFMA2.BF16_V2 R49, -RZ.H0_H0, RZ.H0_H0, -R27.H0_H0 ;  /* 0x200000ffff31b231 */ /* 0x000fe2000034091b */
[----:B----4-:R-:W-:Y:S01]  /*14440*/  FMNMX.FTZ R100, R2, R100, !PT ;  /* 0x0000006402647209 */ /* 0x010fe20007810000 */
[----:B------:R-:W-:Y:S01]  /*14450*/  FMUL.FTZ R2, R101, UR32 ;  /* 0x0000002065027c20 */ /* 0x000fe20008410000 */
[----:B------:R-:W-:Y:S01]  /*14460*/  PRMT R251, R30, 0x5410, R27 ;  /* 0x000054101efb7816 */ /* 0x000fe2000000001b */
[----:B------:R-:W-:Y:S01]  /*14470*/  @!P0 HFMA2.BF16_V2 R13, -RZ.H0_H0, RZ.H0_H0, -R26.H0_H0 ;  /* 0x200000ffff0d8231 */ /* 0x000fe2000034091a */
[----:B------:R-:W-:Y:S01]  /*14480*/  PRMT R25, R0, 0x7632, R25 ;  /* 0x0000763200197816 */ /* 0x000fe20000000019 */
[----:B------:R-:W-:Y:S01]  /*14490*/  FMUL.FTZ R4, R100, UR32 ;  /* 0x0000002064047c20 */ /* 0x000fe20008410000 */
[----:B------:R-:W-:Y:S02]  /*144a0*/  @!P4 PRMT R30, R39, 0x5410, RZ ;  /* 0x00005410271ec816 */ /* 0x000fe400000000ff */
[----:B------:R-:W-:-:S02]  /*144b0*/  @!P3 PRMT R27, R49, 0x5410, RZ ;  /* 0x00005410311bb816 */ /* 0x000fc400000000ff */
[----:B------:R-:W-:Y:S02]  /*144c0*/  FSETP.NEU.FTZ.AND P4, PT, R101, -INF , PT ;  /* 0xff8000006500780b */ /* 0x000fe40003f9d000 */
[----:B------:R-:W-:Y:S02]  /*144d0*/  SHF.R.U32.HI R0, RZ, 0x18, R14 ;  /* 0x00000018ff007819 */ /* 0x000fe4000001160e */
[----:B------:R-:W-:Y:S02]  /*144e0*/  FSETP.NEU.FTZ.AND P3, PT, R100, -INF , PT ;  /* 0xff8000006400780b */ /* 0x000fe40003f7d000 */
[----:B------:R-:W-:Y:S02]  /*144f0*/  PRMT R250, R26, 0x5410, R25 ;  /* 0x000054101afa7816 */ /* 0x000fe40000000019 */
[----:B------:R-:W-:Y:S02]  /*14500*/  @!P0 PRMT R26, R13, 0x5410, RZ ;  /* 0x000054100d1a8816 */ /* 0x000fe400000000ff */
[----:B------:R-:W-:-:S02]  /*14510*/  FSEL R2, R2, RZ, P4 ;  /* 0x000000ff02027208 */ /* 0x000fc40002000000 */
[----:B------:R-:W-:Y:S02]  /*14520*/  ISETP.LE.U32.AND P0, PT, R0, UR6, PT ;  /* 0x0000000600007c0c */ /* 0x000fe4000bf03070 */
        /* <DEDUP_REMOVED lines=34> */
[----:B------:R-:W-:-:S03]  /*14750*/  FFMA.FTZ R0, R200, UR32, -R3 ;  /* 0x00000020c8007c23 */ /* 0x000fc60008010803 */
[----:B------:R1:W-:Y:S04]  /*14760*/  MUFU.EX2 R49, R2 ;  /* 0x0000000200317308 */ /* 0x0003e80000000800 */
[----:B------:R-:W3:Y:S01]  /*14770*/  MUFU.EX2 R105, R0 ;  /* 0x0000000000697308 */ /* 0x000ee20000000800 */
[----:B------:R-:W-:Y:S01]  /*14780*/  @!P0 HFMA2.BF16_V2 R12, -RZ.H0_H0, RZ.H0_H0, -R25.H0_H0 ;  /* 0x200000ffff0c8231 */ /* 0x000fe20000340919 */
[----:B------:R-:W-:Y:S01]  /*14790*/  ISETP.LE.U32.AND P5, PT, R15, UR6, PT ;  /* 0x000000060f007c0c */ /* 0x000fe2000bfa3070 */
[----:B------:R-:W-:Y:S02]  /*147a0*/  IMAD.MOV.U32 R10, RZ, RZ, R140 ;  /* 0x000000ffff0a7224 */ /* 0x000fe400078e008c */
[----:B------:R-:W-:Y:S01]  /*147b0*/  IMAD.MOV.U32 R11, RZ, RZ, R141 ;  /* 0x000000ffff0b7224 */ /* 0x000fe200078e008d */
[----:B------:R-:W-:-:S02]  /*147c0*/  @!P0 PRMT R25, R12, 0x5410, RZ ;  /* 0x000054100c198816 */ /* 0x000fc400000000ff */
[----:B-1----:R-:W-:Y:S01]  /*147d0*/  PRMT R2, R220, 0x7771, RZ ;  /* 0x00007771dc027816 */ /* 0x002fe200000000ff */
[--C-:B------:R-:W-:Y:S01]  /*147e0*/  FFMA.FTZ R7, R190, UR32, -R3.reuse ;  /* 0x00000020be077c23 */ /* 0x100fe20008010803 */
[--C-:B------:R-:W-:Y:S01]  /*147f0*/  FFMA.FTZ R12, R185, UR32, -R3.reuse ;  /* 0x00000020b90c7c23 */ /* 0x100fe20008010803 */
[--C-:B------:R-:W-:Y:S01]  /*14800*/  FFMA.FTZ R15, R180, UR32, -R3.reuse ;  /* 0x00000020b40f7c23 */ /* 0x100fe20008010803 */
        /* <DEDUP_REMOVED lines=11> */
[----:B------:R-:W-:Y:S01]  /*148c0*/  IMAD.MOV.U32 R2, RZ, RZ, R10 ;  /* 0x000000ffff027224 */ /* 0x000fe200078e000a */
[----:B------:R-:W-:Y:S01]  /*148d0*/  MUFU.EX2 R19, R19 ;  /* 0x0000001300137308 */ /* 0x000fe20000000800 */
[----:B------:R-:W-:Y:S01]  /*148e0*/  IMAD.MOV.U32 R3, RZ, RZ, R11 ;  /* 0x000000ffff037224 */ /* 0x000fe200078e000b */
[----:B------:R-:W-:Y:S01]  /*148f0*/  UIADD3 UR25, UPT, UPT, UR25, -0x3, URZ ;  /* 0xfffffffd19197890 */ /* 0x000fe2000fffe0ff */
[----:B------:R-:W-:Y:S01]  /*14900*/  IMAD.WIDE.U32 R10, R35, -0x2daee0ad, RZ ;  /* 0xd2511f53230a7825 */ /* 0x000fe200078e00ff */
[C---:B------:R-:W-:Y:S01]  /*14910*/  PRMT R24, R0.reuse, 0x7610, R24 ;  /* 0x0000761000187816 */ /* 0x040fe20000000018 */
[----:B------:R-:W1:Y:S01]  /*14920*/  MUFU.EX2 R29, R29 ;  /* 0x0000001d001d7308 */ /* 0x000e620000000800 */
[----:B------:R-:W-:Y:S01]  /*14930*/  PRMT R23, R0, 0x7632, R23 ;  /* 0x0000763200177816 */ /* 0x000fe20000000017 */
[----:B------:R-:W-:Y:S01]  /*14940*/  IMAD.MOV.U32 R0, RZ, RZ, R10 ;  /* 0x000000ffff007224 */ /* 0x000fe200078e000a */
[----:B------:R-:W3:Y:S01]  /*14950*/  LDL.LU.64 R140, [R1+0x1d8] ;  /* 0x0001d800018c7983 */ /* 0x000ee20000300a00 */
[----:B------:R-:W-:-:S02]  /*14960*/  @!P5 HFMA2.BF16_V2 R17, -RZ.H0_H0, RZ.H0_H0, -R24.H0_H0 ;  /* 0x200000ffff11d231 */ /* 0x000fc40000340918 */
[----:B------:R-:W-:Y:S01]  /*14970*/  @P0 HFMA2.BF16_V2 R16, -RZ.H0_H0, RZ.H0_H0, -R23.H0_H0 ;  /* 0x200000ffff100231 */ /* 0x000fe20000340917 */
[----:B------:R-:W-:Y:S02]  /*14980*/  LOP3.LUT R0, R0, 0xff, RZ, 0xc0, !PT ;  /* 0x000000ff00007812 */ /* 0x000fe400078ec0ff */
[----:B------:R-:W-:Y:S02]  /*14990*/  PRMT R35, R24, 0x5410, R23 ;  /* 0x0000541018237816 */ /* 0x000fe40000000017 */
[----:B------:R-:W-:Y:S02]  /*149a0*/  @!P5 PRMT R24, R17, 0x5410, RZ ;  /* 0x000054101118d816 */ /* 0x000fe400000000ff */
[----:B------:R-:W-:Y:S02]  /*149b0*/  ISETP.LE.U32.AND P5, PT, R0, UR6, PT ;  /* 0x0000000600007c0c */ /* 0x000fe4000bfa3070 */
[----:B------:R-:W-:Y:S01]  /*149c0*/  @P0 PRMT R23, R16, 0x5410, RZ ;  /* 0x0000541010170816 */ /* 0x000fe200000000ff */
[----:B------:R-:W-:Y:S01]  /*149d0*/  IMAD.MOV.U32 R16, RZ, RZ, R2 ;  /* 0x000000ffff107224 */ /* 0x000fe200078e0002 */
[----:B------:R-:W-:-:S02]  /*149e0*/  FSEL R0, R102, RZ, P1 ;  /* 0x000000ff66007208 */ /* 0x000fc40000800000 */
[----:B------:R-:W-:-:S03]  /*149f0*/  FSEL R2, R103, RZ, P2 ;  /* 0x000000ff67027208 */ /* 0x000fc60001000000 */
[----:B------:R-:W-:Y:S01]  /*14a00*/  FADD.FTZ R0, R73, -R0 ;  /* 0x8000000049007221 */ /* 0x000fe20000010000 */
[----:B------:R-:W-:Y:S02]  /*14a10*/  IMAD.MOV.U32 R17, RZ, RZ, R3 ;  /* 0x000000ffff117224 */ /* 0x000fe400078e0003 */
[----:B------:R-:W-:Y:S01]  /*14a20*/  FADD.FTZ R2, R40, -R2 ;  /* 0x8000000228027221 */ /* 0x000fe20000010000 */
[----:B------:R-:W-:Y:S01]  /*14a30*/  LOP3.LUT R28, R192, UR4, R11, 0x96, !PT ;  /* 0x00000004c01c7c12 */ /* 0x000fe2000f8e960b */
[----:B------:R-:W-:Y:S01]  /*14a40*/  FMUL.FTZ R3, R0, UR32 ;  /* 0x0000002000037c20 */ /* 0x000fe20008410000 */
[----:B------:R-:W-:Y:S01]  /*14a50*/  PRMT R0, R220, 0x7772, RZ ;  /* 0x00007772dc007816 */ /* 0x000fe200000000ff */
[----:B------:R-:W-:Y:S01]  /*14a60*/  FMUL.FTZ R2, R2, UR32 ;  /* 0x0000002002027c20 */ /* 0x000fe20008410000 */
[----:B------:R-:W-:Y:S01]  /*14a70*/  IMAD.MOV.U32 R192, RZ, RZ, R4 ;  /* 0x000000ffffc07224 */ /* 0x000fe200078e0004 */
[----:B------:R-:W-:Y:S01]  /*14a80*/  MUFU.EX2 R7, R7 ;  /* 0x0000000700077308 */ /* 0x000fe20000000800 */
[----:B------:R-:W-:Y:S01]  /*14a90*/  ISETP.GT.U32.AND P2, PT, R0, UR6, PT ;  /* 0x0000000600007c0c */ /* 0x000fe2000bf44070 */
[----:B------:R-:W4:Y:S01]  /*14aa0*/  LDL.LU R73, [R1+0x1d0] ;  /* 0x0001d00001497983 */ /* 0x000f220000300800 */
[----:B------:R-:W-:Y:S01]  /*14ab0*/  PRMT R0, R28, 0x7632, R0 ;  /* 0x000076321c007816 */ /* 0x000fe20000000000 */
[----:B------:R1:W-:Y:S02]  /*14ac0*/  MUFU.EX2 R4, R2 ;  /* 0x0000000200047308 */ /* 0x0003e40000000800 */
[----:B------:R-:W4:Y:S01]  /*14ad0*/  LDL.LU R40, [R1+0x1cc] ;  /* 0x0001cc0001287983 */ /* 0x000f220000300800 */
[----:B------:R-:W-:Y:S01]  /*14ae0*/  LOP3.LUT R0, R0, 0xff, RZ, 0xc0, !PT ;  /* 0x000000ff00007812 */ /* 0x000fe200078ec0ff */
[----:B------:R-:W2:Y:S03]  /*14af0*/  MUFU.EX2 R3, R3 ;  /* 0x0000000300037308 */ /* 0x000ea60000000800 */
[----:B------:R-:W-:-:S02]  /*14b00*/  ISETP.LE.U32.AND P1, PT, R0, UR6, PT ;  /* 0x0000000600007c0c */ /* 0x000fc4000bf23070 */
[----:B-1----:R-:W-:-:S04]  /*14b10*/  PRMT R2, R220, 0x7773, RZ ;  /* 0x00007773dc027816 */ /* 0x002fc800000000ff */
[----:B------:R-:W-:Y:S02]  /*14b20*/  ISETP.GT.U32.AND P0, PT, R2, UR6, PT ;  /* 0x0000000602007c0c */ /* 0x000fe4000bf04070 */
[----:B------:R-:W-:-:S04]  /*14b30*/  F2FP.BF16.F32.PACK_AB R0, R29, R19 ;  /* 0x000000131d00723e */ /* 0x000fc800000010ff */
[C---:B------:R-:W-:Y:S01]  /*14b40*/  PRMT R238, R0.reuse, 0x7632, R238 ;  /* 0x0000763200ee7816 */ /* 0x040fe200000000ee */
[----:B------:R-:W1:Y:S01]  /*14b50*/  MUFU.EX2 R12, R12 ;  /* 0x0000000c000c7308 */ /* 0x000e620000000800 */
[----:B------:R-:W-:Y:S01]  /*14b60*/  PRMT R22, R0, 0x7610, R22 ;  /* 0x0000761000167816 */ /* 0x000fe20000000016 */
[----:B------:R-:W-:Y:S01]  /*14b70*/  IMAD.MOV.U32 R2, RZ, RZ, R192 ;  /* 0x000000ffff027224 */ /* 0x000fe200078e00c0 */
[----:B------:R-:W-:-:S03]  /*14b80*/  LOP3.LUT R0, R28, 0xffff, RZ, 0xc0, !PT ;  /* 0x0000ffff1c007812 */ /* 0x000fc600078ec0ff */
[----:B------:R-:W-:Y:S01]  /*14b90*/  @P0 HFMA2.BF16_V2 R18, -RZ.H0_H0, RZ.H0_H0, -R238.H0_H0 ;  /* 0x200000ffff120231 */ /* 0x000fe200003409ee */
[----:B------:R-:W-:Y:S01]  /*14ba0*/  SHF.R.U32.HI R0, RZ, 0x8, R0 ;  /* 0x00000008ff007819 */ /* 0x000fe20000011600 */
[----:B------:R-:W-:-:S03]  /*14bb0*/  @P2 HFMA2.BF16_V2 R20, -RZ.H0_H0, RZ.H0_H0, -R22.H0_H0 ;  /* 0x200000ffff142231 */ /* 0x000fc60000340916 */
[----:B------:R-:W-:Y:S01]  /*14bc0*/  LOP3.LUT R0, R0, 0xffff, RZ, 0xc0, !PT ;  /* 0x0000ffff00007812 */ /* 0x000fe200078ec0ff */
[----:B------:R-:W-:Y:S04]  /*14bd0*/  MUFU.EX2 R34, R34 ;  /* 0x0000002200227308 */ /* 0x000fe80000000800 */
[----:B------:R-:W1:Y:S04]  /*14be0*/  MUFU.EX2 R33, R33 ;  /* 0x0000002100217308 */ /* 0x000e680000000800 */
[----:B------:R-:W-:Y:S04]  /*14bf0*/  MUFU.EX2 R15, R15 ;  /* 0x0000000f000f7308 */ /* 0x000fe80000000800 */
[----:B------:R-:W-:Y:S04]  /*14c00*/  MUFU.EX2 R38, R38 ;  /* 0x0000002600267308 */ /* 0x000fe80000000800 */
[----:B------:R-:W-:Y:S01]  /*14c10*/  MUFU.EX2 R37, R37 ;  /* 0x0000002500257308 */ /* 0x000fe20000000800 */
[----:B--2---:R-:W-:Y:S01]  /*14c20*/  FFMA.FTZ R6, R5, R3, R6 ;  /* 0x0000000305067223 */ /* 0x004fe20000010006 */
[----:B------:R-:W-:Y:S01]  /*14c30*/  FFMA.FTZ R5, R42, R4, R193 ;  /* 0x000000042a057223 */ /* 0x000fe200000100c1 */
[----:B------:R-:W-:Y:S01]  /*14c40*/  PRMT R42, R22, 0x5410, R238 ;  /* 0x00005410162a7816 */ /* 0x000fe200000000ee */
[----:B------:R-:W2:Y:S01]  /*14c50*/  LDL.LU.64 R192, [R1+0xd8] ;  /* 0x0000d80001c07983 */ /* 0x000ea20000300a00 */
[----:B------:R-:W-:Y:S01]  /*14c60*/  @P0 PRMT R238, R18, 0x5410, RZ ;  /* 0x0000541012ee0816 */ /* 0x000fe200000000ff */
[----:B------:R-:W-:Y:S01]  /*14c70*/  IMAD.MOV.U32 R18, RZ, RZ, R2 ;  /* 0x000000ffff127224 */ /* 0x000fe200078e0002 */
[----:B------:R-:W-:-:S02]  /*14c80*/  LOP3.LUT R2, R28, 0xff, RZ, 0xc0, !PT ;  /* 0x000000ff1c027812 */ /* 0x000fc400078ec0ff */
[----:B------:R-:W-:Y:S02]  /*14c90*/  @P2 PRMT R22, R20, 0x5410, RZ ;  /* 0x0000541014162816 */ /* 0x000fe400000000ff */
[----:B------:R-:W-:Y:S02]  /*14ca0*/  ISETP.LE.U32.AND P0, PT, R2, UR6, PT ;  /* 0x0000000602007c0c */ /* 0x000fe4000bf03070 */
[----:B------:R-:W-:Y:S02]  /*14cb0*/  ISETP.LE.U32.AND P2, PT, R0, UR6, PT ;  /* 0x0000000600007c0c */ /* 0x000fe4000bf43070 */
[----:B-1----:R-:W-:Y:S01]  /*14cc0*/  F2FP.BF16.F32.PACK_AB R0, R12, R7 ;  /* 0x000000070c00723e */ /* 0x002fe200000010ff */
[----:B------:R-:W-:-:S03]  /*14cd0*/  FADD.FTZ R2, R179, R6 ;  /* 0x00000006b3027221 */ /* 0x000fc60000010000 */
[C---:B------:R-:W-:Y:S01]  /*14ce0*/  PRMT R237, R0.reuse, 0x7610, R237 ;  /* 0x0000761000ed7816 */ /* 0x040fe200000000ed */
[----:B------:R-:W-:Y:S01]  /*14cf0*/  FADD.FTZ R2, R19, R2 ;  /* 0x0000000213027221 */ /* 0x000fe20000010000 */
[----:B------:R-:W-:Y:S01]  /*14d00*/  PRMT R236, R0, 0x7632, R236 ;  /* 0x0000763200ec7816 */ /* 0x000fe200000000ec */
[----:B------:R-:W-:Y:S02]  /*14d10*/  IMAD.MOV.U32 R6, RZ, RZ, R18 ;  /* 0x000000ffff067224 */ /* 0x000fe400078e0012 */
[----:B------:R-:W-:Y:S01]  /*14d20*/  @!P0 HFMA2.BF16_V2 R32, -RZ.H0_H0, RZ.H0_H0, -R237.H0_H0 ;  /* 0x200000ffff208231 */ /* 0x000fe200003409ed */
[----:B------:R-:W-:Y:S01]  /*14d30*/  SHF.R.U32.HI R0, RZ, 0x18, R28 ;  /* 0x00000018ff007819 */ /* 0x000fe2000001161c */
[----:B------:R-:W-:Y:S02]  /*14d40*/  IMAD.MOV.U32 R19, RZ, RZ, R35 ;  /* 0x000000ffff137224 */ /* 0x000fe400078e0023 */
[----:B------:R-:W-:Y:S01]  /*14d50*/  IMAD.MOV.U32 R18, RZ, RZ, R42 ;  /* 0x000000ffff127224 */ /* 0x000fe200078e002a */
[----:B------:R-:W1:Y:S01]  /*14d60*/  MUFU.EX2 R35, R13 ;  /* 0x0000000d00237308 */ /* 0x000e620000000800 */
[----:B------:R-:W-:-:S02]  /*14d70*/  PRMT R42, R237, 0x5410, R236 ;  /* 0x00005410ed2a7816 */ /* 0x000fc400000000ec */
[----:B------:R-:W-:Y:S02]  /*14d80*/  @!P0 PRMT R237, R32, 0x5410, RZ ;  /* 0x0000541020ed8816 */ /* 0x000fe400000000ff */
[----:B------:R-:W-:Y:S02]  /*14d90*/  ISETP.LE.U32.AND P0, PT, R0, UR6, PT ;  /* 0x0000000600007c0c */ /* 0x000fe4000bf03070 */
[----:B------:R-:W-:Y:S01]  /*14da0*/  F2FP.BF16.F32.PACK_AB R0, R33, R34 ;  /* 0x000000222100723e */ /* 0x000fe200000010ff */
[----:B------:R-:W-:-:S03]  /*14db0*/  @!P2 HFMA2.BF16_V2 R45, -RZ.H0_H0, RZ.H0_H0, -R236.H0_H0 ;  /* 0x200000ffff2da231 */ /* 0x000fc600003409ec */
[C---:B------:R-:W-:Y:S02]  /*14dc0*/  PRMT R231, R0.reuse, 0x7610, R231 ;  /* 0x0000761000e77816 */ /* 0x040fe400000000e7 */
[----:B------:R-:W-:Y:S02]  /*14dd0*/  PRMT R230, R0, 0x7632, R230 ;  /* 0x0000763200e67816 */ /* 0x000fe400000000e6 */
[----:B------:R-:W-:Y:S02]  /*14de0*/  PRMT R0, R10, 0x7771, RZ ;  /* 0x000077710a007816 */ /* 0x000fe400000000ff */
[----:B------:R-:W-:Y:S02]  /*14df0*/  @!P2 PRMT R236, R45, 0x5410, RZ ;  /* 0x000054102deca816 */ /* 0x000fe400000000ff */
[----:B------:R-:W-:Y:S02]  /*14e00*/  ISETP.GT.U32.AND P2, PT, R0, UR6, PT ;  /* 0x0000000600007c0c */ /* 0x000fe4000bf44070 */
[----:B-1----:R-:W-:Y:S01]  /*14e10*/  F2FP.BF16.F32.PACK_AB R0, R35, R15 ;  /* 0x0000000f2300723e */ /* 0x002fe200000010ff */
[----:B------:R-:W-:-:S03]  /*14e20*/  @!P1 HFMA2.BF16_V2 R41, -RZ.H0_H0, RZ.H0_H0, -R231.H0_H0 ;  /* 0x200000ffff299231 */ /* 0x000fc600003409e7 */
[C---:B------:R-:W-:Y:S02]  /*14e30*/  PRMT R229, R0.reuse, 0x7610, R229 ;  /* 0x0000761000e57816 */ /* 0x040fe400000000e5 */
[----:B------:R-:W-:Y:S02]  /*14e40*/  PRMT R228, R0, 0x7632, R228 ;  /* 0x0000763200e47816 */ /* 0x000fe400000000e4 */
[----:B------:R-:W-:Y:S01]  /*14e50*/  PRMT R0, R10, 0x7772, RZ ;  /* 0x000077720a007816 */ /* 0x000fe200000000ff */
[----:B------:R-:W-:Y:S01]  /*14e60*/  @!P0 HFMA2.BF16_V2 R21, -RZ.H0_H0, RZ.H0_H0, -R230.H0_H0 ;  /* 0x200000ffff158231 */ /* 0x000fe200003409e6 */
[----:B------:R-:W-:Y:S02]  /*14e70*/  PRMT R179, R231, 0x5410, R230 ;  /* 0x00005410e7b37816 */ /* 0x000fe400000000e6 */
[----:B------:R-:W-:Y:S02]  /*14e80*/  @!P1 PRMT R231, R41, 0x5410, RZ ;  /* 0x0000541029e79816 */ /* 0x000fe400000000ff */
[----:B------:R-:W-:-:S02]  /*14e90*/  ISETP.GT.U32.AND P1, PT, R0, UR6, PT ;  /* 0x0000000600007c0c */ /* 0x000fc4000bf24070 */
[----:B------:R-:W-:Y:S02]  /*14ea0*/  PRMT R0, R10, 0x7773, RZ ;  /* 0x000077730a007816 */ /* 0x000fe400000000ff */
[----:B------:R-:W-:Y:S02]  /*14eb0*/  @!P0 PRMT R230, R21, 0x5410, RZ ;  /* 0x0000541015e68816 */ /* 0x000fe400000000ff */
[----:B------:R-:W-:Y:S02]  /*14ec0*/  ISETP.GT.U32.AND P0, PT, R0, UR6, PT ;  /* 0x0000000600007c0c */ /* 0x000fe4000bf04070 */
[----:B------:R-:W-:Y:S01]  /*14ed0*/  F2FP.BF16.F32.PACK_AB R0, R37, R38 ;  /* 0x000000262500723e */ /* 0x000fe200000010ff */
[----:B------:R-:W-:-:S03]  /*14ee0*/  FADD.FTZ R5, R194, R5 ;  /* 0x00000005c2057221 */ /* 0x000fc60000010000 */
[C---:B------:R-:W-:Y:S02]  /*14ef0*/  PRMT R226, R0.reuse, 0x7610, R226 ;  /* 0x0000761000e27816 */ /* 0x040fe400000000e2 */
[----:B------:R-:W-:Y:S01]  /*14f00*/  PRMT R227, R0, 0x7632, R227 ;  /* 0x0000763200e37816 */ /* 0x000fe200000000e3 */
[----:B------:R-:W-:Y:S02]  /*14f10*/  IMAD.U32 R0, RZ, RZ, UR23 ;  /* 0x00000017ff007e24 */ /* 0x000fe4000f8e00ff */
[----:B------:R-:W-:Y:S01]  /*14f20*/  FADD.FTZ R5, R49, R5 ;  /* 0x0000000531057221 */ /* 0x000fe20000010000 */
[----:B------:R-:W-:Y:S01]  /*14f30*/  @P2 HFMA2.BF16_V2 R44, -RZ.H0_H0, RZ.H0_H0, -R228.H0_H0 ;  /* 0x200000ffff2c2231 */ /* 0x000fe200003409e4 */
[----:B------:R-:W-:Y:S02]  /*14f40*/  PRMT R49, R229, 0x5410, R228 ;  /* 0x00005410e5317816 */ /* 0x000fe400000000e4 */
[----:B------:R-:W-:Y:S01]  /*14f50*/  FADD.FTZ R5, R105, R5 ;  /* 0x0000000569057221 */ /* 0x000fe20000010000 */
[----:B------:R-:W-:-:S02]  /*14f60*/  LOP3.LUT R0, R0, UR25, R17, 0x96, !PT ;  /* 0x0000001900007c12 */ /* 0x000fc4000f8e9611 */
[----:B------:R-:W-:Y:S01]  /*14f70*/  @P2 PRMT R228, R44, 0x5410, RZ ;  /* 0x000054102ce42816 */ /* 0x000fe200000000ff */
[----:B------:R-:W-:Y:S02]  /*14f80*/  IMAD.MOV.U32 R44, RZ, RZ, R19 ;  /* 0x000000ffff2c7224 */ /* 0x000fe400078e0013 */
[----:B------:R-:W-:Y:S01]  /*14f90*/  FADD.FTZ R5, R7, R5 ;  /* 0x0000000507057221 */ /* 0x000fe20000010000 */
[----:B------:R-:W-:Y:S02]  /*14fa0*/  IMAD.MOV.U32 R19, RZ, RZ, R6 ;  /* 0x000000ffff137224 */ /* 0x000fe400078e0006 */
[----:B------:R-:W-:-:S04]  /*14fb0*/  IMAD.WIDE.U32 R6, R0, -0x326172a9, RZ ;  /* 0xcd9e8d5700067825 */ /* 0x000fc800078e00ff */
[----:B------:R-:W-:Y:S01]  /*14fc0*/  FADD.FTZ R5, R12, R5 ;  /* 0x000000050c057221 */ /* 0x000fe20000010000 */
[----:B------:R-:W-:Y:S01]  /*14fd0*/  IMAD.MOV.U32 R20, RZ, RZ, R215 ;  /* 0x000000ffff147224 */ /* 0x000fe200078e00d7 */
[----:B------:R-:W-:Y:S01]  /*14fe0*/  LOP3.LUT R16, R88, UR16, R7, 0x96, !PT ;  /* 0x0000001058107c12 */ /* 0x000fe2000f8e9607 */
[----:B------:R-:W-:Y:S01]  /*14ff0*/  @P0 HFMA2.BF16_V2 R47, -RZ.H0_H0, RZ.H0_H0, -R227.H0_H0 ;  /* 0x200000ffff2f0231 */ /* 0x000fe200003409e3 */
[----:B------:R-:W-:Y:S01]  /*15000*/  LOP3.LUT R12, R6, UR31, R93, 0x96, !PT ;  /* 0x0000001f060c7c12 */ /* 0x000fe2000f8e965d */
[----:B------:R-:W-:Y:S01]  /*15010*/  IMAD.MOV.U32 R32, RZ, RZ, R20 ;  /* 0x000000ffff207224 */ /* 0x000fe200078e0014 */
[----:B------:R-:W-:Y:S01]  /*15020*/  PRMT R11, R226, 0x5410, R227 ;  /* 0x00005410e20b7816 */ /* 0x000fe200000000e3 */
[----:B------:R-:W-:Y:S02]  /*15030*/  IMAD.MOV.U32 R20, RZ, RZ, R76 ;  /* 0x000000ffff147224 */ /* 0x000fe400078e004c */
[----:B------:R-:W-:Y:S02]  /*15040*/  @!P5 HFMA2.BF16_V2 R46, -RZ.H0_H0, RZ.H0_H0, -R229.H0_H0 ;  /* 0x200000ffff2ed231 */ /* 0x000fe400003409e5 */
[----:B------:R-:W-:Y:S01]  /*15050*/  IMAD.WIDE.U32 R16, R16, -0x2daee0ad, RZ ;  /* 0xd2511f5310107825 */ /* 0x000fe200078e00ff */
[----:B------:R-:W-:-:S03]  /*15060*/  @P0 PRMT R227, R47, 0x5410, RZ ;  /* 0x000054102fe30816 */ /* 0x000fc600000000ff */
[----:B------:R-:W-:Y:S01]  /*15070*/  FADD.FTZ R2, R29, R2 ;  /* 0x000000021d027221 */ /* 0x000fe20000010000 */
[----:B------:R1:W5:Y:S01]  /*15080*/  LDL.LU R215, [R1+0x1c8] ;  /* 0x0001c80001d77983 */ /* 0x0003620000300800 */
[----:B------:R-:W-:Y:S01]  /*15090*/  IMAD.WIDE.U32 R12, R12, -0x2daee0ad, RZ ;  /* 0xd2511f530c0c7825 */ /* 0x000fe200078e00ff */
[----:B------:R-:W-:-:S03]  /*150a0*/  LOP3.LUT R20, R20, UR30, R17, 0x96, !PT ;  /* 0x0000001e14147c12 */ /* 0x000fc6000f8e9611 */
[----:B------:R-:W-:Y:S01]  /*150b0*/  IMAD.MOV.U32 R47, RZ, RZ, R18 ;  /* 0x000000ffff2f7224 */ /* 0x000fe200078e0012 */
[----:B------:R-:W-:Y:S01]  /*150c0*/  LOP3.LUT R18, R16, UR28, R13, 0x96, !PT ;  /* 0x0000001c10127c12 */ /* 0x000fe2000f8e960d */
[----:B------:R-:W-:Y:S02]  /*150d0*/  IMAD.MOV.U32 R21, RZ, RZ, R77 ;  /* 0x000000ffff157224 */ /* 0x000fe400078e004d */
[----:B------:R-:W-:Y:S01]  /*150e0*/  IMAD.WIDE.U32 R20, R20, -0x326172a9, RZ ;  /* 0xcd9e8d5714147825 */ /* 0x000fe200078e00ff */
[----:B------:R-:W4:Y:S03]  /*150f0*/  LDL.LU.64 R76, [R1+0x1c0] ;  /* 0x0001c000014c7983 */ /* 0x000f260000300a00 */
[----:B------:R-:W-:Y:S02]  /*15100*/  IMAD.MOV.U32 R13, RZ, RZ, R19 ;  /* 0x000000ffff0d7224 */ /* 0x000fe400078e0013 */
[----:B------:R-:W-:Y:S01]  /*15110*/  FADD.FTZ R2, R34, R2 ;  /* 0x0000000222027221 */ /* 0x000fe20000010000 */
[----:B------:R-:W-:Y:S01]  /*15120*/  IMAD.WIDE.U32 R18, R18, -0x326172a9, RZ ;  /* 0xcd9e8d5712127825 */ /* 0x000fe200078e00ff */
[----:B------:R-:W-:Y:S01]  /*15130*/  @!P5 PRMT R229, R46, 0x5410, RZ ;  /* 0x000054102ee5d816 */ /* 0x000fe200000000ff */
[----:B------:R-:W4:Y:S01]  /*15140*/  LDL.LU.64 R88, [R1+0x1b8] ;  /* 0x0001b80001587983 */ /* 0x000f220000300a00 */
[----:B------:R-:W-:Y:S01]  /*15150*/  LOP3.LUT R0, R92, UR29, R21, 0x96, !PT ;  /* 0x0000001d5c007c12 */ /* 0x000fe2000f8e9615 */
[----:B------:R-:W-:Y:S01]  /*15160*/  IMAD.MOV.U32 R34, RZ, RZ, R11 ;  /* 0x000000ffff227224 */ /* 0x000fe200078e000b */
[----:B------:R-:W-:Y:S01]  /*15170*/  LOP3.LUT R16, R20, UR24, R19, 0x96, !PT ;  /* 0x0000001814107c12 */ /* 0x000fe2000f8e9613 */
[----:B------:R-:W-:Y:S01]  /*15180*/  IMAD.MOV.U32 R46, RZ, RZ, R250 ;  /* 0x000000ffff2e7224 */ /* 0x000fe200078e00fa */
[----:B------:R-:W4:Y:S01]  /*15190*/  LDL.LU.64 R92, [R1+0x1b0] ;  /* 0x0001b000015c7983 */ /* 0x000f220000300a00 */
[----:B------:R-:W-:-:S03]  /*151a0*/  IMAD.MOV.U32 R11, RZ, RZ, R251 ;  /* 0x000000ffff0b7224 */ /* 0x000fc600078e00fb */
[----:B------:R-:W3:Y:S04]  /*151b0*/  LDL.LU.64 R250, [R1+0x18] ;  /* 0x0000180001fa7983 */ /* 0x000ee80000300a00 */
[----:B------:R-:W2:Y:S01]  /*151c0*/  LDL.64 R20, [R1+0x158] ;  /* 0x0001580001147983 */ /* 0x000ea20000100a00 */
[----:B------:R-:W-:Y:S01]  /*151d0*/  MOV R29, R32 ;  /* 0x00000020001d7202 */ /* 0x000fe20000000f00 */
[----:B------:R-:W-:Y:S01]  /*151e0*/  FADD.FTZ R2, R33, R2 ;  /* 0x0000000221027221 */ /* 0x000fe20000010000 */
[----:B------:R-:W-:-:S04]  /*151f0*/  IMAD.WIDE.U32 R32, R0, -0x2daee0ad, RZ ;  /* 0xd2511f5300207825 */ /* 0x000fc800078e00ff */
[----:B------:R-:W-:Y:S01]  /*15200*/  IMAD.WIDE.U32 R16, R16, -0x2daee0ad, RZ ;  /* 0xd2511f5310107825 */ /* 0x000fe200078e00ff */
[----:B------:R-:W-:-:S04]  /*15210*/  LOP3.LUT R12, R12, UR19, R33, 0x96, !PT ;  /* 0x000000130c0c7c12 */ /* 0x000fc8000f8e9621 */
[----:B------:R-:W-:Y:S01]  /*15220*/  LOP3.LUT R0, R32, UR5, R17, 0x96, !PT ;  /* 0x0000000520007c12 */ /* 0x000fe2000f8e9611 */
[----:B------:R-:W-:-:S05]  /*15230*/  @P1 HFMA2.BF16_V2 R48, -RZ.H0_H0, RZ.H0_H0, -R226.H0_H0 ;  /* 0x200000ffff301231 */ /* 0x000fca00003409e2 */
[----:B------:R-:W-:Y:S01]  /*15240*/  @P1 PRMT R226, R48, 0x5410, RZ ;  /* 0x0000541030e21816 */ /* 0x000fe200000000ff */
[----:B------:R-:W1:Y:S04]  /*15250*/  MUFU.EX2 R36, R36 ;  /* 0x0000002400247308 */ /* 0x000e680000000800 */
[----:B------:R-:W-:Y:S01]  /*15260*/  MUFU.EX2 R31, R31 ;  /* 0x0000001f001f7308 */ /* 0x000fe20000000800 */
[----:B------:R-:W-:Y:S01]  /*15270*/  FADD.FTZ R2, R38, R2 ;  /* 0x0000000226027221 */ /* 0x000fe20000010000 */
[----:B------:R-:W-:Y:S02]  /*15280*/  IMAD.MOV.U32 R38, RZ, RZ, R11 ;  /* 0x000000ffff267224 */ /* 0x000fe400078e000b */
[----:B------:R-:W1:Y:S01]  /*15290*/  MUFU.EX2 R11, R63 ;  /* 0x0000003f000b7308 */ /* 0x000e620000000800 */
[----:B------:R-:W-:-:S03]  /*152a0*/  FADD.FTZ R5, R15, R5 ;  /* 0x000000050f057221 */ /* 0x000fc60000010000 */
[----:B------:R-:W-:Y:S04]  /*152b0*/  MUFU.EX2 R64, R64 ;  /* 0x0000004000407308 */ /* 0x000fe80000000800 */
[----:B------:R-:W-:Y:S01]  /*152c0*/  MUFU.EX2 R55, R55 ;  /* 0x0000003700377308 */ /* 0x000fe20000000800 */
[----:B------:R-:W-:Y:S01]  /*152d0*/  FADD.FTZ R5, R35, R5 ;  /* 0x0000000523057221 */ /* 0x000fe20000010000 */
[----:B------:R-:W-:-:S03]  /*152e0*/  IMAD.MOV.U32 R45, RZ, RZ, R43 ;  /* 0x000000ffff2d7224 */ /* 0x000fc600078e002b */
[----:B-1----:R-:W-:Y:S01]  /*152f0*/  FADD.FTZ R5, R36, R5 ;  /* 0x0000000524057221 */ /* 0x002fe20000010000 */
[----:B------:R-:W-:-:S04]  /*15300*/  FADD.FTZ R2, R37, R2 ;  /* 0x0000000225027221 */ /* 0x000fc80000010000 */
[----:B------:R-:W-:Y:S01]  /*15310*/  FADD.FTZ R2, R11, R2 ;  /* 0x000000020b027221 */ /* 0x000fe20000010000 */
[----:B------:R-:W-:Y:S01]  /*15320*/  FADD.FTZ R5, R31, R5 ;  /* 0x000000051f057221 */ /* 0x000fe20000010000 */
[----:B------:R-:W-:Y:S02]  /*15330*/  IMAD.MOV.U32 R41, RZ, RZ, R42 ;  /* 0x000000ffff297224 */ /* 0x000fe400078e002a */
[----:B------:R-:W4:Y:S01]  /*15340*/  LDL.64 R42, [R1+0x110] ;  /* 0x00011000012a7983 */ /* 0x000f220000100a00 */
[----:B--2---:R-:W-:Y:S02]  /*15350*/  IMAD.MOV.U32 R33, RZ, RZ, R21 ;  /* 0x000000ffff217224 */ /* 0x004fe400078e0015 */
[----:B------:R-:W-:Y:S02]  /*15360*/  IMAD.MOV.U32 R21, RZ, RZ, R13 ;  /* 0x000000ffff157224 */ /* 0x000fe400078e000d */
[----:B------:R-:W-:-:S04]  /*15370*/  IMAD.WIDE.U32 R12, R12, -0x326172a9, RZ ;  /* 0xcd9e8d570c0c7825 */ /* 0x000fc800078e00ff */
[----:B------:R-:W-:Y:S02]  /*15380*/  IMAD.MOV.U32 R32, RZ, RZ, R20 ;  /* 0x000000ffff207224 */ /* 0x000fe400078e0014 */
[----:B------:R-:W-:Y:S01]  /*15390*/  IMAD.MOV.U32 R20, RZ, RZ, R44 ;  /* 0x000000ffff147224 */ /* 0x000fe200078e002c */
[----:B------:R-:W-:Y:S01]  /*153a0*/  LOP3.LUT R44, R18, UR15, R13, 0x96, !PT ;  /* 0x0000000f122c7c12 */ /* 0x000fe2000f8e960d */
[----:B------:R-:W-:-:S04]  /*153b0*/  IMAD.WIDE.U32 R18, R0, -0x326172a9, RZ ;  /* 0xcd9e8d5700127825 */ /* 0x000fc800078e00ff */
[----:B------:R-:W-:Y:S01]  /*153c0*/  IMAD.MOV.U32 R0, RZ, RZ, R46 ;  /* 0x000000ffff007224 */ /* 0x000fe200078e002e */
[----:B------:R-:W-:-:S03]  /*153d0*/  LOP3.LUT R46, R12, UR14, R19, 0x96, !PT ;  /* 0x0000000e0c2e7c12 */ /* 0x000fc6000f8e9613 */
[----:B------:R-:W-:Y:S01]  /*153e0*/  IMAD.MOV.U32 R13, RZ, RZ, R0 ;  /* 0x000000ffff0d7224 */ /* 0x000fe200078e0000 */
[----:B------:R-:W-:-:S04]  /*153f0*/  LOP3.LUT R0, R46, 0xff, RZ, 0xc0, !PT ;  /* 0x000000ff2e007812 */ /* 0x000fc800078ec0ff */
[----:B------:R-:W-:Y:S02]  /*15400*/  ISETP.LE.U32.AND P1, PT, R0, UR6, PT ;  /* 0x0000000600007c0c */ /* 0x000fe4000bf23070 */
[----:B------:R-:W-:-:S04]  /*15410*/  LOP3.LUT R0, R46, 0xffff, RZ, 0xc0, !PT ;  /* 0x0000ffff2e007812 */ /* 0x000fc800078ec0ff */
[----:B------:R-:W-:-:S04]  /*15420*/  SHF.R.U32.HI R0, RZ, 0x8, R0 ;  /* 0x00000008ff007819 */ /* 0x000fc80000011600 */
[----:B------:R-:W-:-:S04]  /*15430*/  LOP3.LUT R0, R0, 0xffff, RZ, 0xc0, !PT ;  /* 0x0000ffff00007812 */ /* 0x000fc800078ec0ff */
[----:B------:R-:W-:Y:S02]  /*15440*/  ISETP.LE.U32.AND P0, PT, R0, UR6, PT ;  /* 0x0000000600007c0c */ /* 0x000fe4000bf03070 */
[----:B------:R-:W-:-:S04]  /*15450*/  PRMT R0, R46, 0x7632, R0 ;  /* 0x000076322e007816 */ /* 0x000fc80000000000 */
[----:B------:R-:W-:-:S04]  /*15460*/  LOP3.LUT R0, R0, 0xff, RZ, 0xc0, !PT ;  /* 0x000000ff00007812 */ /* 0x000fc800078ec0ff */
[----:B------:R-:W-:Y:S01]  /*15470*/  ISETP.LE.U32.AND P5, PT, R0, UR6, PT ;  /* 0x0000000600007c0c */ /* 0x000fe2000bfa3070 */
[----:B------:R-:W-:-:S05]  /*15480*/  IMAD.MOV.U32 R0, RZ, RZ, R18 ;  /* 0x000000ffff007224 */ /* 0x000fca00078e0012 */
[----:B------:R-:W-:Y:S01]  /*15490*/  LOP3.LUT R0, R0, 0xff, RZ, 0xc0, !PT ;  /* 0x000000ff00007812 */ /* 0x000fe200078ec0ff */
[----:B------:R1:W2:Y:S03]  /*154a0*/  MUFU.EX2 R12, R60 ;  /* 0x0000003c000c7308 */ /* 0x0002a60000000800 */
[----:B------:R-:W-:Y:S02]  /*154b0*/  ISETP.LE.U32.AND P2, PT, R0, UR6, PT ;  /* 0x0000000600007c0c */ /* 0x000fe4000bf43070 */
[----:B------:R-:W-:-:S04]  /*154c0*/  F2FP.BF16.F32.PACK_AB R0, R31, R36 ;  /* 0x000000241f00723e */ /* 0x000fc800000010ff */
[C---:B------:R-:W-:Y:S02]  /*154d0*/  PRMT R225, R0.reuse, 0x7610, R225 ;  /* 0x0000761000e17816 */ /* 0x040fe400000000e1 */
[----:B------:R-:W-:-:S03]  /*154e0*/  PRMT R224, R0, 0x7632, R224 ;  /* 0x0000763200e07816 */ /* 0x000fc600000000e0 */
[----:B------:R-:W-:Y:S01]  /*154f0*/  @!P1 HFMA2.BF16_V2 R51, -RZ.H0_H0, RZ.H0_H0, -R225.H0_H0 ;  /* 0x200000ffff339231 */ /* 0x000fe200003409e1 */
[----:B------:R-:W-:Y:S01]  /*15500*/  SHF.R.U32.HI R0, RZ, 0x18, R46 ;  /* 0x00000018ff007819 */ /* 0x000fe2000001162e */
[----:B-1----:R-:W-:Y:S01]  /*15510*/  IMAD.MOV.U32 R60, RZ, RZ, R29 ;  /* 0x000000ffff3c7224 */ /* 0x002fe200078e001d */
[----:B------:R-:W-:Y:S02]  /*15520*/  PRMT R29, R225, 0x5410, R224 ;  /* 0x00005410e11d7816 */ /* 0x000fe400000000e0 */
[----:B------:R-:W-:Y:S02]  /*15530*/  @!P1 PRMT R225, R51, 0x5410, RZ ;  /* 0x0000541033e19816 */ /* 0x000fe400000000ff */
[----:B------:R-:W-:Y:S02]  /*15540*/  ISETP.LE.U32.AND P1, PT, R0, UR6, PT ;  /* 0x0000000600007c0c */ /* 0x000fe4000bf23070 */
[----:B--2---:R-:W-:-:S04]  /*15550*/  F2FP.BF16.F32.PACK_AB R0, R12, R11 ;  /* 0x0000000b0c00723e */ /* 0x004fc800000010ff */
[C---:B------:R-:W-:Y:S01]  /*15560*/  PRMT R223, R0.reuse, 0x7610, R223 ;  /* 0x0000761000df7816 */ /* 0x040fe200000000df */
[----:B------:R-:W-:Y:S01]  /*15570*/  @!P0 HFMA2.BF16_V2 R50, -RZ.H0_H0, RZ.H0_H0, -R224.H0_H0 ;  /* 0x200000ffff328231 */ /* 0x000fe200003409e0 */
[----:B------:R-:W-:Y:S01]  /*15580*/  PRMT R222, R0, 0x7632, R222 ;  /* 0x0000763200de7816 */ /* 0x000fe200000000de */
[----:B------:R-:W-:Y:S01]  /*15590*/  IMAD.MOV.U32 R36, RZ, RZ, R45 ;  /* 0x000000ffff247224 */ /* 0x000fe200078e002d */
[----:B------:R-:W-:Y:S01]  /*155a0*/  PRMT R0, R18, 0x7771, RZ ;  /* 0x0000777112007816 */ /* 0x000fe200000000ff */
[----:B------:R-:W-:Y:S02]  /*155b0*/  @!P5 HFMA2.BF16_V2 R54, -RZ.H0_H0, RZ.H0_H0, -R223.H0_H0 ;  /* 0x200000ffff36d231 */ /* 0x000fe400003409df */
[----:B------:R-:W-:Y:S01]  /*155c0*/  IMAD.WIDE.U32 R44, R44, -0x2daee0ad, RZ ;  /* 0xd2511f532c2c7825 */ /* 0x000fe200078e00ff */
[----:B------:R-:W-:-:S03]  /*155d0*/  @!P0 PRMT R224, R50, 0x5410, RZ ;  /* 0x0000541032e08816 */ /* 0x000fc600000000ff */
[----:B------:R-:W-:Y:S01]  /*155e0*/  IMAD.MOV.U32 R51, RZ, RZ, R38 ;  /* 0x000000ffff337224 */ /* 0x000fe200078e0026 */
[----:B------:R-:W-:Y:S02]  /*155f0*/  PRMT R38, R223, 0x5410, R222 ;  /* 0x00005410df267816 */ /* 0x000fe400000000de */
[----:B------:R-:W-:Y:S02]  /*15600*/  ISETP.GT.U32.AND P0, PT, R0, UR6, PT ;  /* 0x0000000600007c0c */ /* 0x000fe4000bf04070 */
[----:B------:R-:W-:Y:S01]  /*15610*/  @!P5 PRMT R223, R54, 0x5410, RZ ;  /* 0x0000541036dfd816 */ /* 0x000fe200000000ff */
[----:B------:R-:W-:Y:S01]  /*15620*/  IMAD.MOV.U32 R54, RZ, RZ, R47 ;  /* 0x000000ffff367224 */ /* 0x000fe200078e002f */
[----:B------:R-:W-:Y:S02]  /*15630*/  F2FP.BF16.F32.PACK_AB R0, R55, R64 ;  /* 0x000000403700723e */ /* 0x000fe400000010ff */
[----:B------:R-:W-:Y:S02]  /*15640*/  LOP3.LUT R47, R16, UR4, R45, 0x96, !PT ;  /* 0x00000004102f7c12 */ /* 0x000fe4000f8e962d */
[----:B------:R-:W-:-:S02]  /*15650*/  PRMT R221, R0, 0x7610, R221 ;  /* 0x0000761000dd7816 */ /* 0x000fc400000000dd */
[----:B------:R-:W-:Y:S02]  /*15660*/  PRMT R219, R0, 0x7632, R219 ;  /* 0x0000763200db7816 */ /* 0x000fe400000000db */
[----:B------:R-:W-:Y:S01]  /*15670*/  LOP3.LUT R0, R47, 0xffff, RZ, 0xc0, !PT ;  /* 0x0000ffff2f007812 */ /* 0x000fe200078ec0ff */
[----:B------:R-:W-:-:S03]  /*15680*/  @!P1 HFMA2.BF16_V2 R53, -RZ.H0_H0, RZ.H0_H0, -R222.H0_H0 ;  /* 0x200000ffff359231 */ /* 0x000fc600003409de */
[----:B------:R-:W-:-:S04]  /*15690*/  SHF.R.U32.HI R0, RZ, 0x8, R0 ;  /* 0x00000008ff007819 */ /* 0x000fc80000011600 */
[----:B------:R-:W-:Y:S02]  /*156a0*/  LOP3.LUT R0, R0, 0xffff, RZ, 0xc0, !PT ;  /* 0x0000ffff00007812 */ /* 0x000fe400078ec0ff */
[----:B------:R-:W-:Y:S02]  /*156b0*/  @!P1 PRMT R222, R53, 0x5410, RZ ;  /* 0x0000541035de9816 */ /* 0x000fe400000000ff */
[----:B------:R-:W-:Y:S01]  /*156c0*/  ISETP.LE.U32.AND P1, PT, R0, UR6, PT ;  /* 0x0000000600007c0c */ /* 0x000fe2000bf23070 */
[----:B------:R-:W-:Y:S01]  /*156d0*/  FADD.FTZ R0, R12, R2 ;  /* 0x000000020c007221 */ /* 0x000fe20000010000 */
[----:B------:R-:W-:Y:S02]  /*156e0*/  IMAD.MOV.U32 R50, RZ, RZ, R13 ;  /* 0x000000ffff327224 */ /* 0x000fe400078e000d */
[----:B------:R-:W-:Y:S01]  /*156f0*/  @P0 HFMA2.BF16_V2 R56, -RZ.H0_H0, RZ.H0_H0, -R219.H0_H0 ;  /* 0x200000ffff380231 */ /* 0x000fe200003409db */
[----:B------:R-:W1:Y:S01]  /*15700*/  MUFU.EX2 R12, R59 ;  /* 0x0000003b000c7308 */ /* 0x000e620000000800 */
[----:B------:R-:W-:-:S03]  /*15710*/  PRMT R2, R18, 0x7772, RZ ;  /* 0x0000777212027816 */ /* 0x000fc600000000ff */
[----:B------:R-:W2:Y:S01]  /*15720*/  MUFU.EX2 R13, R58 ;  /* 0x0000003a000d7308 */ /* 0x000ea20000000800 */
[----:B------:R-:W-:Y:S02]  /*15730*/  PRMT R17, R221, 0x5410, R219 ;  /* 0x00005410dd117816 */ /* 0x000fe400000000db */
[----:B------:R-:W-:Y:S02]  /*15740*/  @P0 PRMT R219, R56, 0x5410, RZ ;  /* 0x0000541038db0816 */ /* 0x000fe400000000ff */
[----:B------:R-:W-:Y:S02]  /*15750*/  ISETP.GT.U32.AND P0, PT, R2, UR6, PT ;  /* 0x0000000602007c0c */ /* 0x000fe4000bf04070 */
[----:B------:R-:W-:-:S04]  /*15760*/  PRMT R2, R18, 0x7773, RZ ;  /* 0x0000777312027816 */ /* 0x000fc800000000ff */
[----:B------:R-:W-:Y:S01]  /*15770*/  ISETP.GT.U32.AND P5, PT, R2, UR6, PT ;  /* 0x0000000602007c0c */ /* 0x000fe2000bfa4070 */
[----:B-1----:R-:W-:Y:S01]  /*15780*/  FADD.FTZ R11, R12, R0 ;  /* 0x000000000c0b7221 */ /* 0x002fe20000010000 */
[----:B--2---:R-:W-:-:S04]  /*15790*/  F2FP.BF16.F32.PACK_AB R0, R13, R12 ;  /* 0x0000000c0d00723e */ /* 0x004fc800000010ff */
[C---:B------:R-:W-:Y:S02]  /*157a0*/  PRMT R217, R0.reuse, 0x7632, R217 ;  /* 0x0000763200d97816 */ /* 0x040fe400000000d9 */
[----:B------:R-:W-:-:S05]  /*157b0*/  PRMT R218, R0, 0x7610, R218 ;  /* 0x0000761000da7816 */ /* 0x000fca00000000da */
[----:B------:R-:W-:Y:S01]  /*157c0*/  @P5 HFMA2.BF16_V2 R61, -RZ.H0_H0, RZ.H0_H0, -R217.H0_H0 ;  /* 0x200000ffff3d5231 */ /* 0x000fe200003409d9 */
[----:B------:R-:W-:-:S04]  /*157d0*/  PRMT R31, R218, 0x5410, R217 ;  /* 0x00005410da1f7816 */ /* 0x000fc800000000d9 */
[----:B------:R-:W-:Y:S02]  /*157e0*/  @P5 PRMT R217, R61, 0x5410, RZ ;  /* 0x000054103dd95816 */ /* 0x000fe400000000ff */
[----:B------:R-:W2:Y:S01]  /*157f0*/  LDL.LU R61, [R1+0x150] ;  /* 0x00015000013d7983 */ /* 0x000ea20000300800 */
[----:B------:R-:W-:Y:S02]  /*15800*/  MOV R35, R20 ;  /* 0x0000001400237202 */ /* 0x000fe40000000f00 */
[----:B------:R1:W-:Y:S02]  /*15810*/  MUFU.EX2 R20, R39 ;  /* 0x0000002700147308 */ /* 0x0003e40000000800 */
[----:B-1----:R-:W2:Y:S01]  /*15820*/  LDL.LU R39, [R1+0x168] ;  /* 0x0001680001277983 */ /* 0x002ea20000300800 */
[----:B------:R-:W-:Y:S01]  /*15830*/  PRMT R0, R47, 0x7632, R0 ;  /* 0x000076322f007816 */ /* 0x000fe20000000000 */
[----:B------:R-:W1:Y:S01]  /*15840*/  MUFU.EX2 R12, R52 ;  /* 0x00000034000c7308 */ /* 0x000e620000000800 */
[----:B------:R-:W-:-:S02]  /*15850*/  @P0 HFMA2.BF16_V2 R62, -RZ.H0_H0, RZ.H0_H0, -R218.H0_H0 ;  /* 0x200000ffff3e0231 */ /* 0x000fc400003409da */
[----:B------:R-:W-:Y:S01]  /*15860*/  LOP3.LUT R0, R0, 0xff, RZ, 0xc0, !PT ;  /* 0x000000ff00007812 */ /* 0x000fe200078ec0ff */
[----:B------:R-:W-:Y:S02]  /*15870*/  @!P2 HFMA2.BF16_V2 R57, -RZ.H0_H0, RZ.H0_H0, -R221.H0_H0 ;  /* 0x200000ffff39a231 */ /* 0x000fe400003409dd */
[----:B------:R-:W-:Y:S02]  /*15880*/  @P0 PRMT R218, R62, 0x5410, RZ ;  /* 0x000054103eda0816 */ /* 0x000fe400000000ff */
[----:B------:R-:W-:Y:S01]  /*15890*/  ISETP.LE.U32.AND P0, PT, R0, UR6, PT ;  /* 0x0000000600007c0c */ /* 0x000fe2000bf03070 */
[----:B------:R-:W-:Y:S01]  /*158a0*/  IMAD.MOV.U32 R0, RZ, RZ, R44 ;  /* 0x000000ffff007224 */ /* 0x000fe200078e002c */
[----:B------:R-:W-:Y:S02]  /*158b0*/  LOP3.LUT R2, R47, 0xff, RZ, 0xc0, !PT ;  /* 0x000000ff2f027812 */ /* 0x000fe400078ec0ff */
[----:B------:R-:W-:Y:S02]  /*158c0*/  @!P2 PRMT R221, R57, 0x5410, RZ ;  /* 0x0000541039dda816 */ /* 0x000fe400000000ff */
[----:B------:R-:W-:-:S02]  /*158d0*/  LOP3.LUT R0, R0, 0xff, RZ, 0xc0, !PT ;  /* 0x000000ff00007812 */ /* 0x000fc400078ec0ff */
[----:B------:R-:W-:Y:S02]  /*158e0*/  ISETP.LE.U32.AND P2, PT, R2, UR6, PT ;  /* 0x0000000602007c0c */ /* 0x000fe4000bf43070 */
[----:B-1----:R-:W-:Y:S01]  /*158f0*/  F2FP.BF16.F32.PACK_AB R2, R20, R12 ;  /* 0x0000000c1402723e */ /* 0x002fe200000010ff */
[----:B------:R-:W-:Y:S01]  /*15900*/  IMAD.MOV.U32 R57, RZ, RZ, R248 ;  /* 0x000000ffff397224 */ /* 0x000fe200078e00f8 */
[----:B------:R-:W-:Y:S01]  /*15910*/  ISETP.LE.U32.AND P5, PT, R0, UR6, PT ;  /* 0x0000000600007c0c */ /* 0x000fe2000bfa3070 */
[----:B------:R-:W-:Y:S01]  /*15920*/  MUFU.EX2 R248, R175 ;  /* 0x000000af00f87308 */ /* 0x000fe20000000800 */
[----:B------:R-:W-:Y:S02]  /*15930*/  FSEL R0, R100, RZ, P3 ;  /* 0x000000ff64007208 */ /* 0x000fe40001800000 */
[C---:B------:R-:W-:Y:S01]  /*15940*/  PRMT R214, R2.reuse, 0x7632, R214 ;  /* 0x0000763202d67816 */ /* 0x040fe200000000d6 */
[----:B------:R-:W1:Y:S01]  /*15950*/  MUFU.EX2 R107, R107 ;  /* 0x0000006b006b7308 */ /* 0x000e620000000800 */
[----:B------:R-:W-:Y:S01]  /*15960*/  PRMT R216, R2, 0x7610, R216 ;  /* 0x0000761002d87816 */ /* 0x000fe200000000d8 */
[----:B------:R-:W-:Y:S01]  /*15970*/  FADD.FTZ R5, R64, R5 ;  /* 0x0000000540057221 */ /* 0x000fe20000010000 */
[----:B------:R-:W-:Y:S01]  /*15980*/  FADD.FTZ R2, R57, -R0 ;  /* 0x8000000039027221 */ /* 0x000fe20000010000 */
[----:B------:R-:W-:Y:S01]  /*15990*/  @!P1 HFMA2.BF16_V2 R65, -RZ.H0_H0, RZ.H0_H0, -R214.H0_H0 ;  /* 0x200000ffff419231 */ /* 0x000fe200003409d6 */
[----:B------:R-:W-:Y:S01]  /*159a0*/  SHF.R.U32.HI R0, RZ, 0x18, R47 ;  /* 0x00000018ff007819 */ /* 0x000fe2000001162f */
[----:B------:R-:W-:Y:S01]  /*159b0*/  FADD.FTZ R5, R55, R5 ;  /* 0x0000000537057221 */ /* 0x000fe20000010000 */
[----:B------:R-:W-:Y:S01]  /*159c0*/  FMUL.FTZ R2, R2, UR32 ;  /* 0x0000002002027c20 */ /* 0x000fe20008410000 */
[----:B------:R-:W-:-:S02]  /*159d0*/  PRMT R63, R216, 0x5410, R214 ;  /* 0x00005410d83f7816 */ /* 0x000fc400000000d6 */
[----:B------:R-:W-:Y:S02]  /*159e0*/  @!P1 PRMT R214, R65, 0x5410, RZ ;  /* 0x0000541041d69816 */ /* 0x000fe400000000ff */
[----:B---3--:R-:W-:Y:S01]  /*159f0*/  LOP3.LUT R16, R8, UR31, R251, 0x96, !PT ;  /* 0x0000001f08107c12 */ /* 0x008fe2000f8e96fb */
[----:B------:R-:W-:Y:S01]  /*15a00*/  FADD.FTZ R8, R12, R5 ;  /* 0x000000050c087221 */ /* 0x000fe20000010000 */
[----:B------:R-:W-:Y:S02]  /*15a10*/  ISETP.LE.U32.AND P1, PT, R0, UR6, PT ;  /* 0x0000000600007c0c */ /* 0x000fe4000bf23070 */
[----:B------:R1:W-:Y:S01]  /*15a20*/  MUFU.EX2 R0, R2 ;  /* 0x0000000200007308 */ /* 0x0003e20000000800 */
[----:B------:R-:W-:-:S03]  /*15a30*/  FSEL R5, R101, RZ, P4 ;  /* 0x000000ff65057208 */ /* 0x000fc60002000000 */
[----:B------:R-:W-:Y:S01]  /*15a40*/  MUFU.EX2 R209, R209 ;  /* 0x000000d100d17308 */ /* 0x000fe20000000800 */
[----:B------:R-:W-:Y:S01]  /*15a50*/  IMAD.MOV.U32 R57, RZ, RZ, R54 ;  /* 0x000000ffff397224 */ /* 0x000fe200078e0036 */
[----:B-1----:R-:W-:-:S04]  /*15a60*/  F2FP.BF16.F32.PACK_AB R2, R107, R248 ;  /* 0x000000f86b02723e */ /* 0x002fc800000010ff */
[C---:B------:R-:W-:Y:S02]  /*15a70*/  PRMT R213, R2.reuse, 0x7610, R213 ;  /* 0x0000761002d57816 */ /* 0x040fe400000000d5 */
[----:B------:R-:W-:Y:S01]  /*15a80*/  PRMT R208, R2, 0x7632, R208 ;  /* 0x0000763202d07816 */ /* 0x000fe200000000d0 */
[----:B------:R-:W-:Y:S01]  /*15a90*/  FADD.FTZ R2, R36, -R5 ;  /* 0x8000000524027221 */ /* 0x000fe20000010000 */
[----:B------:R-:W-:Y:S02]  /*15aa0*/  IMAD.MOV.U32 R36, RZ, RZ, R50 ;  /* 0x000000ffff247224 */ /* 0x000fe400078e0032 */
[----:B------:R-:W-:Y:S02]  /*15ab0*/  IMAD.MOV.U32 R50, RZ, RZ, R32 ;  /* 0x000000ffff327224 */ /* 0x000fe400078e0020 */
[----:B------:R-:W-:Y:S01]  /*15ac0*/  MUFU.EX2 R32, R202 ;  /* 0x000000ca00207308 */ /* 0x000fe20000000800 */
[----:B------:R-:W-:Y:S02]  /*15ad0*/  IMAD.MOV.U32 R54, RZ, RZ, R51 ;  /* 0x000000ffff367224 */ /* 0x000fe400078e0033 */
[----:B------:R-:W-:Y:S01]  /*15ae0*/  FMUL.FTZ R2, R2, UR32 ;  /* 0x0000002002027c20 */ /* 0x000fe20008410000 */
[----:B------:R-:W-:-:S02]  /*15af0*/  IMAD.MOV.U32 R52, RZ, RZ, R17 ;  /* 0x000000ffff347224 */ /* 0x000fc400078e0011 */
[----:B------:R-:W-:Y:S02]  /*15b00*/  IMAD.MOV.U32 R51, RZ, RZ, R33 ;  /* 0x000000ffff337224 */ /* 0x000fe400078e0021 */
[----:B------:R-:W-:Y:S01]  /*15b10*/  IMAD.MOV.U32 R17, RZ, RZ, R35 ;  /* 0x000000ffff117224 */ /* 0x000fe200078e0023 */
[----:B------:R-:W-:Y:S01]  /*15b20*/  MUFU.EX2 R33, R199 ;  /* 0x000000c700217308 */ /* 0x000fe20000000800 */
[----:B------:R-:W-:Y:S02]  /*15b30*/  IMAD.MOV.U32 R35, RZ, RZ, R60 ;  /* 0x000000ffff237224 */ /* 0x000fe400078e003c */
[----:B------:R-:W-:Y:S02]  /*15b40*/  IMAD.MOV.U32 R60, RZ, RZ, R21 ;  /* 0x000000ffff3c7224 */ /* 0x000fe400078e0015 */
[----:B------:R-:W-:Y:S01]  /*15b50*/  IMAD.MOV.U32 R21, RZ, RZ, R34 ;  /* 0x000000ffff157224 */ /* 0x000fe200078e0022 */
[----:B------:R-:W-:Y:S04]  /*15b60*/  MUFU.EX2 R15, R203 ;  /* 0x000000cb000f7308 */ /* 0x000fe80000000800 */
[----:B------:R-:W-:Y:S04]  /*15b70*/  MUFU.EX2 R34, R189 ;  /* 0x000000bd00227308 */ /* 0x000fe80000000800 */
[----:B------:R-:W-:Y:S01]  /*15b80*/  MUFU.EX2 R2, R2 ;  /* 0x0000000200027308 */ /* 0x000fe20000000800 */
[----:B------:R-:W-:-:S02]  /*15b90*/  IMAD.MOV.U32 R53, RZ, RZ, R49 ;  /* 0x000000ffff357224 */ /* 0x000fc400078e0031 */
[----:B------:R-:W-:Y:S01]  /*15ba0*/  FADD.FTZ R49, R13, R11 ;  /* 0x0000000b0d317221 */ /* 0x000fe20000010000 */
[----:B------:R-:W-:Y:S04]  /*15bb0*/  MUFU.EX2 R12, R183 ;  /* 0x000000b7000c7308 */ /* 0x000fe80000000800 */
[----:B------:R-:W1:Y:S01]  /*15bc0*/  MUFU.EX2 R11, R178 ;  /* 0x000000b2000b7308 */ /* 0x000e620000000800 */
[----:B----4-:R-:W-:Y:S01]  /*15bd0*/  LOP3.LUT R9, R42, UR16, R9, 0x96, !PT ;  /* 0x000000102a097c12 */ /* 0x010fe2000f8e9609 */
[----:B------:R-:W-:Y:S02]  /*15be0*/  FADD.FTZ R20, R20, R8 ;  /* 0x0000000814147221 */ /* 0x000fe40000010000 */
[----:B------:R-:W3:Y:S01]  /*15bf0*/  MUFU.EX2 R13, R201 ;  /* 0x000000c9000d7308 */ /* 0x000ee20000000800 */
[----:B------:R-:W-:Y:S01]  /*15c00*/  @!P0 HFMA2.BF16_V2 R104, -RZ.H0_H0, RZ.H0_H0, -R213.H0_H0 ;  /* 0x200000ffff688231 */ /* 0x000fe200003409d5 */
[----:B------:R-:W-:Y:S01]  /*15c10*/  PRMT R62, R213, 0x5410, R208 ;  /* 0x00005410d53e7816 */ /* 0x000fe200000000d0 */
[----:B------:R-:W-:-:S03]  /*15c20*/  @!P1 HFMA2.BF16_V2 R67, -RZ.H0_H0, RZ.H0_H0, -R208.H0_H0 ;  /* 0x200000ffff439231 */ /* 0x000fc600003409d0 */
[----:B------:R-:W-:Y:S02]  /*15c30*/  @!P0 PRMT R213, R104, 0x5410, RZ ;  /* 0x0000541068d58816 */ /* 0x000fe400000000ff */
[----:B-1----:R-:W-:Y:S01]  /*15c40*/  F2FP.BF16.F32.PACK_AB R104, R11, R12 ;  /* 0x0000000c0b68723e */ /* 0x002fe200000010ff */
[----:B------:R-:W-:Y:S01]  /*15c50*/  IMAD.MOV.U32 R55, RZ, RZ, R21 ;  /* 0x000000ffff377224 */ /* 0x000fe200078e0015 */
[----:B------:R-:W-:Y:S01]  /*15c60*/  @!P1 PRMT R208, R67, 0x5410, RZ ;  /* 0x0000541043d09816 */ /* 0x000fe200000000ff */
[----:B------:R-:W-:Y:S01]  /*15c70*/  IMAD.MOV.U32 R67, RZ, RZ, R17 ;  /* 0x000000ffff437224 */ /* 0x000fe200078e0011 */
[----:B---3--:R-:W-:Y:S01]  /*15c80*/  F2FP.BF16.F32.PACK_AB R48, R13, R15 ;  /* 0x0000000f0d30723e */ /* 0x008fe200000010ff */
[----:B------:R-:W-:-:S04]  /*15c90*/  IMAD.WIDE.U32 R16, R16, -0x2daee0ad, RZ ;  /* 0xd2511f5310107825 */ /* 0x000fc800078e00ff */
[----:B------:R-:W-:Y:S02]  /*15ca0*/  @!P2 HFMA2.BF16_V2 R66, -RZ.H0_H0, RZ.H0_H0, -R216.H0_H0 ;  /* 0x200000ffff42a231 */ /* 0x000fe400003409d8 */
[----:B------:R-:W-:Y:S02]  /*15cb0*/  IMAD.MOV.U32 R203, RZ, RZ, R54 ;  /* 0x000000ffffcb7224 */ /* 0x000fe400078e0036 */
[----:B------:R-:W-:Y:S01]  /*15cc0*/  IMAD.MOV.U32 R54, RZ, RZ, R29 ;  /* 0x000000ffff367224 */ /* 0x000fe200078e001d */
[----:B------:R-:W-:Y:S01]  /*15cd0*/  @!P2 PRMT R216, R66, 0x5410, RZ ;  /* 0x0000541042d8a816 */ /* 0x000fe200000000ff */
[----:B------:R-:W-:Y:S02]  /*15ce0*/  IMAD.MOV.U32 R66, RZ, RZ, R31 ;  /* 0x000000ffff427224 */ /* 0x000fe400078e001f */
[----:B------:R-:W-:Y:S01]  /*15cf0*/  MUFU.EX2 R31, R187 ;  /* 0x000000bb001f7308 */ /* 0x000fe20000000800 */
[----:B------:R-:W-:-:S03]  /*15d00*/  IMAD.MOV.U32 R178, RZ, RZ, R36 ;  /* 0x000000ffffb27224 */ /* 0x000fc600078e0024 */
[----:B------:R-:W-:Y:S01]  /*15d10*/  MUFU.EX2 R36, R182 ;  /* 0x000000b600247308 */ /* 0x000fe20000000800 */
[----:B------:R-:W-:Y:S01]  /*15d20*/  IMAD.MOV.U32 R201, RZ, RZ, R57 ;  /* 0x000000ffffc97224 */ /* 0x000fe200078e0039 */
[----:B------:R-:W-:Y:S02]  /*15d30*/  MOV R57, R35 ;  /* 0x0000002300397202 */ /* 0x000fe40000000f00 */
[----:B------:R-:W-:Y:S01]  /*15d40*/  MUFU.EX2 R35, R177 ;  /* 0x000000b100237308 */ /* 0x000fe20000000800 */
[----:B------:R-:W-:Y:S01]  /*15d50*/  PRMT R202, R104, 0x7610, R202 ;  /* 0x0000761068ca7816 */ /* 0x000fe200000000ca */
[----:B--2---:R-:W-:-:S04]  /*15d60*/  FFMA.FTZ R5, R61, R0, R209 ;  /* 0x000000003d057223 */ /* 0x004fc800000100d1 */
[----:B------:R-:W-:-:S04]  /*15d70*/  FADD.FTZ R5, R32, R5 ;  /* 0x0000000520057221 */ /* 0x000fc80000010000 */
[----:B------:R-:W-:Y:S01]  /*15d80*/  FADD.FTZ R5, R33, R5 ;  /* 0x0000000521057221 */ /* 0x000fe20000010000 */
[----:B------:R-:W-:-:S03]  /*15d90*/  IMAD.MOV.U32 R61, RZ, RZ, R38 ;  /* 0x000000ffff3d7224 */ /* 0x000fc600078e0026 */
[----:B------:R-:W-:Y:S01]  /*15da0*/  FADD.FTZ R8, R34, R5 ;  /* 0x0000000522087221 */ /* 0x000fe20000010000 */
[----:B------:R-:W-:Y:S02]  /*15db0*/  IMAD.MOV.U32 R38, RZ, RZ, R18 ;  /* 0x000000ffff267224 */ /* 0x000fe400078e0012 */
[----:B------:R-:W-:Y:S01]  /*15dc0*/  FFMA.FTZ R5, R39, R2, R15 ;  /* 0x0000000227057223 */ /* 0x000fe2000001000f */
[----:B------:R-:W-:Y:S02]  /*15dd0*/  IMAD.MOV.U32 R39, RZ, RZ, R19 ;  /* 0x000000ffff277224 */ /* 0x000fe400078e0013 */
[----:B------:R-:W-:-:S04]  /*15de0*/  IMAD.WIDE.U32 R18, R9, -0x2daee0ad, RZ ;  /* 0xd2511f5309127825 */ /* 0x000fc800078e00ff */
[----:B------:R-:W-:Y:S01]  /*15df0*/  FADD.FTZ R8, R12, R8 ;  /* 0x000000080c087221 */ /* 0x000fe20000010000 */
[----:B------:R-:W-:Y:S01]  /*15e00*/  LOP3.LUT R12, R50, UR30, R19, 0x96, !PT ;  /* 0x0000001e320c7c12 */ /* 0x000fe2000f8e9613 */
[----:B------:R-:W-:-:S04]  /*15e10*/  FADD.FTZ R21, R13, R5 ;  /* 0x000000050d157221 */ /* 0x000fc80000010000 */
[----:B------:R-:W-:-:S04]  /*15e20*/  IMAD.WIDE.U32 R12, R12, -0x326172a9, RZ ;  /* 0xcd9e8d570c0c7825 */ /* 0x000fc800078e00ff */
[----:B------:R-:W-:Y:S01]  /*15e30*/  FADD.FTZ R15, R11, R8 ;  /* 0x000000080b0f7221 */ /* 0x000fe20000010000 */
[----:B------:R-:W-:Y:S02]  /*15e40*/  LOP3.LUT R5, R18, UR28, R17, 0x96, !PT ;  /* 0x0000001c12057c12 */ /* 0x000fe4000f8e9611 */
[----:B------:R-:W-:Y:S01]  /*15e50*/  LOP3.LUT R8, R250, UR29, R13, 0x96, !PT ;  /* 0x0000001dfa087c12 */ /* 0x000fe2000f8e960d */
[----:B------:R-:W-:Y:S02]  /*15e60*/  IMAD.MOV.U32 R18, RZ, RZ, R50 ;  /* 0x000000ffff127224 */ /* 0x000fe400078e0032 */
[----:B------:R-:W-:Y:S02]  /*15e70*/  IMAD.MOV.U32 R19, RZ, RZ, R51 ;  /* 0x000000ffff137224 */ /* 0x000fe400078e0033 */
[----:B------:R-:W-:-:S04]  /*15e80*/  IMAD.WIDE.U32 R8, R8, -0x2daee0ad, RZ ;  /* 0xd2511f5308087825 */ /* 0x000fc800078e00ff */
[----:B------:R-:W-:Y:S01]  /*15e90*/  IMAD.WIDE.U32 R50, R5, -0x326172a9, RZ ;  /* 0xcd9e8d5705327825 */ /* 0x000fe200078e00ff */
[----:B------:R-:W-:-:S04]  /*15ea0*/  LOP3.LUT R9, R16, UR19, R9, 0x96, !PT ;  /* 0x0000001310097c12 */ /* 0x000fc8000f8e9609 */
[----:B------:R-:W-:-:S05]  /*15eb0*/  LOP3.LUT R16, R12, UR24, R51, 0x96, !PT ;  /* 0x000000180c107c12 */ /* 0x000fca000f8e9633 */
[----:B------:R-:W-:-:S05]  /*15ec0*/  IMAD.WIDE.U32 R16, R16, -0x2daee0ad, RZ ;  /* 0xd2511f5310107825 */ /* 0x000fca00078e00ff */
[----:B------:R-:W-:Y:S01]  /*15ed0*/  LOP3.LUT R12, R8, UR5, R17, 0x96, !PT ;  /* 0x00000005080c7c12 */ /* 0x000fe2000f8e9611 */
[----:B------:R-:W-:-:S04]  /*15ee0*/  IMAD.WIDE.U32 R8, R9, -0x326172a9, RZ ;  /* 0xcd9e8d5709087825 */ /* 0x000fc800078e00ff */
[----:B------:R-:W-:-:S05]  /*15ef0*/  IMAD.WIDE.U32 R12, R12, -0x326172a9, RZ ;  /* 0xcd9e8d570c0c7825 */ /* 0x000fca00078e00ff */
[----:B------:R-:W-:-:S04]  /*15f00*/  LOP3.LUT R11, R8, UR14, R13, 0x96, !PT ;  /* 0x0000000e080b7c12 */ /* 0x000fc8000f8e960d */
[----:B------:R-:W-:-:S04]  /*15f10*/  LOP3.LUT R5, R11, 0xffff, RZ, 0xc0, !PT ;  /* 0x0000ffff0b057812 */ /* 0x000fc800078ec0ff */
[----:B------:R-:W-:-:S04]  /*15f20*/  SHF.R.U32.HI R5, RZ, 0x8, R5 ;  /* 0x00000008ff057819 */ /* 0x000fc80000011605 */
[----:B------:R-:W-:-:S04]  /*15f30*/  LOP3.LUT R5, R5, 0xffff, RZ, 0xc0, !PT ;  /* 0x0000ffff05057812 */ /* 0x000fc800078ec0ff */
[----:B------:R-:W-:Y:S02]  /*15f40*/  ISETP.LE.U32.AND P4, PT, R5, UR6, PT ;  /* 0x0000000605007c0c */ /* 0x000fe4000bf83070 */
[----:B------:R-:W-:Y:S02]  /*15f50*/  PRMT R5, R11, 0x7632, R5 ;  /* 0x000076320b057816 */ /* 0x000fe40000000005 */
[----:B------:R-:W-:Y:S02]  /*15f60*/  LOP3.LUT R50, R50, UR15, R9, 0x96, !PT ;  /* 0x0000000f32327c12 */ /* 0x000fe4000f8e9609 */
[----:B------:R-:W-:-:S04]  /*15f70*/  LOP3.LUT R5, R5, 0xff, RZ, 0xc0, !PT ;  /* 0x000000ff05057812 */ /* 0x000fc800078ec0ff */
[----:B------:R-:W-:Y:S01]  /*15f80*/  ISETP.LE.U32.AND P3, PT, R5, UR6, PT ;  /* 0x0000000605007c0c */ /* 0x000fe2000bf63070 */
[----:B------:R-:W-:Y:S02]  /*15f90*/  IMAD.MOV.U32 R5, RZ, RZ, R12 ;  /* 0x000000ffff057224 */ /* 0x000fe400078e000c */
[----:B------:R-:W-:-:S03]  /*15fa0*/  IMAD.WIDE.U32 R50, R50, -0x2daee0ad, RZ ;  /* 0xd2511f5332327825 */ /* 0x000fc600078e00ff */
[----:B------:R-:W-:Y:S02]  /*15fb0*/  LOP3.LUT R5, R5, 0xff, RZ, 0xc0, !PT ;  /* 0x000000ff05057812 */ /* 0x000fe400078ec0ff */
[----:B------:R-:W-:Y:S02]  /*15fc0*/  LOP3.LUT R29, R16, UR4, R51, 0x96, !PT ;  /* 0x00000004101d7c12 */ /* 0x000fe4000f8e9633 */
[----:B------:R-:W-:Y:S02]  /*15fd0*/  ISETP.LE.U32.AND P2, PT, R5, UR6, PT ;  /* 0x0000000605007c0c */ /* 0x000fe4000bf43070 */
[----:B------:R-:W-:-:S04]  /*15fe0*/  LOP3.LUT R5, R29, 0xffff, RZ, 0xc0, !PT ;  /* 0x0000ffff1d057812 */ /* 0x000fc800078ec0ff */
[----:B------:R-:W-:Y:S01]  /*15ff0*/  SHF.R.U32.HI R5, RZ, 0x8, R5 ;  /* 0x00000008ff057819 */ /* 0x000fe20000011605 */
[----:B------:R-:W1:Y:S03]  /*16000*/  MUFU.EX2 R16, R198 ;  /* 0x000000c600107308 */ /* 0x000e660000000800 */
[----:B------:R-:W-:-:S04]  /*16010*/  LOP3.LUT R5, R5, 0xffff, RZ, 0xc0, !PT ;  /* 0x0000ffff05057812 */ /* 0x000fc800078ec0ff */
[----:B------:R-:W-:Y:S02]  /*16020*/  ISETP.LE.U32.AND P1, PT, R5, UR6, PT ;  /* 0x0000000605007c0c */ /* 0x000fe4000bf23070 */
[----:B------:R-:W-:-:S04]  /*16030*/  PRMT R5, R29, 0x7632, R5 ;  /* 0x000076321d057816 */ /* 0x000fc80000000005 */
[----:B------:R-:W-:Y:S01]  /*16040*/  LOP3.LUT R5, R5, 0xff, RZ, 0xc0, !PT ;  /* 0x000000ff05057812 */ /* 0x000fe200078ec0ff */
[----:B------:R-:W2:Y:S03]  /*16050*/  MUFU.EX2 R9, R181 ;  /* 0x000000b500097308 */ /* 0x000ea60000000800 */
[----:B------:R-:W-:Y:S01]  /*16060*/  ISETP.LE.U32.AND P0, PT, R5, UR6, PT ;  /* 0x0000000605007c0c */ /* 0x000fe2000bf03070 */
[----:B-1----:R-:W-:Y:S01]  /*16070*/  FADD.FTZ R5, R16, R21 ;  /* 0x0000001510057221 */ /* 0x002fe20000010000 */
[----:B------:R-:W1:Y:S03]  /*16080*/  MUFU.EX2 R51, R184 ;  /* 0x000000b800337308 */ /* 0x000e660000000800 */
[----:B------:R-:W-:-:S04]  /*16090*/  FADD.FTZ R5, R31, R5 ;  /* 0x000000051f057221 */ /* 0x000fc80000010000 */
[----:B------:R-:W-:-:S04]  /*160a0*/  FADD.FTZ R5, R36, R5 ;  /* 0x0000000524057221 */ /* 0x000fc80000010000 */
[----:B------:R-:W-:Y:S01]  /*160b0*/  FADD.FTZ R5, R35, R5 ;  /* 0x0000000523057221 */ /* 0x000fe20000010000 */
[----:B------:R-:W-:-:S03]  /*160c0*/  @!P0 HFMA2.BF16_V2 R174, -RZ.H0_H0, RZ.H0_H0, -R104.H0_H0 ;  /* 0x200000ffffae8231 */ /* 0x000fc60000340968 */
[----:B--2---:R-:W-:-:S04]  /*160d0*/  FADD.FTZ R5, R9, R5 ;  /* 0x0000000509057221 */ /* 0x004fc80000010000 */
[----:B-1----:R-:W-:Y:S01]  /*160e0*/  FADD.FTZ R8, R51, R5 ;  /* 0x0000000533087221 */ /* 0x002fe20000010000 */
[----:B------:R-:W-:Y:S02]  /*160f0*/  SHF.R.U32.HI R5, RZ, 0x18, R29 ;  /* 0x00000018ff057819 */ /* 0x000fe4000001161d */
[----:B------:R-:W-:Y:S02]  /*16100*/  @!P0 PRMT R202, R174, 0x5410, RZ ;  /* 0x00005410aeca8816 */ /* 0x000fe400000000ff */
[----:B------:R-:W-:Y:S01]  /*16110*/  ISETP.LE.U32.AND P0, PT, R5, UR6, PT ;  /* 0x0000000605007c0c */ /* 0x000fe2000bf03070 */
[----:B------:R-:W-:Y:S01]  /*16120*/  IMAD.MOV.U32 R5, RZ, RZ, R50 ;  /* 0x000000ffff057224 */ /* 0x000fe200078e0032 */
[----:B------:R-:W1:Y:S01]  /*16130*/  MUFU.EX2 R13, R173 ;  /* 0x000000ad000d7308 */ /* 0x000e620000000800 */
[----:B------:R-:W-:-:S03]  /*16140*/  PRMT R59, R104, 0x7632, R59 ;  /* 0x00007632683b7816 */ /* 0x000fc6000000003b */
[----:B------:R-:W-:Y:S01]  /*16150*/  LOP3.LUT R5, R5, 0xff, RZ, 0xc0, !PT ;  /* 0x000000ff05057812 */ /* 0x000fe200078ec0ff */
[----:B------:R-:W-:-:S06]  /*16160*/  IMAD.MOV.U32 R65, RZ, RZ, R41 ;  /* 0x000000ffff417224 */ /* 0x000fcc00078e0029 */
[----:B------:R-:W-:Y:S01]  /*16170*/  @!P0 HFMA2.BF16_V2 R172, -RZ.H0_H0, RZ.H0_H0, -R104.H1_H1 ;  /* 0x200000ffffac8231 */ /* 0x000fe20000360968 */
[----:B------:R-:W2:Y:S04]  /*16180*/  MUFU.EX2 R41, R106 ;  /* 0x0000006a00297308 */ /* 0x000ea80000000800 */
[----:B------:R-:W-:Y:S02]  /*16190*/  @!P0 PRMT R59, R172, 0x5410, RZ ;  /* 0x00005410ac3b8816 */ /* 0x000fe400000000ff */
[----:B------:R-:W-:Y:S02]  /*161a0*/  ISETP.LE.U32.AND P0, PT, R5, UR6, PT ;  /* 0x0000000605007c0c */ /* 0x000fe4000bf03070 */
[----:B------:R-:W-:Y:S01]  /*161b0*/  F2FP.BF16.F32.PACK_AB R51, R51, R9 ;  /* 0x000000093333723e */ /* 0x000fe200000010ff */
[----:B-1----:R-:W-:-:S04]  /*161c0*/  FADD.FTZ R5, R13, R15 ;  /* 0x0000000f0d057221 */ /* 0x002fc80000010000 */
[----:B--2---:R-:W-:Y:S01]  /*161d0*/  FADD.FTZ R9, R41, R5 ;  /* 0x0000000529097221 */ /* 0x004fe20000010000 */
[----:B------:R-:W-:-:S05]  /*161e0*/  PRMT R5, R50, 0x7771, RZ ;  /* 0x0000777132057816 */ /* 0x000fca00000000ff */
[----:B------:R-:W-:Y:S01]  /*161f0*/  @!P0 HFMA2.BF16_V2 R180, -RZ.H0_H0, RZ.H0_H0, -R51.H0_H0 ;  /* 0x200000ffffb48231 */ /* 0x000fe20000340933 */
[----:B------:R-:W-:-:S04]  /*16200*/  PRMT R105, R51, 0x7610, R105 ;  /* 0x0000761033697816 */ /* 0x000fc80000000069 */
[----:B------:R-:W-:Y:S02]  /*16210*/  @!P0 PRMT R105, R180, 0x5410, RZ ;  /* 0x00005410b4698816 */ /* 0x000fe400000000ff */
[----:B------:R-:W-:Y:S02]  /*16220*/  ISETP.GT.U32.AND P0, PT, R5, UR6, PT ;  /* 0x0000000605007c0c */ /* 0x000fe4000bf04070 */
[----:B------:R-:W-:Y:S01]  /*16230*/  PRMT R212, R51, 0x7632, R212 ;  /* 0x0000763233d47816 */ /* 0x000fe200000000d4 */
[----:B------:R-:W-:-:S10]  /*16240*/  IMAD.MOV.U32 R177, RZ, RZ, R251 ;  /* 0x000000ffffb17224 */ /* 0x000fd400078e00fb */
[----:B------:R-:W-:-:S05]  /*16250*/  @P0 HFMA2.BF16_V2 R176, -RZ.H0_H0, RZ.H0_H0, -R51.H1_H1 ;  /* 0x200000ffffb00231 */ /* 0x000fca0000360933 */
[----:B------:R-:W-:Y:S01]  /*16260*/  @P0 PRMT R212, R176, 0x5410, RZ ;  /* 0x00005410b0d40816 */ /* 0x000fe200000000ff */
[----:B------:R-:W-:Y:S02]  /*16270*/  IMAD.MOV.U32 R176, RZ, RZ, R250 ;  /* 0x000000ffffb07224 */ /* 0x000fe400078e00fa */
[----:B------:R-:W2:Y:S01]  /*16280*/  LDL.LU.64 R250, [R1+0x1a8] ;  /* 0x0001a80001fa7983 */ /* 0x000ea20000300a00 */
[----:B------:R-:W-:-:S04]  /*16290*/  PRMT R5, R50, 0x7772, RZ ;  /* 0x0000777232057816 */ /* 0x000fc800000000ff */
[----:B------:R-:W-:Y:S02]  /*162a0*/  ISETP.GT.U32.AND P0, PT, R5, UR6, PT ;  /* 0x0000000605007c0c */ /* 0x000fe4000bf04070 */
[----:B------:R-:W-:Y:S02]  /*162b0*/  F2FP.BF16.F32.PACK_AB R41, R41, R13 ;  /* 0x0000000d2929723e */ /* 0x000fe400000010ff */
[----:B------:R-:W-:Y:S02]  /*162c0*/  PRMT R5, R50, 0x7773, RZ ;  /* 0x0000777332057816 */ /* 0x000fe400000000ff */
[----:B------:R-:W-:-:S07]  /*162d0*/  PRMT R194, R41, 0x7610, R194 ;  /* 0x0000761029c27816 */ /* 0x000fce00000000c2 */
[----:B------:R-:W-:-:S05]  /*162e0*/  @P0 HFMA2.BF16_V2 R186, -RZ.H0_H0, RZ.H0_H0, -R41.H0_H0 ;  /* 0x200000ffffba0231 */ /* 0x000fca0000340929 */
[----:B------:R-:W-:Y:S01]  /*162f0*/  @P0 PRMT R194, R186, 0x5410, RZ ;  /* 0x00005410bac20816 */ /* 0x000fe200000000ff */
[----:B------:R-:W-:Y:S01]  /*16300*/  IMAD.MOV.U32 R186, RZ, RZ, R42 ;  /* 0x000000ffffba7224 */ /* 0x000fe200078e002a */
[----:B------:R-:W-:-:S04]  /*16310*/  ISETP.GT.U32.AND P0, PT, R5, UR6, PT ;  /* 0x0000000605007c0c */ /* 0x000fc8000bf04070 */
[----:B------:R-:W-:Y:S02]  /*16320*/  LOP3.LUT R5, R186, UR16, R7, 0x96, !PT ;  /* 0x00000010ba057c12 */ /* 0x000fe4000f8e9607 */
[----:B------:R-:W-:Y:S02]  /*16330*/  F2FP.BF16.F32.PACK_AB R31, R31, R16 ;  /* 0x000000101f1f723e */ /* 0x000fe400000010ff */
[----:B------:R-:W-:Y:S01]  /*16340*/  LOP3.LUT R6, R6, UR31, R177, 0x96, !PT ;  /* 0x0000001f06067c12 */ /* 0x000fe2000f8e96b1 */
[----:B------:R-:W-:-:S04]  /*16350*/  IMAD.WIDE.U32 R16, R5, -0x2daee0ad, RZ ;  /* 0xd2511f5305107825 */ /* 0x000fc800078e00ff */
[----:B------:R-:W-:Y:S01]  /*16360*/  IMAD.WIDE.U32 R6, R6, -0x2daee0ad, RZ ;  /* 0xd2511f5306067825 */ /* 0x000fe200078e00ff */
[----:B------:R-:W-:-:S04]  /*16370*/  LOP3.LUT R5, R18, UR30, R17, 0x96, !PT ;  /* 0x0000001e12057c12 */ /* 0x000fc8000f8e9611 */
[----:B------:R-:W-:Y:S01]  /*16380*/  LOP3.LUT R7, R16, UR28, R7, 0x96, !PT ;  /* 0x0000001c10077c12 */ /* 0x000fe2000f8e9607 */
[----:B------:R-:W-:Y:S01]  /*16390*/  IMAD.WIDE.U32 R18, R5, -0x326172a9, RZ ;  /* 0xcd9e8d5705127825 */ /* 0x000fe200078e00ff */
[----:B------:R-:W-:-:S03]  /*163a0*/  F2FP.BF16.F32.PACK_AB R15, R32, R209 ;  /* 0x000000d1200f723e */ /* 0x000fc600000010ff */
[----:B------:R-:W-:Y:S01]  /*163b0*/  IMAD.WIDE.U32 R16, R7, -0x326172a9, RZ ;  /* 0xcd9e8d5707107825 */ /* 0x000fe200078e00ff */
[----:B------:R-:W-:Y:S02]  /*163c0*/  LOP3.LUT R5, R176, UR29, R19, 0x96, !PT ;  /* 0x0000001db0057c12 */ /* 0x000fe4000f8e9613 */
[----:B------:R-:W-:-:S03]  /*163d0*/  F2FP.BF16.F32.PACK_AB R34, R34, R33 ;  /* 0x000000212222723e */ /* 0x000fc600000010ff */
[----:B------:R-:W-:Y:S01]  /*163e0*/  IMAD.WIDE.U32 R32, R5, -0x2daee0ad, RZ ;  /* 0xd2511f5305207825 */ /* 0x000fe200078e00ff */
[----:B------:R-:W-:-:S04]  /*163f0*/  LOP3.LUT R5, R18, UR24, R17, 0x96, !PT ;  /* 0x0000001812057c12 */ /* 0x000fc8000f8e9611 */
[----:B------:R-:W-:Y:S01]  /*16400*/  LOP3.LUT R6, R6, UR19, R33, 0x96, !PT ;  /* 0x0000001306067c12 */ /* 0x000fe2000f8e9621 */
[----:B------:R-:W-:-:S04]  /*16410*/  IMAD.WIDE.U32 R18, R5, -0x2daee0ad, RZ ;  /* 0xd2511f5305127825 */ /* 0x000fc800078e00ff */
[----:B------:R-:W-:Y:S01]  /*16420*/  IMAD.MOV.U32 R187, RZ, RZ, R43 ;  /* 0x000000ffffbb7224 */ /* 0x000fe200078e002b */
[----:B------:R-:W-:Y:S01]  /*16430*/  LOP3.LUT R5, R32, UR5, R19, 0x96, !PT ;  /* 0x0000000520057c12 */ /* 0x000fe2000f8e9613 */
[----:B------:R-:W-:Y:S01]  /*16440*/  IMAD.WIDE.U32 R6, R6, -0x326172a9, RZ ;  /* 0xcd9e8d5706067825 */ /* 0x000fe200078e00ff */
[----:B------:R1:W-:Y:S04]  /*16450*/  MUFU.EX2 R19, R204 ;  /* 0x000000cc00137308 */ /* 0x0003e80000000800 */
[----:B------:R-:W-:Y:S01]  /*16460*/  MUFU.EX2 R106, R191 ;  /* 0x000000bf006a7308 */ /* 0x000fe20000000800 */
[----:B------:R-:W-:Y:S02]  /*16470*/  IMAD.MOV.U32 R187, RZ, RZ, R178 ;  /* 0x000000ffffbb7224 */ /* 0x000fe400078e00b2 */
[----:B------:R-:W-:-:S02]  /*16480*/  @P0 HFMA2.BF16_V2 R185, -RZ.H0_H0, RZ.H0_H0, -R41.H1_H1 ;  /* 0x200000ffffb90231 */ /* 0x000fc40000360929 */
[----:B------:R-:W-:Y:S01]  /*16490*/  IMAD.MOV.U32 R178, RZ, RZ, R66 ;  /* 0x000000ffffb27224 */ /* 0x000fe200078e0042 */
[----:B------:R-:W-:Y:S01]  /*164a0*/  MOV R66, R179 ;  /* 0x000000b300427202 */ /* 0x000fe20000000f00 */
[----:B------:R-:W-:Y:S01]  /*164b0*/  IMAD.MOV.U32 R179, RZ, RZ, R205 ;  /* 0x000000ffffb37224 */ /* 0x000fe200078e00cd */
[----:B------:R-:W-:Y:S01]  /*164c0*/  LOP3.LUT R13, R16, UR15, R7, 0x96, !PT ;  /* 0x0000000f100d7c12 */ /* 0x000fe2000f8e9607 */
[----:B------:R-:W3:Y:S01]  /*164d0*/  LDL.LU.64 R42, [R1+0x1a0] ;  /* 0x0001a000012a7983 */ /* 0x000ee20000300a00 */
[----:B------:R-:W4:Y:S01]  /*164e0*/  MUFU.EX2 R16, R190 ;  /* 0x000000be00107308 */ /* 0x000f220000000800 */
[----:B-1----:R-:W-:-:S03]  /*164f0*/  IMAD.WIDE.U32 R204, R5, -0x326172a9, RZ ;  /* 0xcd9e8d5705cc7825 */ /* 0x002fc600078e00ff */
[----:B------:R-:W1:Y:S02]  /*16500*/  MUFU.EX2 R7, R234 ;  /* 0x000000ea00077308 */ /* 0x000e640000000800 */
[----:B------:R-:W-:Y:S02]  /*16510*/  LOP3.LUT R33, R6, UR14, R205, 0x96, !PT ;  /* 0x0000000e06217c12 */ /* 0x000fe4000f8e96cd */
[----:B------:R-:W-:Y:S02]  /*16520*/  PRMT R37, R41, 0x7632, R37 ;  /* 0x0000763229257816 */ /* 0x000fe40000000025 */
[----:B------:R-:W-:Y:S02]  /*16530*/  LOP3.LUT R5, R33, 0xff, RZ, 0xc0, !PT ;  /* 0x000000ff21057812 */ /* 0x000fe400078ec0ff */
[----:B------:R-:W-:Y:S02]  /*16540*/  @P0 PRMT R37, R185, 0x5410, RZ ;  /* 0x00005410b9250816 */ /* 0x000fe400000000ff */
[----:B------:R-:W-:-:S02]  /*16550*/  ISETP.LE.U32.AND P0, PT, R5, UR6, PT ;  /* 0x0000000605007c0c */ /* 0x000fc4000bf03070 */
[----:B----4-:R-:W-:Y:S01]  /*16560*/  F2FP.BF16.F32.PACK_AB R5, R106, R16 ;  /* 0x000000106a05723e */ /* 0x010fe200000010ff */
[----:B------:R-:W-:Y:S02]  /*16570*/  FADD.FTZ R32, R16, R20 ;  /* 0x0000001410207221 */ /* 0x000fe40000010000 */
[----:B------:R-:W4:Y:S01]  /*16580*/  MUFU.EX2 R16, R206 ;  /* 0x000000ce00107308 */ /* 0x000f220000000800 */
[C---:B------:R-:W-:Y:S02]  /*16590*/  PRMT R198, R5.reuse, 0x7610, R198 ;  /* 0x0000761005c67816 */ /* 0x040fe400000000c6 */
[----:B------:R-:W-:Y:S02]  /*165a0*/  PRMT R199, R5, 0x7632, R199 ;  /* 0x0000763205c77816 */ /* 0x000fe400000000c7 */
[----:B------:R-:W-:Y:S01]  /*165b0*/  LOP3.LUT R5, R33, 0xffff, RZ, 0xc0, !PT ;  /* 0x0000ffff21057812 */ /* 0x000fe200078ec0ff */
[----:B------:R-:W-:Y:S01]  /*165c0*/  FADD.FTZ R6, R19, R8 ;  /* 0x0000000813067221 */ /* 0x000fe20000010000 */
[----:B-1----:R-:W-:Y:S01]  /*165d0*/  F2FP.BF16.F32.PACK_AB R175, R7, R19 ;  /* 0x0000001307af723e */ /* 0x002fe200000010ff */
[----:B------:R-:W1:Y:S01]  /*165e0*/  MUFU.EX2 R8, R233 ;  /* 0x000000e900087308 */ /* 0x000e620000000800 */
[----:B------:R-:W-:-:S03]  /*165f0*/  SHF.R.U32.HI R5, RZ, 0x8, R5 ;  /* 0x00000008ff057819 */ /* 0x000fc60000011605 */
[----:B------:R-:W-:Y:S01]  /*16600*/  @!P0 HFMA2.BF16_V2 R195, -RZ.H0_H0, RZ.H0_H0, -R175.H0_H0 ;  /* 0x200000ffffc38231 */ /* 0x000fe200003409af */
[----:B------:R-:W-:Y:S02]  /*16610*/  LOP3.LUT R5, R5, 0xffff, RZ, 0xc0, !PT ;  /* 0x0000ffff05057812 */ /* 0x000fe400078ec0ff */
[----:B------:R-:W-:Y:S02]  /*16620*/  PRMT R56, R175, 0x7610, R56 ;  /* 0x00007610af387816 */ /* 0x000fe40000000038 */
[----:B------:R-:W-:Y:S02]  /*16630*/  @!P0 PRMT R56, R195, 0x5410, RZ ;  /* 0x00005410c3388816 */ /* 0x000fe400000000ff */
[----:B------:R-:W-:Y:S01]  /*16640*/  ISETP.LE.U32.AND P0, PT, R5, UR6, PT ;  /* 0x0000000605007c0c */ /* 0x000fe2000bf03070 */
[----:B----4-:R-:W-:Y:S01]  /*16650*/  FADD.FTZ R5, R16, R9 ;  /* 0x0000000910057221 */ /* 0x010fe20000010000 */
[----:B------:R-:W-:Y:S01]  /*16660*/  FADD.FTZ R6, R7, R6 ;  /* 0x0000000607067221 */ /* 0x000fe20000010000 */
[----:B------:R-:W-:-:S02]  /*16670*/  @!P5 HFMA2.BF16_V2 R196, -RZ.H0_H0, RZ.H0_H0, -R198.H0_H0 ;  /* 0x200000ffffc4d231 */ /* 0x000fc400003409c6 */
[----:B-1----:R-:W-:Y:S01]  /*16680*/  FADD.FTZ R7, R8, R5 ;  /* 0x0000000508077221 */ /* 0x002fe20000010000 */
[----:B------:R-:W-:Y:S02]  /*16690*/  PRMT R5, R44, 0x7771, RZ ;  /* 0x000077712c057816 */ /* 0x000fe400000000ff */
[----:B------:R-:W-:Y:S02]  /*166a0*/  PRMT R21, R198, 0x5410, R199 ;  /* 0x00005410c6157816 */ /* 0x000fe400000000c7 */
[----:B------:R-:W-:Y:S02]  /*166b0*/  @!P5 PRMT R198, R196, 0x5410, RZ ;  /* 0x00005410c4c6d816 */ /* 0x000fe400000000ff */
[----:B------:R-:W-:Y:S02]  /*166c0*/  ISETP.GT.U32.AND P5, PT, R5, UR6, PT ;  /* 0x0000000605007c0c */ /* 0x000fe4000bfa4070 */
[----:B------:R-:W-:Y:S01]  /*166d0*/  PRMT R5, R33, 0x7632, R5 ;  /* 0x0000763221057816 */ /* 0x000fe20000000005 */
[----:B------:R-:W-:Y:S01]  /*166e0*/  @!P0 HFMA2.BF16_V2 R200, -RZ.H0_H0, RZ.H0_H0, -R175.H1_H1 ;  /* 0x200000ffffc88231 */ /* 0x000fe200003609af */
[----:B------:R-:W-:-:S02]  /*166f0*/  PRMT R211, R175, 0x7632, R211 ;  /* 0x00007632afd37816 */ /* 0x000fc400000000d3 */
[----:B------:R-:W-:Y:S02]  /*16700*/  LOP3.LUT R5, R5, 0xff, RZ, 0xc0, !PT ;  /* 0x000000ff05057812 */ /* 0x000fe400078ec0ff */
[----:B------:R-:W-:Y:S02]  /*16710*/  @!P0 PRMT R211, R200, 0x5410, RZ ;  /* 0x00005410c8d38816 */ /* 0x000fe400000000ff */
[----:B------:R-:W-:Y:S02]  /*16720*/  ISETP.LE.U32.AND P0, PT, R5, UR6, PT ;  /* 0x0000000605007c0c */ /* 0x000fe4000bf03070 */
[----:B------:R-:W-:Y:S02]  /*16730*/  F2FP.BF16.F32.PACK_AB R182, R8, R16 ;  /* 0x0000001008b6723e */ /* 0x000fe400000010ff */
[----:B------:R-:W-:Y:S02]  /*16740*/  SHF.R.U32.HI R5, RZ, 0x18, R33 ;  /* 0x00000018ff057819 */ /* 0x000fe40000011621 */
[----:B------:R-:W-:-:S07]  /*16750*/  PRMT R64, R182, 0x7610, R64 ;  /* 0x00007610b6407816 */ /* 0x000fce0000000040 */
[----:B------:R-:W-:-:S05]  /*16760*/  @!P0 HFMA2.BF16_V2 R197, -RZ.H0_H0, RZ.H0_H0, -R182.H0_H0 ;  /* 0x200000ffffc58231 */ /* 0x000fca00003409b6 */
[----:B------:R-:W-:Y:S02]  /*16770*/  @!P0 PRMT R64, R197, 0x5410, RZ ;  /* 0x00005410c5408816 */ /* 0x000fe400000000ff */
[----:B------:R-:W-:Y:S01]  /*16780*/  ISETP.LE.U32.AND P0, PT, R5, UR6, PT ;  /* 0x0000000605007c0c */ /* 0x000fe2000bf03070 */
[----:B------:R-:W1:Y:S01]  /*16790*/  MUFU.EX2 R20, R239 ;  /* 0x000000ef00147308 */ /* 0x000e620000000800 */
[----:B------:R-:W-:-:S03]  /*167a0*/  IMAD.MOV.U32 R5, RZ, RZ, R204 ;  /* 0x000000ffff057224 */ /* 0x000fc600078e00cc */
[----:B------:R-:W4:Y:S02]  /*167b0*/  MUFU.EX2 R19, R235 ;  /* 0x000000eb00137308 */ /* 0x000f240000000800 */
[----:B------:R-:W-:Y:S01]  /*167c0*/  LOP3.LUT R5, R5, 0xff, RZ, 0xc0, !PT ;  /* 0x000000ff05057812 */ /* 0x000fe200078ec0ff */
[----:B------:R-:W-:Y:S01]  /*167d0*/  IMAD.MOV.U32 R234, RZ, RZ, R105 ;  /* 0x000000ffffea7224 */ /* 0x000fe200078e0069 */
[----:B------:R-:W-:Y:S04]  /*167e0*/  MUFU.EX2 R9, R240 ;  /* 0x000000f000097308 */ /* 0x000fe80000000800 */
[----:B------:R-:W-:Y:S01]  /*167f0*/  @!P0 HFMA2.BF16_V2 R207, -RZ.H0_H0, RZ.H0_H0, -R182.H1_H1 ;  /* 0x200000ffffcf8231 */ /* 0x000fe200003609b6 */
[----:B------:R-:W4:Y:S01]  /*16800*/  MUFU.EX2 R8, R241 ;  /* 0x000000f100087308 */ /* 0x000f220000000800 */
[----:B------:R-:W-:-:S02]  /*16810*/  PRMT R58, R182, 0x7632, R58 ;  /* 0x00007632b63a7816 */ /* 0x000fc4000000003a */
[----:B------:R-:W-:Y:S01]  /*16820*/  F2FP.BF16.F32.PACK_AB R17, R35, R36 ;  /* 0x000000242311723e */ /* 0x000fe200000010ff */
[----:B------:R-:W-:Y:S01]  /*16830*/  MUFU.EX2 R105, R242 ;  /* 0x000000f200697308 */ /* 0x000fe20000000800 */
[----:B------:R-:W-:Y:S02]  /*16840*/  @!P0 PRMT R58, R207, 0x5410, RZ ;  /* 0x00005410cf3a8816 */ /* 0x000fe400000000ff */
[----:B------:R-:W-:Y:S01]  /*16850*/  ISETP.LE.U32.AND P0, PT, R5, UR6, PT ;  /* 0x0000000605007c0c */ /* 0x000fe2000bf03070 */
[----:B------:R-:W4:Y:S01]  /*16860*/  MUFU.EX2 R35, R243 ;  /* 0x000000f300237308 */ /* 0x000f220000000800 */
[----:B-1----:R-:W-:Y:S01]  /*16870*/  FADD.FTZ R5, R20, R7 ;  /* 0x0000000714057221 */ /* 0x002fe20000010000 */
[----:B------:R-:W-:-:S03]  /*16880*/  @P5 HFMA2.BF16_V2 R232, -RZ.H0_H0, RZ.H0_H0, -R199.H0_H0 ;  /* 0x200000ffffe85231 */ /* 0x000fc600003409c7 */
[----:B----4-:R-:W-:Y:S01]  /*16890*/  FADD.FTZ R16, R19, R5 ;  /* 0x0000000513107221 */ /* 0x010fe20000010000 */
[----:B------:R-:W-:Y:S01]  /*168a0*/  PRMT R5, R44, 0x7772, RZ ;  /* 0x000077722c057816 */ /* 0x000fe200000000ff */
[----:B------:R-:W-:Y:S01]  /*168b0*/  IMAD.MOV.U32 R177, RZ, RZ, R67 ;  /* 0x000000ffffb17224 */ /* 0x000fe200078e0043 */
[----:B------:R-:W-:Y:S01]  /*168c0*/  @P5 PRMT R199, R232, 0x5410, RZ ;  /* 0x00005410e8c75816 */ /* 0x000fe200000000ff */
[----:B------:R-:W-:Y:S01]  /*168d0*/  IMAD.MOV.U32 R176, RZ, RZ, R201 ;  /* 0x000000ffffb07224 */ /* 0x000fe200078e00c9 */
[----:B------:R-:W-:Y:S01]  /*168e0*/  ISETP.GT.U32.AND P5, PT, R5, UR6, PT ;  /* 0x0000000605007c0c */ /* 0x000fe2000bfa4070 */
[----:B------:R-:W-:Y:S01]  /*168f0*/  IMAD.MOV.U32 R186, RZ, RZ, R52 ;  /* 0x000000ffffba7224 */ /* 0x000fe200078e0034 */
[----:B------:R-:W-:Y:S01]  /*16900*/  F2FP.BF16.F32.PACK_AB R181, R8, R9 ;  /* 0x0000000908b5723e */ /* 0x000fe200000010ff */
[----:B------:R-:W-:Y:S02]  /*16910*/  IMAD.MOV.U32 R67, RZ, RZ, R53 ;  /* 0x000000ffff437224 */ /* 0x000fe400078e0035 */
[----:B------:R-:W-:Y:S01]  /*16920*/  FMUL.FTZ R200, R128, R4 ;  /* 0x0000000480c87220 */ /* 0x000fe20000410000 */
[----:B------:R-:W-:-:S02]  /*16930*/  IMAD.MOV.U32 R52, RZ, RZ, R192 ;  /* 0x000000ffff347224 */ /* 0x000fc400078e00c0 */
[-C--:B------:R-:W-:Y:S01]  /*16940*/  FMUL.FTZ R201, R129, R4.reuse ;  /* 0x0000000481c97220 */ /* 0x080fe20000410000 */
[----:B------:R-:W-:Y:S02]  /*16950*/  IMAD.MOV.U32 R53, RZ, RZ, R193 ;  /* 0x000000ffff357224 */ /* 0x000fe400078e00c1 */
        /* <DEDUP_REMOVED lines=24> */
[----:B------:R-:W-:Y:S01]  /*16ae0*/  F2FP.BF16.F32.PACK_AB R4, R105, R35 ;  /* 0x000000236904723e */ /* 0x000fe200000010ff */
[----:B------:R-:W-:Y:S01]  /*16af0*/  @!P0 HFMA2.BF16_V2 R68, -RZ.H0_H0, RZ.H0_H0, -R181.H0_H0 ;  /* 0x200000ffff448231 */ /* 0x000fe200003409b5 */
[----:B------:R-:W-:-:S02]  /*16b00*/  F2FP.BF16.F32.PACK_AB R180, R19, R20 ;  /* 0x0000001413b4723e */ /* 0x000fc400000010ff */
[C---:B------:R-:W-:Y:S02]  /*16b10*/  PRMT R196, R4.reuse, 0x7610, R196 ;  /* 0x0000761004c47816 */ /* 0x040fe400000000c4 */
[----:B------:R-:W-:Y:S02]  /*16b20*/  PRMT R191, R4, 0x7632, R191 ;  /* 0x0000763204bf7816 */ /* 0x000fe400000000bf */
[----:B------:R-:W-:Y:S02]  /*16b30*/  PRMT R4, R204, 0x7771, RZ ;  /* 0x00007771cc047816 */ /* 0x000fe400000000ff */
[----:B------:R-:W-:Y:S01]  /*16b40*/  PRMT R20, R181, 0x7610, R20 ;  /* 0x00007610b5147816 */ /* 0x000fe20000000014 */
[----:B------:R-:W-:Y:S01]  /*16b50*/  @P5 HFMA2.BF16_V2 R69, -RZ.H0_H0, RZ.H0_H0, -R196.H0_H0 ;  /* 0x200000ffff455231 */ /* 0x000fe200003409c4 */
[----:B------:R-:W-:Y:S02]  /*16b60*/  @!P0 PRMT R20, R68, 0x5410, RZ ;  /* 0x0000541044148816 */ /* 0x000fe400000000ff */
[----:B------:R-:W-:Y:S01]  /*16b70*/  ISETP.GT.U32.AND P0, PT, R4, UR6, PT ;  /* 0x0000000604007c0c */ /* 0x000fe2000bf04070 */
[----:B------:R-:W-:Y:S01]  /*16b80*/  FADD.FTZ R6, R9, R6 ;  /* 0x0000000609067221 */ /* 0x000fe20000010000 */
[----:B------:R-:W-:Y:S01]  /*16b90*/  IMAD.MOV.U32 R109, RZ, RZ, R234 ;  /* 0x000000ffff6d7224 */ /* 0x000fe200078e00ea */
[----:B------:R-:W-:Y:S01]  /*16ba0*/  PRMT R5, R196, 0x5410, R191 ;  /* 0x00005410c4057816 */ /* 0x000fe200000000bf */
[----:B------:R-:W-:Y:S01]  /*16bb0*/  IMAD.MOV.U32 R234, RZ, RZ, R186 ;  /* 0x000000ffffea7224 */ /* 0x000fe200078e00ba */
[----:B------:R-:W-:Y:S01]  /*16bc0*/  @P5 PRMT R196, R69, 0x5410, RZ ;  /* 0x0000541045c45816 */ /* 0x000fe200000000ff */
[----:B------:R-:W-:-:S02]  /*16bd0*/  IMAD.MOV.U32 R235, RZ, RZ, R187 ;  /* 0x000000ffffeb7224 */ /* 0x000fc400078e00bb */
[----:B------:R-:W-:Y:S01]  /*16be0*/  FADD.FTZ R6, R8, R6 ;  /* 0x0000000608067221 */ /* 0x000fe20000010000 */
[----:B------:R-:W-:Y:S02]  /*16bf0*/  IMAD.MOV.U32 R85, RZ, RZ, R207 ;  /* 0x000000ffff557224 */ /* 0x000fe400078e00cf */
        /* <DEDUP_REMOVED lines=32> */
[----:B------:R-:W-:Y:S01]  /*16e00*/  PRMT R3, R44, 0x7773, RZ ;  /* 0x000077732c037816 */ /* 0x000fe200000000ff */
[----:B------:R-:W-:-:S03]  /*16e10*/  @P0 HFMA2.BF16_V2 R71, -RZ.H0_H0, RZ.H0_H0, -R181.H1_H1 ;  /* 0x200000ffff470231 */ /* 0x000fc600003609b5 */
[----:B------:R-:W-:Y:S02]  /*16e20*/  ISETP.GT.U32.AND P5, PT, R3, UR6, PT ;  /* 0x0000000603007c0c */ /* 0x000fe4000bfa4070 */
[C---:B------:R-:W-:Y:S02]  /*16e30*/  PRMT R3, R204.reuse, 0x7772, RZ ;  /* 0x00007772cc037816 */ /* 0x040fe400000000ff */
[----:B------:R-:W-:Y:S02]  /*16e40*/  PRMT R210, R181, 0x7632, R210 ;  /* 0x00007632b5d27816 */ /* 0x000fe400000000d2 */
[----:B------:R-:W-:Y:S02]  /*16e50*/  @P0 PRMT R210, R71, 0x5410, RZ ;  /* 0x0000541047d20816 */ /* 0x000fe400000000ff */
[----:B------:R-:W-:Y:S01]  /*16e60*/  ISETP.GT.U32.AND P0, PT, R3, UR6, PT ;  /* 0x0000000603007c0c */ /* 0x000fe2000bf04070 */
[----:B------:R-:W-:Y:S01]  /*16e70*/  IMAD.MOV.U32 R9, RZ, RZ, R63 ;  /* 0x000000ffff097224 */ /* 0x000fe200078e003f */
[----:B------:R-:W-:Y:S01]  /*16e80*/  PRMT R3, R204, 0x7773, RZ ;  /* 0x00007773cc037816 */ /* 0x000fe200000000ff */
[----:B------:R-:W-:Y:S01]  /*16e90*/  IMAD.MOV.U32 R110, RZ, RZ, R8 ;  /* 0x000000ffff6e7224 */ /* 0x000fe200078e0008 */
[----:B------:R-:W-:Y:S01]  /*16ea0*/  PRMT R188, R180, 0x7610, R188 ;  /* 0x00007610b4bc7816 */ /* 0x000fe200000000bc */
[----:B------:R-:W-:-:S02]  /*16eb0*/  IMAD.MOV.U32 R8, RZ, RZ, R66 ;  /* 0x000000ffff087224 */ /* 0x000fc400078e0042 */
[----:B------:R-:W-:Y:S01]  /*16ec0*/  FMUL.FTZ R66, R150, R0 ;  /* 0x0000000096427220 */ /* 0x000fe20000410000 */
[----:B------:R-:W-:-:S05]  /*16ed0*/  IMAD.MOV.U32 R150, RZ, RZ, R9 ;  /* 0x000000ffff967224 */ /* 0x000fca00078e0009 */
[----:B------:R-:W-:Y:S01]  /*16ee0*/  @P0 HFMA2.BF16_V2 R70, -RZ.H0_H0, RZ.H0_H0, -R180.H0_H0 ;  /* 0x200000ffff460231 */ /* 0x000fe200003409b4 */
[----:B------:R-:W-:Y:S04]  /*16ef0*/  MUFU.EX2 R9, R245 ;  /* 0x000000f500097308 */ /* 0x000fe80000000800 */
[----:B------:R-:W-:Y:S02]  /*16f00*/  @P0 PRMT R188, R70, 0x5410, RZ ;  /* 0x0000541046bc0816 */ /* 0x000fe400000000ff */
[----:B------:R-:W-:Y:S02]  /*16f10*/  ISETP.GT.U32.AND P0, PT, R3, UR6, PT ;  /* 0x0000000603007c0c */ /* 0x000fe4000bf04070 */
[----:B------:R-:W1:Y:S01]  /*16f20*/  MUFU.EX2 R3, R244 ;  /* 0x000000f400037308 */ /* 0x000e620000000800 */
[----:B------:R-:W-:-:S04]  /*16f30*/  IMAD.WIDE.U32 R120, R13, -0x2daee0ad, RZ ;  /* 0xd2511f530d787825 */ /* 0x000fc800078e00ff */
[----:B------:R-:W-:Y:S01]  /*16f40*/  FMUL.FTZ R71, R155, R0 ;  /* 0x000000009b477220 */ /* 0x000fe20000410000 */
[----:B------:R-:W-:Y:S02]  /*16f50*/  IMAD.MOV.U32 R68, RZ, RZ, R206 ;  /* 0x000000ffff447224 */ /* 0x000fe400078e00ce */
[----:B------:R-:W-:Y:S02]  /*16f60*/  IMAD.MOV.U32 R83, RZ, RZ, R58 ;  /* 0x000000ffff537224 */ /* 0x000fe400078e003a */
[----:B------:R-:W-:Y:S02]  /*16f70*/  IMAD.MOV.U32 R19, RZ, RZ, R69 ;  /* 0x000000ffff137224 */ /* 0x000fe400078e0045 */
[----:B------:R-:W-:Y:S01]  /*16f80*/  FMUL.FTZ R69, R153, R2 ;  /* 0x0000000299457220 */ /* 0x000fe20000410000 */
[----:B------:R-:W-:Y:S01]  /*16f90*/  IMAD.MOV.U32 R206, RZ, RZ, R62 ;  /* 0x000000ffffce7224 */ /* 0x000fe200078e003e */
[----:B------:R-:W-:Y:S01]  /*16fa0*/  LOP3.LUT R45, R18, UR4, R121, 0x96, !PT ;  /* 0x00000004122d7c12 */ /* 0x000fe2000f8e9679 */
[----:B------:R-:W-:-:S02]  /*16fb0*/  IMAD.MOV.U32 R108, RZ, RZ, R59 ;  /* 0x000000ffff6c7224 */ /* 0x000fc400078e003b */
[-C--:B------:R-:W-:Y:S01]  /*16fc0*/  FMUL.FTZ R62, R146, R0.reuse ;  /* 0x00000000923e7220 */ /* 0x080fe20000410000 */
[----:B------:R-:W-:Y:S02]  /*16fd0*/  IMAD.MOV.U32 R153, RZ, RZ, R60 ;  /* 0x000000ffff997224 */ /* 0x000fe400078e003c */
[----:B-1----:R-:W-:Y:S01]  /*16fe0*/  FADD.FTZ R6, R3, R6 ;  /* 0x0000000603067221 */ /* 0x002fe20000010000 */
[----:B------:R-:W-:Y:S01]  /*16ff0*/  F2FP.BF16.F32.PACK_AB R197, R9, R3 ;  /* 0x0000000309c5723e */ /* 0x000fe200000010ff */
[----:B------:R-:W-:Y:S02]  /*17000*/  IMAD.MOV.U32 R111, RZ, RZ, R5 ;  /* 0x000000ffff6f7224 */ /* 0x000fe400078e0005 */
[----:B------:R-:W-:Y:S01]  /*17010*/  FMUL.FTZ R59, R143, R0 ;  /* 0x000000008f3b7220 */ /* 0x000fe20000410000 */
[----:B------:R-:W-:Y:S02]  /*17020*/  IMAD.MOV.U32 R155, RZ, RZ, R85 ;  /* 0x000000ffff9b7224 */ /* 0x000fe400078e0055 */
[----:B------:R-:W-:Y:S01]  /*17030*/  FMUL.FTZ R60, R144, R2 ;  /* 0x00000002903c7220 */ /* 0x000fe20000410000 */
[----:B------:R-:W-:Y:S01]  /*17040*/  IMAD.MOV.U32 R146, RZ, RZ, R84 ;  /* 0x000000ffff927224 */ /* 0x000fe200078e0054 */
[----:B------:R-:W-:Y:S01]  /*17050*/  PRMT R3, R48, 0x7632, R3 ;  /* 0x0000763230037816 */ /* 0x000fe20000000003 */
[----:B------:R-:W-:Y:S01]  /*17060*/  IMAD.MOV.U32 R205, RZ, RZ, R7 ;  /* 0x000000ffffcd7224 */ /* 0x000fe200078e0007 */
[----:B------:R-:W-:Y:S01]  /*17070*/  MOV R5, R67 ;  /* 0x0000004300057202 */ /* 0x000fe20000000f00 */
[----:B------:R-:W-:-:S02]  /*17080*/  IMAD.MOV.U32 R99, RZ, RZ, R36 ;  /* 0x000000ffff637224 */ /* 0x000fc400078e0024 */
[----:B------:R-:W-:Y:S02]  /*17090*/  @P0 HFMA2.BF16_V2 R80, -RZ.H0_H0, RZ.H0_H0, -R180.H1_H1 ;  /* 0x200000ffff500231 */ /* 0x000fe400003609b4 */
        /* <DEDUP_REMOVED lines=28> */
[----:B------:R-:W-:Y:S01]  /*17260*/  LOP3.LUT R0, R45, 0xff, RZ, 0xc0, !PT ;  /* 0x000000ff2d007812 */ /* 0x000fe200078ec0ff */
[----:B------:R-:W-:-:S02]  /*17270*/  IMAD.MOV.U32 R141, RZ, RZ, R53 ;  /* 0x000000ffff8d7224 */ /* 0x000fc400078e0035 */
[----:B------:R-:W-:Y:S01]  /*17280*/  FMUL.FTZ R53, R73, R2 ;  /* 0x0000000249357220 */ /* 0x000fe20000410000 */
[----:B------:R-:W-:Y:S01]  /*17290*/  PRMT R252, R180, 0x7632, R252 ;  /* 0x00007632b4fc7816 */ /* 0x000fe200000000fc */
[----:B------:R-:W-:Y:S01]  /*172a0*/  @!P4 HFMA2.BF16_V2 R73, -RZ.H0_H0, RZ.H0_H0, -R3.H0_H0 ;  /* 0x200000ffff49c231 */ /* 0x000fe20000340903 */
[----:B------:R-:W-:Y:S02]  /*172b0*/  PRMT R4, R48, 0x7610, R4 ;  /* 0x0000761030047816 */ /* 0x000fe40000000004 */
[----:B------:R-:W-:Y:S02]  /*172c0*/  @P0 PRMT R252, R80, 0x5410, RZ ;  /* 0x0000541050fc0816 */ /* 0x000fe400000000ff */
[----:B------:R-:W-:Y:S02]  /*172d0*/  ISETP.LE.U32.AND P0, PT, R0, UR6, PT ;  /* 0x0000000600007c0c */ /* 0x000fe4000bf03070 */
[----:B------:R-:W-:Y:S02]  /*172e0*/  MOV R151, R20 ;  /* 0x0000001400977202 */ /* 0x000fe40000000f00 */
[----:B------:R-:W-:-:S02]  /*172f0*/  PRMT R20, R4, 0x5410, R3 ;  /* 0x0000541004147816 */ /* 0x000fc40000000003 */
[----:B------:R-:W-:Y:S01]  /*17300*/  @!P4 PRMT R3, R73, 0x5410, RZ ;  /* 0x000054104903c816 */ /* 0x000fe200000000ff */
[----:B------:R-:W-:Y:S02]  /*17310*/  IMAD.MOV.U32 R73, RZ, RZ, R141 ;  /* 0x000000ffff497224 */ /* 0x000fe400078e008d */
[----:B------:R-:W-:Y:S02]  /*17320*/  IMAD.MOV.U32 R141, RZ, RZ, R153 ;  /* 0x000000ffff8d7224 */ /* 0x000fe400078e0099 */
[----:B------:R-:W-:Y:S01]  /*17330*/  IMAD.MOV.U32 R153, RZ, RZ, R5 ;  /* 0x000000ffff997224 */ /* 0x000fe200078e0005 */
[----:B------:R-:W-:Y:S01]  /*17340*/  LOP3.LUT R5, R45, 0xffff, RZ, 0xc0, !PT ;  /* 0x0000ffff2d057812 */ /* 0x000fe200078ec0ff */
[----:B------:R-:W-:Y:S02]  /*17350*/  IMAD.MOV.U32 R98, RZ, RZ, R56 ;  /* 0x000000ffff627224 */ /* 0x000fe400078e0038 */
[----:B------:R-:W-:Y:S01]  /*17360*/  FMUL.FTZ R56, R140, R2 ;  /* 0x000000028c387220 */ /* 0x000fe20000410000 */
[----:B------:R-:W-:Y:S01]  /*17370*/  IMAD.MOV.U32 R140, RZ, RZ, R52 ;  /* 0x000000ffff8c7224 */ /* 0x000fe200078e0034 */
[----:B------:R-:W-:Y:S01]  /*17380*/  SHF.R.U32.HI R5, RZ, 0x8, R5 ;  /* 0x00000008ff057819 */ /* 0x000fe20000011605 */
[----:B------:R-:W-:-:S02]  /*17390*/  @P5 HFMA2.BF16_V2 R81, -RZ.H0_H0, RZ.H0_H0, -R191.H0_H0 ;  /* 0x200000ffff515231 */ /* 0x000fc400003409bf */
[-C--:B------:R-:W-:Y:S01]  /*173a0*/  FMUL.FTZ R52, R72, R2.reuse ;  /* 0x0000000248347220 */ /* 0x080fe20000410000 */
[----:B------:R-:W-:Y:S01]  /*173b0*/  @!P0 HFMA2.BF16_V2 R72, -RZ.H0_H0, RZ.H0_H0, -R197.H0_H0 ;  /* 0x200000ffff488231 */ /* 0x000fe200003409c5 */
[----:B------:R-:W-:Y:S02]  /*173c0*/  LOP3.LUT R0, R11, 0xff, RZ, 0xc0, !PT ;  /* 0x000000ff0b007812 */ /* 0x000fe400078ec0ff */
[----:B------:R-:W-:Y:S01]  /*173d0*/  LOP3.LUT R5, R5, 0xffff, RZ, 0xc0, !PT ;  /* 0x0000ffff05057812 */ /* 0x000fe200078ec0ff */
[----:B------:R-:W-:Y:S01]  /*173e0*/  IMAD.MOV.U32 R154, RZ, RZ, R65 ;  /* 0x000000ffff9a7224 */ /* 0x000fe200078e0041 */
[----:B------:R-:W-:Y:S01]  /*173f0*/  @P5 PRMT R191, R81, 0x5410, RZ ;  /* 0x0000541051bf5816 */ /* 0x000fe200000000ff */
[----:B------:R-:W-:Y:S01]  /*17400*/  IMAD.MOV.U32 R245, RZ, RZ, R64 ;  /* 0x000000fffff57224 */ /* 0x000fe200078e0040 */
[----:B--2---:R-:W-:Y:S01]  /*17410*/  PRMT R251, R197, 0x7610, R251 ;  /* 0x00007610c5fb7816 */ /* 0x004fe200000000fb */
[----:B------:R-:W-:Y:S02]  /*17420*/  IMAD.MOV.U32 R244, RZ, RZ, R108 ;  /* 0x000000fffff47224 */ /* 0x000fe400078e006c */
[-C--:B------:R-:W-:Y:S01]  /*17430*/  FMUL.FTZ R64, R148, R2.reuse ;  /* 0x0000000294407220 */ /* 0x080fe20000410000 */
[----:B------:R-:W-:Y:S01]  /*17440*/  FMUL.FTZ R65, R149, R2 ;  /* 0x0000000295417220 */ /* 0x000fe20000410000 */
[----:B------:R-:W-:Y:S01]  /*17450*/  ISETP.LE.U32.AND P5, PT, R0, UR6, PT ;  /* 0x0000000600007c0c */ /* 0x000fe2000bfa3070 */
[----:B------:R-:W-:Y:S01]  /*17460*/  IMAD.MOV.U32 R18, RZ, RZ, R68 ;  /* 0x000000ffff127224 */ /* 0x000fe200078e0044 */
[----:B------:R-:W-:Y:S01]  /*17470*/  @!P0 PRMT R251, R72, 0x5410, RZ ;  /* 0x0000541048fb8816 */ /* 0x000fe200000000ff */
[----:B------:R-:W-:Y:S01]  /*17480*/  IMAD.MOV.U32 R148, RZ, RZ, R84 ;  /* 0x000000ffff947224 */ /* 0x000fe200078e0054 */
        /* <DEDUP_REMOVED lines=22> */
[----:B------:R-:W-:Y:S01]  /*175f0*/  IMAD.MOV.U32 R140, RZ, RZ, R146 ;  /* 0x000000ffff8c7224 */ /* 0x000fe200078e0092 */
[----:B------:R-:W-:Y:S01]  /*17600*/  PRMT R5, R45, 0x7632, R5 ;  /* 0x000076322d057816 */ /* 0x000fe20000000005 */
[----:B------:R-:W-:Y:S01]  /*17610*/  IMAD.MOV.U32 R146, RZ, RZ, R13 ;  /* 0x000000ffff927224 */ /* 0x000fe200078e000d */
[C---:B------:R-:W-:Y:S01]  /*17620*/  PRMT R2, R15.reuse, 0x7610, R2 ;  /* 0x000076100f027816 */ /* 0x040fe20000000002 */
[----:B------:R-:W-:Y:S01]  /*17630*/  MUFU.EX2 R13, R246 ;  /* 0x000000f6000d7308 */ /* 0x000fe20000000800 */
[----:B------:R-:W-:-:S03]  /*17640*/  PRMT R0, R15, 0x7632, R0 ;  /* 0x000076320f007816 */ /* 0x000fc60000000000 */
[----:B------:R-:W1:Y:S01]  /*17650*/  MUFU.EX2 R15, R247 ;  /* 0x000000f7000f7308 */ /* 0x000e620000000800 */
[----:B------:R-:W-:Y:S01]  /*17660*/  LOP3.LUT R5, R5, 0xff, RZ, 0xc0, !PT ;  /* 0x000000ff05057812 */ /* 0x000fe200078ec0ff */
[----:B------:R-:W-:-:S03]  /*17670*/  @!P5 HFMA2.BF16_V2 R74, -RZ.H0_H0, RZ.H0_H0, -R4.H0_H0 ;  /* 0x200000ffff4ad231 */ /* 0x000fc60000340904 */
[----:B------:R-:W-:Y:S02]  /*17680*/  ISETP.LE.U32.AND P4, PT, R5, UR6, PT ;  /* 0x0000000605007c0c */ /* 0x000fe4000bf83070 */
[----:B------:R-:W-:Y:S01]  /*17690*/  SHF.R.U32.HI R5, RZ, 0x18, R11 ;  /* 0x00000018ff057819 */ /* 0x000fe2000001160b */
[----:B------:R-:W-:Y:S01]  /*176a0*/  @!P3 HFMA2.BF16_V2 R75, -RZ.H0_H0, RZ.H0_H0, -R2.H0_H0 ;  /* 0x200000ffff4bb231 */ /* 0x000fe20000340902 */
[----:B------:R-:W-:Y:S02]  /*176b0*/  @!P5 PRMT R4, R74, 0x5410, RZ ;  /* 0x000054104a04d816 */ /* 0x000fe400000000ff */
[----:B------:R-:W-:Y:S02]  /*176c0*/  ISETP.LE.U32.AND P5, PT, R5, UR6, PT ;  /* 0x0000000605007c0c */ /* 0x000fe4000bfa3070 */
[----:B-1----:R-:W-:Y:S01]  /*176d0*/  F2FP.BF16.F32.PACK_AB R190, R15, R13 ;  /* 0x0000000d0fbe723e */ /* 0x002fe200000010ff */
[----:B------:R-:W-:Y:S01]  /*176e0*/  IMAD.MOV.U32 R48, RZ, RZ, R21 ;  /* 0x000000ffff307224 */ /* 0x000fe200078e0015 */
[----:B------:R-:W-:-:S02]  /*176f0*/  SHF.R.U32.HI R5, RZ, 0x18, R45 ;  /* 0x00000018ff057819 */ /* 0x000fc4000001162d */
[----:B------:R-:W-:Y:S01]  /*17700*/  PRMT R21, R2, 0x5410, R0 ;  /* 0x0000541002157816 */ /* 0x000fe20000000000 */
[----:B------:R-:W-:Y:S01]  /*17710*/  @!P4 HFMA2.BF16_V2 R76, -RZ.H0_H0, RZ.H0_H0, -R190.H0_H0 ;  /* 0x200000ffff4cc231 */ /* 0x000fe200003409be */
[----:B------:R-:W-:Y:S02]  /*17720*/  @!P3 PRMT R2, R75, 0x5410, RZ ;  /* 0x000054104b02b816 */ /* 0x000fe400000000ff */
[----:B------:R-:W-:Y:S02]  /*17730*/  ISETP.LE.U32.AND P3, PT, R5, UR6, PT ;  /* 0x0000000605007c0c */ /* 0x000fe4000bf63070 */
[----:B------:R-:W-:Y:S02]  /*17740*/  PRMT R5, R12, 0x7771, RZ ;  /* 0x000077710c057816 */ /* 0x000fe400000000ff */
[----:B------:R-:W-:Y:S02]  /*17750*/  PRMT R250, R190, 0x7610, R250 ;  /* 0x00007610befa7816 */ /* 0x000fe400000000fa */
[----:B------:R-:W-:-:S02]  /*17760*/  @!P4 PRMT R250, R76, 0x5410, RZ ;  /* 0x000054104cfac816 */ /* 0x000fc400000000ff */
[----:B------:R-:W-:Y:S02]  /*17770*/  PRMT R174, R31, 0x7610, R174 ;  /* 0x000076101fae7816 */ /* 0x000fe400000000ae */
[----:B------:R-:W-:Y:S01]  /*17780*/  ISETP.GT.U32.AND P4, PT, R5, UR6, PT ;  /* 0x0000000605007c0c */ /* 0x000fe2000bf84070 */
[----:B------:R-:W-:Y:S02]  /*17790*/  IMAD.MOV.U32 R5, RZ, RZ, R120 ;  /* 0x000000ffff057224 */ /* 0x000fe400078e0078 */
[----:B------:R-:W-:Y:S01]  /*177a0*/  FADD.FTZ R9, R9, R6 ;  /* 0x0000000609097221 */ /* 0x000fe20000010000 */
[----:B------:R-:W-:Y:S01]  /*177b0*/  FADD.FTZ R6, R13, R16 ;  /* 0x000000100d067221 */ /* 0x000fe20000010000 */
[----:B------:R-:W-:Y:S01]  /*177c0*/  @!P2 HFMA2.BF16_V2 R79, -RZ.H0_H0, RZ.H0_H0, -R174.H0_H0 ;  /* 0x200000ffff4fa231 */ /* 0x000fe200003409ae */
[----:B------:R-:W-:Y:S01]  /*177d0*/  PRMT R173, R31, 0x7632, R173 ;  /* 0x000076321fad7816 */ /* 0x000fe200000000ad */
[----:B------:R-:W-:Y:S01]  /*177e0*/  MUFU.EX2 R13, R48 ;  /* 0x00000030000d7308 */ /* 0x000fe20000000800 */
[----:B------:R-:W-:Y:S01]  /*177f0*/  IMAD.MOV.U32 R145, RZ, RZ, R155 ;  /* 0x000000ffff917224 */ /* 0x000fe200078e009b */
[----:B------:R-:W-:-:S02]  /*17800*/  LOP3.LUT R5, R5, 0xff, RZ, 0xc0, !PT ;  /* 0x000000ff05057812 */ /* 0x000fc400078ec0ff */
[----:B------:R-:W1:Y:S01]  /*17810*/  MUFU.EX2 R16, R249 ;  /* 0x000000f900107308 */ /* 0x000e620000000800 */
[----:B------:R-:W-:Y:S01]  /*17820*/  IMAD.MOV.U32 R155, RZ, RZ, R19 ;  /* 0x000000ffff9b7224 */ /* 0x000fe200078e0013 */
[----:B------:R-:W-:Y:S02]  /*17830*/  PRMT R19, R174, 0x5410, R173 ;  /* 0x00005410ae137816 */ /* 0x000fe400000000ad */
[----:B------:R-:W-:Y:S02]  /*17840*/  @!P2 PRMT R174, R79, 0x5410, RZ ;  /* 0x000054104faea816 */ /* 0x000fe400000000ff */
[----:B------:R-:W-:Y:S02]  /*17850*/  ISETP.LE.U32.AND P2, PT, R5, UR6, PT ;  /* 0x0000000605007c0c */ /* 0x000fe4000bf43070 */
[----:B-1----:R-:W-:Y:S02]  /*17860*/  F2FP.BF16.F32.PACK_AB R183, R16, R13 ;  /* 0x0000000d10b7723e */ /* 0x002fe400000010ff */
[----:B------:R-:W-:-:S09]  /*17870*/  PRMT R5, R120, 0x7771, RZ ;  /* 0x0000777178057816 */ /* 0x000fd200000000ff */
[----:B------:R-:W-:Y:S01]  /*17880*/  @!P2 HFMA2.BF16_V2 R88, -RZ.H0_H0, RZ.H0_H0, -R183.H0_H0 ;  /* 0x200000ffff58a231 */ /* 0x000fe200003409b7 */
[----:B------:R-:W-:Y:S01]  /*17890*/  PRMT R249, R183, 0x7610, R249 ;  /* 0x00007610b7f97816 */ /* 0x000fe200000000f9 */
[----:B------:R-:W-:-:S03]  /*178a0*/  @!P5 HFMA2.BF16_V2 R78, -RZ.H0_H0, RZ.H0_H0, -R0.H0_H0 ;  /* 0x200000ffff4ed231 */ /* 0x000fc60000340900 */
[----:B------:R-:W-:Y:S02]  /*178b0*/  @!P2 PRMT R249, R88, 0x5410, RZ ;  /* 0x0000541058f9a816 */ /* 0x000fe400000000ff */
[----:B------:R-:W-:Y:S01]  /*178c0*/  ISETP.GT.U32.AND P2, PT, R5, UR6, PT ;  /* 0x0000000605007c0c */ /* 0x000fe2000bf44070 */
[----:B------:R-:W-:Y:S01]  /*178d0*/  IMAD.MOV.U32 R152, RZ, RZ, R7 ;  /* 0x000000ffff987224 */ /* 0x000fe200078e0007 */
[----:B------:R-:W-:Y:S01]  /*178e0*/  PRMT R5, R12, 0x7772, RZ ;  /* 0x000077720c057816 */ /* 0x000fe200000000ff */
[----:B------:R-:W-:Y:S01]  /*178f0*/  FADD.FTZ R7, R248, R49 ;  /* 0x00000031f8077221 */ /* 0x000fe20000010000 */
[----:B------:R-:W-:Y:S01]  /*17900*/  IMAD.MOV.U32 R49, RZ, RZ, R144 ;  /* 0x000000ffff317224 */ /* 0x000fe200078e0090 */
[----:B------:R-:W-:Y:S01]  /*17910*/  @!P5 PRMT R0, R78, 0x5410, RZ ;  /* 0x000054104e00d816 */ /* 0x000fe200000000ff */
[----:B------:R-:W-:Y:S01]  /*17920*/  @P4 HFMA2.BF16_V2 R89, -RZ.H0_H0, RZ.H0_H0, -R173.H0_H0 ;  /* 0x200000ffff594231 */ /* 0x000fe200003409ad */
[----:B------:R-:W-:Y:S01]  /*17930*/  MOV R144, R18 ;  /* 0x0000001200907202 */ /* 0x000fe20000000f00 */
[----:B------:R-:W-:Y:S01]  /*17940*/  IMAD.MOV.U32 R18, RZ, RZ, R8 ;  /* 0x000000ffff127224 */ /* 0x000fe200078e0008 */
[----:B------:R-:W-:Y:S01]  /*17950*/  ISETP.GT.U32.AND P5, PT, R5, UR6, PT ;  /* 0x0000000605007c0c */ /* 0x000fe2000bfa4070 */
[----:B------:R-:W-:Y:S01]  /*17960*/  FADD.FTZ R8, R107, R7 ;  /* 0x000000076b087221 */ /* 0x000fe20000010000 */
[----:B------:R-:W-:Y:S01]  /*17970*/  PRMT R5, R12, 0x7773, RZ ;  /* 0x000077730c057816 */ /* 0x000fe200000000ff */
[----:B------:R-:W-:Y:S01]  /*17980*/  @!P3 HFMA2.BF16_V2 R77, -RZ.H0_H0, RZ.H0_H0, -R190.H1_H1 ;  /* 0x200000ffff4db231 */ /* 0x000fe200003609be */
[----:B------:R-:W-:Y:S01]  /*17990*/  @P4 PRMT R173, R89, 0x5410, RZ ;  /* 0x0000541059ad4816 */ /* 0x000fe200000000ff */
[----:B------:R-:W-:Y:S01]  /*179a0*/  FADD.FTZ R8, R35, R8 ;  /* 0x0000000823087221 */ /* 0x000fe20000010000 */
[----:B------:R-:W-:-:S02]  /*179b0*/  ISETP.GT.U32.AND P4, PT, R5, UR6, PT ;  /* 0x0000000605007c0c */ /* 0x000fc4000bf84070 */
[----:B------:R-:W-:Y:S01]  /*179c0*/  LOP3.LUT R5, R29, 0xff, RZ, 0xc0, !PT ;  /* 0x000000ff1d057812 */ /* 0x000fe200078ec0ff */
[----:B------:R-:W-:Y:S01]  /*179d0*/  IMAD.MOV.U32 R48, RZ, RZ, R49 ;  /* 0x000000ffff307224 */ /* 0x000fe200078e0031 */
[----:B------:R-:W-:Y:S02]  /*179e0*/  PRMT R248, R190, 0x7632, R248 ;  /* 0x00007632bef87816 */ /* 0x000fe400000000f8 */
[----:B------:R-:W-:Y:S02]  /*179f0*/  @!P3 PRMT R248, R77, 0x5410, RZ ;  /* 0x000054104df8b816 */ /* 0x000fe400000000ff */
[----:B------:R-:W-:Y:S01]  /*17a00*/  ISETP.LE.U32.AND P3, PT, R5, UR6, PT ;  /* 0x0000000605007c0c */ /* 0x000fe2000bf63070 */
[----:B------:R-:W-:Y:S02]  /*17a10*/  FADD.FTZ R5, R105, R8 ;  /* 0x0000000869057221 */ /* 0x000fe40000010000 */
[----:B------:R-:W1:Y:S01]  /*17a20*/  MUFU.EX2 R8, R48 ;  /* 0x0000003000087308 */ /* 0x000e620000000800 */
[----:B------:R-:W-:Y:S01]  /*17a30*/  @P2 HFMA2.BF16_V2 R90, -RZ.H0_H0, RZ.H0_H0, -R183.H1_H1 ;  /* 0x200000ffff5a2231 */ /* 0x000fe200003609b7 */
[----:B------:R-:W-:Y:S01]  /*17a40*/  PRMT R122, R17, 0x7632, R122 ;  /* 0x00007632117a7816 */ /* 0x000fe2000000007a */
[----:B------:R2:W-:Y:S01]  /*17a50*/  STL [R1+0x160], R5 ;  /* 0x0001600501007387 */ /* 0x0005e20000100800 */
[----:B------:R-:W-:Y:S01]  /*17a60*/  FADD.FTZ R7, R15, R6 ;  /* 0x000000060f077221 */ /* 0x000fe20000010000 */
[----:B------:R-:W-:-:S02]  /*17a70*/  PRMT R247, R183, 0x7632, R247 ;  /* 0x00007632b7f77816 */ /* 0x000fc400000000f7 */
[----:B------:R-:W-:Y:S01]  /*17a80*/  @P2 PRMT R247, R90, 0x5410, RZ ;  /* 0x000054105af72816 */ /* 0x000fe200000000ff */
[----:B------:R-:W-:Y:S01]  /*17a90*/  @!P1 HFMA2.BF16_V2 R95, -RZ.H0_H0, RZ.H0_H0, -R122.H0_H0 ;  /* 0x200000ffff5f9231 */ /* 0x000fe2000034097a */
[----:B------:R-:W-:-:S04]  /*17aa0*/  PRMT R123, R17, 0x7610, R123 ;  /* 0x00007610117b7816 */ /* 0x000fc8000000007b */
[----:B------:R-:W-:Y:S02]  /*17ab0*/  PRMT R105, R123, 0x5410, R122 ;  /* 0x000054107b697816 */ /* 0x000fe4000000007a */
[----:B------:R-:W-:Y:S02]  /*17ac0*/  @!P1 PRMT R122, R95, 0x5410, RZ ;  /* 0x000054105f7a9816 */ /* 0x000fe400000000ff */
[----:B--2---:R-:W-:-:S04]  /*17ad0*/  PRMT R5, R120, 0x7772, RZ ;  /* 0x0000777278057816 */ /* 0x004fc800000000ff */
[----:B------:R-:W-:Y:S01]  /*17ae0*/  ISETP.GT.U32.AND P2, PT, R5, UR6, PT ;  /* 0x0000000605007c0c */ /* 0x000fe2000bf44070 */
[----:B-1----:R-:W-:Y:S01]  /*17af0*/  FADD.FTZ R5, R8, R7 ;  /* 0x0000000708057221 */ /* 0x002fe20000010000 */
[----:B------:R-:W-:-:S04]  /*17b00*/  PRMT R7, R120, 0x7773, RZ ;  /* 0x0000777378077816 */ /* 0x000fc800000000ff */
[----:B------:R-:W-:Y:S02]  /*17b10*/  ISETP.GT.U32.AND P1, PT, R7, UR6, PT ;  /* 0x0000000607007c0c */ /* 0x000fe4000bf24070 */
[----:B------:R-:W1:Y:S01]  /*17b20*/  LDC R7, c[0x0][0x448] ;  /* 0x00011200ff077b82 */ /* 0x000e620000000800 */
[----:B------:R-:W-:Y:S02]  /*17b30*/  IMAD.MOV.U32 R49, RZ, RZ, R141 ;  /* 0x000000ffff317224 */ /* 0x000fe400078e008d */
[----:B------:R-:W-:Y:S02]  /*17b40*/  IMAD.MOV.U32 R141, RZ, RZ, R140 ;  /* 0x000000ffff8d7224 */ /* 0x000fe400078e008c */
[----:B------:R-:W-:Y:S01]  /*17b50*/  FADD.FTZ R6, R13, R9 ;  /* 0x000000090d067221 */ /* 0x000fe20000010000 */
[----:B------:R-:W-:Y:S01]  /*17b60*/  IMAD.MOV.U32 R140, RZ, RZ, R145 ;  /* 0x000000ffff8c7224 */ /* 0x000fe200078e0091 */
[----:B------:R2:W4:Y:S01]  /*17b70*/  MUFU.EX2 R9, R49 ;  /* 0x0000003100097308 */ /* 0x0005220000000800 */
        /* <DEDUP_REMOVED lines=8> */
[----:B------:R-:W-:Y:S01]  /*17c00*/  FADD.FTZ R6, R16, R6 ;  /* 0x0000000610067221 */ /* 0x000fe20000010000 */
[----:B-1----:R-:W-:-:S04]  /*17c10*/  IMAD.WIDE R244, R7, -0x70, R72 ;  /* 0xffffff9007f47825 */ /* 0x002fc800078e0248 */
[----:B------:R-:W-:Y:S01]  /*17c20*/  IMAD.MOV.U32 R75, RZ, RZ, R145 ;  /* 0x000000ffff4b7224 */ /* 0x000fe200078e0091 */
[----:B------:R-:W-:Y:S01]  /*17c30*/  MOV R145, R149 ;  /* 0x0000009500917202 */ /* 0x000fe20000000f00 */
[----:B------:R-:W-:Y:S02]  /*17c40*/  IMAD.MOV.U32 R74, RZ, RZ, R144 ;  /* 0x000000ffff4a7224 */ /* 0x000fe400078e0090 */
[----:B------:R-:W-:Y:S02]  /*17c50*/  IMAD.MOV.U32 R144, RZ, RZ, R148 ;  /* 0x000000ffff907224 */ /* 0x000fe400078e0094 */
[----:B------:R-:W-:Y:S02]  /*17c60*/  IMAD.MOV.U32 R149, RZ, RZ, R151 ;  /* 0x000000ffff957224 */ /* 0x000fe400078e0097 */
[----:B------:R-:W-:Y:S01]  /*17c70*/  IMAD.MOV.U32 R148, RZ, RZ, R150 ;  /* 0x000000ffff947224 */ /* 0x000fe200078e0096 */
[----:B------:R4:W-:Y:S01]  /*17c80*/  STL [R1+0x168], R6 ;  /* 0x0001680601007387 */ /* 0x0009e20000100800 */
[----:B------:R-:W-:-:S02]  /*17c90*/  IMAD.MOV.U32 R151, RZ, RZ, R207 ;  /* 0x000000ffff977224 */ /* 0x000fc400078e00cf */
[----:B------:R-:W-:Y:S02]  /*17ca0*/  IMAD.MOV.U32 R150, RZ, RZ, R206 ;  /* 0x000000ffff967224 */ /* 0x000fe400078e00ce */
[C---:B------:R-:W-:Y:S01]  /*17cb0*/  IMAD.WIDE R206, R7.reuse, 0x70, R244 ;  /* 0x0000007007ce7825 */ /* 0x040fe200078e02f4 */
[C---:B------:R-:W-:Y:S02]  /*17cc0*/  PRMT R172, R34.reuse, 0x7610, R172 ;  /* 0x0000761022ac7816 */ /* 0x040fe400000000ac */
[----:B------:R-:W-:Y:S01]  /*17cd0*/  PRMT R121, R34, 0x7632, R121 ;  /* 0x0000763222797816 */ /* 0x000fe20000000079 */
[C---:B--2---:R-:W-:Y:S01]  /*17ce0*/  IMAD.WIDE R48, R7.reuse, -0x70, R206 ;  /* 0xffffff9007307825 */ /* 0x044fe200078e02ce */
[----:B---3--:R-:W-:Y:S03]  /*17cf0*/  STG.E.U16 desc[UR20][R42.64+-0x100], R30 ;  /* 0xffff001e2a007986 */ /* 0x008fe6000c101514 */
[----:B------:R-:W-:Y:S01]  /*17d00*/  IMAD.SHL.U32 R34, R7, 0x8, RZ ;  /* 0x0000000807227824 */ /* 0x000fe200078e00ff */
[----:B------:R-:W-:Y:S01]  /*17d10*/  STG.E.U16 desc[UR20][R42.64+-0xfe], R27 ;  /* 0xffff021b2a007986 */ /* 0x000fe2000c101514 */
[----:B----4-:R-:W-:Y:S01]  /*17d20*/  FADD.FTZ R6, R9, R5 ;  /* 0x0000000509067221 */ /* 0x010fe20000010000 */
[----:B------:R-:W-:-:S04]  /*17d30*/  FADD.FTZ R5, R106, R32 ;  /* 0x000000206a057221 */ /* 0x000fc80000010000 */
[----:B------:R-:W-:Y:S04]  /*17d40*/  STL [R1+0x150], R6 ;  /* 0x0001500601007387 */ /* 0x000fe80000100800 */
[----:B------:R1:W-:Y:S01]  /*17d50*/  STL [R1+0x164], R5 ;  /* 0x0001640501007387 */ /* 0x0003e20000100800 */
[----:B------:R-:W-:-:S03]  /*17d60*/  VIADD R32, R40, 0x9020 ;  /* 0x0000902028207836 */ /* 0x000fc60000000000 */
[----:B------:R-:W-:Y:S04]  /*17d70*/  STG.E.U16 desc[UR20][R48.64+-0x100], R26 ;  /* 0xffff001a30007986 */ /* 0x000fe8000c101514 */
[----:B------:R-:W-:Y:S04]  /*17d80*/  STG.E.U16 desc[UR20][R48.64+-0xfe], R25 ;  /* 0xffff021930007986 */ /* 0x000fe8000c101514 */
[----:B------:R2:W-:Y:S01]  /*17d90*/  STG.E.U16 desc[UR20][R206.64+-0x100], R4 ;  /* 0xffff0004ce007986 */ /* 0x0005e2000c101514 */
[----:B-1----:R-:W-:-:S04]  /*17da0*/  VIADD R5, R40, 0x9000 ;  /* 0x0000900028057836 */ /* 0x002fc80000000000 */
[----:B------:R-:W-:Y:S02]  /*17db0*/  @P6 VIADD R32, R5, 0xffffffe0 ;  /* 0xffffffe005206836 */ /* 0x000fe40000000000 */
[----:B--2---:R-:W-:-:S04]  /*17dc0*/  IMAD.WIDE R4, R34, 0x2, R42 ;  /* 0x0000000222047825 */ /* 0x004fc800078e022a */
[----:B------:R-:W-:Y:S01]  /*17dd0*/  IMAD.WIDE R4, R7, 0x70, R4 ;  /* 0x0000007007047825 */ /* 0x000fe200078e0204 */
[----:B------:R-:W-:Y:S03]  /*17de0*/  STG.E.U16 desc[UR20][R72.64+-0xfe], R3 ;  /* 0xffff020348007986 */ /* 0x000fe6000c101514 */
[----:B------:R-:W-:-:S04]  /*17df0*/  IMAD.WIDE R34, R34, 0x2, R4 ;  /* 0x0000000222227825 */ /* 0x000fc800078e0204 */
[----:B------:R-:W-:Y:S01]  /*17e00*/  IMAD.MOV.U32 R77, RZ, RZ, R205 ;  /* 0x000000ffff4d7224 */ /* 0x000fe200078e00cd */
[----:B------:R1:W-:Y:S01]  /*17e10*/  STG.E.U16 desc[UR20][R34.64+-0x100], R2 ;  /* 0xffff000222007986 */ /* 0x0003e2000c101514 */
[----:B------:R-:W-:Y:S01]  /*17e20*/  F2FP.BF16.F32.PACK_AB R189, R9, R8 ;  /* 0x0000000809bd723e */ /* 0x000fe200000010ff */
[----:B------:R-:W2:Y:S02]  /*17e30*/  LDC R5, c[0x0][0x4f8] ;  /* 0x00013e00ff057b82 */ /* 0x000ea40000000800 */
[----:B------:R3:W-:Y:S01]  /*17e40*/  STG.E.U16 desc[UR20][R34.64+-0xfe], R0 ;  /* 0xffff020022007986 */ /* 0x0007e2000c101514 */
[C---:B-1----:R-:W-:Y:S02]  /*17e50*/  PRMT R2, R220.reuse, 0x7773, RZ ;  /* 0x00007773dc027816 */ /* 0x042fe400000000ff */
[----:B---3--:R-:W-:-:S04]  /*17e60*/  PRMT R0, R220, 0x7772, RZ ;  /* 0x00007772dc007816 */ /* 0x008fc800000000ff */
        /* <DEDUP_REMOVED lines=8> */
[----:B------:R-:W-:Y:S01]  /*17ef0*/  PRMT R0, R14, 0x7632, R0 ;  /* 0x000076320e007816 */ /* 0x000fe20000000000 */
[----:B------:R-:W-:Y:S01]  /*17f00*/  IMAD.MOV.U32 R3, RZ, RZ, R220 ;  /* 0x000000ffff037224 */ /* 0x000fe200078e00dc */
[----:B------:R-:W-:Y:S02]  /*17f10*/  SHF.R.U32.HI R2, RZ, 0x18, R14 ;  /* 0x00000018ff027819 */ /* 0x000fe4000001160e */
[----:B------:R-:W-:Y:S02]  /*17f20*/  LOP3.LUT R0, R0, 0xff, RZ, 0xc0, !PT ;  /* 0x000000ff00007812 */ /* 0x000fe400078ec0ff */
[----:B------:R-:W-:Y:S02]  /*17f30*/  PRMT R4, R220, 0x7771, RZ ;  /* 0x00007771dc047816 */ /* 0x000fe400000000ff */
[----:B------:R-:W-:-:S02]  /*17f40*/  PRMT R7, R0, 0x5410, R2 ;  /* 0x0000541000077816 */ /* 0x000fc40000000002 */
[----:B------:R-:W-:Y:S02]  /*17f50*/  LOP3.LUT R0, R3, 0xff, RZ, 0xc0, !PT ;  /* 0x000000ff03007812 */ /* 0x000fe400078ec0ff */
[----:B------:R-:W-:Y:S02]  /*17f60*/  PRMT R2, R12, 0x7773, RZ ;  /* 0x000077730c027816 */ /* 0x000fe400000000ff */
[----:B------:R-:W-:Y:S02]  /*17f70*/  PRMT R9, R0, 0x5410, R4 ;  /* 0x0000541000097816 */ /* 0x000fe40000000004 */
[----:B------:R-:W-:-:S04]  /*17f80*/  PRMT R0, R12, 0x7772, RZ ;  /* 0x000077720c007816 */ /* 0x000fc800000000ff */
[----:B------:R-:W-:Y:S02]  /*17f90*/  PRMT R17, R0, 0x5410, R2 ;  /* 0x0000541000117816 */ /* 0x000fe40000000002 */
[C---:B------:R-:W-:Y:S02]  /*17fa0*/  LOP3.LUT R0, R11.reuse, 0xffff, RZ, 0xc0, !PT ;  /* 0x0000ffff0b007812 */ /* 0x040fe400078ec0ff */
[----:B------:R-:W-:Y:S02]  /*17fb0*/  LOP3.LUT R2, R11, 0xff, RZ, 0xc0, !PT ;  /* 0x000000ff0b027812 */ /* 0x000fe400078ec0ff */
[----:B------:R-:W-:Y:S02]  /*17fc0*/  SHF.R.U32.HI R0, RZ, 0x8, R0 ;  /* 0x00000008ff007819 */ /* 0x000fe40000011600 */
[----:B--2---:R-:W-:Y:S02]  /*17fd0*/  LOP3.LUT R4, R5, 0xff, RZ, 0xc0, !PT ;  /* 0x000000ff05047812 */ /* 0x004fe400078ec0ff */
[----:B------:R-:W-:-:S02]  /*17fe0*/  PRMT R16, R2, 0x5410, R0 ;  /* 0x0000541002107816 */ /* 0x000fc40000000000 */
[----:B------:R-:W-:Y:S01]  /*17ff0*/  PRMT R2, R11, 0x7632, R2 ;  /* 0x000076320b027816 */ /* 0x000fe20000000002 */
[----:B------:R-:W-:Y:S01]  /*18000*/  IMAD R0, R4, 0x10000, R4 ;  /* 0x0001000004007824 */ /* 0x000fe200078e0204 */
[----:B------:R-:W-:Y:S02]  /*18010*/  SHF.R.U32.HI R5, RZ, 0x18, R11 ;  /* 0x00000018ff057819 */ /* 0x000fe4000001160b */
[----:B------:R-:W-:Y:S01]  /*18020*/  LOP3.LUT R4, R2, 0xff, RZ, 0xc0, !PT ;  /* 0x000000ff02047812 */ /* 0x000fe200078ec0ff */
[----:B------:R-:W-:Y:S01]  /*18030*/  IMAD.MOV.U32 R3, RZ, RZ, R12 ;  /* 0x000000ffff037224 */ /* 0x000fe200078e000c */
[----:B------:R-:W-:Y:S02]  /*18040*/  PRMT R6, R12, 0x7771, RZ ;  /* 0x000077710c067816 */ /* 0x000fe400000000ff */
[----:B------:R-:W-:Y:S02]  /*18050*/  PRMT R5, R4, 0x5410, R5 ;  /* 0x0000541004057816 */ /* 0x000fe40000000005 */
[----:B------:R-:W-:-:S02]  /*18060*/  LOP3.LUT R4, R13, 0xff00ff, RZ, 0xc0, !PT ;  /* 0x00ff00ff0d047812 */ /* 0x000fc400078ec0ff */
[----:B------:R-:W1:Y:S01]  /*18070*/  LDSM.16.MT88.4 R12, [R40+0x9000] ;  /* 0x00900000280c783b */ /* 0x000e620000004200 */
[----:B------:R-:W-:Y:S02]  /*18080*/  HSET2.LE.AND R2, R8, R0, PT ;  /* 0x0000000008027233 */ /* 0x000fe40003803000 */
[----:B------:R-:W-:-:S03]  /*18090*/  LOP3.LUT R3, R3, 0xff, RZ, 0xc0, !PT ;  /* 0x000000ff03037812 */ /* 0x000fc600078ec0ff */
[----:B------:R-:W-:Y:S02]  /*180a0*/  LOP3.LUT R8, R77, R2, RZ, 0xc0, !PT ;  /* 0x000000024d087212 */ /* 0x000fe400078ec0ff */
[--C-:B------:R-:W-:Y:S02]  /*180b0*/  HSET2.LE.AND R2, R7, R0.reuse, PT ;  /* 0x0000000007027233 */ /* 0x100fe40003803000 */
[----:B------:R-:W-:Y:S02]  /*180c0*/  PRMT R6, R3, 0x5410, R6 ;  /* 0x0000541003067816 */ /* 0x000fe40000000006 */
[--C-:B------:R-:W-:Y:S02]  /*180d0*/  HSET2.LE.AND R3, R9, R0.reuse, PT ;  /* 0x0000000009037233 */ /* 0x100fe40003803000 */
[----:B------:R-:W-:Y:S02]  /*180e0*/  HSET2.LE.AND R4, R4, R0, PT ;  /* 0x0000000004047233 */ /* 0x000fe40003803000 */
[----:B------:R-:W-:-:S02]  /*180f0*/  LOP3.LUT R9, R76, R2, RZ, 0xc0, !PT ;  /* 0x000000024c097212 */ /* 0x000fc400078ec0ff */
[----:B------:R-:W-:Y:S02]  /*18100*/  HSET2.LE.AND R2, R16, R0, PT ;  /* 0x0000000010027233 */ /* 0x000fe40003803000 */
[----:B------:R-:W-:Y:S01]  /*18110*/  LOP3.LUT R7, R17, 0xff00ff, RZ, 0xc0, !PT ;  /* 0x00ff00ff11077812 */ /* 0x000fe200078ec0ff */
[----:B------:R-:W-:Y:S01]  /*18120*/  IMAD.MOV.U32 R30, RZ, RZ, R10 ;  /* 0x000000ffff1e7224 */ /* 0x000fe200078e000a */
[----:B------:R-:W-:Y:S02]  /*18130*/  PRMT R31, R10, 0x7771, RZ ;  /* 0x000077710a1f7816 */ /* 0x000fe400000000ff */
[----:B------:R-:W-:Y:S02]  /*18140*/  LOP3.LUT R11, R75, R4, RZ, 0xc0, !PT ;  /* 0x000000044b0b7212 */ /* 0x000fe400078ec0ff */
[----:B------:R-:W-:Y:S02]  /*18150*/  LOP3.LUT R10, R107, R3, RZ, 0xc0, !PT ;  /* 0x000000036b0a7212 */ /* 0x000fe400078ec0ff */
[----:B------:R-:W-:-:S02]  /*18160*/  LOP3.LUT R4, R20, R2, RZ, 0xc0, !PT ;  /* 0x0000000214047212 */ /* 0x000fc400078ec0ff */
[--C-:B------:R-:W-:Y:S02]  /*18170*/  HSET2.LE.AND R2, R5, R0.reuse, PT ;  /* 0x0000000005027233 */ /* 0x100fe40003803000 */
[--C-:B------:R-:W-:Y:S02]  /*18180*/  HSET2.LE.AND R3, R6, R0.reuse, PT ;  /* 0x0000000006037233 */ /* 0x100fe40003803000 */
[----:B------:R-:W-:Y:S02]  /*18190*/  HSET2.LE.AND R7, R7, R0, PT ;  /* 0x0000000007077233 */ /* 0x000fe40003803000 */
[----:B------:R-:W-:Y:S01]  /*181a0*/  PRMT R18, R172, 0x5410, R121 ;  /* 0x00005410ac127816 */ /* 0x000fe20000000079 */
[----:B------:R-:W-:Y:S01]  /*181b0*/  @P5 HFMA2.BF16_V2 R91, -RZ.H0_H0, RZ.H0_H0, -R172.H0_H0 ;  /* 0x200000ffff5b5231 */ /* 0x000fe200003409ac */
[----:B------:R-:W-:Y:S01]  /*181c0*/  LOP3.LUT R5, R21, R2, RZ, 0xc0, !PT ;  /* 0x0000000215057212 */ /* 0x000fe200078ec0ff */
[----:B------:R-:W-:Y:S01]  /*181d0*/  @P4 HFMA2.BF16_V2 R92, -RZ.H0_H0, RZ.H0_H0, -R121.H0_H0 ;  /* 0x200000ffff5c4231 */ /* 0x000fe20000340979 */
[----:B------:R-:W-:Y:S01]  /*181e0*/  LOP3.LUT R6, R19, R3, RZ, 0xc0, !PT ;  /* 0x0000000313067212 */ /* 0x000fe200078ec0ff */
[----:B------:R-:W-:Y:S01]  /*181f0*/  @!P3 HFMA2.BF16_V2 R93, -RZ.H0_H0, RZ.H0_H0, -R123.H0_H0 ;  /* 0x200000ffff5db231 */ /* 0x000fe2000034097b */
[----:B------:R-:W-:Y:S01]  /*18200*/  LOP3.LUT R7, R18, R7, RZ, 0xc0, !PT ;  /* 0x0000000712077212 */ /* 0x000fe200078ec0ff */
[----:B------:R-:W-:-:S02]  /*18210*/  @P2 HFMA2.BF16_V2 R94, -RZ.H0_H0, RZ.H0_H0, -R189.H0_H0 ;  /* 0x200000ffff5e2231 */ /* 0x000fc400003409bd */
[----:B------:R-:W-:Y:S02]  /*18220*/  IMAD.MOV.U32 R77, RZ, RZ, R74 ;  /* 0x000000ffff4d7224 */ /* 0x000fe400078e004a */
[----:B------:R-:W-:Y:S02]  /*18230*/  @P1 HFMA2.BF16_V2 R96, -RZ.H0_H0, RZ.H0_H0, -R189.H1_H1 ;  /* 0x200000ffff601231 */ /* 0x000fe400003609bd */
[----:B------:R-:W-:Y:S02]  /*18240*/  IMAD.MOV.U32 R76, RZ, RZ, R141 ;  /* 0x000000ffff4c7224 */ /* 0x000fe400078e008d */
[----:B------:R-:W-:Y:S02]  /*18250*/  @!P0 HFMA2.BF16_V2 R97, -RZ.H0_H0, RZ.H0_H0, -R197.H1_H1 ;  /* 0x200000ffff618231 */ /* 0x000fe400003609c5 */
[----:B------:R-:W-:Y:S01]  /*18260*/  IMAD.MOV.U32 R107, RZ, RZ, R140 ;  /* 0x000000ffff6b7224 */ /* 0x000fe200078e008c */
[----:B------:R-:W-:Y:S01]  /*18270*/  MOV R141, R143 ;  /* 0x0000008f008d7202 */ /* 0x000fe20000000f00 */
[----:B------:R-:W-:Y:S01]  /*18280*/  IMAD.MOV.U32 R75, RZ, RZ, R153 ;  /* 0x000000ffff4b7224 */ /* 0x000fe200078e0099 */
[C---:B------:R-:W-:Y:S01]  /*18290*/  PRMT R246, R189.reuse, 0x7610, R246 ;  /* 0x00007610bdf67816 */ /* 0x040fe200000000f6 */
[----:B------:R-:W-:Y:S01]  /*182a0*/  IMAD.MOV.U32 R74, RZ, RZ, R152 ;  /* 0x000000ffff4a7224 */ /* 0x000fe200078e0098 */
[----:B------:R-:W-:Y:S01]  /*182b0*/  PRMT R239, R189, 0x7632, R239 ;  /* 0x00007632bdef7816 */ /* 0x000fe200000000ef */
[----:B------:R-:W-:Y:S01]  /*182c0*/  IMAD.MOV.U32 R143, RZ, RZ, R111 ;  /* 0x000000ffff8f7224 */ /* 0x000fe200078e006f */
[----:B------:R-:W-:Y:S01]  /*182d0*/  PRMT R209, R197, 0x7632, R209 ;  /* 0x00007632c5d17816 */ /* 0x000fe200000000d1 */
[----:B------:R-:W-:Y:S01]  /*182e0*/  IMAD.MOV.U32 R140, RZ, RZ, R110 ;  /* 0x000000ffff8c7224 */ /* 0x000fe200078e006e */
[----:B------:R-:W-:Y:S01]  /*182f0*/  @P5 PRMT R172, R91, 0x5410, RZ ;  /* 0x000054105bac5816 */ /* 0x000fe200000000ff */
[----:B------:R-:W-:Y:S01]  /*18300*/  IMAD.MOV.U32 R153, RZ, RZ, R109 ;  /* 0x000000ffff997224 */ /* 0x000fe200078e006d */
[----:B------:R-:W-:Y:S01]  /*18310*/  @P4 PRMT R121, R92, 0x5410, RZ ;  /* 0x000054105c794816 */ /* 0x000fe200000000ff */
[----:B------:R-:W-:Y:S01]  /*18320*/  IMAD.MOV.U32 R152, RZ, RZ, R108 ;  /* 0x000000ffff987224 */ /* 0x000fe200078e006c */
[----:B------:R-:W-:Y:S01]  /*18330*/  @!P3 PRMT R123, R93, 0x5410, RZ ;  /* 0x000054105d7bb816 */ /* 0x000fe200000000ff */
[-C--:B-1----:R-:W-:Y:S01]  /*18340*/  HMMA.16816.F32.BF16 R108, R8, R12.reuse, R136 ;  /* 0x0000000c086c723c */ /* 0x082fe20000041888 */
[----:B------:R-:W-:Y:S01]  /*18350*/  @P2 PRMT R246, R94, 0x5410, RZ ;  /* 0x000054105ef62816 */ /* 0x000fe200000000ff */
[----:B------:R-:W-:Y:S01]  /*18360*/  IMAD.MOV.U32 R136, RZ, RZ, R99 ;  /* 0x000000ffff887224 */ /* 0x000fe200078e0063 */
[----:B------:R-:W-:Y:S01]  /*18370*/  @P1 PRMT R239, R96, 0x5410, RZ ;  /* 0x0000541060ef1816 */ /* 0x000fe200000000ff */
[----:B------:R-:W-:Y:S01]  /*18380*/  IMAD.MOV.U32 R220, RZ, RZ, R98 ;  /* 0x000000ffffdc7224 */ /* 0x000fe200078e0062 */
[----:B------:R-:W-:Y:S01]  /*18390*/  @!P0 PRMT R209, R97, 0x5410, RZ ;  /* 0x0000541061d18816 */ /* 0x000fe200000000ff */
[----:B------:R-:W-:Y:S02]  /*183a0*/  STG.E.U16 desc[UR20][R42.64+-0xf0], R24 ;  /* 0xffff10182a007986 */ /* 0x000fe4000c101514 */
[C---:B------:R-:W-:Y:S02]  /*183b0*/  HMMA.16816.F32.BF16 R92, R4.reuse, R12, R168 ;  /* 0x0000000c045c723c */ /* 0x040fe400000418a8 */
[----:B------:R-:W-:Y:S04]  /*183c0*/  STG.E.U16 desc[UR20][R42.64+-0xee], R23 ;  /* 0xffff12172a007986 */ /* 0x000fe8000c101514 */
[----:B------:R-:W-:Y:S02]  /*183d0*/  LDSM.16.MT88.4 R16, [R40+0xb000] ;  /* 0x00b000002810783b */ /* 0x000fe40000004200 */
[-C--:B------:R-:W-:Y:S08]  /*183e0*/  HMMA.16816.F32.BF16 R88, R4, R14.reuse, R164 ;  /* 0x0000000e0458723c */ /* 0x080ff000000418a4 */
[----:B------:R-:W-:Y:S01]  /*183f0*/  HMMA.16816.F32.BF16 R96, R8, R14, R132 ;  /* 0x0000000e0860723c */ /* 0x000fe20000041884 */
[----:B------:R-:W1:Y:S01]  /*18400*/  LDSM.16.MT88.4 R12, [R32] ;  /* 0x00000000200c783b */ /* 0x000e620000004200 */
[----:B------:R-:W-:-:S02]  /*18410*/  IMAD.MOV.U32 R139, RZ, RZ, R77 ;  /* 0x000000ffff8b7224 */ /* 0x000fc400078e004d */
[----:B------:R-:W-:Y:S01]  /*18420*/  IMAD.MOV.U32 R138, RZ, RZ, R76 ;  /* 0x000000ffff8a7224 */ /* 0x000fe200078e004c */
[----:B------:R-:W2:Y:S01]  /*18430*/  LDSM.16.MT88.4 R24, [R40+0xa000] ;  /* 0x00a000002818783b */ /* 0x000ea20000004200 */
[----:B------:R-:W-:Y:S02]  /*18440*/  IMAD.MOV.U32 R132, RZ, RZ, R75 ;  /* 0x000000ffff847224 */ /* 0x000fe400078e004b */
[----:B------:R-:W-:Y:S01]  /*18450*/  IMAD.MOV.U32 R169, RZ, RZ, R74 ;  /* 0x000000ffffa97224 */ /* 0x000fe200078e004a */
[----:B------:R-:W-:Y:S01]  /*18460*/  STG.E.U16 desc[UR20][R48.64+-0xf0], R22 ;  /* 0xffff101630007986 */ /* 0x000fe2000c101514 */
[----:B------:R-:W-:Y:S02]  /*18470*/  IMAD.MOV.U32 R170, RZ, RZ, R72 ;  /* 0x000000ffffaa7224 */ /* 0x000fe400078e0048 */
[----:B------:R-:W-:Y:S01]  /*18480*/  IMAD.MOV.U32 R171, RZ, RZ, R73 ;  /* 0x000000ffffab7224 */ /* 0x000fe200078e0049 */
[----:B------:R-:W3:Y:S01]  /*18490*/  LDSM.16.MT88.4 R20, [R32+0x1000] ;  /* 0x001000002014783b */ /* 0x000ee20000004200 */
[-C--:B-1----:R-:W-:Y:S08]  /*184a0*/  HMMA.16816.F32.BF16 R200, R8, R12.reuse, R200 ;  /* 0x0000000c08c8723c */ /* 0x082ff000000418c8 */
[C---:B------:R-:W-:Y:S08]  /*184b0*/  HMMA.16816.F32.BF16 R76, R4.reuse, R12, R160 ;  /* 0x0000000c044c723c */ /* 0x040ff000000418a0 */
[-C--:B------:R-:W-:Y:S08]  /*184c0*/  HMMA.16816.F32.BF16 R72, R4, R14.reuse, R156 ;  /* 0x0000000e0448723c */ /* 0x080ff0000004189c */
[----:B------:R-:W-:Y:S01]  /*184d0*/  HMMA.16816.F32.BF16 R184, R8, R14, R184 ;  /* 0x0000000e08b8723c */ /* 0x000fe200000418b8 */
[----:B------:R-:W1:Y:S01]  /*184e0*/  LDSM.16.MT88.4 R12, [R32+0x2000] ;  /* 0x00200000200c783b */ /* 0x000e620000004200 */
[----:B------:R-:W-:-:S02]  /*184f0*/  IMAD.MOV.U32 R2, RZ, RZ, R140 ;  /* 0x000000ffff027224 */ /* 0x000fc400078e008c */
[----:B------:R-:W-:Y:S02]  /*18500*/  IMAD.MOV.U32 R137, RZ, RZ, R107 ;  /* 0x000000ffff897224 */ /* 0x000fe400078e006b */
[----:B------:R-:W-:Y:S02]  /*18510*/  IMAD.MOV.U32 R106, RZ, RZ, R153 ;  /* 0x000000ffff6a7224 */ /* 0x000fe400078e0099 */
[----:B------:R-:W-:Y:S02]  /*18520*/  IMAD.MOV.U32 R107, RZ, RZ, R152 ;  /* 0x000000ffff6b7224 */ /* 0x000fe400078e0098 */
[----:B------:R-:W-:Y:S02]  /*18530*/  IMAD.MOV.U32 R153, RZ, RZ, R143 ;  /* 0x000000ffff997224 */ /* 0x000fe400078e008f */
[----:B------:R-:W-:Y:S02]  /*18540*/  IMAD.MOV.U32 R152, RZ, RZ, R142 ;  /* 0x000000ffff987224 */ /* 0x000fe400078e008e */
[----:B------:R-:W-:-:S02]  /*18550*/  IMAD.MOV.U32 R3, RZ, RZ, R141 ;  /* 0x000000ffff037224 */ /* 0x000fc400078e008d */
[----:B------:R-:W-:Y:S01]  /*18560*/  IMAD.MOV.U32 R163, RZ, RZ, R2 ;  /* 0x000000ffffa37224 */ /* 0x000fe200078e0002 */
[----:B------:R-:W-:Y:S01]  /*18570*/  LOP3.LUT R2, R30, 0xff, RZ, 0xc0, !PT ;  /* 0x000000ff1e027812 */ /* 0x000fe200078ec0ff */
[-C--:B--2---:R-:W-:Y:S01]  /*18580*/  HMMA.16816.F32.BF16 R192, R8, R24.reuse, R192 ;  /* 0x0000001808c0723c */ /* 0x084fe200000418c0 */
        /* <DEDUP_REMOVED lines=10> */
[----:B------:R-:W-:Y:S01]  /*18630*/  MOV R119, R169 ;  /* 0x000000a900777202 */ /* 0x000fe20000000f00 */
[----:B------:R-:W-:Y:S02]  /*18640*/  IMAD.MOV.U32 R116, RZ, RZ, R170 ;  /* 0x000000ffff747224 */ /* 0x000fe400078e00aa */
[----:B------:R-:W-:Y:S02]  /*18650*/  IMAD.MOV.U32 R117, RZ, RZ, R171 ;  /* 0x000000ffff757224 */ /* 0x000fe400078e00ab */
[----:B------:R-:W-:-:S02]  /*18660*/  IMAD.MOV.U32 R133, RZ, RZ, R155 ;  /* 0x000000ffff857224 */ /* 0x000fc400078e009b */
[----:B------:R-:W-:Y:S01]  /*18670*/  IMAD.MOV.U32 R24, RZ, RZ, R154 ;  /* 0x000000ffff187224 */ /* 0x000fe200078e009a */
[----:B------:R-:W-:Y:S01]  /*18680*/  HMMA.16816.F32.BF16 R164, R8, R18, R176 ;  /* 0x0000001208a4723c */ /* 0x000fe200000418b0 */
[----:B------:R-:W-:Y:S01]  /*18690*/  IMAD.MOV.U32 R118, RZ, RZ, R3 ;  /* 0x000000ffff767224 */ /* 0x000fe200078e0003 */
[----:B------:R-:W-:-:S06]  /*186a0*/  PRMT R3, R50, 0x7772, RZ ;  /* 0x0000777232037816 */ /* 0x000fcc00000000ff */
[C---:B------:R-:W-:Y:S08]  /*186b0*/  HMMA.16816.F32.BF16 R64, R4.reuse, R26, R64 ;  /* 0x0000001a0440723c */ /* 0x040ff00000041840 */
[C---:B---3--:R-:W-:Y:S08]  /*186c0*/  HMMA.16816.F32.BF16 R60, R4.reuse, R20, R60 ;  /* 0x00000014043c723c */ /* 0x048ff0000004183c */
[C---:B------:R-:W-:Y:S08]  /*186d0*/  HMMA.16816.F32.BF16 R56, R4.reuse, R22, R56 ;  /* 0x000000160438723c */ /* 0x040ff00000041838 */
[C---:B------:R-:W-:Y:S08]  /*186e0*/  HMMA.16816.F32.BF16 R52, R4.reuse, R16, R52 ;  /* 0x000000100434723c */ /* 0x040ff00000041834 */
[C---:B------:R-:W-:Y:S08]  /*186f0*/  HMMA.16816.F32.BF16 R36, R4.reuse, R18, R36 ;  /* 0x000000120424723c */ /* 0x040ff00000041824 */
[C---:B-1----:R-:W-:Y:S08]  /*18700*/  HMMA.16816.F32.BF16 R84, R4.reuse, R12, R84 ;  /* 0x0000000c0454723c */ /* 0x042ff00000041854 */
[----:B------:R-:W-:Y:S01]  /*18710*/  HMMA.16816.F32.BF16 R80, R4, R14, R80 ;  /* 0x0000000e0450723c */ /* 0x000fe20000041850 */
[----:B------:R-:W-:Y:S01]  /*18720*/  PRMT R4, R50, 0x7773, RZ ;  /* 0x0000777332047816 */ /* 0x000fe200000000ff */
[----:B------:R-:W-:-:S06]  /*18730*/  IMAD.MOV.U32 R6, RZ, RZ, R50 ;  /* 0x000000ffff067224 */ /* 0x000fcc00078e0032 */
[C---:B------:R-:W-:Y:S08]  /*18740*/  HMMA.16816.F32.BF16 R144, R8.reuse, R20, R112 ;  /* 0x000000140890723c */ /* 0x040ff00000041870 */
[C---:B------:R-:W-:Y:S08]  /*18750*/  HMMA.16816.F32.BF16 R152, R8.reuse, R22, R124 ;  /* 0x000000160898723c */ /* 0x040ff0000004187c */
[C---:B------:R-:W-:Y:S08]  /*18760*/  HMMA.16816.F32.BF16 R156, R8.reuse, R16, R128 ;  /* 0x00000010089c723c */ /* 0x040ff00000041880 */
[C---:B------:R-:W-:Y:S08]  /*18770*/  HMMA.16816.F32.BF16 R168, R8.reuse, R12, R232 ;  /* 0x0000000c08a8723c */ /* 0x040ff000000418e8 */
[----:B------:R-:W-:Y:S01]  /*18780*/  HMMA.16816.F32.BF16 R176, R8, R14, R240 ;  /* 0x0000000e08b0723c */ /* 0x000fe200000418f0 */
[----:B------:R-:W-:Y:S01]  /*18790*/  PRMT R10, R2, 0x5410, R31 ;  /* 0x00005410020a7816 */ /* 0x000fe2000000001f */
[----:B------:R-:W1:Y:S01]  /*187a0*/  LDSM.16.MT88.4 R16, [R40+0xa400] ;  /* 0x00a400002810783b */ /* 0x000e620000004200 */
[----:B------:R-:W-:-:S02]  /*187b0*/  PRMT R2, R28, 0x7632, R2 ;  /* 0x000076321c027816 */ /* 0x000fc40000000002 */
[----:B------:R-:W-:Y:S01]  /*187c0*/  PRMT R8, R3, 0x5410, R4 ;  /* 0x0000541003087816 */ /* 0x000fe20000000004 */
[----:B------:R-:W-:Y:S01]  /*187d0*/  LDSM.16.MT88.4 R20, [R32+0x400] ;  /* 0x000400002014783b */ /* 0x000fe20000004200 */
[----:B------:R-:W-:Y:S02]  /*187e0*/  LOP3.LUT R3, R28, 0xffff, RZ, 0xc0, !PT ;  /* 0x0000ffff1c037812 */ /* 0x000fe400078ec0ff */
[----:B------:R-:W-:Y:S01]  /*187f0*/  SHF.R.U32.HI R4, RZ, 0x18, R28 ;  /* 0x00000018ff047819 */ /* 0x000fe2000001161c */
[----:B------:R-:W-:Y:S01]  /*18800*/  LDSM.16.MT88.4 R12, [R32+0x1400] ;  /* 0x00140000200c783b */ /* 0x000fe20000004200 */
[----:B------:R-:W-:Y:S02]  /*18810*/  LOP3.LUT R2, R2, 0xff, RZ, 0xc0, !PT ;  /* 0x000000ff02027812 */ /* 0x000fe400078ec0ff */
[----:B------:R-:W-:Y:S02]  /*18820*/  PRMT R7, R50, 0x7771, RZ ;  /* 0x0000777132077816 */ /* 0x000fe400000000ff */
[----:B------:R-:W-:-:S02]  /*18830*/  LOP3.LUT R6, R6, 0xff, RZ, 0xc0, !PT ;  /* 0x000000ff06067812 */ /* 0x000fc400078ec0ff */
[----:B------:R-:W-:Y:S02]  /*18840*/  LOP3.LUT R5, R28, 0xff, RZ, 0xc0, !PT ;  /* 0x000000ff1c057812 */ /* 0x000fe400078ec0ff */
[----:B------:R-:W-:Y:S02]  /*18850*/  SHF.R.U32.HI R3, RZ, 0x8, R3 ;  /* 0x00000008ff037819 */ /* 0x000fe40000011603 */
[----:B------:R-:W-:Y:S02]  /*18860*/  PRMT R9, R2, 0x5410, R4 ;  /* 0x0000541002097816 */ /* 0x000fe40000000004 */
[----:B------:R-:W-:Y:S02]  /*18870*/  PRMT R2, R29, 0x7632, R2 ;  /* 0x000076321d027816 */ /* 0x000fe40000000002 */
[----:B------:R-:W-:Y:S02]  /*18880*/  PRMT R6, R6, 0x5410, R7 ;  /* 0x0000541006067816 */ /* 0x000fe40000000007 */
[----:B------:R-:W-:-:S02]  /*18890*/  PRMT R7, R5, 0x5410, R3 ;  /* 0x0000541005077816 */ /* 0x000fc40000000003 */
[----:B------:R-:W-:Y:S02]  /*188a0*/  LOP3.LUT R3, R2, 0xff, RZ, 0xc0, !PT ;  /* 0x000000ff02037812 */ /* 0x000fe400078ec0ff */
[----:B------:R-:W-:Y:S02]  /*188b0*/  SHF.R.U32.HI R2, RZ, 0x18, R29 ;  /* 0x00000018ff027819 */ /* 0x000fe4000001161d */
[----:B------:R-:W-:Y:S02]  /*188c0*/  LOP3.LUT R5, R29, 0xff, RZ, 0xc0, !PT ;  /* 0x000000ff1d057812 */ /* 0x000fe400078ec0ff */
[----:B------:R-:W-:Y:S02]  /*188d0*/  PRMT R4, R3, 0x5410, R2 ;  /* 0x0000541003047816 */ /* 0x000fe40000000002 */
[----:B------:R-:W-:Y:S02]  /*188e0*/  LOP3.LUT R2, R29, 0xffff, RZ, 0xc0, !PT ;  /* 0x0000ffff1d027812 */ /* 0x000fe400078ec0ff */
[----:B------:R-:W2:Y:S02]  /*188f0*/  LDSM.16.MT88.4 R28, [R40+0xb400] ;  /* 0x00b40000281c783b */ /* 0x000ea40000004200 */
[----:B------:R-:W-:-:S02]  /*18900*/  SHF.R.U32.HI R3, RZ, 0x8, R2 ;  /* 0x00000008ff037819 */ /* 0x000fc40000011602 */
[----:B------:R-:W-:Y:S02]  /*18910*/  HSET2.LE.AND R2, R4, R0, PT ;  /* 0x0000000004027233 */ /* 0x000fe40003803000 */
[----:B------:R-:W-:Y:S01]  /*18920*/  PRMT R4, R5, 0x5410, R3 ;  /* 0x0000541005047816 */ /* 0x000fe20000000003 */
[----:B------:R-:W-:-:S05]  /*18930*/  IMAD.MOV.U32 R3, RZ, RZ, R104 ;  /* 0x000000ffff037224 */ /* 0x000fca00078e0068 */
[----:B------:R-:W-:Y:S02]  /*18940*/  LOP3.LUT R5, R3, R2, RZ, 0xc0, !PT ;  /* 0x0000000203057212 */ /* 0x000fe400078ec0ff */
[----:B------:R-:W-:Y:S01]  /*18950*/  HSET2.LE.AND R2, R6, R0, PT ;  /* 0x0000000006027233 */ /* 0x000fe20003803000 */
[----:B------:R-:W-:Y:S01]  /*18960*/  IMAD.MOV.U32 R6, RZ, RZ, R51 ;  /* 0x000000ffff067224 */ /* 0x000fe200078e0033 */
[----:B------:R-:W-:-:S04]  /*18970*/  LOP3.LUT R3, R8, 0xff00ff, RZ, 0xc0, !PT ;  /* 0x00ff00ff08037812 */ /* 0x000fc800078ec0ff */
[----:B------:R-:W-:Y:S02]  /*18980*/  LOP3.LUT R6, R6, R2, RZ, 0xc0, !PT ;  /* 0x0000000206067212 */ /* 0x000fe400078ec0ff */
[--C-:B------:R-:W-:Y:S02]  /*18990*/  HSET2.LE.AND R2, R3, R0.reuse, PT ;  /* 0x0000000003027233 */ /* 0x100fe40003803000 */
[--C-:B------:R-:W-:Y:S01]  /*189a0*/  HSET2.LE.AND R3, R7, R0.reuse, PT ;  /* 0x0000000007037233 */ /* 0x100fe20003803000 */
[----:B------:R-:W-:Y:S01]  /*189b0*/  IMAD.MOV.U32 R7, RZ, RZ, R41 ;  /* 0x000000ffff077224 */ /* 0x000fe200078e0029 */
[----:B------:R-:W-:Y:S01]  /*189c0*/  HSET2.LE.AND R4, R4, R0, PT ;  /* 0x0000000004047233 */ /* 0x000fe20003803000 */
[----:B------:R-:W-:Y:S02]  /*189d0*/  IMAD.MOV.U32 R41, RZ, RZ, R25 ;  /* 0x000000ffff297224 */ /* 0x000fe400078e0019 */
[----:B------:R-:W-:Y:S02]  /*189e0*/  LOP3.LUT R8, R24, R3, RZ, 0xc0, !PT ;  /* 0x0000000318087212 */ /* 0x000fe400078ec0ff */
[----:B------:R-:W-:Y:S01]  /*189f0*/  LOP3.LUT R7, R7, R2, RZ, 0xc0, !PT ;  /* 0x0000000207077212 */ /* 0x000fe200078ec0ff */
[----:B------:R-:W3:Y:S01]  /*18a00*/  LDSM.16.MT88.4 R24, [R40+0x9400] ;  /* 0x009400002818783b */ /* 0x000ee20000004200 */
[----:B------:R-:W-:-:S07]  /*18a10*/  LOP3.LUT R4, R105, R4, RZ, 0xc0, !PT ;  /* 0x0000000469047212 */ /* 0x000fce00078ec0ff */
[C---:B-1----:R-:W-:Y:S08]  /*18a20*/  HMMA.16816.F32.BF16 R124, R4.reuse, R18, R64 ;  /* 0x00000012047c723c */ /* 0x042ff00000041840 */
[----:B--2---:R-:W-:Y:S01]  /*18a30*/  HMMA.16816.F32.BF16 R64, R4, R30, R36 ;  /* 0x0000001e0440723c */ /* 0x004fe20000041824 */
[----:B------:R-:W1:Y:S01]  /*18a40*/  LDSM.16.MT88.4 R36, [R32+0x2400] ;  /* 0x002400002024783b */ /* 0x000e620000004200 */
[----:B------:R-:W-:Y:S01]  /*18a50*/  MOV R241, R160 ;  /* 0x000000a000f17202 */ /* 0x000fe20000000f00 */
        /* <DEDUP_REMOVED lines=8> */
[----:B---3--:R-:W-:Y:S01]  /*18ae0*/  HMMA.16816.F32.BF16 R160, R4, R24, R92 ;  /* 0x0000001804a0723c */ /* 0x008fe2000004185c */
[----:B------:R-:W-:Y:S02]  /*18af0*/  IMAD.MOV.U32 R93, RZ, RZ, R148 ;  /* 0x000000ffff5d7224 */ /* 0x000fe400078e0094 */
[----:B------:R-:W-:-:S05]  /*18b00*/  IMAD.MOV.U32 R92, RZ, RZ, R150 ;  /* 0x000000ffff5c7224 */ /* 0x000fca00078e0096 */
[----:B------:R-:W-:Y:S01]  /*18b10*/  HMMA.16816.F32.BF16 R148, R4, R26, R88 ;  /* 0x0000001a0494723c */ /* 0x000fe20000041858 */
[----:B------:R-:W-:Y:S02]  /*18b20*/  IMAD.MOV.U32 R90, RZ, RZ, R138 ;  /* 0x000000ffff5a7224 */ /* 0x000fe400078e008a */
[----:B------:R-:W-:Y:S02]  /*18b30*/  IMAD.MOV.U32 R91, RZ, RZ, R139 ;  /* 0x000000ffff5b7224 */ /* 0x000fe400078e008b */
[----:B------:R-:W-:-:S03]  /*18b40*/  IMAD.MOV.U32 R94, RZ, RZ, R116 ;  /* 0x000000ffff5e7224 */ /* 0x000fc600078e0074 */
[C---:B------:R-:W-:Y:S01]  /*18b50*/  HMMA.16816.F32.BF16 R136, R4.reuse, R20, R76 ;  /* 0x000000140488723c */ /* 0x040fe2000004184c */
[----:B------:R-:W-:Y:S02]  /*18b60*/  IMAD.MOV.U32 R77, RZ, RZ, R133 ;  /* 0x000000ffff4d7224 */ /* 0x000fe400078e0085 */
[----:B------:R-:W-:Y:S02]  /*18b70*/  IMAD.MOV.U32 R78, RZ, RZ, R134 ;  /* 0x000000ffff4e7224 */ /* 0x000fe400078e0086 */
[----:B------:R-:W-:Y:S02]  /*18b80*/  IMAD.MOV.U32 R79, RZ, RZ, R135 ;  /* 0x000000ffff4f7224 */ /* 0x000fe400078e0087 */
[----:B------:R-:W-:Y:S01]  /*18b90*/  IMAD.MOV.U32 R95, RZ, RZ, R117 ;  /* 0x000000ffff5f7224 */ /* 0x000fe200078e0075 */
[----:B------:R-:W-:Y:S01]  /*18ba0*/  HMMA.16816.F32.BF16 R132, R4, R22, R72 ;  /* 0x000000160484723c */ /* 0x000fe20000041848 */
[----:B------:R-:W-:Y:S01]  /*18bb0*/  IMAD.MOV.U32 R234, RZ, RZ, R118 ;  /* 0x000000ffffea7224 */ /* 0x000fe200078e0076 */
[----:B------:R-:W-:Y:S01]  /*18bc0*/  MOV R74, R106 ;  /* 0x0000006a004a7202 */ /* 0x000fe20000000f00 */
[----:B------:R-:W-:-:S02]  /*18bd0*/  IMAD.MOV.U32 R11, RZ, RZ, R119 ;  /* 0x000000ffff0b7224 */ /* 0x000fc400078e0077 */
[----:B------:R-:W-:-:S03]  /*18be0*/  IMAD.MOV.U32 R75, RZ, RZ, R107 ;  /* 0x000000ffff4b7224 */ /* 0x000fc600078e006b */
[----:B------:R-:W-:Y:S01]  /*18bf0*/  HMMA.16816.F32.BF16 R116, R4, R12, R60 ;  /* 0x0000000c0474723c */ /* 0x000fe2000004183c */
[----:B------:R-:W-:-:S07]  /*18c00*/  HSET2.LE.AND R2, R9, R0, PT ;  /* 0x0000000009027233 */ /* 0x000fce0003803000 */
[----:B------:R-:W-:Y:S01]  /*18c10*/  HMMA.16816.F32.BF16 R104, R4, R28, R52 ;  /* 0x0000001c0468723c */ /* 0x000fe20000041834 */
[----:B------:R-:W-:-:S07]  /*18c20*/  HSET2.LE.AND R3, R10, R0, PT ;  /* 0x000000000a037233 */ /* 0x000fce0003803000 */
        /* <DEDUP_REMOVED lines=11> */
[----:B------:R-:W-:-:S03]  /*18ce0*/  PRMT R5, R204, 0x7772, RZ ;  /* 0x00007772cc057816 */ /* 0x000fc600000000ff */
[----:B------:R-:W-:Y:S01]  /*18cf0*/  HMMA.16816.F32.BF16 R88, R8, R20, R200 ;  /* 0x000000140858723c */ /* 0x000fe200000418c8 */
[----:B------:R-:W-:Y:S02]  /*18d00*/  IMAD.MOV.U32 R202, RZ, RZ, R74 ;  /* 0x000000ffffca7224 */ /* 0x000fe400078e004a */
[----:B------:R-:W-:Y:S01]  /*18d10*/  IMAD.MOV.U32 R203, RZ, RZ, R75 ;  /* 0x000000ffffcb7224 */ /* 0x000fe200078e004b */
[----:B------:R-:W-:-:S04]  /*18d20*/  LOP3.LUT R2, R33, 0xffff, RZ, 0xc0, !PT ;  /* 0x0000ffff21027812 */ /* 0x000fc800078ec0ff */
[----:B------:R-:W-:Y:S01]  /*18d30*/  HMMA.16816.F32.BF16 R80, R8, R16, R192 ;  /* 0x000000100850723c */ /* 0x000fe200000418c0 */
[----:B------:R-:W-:Y:S01]  /*18d40*/  IMAD.MOV.U32 R192, RZ, RZ, R41 ;  /* 0x000000ffffc07224 */ /* 0x000fe200078e0029 */
[----:B------:R-:W-:Y:S01]  /*18d50*/  PRMT R41, R5, 0x5410, R6 ;  /* 0x0000541005297816 */ /* 0x000fe20000000006 */
[----:B------:R-:W-:Y:S01]  /*18d60*/  IMAD.MOV.U32 R201, RZ, RZ, R77 ;  /* 0x000000ffffc97224 */ /* 0x000fe200078e004d */
[----:B------:R-:W-:Y:S01]  /*18d70*/  LOP3.LUT R6, R7, 0xff, RZ, 0xc0, !PT ;  /* 0x000000ff07067812 */ /* 0x000fe200078ec0ff */
[----:B------:R-:W-:-:S03]  /*18d80*/  IMAD.MOV.U32 R200, RZ, RZ, R78 ;  /* 0x000000ffffc87224 */ /* 0x000fc600078e004e */
[C---:B------:R-:W-:Y:S01]  /*18d90*/  HMMA.16816.F32.BF16 R72, R8.reuse, R12, R144 ;  /* 0x0000000c0848723c */ /* 0x040fe20000041890 */
[----:B------:R-:W-:Y:S01]  /*18da0*/  PRMT R12, R204, 0x7771, RZ ;  /* 0x00007771cc0c7816 */ /* 0x000fe200000000ff */
[----:B------:R-:W-:Y:S01]  /*18db0*/  IMAD.MOV.U32 R195, RZ, RZ, R79 ;  /* 0x000000ffffc37224 */ /* 0x000fe200078e004f */
[C---:B------:R-:W-:Y:S01]  /*18dc0*/  LOP3.LUT R4, R33.reuse, 0xff, RZ, 0xc0, !PT ;  /* 0x000000ff21047812 */ /* 0x040fe200078ec0ff */
[----:B------:R-:W-:Y:S01]  /*18dd0*/  IMAD.MOV.U32 R194, RZ, RZ, R92 ;  /* 0x000000ffffc27224 */ /* 0x000fe200078e005c */
[----:B------:R-:W-:Y:S01]  /*18de0*/  SHF.R.U32.HI R2, RZ, 0x8, R2 ;  /* 0x00000008ff027819 */ /* 0x000fe20000011602 */
[----:B------:R-:W-:Y:S02]  /*18df0*/  IMAD.MOV.U32 R193, RZ, RZ, R93 ;  /* 0x000000ffffc17224 */ /* 0x000fe400078e005d */
[C---:B------:R-:W-:Y:S01]  /*18e00*/  HMMA.16816.F32.BF16 R76, R8.reuse, R18, R140 ;  /* 0x00000012084c723c */ /* 0x040fe2000004188c */
[----:B------:R-:W-:Y:S01]  /*18e10*/  IMAD.MOV.U32 R142, RZ, RZ, R94 ;  /* 0x000000ffff8e7224 */ /* 0x000fe200078e005e */
[----:B------:R-:W-:Y:S01]  /*18e20*/  PRMT R6, R6, 0x5410, R12 ;  /* 0x0000541006067816 */ /* 0x000fe2000000000c */
[----:B------:R-:W-:Y:S01]  /*18e30*/  IMAD.MOV.U32 R143, RZ, RZ, R95 ;  /* 0x000000ffff8f7224 */ /* 0x000fe200078e005f */
[----:B------:R-:W-:Y:S01]  /*18e40*/  PRMT R3, R33, 0x7632, R3 ;  /* 0x0000763221037816 */ /* 0x000fe20000000003 */
[----:B------:R-:W-:Y:S03]  /*18e50*/  LDSM.16.MT88.4 R16, [R40+0xb800] ;  /* 0x00b800002810783b */ /* 0x000fe60000004200 */
[----:B------:R-:W-:Y:S01]  /*18e60*/  HMMA.16816.F32.BF16 R108, R8, R24, R108 ;  /* 0x00000018086c723c */ /* 0x000fe2000004186c */
[----:B------:R-:W-:-:S07]  /*18e70*/  PRMT R2, R4, 0x5410, R2 ;  /* 0x0000541004027816 */ /* 0x000fce0000000002 */
[----:B------:R-:W-:Y:S01]  /*18e80*/  HMMA.16816.F32.BF16 R96, R8, R26, R96 ;  /* 0x0000001a0860723c */ /* 0x000fe20000041860 */
[----:B------:R-:W1:Y:S01]  /*18e90*/  LDSM.16.MT88.4 R24, [R40+0x9800] ;  /* 0x009800002818783b */ /* 0x000e620000004200 */
[----:B------:R-:W-:-:S06]  /*18ea0*/  SHF.R.U32.HI R5, RZ, 0x18, R33 ;  /* 0x00000018ff057819 */ /* 0x000fcc0000011621 */
[----:B------:R-:W-:Y:S01]  /*18eb0*/  HMMA.16816.F32.BF16 R84, R8, R22, R184 ;  /* 0x000000160854723c */ /* 0x000fe200000418b8 */
[----:B------:R-:W2:Y:S01]  /*18ec0*/  LDSM.16.MT88.4 R20, [R32+0x800] ;  /* 0x000800002014783b */ /* 0x000ea20000004200 */
[----:B------:R-:W-:-:S06]  /*18ed0*/  LOP3.LUT R3, R3, 0xff, RZ, 0xc0, !PT ;  /* 0x000000ff03037812 */ /* 0x000fcc00078ec0ff */
[C---:B------:R-:W-:Y:S01]  /*18ee0*/  HMMA.16816.F32.BF16 R56, R8.reuse, R14, R152 ;  /* 0x0000000e0838723c */ /* 0x040fe20000041898 */
[----:B------:R-:W3:Y:S07]  /*18ef0*/  LDSM.16.MT88.4 R12, [R40+0xa800] ;  /* 0x00a80000280c783b */ /* 0x000eee0000004200 */
[C---:B------:R-:W-:Y:S08]  /*18f00*/  HMMA.16816.F32.BF16 R68, R8.reuse, R28, R156 ;  /* 0x0000001c0844723c */ /* 0x040ff0000004189c */
[C---:B------:R-:W-:Y:S01]  /*18f10*/  HMMA.16816.F32.BF16 R92, R8.reuse, R30, R164 ;  /* 0x0000001e085c723c */ /* 0x040fe200000418a4 */
[----:B------:R-:W-:Y:S07]  /*18f20*/  LDSM.16.MT88.4 R28, [R32+0x2800] ;  /* 0x00280000201c783b */ /* 0x000fee0000004200 */
[C---:B------:R-:W-:Y:S08]  /*18f30*/  HMMA.16816.F32.BF16 R184, R8.reuse, R36, R168 ;  /* 0x0000002408b8723c */ /* 0x040ff000000418a8 */
[----:B------:R-:W-:Y:S01]  /*18f40*/  HMMA.16816.F32.BF16 R176, R8, R38, R176 ;  /* 0x0000002608b0723c */ /* 0x000fe200000418b0 */
[----:B------:R-:W4:Y:S01]  /*18f50*/  LDSM.16.MT88.4 R8, [R32+0x1800] ;  /* 0x001800002008783b */ /* 0x000f220000004200 */
[----:B------:R-:W-:Y:S01]  /*18f60*/  HSET2.LE.AND R2, R2, R0, PT ;  /* 0x0000000002027233 */ /* 0x000fe20003803000 */
[----:B------:R-:W-:Y:S01]  /*18f70*/  IMAD.MOV.U32 R4, RZ, RZ, R175 ;  /* 0x000000ffff047224 */ /* 0x000fe200078e00af */
[----:B------:R-:W-:-:S04]  /*18f80*/  PRMT R3, R3, 0x5410, R5 ;  /* 0x0000541003037816 */ /* 0x000fc80000000005 */
        /* <DEDUP_REMOVED lines=13> */
[----:B------:R-:W-:Y:S01]  /*19060*/  PRMT R2, R180, 0x7772, RZ ;  /* 0x00007772b4027816 */ /* 0x000fe200000000ff */
[----:B------:R-:W-:Y:S01]  /*19070*/  IMAD.MOV.U32 R182, RZ, RZ, R192 ;  /* 0x000000ffffb67224 */ /* 0x000fe200078e00c0 */
[----:B------:R-:W-:Y:S01]  /*19080*/  MOV R38, R195 ;  /* 0x000000c300267202 */ /* 0x000fe20000000f00 */
        /* <DEDUP_REMOVED lines=9> */
[C---:B--2---:R-:W-:Y:S08]  /*19120*/  HMMA.16816.F32.BF16 R160, R4.reuse, R20, R136 ;  /* 0x0000001404a0723c */ /* 0x044ff00000041888 */
[C---:B------:R-:W-:Y:S01]  /*19130*/  HMMA.16816.F32.BF16 R156, R4.reuse, R22, R132 ;  /* 0x00000016049c723c */ /* 0x040fe20000041884 */
[----:B------:R-:W-:Y:S01]  /*19140*/  PRMT R33, R180, 0x7771, RZ ;  /* 0x00007771b4217816 */ /* 0x000fe200000000ff */
[----:B------:R-:W-:Y:S06]  /*19150*/  STG.E.U16 desc[UR20][R48.64+-0xee], R238 ;  /* 0xffff12ee30007986 */ /* 0x000fec000c101514 */
[C---:B---3--:R-:W-:Y:S08]  /*19160*/  HMMA.16816.F32.BF16 R152, R4.reuse, R12, R128 ;  /* 0x0000000c0498723c */ /* 0x048ff00000041880 */
[C---:B------:R-:W-:Y:S08]  /*19170*/  HMMA.16816.F32.BF16 R148, R4.reuse, R14, R124 ;  /* 0x0000000e0494723c */ /* 0x040ff0000004187c */
[C---:B----4-:R-:W-:Y:S08]  /*19180*/  HMMA.16816.F32.BF16 R144, R4.reuse, R8, R116 ;  /* 0x000000080490723c */ /* 0x050ff00000041874 */
[C---:B------:R-:W-:Y:S08]  /*19190*/  HMMA.16816.F32.BF16 R140, R4.reuse, R10, R112 ;  /* 0x0000000a048c723c */ /* 0x040ff00000041870 */
[C---:B------:R-:W-:Y:S08]  /*191a0*/  HMMA.16816.F32.BF16 R104, R4.reuse, R16, R104 ;  /* 0x000000100468723c */ /* 0x040ff00000041868 */
[C---:B------:R-:W-:Y:S08]  /*191b0*/  HMMA.16816.F32.BF16 R64, R4.reuse, R18, R64 ;  /* 0x000000120440723c */ /* 0x040ff00000041840 */
[C---:B------:R-:W-:Y:S08]  /*191c0*/  HMMA.16816.F32.BF16 R192, R4.reuse, R28, R60 ;  /* 0x0000001c04c0723c */ /* 0x040ff0000004183c */
[----:B------:R-:W-:Y:S01]  /*191d0*/  HMMA.16816.F32.BF16 R200, R4, R30, R52 ;  /* 0x0000001e04c8723c */ /* 0x000fe20000041834 */
[----:B------:R-:W-:Y:S01]  /*191e0*/  PRMT R7, R2, 0x5410, R3 ;  /* 0x0000541002077816 */ /* 0x000fe20000000003 */
[----:B------:R-:W-:Y:S01]  /*191f0*/  STG.E.U16 desc[UR20][R204.64+-0xf0], R174 ;  /* 0xffff10aecc007986 */ /* 0x000fe2000c101514 */
[----:B------:R-:W-:-:S02]  /*19200*/  LOP3.LUT R2, R46, 0xffff, RZ, 0xc0, !PT ;  /* 0x0000ffff2e027812 */ /* 0x000fc400078ec0ff */
[C---:B------:R-:W-:Y:S01]  /*19210*/  LOP3.LUT R3, R46.reuse, 0xff, RZ, 0xc0, !PT ;  /* 0x000000ff2e037812 */ /* 0x040fe200078ec0ff */
[----:B------:R-:W1:Y:S01]  /*19220*/  LDSM.16.MT88.4 R132, [R40+0x9c00] ;  /* 0x009c00002884783b */ /* 0x000e620000004200 */
[----:B------:R-:W-:Y:S01]  /*19230*/  SHF.R.U32.HI R2, RZ, 0x8, R2 ;  /* 0x00000008ff027819 */ /* 0x000fe20000011602 */
[----:B------:R-:W-:Y:S02]  /*19240*/  IMAD.MOV.U32 R6, RZ, RZ, R180 ;  /* 0x000000ffff067224 */ /* 0x000fe400078e00b4 */
[----:B------:R-:W2:Y:S01]  /*19250*/  LDSM.16.MT88.4 R124, [R32+0xc00] ;  /* 0x000c0000207c783b */ /* 0x000ea20000004200 */
[--C-:B------:R-:W-:Y:S02]  /*19260*/  PRMT R4, R3, 0x5410, R2.reuse ;  /* 0x0000541003047816 */ /* 0x100fe40000000002 */
[----:B------:R-:W-:Y:S01]  /*19270*/  PRMT R2, R46, 0x7632, R2 ;  /* 0x000076322e027816 */ /* 0x000fe20000000002 */
[----:B------:R-:W3:Y:S01]  /*19280*/  LDSM.16.MT88.4 R116, [R40+0xac00] ;  /* 0x00ac00002874783b */ /* 0x000ee20000004200 */
[----:B------:R-:W-:-:S02]  /*19290*/  SHF.R.U32.HI R5, RZ, 0x18, R46 ;  /* 0x00000018ff057819 */ /* 0x000fc4000001162e */
[----:B------:R-:W-:Y:S02]  /*192a0*/  LOP3.LUT R3, R2, 0xff, RZ, 0xc0, !PT ;  /* 0x000000ff02037812 */ /* 0x000fe400078ec0ff */
[----:B------:R-:W-:Y:S02]  /*192b0*/  LOP3.LUT R6, R6, 0xff, RZ, 0xc0, !PT ;  /* 0x000000ff06067812 */ /* 0x000fe400078ec0ff */
[----:B------:R-:W-:Y:S02]  /*192c0*/  HSET2.LE.AND R2, R4, R0, PT ;  /* 0x0000000004027233 */ /* 0x000fe40003803000 */
[----:B------:R-:W-:Y:S02]  /*192d0*/  PRMT R3, R3, 0x5410, R5 ;  /* 0x0000541003037816 */ /* 0x000fe40000000005 */
[----:B------:R-:W-:Y:S02]  /*192e0*/  PRMT R6, R6, 0x5410, R33 ;  /* 0x0000541006067816 */ /* 0x000fe40000000021 */
[----:B------:R-:W-:-:S02]  /*192f0*/  LOP3.LUT R7, R7, 0xff00ff, RZ, 0xc0, !PT ;  /* 0x00ff00ff07077812 */ /* 0x000fc400078ec0ff */
[----:B------:R-:W-:Y:S02]  /*19300*/  LOP3.LUT R4, R182, R2, RZ, 0xc0, !PT ;  /* 0x00000002b6047212 */ /* 0x000fe400078ec0ff */
[--C-:B------:R-:W-:Y:S02]  /*19310*/  HSET2.LE.AND R2, R3, R0.reuse, PT ;  /* 0x0000000003027233 */ /* 0x100fe40003803000 */
[--C-:B------:R-:W-:Y:S02]  /*19320*/  HSET2.LE.AND R3, R6, R0.reuse, PT ;  /* 0x0000000006037233 */ /* 0x100fe40003803000 */
[----:B------:R-:W-:Y:S02]  /*19330*/  HSET2.LE.AND R7, R7, R0, PT ;  /* 0x0000000007077233 */ /* 0x000fe40003803000 */
[----:B------:R-:W-:Y:S02]  /*19340*/  LOP3.LUT R5, R38, R2, RZ, 0xc0, !PT ;  /* 0x0000000226057212 */ /* 0x000fe400078ec0ff */
[----:B------:R-:W-:-:S02]  /*19350*/  LOP3.LUT R6, R39, R3, RZ, 0xc0, !PT ;  /* 0x0000000327067212 */ /* 0x000fc400078ec0ff */
[----:B------:R-:W-:Y:S01]  /*19360*/  LOP3.LUT R7, R175, R7, RZ, 0xc0, !PT ;  /* 0x00000007af077212 */ /* 0x000fe200078ec0ff */
[----:B------:R-:W-:Y:S01]  /*19370*/  IMAD.MOV.U32 R2, RZ, RZ, R120 ;  /* 0x000000ffff027224 */ /* 0x000fe200078e0078 */
[----:B------:R-:W-:-:S04]  /*19380*/  PRMT R3, R120, 0x7772, RZ ;  /* 0x0000777278037816 */ /* 0x000fc800000000ff */
[----:B------:R-:W-:Y:S01]  /*19390*/  LOP3.LUT R2, R2, 0xff, RZ, 0xc0, !PT ;  /* 0x000000ff02027812 */ /* 0x000fe200078ec0ff */
[----:B------:R-:W-:Y:S01]  /*193a0*/  HMMA.16816.F32.BF16 R112, R4, R8, R72 ;  /* 0x000000080470723c */ /* 0x000fe20000041848 */
[C---:B------:R-:W-:Y:S02]  /*193b0*/  PRMT R9, R120.reuse, 0x7771, RZ ;  /* 0x0000777178097816 */ /* 0x040fe400000000ff */
[----:B------:R-:W-:-:S05]  /*193c0*/  PRMT R8, R120, 0x7773, RZ ;  /* 0x0000777378087816 */ /* 0x000fca00000000ff */
[C---:B------:R-:W-:Y:S01]  /*193d0*/  HMMA.16816.F32.BF16 R136, R4.reuse, R24, R108 ;  /* 0x000000180488723c */ /* 0x040fe2000004186c */
[----:B------:R-:W-:Y:S01]  /*193e0*/  IMAD.MOV.U32 R175, RZ, RZ, R36 ;  /* 0x000000ffffaf7224 */ /* 0x000fe200078e0024 */
[----:B------:R-:W-:Y:S06]  /*193f0*/  STG.E.U16 desc[UR20][R204.64+-0xee], R173 ;  /* 0xffff12adcc007986 */ /* 0x000fec000c101514 */
[C---:B------:R-:W-:Y:S01]  /*19400*/  HMMA.16816.F32.BF16 R60, R4.reuse, R26, R96 ;  /* 0x0000001a043c723c */ /* 0x040fe20000041860 */
[----:B------:R-:W-:Y:S01]  /*19410*/  IMAD.MOV.U32 R182, RZ, RZ, R37 ;  /* 0x000000ffffb67224 */ /* 0x000fe200078e0025 */
[----:B------:R-:W4:Y:S06]  /*19420*/  LDSM.16.MT88.4 R108, [R32+0x1c00] ;  /* 0x001c0000206c783b */ /* 0x000f2c0000004200 */
[----:B------:R-:W-:Y:S01]  /*19430*/  HMMA.16816.F32.BF16 R24, R4, R12, R80 ;  /* 0x0000000c0418723c */ /* 0x000fe20000041850 */
[----:B------:R-:W-:-:S07]  /*19440*/  PRMT R12, R2, 0x5410, R9 ;  /* 0x00005410020c7816 */ /* 0x000fce0000000009 */
[----:B------:R-:W-:Y:S01]  /*19450*/  HMMA.16816.F32.BF16 R56, R4, R10, R56 ;  /* 0x0000000a0438723c */ /* 0x000fe20000041838 */
[----:B------:R-:W-:-:S07]  /*19460*/  PRMT R11, R3, 0x5410, R8 ;  /* 0x00005410030b7816 */ /* 0x000fce0000000008 */
[----:B------:R-:W-:Y:S01]  /*19470*/  HMMA.16816.F32.BF16 R128, R4, R20, R88 ;  /* 0x000000140480723c */ /* 0x000fe20000041858 */
[----:B------:R-:W-:-:S07]  /*19480*/  LOP3.LUT R2, R45, 0xffff, RZ, 0xc0, !PT ;  /* 0x0000ffff2d027812 */ /* 0x000fce00078ec0ff */
[----:B------:R-:W-:Y:S01]  /*19490*/  HMMA.16816.F32.BF16 R36, R4, R22, R84 ;  /* 0x000000160424723c */ /* 0x000fe20000041854 */
[----:B------:R-:W-:-:S07]  /*194a0*/  PRMT R8, R45, 0x7632, R8 ;  /* 0x000076322d087816 */ /* 0x000fce0000000008 */
[----:B------:R-:W-:Y:S01]  /*194b0*/  HMMA.16816.F32.BF16 R52, R4, R18, R92 ;  /* 0x000000120434723c */ /* 0x000fe2000004185c */
[----:B------:R-:W-:Y:S01]  /*194c0*/  LOP3.LUT R9, R45, 0xff, RZ, 0xc0, !PT ;  /* 0x000000ff2d097812 */ /* 0x000fe200078ec0ff */
[----:B------:R-:W-:Y:S01]  /*194d0*/  IMAD.MOV.U32 R13, RZ, RZ, R183 ;  /* 0x000000ffff0d7224 */ /* 0x000fe200078e00b7 */
[----:B------:R-:W-:-:S05]  /*194e0*/  SHF.R.U32.HI R3, RZ, 0x8, R2 ;  /* 0x00000008ff037819 */ /* 0x000fca0000011602 */
[C---:B------:R-:W-:Y:S01]  /*194f0*/  HMMA.16816.F32.BF16 R68, R4.reuse, R16, R68 ;  /* 0x000000100444723c */ /* 0x040fe20000041844 */
[----:B------:R-:W-:Y:S01]  /*19500*/  SHF.R.U32.HI R10, RZ, 0x18, R45 ;  /* 0x00000018ff0a7819 */ /* 0x000fe2000001162d */
[----:B------:R-:W-:Y:S01]  /*19510*/  STG.E.U16 desc[UR20][R34.64+-0xf0], R172 ;  /* 0xffff10ac22007986 */ /* 0x000fe2000c101514 */
[----:B------:R-:W-:Y:S02]  /*19520*/  LOP3.LUT R2, R8, 0xff, RZ, 0xc0, !PT ;  /* 0x000000ff08027812 */ /* 0x000fe400078ec0ff */
[----:B------:R-:W-:Y:S01]  /*19530*/  PRMT R8, R9, 0x5410, R3 ;  /* 0x0000541009087816 */ /* 0x000fe20000000003 */
[----:B------:R-:W-:Y:S01]  /*19540*/  STG.E.U16 desc[UR20][R34.64+-0xee], R121 ;  /* 0xffff127922007986 */ /* 0x000fe2000c101514 */
[----:B------:R-:W-:Y:S01]  /*19550*/  PRMT R3, R2, 0x5410, R10 ;  /* 0x0000541002037816 */ /* 0x000fe2000000000a */
[----:B------:R-:W-:Y:S01]  /*19560*/  HMMA.16816.F32.BF16 R20, R4, R14, R76 ;  /* 0x0000000e0414723c */ /* 0x000fe2000004184c */
[----:B------:R-:W-:Y:S01]  /*19570*/  IMAD.MOV.U32 R10, RZ, RZ, R197 ;  /* 0x000000ffff0a7224 */ /* 0x000fe200078e00c5 */
[--C-:B------:R-:W-:Y:S01]  /*19580*/  HSET2.LE.AND R2, R8, R0.reuse, PT ;  /* 0x0000000008027233 */ /* 0x100fe20003803000 */
[----:B------:R-:W-:Y:S01]  /*19590*/  IMAD.MOV.U32 R14, RZ, RZ, R190 ;  /* 0x000000ffff0e7224 */ /* 0x000fe200078e00be */
[----:B------:R-:W-:Y:S01]  /*195a0*/  HSET2.LE.AND R3, R3, R0, PT ;  /* 0x0000000003037233 */ /* 0x000fe20003803000 */
[----:B------:R-:W4:Y:S01]  /*195b0*/  LDSM.16.MT88.4 R80, [R40+0xbc00] ;  /* 0x00bc00002850783b */ /* 0x000f220000004200 */
[----:B------:R-:W-:-:S02]  /*195c0*/  LOP3.LUT R9, R11, 0xff00ff, RZ, 0xc0, !PT ;  /* 0x00ff00ff0b097812 */ /* 0x000fc400078ec0ff */
[----:B------:R-:W-:Y:S01]  /*195d0*/  LOP3.LUT R92, R10, R2, RZ, 0xc0, !PT ;  /* 0x000000020a5c7212 */ /* 0x000fe200078ec0ff */
[C---:B------:R-:W-:Y:S01]  /*195e0*/  HMMA.16816.F32.BF16 R84, R4.reuse, R28, R184 ;  /* 0x0000001c0454723c */ /* 0x040fe200000418b8 */
[----:B------:R-:W-:Y:S01]  /*195f0*/  LOP3.LUT R93, R14, R3, RZ, 0xc0, !PT ;  /* 0x000000030e5d7212 */ /* 0x000fe200078ec0ff */
[----:B------:R-:W-:Y:S01]  /*19600*/  IMAD.MOV.U32 R3, RZ, RZ, R189 ;  /* 0x000000ffff037224 */ /* 0x000fe200078e00bd */
[--C-:B------:R-:W-:Y:S01]  /*19610*/  HSET2.LE.AND R2, R9, R0.reuse, PT ;  /* 0x0000000009027233 */ /* 0x100fe20003803000 */
[----:B------:R-:W4:Y:S04]  /*19620*/  LDSM.16.MT88.4 R16, [R32+0x2c00] ;  /* 0x002c00002010783b */ /* 0x000f280000004200 */
[----:B------:R-:W-:Y:S01]  /*19630*/  LOP3.LUT R95, R3, R2, RZ, 0xc0, !PT ;  /* 0x00000002035f7212 */ /* 0x000fe200078ec0ff */
[----:B------:R-:W-:Y:S01]  /*19640*/  IMAD.MOV.U32 R2, RZ, RZ, R44 ;  /* 0x000000ffff027224 */ /* 0x000fe200078e002c */
[----:B------:R-:W-:Y:S01]  /*19650*/  HSET2.LE.AND R8, R12, R0, PT ;  /* 0x000000000c087233 */ /* 0x000fe20003803000 */
[----:B------:R-:W-:Y:S01]  /*19660*/  HMMA.16816.F32.BF16 R28, R4, R30, R176 ;  /* 0x0000001e041c723c */ /* 0x000fe200000418b0 */
[----:B------:R-:W-:-:S02]  /*19670*/  LOP3.LUT R3, R47, 0xffff, RZ, 0xc0, !PT ;  /* 0x0000ffff2f037812 */ /* 0x000fc400078ec0ff */
[----:B------:R-:W-:Y:S02]  /*19680*/  LOP3.LUT R6, R2, 0xff, RZ, 0xc0, !PT ;  /* 0x000000ff02067812 */ /* 0x000fe400078ec0ff */
[----:B------:R-:W-:Y:S02]  /*19690*/  PRMT R2, R47, 0x7632, R2 ;  /* 0x000076322f027816 */ /* 0x000fe40000000002 */
[C---:B------:R-:W-:Y:S02]  /*196a0*/  PRMT R5, R44.reuse, 0x7773, RZ ;  /* 0x000077732c057816 */ /* 0x040fe400000000ff */
[----:B------:R-:W-:Y:S02]  /*196b0*/  PRMT R4, R44, 0x7772, RZ ;  /* 0x000077722c047816 */ /* 0x000fe400000000ff */
[----:B------:R-:W-:Y:S02]  /*196c0*/  LOP3.LUT R94, R13, R8, RZ, 0xc0, !PT ;  /* 0x000000080d5e7212 */ /* 0x000fe400078ec0ff */
[----:B------:R-:W-:-:S02]  /*196d0*/  LOP3.LUT R7, R47, 0xff, RZ, 0xc0, !PT ;  /* 0x000000ff2f077812 */ /* 0x000fc400078ec0ff */
[----:B------:R-:W-:Y:S02]  /*196e0*/  SHF.R.U32.HI R3, RZ, 0x8, R3 ;  /* 0x00000008ff037819 */ /* 0x000fe40000011603 */
[----:B------:R-:W-:Y:S02]  /*196f0*/  PRMT R8, R44, 0x7771, RZ ;  /* 0x000077712c087816 */ /* 0x000fe400000000ff */
[----:B------:R-:W-:Y:S02]  /*19700*/  SHF.R.U32.HI R9, RZ, 0x18, R47 ;  /* 0x00000018ff097819 */ /* 0x000fe4000001162f */
[----:B------:R-:W-:Y:S02]  /*19710*/  LOP3.LUT R2, R2, 0xff, RZ, 0xc0, !PT ;  /* 0x000000ff02027812 */ /* 0x000fe400078ec0ff */
[----:B------:R-:W-:Y:S02]  /*19720*/  PRMT R4, R4, 0x5410, R5 ;  /* 0x0000541004047816 */ /* 0x000fe40000000005 */
[----:B------:R-:W-:-:S02]  /*19730*/  PRMT R3, R7, 0x5410, R3 ;  /* 0x0000541007037816 */ /* 0x000fc40000000003 */
[----:B------:R-:W-:Y:S02]  /*19740*/  PRMT R8, R6, 0x5410, R8 ;  /* 0x0000541006087816 */ /* 0x000fe40000000008 */
[----:B------:R-:W-:Y:S02]  /*19750*/  PRMT R5, R2, 0x5410, R9 ;  /* 0x0000541002057816 */ /* 0x000fe40000000009 */
[----:B------:R-:W-:Y:S02]  /*19760*/  LOP3.LUT R6, R4, 0xff00ff, RZ, 0xc0, !PT ;  /* 0x00ff00ff04067812 */ /* 0x000fe400078ec0ff */
[--C-:B------:R-:W-:Y:S02]  /*19770*/  HSET2.LE.AND R2, R3, R0.reuse, PT ;  /* 0x0000000003027233 */ /* 0x100fe40003803000 */
[--C-:B------:R-:W-:Y:S02]  /*19780*/  HSET2.LE.AND R3, R5, R0.reuse, PT ;  /* 0x0000000005037233 */ /* 0x100fe40003803000 */
[----:B------:R-:W-:-:S02]  /*19790*/  HSET2.LE.AND R4, R8, R0, PT ;  /* 0x0000000008047233 */ /* 0x000fc40003803000 */
[----:B------:R-:W-:-:S05]  /*197a0*/  HSET2.LE.AND R0, R6, R0, PT ;  /* 0x0000000006007233 */ /* 0x000fca0003803000 */
[----:B------:R-:W-:Y:S01]  /*197b0*/  LOP3.LUT R99, R241, R0, RZ, 0xc0, !PT ;  /* 0x00000000f1637212 */ /* 0x000fe200078ec0ff */
[----:B------:R-:W-:Y:S02]  /*197c0*/  IMAD.MOV.U32 R241, RZ, RZ, R242 ;  /* 0x000000fffff17224 */ /* 0x000fe400078e00f2 */
[----:B------:R-:W-:Y:S02]  /*197d0*/  IMAD.MOV.U32 R242, RZ, RZ, R232 ;  /* 0x000000fffff27224 */ /* 0x000fe400078e00e8 */
[----:B------:R-:W-:Y:S02]  /*197e0*/  IMAD.MOV.U32 R232, RZ, RZ, R220 ;  /* 0x000000ffffe87224 */ /* 0x000fe400078e00dc */
[----:B------:R-:W1:Y:S01]  /*197f0*/  LDC R220, c[0x0][0x448] ;  /* 0x00011200ffdc7b82 */ /* 0x000e620000000800 */
[----:B------:R-:W-:Y:S02]  /*19800*/  LOP3.LUT R96, R182, R2, RZ, 0xc0, !PT ;  /* 0x00000002b6607212 */ /* 0x000fe400078ec0ff */
[----:B------:R-:W-:Y:S01]  /*19810*/  LOP3.LUT R97, R175, R3, RZ, 0xc0, !PT ;  /* 0x00000003af617212 */ /* 0x000fe200078ec0ff */
[----:B------:R-:W-:Y:S01]  /*19820*/  STG.E.U16 desc[UR20][R42.64+-0xe0], R237 ;  /* 0xffff20ed2a007986 */ /* 0x000fe2000c101514 */
[----:B------:R-:W-:-:S03]  /*19830*/  LOP3.LUT R98, R51, R4, RZ, 0xc0, !PT ;  /* 0x0000000433627212 */ /* 0x000fc600078ec0ff */
[----:B------:R-:W-:Y:S04]  /*19840*/  STG.E.U16 desc[UR20][R42.64+-0xde], R236 ;  /* 0xffff22ec2a007986 */ /* 0x000fe8000c101514 */
[----:B------:R-:W-:Y:S04]  /*19850*/  STG.E.U16 desc[UR20][R244.64+-0xe0], R231 ;  /* 0xffff20e7f4007986 */ /* 0x000fe8000c101514 */
[----:B------:R-:W-:Y:S01]  /*19860*/  STG.E.U16 desc[UR20][R244.64+-0xde], R230 ;  /* 0xffff22e6f4007986 */ /* 0x000fe2000c101514 */
[----:B-1----:R-:W-:-:S03]  /*19870*/  IMAD.WIDE R2, R220, 0x70, R48 ;  /* 0x00000070dc027825 */ /* 0x002fc600078e0230 */
[----:B------:R-:W-:Y:S04]  /*19880*/  STG.E.U16 desc[UR20][R206.64+-0xe0], R123 ;  /* 0xffff207bce007986 */ /* 0x000fe8000c101514 */
        /* <DEDUP_REMOVED lines=15> */
[----:B-1----:R-:W-:-:S03]  /*19980*/  IMAD.WIDE R2, R220, 0x70, R4 ;  /* 0x00000070dc027825 */ /* 0x002fc600078e0204 */
[----:B------:R1:W-:Y:S04]  /*19990*/  STG.E.U16 desc[UR20][R4.64+-0xbe], R222 ;  /* 0xffff42de04007986 */ /* 0x0003e8000c101514 */
[----:B------:R-:W-:Y:S04]  /*199a0*/  STG.E.U16 desc[UR20][R2.64+-0xc0], R232 ;  /* 0xffff40e802007986 */ /* 0x000fe8000c101514 */
[----:B------:R2:W-:Y:S04]  /*199b0*/  STG.E.U16 desc[UR20][R2.64+-0xbe], R211 ;  /* 0xffff42d302007986 */ /* 0x0005e8000c101514 */
[----:B------:R-:W-:Y:S04]  /*199c0*/  STG.E.U16 desc[UR20][R34.64+-0xc0], R233 ;  /* 0xffff40e922007986 */ /* 0x000fe8000c101514 */
[----:B------:R-:W-:Y:S04]  /*199d0*/  STG.E.U16 desc[UR20][R34.64+-0xbe], R234 ;  /* 0xffff42ea22007986 */ /* 0x000fe8000c101514 */
[----:B------:R3:W5:Y:S01]  /*199e0*/  LDL.LU R212, [R1+0x19c] ;  /* 0x00019c0001d47983 */ /* 0x0007620000300800 */
[----:B-1----:R-:W-:-:S03]  /*199f0*/  IMAD.WIDE R4, R220, -0x70, R2 ;  /* 0xffffff90dc047825 */ /* 0x002fc600078e0202 */
[----:B------:R-:W-:Y:S04]  /*19a00*/  STG.E.U16 desc[UR20][R42.64+-0xb0], R221 ;  /* 0xffff50dd2a007986 */ /* 0x000fe8000c101514 */
[----:B------:R-:W-:Y:S01]  /*19a10*/  STG.E.U16 desc[UR20][R42.64+-0xae], R219 ;  /* 0xffff52db2a007986 */ /* 0x000fe2000c101514 */
[----:B--2---:R-:W-:-:S03]  /*19a20*/  IMAD.WIDE R2, R220, 0x70, R4 ;  /* 0x00000070dc027825 */ /* 0x004fc600078e0204 */
[----:B------:R-:W-:Y:S04]  /*19a30*/  STG.E.U16 desc[UR20][R4.64+-0xb0], R218 ;  /* 0xffff50da04007986 */ /* 0x000fe8000c101514 */
[----:B------:R-:W-:Y:S04]  /*19a40*/  STG.E.U16 desc[UR20][R4.64+-0xae], R217 ;  /* 0xffff52d904007986 */ /* 0x000fe8000c101514 */
[----:B------:R1:W5:Y:S04]  /*19a50*/  LDL.LU R211, [R1+0x198] ;  /* 0x0001980001d37983 */ /* 0x0003680000300800 */
[----:B------:R-:W-:Y:S04]  /*19a60*/  STG.E.U16 desc[UR20][R2.64+-0xb0], R235 ;  /* 0xffff50eb02007986 */ /* 0x000fe8000c101514 */
[----:B------:R2:W-:Y:S04]  /*19a70*/  STG.E.U16 desc[UR20][R2.64+-0xae], R210 ;  /* 0xffff52d202007986 */ /* 0x0005e8000c101514 */
[----:B------:R4:W-:Y:S04]  /*19a80*/  STG.E.U16 desc[UR20][R34.64+-0xb0], R188 ;  /* 0xffff50bc22007986 */ /* 0x0009e8000c101514 */
[----:B--2---:R1:W5:Y:S04]  /*19a90*/  LDL.LU R210, [R1+0x194] ;  /* 0x0001940001d27983 */ /* 0x0043680000300800 */
[----:B----4-:R1:W5:Y:S01]  /*19aa0*/  LDL.LU R188, [R1+0x190] ;  /* 0x0001900001bc7983 */ /* 0x0103620000300800 */
[----:B------:R-:W-:-:S03]  /*19ab0*/  IMAD.WIDE R4, R220, -0x70, R2 ;  /* 0xffffff90dc047825 */ /* 0x000fc600078e0202 */
[----:B------:R-:W-:Y:S01]  /*19ac0*/  STG.E.U16 desc[UR20][R34.64+-0xae], R252 ;  /* 0xffff52fc22007986 */ /* 0x000fe2000c101514 */
[----:B------:R-:W-:-:S03]  /*19ad0*/  IMAD.WIDE R2, R220, 0x70, R4 ;  /* 0x00000070dc027825 */ /* 0x000fc600078e0204 */
        /* <DEDUP_REMOVED lines=9> */
[----:B------:R-:W-:Y:S01]  /*19b70*/  STG.E.U16 desc[UR20][R42.64+-0x90], R198 ;  /* 0xffff70c62a007986 */ /* 0x000fe2000c101514 */
[----:B------:R-:W-:Y:S03]  /*19b80*/  HMMA.16816.F32.BF16 R168, R92, R132, R168 ;  /* 0x000000845ca8723c */ /* 0x000fe600000418a8 */
[----:B------:R-:W-:Y:S01]  /*19b90*/  STG.E.U16 desc[UR20][R42.64+-0x8e], R199 ;  /* 0xffff72c72a007986 */ /* 0x000fe2000c101514 */
[----:B----4-:R-:W-:-:S03]  /*19ba0*/  IMAD.WIDE R2, R220, 0x70, R4 ;  /* 0x00000070dc027825 */ /* 0x010fc600078e0204 */
[----:B------:R-:W-:Y:S01]  /*19bb0*/  STG.E.U16 desc[UR20][R4.64+-0x90], R196 ;  /* 0xffff70c404007986 */ /* 0x000fe2000c101514 */
[C---:B------:R-:W-:Y:S03]  /*19bc0*/  HMMA.16816.F32.BF16 R164, R92.reuse, R134, R164 ;  /* 0x000000865ca4723c */ /* 0x040fe600000418a4 */
[----:B------:R-:W-:Y:S04]  /*19bd0*/  STG.E.U16 desc[UR20][R4.64+-0x8e], R191 ;  /* 0xffff72bf04007986 */ /* 0x000fe8000c101514 */
[----:B------:R2:W-:Y:S01]  /*19be0*/  STG.E.U16 desc[UR20][R2.64+-0x90], R249 ;  /* 0xffff70f902007986 */ /* 0x0005e2000c101514 */
[C---:B------:R-:W-:Y:S03]  /*19bf0*/  HMMA.16816.F32.BF16 R160, R92.reuse, R124, R160 ;  /* 0x0000007c5ca0723c */ /* 0x040fe600000418a0 */
[----:B------:R1:W-:Y:S04]  /*19c00*/  STG.E.U16 desc[UR20][R2.64+-0x8e], R247 ;  /* 0xffff72f702007986 */ /* 0x0003e8000c101514 */
[----:B------:R1:W-:Y:S01]  /*19c10*/  STG.E.U16 desc[UR20][R34.64+-0x90], R246 ;  /* 0xffff70f622007986 */ /* 0x0003e2000c101514 */
[C---:B------:R-:W-:Y:S03]  /*19c20*/  HMMA.16816.F32.BF16 R156, R92.reuse, R126, R156 ;  /* 0x0000007e5c9c723c */ /* 0x040fe6000004189c */
[----:B------:R1:W-:Y:S05]  /*19c30*/  STG.E.U16 desc[UR20][R34.64+-0x8e], R239 ;  /* 0xffff72ef22007986 */ /* 0x0003ea000c101514 */
[C---:B---3--:R-:W-:Y:S08]  /*19c40*/  HMMA.16816.F32.BF16 R152, R92.reuse, R116, R152 ;  /* 0x000000745c98723c */ /* 0x048ff00000041898 */
        /* <DEDUP_REMOVED lines=19> */
[----:B--2---:R-:W-:Y:S01]  /*19d80*/  IADD3 R249, P0, PT, R42, -0x180, RZ ;  /* 0xfffffe802af97810 */ /* 0x004fe20007f1e0ff */
[----:B------:R-:W-:-:S03]  /*19d90*/  UIADD3 UR17, UPT, UPT, UR26, -0x4, URZ ;  /* 0xfffffffc1a117890 */ /* 0x000fc6000fffe0ff */
[----:B-1----:R-:W-:-:S15]  /*19da0*/  IADD3.X R248, PT, PT, R43, -0x1, RZ, P0, !PT ;  /* 0xffffffff2bf87810 */ /* 0x002fde00007fe4ff */
.L_x_785:
[----:B------:R-:W-:-:S09]  /*19db0*/  UISETP.GE.AND UP0, UPT, UR17, URZ, UPT ;  /* 0x000000ff1100728c */ /* 0x000fd2000bf06270 */
[----:B------:R-:W-:Y:S05]  /*19dc0*/  BRA.U !UP0, `(.L_x_794) ;  /* 0x0000007908587547 */ /* 0x000fea000b800000 */
[----:B---3--:R-:W2:Y:S01]  /*19dd0*/  LDL.LU R0, [R1+0x120] ;  /* 0x0001200001007983 */ /* 0x008ea20000300800 */
[----:B------:R-:W1:Y:S01]  /*19de0*/  S2UR UR5, SR_CgaCtaId ;  /* 0x00000000000579c3 */ /* 0x000e620000008800 */
[----:B------:R-:W3:Y:S02]  /*19df0*/  LDCU UR10, c[0x0][0x440] ;  /* 0x00008800ff0a77ac */ /* 0x000ee40008000800 */
[----:B------:R-:W4:Y:S01]  /*19e00*/  LDL.LU.64 R6, [R1+0x108] ;  /* 0x0001080001067983 */ /* 0x000f220000300a00 */
[----:B------:R-:W-:Y:S01]  /*19e10*/  UMOV UR6, 0x400 ;  /* 0x0000040000067882 */ /* 0x000fe20000000000 */
[----:B------:R-:W3:Y:S02]  /*19e20*/  LDCU UR25, c[0x0][0x448] ;  /* 0x00008900ff1977ac */ /* 0x000ee40008000800 */
[----:B------:R-:W4:Y:S01]  /*19e30*/  LDL.LU.64 R4, [R1+0x110] ;  /* 0x0001100001047983 */ /* 0x000f220000300a00 */
[----:B------:R-:W3:Y:S01]  /*19e40*/  LDC R214, c[0x0][0x4f8] ;  /* 0x00013e00ffd67b82 */ /* 0x000ee20000000800 */
[----:B------:R-:W-:Y:S01]  /*19e50*/  IMAD.MOV.U32 R105, RZ, RZ, R100 ;  /* 0x000000ffff697224 */ /* 0x000fe200078e0064 */
[----:B------:R-:W2:Y:S01]  /*19e60*/  LDCU UR8, c[0x0][0x440] ;  /* 0x00008800ff0877ac */ /* 0x000ea20008000800 */
[----:B------:R-:W4:Y:S01]  /*19e70*/  LDL.LU R3, [R1+0x118] ;  /* 0x0001180001037983 */ /* 0x000f220000300800 */
[----:B------:R-:W2:Y:S03]  /*19e80*/  LDCU UR4, c[0x0][0x45c] ;  /* 0x00008b80ff0477ac */ /* 0x000ea60008000800 */
[----:B------:R-:W4:Y:S01]  /*19e90*/  LDL R2, [R1+0x154] ;  /* 0x0001540001027983 */ /* 0x000f220000100800 */
[----:B------:R-:W-:-:S02]  /*19ea0*/  IMAD.MOV.U32 R104, RZ, RZ, R101 ;  /* 0x000000ffff687224 */ /* 0x000fc400078e0065 */
[----:B------:R-:W-:Y:S01]  /*19eb0*/  IMAD.MOV.U32 R213, RZ, RZ, 0x20 ;  /* 0x00000020ffd57424 */ /* 0x000fe200078e00ff */
[----:B------:R-:W2:Y:S01]  /*19ec0*/  LDCU.U8 UR9, c[0x0][0x4f8] ;  /* 0x00009f00ff0977ac */ /* 0x000ea20008000000 */
[----:B-1----:R-:W-:Y:S02]  /*19ed0*/  ULEA UR5, UR5, UR6, 0x18 ;  /* 0x0000000605057291 */ /* 0x002fe4000f8ec0ff */
[----:B---3--:R-:W-:Y:S01]  /*19ee0*/  USHF.L.U32 UR25, UR25, 0x3, URZ ;  /* 0x0000000319197899 */ /* 0x008fe200080006ff */
[----:B------:R-:W-:-:S05]  /*19ef0*/  LOP3.LUT R214, R214, 0xff, RZ, 0xc0, !PT ;  /* 0x000000ffd6d67812 */ /* 0x000fca00078ec0ff */
[----:B------:R-:W-:Y:S01]  /*19f00*/  IMAD R214, R214, 0x10000, R214 ;  /* 0x00010000d6d67824 */ /* 0x000fe200078e02d6 */
[----:B--2--5:R-:W-:Y:S02]  /*19f10*/  LOP3.LUT R211, R0, 0x18, R211, 0xf8, !PT ;  /* 0x0000001800d37812 */ /* 0x024fe400078ef8d3 */
[----:B------:R-:W-:Y:S02]  /*19f20*/  SHF.R.U32.HI R0, RZ, 0x1, R188 ;  /* 0x00000001ff007819 */ /* 0x000fe400000116bc */
[----:B----4-:R-:W-:Y:S02]  /*19f30*/  LOP3.LUT R6, R6, UR16, RZ, 0x3c, !PT ;  /* 0x0000001006067c12 */ /* 0x010fe4000f8e3cff */
[----:B------:R-:W-:Y:S02]  /*19f40*/  LOP3.LUT R0, R211, 0x8, R0, 0x78, !PT ;  /* 0x00000008d3007812 */ /* 0x000fe400078e7800 */
[----:B------:R-:W-:Y:S01]  /*19f50*/  LOP3.LUT R4, R4, UR16, RZ, 0x3c, !PT ;  /* 0x0000001004047c12 */ /* 0x000fe2000f8e3cff */
[----:B------:R1:W-:Y:S01]  /*19f60*/  STL [R1+0x140], R6 ;  /* 0x0001400601007387 */ /* 0x0003e20000100800 */
[----:B------:R-:W-:Y:S01]  /*19f70*/  LOP3.LUT R209, R0, 0x120, R3, 0xf8, !PT ;  /* 0x0000012000d17812 */ /* 0x000fe200078ef803 */
[----:B------:R-:W-:-:S02]  /*19f80*/  IMAD.MOV.U32 R3, RZ, RZ, R102 ;  /* 0x000000ffff037224 */ /* 0x000fc400078e0066 */
[----:B------:R-:W-:Y:S01]  /*19f90*/  IMAD.MOV.U32 R0, RZ, RZ, R103 ;  /* 0x000000ffff007224 */ /* 0x000fe200078e0067 */
[----:B------:R-:W-:Y:S02]  /*19fa0*/  LEA R209, R209, UR5, 0x1 ;  /* 0x00000005d1d17c11 */ /* 0x000fe4000f8e08ff */
[----:B------:R-:W-:-:S03]  /*19fb0*/  ISETP.GE.AND P2, PT, R2, UR10, PT ;  /* 0x0000000a02007c0c */ /* 0x000fc6000bf46270 */
[C---:B------:R-:W-:Y:S01]  /*19fc0*/  VIADD R2, R209.reuse, 0x9020 ;  /* 0x00009020d1027836 */ /* 0x040fe20000000000 */
[----:B-1----:R-:W1:Y:S02]  /*19fd0*/  LDC.64 R6, c[0x0][0x3c0] ;  /* 0x0000f000ff067b82 */ /* 0x002e640000000a00 */
[----:B-1----:R-:W-:Y:S04]  /*19fe0*/  STL.64 [R1+0xa0], R6 ;  /* 0x0000a00601007387 */ /* 0x002fe80000100a00 */
[----:B------:R1:W-:Y:S04]  /*19ff0*/  STL [R1+0x144], R4 ;  /* 0x0001440401007387 */ /* 0x0003e80000100800 */
[----:B------:R2:W-:Y:S01]  /*1a000*/  STL [R1+0x16c], R2 ;  /* 0x00016c0201007387 */ /* 0x0005e20000100800 */
[----:B-1----:R-:W-:-:S05]  /*1a010*/  VIADD R4, R209, 0x9000 ;  /* 0x00009000d1047836 */ /* 0x002fca0000000000 */
[----:B------:R2:W-:Y:S01]  /*1a020*/  STL [R1+0x170], R4 ;  /* 0x0001700401007387 */ /* 0x0005e20000100800 */
[----:B------:R-:W-:Y:S05]  /*1a030*/  BRA `(.L_x_795) ;  /* 0x0000000000b87947 */ /* 0x000fea0003800000 */
.L_x_797:
        /* <DEDUP_REMOVED lines=10> */
[CC--:B--2---:R-:W-:Y:S04]  /*1a0e0*/  LEA R102, P4, R100.reuse, R205.reuse, 0x7 ;  /* 0x000000cd64667211 */ /* 0x0c4fe800078838ff */
[-C--:B---3--:R-:W-:Y:S02]  /*1a0f0*/  LEA.HI.X R103, R100, R204.reuse, R101, 0x7, P4 ;  /* 0x000000cc64677211 */ /* 0x088fe400020f3c65 */
        /* <DEDUP_REMOVED lines=34> */
.L_x_795:
[----:B------:R-:W2:Y:S01]  /*1a320*/  LDL R9, [R1+0xa0] ;  /* 0x0000a00001097983 */ /* 0x000ea20000100800 */
[----:B------:R-:W-:Y:S04]  /*1a330*/  DEPBAR.LE SB0, 0x0 ;  /* 0x000080000000791a */ /* 0x000fe80000000000 */
[----:B------:R-:W3:Y:S01]  /*1a340*/  LDL R15, [R1+0xa4] ;  /* 0x0000a400010f7983 */ /* 0x000ee20000100800 */
[----:B------:R-:W-:Y:S01]  /*1a350*/  IMAD.SHL.U32 R211, R188, 0x4, RZ ;  /* 0x00000004bcd37824 */ /* 0x000fe200078e00ff */
[----:B------:R-:W-:Y:S01]  /*1a360*/  SHF.R.U32.HI R210, RZ, 0x1, R188 ;  /* 0x00000001ffd27819 */ /* 0x000fe200000116bc */
[----:B------:R-:W-:Y:S01]  /*1a370*/  UIADD3 UR24, UPT, UPT, UR23, 0x76cf5d0a, URZ ;  /* 0x76cf5d0a17187890 */ /* 0x000fe2000fffe0ff */
[----:B------:R-:W4:Y:S01]  /*1a380*/  LDL R14, [R1+0x18c] ;  /* 0x00018c00010e7983 */ /* 0x000f220000100800 */
[----:B------:R-:W-:Y:S02]  /*1a390*/  UIADD3 UR19, UPT, UPT, UR23, 0x32370b8f, URZ ;  /* 0x32370b8f17137890 */ /* 0x000fe4000fffe0ff */
[----:B------:R-:W-:Y:S01]  /*1a3a0*/  UIADD3 UR6, UPT, UPT, UR23, -0x4498517b, URZ ;  /* 0xbb67ae8517067890 */ /* 0x000fe2000fffe0ff */
[----:B------:R-:W5:Y:S01]  /*1a3b0*/  LDL R12, [R1+0x188] ;  /* 0x00018800010c7983 */ /* 0x000f620000100800 */
[----:B------:R-:W-:Y:S02]  /*1a3c0*/  USHF.L.U32 UR26, UR17, 0x1, URZ ;  /* 0x00000001111a7899 */ /* 0x000fe400080006ff */
[----:B------:R-:W-:Y:S01]  /*1a3d0*/  UIADD3 UR10, UPT, UPT, UR22, -0x255992d5, URZ ;  /* 0xdaa66d2b160a7890 */ /* 0x000fe2000fffe0ff */
[----:B------:R-:W2:Y:S01]  /*1a3e0*/  LDL R13, [R1+0x154] ;  /* 0x00015400010d7983 */ /* 0x000ea20000100800 */
[----:B------:R-:W-:Y:S02]  /*1a3f0*/  UIADD3 UR16, UPT, UPT, UR23, -0x126145ec, URZ ;  /* 0xed9eba1417107890 */ /* 0x000fe4000fffe0ff */
[----:B------:R-:W-:Y:S01]  /*1a400*/  UIADD3 UR13, UPT, UPT, UR23, -0x56f99767, URZ ;  /* 0xa9066899170d7890 */ /* 0x000fe2000fffe0ff */
[----:B------:R-:W-:Y:S01]  /*1a410*/  BAR.SYNC.DEFER_BLOCKING 0x0 ;  /* 0x0000000000007b1d */ /* 0x000fe20000010000 */
[----:B------:R-:W-:Y:S01]  /*1a420*/  UISETP.NE.AND UP0, UPT, UR17, URZ, UPT ;  /* 0x000000ff1100728c */ /* 0x000fe2000bf05270 */
[----:B--2---:R-:W-:Y:S01]  /*1a430*/  LOP3.LUT R16, R13, 0x20, RZ, 0xfc, !PT ;  /* 0x000000200d107812 */ /* 0x004fe200078efcff */
[----:B------:R-:W-:Y:S01]  /*1a440*/  IMAD.WIDE.U32 R4, R9, UR17, RZ ;  /* 0x0000001109047c25 */ /* 0x000fe2000f8e00ff */
[----:B------:R-:W-:Y:S02]  /*1a450*/  LOP3.LUT R6, R13, 0x40, RZ, 0xfc, !PT ;  /* 0x000000400d067812 */ /* 0x000fe400078efcff */
[----:B------:R-:W-:Y:S01]  /*1a460*/  ISETP.GE.AND P3, PT, R16, UR8, PT ;  /* 0x0000000810007c0c */ /* 0x000fe2000bf66270 */
[----:B---3--:R-:W-:Y:S01]  /*1a470*/  IMAD R2, R15, UR17, R5 ;  /* 0x000000110f027c24 */ /* 0x008fe2000f8e0205 */
[C---:B----4-:R-:W-:Y:S01]  /*1a480*/  LEA R10, P0, R4.reuse, R14, 0x7 ;  /* 0x0000000e040a7211 */ /* 0x050fe200078038ff */
[----:B------:R-:W-:Y:S01]  /*1a490*/  IMAD.SHL.U32 R7, R4, 0x40, RZ ;  /* 0x0000004004077824 */ /* 0x000fe200078e00ff */
[----:B------:R-:W-:Y:S01]  /*1a4a0*/  ISETP.GE.AND P1, PT, R6, UR8, PT ;  /* 0x0000000806007c0c */ /* 0x000fe2000bf26270 */
[----:B------:R-:W-:Y:S01]  /*1a4b0*/  STL [R1+0x174], R16 ;  /* 0x0001741001007387 */ /* 0x000fe20000100800 */
[C-C-:B-----5:R-:W-:Y:S02]  /*1a4c0*/  LEA.HI.X R11, R4.reuse, R12, R2.reuse, 0x7, P0 ;  /* 0x0000000c040b7211 */ /* 0x160fe400000f3c02 */
[----:B------:R-:W-:Y:S01]  /*1a4d0*/  SHF.L.U64.HI R8, R4, 0x6, R2 ;  /* 0x0000000604087819 */ /* 0x000fe20000010202 */
[----:B------:R1:W-:Y:S01]  /*1a4e0*/  STL [R1+0x178], R6 ;  /* 0x0001780601007387 */ /* 0x0003e20000100800 */
[C---:B------:R-:W-:Y:S01]  /*1a4f0*/  LEA R7, P0, R9.reuse, R7, 0x5 ;  /* 0x0000000709077211 */ /* 0x040fe200078028ff */
[C---:B------:R-:W-:Y:S01]  /*1a500*/  IMAD.SHL.U32 R2, R188.reuse, 0x10, RZ ;  /* 0x00000010bc027824 */ /* 0x040fe200078e00ff */
[----:B------:R-:W-:Y:S01]  /*1a510*/  SHF.L.U32 R4, R188, 0x5, RZ ;  /* 0x00000005bc047819 */ /* 0x000fe200000006ff */
[----:B------:R-:W-:Y:S01]  /*1a520*/  @!PT LDS RZ, [RZ] ;  /* 0x00000000fffff984 */ /* 0x000fe20000000800 */
[----:B------:R-:W-:Y:S01]  /*1a530*/  @!PT LDS RZ, [RZ] ;  /* 0x00000000fffff984 */ /* 0x000fe20000000800 */
[----:B------:R-:W-:Y:S01]  /*1a540*/  @!PT LDS RZ, [RZ] ;  /* 0x00000000fffff984 */ /* 0x000fe20000000800 */
[----:B------:R-:W-:Y:S01]  /*1a550*/  @!P2 LDGSTS.E.BYPASS.LTC128B.128 [R215+0x9000], desc[UR20][R10.64] ;  /* 0x090000000ad7afae */ /* 0x000fe2000b981a14 */
[----:B------:R-:W-:Y:S02]  /*1a560*/  LEA.HI.X R9, R9, R8, R15, 0x5, P0 ;  /* 0x0000000809097211 */ /* 0x000fe400000f2c0f */
[C---:B------:R-:W-:Y:S02]  /*1a570*/  LEA R8, P0, R7.reuse, R14, 0x1 ;  /* 0x0000000e07087211 */ /* 0x040fe400078008ff */
[C---:B------:R-:W-:Y:S02]  /*1a580*/  LOP3.LUT R5, R2.reuse, 0x100, RZ, 0xc0, !PT ;  /* 0x0000010002057812 */ /* 0x040fe400078ec0ff */
[----:B------:R-:W-:Y:S01]  /*1a590*/  LEA.HI.X R9, R7, R12, R9, 0x1, P0 ;  /* 0x0000000c07097211 */ /* 0x000fe200000f0c09 */
[----:B------:R-:W-:Y:S01]  /*1a5a0*/  @P2 STS.128 [R215+0x9000], RZ ;  /* 0x009000ffd7002388 */ /* 0x000fe20000000c00 */
[----:B------:R-:W-:Y:S02]  /*1a5b0*/  ISETP.GE.AND P2, PT, R13, UR8, PT ;  /* 0x000000080d007c0c */ /* 0x000fe4000bf46270 */
[----:B------:R-:W-:Y:S02]  /*1a5c0*/  LOP3.LUT R212, R2, 0x3e00, RZ, 0xc0, !PT ;  /* 0x00003e0002d47812 */ /* 0x000fe400078ec0ff */
[----:B------:R-:W-:Y:S02]  /*1a5d0*/  LOP3.LUT R2, R211, 0x18, RZ, 0xc0, !PT ;  /* 0x00000018d3027812 */ /* 0x000fe400078ec0ff */
[--C-:B------:R-:W-:Y:S01]  /*1a5e0*/  LOP3.LUT R5, R5, 0x20, R4.reuse, 0xf8, !PT ;  /* 0x0000002005057812 */ /* 0x100fe200078ef804 */
[----:B------:R-:W-:Y:S01]  /*1a5f0*/  @!PT LDS RZ, [RZ] ;  /* 0x00000000fffff984 */ /* 0x000fe20000000800 */
[----:B------:R-:W-:Y:S01]  /*1a600*/  @!PT LDS RZ, [RZ] ;  /* 0x00000000fffff984 */ /* 0x000fe20000000800 */
[----:B------:R-:W-:Y:S01]  /*1a610*/  @!PT LDS RZ, [RZ] ;  /* 0x00000000fffff984 */ /* 0x000fe20000000800 */
[----:B------:R-:W-:Y:S01]  /*1a620*/  @!P3 LDGSTS.E.BYPASS.LTC128B.128 [R215+0xa000], desc[UR20][R10.64+0x40] ;  /* 0x0a0000400ad7bfae */ /* 0x000fe2000b981a14 */
[--C-:B------:R-:W-:Y:S02]  /*1a630*/  LOP3.LUT R2, R2, 0xc0, R4.reuse, 0xf8, !PT ;  /* 0x000000c002027812 */ /* 0x100fe400078ef804 */
[----:B------:R-:W-:Y:S02]  /*1a640*/  LOP3.LUT R107, R212, 0x120, R4, 0xf8, !PT ;  /* 0x00000120d46b7812 */ /* 0x000fe400078ef804 */
[----:B-1----:R-:W-:Y:S02]  /*1a650*/  LOP3.LUT R6, R210, 0x8, RZ, 0xc0, !PT ;  /* 0x00000008d2067812 */ /* 0x002fe400078ec0ff */
[----:B------:R-:W-:Y:S01]  /*1a660*/  LOP3.LUT R4, R2, 0x8, R188, 0x78, !PT ;  /* 0x0000000802047812 */ /* 0x000fe200078e78bc */
[----:B------:R-:W-:Y:S01]  /*1a670*/  @P3 STS.128 [R215+0xa000], RZ ;  /* 0x00a000ffd7003388 */ /* 0x000fe20000000c00 */
[----:B------:R-:W-:Y:S02]  /*1a680*/  LOP3.LUT R107, R107, R2, R6, 0xf6, !PT ;  /* 0x000000026b6b7212 */ /* 0x000fe400078ef606 */
[----:B------:R-:W-:Y:S02]  /*1a690*/  LOP3.LUT R2, R5, R4, RZ, 0xfc, !PT ;  /* 0x0000000405027212 */ /* 0x000fe400078efcff */
[----:B------:R-:W-:Y:S02]  /*1a6a0*/  LEA R107, R107, UR5, 0x1 ;  /* 0x000000056b6b7c11 */ /* 0x000fe4000f8e08ff */
[----:B------:R-:W-:Y:S01]  /*1a6b0*/  LEA R2, R2, UR5, 0x1 ;  /* 0x0000000502027c11 */ /* 0x000fe2000f8e08ff */
[----:B------:R-:W-:Y:S01]  /*1a6c0*/  @!PT LDS RZ, [RZ] ;  /* 0x00000000fffff984 */ /* 0x000fe20000000800 */
[----:B------:R-:W-:Y:S01]  /*1a6d0*/  @!PT LDS RZ, [RZ] ;  /* 0x00000000fffff984 */ /* 0x000fe20000000800 */
[----:B------:R-:W-:Y:S01]  /*1a6e0*/  @!PT LDS RZ, [RZ] ;  /* 0x00000000fffff984 */ /* 0x000fe20000000800 */
[----:B------:R-:W-:Y:S01]  /*1a6f0*/  @!P1 LDGSTS.E.BYPASS.LTC128B.128 [R215+0xb000], desc[UR20][R10.64+0x80] ;  /* 0x0b0000800ad79fae */ /* 0x000fe2000b981a14 */
[----:B------:R-:W-:Y:S07]  /*1a700*/  LOP3.LUT P0, RZ, R188, 0x4, RZ, 0xc0, !PT ;  /* 0x00000004bcff7812 */ /* 0x000fee000780c0ff */
        /* <DEDUP_REMOVED lines=17> */
[----:B------:R-:W2:Y:S01]  /*1a820*/  LDSM.16.M88.4 R16, [R2+0x6000] ;  /* 0x006000000210783b */ /* 0x000ea20000000200 */
[----:B-1----:R-:W-:Y:S07]  /*1a830*/  SEL R8, R213, 0xffffffe0, !P0 ;  /* 0xffffffe0d5087807 */ /* 0x002fee0004000000 */
[----:B------:R-:W1:Y:S01]  /*1a840*/  LDSM.16.M88.4 R60, [R107+0x1000] ;  /* 0x001000006b3c783b */ /* 0x000e620000000200 */
[C---:B------:R-:W-:Y:S02]  /*1a850*/  IMAD.IADD R208, R8.reuse, 0x1, R107 ;  /* 0x0000000108d07824 */ /* 0x040fe400078e026b */
[----:B------:R-:W-:Y:S05]  /*1a860*/  IMAD.IADD R106, R8, 0x1, R2 ;  /* 0x00000001086a7824 */ /* 0x000fea00078e0202 */
        /* <DEDUP_REMOVED lines=23> */
[----:B------:R-:W4:Y:S01]  /*1a9e0*/  LDL.64 R220, [R1+0x138] ;  /* 0x0001380001dc7983 */ /* 0x000f220000100a00 */
[-C--:B------:R-:W-:Y:S05]  /*1a9f0*/  HMMA.16816.F32.BF16 R44, R60, R50.reuse, RZ ;  /* 0x000000323c2c723c */ /* 0x080fea00000418ff */
[----:B------:R-:W4:Y:S03]  /*1aa00*/  LDL.64 R216, [R1+0x148] ;  /* 0x0001480001d87983 */ /* 0x000f260000100a00 */
[C---:B------:R-:W-:Y:S03]  /*1aa10*/  HMMA.16816.F32.BF16 R48, R64.reuse, R50, RZ ;  /* 0x000000324030723c */ /* 0x040fe600000418ff */
[----:B------:R-:W4:Y:S06]  /*1aa20*/  LDL.64 R226, [R1+0x158] ;  /* 0x0001580001e27983 */ /* 0x000f2c0000100a00 */
[----:B------:R-:W4:Y:S01]  /*1aa30*/  LDL R225, [R1+0x140] ;  /* 0x0001400001e17983 */ /* 0x000f220000100800 */
[-C--:B-----5:R-:W-:Y:S03]  /*1aa40*/  HMMA.16816.F32.BF16 R52, R64, R100.reuse, RZ ;  /* 0x000000644034723c */ /* 0x0a0fe600000418ff */
[----:B------:R-:W5:Y:S01]  /*1aa50*/  LDL R224, [R1+0x144] ;  /* 0x0001440001e07983 */ /* 0x000f620000100800 */
[----:B------:R-:W4:Y:S04]  /*1aa60*/  S2R R218, SR_TID.X ;  /* 0x0000000000da7919 */ /* 0x000f280000002100 */
        /* <DEDUP_REMOVED lines=24> */
[----:B------:R-:W3:Y:S07]  /*1abf0*/  LDSM.16.M88.4 R172, [R208+0x2000] ;  /* 0x00200000d0ac783b */ /* 0x000eee0000000200 */
[-C--:B------:R-:W-:Y:S01]  /*1ac00*/  HMMA.16816.F32.BF16 R4, R100, R196.reuse, R4 ;  /* 0x000000c46404723c */ /* 0x080fe20000041804 */
[----:B------:R-:W4:Y:S07]  /*1ac10*/  LDSM.16.M88.4 R192, [R106+0x7400] ;  /* 0x007400006ac0783b */ /* 0x000f2e0000000200 */
[C---:B------:R-:W-:Y:S08]  /*1ac20*/  HMMA.16816.F32.BF16 R8, R200.reuse, R196, R8 ;  /* 0x000000c4c808723c */ /* 0x040ff00000041808 */
        /* <DEDUP_REMOVED lines=15> */
[-C--:B------:R-:W-:Y:S01]  /*1ad20*/  HMMA.16816.F32.BF16 R60, R200, R186.reuse, R60 ;  /* 0x000000bac83c723c */ /* 0x080fe2000004183c */
[----:B------:R-:W-:Y:S07]  /*1ad30*/  LDSM.16.M88.4 R200, [R107+0x5000] ;  /* 0x005000006bc8783b */ /* 0x000fee0000000200 */
[----:B------:R-:W-:Y:S01]  /*1ad40*/  HMMA.16816.F32.BF16 R64, R100, R186, R64 ;  /* 0x000000ba6440723c */ /* 0x000fe20000041840 */
[----:B------:R4:W-:Y:S07]  /*1ad50*/  LDSM.16.M88.4 R100, [R107+0x4000] ;  /* 0x004000006b64783b */ /* 0x0009ee0000000200 */
[-C--:B---3--:R-:W-:Y:S01]  /*1ad60*/  HMMA.16816.F32.BF16 R4, R172, R180.reuse, R4 ;  /* 0x000000b4ac04723c */ /* 0x088fe20000041804 */
[----:B------:R-:W2:Y:S07]  /*1ad70*/  LDSM.16.M88.4 R184, [R2+0x8000] ;  /* 0x0080000002b8783b */ /* 0x000eae0000000200 */
[C---:B------:R-:W-:Y:S08]  /*1ad80*/  HMMA.16816.F32.BF16 R8, R188.reuse, R180, R8 ;  /* 0x000000b4bc08723c */ /* 0x040ff00000041808 */
[-C--:B------:R-:W-:Y:S03]  /*1ad90*/  HMMA.16816.F32.BF16 R12, R188, R182.reuse, R12 ;  /* 0x000000b6bc0c723c */ /* 0x080fe6000004180c */
[C---:B----4-:R-:W-:Y:S05]  /*1ada0*/  LOP3.LUT R107, R220.reuse, UR6, R217, 0x96, !PT ;  /* 0x00000006dc6b7c12 */ /* 0x050fea000f8e96d9 */
[C---:B------:R-:W-:Y:S01]  /*1adb0*/  HMMA.16816.F32.BF16 R16, R172.reuse, R182, R16 ;  /* 0x000000b6ac10723c */ /* 0x040fe20000041810 */
[----:B------:R-:W3:Y:S07]  /*1adc0*/  LDSM.16.M88.4 R180, [R2+0x8400] ;  /* 0x0084000002b4783b */ /* 0x000eee0000000200 */
[-C--:B------:R-:W-:Y:S08]  /*1add0*/  HMMA.16816.F32.BF16 R20, R172, R192.reuse, R20 ;  /* 0x000000c0ac14723c */ /* 0x080ff00000041814 */
[C---:B------:R-:W-:Y:S08]  /*1ade0*/  HMMA.16816.F32.BF16 R24, R188.reuse, R192, R24 ;  /* 0x000000c0bc18723c */ /* 0x040ff00000041818 */
[-C--:B------:R-:W-:Y:S08]  /*1adf0*/  HMMA.16816.F32.BF16 R28, R188, R194.reuse, R28 ;  /* 0x000000c2bc1c723c */ /* 0x080ff0000004181c */
[C---:B------:R-:W-:Y:S01]  /*1ae00*/  HMMA.16816.F32.BF16 R32, R172.reuse, R194, R32 ;  /* 0x000000c2ac20723c */ /* 0x040fe20000041820 */
[----:B------:R4:W5:Y:S07]  /*1ae10*/  LDSM.16.M88.4 R192, [R2+0x8800] ;  /* 0x0088000002c0783b */ /* 0x00096e0000000200 */
[-C--:B------:R-:W-:Y:S08]  /*1ae20*/  HMMA.16816.F32.BF16 R36, R172, R196.reuse, R36 ;  /* 0x000000c4ac24723c */ /* 0x080ff00000041824 */
[C---:B------:R-:W-:Y:S04]  /*1ae30*/  HMMA.16816.F32.BF16 R40, R188.reuse, R196, R40 ;  /* 0x000000c4bc28723c */ /* 0x040fe80000041828 */
[----:B------:R-:W-:Y:S04]  /*1ae40*/  IMAD.WIDE.U32 R196, R107, -0x326172a9, RZ ;  /* 0xcd9e8d576bc47825 */ /* 0x000fe800078e00ff */
[-C--:B------:R-:W-:Y:S03]  /*1ae50*/  HMMA.16816.F32.BF16 R44, R188, R198.reuse, R44 ;  /* 0x000000c6bc2c723c */ /* 0x080fe6000004182c */
[----:B----4-:R-:W-:Y:S01]  /*1ae60*/  LOP3.LUT R2, R220, UR6, R227, 0x96, !PT ;  /* 0x00000006dc027c12 */ /* 0x010fe2000f8e96e3 */
[----:B------:R-:W-:Y:S04]  /*1ae70*/  UIADD3 UR6, UPT, UPT, UR22, 0x3c6ef372, URZ ;  /* 0x3c6ef37216067890 */ /* 0x000fe8000fffe0ff */
[C---:B------:R-:W-:Y:S08]  /*1ae80*/  HMMA.16816.F32.BF16 R48, R172.reuse, R198, R48 ;  /* 0x000000c6ac30723c */ /* 0x040ff00000041830 */
[-C--:B-1----:R-:W-:Y:S08]  /*1ae90*/  HMMA.16816.F32.BF16 R52, R172, R176.reuse, R52 ;  /* 0x000000b0ac34723c */ /* 0x082ff00000041834 */
[C---:B------:R-:W-:Y:S08]  /*1aea0*/  HMMA.16816.F32.BF16 R56, R188.reuse, R176, R56 ;  /* 0x000000b0bc38723c */ /* 0x040ff00000041838 */
[-C--:B------:R-:W-:Y:S03]  /*1aeb0*/  HMMA.16816.F32.BF16 R60, R188, R178.reuse, R60 ;  /* 0x000000b2bc3c723c */ /* 0x080fe6000004183c */
[----:B------:R-:W-:Y:S05]  /*1aec0*/  IMAD.MOV.U32 R188, RZ, RZ, R218 ;  /* 0x000000ffffbc7224 */ /* 0x000fea00078e00da */
[----:B------:R-:W-:Y:S01]  /*1aed0*/  HMMA.16816.F32.BF16 R64, R172, R178, R64 ;  /* 0x000000b2ac40723c */ /* 0x000fe20000041840 */
[----:B------:R-:W-:Y:S07]  /*1aee0*/  LDSM.16.M88.4 R172, [R208+0x4000] ;  /* 0x00400000d0ac783b */ /* 0x000fee0000000200 */
[-C--:B--2---:R-:W-:Y:S01]  /*1aef0*/  HMMA.16816.F32.BF16 R4, R100, R184.reuse, R4 ;  /* 0x000000b86404723c */ /* 0x084fe20000041804 */
[----:B------:R-:W1:Y:S07]  /*1af00*/  LDSM.16.M88.4 R176, [R106+0x8000] ;  /* 0x008000006ab0783b */ /* 0x000e6e0000000200 */
[C---:B------:R-:W-:Y:S08]  /*1af10*/  HMMA.16816.F32.BF16 R8, R200.reuse, R184, R8 ;  /* 0x000000b8c808723c */ /* 0x040ff00000041808 */
[-C--:B------:R-:W-:Y:S08]  /*1af20*/  HMMA.16816.F32.BF16 R12, R200, R186.reuse, R12 ;  /* 0x000000bac80c723c */ /* 0x080ff0000004180c */
[C---:B------:R-:W-:Y:S01]  /*1af30*/  HMMA.16816.F32.BF16 R16, R100.reuse, R186, R16 ;  /* 0x000000ba6410723c */ /* 0x040fe20000041810 */
[----:B------:R-:W2:Y:S07]  /*1af40*/  LDSM.16.M88.4 R184, [R208+0x5000] ;  /* 0x00500000d0b8783b */ /* 0x000eae0000000200 */
[-C--:B---3--:R-:W-:Y:S08]  /*1af50*/  HMMA.16816.F32.BF16 R20, R100, R180.reuse, R20 ;  /* 0x000000b46414723c */ /* 0x088ff00000041814 */
[C---:B------:R-:W-:Y:S01]  /*1af60*/  HMMA.16816.F32.BF16 R24, R200.reuse, R180, R24 ;  /* 0x000000b4c818723c */ /* 0x040fe20000041818 */
[----:B------:R-:W-:Y:S04]  /*1af70*/  MOV R180, UR23 ;  /* 0x0000001700b47c02 */ /* 0x000fe80008000f00 */
[----:B------:R-:W-:Y:S03]  /*1af80*/  LOP3.LUT R180, R221, UR26, R180, 0x96, !PT ;  /* 0x0000001addb47c12 */ /* 0x000fe6000f8e96b4 */
[-C--:B------:R-:W-:Y:S08]  /*1af90*/  HMMA.16816.F32.BF16 R28, R200, R182.reuse, R28 ;  /* 0x000000b6c81c723c */ /* 0x080ff0000004181c */
[C---:B------:R-:W-:Y:S04]  /*1afa0*/  HMMA.16816.F32.BF16 R32, R100.reuse, R182, R32 ;  /* 0x000000b66420723c */ /* 0x040fe80000041820 */
[----:B------:R-:W-:Y:S04]  /*1afb0*/  IMAD.WIDE.U32 R182, R180, -0x326172a9, RZ ;  /* 0xcd9e8d57b4b67825 */ /* 0x000fe800078e00ff */
[-C--:B-----5:R-:W-:Y:S03]  /*1afc0*/  HMMA.16816.F32.BF16 R36, R100, R192.reuse, R36 ;  /* 0x000000c06424723c */ /* 0x0a0fe60000041824 */
[C---:B------:R-:W-:Y:S02]  /*1afd0*/  LOP3.LUT R181, R183.reuse, R225, RZ, 0x3c, !PT ;  /* 0x000000e1b7b57212 */ /* 0x040fe400078e3cff */
[----:B------:R-:W-:Y:S03]  /*1afe0*/  LOP3.LUT R107, R183, R224, RZ, 0x3c, !PT ;  /* 0x000000e0b76b7212 */ /* 0x000fe600078e3cff */
[C---:B------:R-:W-:Y:S08]  /*1aff0*/  HMMA.16816.F32.BF16 R40, R200.reuse, R192, R40 ;  /* 0x000000c0c828723c */ /* 0x040ff00000041828 */
[-C--:B------:R-:W-:Y:S08]  /*1b000*/  HMMA.16816.F32.BF16 R44, R200, R194.reuse, R44 ;  /* 0x000000c2c82c723c */ /* 0x080ff0000004182c */
[C---:B------:R-:W-:Y:S08]  /*1b010*/  HMMA.16816.F32.BF16 R48, R100.reuse, R194, R48 ;  /* 0x000000c26430723c */ /* 0x040ff00000041830 */
[-C--:B------:R-:W-:Y:S08]  /*1b020*/  HMMA.16816.F32.BF16 R52, R100, R204.reuse, R52 ;  /* 0x000000cc6434723c */ /* 0x080ff00000041834 */
[C---:B------:R-:W-:Y:S08]  /*1b030*/  HMMA.16816.F32.BF16 R56, R200.reuse, R204, R56 ;  /* 0x000000ccc838723c */ /* 0x040ff00000041838 */
[-C--:B------:R-:W-:Y:S03]  /*1b040*/  HMMA.16816.F32.BF16 R60, R200, R206.reuse, R60 ;  /* 0x000000cec83c723c */ /* 0x080fe6000004183c */
[----:B------:R-:W-:Y:S05]  /*1b050*/  IMAD.WIDE.U32 R200, R2, -0x326172a9, RZ ;  /* 0xcd9e8d5702c87825 */ /* 0x000fea00078e00ff */
[----:B------:R-:W-:Y:S01]  /*1b060*/  LOP3.LUT R232, R201, UR6, RZ, 0x3c, !PT ;  /* 0x00000006c9e87c12 */ /* 0x000fe2000f8e3cff */
[----:B------:R-:W-:Y:S01]  /*1b070*/  HMMA.16816.F32.BF16 R64, R100, R206, R64 ;  /* 0x000000ce6440723c */ /* 0x000fe20000041840 */
[----:B------:R-:W3:Y:S03]  /*1b080*/  LDSM.16.M88.4 R100, [R106+0x8400] ;  /* 0x008400006a64783b */ /* 0x000ee60000000200 */
[----:B------:R-:W-:Y:S01]  /*1b090*/  LOP3.LUT R207, R197, UR6, RZ, 0x3c, !PT ;  /* 0x00000006c5cf7c12 */ /* 0x000fe2000f8e3cff */
[----:B------:R-:W-:Y:S01]  /*1b0a0*/  UIADD3 UR6, UPT, UPT, UR22, 0x78dde6e4, URZ ;  /* 0x78dde6e416067890 */ /* 0x000fe2000fffe0ff */
[C---:B------:R-:W-:Y:S02]  /*1b0b0*/  LOP3.LUT R2, R182.reuse, R232, RZ, 0x3c, !PT ;  /* 0x000000e8b6027212 */ /* 0x040fe400078e3cff */
[----:B------:R-:W-:Y:S01]  /*1b0c0*/  LOP3.LUT R180, R182, R207, RZ, 0x3c, !PT ;  /* 0x000000cfb6b47212 */ /* 0x000fe200078e3cff */
[-C--:B-1----:R-:W-:Y:S05]  /*1b0d0*/  HMMA.16816.F32.BF16 R4, R172, R176.reuse, R4 ;  /* 0x000000b0ac04723c */ /* 0x082fea0000041804 */
[----:B------:R-:W-:Y:S03]  /*1b0e0*/  IMAD.WIDE.U32 R182, R180, -0x2daee0ad, RZ ;  /* 0xd2511f53b4b67825 */ /* 0x000fe600078e00ff */
[C---:B--2---:R-:W-:Y:S04]  /*1b0f0*/  HMMA.16816.F32.BF16 R8, R184.reuse, R176, R8 ;  /* 0x000000b0b808723c */ /* 0x044fe80000041808 */
[----:B------:R-:W-:Y:S04]  /*1b100*/  IMAD.WIDE.U32 R176, R181, -0x2daee0ad, RZ ;  /* 0xd2511f53b5b07825 */ /* 0x000fe800078e00ff */
[----:B------:R-:W-:Y:S01]  /*1b110*/  IMAD.WIDE.U32 R180, R107, -0x2daee0ad, RZ ;  /* 0xd2511f536bb47825 */ /* 0x000fe200078e00ff */
[----:B------:R-:W-:Y:S01]  /*1b120*/  LOP3.LUT R107, R216, UR24, R177, 0x96, !PT ;  /* 0x00000018d86b7c12 */ /* 0x000fe2000f8e96b1 */
[-C--:B------:R-:W-:Y:S03]  /*1b130*/  HMMA.16816.F32.BF16 R12, R184, R178.reuse, R12 ;  /* 0x000000b2b80c723c */ /* 0x080fe6000004180c */
[----:B------:R-:W-:Y:S01]  /*1b140*/  IMAD.WIDE.U32 R192, R2, -0x2daee0ad, RZ ;  /* 0xd2511f5302c07825 */ /* 0x000fe200078e00ff */
[----:B------:R-:W-:Y:S02]  /*1b150*/  LOP3.LUT R2, R176, UR19, R183, 0x96, !PT ;  /* 0x00000013b0027c12 */ /* 0x000fe4000f8e96b7 */
[----:B------:R-:W-:Y:S01]  /*1b160*/  LOP3.LUT R176, R226, UR24, R181, 0x96, !PT ;  /* 0x00000018e2b07c12 */ /* 0x000fe2000f8e96b5 */
[----:B------:R-:W-:Y:S01]  /*1b170*/  IMAD.WIDE.U32 R194, R107, -0x326172a9, RZ ;  /* 0xcd9e8d576bc27825 */ /* 0x000fe200078e00ff */
[----:B------:R-:W-:Y:S01]  /*1b180*/  LOP3.LUT R181, R180, UR19, R193, 0x96, !PT ;  /* 0x00000013b4b57c12 */ /* 0x000fe2000f8e96c1 */
[C---:B------:R-:W-:Y:S04]  /*1b190*/  HMMA.16816.F32.BF16 R16, R172.reuse, R178, R16 ;  /* 0x000000b2ac10723c */ /* 0x040fe80000041810 */
[----:B------:R-:W-:Y:S02]  /*1b1a0*/  IMAD.WIDE.U32 R198, R176, -0x326172a9, RZ ;  /* 0xcd9e8d57b0c67825 */ /* 0x000fe400078e00ff */
[----:B------:R-:W1:Y:S02]  /*1b1b0*/  LDSM.16.M88.4 R176, [R106+0x8800] ;  /* 0x008800006ab0783b */ /* 0x000e640000000200 */
[-C--:B---3--:R-:W-:Y:S03]  /*1b1c0*/  HMMA.16816.F32.BF16 R20, R172, R100.reuse, R20 ;  /* 0x00000064ac14723c */ /* 0x088fe60000041814 */
[----:B------:R-:W-:Y:S01]  /*1b1d0*/  LOP3.LUT R180, R200, UR10, R199, 0x96, !PT ;  /* 0x0000000ac8b47c12 */ /* 0x000fe2000f8e96c7 */
[----:B------:R-:W-:Y:S01]  /*1b1e0*/  IMAD.WIDE.U32 R190, R2, -0x326172a9, RZ ;  /* 0xcd9e8d5702be7825 */ /* 0x000fe200078e00ff */
[----:B------:R-:W-:Y:S03]  /*1b1f0*/  LOP3.LUT R2, R196, UR10, R195, 0x96, !PT ;  /* 0x0000000ac4027c12 */ /* 0x000fe6000f8e96c3 */
[----:B------:R-:W-:Y:S01]  /*1b200*/  IMAD.SHL.U32 R107, R188, 0x2, RZ ;  /* 0x00000002bc6b7824 */ /* 0x000fe200078e00ff */
[----:B------:R-:W-:Y:S01]  /*1b210*/  LOP3.LUT R183, R194, UR6, R191, 0x96, !PT ;  /* 0x00000006c2b77c12 */ /* 0x000fe2000f8e96bf */
[----:B------:R-:W-:Y:S01]  /*1b220*/  IMAD.WIDE.U32 R202, R2, -0x2daee0ad, RZ ;  /* 0xd2511f5302ca7825 */ /* 0x000fe200078e00ff */
[----:B------:R-:W-:Y:S01]  /*1b230*/  MOV R2, UR17 ;  /* 0x0000001100027c02 */ /* 0x000fe20008000f00 */
[C---:B------:R-:W-:Y:S04]  /*1b240*/  HMMA.16816.F32.BF16 R24, R184.reuse, R100, R24 ;  /* 0x00000064b818723c */ /* 0x040fe80000041818 */
[----:B------:R-:W-:Y:S01]  /*1b250*/  LOP3.LUT R204, R107, 0x6, RZ, 0xc0, !PT ;  /* 0x000000066bcc7812 */ /* 0x000fe200078ec0ff */
[----:B------:R-:W-:Y:S01]  /*1b260*/  IMAD.WIDE.U32 R194, R181, -0x326172a9, RZ ;  /* 0xcd9e8d57b5c27825 */ /* 0x000fe200078e00ff */
[----:B------:R-:W-:Y:S02]  /*1b270*/  LOP3.LUT R182, R182, UR16, R203, 0x96, !PT ;  /* 0x00000010b6b67c12 */ /* 0x000fe4000f8e96cb */
[-C--:B------:R-:W-:Y:S01]  /*1b280*/  HMMA.16816.F32.BF16 R28, R184, R102.reuse, R28 ;  /* 0x00000066b81c723c */ /* 0x080fe2000004181c */
[----:B------:R-:W-:Y:S02]  /*1b290*/  STL [R1+0x17c], R204 ;  /* 0x00017ccc01007387 */ /* 0x000fe40000100800 */
[----:B------:R-:W-:Y:S01]  /*1b2a0*/  LOP3.LUT R107, R198, UR6, R195, 0x96, !PT ;  /* 0x00000006c66b7c12 */ /* 0x000fe2000f8e96c3 */
[----:B------:R-:W-:Y:S02]  /*1b2b0*/  IMAD R2, R2, 0x40, R204 ;  /* 0x0000004002027824 */ /* 0x000fe400078e02cc */
[----:B------:R-:W-:Y:S02]  /*1b2c0*/  IMAD.WIDE.U32 R180, R180, -0x2daee0ad, RZ ;  /* 0xd2511f53b4b47825 */ /* 0x000fe400078e00ff */
[C---:B------:R-:W-:Y:S04]  /*1b2d0*/  HMMA.16816.F32.BF16 R32, R172.reuse, R102, R32 ;  /* 0x00000066ac20723c */ /* 0x040fe80000041820 */
[----:B------:R-:W-:Y:S01]  /*1b2e0*/  I2FP.F32.U32 R100, R2 ;  /* 0x0000000200647245 */ /* 0x000fe20000201000 */
[----:B------:R-:W-:Y:S01]  /*1b2f0*/  IMAD.WIDE.U32 R198, R183, -0x2daee0ad, RZ ;  /* 0xd2511f53b7c67825 */ /* 0x000fe200078e00ff */
[----:B------:R-:W-:Y:S03]  /*1b300*/  LOP3.LUT R189, R192, UR16, R181, 0x96, !PT ;  /* 0x00000010c0bd7c12 */ /* 0x000fe6000f8e96b5 */
[----:B------:R-:W-:Y:S01]  /*1b310*/  FFMA.FTZ R4, R100, UR7, R4 ;  /* 0x0000000764047c23 */ /* 0x000fe20008010004 */
[----:B------:R-:W-:Y:S01]  /*1b320*/  LOP3.LUT R202, R202, UR13, R199, 0x96, !PT ;  /* 0x0000000dcaca7c12 */ /* 0x000fe2000f8e96c7 */
[C---:B------:R-:W-:Y:S01]  /*1b330*/  FFMA.FTZ R6, R100.reuse, UR7, R6 ;  /* 0x0000000764067c23 */ /* 0x040fe20008010006 */
[C---:B------:R-:W-:Y:S01]  /*1b340*/  FFMA.FTZ R8, R100.reuse, UR7, R8 ;  /* 0x0000000764087c23 */ /* 0x040fe20008010008 */
[----:B------:R-:W-:Y:S01]  /*1b350*/  FFMA.FTZ R10, R100, UR7, R10 ;  /* 0x00000007640a7c23 */ /* 0x000fe2000801000a */
[-C--:B-1----:R-:W-:Y:S01]  /*1b360*/  HMMA.16816.F32.BF16 R36, R172, R176.reuse, R36 ;  /* 0x000000b0ac24723c */ /* 0x082fe20000041824 */
[----:B------:R1:W2:Y:S01]  /*1b370*/  LDSM.16.M88.4 R100, [R106+0x8c00] ;  /* 0x008c00006a64783b */ /* 0x0002a20000000200 */
[----:B------:R-:W-:Y:S04]  /*1b380*/  DEPBAR.LE SB0, 0x0 ;  /* 0x000080000000791a */ /* 0x000fe80000000000 */
[C---:B------:R-:W-:Y:S02]  /*1b390*/  VIADD R181, R2.reuse, 0x1 ;  /* 0x0000000102b57836 */ /* 0x040fe40000000000 */
[C---:B------:R-:W-:Y:S01]  /*1b3a0*/  HMMA.16816.F32.BF16 R40, R184.reuse, R176, R40 ;  /* 0x000000b0b828723c */ /* 0x040fe20000041828 */
[----:B------:R-:W-:Y:S04]  /*1b3b0*/  BAR.SYNC.DEFER_BLOCKING 0x0 ;  /* 0x0000000000007b1d */ /* 0x000fe80000010000 */
[----:B------:R-:W-:Y:S01]  /*1b3c0*/  I2FP.F32.U32 R181, R181 ;  /* 0x000000b500b57245 */ /* 0x000fe20000201000 */
[----:B------:R-:W-:Y:S01]  /*1b3d0*/  IMAD.WIDE.U32 R192, R107, -0x2daee0ad, RZ ;  /* 0xd2511f536bc07825 */ /* 0x000fe200078e00ff */
[----:B------:R-:W-:Y:S01]  /*1b3e0*/  IADD3 R107, PT, PT, R2, 0x8, RZ ;  /* 0x00000008026b7810 */ /* 0x000fe20007ffe0ff */
[-C--:B------:R-:W-:Y:S03]  /*1b3f0*/  HMMA.16816.F32.BF16 R44, R184, R178.reuse, R44 ;  /* 0x000000b2b82c723c */ /* 0x080fe6000004182c */
[----:B------:R-:W-:Y:S01]  /*1b400*/  I2FP.F32.U32 R107, R107 ;  /* 0x0000006b006b7245 */ /* 0x000fe20000201000 */
[C---:B------:R-:W-:Y:S01]  /*1b410*/  FFMA.FTZ R5, R181.reuse, UR7, R5 ;  /* 0x00000007b5057c23 */ /* 0x040fe20008010005 */
[----:B------:R-:W-:Y:S01]  /*1b420*/  LOP3.LUT R191, R180, UR13, R193, 0x96, !PT ;  /* 0x0000000db4bf7c12 */ /* 0x000fe2000f8e96c1 */
[C---:B------:R-:W-:Y:S01]  /*1b430*/  FFMA.FTZ R7, R181.reuse, UR7, R7 ;  /* 0x00000007b5077c23 */ /* 0x040fe20008010007 */
[C---:B------:R-:W-:Y:S01]  /*1b440*/  FFMA.FTZ R9, R181.reuse, UR7, R9 ;  /* 0x00000007b5097c23 */ /* 0x040fe20008010009 */
[C---:B------:R-:W-:Y:S04]  /*1b450*/  HMMA.16816.F32.BF16 R48, R172.reuse, R178, R48 ;  /* 0x000000b2ac30723c */ /* 0x040fe80000041830 */
[C---:B-1----:R-:W-:Y:S02]  /*1b460*/  VIADD R106, R2.reuse, 0x10 ;  /* 0x00000010026a7836 */ /* 0x042fe40000000000 */
[----:B------:R-:W-:Y:S01]  /*1b470*/  FFMA.FTZ R11, R181, UR7, R11 ;  /* 0x00000007b50b7c23 */ /* 0x000fe2000801000b */
[C---:B------:R-:W-:Y:S01]  /*1b480*/  IADD3 R181, PT, PT, R2.reuse, 0x11, RZ ;  /* 0x0000001102b57810 */ /* 0x040fe20007ffe0ff */
[C---:B------:R-:W-:Y:S01]  /*1b490*/  FFMA.FTZ R12, R107.reuse, UR7, R12 ;  /* 0x000000076b0c7c23 */ /* 0x040fe2000801000c */
[C---:B------:R-:W-:Y:S01]  /*1b4a0*/  FFMA.FTZ R14, R107.reuse, UR7, R14 ;  /* 0x000000076b0e7c23 */ /* 0x040fe2000801000e */
[----:B------:R-:W-:Y:S01]  /*1b4b0*/  I2FP.F32.U32 R106, R106 ;  /* 0x0000006a006a7245 */ /* 0x000fe20000201000 */
[C---:B------:R-:W-:Y:S01]  /*1b4c0*/  FFMA.FTZ R16, R107.reuse, UR7, R16 ;  /* 0x000000076b107c23 */ /* 0x040fe20008010010 */
[----:B------:R-:W-:Y:S01]  /*1b4d0*/  FFMA.FTZ R18, R107, UR7, R18 ;  /* 0x000000076b127c23 */ /* 0x000fe20008010012 */
[----:B------:R-:W-:Y:S01]  /*1b4e0*/  I2FP.F32.U32 R107, R181 ;  /* 0x000000b5006b7245 */ /* 0x000fe20000201000 */
[----:B------:R-:W-:Y:S02]  /*1b4f0*/  VIADD R180, R2, 0x9 ;  /* 0x0000000902b47836 */ /* 0x000fe40000000000 */
[C---:B------:R-:W-:Y:S01]  /*1b500*/  FFMA.FTZ R20, R106.reuse, UR7, R20 ;  /* 0x000000076a147c23 */ /* 0x040fe20008010014 */
[C---:B------:R-:W-:Y:S01]  /*1b510*/  FFMA.FTZ R22, R106.reuse, UR7, R22 ;  /* 0x000000076a167c23 */ /* 0x040fe20008010016 */
[C---:B------:R-:W-:Y:S01]  /*1b520*/  FFMA.FTZ R24, R106.reuse, UR7, R24 ;  /* 0x000000076a187c23 */ /* 0x040fe20008010018 */
[-C--:B--2---:R-:W-:Y:S03]  /*1b530*/  HMMA.16816.F32.BF16 R52, R172, R100.reuse, R52 ;  /* 0x00000064ac34723c */ /* 0x084fe60000041834 */
[----:B------:R-:W-:Y:S01]  /*1b540*/  I2FP.F32.U32 R180, R180 ;  /* 0x000000b400b47245 */ /* 0x000fe20000201000 */
[----:B------:R-:W-:Y:S01]  /*1b550*/  FFMA.FTZ R26, R106, UR7, R26 ;  /* 0x000000076a1a7c23 */ /* 0x000fe2000801001a */
[C---:B------:R-:W-:Y:S01]  /*1b560*/  IADD3 R106, PT, PT, R2.reuse, 0x20, RZ ;  /* 0x00000020026a7810 */ /* 0x040fe20007ffe0ff */
[C---:B------:R-:W-:Y:S01]  /*1b570*/  FFMA.FTZ R21, R107.reuse, UR7, R21 ;  /* 0x000000076b157c23 */ /* 0x040fe20008010015 */
[C---:B------:R-:W-:Y:S01]  /*1b580*/  FFMA.FTZ R23, R107.reuse, UR7, R23 ;  /* 0x000000076b177c23 */ /* 0x040fe20008010017 */
[C---:B------:R-:W-:Y:S04]  /*1b590*/  HMMA.16816.F32.BF16 R56, R184.reuse, R100, R56 ;  /* 0x00000064b838723c */ /* 0x040fe80000041838 */
[C---:B------:R-:W-:Y:S01]  /*1b5a0*/  IADD3 R100, PT, PT, R2.reuse, 0x29, RZ ;  /* 0x0000002902647810 */ /* 0x040fe20007ffe0ff */
[----:B------:R-:W-:Y:S01]  /*1b5b0*/  VIADD R101, R2, 0x28 ;  /* 0x0000002802657836 */ /* 0x000fe20000000000 */
[----:B------:R-:W-:Y:S01]  /*1b5c0*/  I2FP.F32.U32 R106, R106 ;  /* 0x0000006a006a7245 */ /* 0x000fe20000201000 */
        /* <DEDUP_REMOVED lines=8> */
[----:B------:R-:W-:Y:S04]  /*1b650*/  HMMA.16816.F32.BF16 R64, R172, R102, R64 ;  /* 0x00000066ac40723c */ /* 0x000fe80000041840 */
[C---:B------:R-:W-:Y:S01]  /*1b660*/  FFMA.FTZ R44, R101.reuse, UR7, R44 ;  /* 0x00000007652c7c23 */ /* 0x040fe2000801002c */
[C---:B------:R-:W-:Y:S01]  /*1b670*/  FFMA.FTZ R46, R101.reuse, UR7, R46 ;  /* 0x00000007652e7c23 */ /* 0x040fe2000801002e */
[C---:B------:R-:W-:Y:S01]  /*1b680*/  FFMA.FTZ R48, R101.reuse, UR7, R48 ;  /* 0x0000000765307c23 */ /* 0x040fe20008010030 */
[----:B------:R-:W-:Y:S01]  /*1b690*/  FFMA.FTZ R50, R101, UR7, R50 ;  /* 0x0000000765327c23 */ /* 0x000fe20008010032 */
[----:B------:R-:W-:Y:S02]  /*1b6a0*/  VIADD R101, R2, 0x30 ;  /* 0x0000003002657836 */ /* 0x000fe40000000000 */
[----:B------:R-:W-:Y:S01]  /*1b6b0*/  FFMA.FTZ R45, R100, UR7, R45 ;  /* 0x00000007642d7c23 */ /* 0x000fe2000801002d */
[----:B------:R-:W-:Y:S02]  /*1b6c0*/  VIADD R106, R2, 0x31 ;  /* 0x00000031026a7836 */ /* 0x000fe40000000000 */
[C---:B------:R-:W-:Y:S01]  /*1b6d0*/  FFMA.FTZ R47, R100.reuse, UR7, R47 ;  /* 0x00000007642f7c23 */ /* 0x040fe2000801002f */
[C---:B------:R-:W-:Y:S01]  /*1b6e0*/  FFMA.FTZ R49, R100.reuse, UR7, R49 ;  /* 0x0000000764317c23 */ /* 0x040fe20008010031 */
[----:B------:R-:W-:Y:S01]  /*1b6f0*/  I2FP.F32.U32 R102, R101 ;  /* 0x0000006500667245 */ /* 0x000fe20000201000 */
[----:B------:R-:W-:Y:S01]  /*1b700*/  FFMA.FTZ R51, R100, UR7, R51 ;  /* 0x0000000764337c23 */ /* 0x000fe20008010033 */
[C---:B------:R-:W-:Y:S01]  /*1b710*/  IADD3 R100, PT, PT, R2.reuse, 0x38, RZ ;  /* 0x0000003802647810 */ /* 0x040fe20007ffe0ff */
[----:B------:R-:W-:Y:S01]  /*1b720*/  FFMA.FTZ R27, R107, UR7, R27 ;  /* 0x000000076b1b7c23 */ /* 0x000fe2000801001b */
[----:B------:R-:W-:Y:S01]  /*1b730*/  I2FP.F32.U32 R101, R106 ;  /* 0x0000006a00657245 */ /* 0x000fe20000201000 */
[C---:B------:R-:W-:Y:S01]  /*1b740*/  VIADD R177, R2.reuse, 0x18 ;  /* 0x0000001802b17836 */ /* 0x040fe20000000000 */
[----:B------:R-:W-:Y:S01]  /*1b750*/  I2FP.F32.U32 R100, R100 ;  /* 0x0000006400647245 */ /* 0x000fe20000201000 */
[----:B------:R-:W-:Y:S02]  /*1b760*/  VIADD R176, R2, 0x19 ;  /* 0x0000001902b07836 */ /* 0x000fe40000000000 */
[----:B------:R-:W-:Y:S01]  /*1b770*/  FFMA.FTZ R17, R180, UR7, R17 ;  /* 0x00000007b4117c23 */ /* 0x000fe20008010011 */
[C---:B------:R-:W-:Y:S01]  /*1b780*/  VIADD R107, R2.reuse, 0x21 ;  /* 0x00000021026b7836 */ /* 0x040fe20000000000 */
[----:B------:R-:W-:Y:S01]  /*1b790*/  I2FP.F32.U32 R177, R177 ;  /* 0x000000b100b17245 */ /* 0x000fe20000201000 */
[----:B------:R-:W-:Y:S01]  /*1b7a0*/  VIADD R2, R2, 0x39 ;  /* 0x0000003902027836 */ /* 0x000fe20000000000 */
[----:B------:R-:W-:Y:S01]  /*1b7b0*/  I2FP.F32.U32 R176, R176 ;  /* 0x000000b000b07245 */ /* 0x000fe20000201000 */
[C---:B------:R-:W-:Y:S01]  /*1b7c0*/  FFMA.FTZ R53, R101.reuse, UR7, R53 ;  /* 0x0000000765357c23 */ /* 0x040fe20008010035 */
[----:B------:R-:W-:Y:S01]  /*1b7d0*/  I2FP.F32.U32 R107, R107 ;  /* 0x0000006b006b7245 */ /* 0x000fe20000201000 */
[C---:B------:R-:W-:Y:S01]  /*1b7e0*/  FFMA.FTZ R55, R101.reuse, UR7, R55 ;  /* 0x0000000765377c23 */ /* 0x040fe20008010037 */
[----:B------:R-:W-:Y:S01]  /*1b7f0*/  I2FP.F32.U32 R2, R2 ;  /* 0x0000000200027245 */ /* 0x000fe20000201000 */
[C---:B------:R-:W-:Y:S01]  /*1b800*/  FFMA.FTZ R57, R101.reuse, UR7, R57 ;  /* 0x0000000765397c23 */ /* 0x040fe20008010039 */
[----:B------:R-:W-:Y:S01]  /*1b810*/  FFMA.FTZ R59, R101, UR7, R59 ;  /* 0x00000007653b7c23 */ /* 0x000fe2000801003b */
[----:B------:R-:W-:Y:S01]  /*1b820*/  FMNMX3.FTZ R101, R0, R4, R5, !PT ;  /* 0x0000000400657276 */ /* 0x000fe20007810005 */
[----:B------:R-:W-:Y:S01]  /*1b830*/  FFMA.FTZ R19, R180, UR7, R19 ;  /* 0x00000007b4137c23 */ /* 0x000fe20008010013 */
[C---:B------:R-:W-:Y:S01]  /*1b840*/  FFMA.FTZ R60, R100.reuse, UR7, R60 ;  /* 0x00000007643c7c23 */ /* 0x040fe2000801003c */
[C---:B------:R-:W-:Y:S01]  /*1b850*/  FFMA.FTZ R62, R100.reuse, UR7, R62 ;  /* 0x00000007643e7c23 */ /* 0x040fe2000801003e */
[----:B------:R-:W-:Y:S01]  /*1b860*/  FMNMX3.FTZ R173, R101, R16, R17, !PT ;  /* 0x0000001065ad7276 */ /* 0x000fe20007810011 */
[C---:B------:R-:W-:Y:S01]  /*1b870*/  FFMA.FTZ R64, R100.reuse, UR7, R64 ;  /* 0x0000000764407c23 */ /* 0x040fe20008010040 */
[----:B------:R-:W-:Y:S01]  /*1b880*/  FFMA.FTZ R66, R100, UR7, R66 ;  /* 0x0000000764427c23 */ /* 0x000fe20008010042 */
[----:B------:R-:W-:Y:S01]  /*1b890*/  FMNMX3.FTZ R100, R3, R6, R7, !PT ;  /* 0x0000000603647276 */ /* 0x000fe20007810007 */
[----:B------:R-:W-:Y:S01]  /*1b8a0*/  FFMA.FTZ R13, R180, UR7, R13 ;  /* 0x00000007b40d7c23 */ /* 0x000fe2000801000d */
[----:B------:R-:W-:Y:S01]  /*1b8b0*/  FMNMX3.FTZ R173, R173, R20, R21, !PT ;  /* 0x00000014adad7276 */ /* 0x000fe20007810015 */
[----:B------:R-:W-:Y:S01]  /*1b8c0*/  FFMA.FTZ R61, R2, UR7, R61 ;  /* 0x00000007023d7c23 */ /* 0x000fe2000801003d */
[----:B------:R-:W-:Y:S01]  /*1b8d0*/  FMNMX3.FTZ R101, R100, R18, R19, !PT ;  /* 0x0000001264657276 */ /* 0x000fe20007810013 */
[C---:B------:R-:W-:Y:S01]  /*1b8e0*/  FFMA.FTZ R63, R2.reuse, UR7, R63 ;  /* 0x00000007023f7c23 */ /* 0x040fe2000801003f */
        /* <DEDUP_REMOVED lines=11> */
[C---:B------:R-:W-:Y:S01]  /*1b9a0*/  FFMA.FTZ R32, R177.reuse, UR7, R32 ;  /* 0x00000007b1207c23 */ /* 0x040fe20008010020 */
[----:B------:R-:W-:Y:S01]  /*1b9b0*/  FMNMX3.FTZ R100, R100, R24, R25, !PT ;  /* 0x0000001864647276 */ /* 0x000fe20007810019 */
[C---:B------:R-:W-:Y:S01]  /*1b9c0*/  FFMA.FTZ R34, R177.reuse, UR7, R34 ;  /* 0x00000007b1227c23 */ /* 0x040fe20008010022 */
[----:B------:R-:W-:Y:S01]  /*1b9d0*/  FMNMX3.FTZ R2, R102, R14, R15, !PT ;  /* 0x0000000e66027276 */ /* 0x000fe2000781000f */
[C---:B------:R-:W-:Y:S01]  /*1b9e0*/  FFMA.FTZ R33, R176.reuse, UR7, R33 ;  /* 0x00000007b0217c23 */ /* 0x040fe20008010021 */
[----:B------:R-:W-:Y:S01]  /*1b9f0*/  FFMA.FTZ R35, R176, UR7, R35 ;  /* 0x00000007b0237c23 */ /* 0x000fe20008010023 */
        /* <DEDUP_REMOVED lines=14> */
[----:B------:R-:W-:Y:S01]  /*1bae0*/  IMAD.WIDE.U32 R182, R182, -0x326172a9, RZ ;  /* 0xcd9e8d57b6b67825 */ /* 0x000fe200078e00ff */
[----:B------:R-:W-:Y:S02]  /*1baf0*/  FMNMX3.FTZ R101, R101, R38, R39, !PT ;  /* 0x0000002665657276 */ /* 0x000fe40007810027 */
[----:B------:R-:W-:Y:S01]  /*1bb00*/  FMNMX3.FTZ R100, R100, R40, R41, !PT ;  /* 0x0000002864647276 */ /* 0x000fe20007810029 */
[----:B------:R-:W-:Y:S01]  /*1bb10*/  IMAD.WIDE.U32 R106, R189, -0x326172a9, RZ ;  /* 0xcd9e8d57bd6a7825 */ /* 0x000fe200078e00ff */
        /* <DEDUP_REMOVED lines=8> */
[----:B------:R-:W-:Y:S02]  /*1bba0*/  FMNMX3.FTZ R177, R100, R56, R57, !PT ;  /* 0x0000003864b17276 */ /* 0x000fe40007810039 */
[----:B------:R-:W-:Y:S02]  /*1bbb0*/  FMNMX3.FTZ R178, R2, R58, R59, !PT ;  /* 0x0000003a02b27276 */ /* 0x000fe4000781003b */
[----:B------:R-:W-:Y:S02]  /*1bbc0*/  FMNMX3.FTZ R173, R173, R64, R65, !PT ;  /* 0x00000040adad7276 */ /* 0x000fe40007810041 */
[----:B------:R-:W-:Y:S01]  /*1bbd0*/  FMNMX3.FTZ R174, R174, R66, R67, !PT ;  /* 0x00000042aeae7276 */ /* 0x000fe20007810043 */
[----:B------:R-:W-:Y:S06]  /*1bbe0*/  BRA.U.ANY UP0, `(.L_x_797) ;  /* 0xffffffe500147547 */ /* 0x000fec000b93ffff */
.L_x_796:
[----:B------:R-:W-:Y:S01]  /*1bbf0*/  FMNMX3.FTZ R172, R177, R60, R61, !PT ;  /* 0x0000003cb1ac7276 */ /* 0x000fe2000781003d */
[----:B------:R-:W2:Y:S01]  /*1bc00*/  SHFL.BFLY PT, R175, R173, 0x2, 0x1f ;  /* 0x0c401f00adaf7f89 */ /* 0x000ea200000e0000 */
[----:B------:R-:W-:Y:S01]  /*1bc10*/  FMNMX3.FTZ R2, R178, R62, R63, !PT ;  /* 0x0000003eb2027276 */ /* 0x000fe2000781003f */
[----:B-1----:R-:W-:Y:S01]  /*1bc20*/  IMAD.WIDE.U32 R102, R191, -0x326172a9, RZ ;  /* 0xcd9e8d57bf667825 */ /* 0x002fe200078e00ff */
[----:B------:R-:W-:Y:S05]  /*1bc30*/  LOP3.LUT R107, R194, UR15, R107, 0x96, !PT ;  /* 0x0000000fc26b7c12 */ /* 0x000fea000f8e966b */
[----:B------:R-:W1:Y:S01]  /*1bc40*/  SHFL.BFLY PT, R176, R174, 0x2, 0x1f ;  /* 0x0c401f00aeb07f89 */ /* 0x000e6200000e0000 */
[----:B------:R-:W-:Y:S01]  /*1bc50*/  UIADD3 UR11, UPT, UPT, UR23, 0x646e171e, URZ ;  /* 0x646e171e170b7890 */ /* 0x000fe2000fffe0ff */
[----:B------:R-:W-:Y:S01]  /*1bc60*/  IMAD.WIDE.U32 R100, R202, -0x326172a9, RZ ;  /* 0xcd9e8d57ca647825 */ /* 0x000fe200078e00ff */
[----:B------:R-:W-:Y:S05]  /*1bc70*/  LOP3.LUT R194, R106, UR14, R103, 0x96, !PT ;  /* 0x0000000e6ac27c12 */ /* 0x000fea000f8e9667 */
[----:B------:R-:W3:Y:S01]  /*1bc80*/  SHFL.BFLY PT, R177, R172, 0x2, 0x1f ;  /* 0x0c401f00acb17f89 */ /* 0x000ee200000e0000 */
[----:B------:R-:W-:Y:S01]  /*1bc90*/  PRMT R189, R102, 0x7771, RZ ;  /* 0x0000777166bd7816 */ /* 0x000fe200000000ff */
[----:B------:R-:W-:Y:S01]  /*1bca0*/  IMAD.MOV.U32 R195, RZ, RZ, R102 ;  /* 0x000000ffffc37224 */ /* 0x000fe200078e0066 */
[----:B------:R-:W-:Y:S05]  /*1bcb0*/  LOP3.LUT R191, R182, UR14, R101, 0x96, !PT ;  /* 0x0000000eb6bf7c12 */ /* 0x000fea000f8e9665 */
[----:B------:R-:W4:Y:S01]  /*1bcc0*/  SHFL.BFLY PT, R178, R2, 0x2, 0x1f ;  /* 0x0c401f0002b27f89 */ /* 0x000f2200000e0000 */
[C---:B------:R-:W-:Y:S01]  /*1bcd0*/  PRMT R185, R100.reuse, 0x7772, RZ ;  /* 0x0000777264b97816 */ /* 0x040fe200000000ff */
[----:B------:R-:W-:Y:S01]  /*1bce0*/  IMAD.MOV.U32 R182, RZ, RZ, R224 ;  /* 0x000000ffffb67224 */ /* 0x000fe200078e00e0 */
[C---:B------:R-:W-:Y:S01]  /*1bcf0*/  PRMT R186, R100.reuse, 0x7773, RZ ;  /* 0x0000777364ba7816 */ /* 0x040fe200000000ff */
[----:B------:R-:W-:Y:S01]  /*1bd00*/  IMAD.WIDE.U32 R180, R107, -0x2daee0ad, RZ ;  /* 0xd2511f536bb47825 */ /* 0x000fe200078e00ff */
[----:B------:R-:W-:Y:S01]  /*1bd10*/  PRMT R187, R100, 0x7771, RZ ;  /* 0x0000777164bb7816 */ /* 0x000fe200000000ff */
[----:B------:R-:W-:Y:S01]  /*1bd20*/  UIADD3 UR26, UPT, UPT, UR26, 0x1, URZ ;  /* 0x000000011a1a7890 */ /* 0x000fe2000fffe0ff */
[----:B------:R-:W-:Y:S01]  /*1bd30*/  PRMT R219, R102, 0x7772, RZ ;  /* 0x0000777266db7816 */ /* 0x000fe200000000ff */
[----:B------:R-:W-:Y:S01]  /*1bd40*/  IMAD.MOV.U32 R206, RZ, RZ, R180 ;  /* 0x000000ffffce7224 */ /* 0x000fe200078e00b4 */
[----:B------:R-:W-:Y:S01]  /*1bd50*/  LOP3.LUT R204, R192, UR11, R181, 0x96, !PT ;  /* 0x0000000bc0cc7c12 */ /* 0x000fe2000f8e96b5 */
[----:B------:R-:W-:Y:S01]  /*1bd60*/  IMAD.MOV.U32 R193, RZ, RZ, R187 ;  /* 0x000000ffffc17224 */ /* 0x000fe200078e00bb */
[C---:B------:R-:W-:Y:S01]  /*1bd70*/  PRMT R218, R180.reuse, 0x7772, RZ ;  /* 0x00007772b4da7816 */ /* 0x040fe200000000ff */
[----:B------:R-:W-:Y:S01]  /*1bd80*/  IMAD.MOV.U32 R199, RZ, RZ, R219 ;  /* 0x000000ffffc77224 */ /* 0x000fe200078e00db */
[----:B--2---:R-:W-:Y:S01]  /*1bd90*/  FMNMX.FTZ R103, R173, R175, !PT ;  /* 0x000000afad677209 */ /* 0x004fe20007810000 */
[----:B------:R-:W-:Y:S01]  /*1bda0*/  IMAD.MOV.U32 R222, RZ, RZ, R100 ;  /* 0x000000ffffde7224 */ /* 0x000fe200078e0064 */
[----:B------:R-:W-:Y:S01]  /*1bdb0*/  PRMT R223, R180, 0x7773, RZ ;  /* 0x00007773b4df7816 */ /* 0x000fe200000000ff */
[----:B------:R-:W-:Y:S01]  /*1bdc0*/  IMAD.WIDE.U32 R100, R190, -0x2daee0ad, RZ ;  /* 0xd2511f53be647825 */ /* 0x000fe200078e00ff */
[----:B------:R-:W-:Y:S01]  /*1bdd0*/  PRMT R190, R102, 0x7773, RZ ;  /* 0x0000777366be7816 */ /* 0x000fe200000000ff */
[----:B------:R-:W2:Y:S01]  /*1bde0*/  SHFL.BFLY PT, R106, R103, 0x1, 0x1f ;  /* 0x0c201f00676a7f89 */ /* 0x000ea200000e0000 */
[----:B-1----:R-:W-:Y:S01]  /*1bdf0*/  FMNMX.FTZ R102, R174, R176, !PT ;  /* 0x000000b0ae667209 */ /* 0x002fe20007810000 */
[----:B------:R-:W-:Y:S01]  /*1be00*/  IMAD.MOV.U32 R208, RZ, RZ, R100 ;  /* 0x000000ffffd07224 */ /* 0x000fe200078e0064 */
[----:B------:R-:W-:Y:S01]  /*1be10*/  LOP3.LUT R203, R198, UR11, R101, 0x96, !PT ;  /* 0x0000000bc6cb7c12 */ /* 0x000fe2000f8e9665 */
[----:B------:R-:W-:Y:S01]  /*1be20*/  IMAD.MOV.U32 R176, RZ, RZ, R226 ;  /* 0x000000ffffb07224 */ /* 0x000fe200078e00e2 */
[----:B---3--:R-:W-:Y:S03]  /*1be30*/  FMNMX.FTZ R177, R172, R177, !PT ;  /* 0x000000b1acb17209 */ /* 0x008fe60007810000 */
[----:B------:R-:W1:Y:S01]  /*1be40*/  SHFL.BFLY PT, R101, R102, 0x1, 0x1f ;  /* 0x0c201f0066657f89 */ /* 0x000e6200000e0000 */
[C---:B------:R-:W-:Y:S01]  /*1be50*/  PRMT R247, R100.reuse, 0x7772, RZ ;  /* 0x0000777264f77816 */ /* 0x040fe200000000ff */
[----:B------:R-:W-:Y:S01]  /*1be60*/  UISETP.NE.AND UP0, UPT, UR17, URZ, UPT ;  /* 0x000000ff1100728c */ /* 0x000fe2000bf05270 */
[C---:B------:R-:W-:Y:S05]  /*1be70*/  PRMT R179, R100.reuse, 0x7773, RZ ;  /* 0x0000777364b37816 */ /* 0x040fea00000000ff */
[----:B------:R-:W3:Y:S01]  /*1be80*/  SHFL.BFLY PT, R172, R177, 0x1, 0x1f ;  /* 0x0c201f00b1ac7f89 */ /* 0x000ee200000e0000 */
[----:B------:R-:W-:Y:S01]  /*1be90*/  PRMT R246, R100, 0x7771, RZ ;  /* 0x0000777164f67816 */ /* 0x000fe200000000ff */
[----:B------:R-:W-:Y:S01]  /*1bea0*/  UIADD3 UR17, UPT, UPT, UR17, -0x1, URZ ;  /* 0xffffffff11117890 */ /* 0x000fe2000fffe0ff */
[----:B------:R-:W-:Y:S02]  /*1beb0*/  LOP3.LUT R100, R191, 0xffff, RZ, 0xc0, !PT ;  /* 0x0000ffffbf647812 */ /* 0x000fe400078ec0ff */
[----:B----4-:R-:W-:Y:S02]  /*1bec0*/  FMNMX.FTZ R178, R2, R178, !PT ;  /* 0x000000b202b27209 */ /* 0x010fe40007810000 */
[----:B------:R-:W-:Y:S02]  /*1bed0*/  LOP3.LUT R2, R194, 0xffff, RZ, 0xc0, !PT ;  /* 0x0000ffffc2027812 */ /* 0x000fe400078ec0ff */
[----:B------:R-:W-:Y:S01]  /*1bee0*/  SHF.R.U32.HI R197, RZ, 0x8, R100 ;  /* 0x00000008ffc57819 */ /* 0x000fe20000011664 */
[----:B------:R-:W4:Y:S01]  /*1bef0*/  SHFL.BFLY PT, R173, R178, 0x1, 0x1f ;  /* 0x0c201f00b2ad7f89 */ /* 0x000f2200000e0000 */
[----:B------:R-:W-:Y:S02]  /*1bf00*/  SHF.R.U32.HI R205, RZ, 0x8, R2 ;  /* 0x00000008ffcd7819 */ /* 0x000fe40000011602 */
[----:B------:R-:W-:Y:S02]  /*1bf10*/  LOP3.LUT R107, R203, 0xffff, RZ, 0xc0, !PT ;  /* 0x0000ffffcb6b7812 */ /* 0x000fe400078ec0ff */
[----:B------:R-:W-:Y:S02]  /*1bf20*/  LOP3.LUT R2, R197, 0xffff, RZ, 0xc0, !PT ;  /* 0x0000ffffc5027812 */ /* 0x000fe400078ec0ff */
[----:B------:R-:W-:Y:S02]  /*1bf30*/  LOP3.LUT R100, R205, 0xffff, RZ, 0xc0, !PT ;  /* 0x0000ffffcd647812 */ /* 0x000fe400078ec0ff */
[----:B------:R-:W-:Y:S02]  /*1bf40*/  ISETP.LE.U32.AND P6, PT, R2, UR9, PT ;  /* 0x0000000902007c0c */ /* 0x000fe4000bfc3070 */
[----:B------:R-:W-:Y:S02]  /*1bf50*/  SHF.R.U32.HI R237, RZ, 0x8, R107 ;  /* 0x00000008ffed7819 */ /* 0x000fe4000001166b */
[----:B------:R-:W-:Y:S02]  /*1bf60*/  LOP3.LUT R2, R204, 0xffff, RZ, 0xc0, !PT ;  /* 0x0000ffffcc027812 */ /* 0x000fe400078ec0ff */
[----:B------:R-:W-:Y:S02]  /*1bf70*/  ISETP.LE.U32.AND P4, PT, R100, UR9, PT ;  /* 0x0000000964007c0c */ /* 0x000fe4000bf83070 */
[----:B------:R-:W-:Y:S02]  /*1bf80*/  LOP3.LUT R100, R237, 0xffff, RZ, 0xc0, !PT ;  /* 0x0000ffffed647812 */ /* 0x000fe400078ec0ff */
[----:B------:R-:W-:Y:S02]  /*1bf90*/  SHF.R.U32.HI R244, RZ, 0x8, R2 ;  /* 0x00000008fff47819 */ /* 0x000fe40000011602 */
[----:B--2---:R-:W-:Y:S02]  /*1bfa0*/  FMNMX.FTZ R103, R103, R106, !PT ;  /* 0x0000006a67677209 */ /* 0x004fe40007810000 */
[----:B------:R-:W-:Y:S01]  /*1bfb0*/  ISETP.LE.U32.AND P5, PT, R100, UR9, PT ;  /* 0x0000000964007c0c */ /* 0x000fe2000bfa3070 */
[----:B------:R-:W-:Y:S01]  /*1bfc0*/  IMAD.U32 R100, RZ, RZ, UR26 ;  /* 0x0000001aff647e24 */ /* 0x000fe2000f8e00ff */
[----:B------:R-:W-:Y:S01]  /*1bfd0*/  LOP3.LUT R2, R244, 0xffff, RZ, 0xc0, !PT ;  /* 0x0000fffff4027812 */ /* 0x000fe200078ec0ff */
[C---:B------:R-:W-:Y:S01]  /*1bfe0*/  FMUL.FTZ R106, R103.reuse, UR4 ;  /* 0x00000004676a7c20 */ /* 0x040fe20008410000 */
[----:B-1----:R-:W-:Y:S01]  /*1bff0*/  FMNMX.FTZ R102, R102, R101, !PT ;  /* 0x0000006566667209 */ /* 0x002fe20007810000 */
[C---:B------:R-:W-:Y:S01]  /*1c000*/  FADD.FTZ R0, -R103.reuse, R0 ;  /* 0x0000000067007221 */ /* 0x040fe20000010100 */
[----:B------:R-:W-:Y:S02]  /*1c010*/  FSETP.NEU.FTZ.AND P1, PT, R103, -INF , PT ;  /* 0xff8000006700780b */ /* 0x000fe40003f3d000 */
[----:B------:R-:W-:Y:S01]  /*1c020*/  ISETP.LE.U32.AND P3, PT, R2, UR9, PT ;  /* 0x0000000902007c0c */ /* 0x000fe2000bf63070 */
[----:B------:R-:W-:Y:S01]  /*1c030*/  FMUL.FTZ R107, R102, UR4 ;  /* 0x00000004666b7c20 */ /* 0x000fe20008410000 */
[----:B------:R-:W-:Y:S02]  /*1c040*/  LOP3.LUT R2, R221, UR23, R100, 0x96, !PT ;  /* 0x00000017dd027c12 */ /* 0x000fe4000f8e9664 */
[----:B------:R-:W-:Y:S02]  /*1c050*/  FSEL R106, R106, RZ, P1 ;  /* 0x000000ff6a6a7208 */ /* 0x000fe40000800000 */
[----:B---3--:R-:W-:Y:S01]  /*1c060*/  FMNMX.FTZ R101, R177, R172, !PT ;  /* 0x000000acb1657209 */ /* 0x008fe20007810000 */
[----:B------:R-:W-:Y:S01]  /*1c070*/  IMAD.WIDE.U32 R238, R2, -0x326172a9, RZ ;  /* 0xcd9e8d5702ee7825 */ /* 0x000fe200078e00ff */
[----:B------:R-:W-:Y:S03]  /*1c080*/  FSETP.NEU.FTZ.AND P1, PT, R102, -INF , PT ;  /* 0xff8000006600780b */ /* 0x000fe60003f3d000 */
[----:B------:R-:W-:Y:S01]  /*1c090*/  FFMA.FTZ R192, R4, UR4, -R106 ;  /* 0x0000000404c07c23 */ /* 0x000fe2000801086a */
[----:B------:R-:W-:Y:S01]  /*1c0a0*/  FMUL.FTZ R2, R101, UR4 ;  /* 0x0000000465027c20 */ /* 0x000fe20008410000 */
[----:B------:R-:W-:Y:S01]  /*1c0b0*/  FSEL R107, R107, RZ, P1 ;  /* 0x000000ff6b6b7208 */ /* 0x000fe20000800000 */
[----:B------:R-:W-:Y:S01]  /*1c0c0*/  IMAD.MOV.U32 R172, RZ, RZ, R186 ;  /* 0x000000ffffac7224 */ /* 0x000fe200078e00ba */
[----:B------:R-:W-:Y:S01]  /*1c0d0*/  FSETP.NEU.FTZ.AND P1, PT, R101, -INF , PT ;  /* 0xff8000006500780b */ /* 0x000fe20003f3d000 */
[----:B------:R-:W-:Y:S01]  /*1c0e0*/  IMAD.MOV.U32 R177, RZ, RZ, R227 ;  /* 0x000000ffffb17224 */ /* 0x000fe200078e00e3 */
[----:B----4-:R-:W-:Y:S01]  /*1c0f0*/  FMNMX.FTZ R100, R178, R173, !PT ;  /* 0x000000adb2647209 */ /* 0x010fe20007810000 */
[----:B------:R-:W-:Y:S01]  /*1c100*/  IMAD.MOV.U32 R173, RZ, RZ, R185 ;  /* 0x000000ffffad7224 */ /* 0x000fe200078e00b9 */
[----:B------:R-:W-:Y:S01]  /*1c110*/  FSEL R4, R2, RZ, P1 ;  /* 0x000000ff02047208 */ /* 0x000fe20000800000 */
[----:B------:R-:W-:Y:S01]  /*1c120*/  IMAD.MOV.U32 R178, RZ, RZ, R179 ;  /* 0x000000ffffb27224 */ /* 0x000fe200078e00b3 */
[C---:B------:R-:W-:Y:S01]  /*1c130*/  FSETP.NEU.FTZ.AND P1, PT, R100.reuse, -INF , PT ;  /* 0xff8000006400780b */ /* 0x040fe20003f3d000 */
[----:B------:R-:W-:Y:S01]  /*1c140*/  FMUL.FTZ R2, R100, UR4 ;  /* 0x0000000464027c20 */ /* 0x000fe20008410000 */
[----:B------:R-:W-:Y:S01]  /*1c150*/  PRMT R184, R180, 0x7771, RZ ;  /* 0x00007771b4b87816 */ /* 0x000fe200000000ff */
[--C-:B------:R-:W-:Y:S01]  /*1c160*/  FFMA.FTZ R187, R60, UR4, -R4.reuse ;  /* 0x000000043cbb7c23 */ /* 0x100fe20008010804 */
[----:B------:R-:W-:Y:S01]  /*1c170*/  FFMA.FTZ R174, R40, UR4, -R4 ;  /* 0x0000000428ae7c23 */ /* 0x000fe20008010804 */
[----:B------:R-:W2:Y:S01]  /*1c180*/  LDL.LU R60, [R1+0x164] ;  /* 0x00016400013c7983 */ /* 0x000ea20000300800 */
[----:B------:R-:W-:Y:S01]  /*1c190*/  FSEL R2, R2, RZ, P1 ;  /* 0x000000ff02027208 */ /* 0x000fe20000800000 */
[----:B------:R-:W-:Y:S02]  /*1c1a0*/  IMAD.MOV.U32 R180, RZ, RZ, R218 ;  /* 0x000000ffffb47224 */ /* 0x000fe400078e00da */
[----:B------:R-:W-:Y:S01]  /*1c1b0*/  FFMA.FTZ R201, R5, UR4, -R106 ;  /* 0x0000000405c97c23 */ /* 0x000fe2000801086a */
[----:B------:R-:W-:Y:S01]  /*1c1c0*/  LOP3.LUT R5, R239, R225, RZ, 0x3c, !PT ;  /* 0x000000e1ef057212 */ /* 0x000fe200078e3cff */
        /* <DEDUP_REMOVED lines=14> */
[----:B------:R-:W-:Y:S01]  /*1c2b0*/  FFMA.FTZ R231, R29, UR4, -R4 ;  /* 0x000000041de77c23 */ /* 0x000fe20008010804 */
[----:B------:R-:W-:Y:S02]  /*1c2c0*/  IMAD.MOV.U32 R19, RZ, RZ, R173 ;  /* 0x000000ffff137224 */ /* 0x000fe400078e00ad */
        /* <DEDUP_REMOVED lines=10> */
[--C-:B------:R-:W-:Y:S01]  /*1c370*/  FFMA.FTZ R180, R47, UR4, -R2.reuse ;  /* 0x000000042fb47c23 */ /* 0x100fe20008010802 */
[----:B------:R-:W-:Y:S02]  /*1c380*/  IMAD.MOV.U32 R34, RZ, RZ, R199 ;  /* 0x000000ffff227224 */ /* 0x000fe400078e00c7 */
[----:B------:R-:W-:Y:S01]  /*1c390*/  FFMA.FTZ R199, R11, UR4, -R2 ;  /* 0x000000040bc77c23 */ /* 0x000fe20008010802 */
[----:B------:R-:W-:Y:S02]  /*1c3a0*/  IMAD.MOV.U32 R35, RZ, RZ, R190 ;  /* 0x000000ffff237224 */ /* 0x000fe400078e00be */
[----:B------:R-:W-:Y:S01]  /*1c3b0*/  FFMA.FTZ R190, R63, UR4, -R2 ;  /* 0x000000043fbe7c23 */ /* 0x000fe20008010802 */
[----:B------:R-:W-:Y:S02]  /*1c3c0*/  IMAD.MOV.U32 R50, RZ, RZ, R176 ;  /* 0x000000ffff327224 */ /* 0x000fe400078e00b0 */
[--C-:B------:R-:W-:Y:S01]  /*1c3d0*/  FFMA.FTZ R176, R43, UR4, -R2.reuse ;  /* 0x000000042bb07c23 */ /* 0x100fe20008010802 */
[----:B------:R-:W-:Y:S02]  /*1c3e0*/  IMAD.MOV.U32 R51, RZ, RZ, R177 ;  /* 0x000000ffff337224 */ /* 0x000fe400078e00b1 */
[--C-:B------:R-:W-:Y:S01]  /*1c3f0*/  FFMA.FTZ R177, R42, UR4, -R2.reuse ;  /* 0x000000042ab17c23 */ /* 0x100fe20008010802 */
        /* <DEDUP_REMOVED lines=29> */
[----:B------:R-:W-:Y:S02]  /*1c5d0*/  IMAD.MOV.U32 R32, RZ, RZ, R216 ;  /* 0x000000ffff207224 */ /* 0x000fe400078e00d8 */
[--C-:B------:R-:W-:Y:S01]  /*1c5e0*/  FFMA.FTZ R20, R54, UR4, -R107.reuse ;  /* 0x0000000436147c23 */ /* 0x100fe2000801086b */
[--C-:B------:R-:W-:Y:S01]  /*1c5f0*/  FFMA.FTZ R17, R55, UR4, -R107.reuse ;  /* 0x0000000437117c23 */ /* 0x100fe2000801086b */
[--C-:B------:R-:W-:Y:S01]  /*1c600*/  FFMA.FTZ R66, R66, UR4, -R107.reuse ;  /* 0x0000000442427c23 */ /* 0x100fe2000801086b */
[----:B------:R-:W-:Y:S01]  /*1c610*/  FFMA.FTZ R16, R67, UR4, -R107 ;  /* 0x0000000443107c23 */ /* 0x000fe2000801086b */
[----:B------:R-:W-:Y:S04]  /*1c620*/  IMAD.WIDE.U32 R6, R5, -0x2daee0ad, RZ ;  /* 0xd2511f5305067825 */ /* 0x000fe800078e00ff */
[--C-:B------:R-:W-:Y:S01]  /*1c630*/  FFMA.FTZ R107, R8, UR4, -R4.reuse ;  /* 0x00000004086b7c23 */ /* 0x100fe20008010804 */
[----:B------:R-:W-:Y:S01]  /*1c640*/  MUFU.EX2 R106, R106 ;  /* 0x0000006a006a7308 */ /* 0x000fe20000000800 */
[--C-:B------:R-:W-:Y:S01]  /*1c650*/  FFMA.FTZ R202, R9, UR4, -R4.reuse ;  /* 0x0000000409ca7c23 */ /* 0x100fe20008010804 */
[----:B------:R-:W-:Y:S04]  /*1c660*/  IMAD.WIDE.U32 R8, R2, -0x2daee0ad, RZ ;  /* 0xd2511f5302087825 */ /* 0x000fe800078e00ff */
[--C-:B------:R-:W-:Y:S01]  /*1c670*/  FFMA.FTZ R183, R56, UR4, -R4.reuse ;  /* 0x0000000438b77c23 */ /* 0x100fe20008010804 */
[--C-:B------:R-:W-:Y:S01]  /*1c680*/  FFMA.FTZ R175, R41, UR4, -R4.reuse ;  /* 0x0000000429af7c23 */ /* 0x100fe20008010804 */
[----:B------:R-:W-:Y:S02]  /*1c690*/  IMAD.MOV.U32 R33, RZ, RZ, R217 ;  /* 0x000000ffff217224 */ /* 0x000fe400078e00d9 */
[--C-:B------:R-:W-:Y:S01]  /*1c6a0*/  FFMA.FTZ R186, R61, UR4, -R4.reuse ;  /* 0x000000043dba7c23 */ /* 0x100fe20008010804 */
[--C-:B------:R-:W-:Y:S01]  /*1c6b0*/  FFMA.FTZ R216, R12, UR4, -R4.reuse ;  /* 0x000000040cd87c23 */ /* 0x100fe20008010804 */
[--C-:B------:R-:W-:Y:S01]  /*1c6c0*/  FFMA.FTZ R217, R13, UR4, -R4.reuse ;  /* 0x000000040dd97c23 */ /* 0x100fe20008010804 */
[--C-:B------:R-:W-:Y:S01]  /*1c6d0*/  FFMA.FTZ R226, R25, UR4, -R4.reuse ;  /* 0x0000000419e27c23 */ /* 0x100fe20008010804 */
[----:B------:R-:W-:Y:S01]  /*1c6e0*/  FFMA.FTZ R185, R57, UR4, -R4 ;  /* 0x0000000439b97c23 */ /* 0x000fe20008010804 */
[----:B------:R-:W-:Y:S01]  /*1c6f0*/  LOP3.LUT R4, R32, UR24, R7, 0x96, !PT ;  /* 0x0000001820047c12 */ /* 0x000fe2000f8e9607 */
[----:B------:R-:W-:Y:S01]  /*1c700*/  FMUL.FTZ R2, R0, UR4 ;  /* 0x0000000400027c20 */ /* 0x000fe20008410000 */
[----:B------:R-:W-:Y:S01]  /*1c710*/  LOP3.LUT R6, R6, UR19, R9, 0x96, !PT ;  /* 0x0000001306067c12 */ /* 0x000fe2000f8e9609 */
[----:B------:R-:W-:Y:S01]  /*1c720*/  FADD.FTZ R0, -R102, R3 ;  /* 0x0000000366007221 */ /* 0x000fe20000010100 */
[----:B------:R-:W-:Y:S01]  /*1c730*/  IMAD.MOV.U32 R54, RZ, RZ, R247 ;  /* 0x000000ffff367224 */ /* 0x000fe200078e00f7 */
[----:B------:R1:W3:Y:S01]  /*1c740*/  MUFU.EX2 R3, R2 ;  /* 0x0000000200037308 */ /* 0x0002e20000000800 */
[----:B------:R-:W-:Y:S04]  /*1c750*/  IMAD.WIDE.U32 R4, R4, -0x326172a9, RZ ;  /* 0xcd9e8d5704047825 */ /* 0x000fe800078e00ff */
[----:B------:R-:W-:Y:S01]  /*1c760*/  IMAD.WIDE.U32 R6, R6, -0x326172a9, RZ ;  /* 0xcd9e8d5706067825 */ /* 0x000fe200078e00ff */
[----:B------:R-:W-:Y:S04]  /*1c770*/  LOP3.LUT R5, R196, UR10, R5, 0x96, !PT ;  /* 0x0000000ac4057c12 */ /* 0x000fe8000f8e9605 */
[----:B------:R-:W-:Y:S01]  /*1c780*/  MUFU.EX2 R196, R192 ;  /* 0x000000c000c47308 */ /* 0x000fe20000000800 */
[----:B------:R-:W-:Y:S01]  /*1c790*/  IMAD.MOV.U32 R67, RZ, RZ, R246 ;  /* 0x000000ffff437224 */ /* 0x000fe200078e00f6 */
[----:B------:R-:W-:Y:S01]  /*1c7a0*/  LOP3.LUT R4, R4, UR6, R7, 0x96, !PT ;  /* 0x0000000604047c12 */ /* 0x000fe2000f8e9607 */
[----:B------:R-:W-:Y:S04]  /*1c7b0*/  IMAD.WIDE.U32 R10, R5, -0x2daee0ad, RZ ;  /* 0xd2511f53050a7825 */ /* 0x000fe800078e00ff */
[----:B-1----:R-:W-:Y:S01]  /*1c7c0*/  FADD.FTZ R2, -R101, R104 ;  /* 0x0000006865027221 */ /* 0x002fe20000010100 */
[----:B------:R-:W-:Y:S04]  /*1c7d0*/  IMAD.WIDE.U32 R246, R4, -0x2daee0ad, RZ ;  /* 0xd2511f5304f67825 */ /* 0x000fe800078e00ff */
[----:B------:R-:W-:Y:S01]  /*1c7e0*/  FMUL.FTZ R4, R0, UR4 ;  /* 0x0000000400047c20 */ /* 0x000fe20008410000 */
[----:B------:R-:W-:Y:S01]  /*1c7f0*/  LOP3.LUT R5, R8, UR16, R11, 0x96, !PT ;  /* 0x0000001008057c12 */ /* 0x000fe2000f8e960b */
[----:B------:R-:W-:Y:S02]  /*1c800*/  IMAD.MOV.U32 R55, RZ, RZ, R53 ;  /* 0x000000ffff377224 */ /* 0x000fe400078e0035 */
[----:B------:R1:W4:Y:S01]  /*1c810*/  MUFU.EX2 R8, R4 ;  /* 0x0000000400087308 */ /* 0x0003220000000800 */
        /* <DEDUP_REMOVED lines=11> */
[----:B------:R-:W-:Y:S01]  /*1c8d0*/  FMUL.FTZ R33, R3, R125 ;  /* 0x0000007d03217220 */ /* 0x000fe20000410000 */
[----:B------:R-:W-:Y:S04]  /*1c8e0*/  IMAD.WIDE.U32 R14, R5, -0x326172a9, RZ ;  /* 0xcd9e8d57050e7825 */ /* 0x000fe800078e00ff */
[C---:B-1----:R-:W-:Y:S01]  /*1c8f0*/  FMUL.FTZ R4, R3.reuse, R136 ;  /* 0x0000008803047220 */ /* 0x042fe20000410000 */
        /* <DEDUP_REMOVED lines=18> */
[----:B------:R-:W-:Y:S01]  /*1ca20*/  FADD.FTZ R0, -R100, R105 ;  /* 0x0000006964007221 */ /* 0x000fe20000010100 */
[----:B------:R-:W-:Y:S02]  /*1ca30*/  IMAD.MOV.U32 R116, RZ, RZ, R13 ;  /* 0x000000ffff747224 */ /* 0x000fe400078e000d */
[----:B------:R-:W-:Y:S01]  /*1ca40*/  FMUL.FTZ R2, R2, UR4 ;  /* 0x0000000402027c20 */ /* 0x000fe20008410000 */
[----:B------:R-:W-:Y:S01]  /*1ca50*/  IMAD.MOV.U32 R27, RZ, RZ, R19 ;  /* 0x000000ffff1b7224 */ /* 0x000fe200078e0013 */
[----:B------:R-:W-:Y:S01]  /*1ca60*/  LOP3.LUT R207, R6, UR15, R15, 0x96, !PT ;  /* 0x0000000f06cf7c12 */ /* 0x000fe2000f8e960f */
[----:B------:R-:W-:Y:S02]  /*1ca70*/  IMAD.MOV.U32 R26, RZ, RZ, R22 ;  /* 0x000000ffff1a7224 */ /* 0x000fe400078e0016 */
[C---:B----4-:R-:W-:Y:S01]  /*1ca80*/  FMUL.FTZ R22, R8.reuse, R130 ;  /* 0x0000008208167220 */ /* 0x050fe20000410000 */
[----:B------:R-:W-:Y:S01]  /*1ca90*/  IMAD.MOV.U32 R130, RZ, RZ, R116 ;  /* 0x000000ffff827224 */ /* 0x000fe200078e0074 */
[----:B------:R-:W1:Y:S01]  /*1caa0*/  MUFU.EX2 R2, R2 ;  /* 0x0000000200027308 */ /* 0x000e620000000800 */
[----:B------:R-:W-:Y:S02]  /*1cab0*/  IMAD.MOV.U32 R116, RZ, RZ, R27 ;  /* 0x000000ffff747224 */ /* 0x000fe400078e001b */
[C---:B------:R-:W-:Y:S01]  /*1cac0*/  FMUL.FTZ R6, R8.reuse, R138 ;  /* 0x0000008a08067220 */ /* 0x040fe20000410000 */
[----:B------:R-:W-:Y:S02]  /*1cad0*/  IMAD.MOV.U32 R31, RZ, RZ, R66 ;  /* 0x000000ffff1f7224 */ /* 0x000fe400078e0042 */
[----:B------:R-:W-:Y:S01]  /*1cae0*/  FMUL.FTZ R66, R8, R110 ;  /* 0x0000006e08427220 */ /* 0x000fe20000410000 */
[----:B------:R-:W-:Y:S02]  /*1caf0*/  IMAD.MOV.U32 R110, RZ, RZ, R116 ;  /* 0x000000ffff6e7224 */ /* 0x000fe400078e0074 */
[----:B------:R-:W-:Y:S01]  /*1cb00*/  FMUL.FTZ R0, R0, UR4 ;  /* 0x0000000400007c20 */ /* 0x000fe20008410000 */
[----:B------:R-:W-:Y:S02]  /*1cb10*/  IMAD.MOV.U32 R120, RZ, RZ, R29 ;  /* 0x000000ffff787224 */ /* 0x000fe400078e001d */
[C---:B------:R-:W-:Y:S01]  /*1cb20*/  FMUL.FTZ R7, R8.reuse, R139 ;  /* 0x0000008b08077220 */ /* 0x040fe20000410000 */
[----:B------:R-:W-:Y:S02]  /*1cb30*/  IMAD.MOV.U32 R61, RZ, RZ, R55 ;  /* 0x000000ffff3d7224 */ /* 0x000fe400078e0037 */
[C---:B------:R-:W-:Y:S01]  /*1cb40*/  FMUL.FTZ R19, R8.reuse, R135 ;  /* 0x0000008708137220 */ /* 0x040fe20000410000 */
[----:B------:R-:W-:Y:S02]  /*1cb50*/  IMAD.MOV.U32 R112, RZ, RZ, R25 ;  /* 0x000000ffff707224 */ /* 0x000fe400078e0019 */
[----:B------:R-:W-:Y:S01]  /*1cb60*/  FMUL.FTZ R55, R8, R115 ;  /* 0x0000007308377220 */ /* 0x000fe20000410000 */
[----:B------:R-:W-:Y:S02]  /*1cb70*/  IMAD.MOV.U32 R138, RZ, RZ, R120 ;  /* 0x000000ffff8a7224 */ /* 0x000fe400078e0078 */
[----:B-1----:R-:W-:Y:S01]  /*1cb80*/  FMUL.FTZ R13, R2, R165 ;  /* 0x000000a5020d7220 */ /* 0x002fe20000410000 */
[----:B------:R-:W-:Y:S02]  /*1cb90*/  IMAD.U32 R120, RZ, RZ, UR25 ;  /* 0x00000019ff787e24 */ /* 0x000fe4000f8e00ff */
        /* <DEDUP_REMOVED lines=27> */
[----:B------:R-:W-:Y:S01]  /*1cd50*/  FMUL.FTZ R99, R8, R99 ;  /* 0x0000006308637220 */ /* 0x000fe20000410000 */
        /* <DEDUP_REMOVED lines=29> */
[----:B------:R-:W-:Y:S01]  /*1cf30*/  IMAD.MOV.U32 R131, RZ, RZ, R117 ;  /* 0x000000ffff837224 */ /* 0x000fe200078e0075 */
[----:B------:R-:W-:Y:S01]  /*1cf40*/  MUFU.EX2 R114, R201 ;  /* 0x000000c900727308 */ /* 0x000fe20000000800 */
[----:B------:R-:W-:Y:S01]  /*1cf50*/  IMAD.MOV.U32 R117, RZ, RZ, R125 ;  /* 0x000000ffff757224 */ /* 0x000fe200078e007d */
[----:B------:R-:W-:Y:S01]  /*1cf60*/  LOP3.LUT R10, R10, UR13, R247, 0x96, !PT ;  /* 0x0000000d0a0a7c12 */ /* 0x000fe2000f8e96f7 */
[----:B------:R-:W-:Y:S07]  /*1cf70*/  IMAD.MOV.U32 R134, RZ, RZ, R121 ;  /* 0x000000ffff867224 */ /* 0x000fee00078e0079 */
[----:B------:R-:W1:Y:S01]  /*1cf80*/  MUFU.EX2 R0, R0 ;  /* 0x0000000000007308 */ /* 0x000e620000000800 */
[----:B------:R-:W-:Y:S01]  /*1cf90*/  IMAD.MOV.U32 R164, RZ, RZ, R132 ;  /* 0x000000ffffa47224 */ /* 0x000fe200078e0084 */
[----:B------:R-:W-:Y:S01]  /*1cfa0*/  PRMT R122, R194, 0x7632, R122 ;  /* 0x00007632c27a7816 */ /* 0x000fe2000000007a */
[----:B------:R-:W-:Y:S07]  /*1cfb0*/  IMAD.MOV.U32 R135, RZ, RZ, R136 ;  /* 0x000000ffff877224 */ /* 0x000fee00078e0088 */
[----:B------:R-:W-:Y:S01]  /*1cfc0*/  MUFU.EX2 R125, R195 ;  /* 0x000000c3007d7308 */ /* 0x000fe20000000800 */
[----:B------:R-:W-:Y:S01]  /*1cfd0*/  IMAD.MOV.U32 R127, RZ, RZ, R113 ;  /* 0x000000ffff7f7224 */ /* 0x000fe200078e0071 */
[----:B------:R-:W-:Y:S01]  /*1cfe0*/  LOP3.LUT R122, R122, 0xff, RZ, 0xc0, !PT ;  /* 0x000000ff7a7a7812 */ /* 0x000fe200078ec0ff */
[----:B------:R-:W-:Y:S07]  /*1cff0*/  IMAD.MOV.U32 R169, RZ, RZ, R133 ;  /* 0x000000ffffa97224 */ /* 0x000fee00078e0085 */
[----:B------:R-:W3:Y:S01]  /*1d000*/  MUFU.EX2 R115, R198 ;  /* 0x000000c600737308 */ /* 0x000ee20000000800 */
[----:B------:R-:W-:Y:S02]  /*1d010*/  IMAD.MOV.U32 R119, RZ, RZ, R63 ;  /* 0x000000ffff777224 */ /* 0x000fe400078e003f */
[----:B------:R-:W-:Y:S02]  /*1d020*/  IMAD.MOV.U32 R132, RZ, RZ, R31 ;  /* 0x000000ffff847224 */ /* 0x000fe400078e001f */
[----:B------:R-:W-:Y:S02]  /*1d030*/  IMAD.MOV.U32 R160, RZ, RZ, R11 ;  /* 0x000000ffffa07224 */ /* 0x000fe400078e000b */
[C---:B-1----:R-:W-:Y:S01]  /*1d040*/  FMUL.FTZ R31, R0.reuse, R159 ;  /* 0x0000009f001f7220 */ /* 0x042fe20000410000 */
        /* <DEDUP_REMOVED lines=30> */
[----:B---3--:R-:W-:Y:S01]  /*1d230*/  F2FP.BF16.F32.PACK_AB R108, R115, R106 ;  /* 0x0000006a736c723e */ /* 0x008fe200000010ff */
[----:B------:R-:W-:Y:S01]  /*1d240*/  IMAD.MOV.U32 R149, RZ, RZ, R157 ;  /* 0x000000ffff957224 */ /* 0x000fe200078e009d */
[----:B------:R1:W3:Y:S01]  /*1d250*/  MUFU.EX2 R143, R219 ;  /* 0x000000db008f7308 */ /* 0x0002e20000000800 */
[----:B------:R-:W-:Y:S02]  /*1d260*/  IMAD.MOV.U32 R148, RZ, RZ, R156 ;  /* 0x000000ffff947224 */ /* 0x000fe400078e009c */
[----:B------:R-:W-:Y:S07]  /*1d270*/  IMAD.MOV.U32 R157, RZ, RZ, R161 ;  /* 0x000000ffff9d7224 */ /* 0x000fee00078e00a1 */
[----:B------:R-:W-:Y:S01]  /*1d280*/  MUFU.EX2 R155, R172 ;  /* 0x000000ac009b7308 */ /* 0x000fe20000000800 */
        /* <DEDUP_REMOVED lines=9> */
[----:B-1----:R-:W-:Y:S02]  /*1d320*/  IMAD.MOV.U32 R219, RZ, RZ, R144 ;  /* 0x000000ffffdb7224 */ /* 0x002fe400078e0090 */
[----:B------:R-:W-:Y:S02]  /*1d330*/  IMAD.MOV.U32 R144, RZ, RZ, R137 ;  /* 0x000000ffff907224 */ /* 0x000fe400078e0089 */
[----:B--2---:R-:W-:Y:S05]  /*1d340*/  FFMA.FTZ R104, R3, R60, R196 ;  /* 0x0000003c03687223 */ /* 0x004fea00000100c4 */
[----:B------:R-:W-:Y:S01]  /*1d350*/  MUFU.EX2 R137, R225 ;  /* 0x000000e100897308 */ /* 0x000fe20000000800 */
[----:B------:R-:W2:Y:S01]  /*1d360*/  LDL.LU R3, [R1+0x160] ;  /* 0x0001600001037983 */ /* 0x000ea20000300800 */
[----:B------:R-:W-:Y:S02]  /*1d370*/  IMAD.MOV.U32 R60, RZ, RZ, R67 ;  /* 0x000000ffff3c7224 */ /* 0x000fe400078e0043 */
[----:B------:R-:W-:Y:S01]  /*1d380*/  FMUL.FTZ R67, R8, R111 ;  /* 0x0000006f08437220 */ /* 0x000fe20000410000 */
[----:B------:R-:W-:Y:S01]  /*1d390*/  IMAD.MOV.U32 R111, RZ, RZ, R112 ;  /* 0x000000ffff6f7224 */ /* 0x000fe200078e0070 */
[----:B------:R-:W-:Y:S01]  /*1d3a0*/  LOP3.LUT R144, R144, 0xff, RZ, 0xc0, !PT ;  /* 0x000000ff90907812 */ /* 0x000fe200078ec0ff */
[----:B------:R-:W-:Y:S02]  /*1d3b0*/  IMAD.MOV.U32 R192, RZ, RZ, R60 ;  /* 0x000000ffffc07224 */ /* 0x000fe400078e003c */
[----:B------:R-:W-:Y:S01]  /*1d3c0*/  FMUL.FTZ R60, R2, R140 ;  /* 0x0000008c023c7220 */ /* 0x000fe20000410000 */
[----:B------:R-:W-:Y:S02]  /*1d3d0*/  IMAD.MOV.U32 R112, RZ, RZ, R193 ;  /* 0x000000ffff707224 */ /* 0x000fe400078e00c1 */
[----:B------:R-:W-:Y:S02]  /*1d3e0*/  IMAD.MOV.U32 R165, RZ, RZ, R192 ;  /* 0x000000ffffa57224 */ /* 0x000fe400078e00c0 */
[----:B------:R-:W-:Y:S02]  /*1d3f0*/  IMAD.MOV.U32 R192, RZ, RZ, R249 ;  /* 0x000000ffffc07224 */ /* 0x000fe400078e00f9 */
[----:B------:R-:W-:Y:S02]  /*1d400*/  IMAD.MOV.U32 R193, RZ, RZ, R248 ;  /* 0x000000ffffc17224 */ /* 0x000fe400078e00f8 */
[----:B------:R-:W-:Y:S01]  /*1d410*/  IMAD.WIDE.U32 R248, R10, -0x326172a9, RZ ;  /* 0xcd9e8d570af87825 */ /* 0x000fe200078e00ff */
[----:B------:R-:W-:Y:S03]  /*1d420*/  LEA R120, P1, R120, R192, 0x1 ;  /* 0x000000c078787211 */ /* 0x000fe600078208ff */
[----:B------:R-:W-:Y:S01]  /*1d430*/  FMUL.FTZ R10, R0, R170 ;  /* 0x000000aa000a7220 */ /* 0x000fe20000410000 */
[----:B------:R-:W-:Y:S02]  /*1d440*/  IMAD.MOV.U32 R161, RZ, RZ, R165 ;  /* 0x000000ffffa17224 */ /* 0x000fe400078e00a5 */
[----:B------:R-:W-:Y:S02]  /*1d450*/  IMAD.MOV.U32 R165, RZ, RZ, R169 ;  /* 0x000000ffffa57224 */ /* 0x000fe400078e00a9 */
[----:B------:R-:W-:Y:S02]  /*1d460*/  IMAD.MOV.U32 R169, RZ, RZ, R111 ;  /* 0x000000ffffa97224 */ /* 0x000fe400078e006f */
[----:B------:R-:W-:Y:S02]  /*1d470*/  IMAD.MOV.U32 R164, RZ, RZ, R112 ;  /* 0x000000ffffa47224 */ /* 0x000fe400078e0070 */
[----:B------:R-:W-:Y:S02]  /*1d480*/  IMAD.MOV.U32 R195, RZ, RZ, R161 ;  /* 0x000000ffffc37224 */ /* 0x000fe400078e00a1 */
[----:B------:R-:W-:Y:S01]  /*1d490*/  IMAD.MOV.U32 R170, RZ, RZ, R157 ;  /* 0x000000ffffaa7224 */ /* 0x000fe200078e009d */
[----:B------:R-:W-:Y:S01]  /*1d4a0*/  MUFU.EX2 R169, R169 ;  /* 0x000000a900a97308 */ /* 0x000fe20000000800 */
[----:B------:R-:W-:Y:S02]  /*1d4b0*/  IMAD.MOV.U32 R157, RZ, RZ, R160 ;  /* 0x000000ffff9d7224 */ /* 0x000fe400078e00a0 */
[----:B------:R-:W-:Y:S07]  /*1d4c0*/  IMAD.MOV.U32 R167, RZ, RZ, R132 ;  /* 0x000000ffffa77224 */ /* 0x000fee00078e0084 */
[----:B------:R-:W-:Y:S10]  /*1d4d0*/  MUFU.EX2 R132, R243 ;  /* 0x000000f300847308 */ /* 0x000ff40000000800 */
[----:B------:R-:W-:Y:S01]  /*1d4e0*/  MUFU.EX2 R167, R167 ;  /* 0x000000a700a77308 */ /* 0x000fe20000000800 */
[----:B--2---:R-:W-:Y:S01]  /*1d4f0*/  FFMA.FTZ R105, R8, R3, R106 ;  /* 0x0000000308697223 */ /* 0x004fe2000001006a */
[----:B------:R-:W-:Y:S01]  /*1d500*/  FMUL.FTZ R8, R2, R168 ;  /* 0x000000a802087220 */ /* 0x000fe20000410000 */
[----:B------:R-:W2:Y:S01]  /*1d510*/  LDL.LU R3, [R1+0x168] ;  /* 0x0001680001037983 */ /* 0x000ea20000300800 */
[----:B------:R-:W-:Y:S01]  /*1d520*/  LOP3.LUT R168, R14, UR14, R249, 0x96, !PT ;  /* 0x0000000e0ea87c12 */ /* 0x000fe2000f8e96f9 */
[----:B------:R-:W-:Y:S01]  /*1d530*/  FMUL.FTZ R14, R0, R166 ;  /* 0x000000a6000e7220 */ /* 0x000fe20000410000 */
[----:B------:R-:W-:Y:S01]  /*1d540*/  FADD.FTZ R115, R115, R105 ;  /* 0x0000006973737221 */ /* 0x000fe20000010000 */
[----:B------:R-:W4:Y:S01]  /*1d550*/  LDL.LU R107, [R1+0x150] ;  /* 0x00015000016b7983 */ /* 0x000f220000300800 */
[----:B------:R-:W-:Y:S01]  /*1d560*/  LOP3.LUT R105, R239, R152, RZ, 0x3c, !PT ;  /* 0x00000098ef697212 */ /* 0x000fe200078e3cff */
[----:B------:R-:W-:Y:S02]  /*1d570*/  IMAD.MOV.U32 R152, RZ, RZ, R113 ;  /* 0x000000ffff987224 */ /* 0x000fe400078e0071 */
[----:B------:R1:W5:Y:S02]  /*1d580*/  LDL.S16 R116, [R1+0x104] ;  /* 0x0001040001747983 */ /* 0x0003640000100600 */
[----:B------:R-:W-:Y:S04]  /*1d590*/  IMAD.WIDE.U32 R110, R105, -0x2daee0ad, RZ ;  /* 0xd2511f53696e7825 */ /* 0x000fe800078e00ff */
[----:B------:R-:W-:Y:S02]  /*1d5a0*/  IMAD.MOV.U32 R149, RZ, RZ, R152 ;  /* 0x000000ffff957224 */ /* 0x000fe400078e0098 */
[----:B--2---:R-:W-:Y:S01]  /*1d5b0*/  FFMA.FTZ R109, R2, R3, R124 ;  /* 0x00000003026d7223 */ /* 0x004fe2000001007c */
[----:B------:R-:W-:Y:S01]  /*1d5c0*/  IMAD.U32 R2, RZ, RZ, UR25 ;  /* 0x00000019ff027e24 */ /* 0x000fe2000f8e00ff */
[----:B------:R-:W-:Y:S01]  /*1d5d0*/  LOP3.LUT R3, R191, 0xff, RZ, 0xc0, !PT ;  /* 0x000000ffbf037812 */ /* 0x000fe200078ec0ff */
[----:B----4-:R-:W-:Y:S01]  /*1d5e0*/  FFMA.FTZ R107, R0, R107, R125 ;  /* 0x0000006b006b7223 */ /* 0x010fe2000001007d */
[----:B------:R-:W-:Y:S02]  /*1d5f0*/  LOP3.LUT R0, R168, 0xffff, RZ, 0xc0, !PT ;  /* 0x0000ffffa8007812 */ /* 0x000fe400078ec0ff */
[----:B------:R-:W-:Y:S02]  /*1d600*/  LEA.HI.X.SX32 R121, R2, R193, 0x1, P1 ;  /* 0x000000c102797211 */ /* 0x000fe400008f0eff */
[----:B------:R-:W-:Y:S02]  /*1d610*/  ISETP.LE.U32.AND P1, PT, R3, UR9, PT ;  /* 0x0000000903007c0c */ /* 0x000fe4000bf23070 */
[C---:B------:R-:W-:Y:S01]  /*1d620*/  F2FP.BF16.F32.PACK_AB R2, R114.reuse, R196 ;  /* 0x000000c47202723e */ /* 0x040fe200000010ff */
[----:B------:R-:W-:Y:S01]  /*1d630*/  FADD.FTZ R114, R114, R104 ;  /* 0x0000006872727221 */ /* 0x000fe20000010000 */
[--C-:B------:R-:W-:Y:S02]  /*1d640*/  SHF.R.U32.HI R196, RZ, 0x8, R0.reuse ;  /* 0x00000008ffc47819 */ /* 0x100fe40000011600 */
[----:B------:R-:W-:Y:S02]  /*1d650*/  PRMT R0, R2, 0x7632, R0 ;  /* 0x0000763202007816 */ /* 0x000fe40000000000 */
[----:B------:R-:W-:Y:S02]  /*1d660*/  LOP3.LUT R104, R196, 0xffff, RZ, 0xc0, !PT ;  /* 0x0000ffffc4687812 */ /* 0x000fe400078ec0ff */
[----:B------:R-:W-:Y:S03]  /*1d670*/  PRMT R106, R2, 0x5410, R0 ;  /* 0x00005410026a7816 */ /* 0x000fe60000000000 */
[----:B-----5:R-:W-:Y:S05]  /*1d680*/  @!P1 HFMA2.BF16_V2 R116, -RZ.H0_H0, RZ.H0_H0, -R2.H0_H0 ;  /* 0x200000ffff749231 */ /* 0x020fea0000340902 */
[----:B------:R2:W-:Y:S01]  /*1d690*/  @!P1 STL.S16 [R1+0x104], R116 ;  /* 0x0001047401009387 */ /* 0x0005e20000100600 */
[----:B------:R-:W-:Y:S04]  /*1d6a0*/  PRMT R140, R116, 0x7610, R140 ;  /* 0x00007610748c7816 */ /* 0x000fe8000000008c */
[----:B------:R-:W-:Y:S02]  /*1d6b0*/  @!P1 PRMT R2, R140, 0x5410, RZ ;  /* 0x000054108c029816 */ /* 0x000fe400000000ff */
[----:B------:R1:W4:Y:S01]  /*1d6c0*/  LDL.S16 R140, [R1+0x10c] ;  /* 0x00010c00018c7983 */ /* 0x0003220000100600 */
[----:B------:R-:W-:Y:S02]  /*1d6d0*/  ISETP.LE.U32.AND P1, PT, R104, UR9, PT ;  /* 0x0000000968007c0c */ /* 0x000fe4000bf23070 */
[----:B------:R-:W-:Y:S01]  /*1d6e0*/  LOP3.LUT R104, R238, R232, RZ, 0x3c, !PT ;  /* 0x000000e8ee687212 */ /* 0x000fe200078e3cff */
[----:B------:R-:W-:Y:S01]  /*1d6f0*/  STG.E.U16 desc[UR20][R192.64], R2 ;  /* 0x00000002c0007986 */ /* 0x000fe2000c101514 */
[----:B------:R-:W-:Y:S02]  /*1d700*/  IMAD.MOV.U32 R238, RZ, RZ, R149 ;  /* 0x000000ffffee7224 */ /* 0x000fe400078e0095 */
[----:B------:R-:W-:Y:S02]  /*1d710*/  IMAD.MOV.U32 R149, RZ, RZ, R123 ;  /* 0x000000ffff957224 */ /* 0x000fe400078e007b */
[----:B------:R-:W-:Y:S01]  /*1d720*/  IMAD.WIDE.U32 R112, R104, -0x2daee0ad, RZ ;  /* 0xd2511f5368707825 */ /* 0x000fe200078e00ff */
[----:B------:R-:W-:Y:S03]  /*1d730*/  LOP3.LUT R104, R148, UR24, R111, 0x96, !PT ;  /* 0x0000001894687c12 */ /* 0x000fe6000f8e966f */
[----:B---3--:R-:W-:Y:S01]  /*1d740*/  FADD.FTZ R111, R143, R115 ;  /* 0x000000738f6f7221 */ /* 0x008fe20000010000 */
[----:B------:R-:W-:Y:S01]  /*1d750*/  IMAD.MOV.U32 R148, RZ, RZ, R164 ;  /* 0x000000ffff947224 */ /* 0x000fe200078e00a4 */
[----:B------:R-:W-:Y:S01]  /*1d760*/  LOP3.LUT R142, R110, UR19, R113, 0x96, !PT ;  /* 0x000000136e8e7c12 */ /* 0x000fe2000f8e9671 */
[----:B------:R-:W-:Y:S01]  /*1d770*/  IMAD.WIDE.U32 R152, R104, -0x326172a9, RZ ;  /* 0xcd9e8d5768987825 */ /* 0x000fe200078e00ff */
[----:B------:R-:W-:Y:S01]  /*1d780*/  PRMT R104, R191, 0x7632, R104 ;  /* 0x00007632bf687816 */ /* 0x000fe20000000068 */
[----:B------:R3:W-:Y:S02]  /*1d790*/  MUFU.EX2 R110, R221 ;  /* 0x000000dd006e7308 */ /* 0x0007e40000000800 */
[----:B------:R-:W-:Y:S01]  /*1d7a0*/  IMAD.MOV.U32 R164, RZ, RZ, R135 ;  /* 0x000000ffffa47224 */ /* 0x000fe200078e0087 */
[----:B------:R-:W-:Y:S07]  /*1d7b0*/  LOP3.LUT R104, R104, 0xff, RZ, 0xc0, !PT ;  /* 0x000000ff68687812 */ /* 0x000fee00078ec0ff */
[----:B--2---:R-:W2:Y:S01]  /*1d7c0*/  MUFU.EX2 R116, R202 ;  /* 0x000000ca00747308 */ /* 0x004ea20000000800 */
[----:B------:R-:W-:Y:S01]  /*1d7d0*/  LOP3.LUT R105, R200, UR10, R153, 0x96, !PT ;  /* 0x0000000ac8697c12 */ /* 0x000fe2000f8e9699 */
[----:B------:R-:W-:Y:S08]  /*1d7e0*/  IMAD.MOV.U32 R123, RZ, RZ, R130 ;  /* 0x000000ffff7b7224 */ /* 0x000ff000078e0082 */
[----:B------:R-:W5:Y:S01]  /*1d7f0*/  MUFU.EX2 R135, R220 ;  /* 0x000000dc00877308 */ /* 0x000f620000000800 */
[----:B------:R-:W-:Y:S02]  /*1d800*/  IMAD.MOV.U32 R130, RZ, RZ, R117 ;  /* 0x000000ffff827224 */ /* 0x000fe400078e0075 */
[----:B------:R-:W-:Y:S07]  /*1d810*/  IMAD.WIDE.U32 R200, R105, -0x2daee0ad, RZ ;  /* 0xd2511f5369c87825 */ /* 0x000fee00078e00ff */
[----:B------:R-:W-:Y:S01]  /*1d820*/  MUFU.EX2 R153, R206 ;  /* 0x000000ce00997308 */ /* 0x000fe20000000800 */
[----:B---3--:R-:W-:Y:S01]  /*1d830*/  IMAD.MOV.U32 R221, RZ, RZ, R145 ;  /* 0x000000ffffdd7224 */ /* 0x008fe200078e0091 */
[----:B------:R-:W-:Y:S08]  /*1d840*/  LOP3.LUT R198, R112, UR16, R201, 0x96, !PT ;  /* 0x0000001070c67c12 */ /* 0x000ff0000f8e96c9 */
[----:B------:R-:W-:Y:S01]  /*1d850*/  MUFU.EX2 R115, R208 ;  /* 0x000000d000737308 */ /* 0x000fe20000000800 */
[C---:B--2---:R-:W-:Y:S01]  /*1d860*/  F2FP.BF16.F32.PACK_AB R124, R116.reuse, R124 ;  /* 0x0000007c747c723e */ /* 0x044fe200000010ff */
[----:B------:R-:W-:Y:S01]  /*1d870*/  FADD.FTZ R116, R116, R109 ;  /* 0x0000006d74747221 */ /* 0x000fe20000010000 */
[----:B------:R-:W-:Y:S07]  /*1d880*/  IMAD.MOV.U32 R160, RZ, RZ, R123 ;  /* 0x000000ffffa07224 */ /* 0x000fee00078e007b */
[----:B------:R-:W2:Y:S01]  /*1d890*/  MUFU.EX2 R109, R199 ;  /* 0x000000c7006d7308 */ /* 0x000ea20000000800 */
[----:B-----5:R-:W-:Y:S01]  /*1d8a0*/  FADD.FTZ R105, R135, R114 ;  /* 0x0000007287697221 */ /* 0x020fe20000010000 */
[C---:B------:R-:W-:Y:S08]  /*1d8b0*/  F2FP.BF16.F32.PACK_AB R135, R110.reuse, R135 ;  /* 0x000000876e87723e */ /* 0x040ff000000010ff */
[----:B------:R-:W-:Y:S01]  /*1d8c0*/  MUFU.EX2 R114, R217 ;  /* 0x000000d900727308 */ /* 0x000fe20000000800 */
[----:B------:R-:W-:Y:S01]  /*1d8d0*/  FADD.FTZ R110, R110, R105 ;  /* 0x000000696e6e7221 */ /* 0x000fe20000010000 */
[----:B------:R-:W-:Y:S08]  /*1d8e0*/  SHF.R.U32.HI R105, RZ, 0x18, R191 ;  /* 0x00000018ff697819 */ /* 0x000ff000000116bf */
[----:B------:R-:W-:Y:S01]  /*1d8f0*/  MUFU.EX2 R117, R227 ;  /* 0x000000e300757308 */ /* 0x000fe20000000800 */
[----:B------:R-:W-:Y:S02]  /*1d900*/  PRMT R139, R135, 0x7632, R139 ;  /* 0x00007632878b7816 */ /* 0x000fe4000000008b */
[----:B------:R-:W-:Y:S07]  /*1d910*/  PRMT R126, R124, 0x7632, R126 ;  /* 0x000076327c7e7816 */ /* 0x000fee000000007e */
[----:B------:R-:W-:Y:S01]  /*1d920*/  MUFU.EX2 R145, R230 ;  /* 0x000000e600917308 */ /* 0x000fe20000000800 */
[----:B------:R-:W-:Y:S01]  /*1d930*/  SHF.R.U32.HI R123, RZ, 0x18, R194 ;  /* 0x00000018ff7b7819 */ /* 0x000fe200000116c2 */
[C---:B--2---:R-:W-:Y:S01]  /*1d940*/  FADD.FTZ R113, R109.reuse, R107 ;  /* 0x0000006b6d717221 */ /* 0x044fe20000010000 */
[----:B------:R-:W-:Y:S01]  /*1d950*/  F2FP.BF16.F32.PACK_AB R125, R109, R125 ;  /* 0x0000007d6d7d723e */ /* 0x000fe200000010ff */
[----:B------:R-:W-:Y:S01]  /*1d960*/  IMAD.MOV.U32 R199, RZ, RZ, R149 ;  /* 0x000000ffffc77224 */ /* 0x000fe200078e0095 */
[----:B------:R-:W-:Y:S01]  /*1d970*/  PRMT R109, R3, 0x5410, R197 ;  /* 0x00005410036d7816 */ /* 0x000fe200000000c5 */
[----:B------:R-:W-:Y:S01]  /*1d980*/  IMAD.MOV.U32 R149, RZ, RZ, R156 ;  /* 0x000000ffff957224 */ /* 0x000fe200078e009c */
[----:B------:R-:W-:Y:S01]  /*1d990*/  PRMT R3, R108, 0x7632, R3 ;  /* 0x000076326c037816 */ /* 0x000fe20000000003 */
[----:B------:R-:W-:Y:S01]  /*1d9a0*/  IMAD.MOV.U32 R156, RZ, RZ, R165 ;  /* 0x000000ffff9c7224 */ /* 0x000fe200078e00a5 */
[----:B------:R-:W-:Y:S01]  /*1d9b0*/  PRMT R128, R125, 0x7632, R128 ;  /* 0x000076327d807816 */ /* 0x000fe20000000080 */
[----:B------:R-:W-:Y:S01]  /*1d9c0*/  IMAD.MOV.U32 R165, RZ, RZ, R127 ;  /* 0x000000ffffa57224 */ /* 0x000fe200078e007f */
[----:B------:R-:W-:Y:S01]  /*1d9d0*/  LOP3.LUT R191, R170, 0xff, RZ, 0xc0, !PT ;  /* 0x000000ffaabf7812 */ /* 0x000fe200078ec0ff */
[----:B------:R-:W-:Y:S01]  /*1d9e0*/  IMAD.MOV.U32 R171, RZ, RZ, R156 ;  /* 0x000000ffffab7224 */ /* 0x000fe200078e009c */
[----:B------:R-:W-:Y:S01]  /*1d9f0*/  MUFU.EX2 R127, R231 ;  /* 0x000000e7007f7308 */ /* 0x000fe20000000800 */
[----:B------:R-:W-:Y:S01]  /*1da00*/  IMAD.MOV.U32 R170, RZ, RZ, R157 ;  /* 0x000000ffffaa7224 */ /* 0x000fe200078e009d */
[----:B------:R-:W2:Y:S01]  /*1da10*/  LDC R197, c[0x0][0x448] ;  /* 0x00011200ffc57b82 */ /* 0x000ea20000000800 */
[----:B------:R-:W-:Y:S07]  /*1da20*/  IMAD.MOV.U32 R157, RZ, RZ, R160 ;  /* 0x000000ffff9d7224 */ /* 0x000fee00078e00a0 */
[----:B------:R-:W-:Y:S01]  /*1da30*/  MUFU.EX2 R156, R174 ;  /* 0x000000ae009c7308 */ /* 0x000fe20000000800 */
[----:B------:R-:W-:Y:S02]  /*1da40*/  IMAD.MOV.U32 R162, RZ, RZ, R165 ;  /* 0x000000ffffa27224 */ /* 0x000fe400078e00a5 */
[----:B------:R-:W-:Y:S07]  /*1da50*/  IMAD.MOV.U32 R165, RZ, RZ, R136 ;  /* 0x000000ffffa57224 */ /* 0x000fee00078e0088 */
[----:B------:R-:W-:Y:S01]  /*1da60*/  MUFU.EX2 R136, R240 ;  /* 0x000000f000887308 */ /* 0x000fe20000000800 */
[----:B------:R-:W-:Y:S02]  /*1da70*/  IMAD.MOV.U32 R239, RZ, RZ, R171 ;  /* 0x000000ffffef7224 */ /* 0x000fe400078e00ab */
[----:B----4-:R-:W-:Y:S05]  /*1da80*/  @!P6 HFMA2.BF16_V2 R140, -RZ.H0_H0, RZ.H0_H0, -R0.H0_H0 ;  /* 0x200000ffff8ce231 */ /* 0x010fea0000340900 */
[----:B------:R3:W-:Y:S01]  /*1da90*/  @!P6 STL.S16 [R1+0x10c], R140 ;  /* 0x00010c8c0100e387 */ /* 0x0007e20000100600 */
[----:B------:R-:W-:Y:S04]  /*1daa0*/  PRMT R107, R140, 0x7610, R107 ;  /* 0x000076108c6b7816 */ /* 0x000fe8000000006b */
[----:B------:R-:W-:Y:S02]  /*1dab0*/  @!P6 PRMT R0, R107, 0x5410, RZ ;  /* 0x000054106b00e816 */ /* 0x000fe400000000ff */
[----:B------:R-:W-:Y:S01]  /*1dac0*/  ISETP.LE.U32.AND P6, PT, R104, UR9, PT ;  /* 0x0000000968007c0c */ /* 0x000fe2000bfc3070 */
[----:B------:R-:W4:Y:S02]  /*1dad0*/  MUFU.EX2 R107, R218 ;  /* 0x000000da006b7308 */ /* 0x000f240000000800 */
[----:B------:R5:W-:Y:S01]  /*1dae0*/  STG.E.U16 desc[UR20][R192.64+0x2], R0 ;  /* 0x00000200c0007986 */ /* 0x000be2000c101514 */
[C---:B----4-:R-:W-:Y:S01]  /*1daf0*/  FADD.FTZ R111, R107.reuse, R111 ;  /* 0x0000006f6b6f7221 */ /* 0x050fe20000010000 */
[----:B------:R-:W-:Y:S01]  /*1db00*/  F2FP.BF16.F32.PACK_AB R143, R107, R143 ;  /* 0x0000008f6b8f723e */ /* 0x000fe200000010ff */
[----:B------:R-:W-:Y:S01]  /*1db10*/  IMAD.MOV.U32 R218, RZ, RZ, R148 ;  /* 0x000000ffffda7224 */ /* 0x000fe200078e0094 */
[----:B---3--:R1:W3:Y:S01]  /*1db20*/  LDL.S16 R140, [R1+0x108] ;  /* 0x00010800018c7983 */ /* 0x0082e20000100600 */
[----:B------:R-:W-:Y:S01]  /*1db30*/  PRMT R107, R108, 0x5410, R3 ;  /* 0x000054106c6b7816 */ /* 0x000fe20000000003 */
[----:B------:R-:W-:Y:S01]  /*1db40*/  IMAD.MOV.U32 R148, RZ, RZ, R118 ;  /* 0x000000ffff947224 */ /* 0x000fe200078e0076 */
[----:B------:R-:W-:Y:S01]  /*1db50*/  PRMT R141, R143, 0x7632, R141 ;  /* 0x000076328f8d7816 */ /* 0x000fe2000000008d */
[----:B------:R-:W-:Y:S02]  /*1db60*/  IMAD.MOV.U32 R118, RZ, RZ, R131 ;  /* 0x000000ffff767224 */ /* 0x000fe400078e0083 */
[----:B------:R-:W-:Y:S02]  /*1db70*/  IMAD.MOV.U32 R131, RZ, RZ, R138 ;  /* 0x000000ffff837224 */ /* 0x000fe400078e008a */
[----:B------:R-:W-:Y:S01]  /*1db80*/  IMAD.MOV.U32 R161, RZ, RZ, R118 ;  /* 0x000000ffffa17224 */ /* 0x000fe200078e0076 */
[----:B------:R-:W-:Y:S01]  /*1db90*/  MUFU.EX2 R138, R224 ;  /* 0x000000e0008a7308 */ /* 0x000fe20000000800 */
[----:B------:R-:W-:Y:S02]  /*1dba0*/  IMAD.MOV.U32 R118, RZ, RZ, R131 ;  /* 0x000000ffff767224 */ /* 0x000fe400078e0083 */
[----:B------:R-:W-:Y:S02]  /*1dbb0*/  IMAD.MOV.U32 R131, RZ, RZ, R130 ;  /* 0x000000ffff837224 */ /* 0x000fe400078e0082 */
[----:B-----5:R-:W-:Y:S01]  /*1dbc0*/  FADD.FTZ R0, R134, R110 ;  /* 0x0000006e86007221 */ /* 0x020fe20000010000 */
[----:B------:R-:W-:Y:S02]  /*1dbd0*/  IMAD.MOV.U32 R220, RZ, RZ, R148 ;  /* 0x000000ffffdc7224 */ /* 0x000fe400078e0094 */
[----:B------:R-:W-:Y:S02]  /*1dbe0*/  IMAD.MOV.U32 R158, RZ, RZ, R131 ;  /* 0x000000ffff9e7224 */ /* 0x000fe400078e0083 */
        /* <DEDUP_REMOVED lines=11> */
[----:B------:R-:W-:Y:S02]  /*1dca0*/  IMAD.MOV.U32 R163, RZ, RZ, R170 ;  /* 0x000000ffffa37224 */ /* 0x000fe400078e00aa */
[----:B------:R-:W-:Y:S02]  /*1dcb0*/  IMAD.MOV.U32 R158, RZ, RZ, R119 ;  /* 0x000000ffff9e7224 */ /* 0x000fe400078e0077 */
[----:B--2---:R-:W-:Y:S04]  /*1dcc0*/  IMAD.WIDE R170, R197, 0x70, R120 ;  /* 0x00000070c5aa7825 */ /* 0x004fe800078e0278 */
[----:B---3--:R-:W-:Y:S05]  /*1dcd0*/  @!P6 HFMA2.BF16_V2 R140, -RZ.H0_H0, RZ.H0_H0, -R108.H0_H0 ;  /* 0x200000ffff8ce231 */ /* 0x008fea000034096c */
[----:B------:R2:W-:Y:S01]  /*1dce0*/  @!P6 STL.S16 [R1+0x108], R140 ;  /* 0x0001088c0100e387 */ /* 0x0005e20000100600 */
[----:B------:R-:W-:Y:S04]  /*1dcf0*/  PRMT R112, R140, 0x7610, R112 ;  /* 0x000076108c707816 */ /* 0x000fe80000000070 */
[----:B------:R-:W-:Y:S01]  /*1dd00*/  @!P6 PRMT R108, R112, 0x5410, RZ ;  /* 0x00005410706ce816 */ /* 0x000fe200000000ff */
[----:B------:R-:W-:Y:S01]  /*1dd10*/  FADD.FTZ R112, R151, R116 ;  /* 0x0000007497707221 */ /* 0x000fe20000010000 */
[----:B------:R-:W-:Y:S01]  /*1dd20*/  ISETP.LE.U32.AND P6, PT, R105, UR9, PT ;  /* 0x0000000969007c0c */ /* 0x000fe2000bfc3070 */
[----:B------:R-:W-:Y:S01]  /*1dd30*/  MUFU.EX2 R116, R236 ;  /* 0x000000ec00747308 */ /* 0x000fe20000000800 */
[----:B------:R-:W-:Y:S01]  /*1dd40*/  F2FP.BF16.F32.PACK_AB R151, R114, R151 ;  /* 0x000000977297723e */ /* 0x000fe200000010ff */
[----:B------:R-:W-:Y:S01]  /*1dd50*/  STG.E.U16 desc[UR20][R120.64], R108 ;  /* 0x0000006c78007986 */ /* 0x000fe2000c101514 */
[----:B------:R-:W-:Y:S01]  /*1dd60*/  PRMT R105, R104, 0x5410, R105 ;  /* 0x0000541068697816 */ /* 0x000fe20000000069 */
[----:B------:R-:W-:Y:S01]  /*1dd70*/  FADD.FTZ R104, R153, R113 ;  /* 0x0000007199687221 */ /* 0x000fe20000010000 */
[----:B------:R-:W-:Y:S01]  /*1dd80*/  F2FP.BF16.F32.PACK_AB R153, R115, R153 ;  /* 0x000000997399723e */ /* 0x000fe200000010ff */
[----:B------:R-:W-:Y:S01]  /*1dd90*/  FADD.FTZ R112, R114, R112 ;  /* 0x0000007072707221 */ /* 0x000fe20000010000 */
[----:B------:R-:W-:Y:S03]  /*1dda0*/  PRMT R150, R151, 0x7632, R150 ;  /* 0x0000763297967816 */ /* 0x000fe60000000096 */
[----:B------:R-:W3:Y:S01]  /*1ddb0*/  MUFU.EX2 R114, R229 ;  /* 0x000000e500727308 */ /* 0x000ee20000000800 */
[--C-:B------:R-:W-:Y:S01]  /*1ddc0*/  HSET2.LE.AND R105, R105, R214.reuse, PT ;  /* 0x000000d669697233 */ /* 0x100fe20003803000 */
[----:B------:R-:W-:Y:S01]  /*1ddd0*/  FADD.FTZ R113, R115, R104 ;  /* 0x0000006873717221 */ /* 0x000fe20000010000 */
[--C-:B------:R-:W-:Y:S07]  /*1dde0*/  HSET2.LE.AND R104, R109, R214.reuse, PT ;  /* 0x000000d66d687233 */ /* 0x100fee0003803000 */
[----:B------:R-:W-:Y:S01]  /*1ddf0*/  MUFU.EX2 R115, R223 ;  /* 0x000000df00737308 */ /* 0x000fe20000000800 */
[----:B------:R-:W-:Y:S02]  /*1de00*/  PRMT R154, R153, 0x7632, R154 ;  /* 0x00007632999a7816 */ /* 0x000fe4000000009a */
[----:B------:R-:W-:Y:S01]  /*1de10*/  LOP3.LUT R105, R107, R105, RZ, 0xc0, !PT ;  /* 0x000000696b697212 */ /* 0x000fe200078ec0ff */
[----:B--2---:R1:W2:Y:S01]  /*1de20*/  LDL.S16 R140, [R1+0x100] ;  /* 0x00010000018c7983 */ /* 0x0042a20000100600 */
[----:B------:R-:W-:Y:S02]  /*1de30*/  LOP3.LUT R104, R106, R104, RZ, 0xc0, !PT ;  /* 0x000000686a687212 */ /* 0x000fe400078ec0ff */
[----:B------:R-:W-:Y:S01]  /*1de40*/  PRMT R106, R144, 0x5410, R218 ;  /* 0x00005410906a7816 */ /* 0x000fe200000000da */
[C---:B---3--:R-:W-:Y:S01]  /*1de50*/  FADD.FTZ R110, R114.reuse, R0 ;  /* 0x00000000726e7221 */ /* 0x048fe20000010000 */
[----:B------:R-:W-:Y:S01]  /*1de60*/  F2FP.BF16.F32.PACK_AB R134, R114, R134 ;  /* 0x000000867286723e */ /* 0x000fe200000010ff */
[----:B------:R-:W-:Y:S01]  /*1de70*/  FADD.FTZ R0, R137, R111 ;  /* 0x0000006f89007221 */ /* 0x000fe20000010000 */
[----:B------:R-:W3:Y:S01]  /*1de80*/  MUFU.EX2 R114, R226 ;  /* 0x000000e200727308 */ /* 0x000ee20000000800 */
[C---:B------:R-:W-:Y:S02]  /*1de90*/  F2FP.BF16.F32.PACK_AB R137, R117.reuse, R137 ;  /* 0x000000897589723e */ /* 0x040fe400000010ff */
[----:B------:R-:W-:Y:S01]  /*1dea0*/  FADD.FTZ R117, R117, R0 ;  /* 0x0000000075757221 */ /* 0x000fe20000010000 */
[----:B------:R-:W-:Y:S01]  /*1deb0*/  PRMT R107, R219, 0x5410, R238 ;  /* 0x00005410db6b7816 */ /* 0x000fe200000000ee */
[----:B------:R-:W-:Y:S01]  /*1dec0*/  FADD.FTZ R0, R138, R112 ;  /* 0x000000708a007221 */ /* 0x000fe20000010000 */
[--C-:B------:R-:W-:Y:S02]  /*1ded0*/  HSET2.LE.AND R106, R106, R214.reuse, PT ;  /* 0x000000d66a6a7233 */ /* 0x100fe40003803000 */
[----:B------:R-:W-:Y:S05]  /*1dee0*/  LOP3.LUT R107, R107, 0xff00ff, RZ, 0xc0, !PT ;  /* 0x00ff00ff6b6b7812 */ /* 0x000fea00078ec0ff */
[--C-:B------:R-:W-:Y:S02]  /*1def0*/  HSET2.LE.AND R107, R107, R214.reuse, PT ;  /* 0x000000d66b6b7233 */ /* 0x100fe40003803000 */
[C---:B---3--:R-:W-:Y:S01]  /*1df00*/  F2FP.BF16.F32.PACK_AB R138, R114.reuse, R138 ;  /* 0x0000008a728a723e */ /* 0x048fe200000010ff */
[----:B------:R-:W-:Y:S01]  /*1df10*/  FADD.FTZ R114, R114, R0 ;  /* 0x0000000072727221 */ /* 0x000fe20000010000 */
[----:B------:R-:W-:Y:S04]  /*1df20*/  PRMT R0, R135, 0x5410, R139 ;  /* 0x0000541087007816 */ /* 0x000fe8000000008b */
[----:B------:R-:W-:Y:S02]  /*1df30*/  LOP3.LUT R106, R0, R106, RZ, 0xc0, !PT ;  /* 0x0000006a006a7212 */ /* 0x000fe400078ec0ff */
[----:B------:R-:W-:Y:S04]  /*1df40*/  PRMT R0, R143, 0x5410, R141 ;  /* 0x000054108f007816 */ /* 0x000fe8000000008d */
[----:B------:R-:W-:Y:S01]  /*1df50*/  LOP3.LUT R107, R0, R107, RZ, 0xc0, !PT ;  /* 0x0000006b006b7212 */ /* 0x000fe200078ec0ff */
[----:B------:R-:W-:Y:S01]  /*1df60*/  FADD.FTZ R0, R146, R110 ;  /* 0x0000006e92007221 */ /* 0x000fe20000010000 */
[C---:B------:R-:W-:Y:S03]  /*1df70*/  F2FP.BF16.F32.PACK_AB R146, R116.reuse, R146 ;  /* 0x000000927492723e */ /* 0x040fe600000010ff */
[----:B------:R-:W-:Y:S01]  /*1df80*/  FADD.FTZ R116, R116, R0 ;  /* 0x0000000074747221 */ /* 0x000fe20000010000 */
[----:B------:R-:W-:Y:S02]  /*1df90*/  PRMT R0, R124, 0x5410, R126 ;  /* 0x000054107c007816 */ /* 0x000fe4000000007e */
[----:B------:R-:W-:Y:S01]  /*1dfa0*/  PRMT R147, R146, 0x7632, R147 ;  /* 0x0000763292937816 */ /* 0x000fe20000000093 */
[----:B--2---:R-:W-:Y:S05]  /*1dfb0*/  @!P6 HFMA2.BF16_V2 R140, -RZ.H0_H0, RZ.H0_H0, -R3.H0_H0 ;  /* 0x200000ffff8ce231 */ /* 0x004fea0000340903 */
[----:B------:R2:W-:Y:S01]  /*1dfc0*/  @!P6 STL.S16 [R1+0x100], R140 ;  /* 0x0001008c0100e387 */ /* 0x0005e20000100600 */
[----:B------:R-:W-:Y:S03]  /*1dfd0*/  PRMT R109, R140, 0x7610, R109 ;  /* 0x000076108c6d7816 */ /* 0x000fe6000000006d */
[----:B------:R-:W3:Y:S01]  /*1dfe0*/  LDL R159, [R1+0x170] ;  /* 0x00017000019f7983 */ /* 0x000ee20000100800 */
[----:B------:R-:W-:Y:S03]  /*1dff0*/  @!P6 PRMT R3, R109, 0x5410, RZ ;  /* 0x000054106d03e816 */ /* 0x000fe600000000ff */
[----:B------:R1:W3:Y:S04]  /*1e000*/  LDL R131, [R1+0x16c] ;  /* 0x00016c0001837983 */ /* 0x0002e80000100800 */
[----:B------:R1:W4:Y:S04]  /*1e010*/  LDL.S16 R206, [R1+0x130] ;  /* 0x0001300001ce7983 */ /* 0x0003280000100600 */
[----:B------:R1:W5:Y:S04]  /*1e020*/  LDL.S16 R174, [R1+0x128] ;  /* 0x0001280001ae7983 */ /* 0x0003680000100600 */
[----:B------:R1:W5:Y:S04]  /*1e030*/  LDL.S16 R172, [R1+0x12c] ;  /* 0x00012c0001ac7983 */ /* 0x0003680000100600 */
[----:B------:R-:W1:Y:S01]  /*1e040*/  LDSM.16.MT88.4 R108, [R209+0x9000] ;  /* 0x00900000d16c783b */ /* 0x000e620000004200 */
[----:B--2---:R-:W2:Y:S07]  /*1e050*/  MUFU.EX2 R140, R222 ;  /* 0x000000de008c7308 */ /* 0x004eae0000000800 */
[----:B------:R1:W-:Y:S01]  /*1e060*/  STG.E.U16 desc[UR20][R120.64+0x2], R3 ;  /* 0x0000020378007986 */ /* 0x0003e2000c101514 */
[----:B--2---:R-:W-:Y:S01]  /*1e070*/  FADD.FTZ R2, R140, R113 ;  /* 0x000000718c027221 */ /* 0x004fe20000010000 */
[C---:B------:R-:W-:Y:S02]  /*1e080*/  F2FP.BF16.F32.PACK_AB R140, R115.reuse, R140 ;  /* 0x0000008c738c723e */ /* 0x040fe400000010ff */
[----:B------:R-:W-:Y:S01]  /*1e090*/  PRMT R113, R122, 0x5410, R123 ;  /* 0x000054107a717816 */ /* 0x000fe2000000007b */
[----:B------:R-:W-:Y:S02]  /*1e0a0*/  FADD.FTZ R115, R115, R2 ;  /* 0x0000000273737221 */ /* 0x000fe40000010000 */
[----:B------:R2:W1:Y:S02]  /*1e0b0*/  MUFU.EX2 R2, R173 ;  /* 0x000000ad00027308 */ /* 0x0004640000000800 */
[--C-:B------:R-:W-:Y:S01]  /*1e0c0*/  HSET2.LE.AND R113, R113, R214.reuse, PT ;  /* 0x000000d671717233 */ /* 0x100fe20003803000 */
[----:B------:R-:W-:Y:S01]  /*1e0d0*/  FADD.FTZ R115, R155, R115 ;  /* 0x000000739b737221 */ /* 0x000fe20000010000 */
[----:B--2---:R2:W2:Y:S01]  /*1e0e0*/  LDL.S16 R173, [R1+0x124] ;  /* 0x0001240001ad7983 */ /* 0x0044a20000100600 */
[----:B-1----:R-:W-:Y:S02]  /*1e0f0*/  LOP3.LUT R3, R194, 0xff, RZ, 0xc0, !PT ;  /* 0x000000ffc2037812 */ /* 0x002fe400078ec0ff */
[C---:B------:R-:W-:Y:S01]  /*1e100*/  FADD.FTZ R130, R2.reuse, R115 ;  /* 0x0000007302827221 */ /* 0x040fe20000010000 */
[----:B------:R-:W-:Y:S01]  /*1e110*/  F2FP.BF16.F32.PACK_AB R155, R2, R155 ;  /* 0x0000009b029b723e */ /* 0x000fe200000010ff */
[----:B------:R-:W-:Y:S01]  /*1e120*/  IMAD.U32 R194, RZ, RZ, UR25 ;  /* 0x00000019ffc27e24 */ /* 0x000fe2000f8e00ff */
[C---:B------:R-:W-:Y:S01]  /*1e130*/  PRMT R112, R3.reuse, 0x5410, R205 ;  /* 0x0000541003707816 */ /* 0x040fe200000000cd */
[-C--:B------:R-:W-:Y:S05]  /*1e140*/  HMMA.16816.F32.BF16 R4, R104, R108.reuse, R4 ;  /* 0x0000006c6804723c */ /* 0x080fea0000041804 */
[--C-:B------:R-:W-:Y:S02]  /*1e150*/  HSET2.LE.AND R112, R112, R214.reuse, PT ;  /* 0x000000d670707233 */ /* 0x100fe40003803000 */
[----:B------:R-:W-:Y:S02]  /*1e160*/  F2FP.BF16.F32.PACK_AB R2, R132, R118 ;  /* 0x000000768402723e */ /* 0x000fe400000010ff */
[----:B------:R-:W-:Y:S02]  /*1e170*/  ISETP.LE.U32.AND P6, PT, R3, UR9, PT ;  /* 0x0000000903007c0c */ /* 0x000fe4000bfc3070 */
[----:B------:R-:W-:Y:S01]  /*1e180*/  LOP3.LUT R112, R0, R112, RZ, 0xc0, !PT ;  /* 0x0000007000707212 */ /* 0x000fe200078ec0ff */
[----:B------:R-:W-:Y:S01]  /*1e190*/  FADD.FTZ R0, R148, R117 ;  /* 0x0000007594007221 */ /* 0x000fe20000010000 */
[----:B------:R-:W-:Y:S02]  /*1e1a0*/  F2FP.BF16.F32.PACK_AB R148, R129, R148 ;  /* 0x000000948194723e */ /* 0x000fe400000010ff */
[----:B------:R-:W-:Y:S01]  /*1e1b0*/  PRMT R117, R191, 0x5410, R221 ;  /* 0x00005410bf757816 */ /* 0x000fe200000000dd */
[----:B------:R-:W-:Y:S01]  /*1e1c0*/  FADD.FTZ R129, R129, R0 ;  /* 0x0000000081817221 */ /* 0x000fe20000010000 */
[----:B------:R-:W-:Y:S03]  /*1e1d0*/  PRMT R0, R125, 0x5410, R128 ;  /* 0x000054107d007816 */ /* 0x000fe60000000080 */
[----:B------:R-:W-:Y:S01]  /*1e1e0*/  FADD.FTZ R3, R136, R129 ;  /* 0x0000008188037221 */ /* 0x000fe20000010000 */
[----:B------:R-:W-:Y:S01]  /*1e1f0*/  LOP3.LUT R113, R0, R113, RZ, 0xc0, !PT ;  /* 0x0000007100717212 */ /* 0x000fe200078ec0ff */
[----:B------:R-:W-:Y:S01]  /*1e200*/  FADD.FTZ R0, R145, R114 ;  /* 0x0000007291007221 */ /* 0x000fe20000010000 */
[C---:B------:R-:W-:Y:S02]  /*1e210*/  F2FP.BF16.F32.PACK_AB R145, R127.reuse, R145 ;  /* 0x000000917f91723e */ /* 0x040fe400000010ff */
[--C-:B------:R-:W-:Y:S01]  /*1e220*/  HSET2.LE.AND R114, R117, R214.reuse, PT ;  /* 0x000000d675727233 */ /* 0x100fe20003803000 */
[----:B------:R-:W-:Y:S01]  /*1e230*/  FADD.FTZ R127, R127, R0 ;  /* 0x000000007f7f7221 */ /* 0x000fe20000010000 */
[----:B------:R-:W-:Y:S02]  /*1e240*/  PRMT R0, R151, 0x5410, R150 ;  /* 0x0000541097007816 */ /* 0x000fe40000000096 */
[C---:B------:R-:W-:Y:S01]  /*1e250*/  F2FP.BF16.F32.PACK_AB R129, R133.reuse, R136 ;  /* 0x000000888581723e */ /* 0x040fe200000010ff */
[----:B------:R-:W-:Y:S01]  /*1e260*/  FADD.FTZ R133, R133, R3 ;  /* 0x0000000385857221 */ /* 0x000fe20000010000 */
[----:B------:R-:W-:Y:S01]  /*1e270*/  LOP3.LUT R114, R0, R114, RZ, 0xc0, !PT ;  /* 0x0000007200727212 */ /* 0x000fe200078ec0ff */
[----:B------:R-:W-:Y:S01]  /*1e280*/  FADD.FTZ R3, R156, R127 ;  /* 0x0000007f9c037221 */ /* 0x000fe20000010000 */
[----:B------:R-:W-:Y:S02]  /*1e290*/  PRMT R0, R220, 0x5410, R199 ;  /* 0x00005410dc007816 */ /* 0x000fe400000000c7 */
[----:B------:R-:W-:Y:S02]  /*1e2a0*/  PRMT R136, R137, 0x7632, R136 ;  /* 0x0000763289887816 */ /* 0x000fe40000000088 */
[----:B------:R-:W-:Y:S01]  /*1e2b0*/  LOP3.LUT R115, R0, 0xff00ff, RZ, 0xc0, !PT ;  /* 0x00ff00ff00737812 */ /* 0x000fe200078ec0ff */
[----:B------:R-:W-:Y:S04]  /*1e2c0*/  FADD.FTZ R0, R118, R116 ;  /* 0x0000007476007221 */ /* 0x000fe80000010000 */
[----:B------:R-:W-:Y:S01]  /*1e2d0*/  FADD.FTZ R132, R132, R0 ;  /* 0x0000000084847221 */ /* 0x000fe20000010000 */
[----:B------:R-:W-:Y:S02]  /*1e2e0*/  HSET2.LE.AND R115, R115, R214, PT ;  /* 0x000000d673737233 */ /* 0x000fe40003803000 */
[----:B------:R-:W-:Y:S04]  /*1e2f0*/  PRMT R0, R153, 0x5410, R154 ;  /* 0x0000541099007816 */ /* 0x000fe8000000009a */
[----:B------:R-:W-:Y:S02]  /*1e300*/  LOP3.LUT R115, R0, R115, RZ, 0xc0, !PT ;  /* 0x0000007300737212 */ /* 0x000fe400078ec0ff */
[----:B------:R-:W1:Y:S05]  /*1e310*/  MUFU.EX2 R0, R175 ;  /* 0x000000af00007308 */ /* 0x000e6a0000000800 */
[C---:B------:R-:W-:Y:S08]  /*1e320*/  HMMA.16816.F32.BF16 R8, R112.reuse, R108, R8 ;  /* 0x0000006c7008723c */ /* 0x040ff00000041808 */
[-C--:B------:R-:W-:Y:S03]  /*1e330*/  HMMA.16816.F32.BF16 R12, R112, R110.reuse, R12 ;  /* 0x0000006e700c723c */ /* 0x080fe6000004180c */
[C---:B-1----:R-:W-:Y:S01]  /*1e340*/  F2FP.BF16.F32.PACK_AB R156, R0.reuse, R156 ;  /* 0x0000009c009c723e */ /* 0x042fe200000010ff */
[----:B------:R-:W-:Y:S01]  /*1e350*/  FADD.FTZ R120, R0, R3 ;  /* 0x0000000300787221 */ /* 0x000fe20000010000 */
[----:B------:R-:W-:Y:S03]  /*1e360*/  IMAD.U32 R0, RZ, RZ, UR25 ;  /* 0x00000019ff007e24 */ /* 0x000fe6000f8e00ff */
[C---:B------:R-:W-:Y:S04]  /*1e370*/  HMMA.16816.F32.BF16 R16, R104.reuse, R110, R16 ;  /* 0x0000006e6810723c */ /* 0x040fe80000041810 */
[----:B---3--:R-:W-:Y:S01]  /*1e380*/  @P0 VIADD R131, R159, 0xffffffe0 ;  /* 0xffffffe09f830836 */ /* 0x008fe20000000000 */
[----:B------:R-:W-:Y:S01]  /*1e390*/  LEA R194, P0, R194, R170, 0x1 ;  /* 0x000000aac2c27211 */ /* 0x000fe200078008ff */
[----:B------:R-:W-:Y:S02]  /*1e3a0*/  IMAD.MOV.U32 R159, RZ, RZ, R162 ;  /* 0x000000ffff9f7224 */ /* 0x000fe400078e00a2 */
[----:B----4-:R-:W-:Y:S01]  /*1e3b0*/  @!P6 HFMA2.BF16_V2 R206, -RZ.H0_H0, RZ.H0_H0, -R124.H0_H0 ;  /* 0x200000ffffcee231 */ /* 0x010fe2000034097c */
[----:B------:R-:W1:Y:S01]  /*1e3c0*/  LDSM.16.MT88.4 R116, [R131] ;  /* 0x000000008374783b */ /* 0x000e620000004200 */
[----:B------:R-:W-:Y:S02]  /*1e3d0*/  IMAD.MOV.U32 R162, RZ, RZ, R166 ;  /* 0x000000ffffa27224 */ /* 0x000fe400078e00a6 */
[----:B------:R-:W-:Y:S01]  /*1e3e0*/  IMAD.MOV.U32 R166, RZ, RZ, R195 ;  /* 0x000000ffffa67224 */ /* 0x000fe200078e00c3 */
[----:B------:R-:W-:Y:S01]  /*1e3f0*/  LEA.HI.X.SX32 R195, R0, R171, 0x1, P0 ;  /* 0x000000ab00c37211 */ /* 0x000fe200000f0eff */
[----:B-----5:R-:W-:Y:S01]  /*1e400*/  @!P4 HFMA2.BF16_V2 R174, -RZ.H0_H0, RZ.H0_H0, -R126.H0_H0 ;  /* 0x200000ffffaec231 */ /* 0x020fe2000034097e */
[----:B------:R-:W-:Y:S02]  /*1e410*/  ISETP.LE.U32.AND P0, PT, R122, UR9, PT ;  /* 0x000000097a007c0c */ /* 0x000fe4000bf03070 */
[----:B------:R-:W-:Y:S01]  /*1e420*/  @!P6 STL.S16 [R1+0x130], R206 ;  /* 0x000130ce0100e387 */ /* 0x000fe20000100600 */
[----:B------:R-:W-:Y:S02]  /*1e430*/  PRMT R108, R206, 0x7610, R108 ;  /* 0x00007610ce6c7816 */ /* 0x000fe4000000006c */
[----:B------:R-:W-:Y:S01]  /*1e440*/  PRMT R0, R174, 0x7610, R0 ;  /* 0x00007610ae007816 */ /* 0x000fe20000000000 */
[----:B------:R3:W-:Y:S01]  /*1e450*/  @!P4 STL.S16 [R1+0x128], R174 ;  /* 0x000128ae0100c387 */ /* 0x0007e20000100600 */
[----:B------:R-:W-:Y:S02]  /*1e460*/  @!P6 PRMT R124, R108, 0x5410, RZ ;  /* 0x000054106c7ce816 */ /* 0x000fe400000000ff */
[----:B------:R-:W-:Y:S01]  /*1e470*/  ISETP.LE.U32.AND P6, PT, R123, UR9, PT ;  /* 0x000000097b007c0c */ /* 0x000fe2000bfc3070 */
[----:B------:R-:W4:Y:S01]  /*1e480*/  LDSM.16.MT88.4 R108, [R209+0xa000] ;  /* 0x00a00000d16c783b */ /* 0x000f220000004200 */
[----:B------:R-:W-:Y:S01]  /*1e490*/  @!P4 PRMT R126, R0, 0x5410, RZ ;  /* 0x00005410007ec816 */ /* 0x000fe200000000ff */
[----:B------:R-:W-:Y:S01]  /*1e4a0*/  MUFU.EX2 R123, R252 ;  /* 0x000000fc007b7308 */ /* 0x000fe20000000800 */
[----:B------:R-:W-:Y:S02]  /*1e4b0*/  ISETP.LE.U32.AND P4, PT, R144, UR9, PT ;  /* 0x0000000990007c0c */ /* 0x000fe4000bf83070 */
[----:B------:R-:W-:Y:S03]  /*1e4c0*/  PRMT R144, R140, 0x7632, R144 ;  /* 0x000076328c907816 */ /* 0x000fe60000000090 */
[----:B------:R-:W-:Y:S04]  /*1e4d0*/  STG.E.U16 desc[UR20][R170.64], R124 ;  /* 0x0000007caa007986 */ /* 0x000fe8000c101514 */
[----:B------:R-:W-:Y:S01]  /*1e4e0*/  STG.E.U16 desc[UR20][R170.64+0x2], R126 ;  /* 0x0000027eaa007986 */ /* 0x000fe2000c101514 */
[----:B------:R-:W-:Y:S05]  /*1e4f0*/  @!P6 HFMA2.BF16_V2 R172, -RZ.H0_H0, RZ.H0_H0, -R128.H0_H0 ;  /* 0x200000fffface231 */ /* 0x000fea0000340980 */
[----:B------:R-:W-:Y:S01]  /*1e500*/  PRMT R121, R172, 0x7610, R121 ;  /* 0x00007610ac797816 */ /* 0x000fe20000000079 */
[----:B---3--:R-:W-:Y:S03]  /*1e510*/  IMAD.WIDE.U32 R174, R142, -0x326172a9, RZ ;  /* 0xcd9e8d578eae7825 */ /* 0x008fe600078e00ff */
[----:B------:R-:W-:Y:S01]  /*1e520*/  @!P6 PRMT R128, R121, 0x5410, RZ ;  /* 0x000054107980e816 */ /* 0x000fe200000000ff */
[----:B------:R-:W-:Y:S01]  /*1e530*/  MUFU.EX2 R142, R245 ;  /* 0x000000f5008e7308 */ /* 0x000fe20000000800 */
[-C--:B-1----:R-:W-:Y:S03]  /*1e540*/  HMMA.16816.F32.BF16 R20, R104, R116.reuse, R20 ;  /* 0x000000746814723c */ /* 0x082fe60000041814 */
[----:B------:R1:W-:Y:S01]  /*1e550*/  STG.E.U16 desc[UR20][R194.64+0x2], R128 ;  /* 0x00000280c2007986 */ /* 0x0003e2000c101514 */
[----:B--2---:R-:W-:Y:S04]  /*1e560*/  @!P0 HFMA2.BF16_V2 R173, -RZ.H0_H0, RZ.H0_H0, -R125.H0_H0 ;  /* 0x200000ffffad8231 */ /* 0x004fe8000034097d */
[C---:B------:R-:W-:Y:S01]  /*1e570*/  HMMA.16816.F32.BF16 R24, R112.reuse, R116, R24 ;  /* 0x000000747018723c */ /* 0x040fe20000041818 */
[----:B------:R-:W-:Y:S03]  /*1e580*/  @!P0 STL.S16 [R1+0x124], R173 ;  /* 0x000124ad01008387 */ /* 0x000fe60000100600 */
[----:B------:R-:W-:Y:S01]  /*1e590*/  PRMT R122, R173, 0x7610, R122 ;  /* 0x00007610ad7a7816 */ /* 0x000fe2000000007a */
[----:B------:R2:W3:Y:S03]  /*1e5a0*/  LDL.S16 R0, [R1+0x120] ;  /* 0x0001200001007983 */ /* 0x0004e60000100600 */
[----:B------:R-:W-:Y:S01]  /*1e5b0*/  @!P0 PRMT R125, R122, 0x5410, RZ ;  /* 0x000054107a7d8816 */ /* 0x000fe200000000ff */
[-C--:B------:R-:W-:Y:S01]  /*1e5c0*/  HMMA.16816.F32.BF16 R28, R112, R118.reuse, R28 ;  /* 0x00000076701c723c */ /* 0x080fe2000004181c */
[----:B------:R5:W-:Y:S02]  /*1e5d0*/  @!P6 STL.S16 [R1+0x12c], R172 ;  /* 0x00012cac0100e387 */ /* 0x000be40000100600 */
[----:B------:R-:W-:Y:S01]  /*1e5e0*/  ISETP.GT.U32.AND P0, PT, R218, UR9, PT ;  /* 0x00000009da007c0c */ /* 0x000fe2000bf04070 */
[----:B------:R-:W-:Y:S01]  /*1e5f0*/  IMAD.MOV.U32 R218, RZ, RZ, R163 ;  /* 0x000000ffffda7224 */ /* 0x000fe200078e00a3 */
[----:B------:R-:W-:Y:S01]  /*1e600*/  ISETP.GT.U32.AND P6, PT, R238, UR9, PT ;  /* 0x00000009ee007c0c */ /* 0x000fe2000bfc4070 */
[----:B------:R2:W2:Y:S01]  /*1e610*/  LDL.S16 R122, [R1+0x11c] ;  /* 0x00011c00017a7983 */ /* 0x0004a20000100600 */
[----:B------:R-:W-:Y:S01]  /*1e620*/  IMAD.MOV.U32 R238, RZ, RZ, R239 ;  /* 0x000000ffffee7224 */ /* 0x000fe200078e00ef */
[C---:B------:R-:W-:Y:S01]  /*1e630*/  HMMA.16816.F32.BF16 R32, R104.reuse, R118, R32 ;  /* 0x000000766820723c */ /* 0x040fe20000041820 */
[----:B------:R-:W-:Y:S01]  /*1e640*/  MUFU.EX2 R163, R149 ;  /* 0x0000009500a37308 */ /* 0x000fe20000000800 */
[----:B------:R2:W2:Y:S02]  /*1e650*/  LDL.S16 R116, [R1+0x110] ;  /* 0x0001100001747983 */ /* 0x0004a40000100600 */
[----:B------:R-:W-:Y:S07]  /*1e660*/  IMAD.MOV.U32 R239, RZ, RZ, R232 ;  /* 0x000000ffffef7224 */ /* 0x000fee00078e00e8 */
[----:B------:R-:W-:Y:S01]  /*1e670*/  MUFU.EX2 R149, R164 ;  /* 0x000000a400957308 */ /* 0x000fe20000000800 */
[----:B------:R2:W2:Y:S01]  /*1e680*/  LDL.S16 R121, [R1+0x114] ;  /* 0x0001140001797983 */ /* 0x0004a20000100600 */
[----:B------:R-:W-:Y:S01]  /*1e690*/  IMAD.MOV.U32 R232, RZ, RZ, R202 ;  /* 0x000000ffffe87224 */ /* 0x000fe200078e00ca */
[-C--:B----4-:R-:W-:Y:S02]  /*1e6a0*/  HMMA.16816.F32.BF16 R36, R104, R108.reuse, R36 ;  /* 0x0000006c6824723c */ /* 0x090fe40000041824 */
[----:B------:R-:W-:Y:S01]  /*1e6b0*/  STG.E.U16 desc[UR20][R194.64], R125 ;  /* 0x0000007dc2007986 */ /* 0x000fe2000c101514 */
[----:B------:R-:W-:Y:S01]  /*1e6c0*/  IMAD.MOV.U32 R202, RZ, RZ, R162 ;  /* 0x000000ffffca7224 */ /* 0x000fe200078e00a2 */
[----:B-1----:R-:W-:Y:S01]  /*1e6d0*/  SHF.R.U32.HI R128, RZ, 0x18, R204 ;  /* 0x00000018ff807819 */ /* 0x002fe200000116cc */
[----:B------:R-:W-:Y:S02]  /*1e6e0*/  IMAD.MOV.U32 R162, RZ, RZ, R157 ;  /* 0x000000ffffa27224 */ /* 0x000fe400078e009d */
[----:B------:R-:W1:Y:S01]  /*1e6f0*/  MUFU.EX2 R157, R177 ;  /* 0x000000b1009d7308 */ /* 0x000e620000000800 */
[C---:B------:R-:W-:Y:S04]  /*1e700*/  HMMA.16816.F32.BF16 R40, R112.reuse, R108, R40 ;  /* 0x0000006c7028723c */ /* 0x040fe80000041828 */
[----:B-----5:R-:W-:Y:S02]  /*1e710*/  LOP3.LUT R172, R152, UR6, R175, 0x96, !PT ;  /* 0x0000000698ac7c12 */ /* 0x020fe4000f8e96af */
[----:B------:R-:W-:Y:S02]  /*1e720*/  PRMT R152, R148, 0x7632, R152 ;  /* 0x0000763294987816 */ /* 0x000fe40000000098 */
[-C--:B------:R-:W-:Y:S08]  /*1e730*/  HMMA.16816.F32.BF16 R44, R112, R110.reuse, R44 ;  /* 0x0000006e702c723c */ /* 0x080ff0000004182c */
[C---:B------:R-:W-:Y:S01]  /*1e740*/  HMMA.16816.F32.BF16 R48, R104.reuse, R110, R48 ;  /* 0x0000006e6830723c */ /* 0x040fe20000041830 */
[----:B------:R-:W-:Y:S03]  /*1e750*/  LDSM.16.MT88.4 R108, [R209+0xb000] ;  /* 0x00b00000d16c783b */ /* 0x000fe60000004200 */
[----:B---3--:R-:W-:Y:S05]  /*1e760*/  @!P4 HFMA2.BF16_V2 R0, -RZ.H0_H0, RZ.H0_H0, -R135.H0_H0 ;  /* 0x200000ffff00c231 */ /* 0x008fea0000340987 */
[----:B------:R3:W-:Y:S01]  /*1e770*/  @!P4 STL.S16 [R1+0x120], R0 ;  /* 0x000120000100c387 */ /* 0x0007e20000100600 */
[----:B------:R-:W-:Y:S01]  /*1e780*/  PRMT R117, R0, 0x7610, R117 ;  /* 0x0000761000757816 */ /* 0x000fe20000000075 */
[----:B--2---:R-:W-:Y:S03]  /*1e790*/  @P0 HFMA2.BF16_V2 R122, -RZ.H0_H0, RZ.H0_H0, -R139.H0_H0 ;  /* 0x200000ffff7a0231 */ /* 0x004fe6000034098b */
[----:B------:R-:W-:Y:S02]  /*1e7a0*/  @!P4 PRMT R135, R117, 0x5410, RZ ;  /* 0x000054107587c816 */ /* 0x000fe400000000ff */
[C---:B------:R-:W-:Y:S01]  /*1e7b0*/  ISETP.GT.U32.AND P4, PT, R165.reuse, UR9, PT ;  /* 0x00000009a5007c0c */ /* 0x040fe2000bf84070 */
[----:B------:R2:W-:Y:S01]  /*1e7c0*/  @P0 STL.S16 [R1+0x11c], R122 ;  /* 0x00011c7a01000387 */ /* 0x0005e20000100600 */
[----:B------:R-:W-:Y:S01]  /*1e7d0*/  @P6 HFMA2.BF16_V2 R116, -RZ.H0_H0, RZ.H0_H0, -R141.H0_H0 ;  /* 0x200000ffff746231 */ /* 0x000fe2000034098d */
[----:B------:R-:W-:Y:S02]  /*1e7e0*/  PRMT R127, R122, 0x7610, R127 ;  /* 0x000076107a7f7816 */ /* 0x000fe4000000007f */
[----:B------:R4:W-:Y:S01]  /*1e7f0*/  STG.E.U16 desc[UR20][R192.64+0x10], R135 ;  /* 0x00001087c0007986 */ /* 0x0009e2000c101514 */
[----:B------:R-:W-:Y:S02]  /*1e800*/  PRMT R165, R165, 0x5410, R238 ;  /* 0x00005410a5a57816 */ /* 0x000fe400000000ee */
[----:B------:R-:W-:Y:S01]  /*1e810*/  PRMT R3, R116, 0x7610, R3 ;  /* 0x0000761074037816 */ /* 0x000fe20000000003 */
[----:B------:R-:W-:Y:S01]  /*1e820*/  @P6 STL.S16 [R1+0x110], R116 ;  /* 0x0001107401006387 */ /* 0x000fe20000100600 */
[----:B------:R-:W-:Y:S02]  /*1e830*/  @P0 PRMT R139, R127, 0x5410, RZ ;  /* 0x000054107f8b0816 */ /* 0x000fe400000000ff */
[----:B------:R-:W-:Y:S01]  /*1e840*/  @P6 PRMT R141, R3, 0x5410, RZ ;  /* 0x00005410038d6816 */ /* 0x000fe200000000ff */
[----:B------:R-:W5:Y:S01]  /*1e850*/  LDSM.16.MT88.4 R116, [R131+0x1000] ;  /* 0x001000008374783b */ /* 0x000f620000004200 */
[----:B------:R-:W-:Y:S01]  /*1e860*/  @P4 HFMA2.BF16_V2 R121, -RZ.H0_H0, RZ.H0_H0, -R155.H0_H0 ;  /* 0x200000ffff794231 */ /* 0x000fe2000034099b */
[----:B------:R-:W-:Y:S01]  /*1e870*/  ISETP.GT.U32.AND P6, PT, R238, UR9, PT ;  /* 0x00000009ee007c0c */ /* 0x000fe2000bfc4070 */
[----:B------:R-:W-:Y:S01]  /*1e880*/  MUFU.EX2 R127, R250 ;  /* 0x000000fa007f7308 */ /* 0x000fe20000000800 */
[----:B------:R-:W-:Y:S01]  /*1e890*/  ISETP.GT.U32.AND P0, PT, R219, UR9, PT ;  /* 0x00000009db007c0c */ /* 0x000fe2000bf04070 */
[----:B-1----:R-:W-:Y:S01]  /*1e8a0*/  FADD.FTZ R3, R157, R130 ;  /* 0x000000829d037221 */ /* 0x002fe20000010000 */
[----:B------:R-:W-:Y:S07]  /*1e8b0*/  PRMT R205, R121, 0x7610, R205 ;  /* 0x0000761079cd7816 */ /* 0x000fee00000000cd */
[----:B---3--:R-:W1:Y:S01]  /*1e8c0*/  MUFU.EX2 R0, R176 ;  /* 0x000000b000007308 */ /* 0x008e620000000800 */
[----:B------:R3:W-:Y:S01]  /*1e8d0*/  @P4 STL.S16 [R1+0x114], R121 ;  /* 0x0001147901004387 */ /* 0x0007e20000100600 */
[----:B------:R-:W-:Y:S02]  /*1e8e0*/  IMAD.MOV.U32 R238, RZ, RZ, R239 ;  /* 0x000000ffffee7224 */ /* 0x000fe400078e00ef */
[----:B------:R-:W-:Y:S01]  /*1e8f0*/  IMAD.MOV.U32 R239, RZ, RZ, R158 ;  /* 0x000000ffffef7224 */ /* 0x000fe200078e009e */
[----:B------:R3:W5:Y:S05]  /*1e900*/  LDL.S16 R173, [R1+0x118] ;  /* 0x0001180001ad7983 */ /* 0x00076a0000100600 */
[----:B--2---:R-:W2:Y:S01]  /*1e910*/  MUFU.EX2 R122, R251 ;  /* 0x000000fb007a7308 */ /* 0x004ea20000000800 */
[----:B------:R-:W-:Y:S01]  /*1e920*/  IMAD.MOV.U32 R219, RZ, RZ, R159 ;  /* 0x000000ffffdb7224 */ /* 0x000fe200078e009f */
[----:B------:R-:W-:Y:S08]  /*1e930*/  STG.E.U16 desc[UR20][R192.64+0x12], R139 ;  /* 0x0000128bc0007986 */ /* 0x000ff0000c101514 */
[----:B------:R-:W3:Y:S01]  /*1e940*/  MUFU.EX2 R158, R179 ;  /* 0x000000b3009e7308 */ /* 0x000ee20000000800 */
[----:B------:R-:W-:Y:S01]  /*1e950*/  IMAD.MOV.U32 R216, RZ, RZ, R219 ;  /* 0x000000ffffd87224 */ /* 0x000fe200078e00db */
[----:B----4-:R-:W-:Y:S01]  /*1e960*/  PRMT R135, R204, 0x7632, R135 ;  /* 0x00007632cc877816 */ /* 0x010fe20000000087 */
[----:B------:R-:W-:Y:S01]  /*1e970*/  IMAD.MOV.U32 R219, RZ, RZ, R232 ;  /* 0x000000ffffdb7224 */ /* 0x000fe200078e00e8 */
[----:B-1----:R-:W-:Y:S06]  /*1e980*/  F2FP.BF16.F32.PACK_AB R157, R0, R157 ;  /* 0x0000009d009d723e */ /* 0x002fec00000010ff */
[----:B------:R-:W-:Y:S01]  /*1e990*/  MUFU.EX2 R159, R178 ;  /* 0x000000b2009f7308 */ /* 0x000fe20000000800 */
[----:B------:R-:W-:Y:S01]  /*1e9a0*/  IMAD.MOV.U32 R232, RZ, RZ, R161 ;  /* 0x000000ffffe87224 */ /* 0x000fe200078e00a1 */
[----:B------:R-:W-:Y:S01]  /*1e9b0*/  LOP3.LUT R135, R135, 0xff, RZ, 0xc0, !PT ;  /* 0x000000ff87877812 */ /* 0x000fe200078ec0ff */
[----:B------:R-:W-:Y:S07]  /*1e9c0*/  IMAD.WIDE.U32 R176, R172, -0x2daee0ad, RZ ;  /* 0xd2511f53acb07825 */ /* 0x000fee00078e00ff */
[----:B------:R-:W-:Y:S01]  /*1e9d0*/  MUFU.EX2 R161, R183 ;  /* 0x000000b700a17308 */ /* 0x000fe20000000800 */
[----:B--2---:R-:W-:Y:S02]  /*1e9e0*/  F2FP.BF16.F32.PACK_AB R130, R122, R123 ;  /* 0x0000007b7a82723e */ /* 0x004fe400000010ff */
[----:B------:R-:W-:Y:S01]  /*1e9f0*/  PRMT R125, R135, 0x5410, R128 ;  /* 0x00005410877d7816 */ /* 0x000fe20000000080 */
[----:B---3--:R-:W-:Y:S01]  /*1ea00*/  FADD.FTZ R120, R158, R120 ;  /* 0x000000789e787221 */ /* 0x008fe20000010000 */
[----:B------:R-:W-:Y:S01]  /*1ea10*/  FADD.FTZ R121, R0, R3 ;  /* 0x0000000300797221 */ /* 0x000fe20000010000 */
[--C-:B------:R-:W-:Y:S04]  /*1ea20*/  FADD.FTZ R3, R123, R132.reuse ;  /* 0x000000847b037221 */ /* 0x100fe80000010000 */
[----:B------:R-:W1:Y:S01]  /*1ea30*/  MUFU.EX2 R0, R181 ;  /* 0x000000b500007308 */ /* 0x000e620000000800 */
[----:B------:R-:W-:Y:S01]  /*1ea40*/  PRMT R132, R134, 0x7632, R132 ;  /* 0x0000763286847816 */ /* 0x000fe20000000084 */
[----:B------:R-:W-:Y:S01]  /*1ea50*/  FADD.FTZ R122, R122, R3 ;  /* 0x000000037a7a7221 */ /* 0x000fe20000010000 */
[----:B------:R-:W-:Y:S01]  /*1ea60*/  FADD.FTZ R3, R142, R133 ;  /* 0x000000858e037221 */ /* 0x000fe20000010000 */
[-C--:B-----5:R-:W-:Y:S03]  /*1ea70*/  HMMA.16816.F32.BF16 R52, R104, R116.reuse, R52 ;  /* 0x000000746834723c */ /* 0x0a0fe60000041834 */
[C---:B------:R-:W-:Y:S01]  /*1ea80*/  F2FP.BF16.F32.PACK_AB R133, R127.reuse, R142 ;  /* 0x0000008e7f85723e */ /* 0x040fe200000010ff */
[----:B------:R-:W-:Y:S01]  /*1ea90*/  FADD.FTZ R123, R127, R3 ;  /* 0x000000037f7b7221 */ /* 0x000fe20000010000 */
[----:B------:R-:W-:Y:S01]  /*1eaa0*/  PRMT R142, R138, 0x7632, R142 ;  /* 0x000076328a8e7816 */ /* 0x000fe2000000008e */
[----:B------:R2:W-:Y:S01]  /*1eab0*/  MUFU.EX2 R127, R162 ;  /* 0x000000a2007f7308 */ /* 0x0005e20000000800 */
[--C-:B------:R-:W-:Y:S01]  /*1eac0*/  HSET2.LE.AND R125, R125, R214.reuse, PT ;  /* 0x000000d67d7d7233 */ /* 0x100fe20003803000 */
[C---:B------:R-:W-:Y:S08]  /*1ead0*/  HMMA.16816.F32.BF16 R56, R112.reuse, R116, R56 ;  /* 0x000000747038723c */ /* 0x040ff00000041838 */
[----:B------:R-:W3:Y:S01]  /*1eae0*/  MUFU.EX2 R3, R180 ;  /* 0x000000b400037308 */ /* 0x000ee20000000800 */
[C---:B-1----:R-:W-:Y:S01]  /*1eaf0*/  F2FP.BF16.F32.PACK_AB R158, R0.reuse, R158 ;  /* 0x0000009e009e723e */ /* 0x042fe200000010ff */
[----:B------:R-:W-:Y:S01]  /*1eb00*/  FADD.FTZ R116, R149, R123 ;  /* 0x0000007b95747221 */ /* 0x000fe20000010000 */
[-C--:B------:R-:W-:Y:S03]  /*1eb10*/  HMMA.16816.F32.BF16 R60, R112, R118.reuse, R60 ;  /* 0x00000076703c723c */ /* 0x080fe6000004183c */
[----:B--2---:R-:W-:Y:S01]  /*1eb20*/  FADD.FTZ R162, R0, R120 ;  /* 0x0000007800a27221 */ /* 0x004fe20000010000 */
[----:B------:R-:W-:Y:S03]  /*1eb30*/  FADD.FTZ R0, R159, R121 ;  /* 0x000000799f007221 */ /* 0x000fe60000010000 */
[----:B------:R-:W1:Y:S01]  /*1eb40*/  MUFU.EX2 R120, R185 ;  /* 0x000000b900787308 */ /* 0x000e620000000800 */
[C---:B------:R-:W-:Y:S09]  /*1eb50*/  HMMA.16816.F32.BF16 R64, R104.reuse, R118, R64 ;  /* 0x000000766840723c */ /* 0x040ff20000041840 */
[----:B------:R-:W2:Y:S01]  /*1eb60*/  MUFU.EX2 R121, R218 ;  /* 0x000000da00797308 */ /* 0x000ea20000000800 */
[C---:B---3--:R-:W-:Y:S01]  /*1eb70*/  FADD.FTZ R164, R3.reuse, R0 ;  /* 0x0000000003a47221 */ /* 0x048fe20000010000 */
[----:B------:R-:W-:Y:S01]  /*1eb80*/  F2FP.BF16.F32.PACK_AB R159, R3, R159 ;  /* 0x0000009f039f723e */ /* 0x000fe200000010ff */
[----:B------:R-:W-:Y:S01]  /*1eb90*/  FADD.FTZ R3, R127, R122 ;  /* 0x0000007a7f037221 */ /* 0x000fe20000010000 */
[----:B------:R-:W-:Y:S01]  /*1eba0*/  F2FP.BF16.F32.PACK_AB R0, R163, R127 ;  /* 0x0000007fa300723e */ /* 0x000fe200000010ff */
[-C--:B------:R-:W-:Y:S05]  /*1ebb0*/  HMMA.16816.F32.BF16 R68, R104, R108.reuse, R68 ;  /* 0x0000006c6844723c */ /* 0x080fea0000041844 */
[----:B------:R-:W-:Y:S01]  /*1ebc0*/  MUFU.EX2 R185, R189 ;  /* 0x000000bd00b97308 */ /* 0x000fe20000000800 */
[----:B------:R-:W-:Y:S01]  /*1ebd0*/  LOP3.LUT R127, R165, 0xff00ff, RZ, 0xc0, !PT ;  /* 0x00ff00ffa57f7812 */ /* 0x000fe200078ec0ff */
[----:B------:R-:W-:Y:S08]  /*1ebe0*/  FADD.FTZ R163, R163, R3 ;  /* 0x00000003a3a37221 */ /* 0x000ff00000010000 */
[----:B------:R-:W3:Y:S01]  /*1ebf0*/  MUFU.EX2 R165, R216 ;  /* 0x000000d800a57308 */ /* 0x000ee20000000800 */
[----:B------:R-:W-:Y:S01]  /*1ec00*/  FADD.FTZ R122, R161, R162 ;  /* 0x000000a2a17a7221 */ /* 0x000fe20000010000 */
[C---:B-1----:R-:W-:Y:S01]  /*1ec10*/  F2FP.BF16.F32.PACK_AB R161, R120.reuse, R161 ;  /* 0x000000a178a1723e */ /* 0x042fe200000010ff */
[----:B--2---:R-:W-:Y:S01]  /*1ec20*/  FADD.FTZ R123, R121, R116 ;  /* 0x00000074797b7221 */ /* 0x004fe20000010000 */
[C---:B------:R-:W-:Y:S01]  /*1ec30*/  HMMA.16816.F32.BF16 R72, R112.reuse, R108, R72 ;  /* 0x0000006c7048723c */ /* 0x040fe20000041848 */
[----:B------:R-:W1:Y:S03]  /*1ec40*/  LDSM.16.MT88.4 R116, [R131+0x2000] ;  /* 0x002000008374783b */ /* 0x000e660000004200 */
[--C-:B------:R-:W-:Y:S01]  /*1ec50*/  FADD.FTZ R108, R169, R163.reuse ;  /* 0x000000a3a96c7221 */ /* 0x100fe20000010000 */
[----:B------:R-:W-:Y:S01]  /*1ec60*/  IMAD.MOV.U32 R218, RZ, RZ, R160 ;  /* 0x000000ffffda7224 */ /* 0x000fe200078e00a0 */
[----:B------:R-:W-:Y:S01]  /*1ec70*/  F2FP.BF16.F32.PACK_AB R3, R121, R149 ;  /* 0x000000957903723e */ /* 0x000fe200000010ff */
[----:B------:R-:W2:Y:S01]  /*1ec80*/  MUFU.EX2 R160, R182 ;  /* 0x000000b600a07308 */ /* 0x000ea20000000800 */
[----:B------:R-:W-:Y:S01]  /*1ec90*/  FADD.FTZ R122, R120, R122 ;  /* 0x0000007a787a7221 */ /* 0x000fe20000010000 */
[-C--:B------:R-:W-:Y:S08]  /*1eca0*/  HMMA.16816.F32.BF16 R76, R112, R110.reuse, R76 ;  /* 0x0000006e704c723c */ /* 0x080ff0000004184c */
[----:B------:R-:W4:Y:S01]  /*1ecb0*/  MUFU.EX2 R121, R184 ;  /* 0x000000b800797308 */ /* 0x000f220000000800 */
[----:B---3--:R-:W-:Y:S01]  /*1ecc0*/  FADD.FTZ R109, R165, R108 ;  /* 0x0000006ca56d7221 */ /* 0x008fe20000010000 */
[----:B------:R-:W-:Y:S08]  /*1ecd0*/  PRMT R163, R203, 0x7632, R163 ;  /* 0x00007632cba37816 */ /* 0x000ff000000000a3 */
[----:B------:R3:W5:Y:S01]  /*1ece0*/  MUFU.EX2 R162, R218 ;  /* 0x000000da00a27308 */ /* 0x0007620000000800 */
[----:B------:R-:W-:Y:S01]  /*1ecf0*/  F2FP.BF16.F32.PACK_AB R180, R165, R169 ;  /* 0x000000a9a5b4723e */ /* 0x000fe200000010ff */
[C---:B------:R-:W-:Y:S04]  /*1ed00*/  HMMA.16816.F32.BF16 R80, R104.reuse, R110, R80 ;  /* 0x0000006e6850723c */ /* 0x040fe80000041850 */
[----:B--2---:R-:W-:Y:S01]  /*1ed10*/  FADD.FTZ R120, R160, R164 ;  /* 0x000000a4a0787221 */ /* 0x004fe20000010000 */
[----:B------:R-:W-:Y:S02]  /*1ed20*/  LOP3.LUT R163, R163, 0xff, RZ, 0xc0, !PT ;  /* 0x000000ffa3a37812 */ /* 0x000fe400078ec0ff */
[----:B------:R-:W-:Y:S01]  /*1ed30*/  PRMT R111, R239, 0x5410, R232 ;  /* 0x00005410ef6f7816 */ /* 0x000fe200000000e8 */
[C---:B----4-:R-:W-:Y:S01]  /*1ed40*/  FADD.FTZ R175, R121.reuse, R120 ;  /* 0x0000007879af7221 */ /* 0x050fe20000010000 */
[----:B------:R-:W-:Y:S01]  /*1ed50*/  F2FP.BF16.F32.PACK_AB R160, R121, R160 ;  /* 0x000000a079a0723e */ /* 0x000fe200000010ff */
[----:B------:R-:W-:Y:S01]  /*1ed60*/  MUFU.EX2 R120, R186 ;  /* 0x000000ba00787308 */ /* 0x000fe20000000800 */
[----:B------:R-:W-:Y:S01]  /*1ed70*/  LOP3.LUT R124, R111, 0xff00ff, RZ, 0xc0, !PT ;  /* 0x00ff00ff6f7c7812 */ /* 0x000fe200078ec0ff */
[----:B---3--:R-:W-:Y:S01]  /*1ed80*/  IMAD.MOV.U32 R218, RZ, RZ, R219 ;  /* 0x000000ffffda7224 */ /* 0x008fe200078e00db */
[----:B-----5:R-:W-:Y:S07]  /*1ed90*/  F2FP.BF16.F32.PACK_AB R181, R162, R167 ;  /* 0x000000a7a2b5723e */ /* 0x020fee00000010ff */
[----:B------:R-:W2:Y:S01]  /*1eda0*/  MUFU.EX2 R121, R187 ;  /* 0x000000bb00797308 */ /* 0x000ea20000000800 */
[----:B------:R-:W-:Y:S01]  /*1edb0*/  IMAD.MOV.U32 R219, RZ, RZ, R238 ;  /* 0x000000ffffdb7224 */ /* 0x000fe200078e00ee */
[----:B------:R-:W-:Y:S01]  /*1edc0*/  PRMT R111, R146, 0x5410, R147 ;  /* 0x00005410926f7816 */ /* 0x000fe20000000093 */
[----:B------:R-:W-:Y:S01]  /*1edd0*/  IMAD.MOV.U32 R238, RZ, RZ, R166 ;  /* 0x000000ffffee7224 */ /* 0x000fe200078e00a6 */
[----:B------:R-:W-:Y:S02]  /*1ede0*/  LOP3.LUT R166, R203, 0xff, RZ, 0xc0, !PT ;  /* 0x000000ffcba67812 */ /* 0x000fe400078ec0ff */
[----:B------:R-:W-:Y:S02]  /*1edf0*/  LOP3.LUT R169, R219, 0xff, RZ, 0xc0, !PT ;  /* 0x000000ffdba97812 */ /* 0x000fe400078ec0ff */
[----:B------:R-:W-:Y:S01]  /*1ee00*/  PRMT R108, R166, 0x5410, R237 ;  /* 0x00005410a66c7816 */ /* 0x000fe200000000ed */
[-C--:B-1----:R-:W-:Y:S04]  /*1ee10*/  HMMA.16816.F32.BF16 R84, R104, R116.reuse, R84 ;  /* 0x000000746854723c */ /* 0x082fe80000041854 */
[--C-:B------:R-:W-:Y:S01]  /*1ee20*/  HSET2.LE.AND R108, R108, R214.reuse, PT ;  /* 0x000000d66c6c7233 */ /* 0x100fe20003803000 */
[----:B--2---:R-:W-:Y:S01]  /*1ee30*/  FADD.FTZ R110, R121, R122 ;  /* 0x0000007a796e7221 */ /* 0x004fe20000010000 */
[C---:B------:R-:W-:Y:S02]  /*1ee40*/  F2FP.BF16.F32.PACK_AB R186, R120.reuse, R121 ;  /* 0x0000007978ba723e */ /* 0x040fe400000010ff */
[----:B------:R-:W-:Y:S01]  /*1ee50*/  PRMT R126, R169, 0x5410, R202 ;  /* 0x00005410a97e7816 */ /* 0x000fe200000000ca */
[----:B------:R-:W-:Y:S01]  /*1ee60*/  FADD.FTZ R110, R120, R110 ;  /* 0x0000006e786e7221 */ /* 0x000fe20000010000 */
[C---:B------:R-:W-:Y:S04]  /*1ee70*/  HMMA.16816.F32.BF16 R88, R112.reuse, R116, R88 ;  /* 0x000000747058723c */ /* 0x040fe80000041858 */
[----:B------:R-:W-:Y:S02]  /*1ee80*/  PRMT R149, R145, 0x7632, R149 ;  /* 0x0000763291957816 */ /* 0x000fe40000000095 */
[----:B------:R-:W-:Y:S02]  /*1ee90*/  PRMT R116, R148, 0x5410, R152 ;  /* 0x0000541094747816 */ /* 0x000fe40000000098 */
[-C--:B------:R-:W-:Y:S03]  /*1eea0*/  HMMA.16816.F32.BF16 R92, R112, R118.reuse, R92 ;  /* 0x00000076705c723c */ /* 0x080fe6000004185c */
[----:B------:R-:W-:Y:S02]  /*1eeb0*/  PRMT R112, R138, 0x5410, R142 ;  /* 0x000054108a707816 */ /* 0x000fe4000000008e */
[--C-:B------:R-:W-:Y:S02]  /*1eec0*/  HSET2.LE.AND R126, R126, R214.reuse, PT ;  /* 0x000000d67e7e7233 */ /* 0x100fe40003803000 */
[--C-:B------:R-:W-:Y:S01]  /*1eed0*/  HSET2.LE.AND R127, R127, R214.reuse, PT ;  /* 0x000000d67f7f7233 */ /* 0x100fe20003803000 */
[----:B------:R-:W-:Y:S01]  /*1eee0*/  HMMA.16816.F32.BF16 R96, R104, R118, R96 ;  /* 0x000000766860723c */ /* 0x000fe20000041860 */
[----:B------:R-:W-:Y:S03]  /*1eef0*/  LDSM.16.MT88.4 R104, [R131+0x400] ;  /* 0x000400008368783b */ /* 0x000fe60000004200 */
[----:B------:R-:W-:Y:S01]  /*1ef00*/  IMAD.WIDE R118, R197, -0x70, R170 ;  /* 0xffffff90c5767825 */ /* 0x000fe200078e02aa */
[----:B------:R-:W-:Y:S02]  /*1ef10*/  PRMT R184, R181, 0x7632, R184 ;  /* 0x00007632b5b87816 */ /* 0x000fe400000000b8 */
[----:B------:R-:W-:Y:S02]  /*1ef20*/  LOP3.LUT R127, R155, R127, RZ, 0xc0, !PT ;  /* 0x0000007f9b7f7212 */ /* 0x000fe400078ec0ff */
[----:B------:R1:W-:Y:S02]  /*1ef30*/  STG.E.U16 desc[UR20][R118.64+0x12], R141 ;  /* 0x0000128d76007986 */ /* 0x0003e4000c101514 */
[----:B-1----:R-:W-:Y:S01]  /*1ef40*/  PRMT R141, R156, 0x7632, R141 ;  /* 0x000076329c8d7816 */ /* 0x002fe2000000008d */
[----:B------:R-:W-:Y:S05]  /*1ef50*/  @P0 HFMA2.BF16_V2 R173, -RZ.H0_H0, RZ.H0_H0, -R143.H0_H0 ;  /* 0x200000ffffad0231 */ /* 0x000fea000034098f */
[----:B------:R1:W-:Y:S01]  /*1ef60*/  @P0 STL.S16 [R1+0x118], R173 ;  /* 0x000118ad01000387 */ /* 0x0003e20000100600 */
[----:B------:R-:W-:Y:S03]  /*1ef70*/  PRMT R178, R173, 0x7610, R178 ;  /* 0x00007610adb27816 */ /* 0x000fe600000000b2 */
[----:B------:R2:W-:Y:S01]  /*1ef80*/  STL [R1+0x164], R109 ;  /* 0x0001646d01007387 */ /* 0x0005e20000100800 */
[----:B------:R-:W-:Y:S02]  /*1ef90*/  @P0 PRMT R143, R178, 0x5410, RZ ;  /* 0x00005410b28f0816 */ /* 0x000fe400000000ff */
[----:B------:R-:W-:Y:S03]  /*1efa0*/  ISETP.LE.U32.AND P0, PT, R191, UR9, PT ;  /* 0x00000009bf007c0c */ /* 0x000fe6000bf03070 */
[----:B------:R3:W-:Y:S01]  /*1efb0*/  STG.E.U16 desc[UR20][R118.64+0x10], R143 ;  /* 0x0000108f76007986 */ /* 0x0007e2000c101514 */
[----:B-1----:R-:W-:Y:S01]  /*1efc0*/  LOP3.LUT R173, R218, 0xff, RZ, 0xc0, !PT ;  /* 0x000000ffdaad7812 */ /* 0x002fe200078ec0ff */
[----:B--2---:R-:W-:Y:S01]  /*1efd0*/  FADD.FTZ R109, R167, R123 ;  /* 0x0000007ba76d7221 */ /* 0x004fe20000010000 */
[----:B------:R-:W-:Y:S01]  /*1efe0*/  SHF.R.U32.HI R167, RZ, 0x18, R203 ;  /* 0x00000018ffa77819 */ /* 0x000fe200000116cb */
[----:B------:R-:W1:Y:S02]  /*1eff0*/  LDSM.16.MT88.4 R120, [R209+0x9400] ;  /* 0x00940000d178783b */ /* 0x000e640000004200 */
[----:B------:R-:W-:Y:S01]  /*1f000*/  FADD.FTZ R109, R162, R109 ;  /* 0x0000006da26d7221 */ /* 0x000fe20000010000 */
[----:B------:R-:W-:Y:S01]  /*1f010*/  LOP3.LUT R162, R204, 0xff, RZ, 0xc0, !PT ;  /* 0x000000ffcca27812 */ /* 0x000fe200078ec0ff */
[----:B---3--:R-:W-:Y:S01]  /*1f020*/  IMAD.WIDE R118, R197, 0x70, R118 ;  /* 0x00000070c5767825 */ /* 0x008fe200078e0276 */
[----:B------:R-:W-:Y:S03]  /*1f030*/  PRMT R143, R155, 0x7610, R143 ;  /* 0x000076109b8f7816 */ /* 0x000fe6000000008f */
[----:B------:R2:W-:Y:S01]  /*1f040*/  STL [R1+0x160], R109 ;  /* 0x0001606d01007387 */ /* 0x0005e20000100800 */
[----:B------:R-:W-:Y:S02]  /*1f050*/  @P4 PRMT R143, R205, 0x5410, RZ ;  /* 0x00005410cd8f4816 */ /* 0x000fe400000000ff */
[----:B------:R-:W-:Y:S01]  /*1f060*/  ISETP.GT.U32.AND P4, PT, R221, UR9, PT ;  /* 0x00000009dd007c0c */ /* 0x000fe2000bf84070 */
[----:B------:R3:W-:Y:S04]  /*1f070*/  STL [R1+0x168], R110 ;  /* 0x0001686e01007387 */ /* 0x0007e80000100800 */
[----:B------:R4:W5:Y:S04]  /*1f080*/  LDL.S16 R164, [R1+0xf8] ;  /* 0x0000f80001a47983 */ /* 0x0009680000100600 */
[----:B------:R4:W4:Y:S04]  /*1f090*/  LDL.S16 R114, [R1+0xf4] ;  /* 0x0000f40001727983 */ /* 0x0009280000100600 */
[----:B------:R1:W4:Y:S04]  /*1f0a0*/  LDL.S16 R113, [R1+0xf0] ;  /* 0x0000f00001717983 */ /* 0x0003280000100600 */
[----:B------:R1:W4:Y:S04]  /*1f0b0*/  LDL.S16 R183, [R1+0xfc] ;  /* 0x0000fc0001b77983 */ /* 0x0003280000100600 */
[----:B------:R1:W4:Y:S01]  /*1f0c0*/  LDL.S16 R182, [R1+0xe8] ;  /* 0x0000e80001b67983 */ /* 0x0003220000100600 */
[----:B--2---:R-:W-:Y:S03]  /*1f0d0*/  PRMT R109, R134, 0x5410, R132 ;  /* 0x00005410866d7816 */ /* 0x004fe60000000084 */
[----:B------:R2:W2:Y:S01]  /*1f0e0*/  LDL.S16 R172, [R1+0xec] ;  /* 0x0000ec0001ac7983 */ /* 0x0004a20000100600 */
[----:B------:R-:W-:Y:S02]  /*1f0f0*/  LOP3.LUT R108, R109, R108, RZ, 0xc0, !PT ;  /* 0x0000006c6d6c7212 */ /* 0x000fe400078ec0ff */
[----:B------:R-:W-:Y:S02]  /*1f100*/  PRMT R109, R163, 0x5410, R167 ;  /* 0x00005410a36d7816 */ /* 0x000fe400000000a7 */
[----:B---3--:R-:W-:Y:S03]  /*1f110*/  PRMT R110, R137, 0x5410, R136 ;  /* 0x00005410896e7816 */ /* 0x008fe60000000088 */
[--C-:B------:R-:W-:Y:S05]  /*1f120*/  HSET2.LE.AND R109, R109, R214.reuse, PT ;  /* 0x000000d66d6d7233 */ /* 0x100fea0003803000 */
[----:B------:R-:W-:Y:S02]  /*1f130*/  LOP3.LUT R109, R110, R109, RZ, 0xc0, !PT ;  /* 0x0000006d6e6d7212 */ /* 0x000fe400078ec0ff */
[----:B------:R-:W-:Y:S05]  /*1f140*/  PRMT R110, R173, 0x5410, R238 ;  /* 0x00005410ad6e7816 */ /* 0x000fea00000000ee */
[--C-:B------:R-:W-:Y:S05]  /*1f150*/  HSET2.LE.AND R110, R110, R214.reuse, PT ;  /* 0x000000d66e6e7233 */ /* 0x100fea0003803000 */
[----:B------:R-:W-:Y:S02]  /*1f160*/  LOP3.LUT R110, R111, R110, RZ, 0xc0, !PT ;  /* 0x0000006e6f6e7212 */ /* 0x000fe400078ec0ff */
[--C-:B------:R-:W-:Y:S02]  /*1f170*/  HSET2.LE.AND R111, R124, R214.reuse, PT ;  /* 0x000000d67c6f7233 */ /* 0x100fe40003803000 */
[----:B------:R-:W-:Y:S03]  /*1f180*/  PRMT R124, R162, 0x5410, R244 ;  /* 0x00005410a27c7816 */ /* 0x000fe600000000f4 */
[----:B------:R-:W-:Y:S01]  /*1f190*/  LOP3.LUT R111, R116, R111, RZ, 0xc0, !PT ;  /* 0x0000006f746f7212 */ /* 0x000fe200078ec0ff */
[----:B------:R-:W-:Y:S01]  /*1f1a0*/  IMAD.WIDE.U32 R116, R198, -0x326172a9, RZ ;  /* 0xcd9e8d57c6747825 */ /* 0x000fe200078e00ff */
[----:B------:R-:W-:Y:S04]  /*1f1b0*/  HSET2.LE.AND R124, R124, R214, PT ;  /* 0x000000d67c7c7233 */ /* 0x000fe80003803000 */
[----:B------:R-:W-:Y:S01]  /*1f1c0*/  LOP3.LUT R170, R174, UR15, R117, 0x96, !PT ;  /* 0x0000000faeaa7c12 */ /* 0x000fe2000f8e9675 */
[-C--:B-1----:R-:W-:Y:S05]  /*1f1d0*/  HMMA.16816.F32.BF16 R4, R108, R120.reuse, R4 ;  /* 0x000000786c04723c */ /* 0x082fea0000041804 */
[----:B------:R-:W-:Y:S02]  /*1f1e0*/  LOP3.LUT R124, R112, R124, RZ, 0xc0, !PT ;  /* 0x0000007c707c7212 */ /* 0x000fe400078ec0ff */
[----:B------:R-:W-:Y:S04]  /*1f1f0*/  PRMT R112, R140, 0x5410, R144 ;  /* 0x000054108c707816 */ /* 0x000fe80000000090 */
[----:B------:R-:W-:Y:S02]  /*1f200*/  LOP3.LUT R125, R112, R125, RZ, 0xc0, !PT ;  /* 0x0000007d707d7212 */ /* 0x000fe400078ec0ff */
[----:B------:R-:W-:Y:S04]  /*1f210*/  PRMT R112, R145, 0x5410, R149 ;  /* 0x0000541091707816 */ /* 0x000fe80000000095 */
[----:B------:R-:W-:Y:S02]  /*1f220*/  LOP3.LUT R126, R112, R126, RZ, 0xc0, !PT ;  /* 0x0000007e707e7212 */ /* 0x000fe400078ec0ff */
[----:B------:R-:W-:Y:S05]  /*1f230*/  LOP3.LUT R112, R200, UR13, R177, 0x96, !PT ;  /* 0x0000000dc8707c12 */ /* 0x000fea000f8e96b1 */
[C---:B------:R-:W-:Y:S08]  /*1f240*/  HMMA.16816.F32.BF16 R8, R124.reuse, R120, R8 ;  /* 0x000000787c08723c */ /* 0x040ff00000041808 */
[-C--:B------:R-:W-:Y:S08]  /*1f250*/  HMMA.16816.F32.BF16 R12, R124, R122.reuse, R12 ;  /* 0x0000007a7c0c723c */ /* 0x080ff0000004180c */
[C---:B------:R-:W-:Y:S04]  /*1f260*/  HMMA.16816.F32.BF16 R16, R108.reuse, R122, R16 ;  /* 0x0000007a6c10723c */ /* 0x040fe80000041810 */
[----:B------:R-:W-:Y:S04]  /*1f270*/  PRMT R123, R2, 0x7632, R123 ;  /* 0x00007632027b7816 */ /* 0x000fe8000000007b */
[-C--:B------:R-:W-:Y:S08]  /*1f280*/  HMMA.16816.F32.BF16 R20, R108, R104.reuse, R20 ;  /* 0x000000686c14723c */ /* 0x080ff00000041814 */
[C---:B------:R-:W-:Y:S08]  /*1f290*/  HMMA.16816.F32.BF16 R24, R124.reuse, R104, R24 ;  /* 0x000000687c18723c */ /* 0x040ff00000041818 */
[-C--:B------:R-:W-:Y:S08]  /*1f2a0*/  HMMA.16816.F32.BF16 R28, R124, R106.reuse, R28 ;  /* 0x0000006a7c1c723c */ /* 0x080ff0000004181c */
[C---:B------:R-:W-:Y:S04]  /*1f2b0*/  HMMA.16816.F32.BF16 R32, R108.reuse, R106, R32 ;  /* 0x0000006a6c20723c */ /* 0x040fe80000041820 */
[----:B-----5:R-:W-:Y:S01]  /*1f2c0*/  @P6 HFMA2.BF16_V2 R164, -RZ.H0_H0, RZ.H0_H0, -R155.H1_H1 ;  /* 0x200000ffffa46231 */ /* 0x020fe2000036099b */
[----:B------:R-:W-:Y:S01]  /*1f2d0*/  PRMT R155, R155, 0x7632, R155 ;  /* 0x000076329b9b7816 */ /* 0x000fe2000000009b */
[----:B----4-:R-:W-:Y:S03]  /*1f2e0*/  @!P0 HFMA2.BF16_V2 R114, -RZ.H0_H0, RZ.H0_H0, -R151.H0_H0 ;  /* 0x200000ffff728231 */ /* 0x010fe60000340997 */
[----:B------:R1:W-:Y:S01]  /*1f2f0*/  @P6 STL.S16 [R1+0xf8], R164 ;  /* 0x0000f8a401006387 */ /* 0x0003e20000100600 */
[----:B------:R-:W-:Y:S01]  /*1f300*/  PRMT R115, R164, 0x7610, R115 ;  /* 0x00007610a4737816 */ /* 0x000fe20000000073 */
[----:B------:R-:W-:Y:S02]  /*1f310*/  @P4 HFMA2.BF16_V2 R113, -RZ.H0_H0, RZ.H0_H0, -R150.H0_H0 ;  /* 0x200000ffff714231 */ /* 0x000fe40000340996 */
[----:B------:R-:W-:Y:S01]  /*1f320*/  @!P0 STL.S16 [R1+0xf4], R114 ;  /* 0x0000f47201008387 */ /* 0x000fe20000100600 */
[----:B------:R-:W-:Y:S02]  /*1f330*/  PRMT R171, R114, 0x7610, R171 ;  /* 0x0000761072ab7816 */ /* 0x000fe400000000ab */
[----:B------:R-:W-:Y:S01]  /*1f340*/  @P6 PRMT R155, R115, 0x5410, RZ ;  /* 0x00005410739b6816 */ /* 0x000fe200000000ff */
[----:B------:R-:W-:Y:S01]  /*1f350*/  @P4 STL.S16 [R1+0xf0], R113 ;  /* 0x0000f07101004387 */ /* 0x000fe20000100600 */
[----:B------:R-:W-:Y:S02]  /*1f360*/  @!P0 PRMT R151, R171, 0x5410, RZ ;  /* 0x00005410ab978816 */ /* 0x000fe400000000ff */
[----:B------:R-:W-:Y:S01]  /*1f370*/  ISETP.GT.U32.AND P6, PT, R220, UR9, PT ;  /* 0x00000009dc007c0c */ /* 0x000fe2000bfc4070 */
[----:B------:R4:W3:Y:S04]  /*1f380*/  LDL.S16 R178, [R1+0xdc] ;  /* 0x0000dc0001b27983 */ /* 0x0008e80000100600 */
[----:B------:R4:W5:Y:S04]  /*1f390*/  LDL.S16 R171, [R1+0xd8] ;  /* 0x0000d80001ab7983 */ /* 0x0009680000100600 */
[----:B------:R2:W-:Y:S04]  /*1f3a0*/  STG.E.U16 desc[UR20][R118.64+0x10], R151 ;  /* 0x0000109776007986 */ /* 0x0005e8000c101514 */
[----:B------:R-:W-:Y:S02]  /*1f3b0*/  @P6 HFMA2.BF16_V2 R183, -RZ.H0_H0, RZ.H0_H0, -R153.H0_H0 ;  /* 0x200000ffffb76231 */ /* 0x000fe40000340999 */
[----:B-1----:R-:W-:Y:S03]  /*1f3c0*/  IMAD.WIDE.U32 R164, R112, -0x326172a9, RZ ;  /* 0xcd9e8d5770a47825 */ /* 0x002fe600078e00ff */
[----:B------:R-:W-:Y:S02]  /*1f3d0*/  @P6 STL.S16 [R1+0xfc], R183 ;  /* 0x0000fcb701006387 */ /* 0x000fe40000100600 */
[--C-:B------:R-:W-:Y:S02]  /*1f3e0*/  LOP3.LUT R116, R116, UR14, R165.reuse, 0x96, !PT ;  /* 0x0000000e74747c12 */ /* 0x100fe4000f8e96a5 */
[----:B------:R-:W-:Y:S01]  /*1f3f0*/  PRMT R165, R113, 0x7610, R165 ;  /* 0x0000761071a57816 */ /* 0x000fe200000000a5 */
[----:B------:R4:W4:Y:S01]  /*1f400*/  LDL.S16 R174, [R1+0xe0] ;  /* 0x0000e00001ae7983 */ /* 0x0009220000100600 */
[----:B------:R-:W-:Y:S02]  /*1f410*/  LOP3.LUT R120, R116, 0xff, RZ, 0xc0, !PT ;  /* 0x000000ff74787812 */ /* 0x000fe400078ec0ff */
[----:B------:R-:W-:Y:S01]  /*1f420*/  @P4 PRMT R150, R165, 0x5410, RZ ;  /* 0x00005410a5964816 */ /* 0x000fe200000000ff */
[----:B------:R-:W1:Y:S01]  /*1f430*/  LDSM.16.MT88.4 R112, [R209+0xa400] ;  /* 0x00a40000d170783b */ /* 0x000e620000004200 */
[----:B------:R-:W-:Y:S02]  /*1f440*/  ISETP.LE.U32.AND P0, PT, R120, UR9, PT ;  /* 0x0000000978007c0c */ /* 0x000fe4000bf03070 */
[----:B------:R-:W-:Y:S02]  /*1f450*/  ISETP.GT.U32.AND P4, PT, R199, UR9, PT ;  /* 0x00000009c7007c0c */ /* 0x000fe4000bf84070 */
[----:B------:R-:W-:Y:S03]  /*1f460*/  PRMT R117, R183, 0x7610, R117 ;  /* 0x00007610b7757816 */ /* 0x000fe60000000075 */
[----:B------:R1:W4:Y:S01]  /*1f470*/  LDL.S16 R165, [R1+0xe4] ;  /* 0x0000e40001a57983 */ /* 0x0003220000100600 */
[----:B------:R-:W-:Y:S02]  /*1f480*/  @P6 PRMT R153, R117, 0x5410, RZ ;  /* 0x0000541075996816 */ /* 0x000fe400000000ff */
[----:B------:R-:W-:Y:S01]  /*1f490*/  ISETP.LE.U32.AND P6, PT, R166, UR9, PT ;  /* 0x00000009a6007c0c */ /* 0x000fe2000bfc3070 */
[----:B------:R1:W-:Y:S01]  /*1f4a0*/  STG.E.U16 desc[UR20][R118.64+0x12], R150 ;  /* 0x0000129676007986 */ /* 0x0003e2000c101514 */
[----:B--2---:R-:W-:Y:S01]  /*1f4b0*/  PRMT R151, R156, 0x7610, R151 ;  /* 0x000076109c977816 */ /* 0x004fe20000000097 */
[----:B------:R-:W-:Y:S01]  /*1f4c0*/  @!P0 HFMA2.BF16_V2 R182, -RZ.H0_H0, RZ.H0_H0, -R156.H0_H0 ;  /* 0x200000ffffb68231 */ /* 0x000fe2000034099c */
[----:B------:R-:W-:Y:S01]  /*1f4d0*/  LOP3.LUT R117, R116, 0xffff, RZ, 0xc0, !PT ;  /* 0x0000ffff74757812 */ /* 0x000fe200078ec0ff */
[----:B------:R-:W-:Y:S01]  /*1f4e0*/  STG.E.U16 desc[UR20][R194.64+0x10], R153 ;  /* 0x00001099c2007986 */ /* 0x000fe2000c101514 */
[----:B------:R-:W-:Y:S02]  /*1f4f0*/  @P4 HFMA2.BF16_V2 R172, -RZ.H0_H0, RZ.H0_H0, -R154.H0_H0 ;  /* 0x200000ffffac4231 */ /* 0x000fe4000034099a */
[----:B------:R-:W-:Y:S01]  /*1f500*/  IMAD.MOV.U32 R166, RZ, RZ, R248 ;  /* 0x000000ffffa67224 */ /* 0x000fe200078e00f8 */
[----:B------:R-:W-:Y:S01]  /*1f510*/  PRMT R139, R182, 0x7610, R139 ;  /* 0x00007610b68b7816 */ /* 0x000fe2000000008b */
[----:B------:R-:W-:Y:S01]  /*1f520*/  @!P0 STL.S16 [R1+0xe8], R182 ;  /* 0x0000e8b601008387 */ /* 0x000fe20000100600 */
[----:B------:R-:W-:Y:S02]  /*1f530*/  SHF.R.U32.HI R117, RZ, 0x8, R117 ;  /* 0x00000008ff757819 */ /* 0x000fe40000011675 */
[----:B------:R-:W-:Y:S01]  /*1f540*/  PRMT R105, R172, 0x7610, R105 ;  /* 0x00007610ac697816 */ /* 0x000fe20000000069 */
[----:B------:R2:W-:Y:S01]  /*1f550*/  @P4 STL.S16 [R1+0xec], R172 ;  /* 0x0000ecac01004387 */ /* 0x0005e20000100600 */
[----:B------:R-:W-:Y:S02]  /*1f560*/  @!P0 PRMT R151, R139, 0x5410, RZ ;  /* 0x000054108b978816 */ /* 0x000fe400000000ff */
[----:B------:R-:W-:Y:S01]  /*1f570*/  LOP3.LUT R104, R117, 0xffff, RZ, 0xc0, !PT ;  /* 0x0000ffff75687812 */ /* 0x000fe200078ec0ff */
[----:B------:R3:W4:Y:S01]  /*1f580*/  LDL.S16 R139, [R1+0xc8] ;  /* 0x0000c800018b7983 */ /* 0x0007220000100600 */
[----:B------:R-:W-:Y:S02]  /*1f590*/  @P4 PRMT R154, R105, 0x5410, RZ ;  /* 0x00005410699a4816 */ /* 0x000fe400000000ff */
[----:B------:R-:W-:Y:S02]  /*1f5a0*/  ISETP.LE.U32.AND P0, PT, R104, UR9, PT ;  /* 0x0000000968007c0c */ /* 0x000fe4000bf03070 */
[----:B------:R-:W2:Y:S01]  /*1f5b0*/  LDSM.16.MT88.4 R104, [R131+0x1400] ;  /* 0x001400008368783b */ /* 0x000ea20000004200 */
[----:B------:R-:W-:Y:S01]  /*1f5c0*/  ISETP.LE.U32.AND P4, PT, R163, UR9, PT ;  /* 0x00000009a3007c0c */ /* 0x000fe2000bf83070 */
[----:B-1----:R-:W-:Y:S01]  /*1f5d0*/  IMAD.WIDE R118, R197, -0x70, R118 ;  /* 0xffffff90c5767825 */ /* 0x002fe200078e0276 */
[-C--:B------:R-:W-:Y:S05]  /*1f5e0*/  HMMA.16816.F32.BF16 R36, R108, R112.reuse, R36 ;  /* 0x000000706c24723c */ /* 0x080fea0000041824 */
[----:B------:R1:W-:Y:S03]  /*1f5f0*/  STG.E.U16 desc[UR20][R194.64+0x12], R154 ;  /* 0x0000129ac2007986 */ /* 0x0003e6000c101514 */
[C---:B------:R-:W-:Y:S01]  /*1f600*/  HMMA.16816.F32.BF16 R40, R124.reuse, R112, R40 ;  /* 0x000000707c28723c */ /* 0x040fe20000041828 */
[----:B--2---:R2:W2:Y:S07]  /*1f610*/  LDL.S16 R172, [R1+0xd0] ;  /* 0x0000d00001ac7983 */ /* 0x0044ae0000100600 */
[-C--:B------:R-:W-:Y:S08]  /*1f620*/  HMMA.16816.F32.BF16 R44, R124, R114.reuse, R44 ;  /* 0x000000727c2c723c */ /* 0x080ff0000004182c */
[C---:B------:R-:W-:Y:S04]  /*1f630*/  HMMA.16816.F32.BF16 R48, R108.reuse, R114, R48 ;  /* 0x000000726c30723c */ /* 0x040fe80000041830 */
[----:B-1----:R-:W-:Y:S04]  /*1f640*/  PRMT R154, R248, 0x7771, RZ ;  /* 0x00007771f89a7816 */ /* 0x002fe800000000ff */
[-C--:B------:R-:W-:Y:S08]  /*1f650*/  HMMA.16816.F32.BF16 R52, R108, R104.reuse, R52 ;  /* 0x000000686c34723c */ /* 0x080ff00000041834 */
[C---:B------:R-:W-:Y:S04]  /*1f660*/  HMMA.16816.F32.BF16 R56, R124.reuse, R104, R56 ;  /* 0x000000687c38723c */ /* 0x040fe80000041838 */
[----:B------:R-:W-:Y:S04]  /*1f670*/  LOP3.LUT R104, R168, 0xff, RZ, 0xc0, !PT ;  /* 0x000000ffa8687812 */ /* 0x000fe800078ec0ff */
[-C--:B------:R-:W-:Y:S08]  /*1f680*/  HMMA.16816.F32.BF16 R60, R124, R106.reuse, R60 ;  /* 0x0000006a7c3c723c */ /* 0x080ff0000004183c */
[C---:B------:R-:W-:Y:S04]  /*1f690*/  HMMA.16816.F32.BF16 R64, R108.reuse, R106, R64 ;  /* 0x0000006a6c40723c */ /* 0x040fe80000041840 */
[----:B---3--:R-:W-:Y:S02]  /*1f6a0*/  @!P6 HFMA2.BF16_V2 R178, -RZ.H0_H0, RZ.H0_H0, -R134.H0_H0 ;  /* 0x200000ffffb2e231 */ /* 0x008fe40000340986 */
[----:B-----5:R-:W-:Y:S03]  /*1f6b0*/  @!P5 HFMA2.BF16_V2 R171, -RZ.H0_H0, RZ.H0_H0, -R132.H0_H0 ;  /* 0x200000ffffabd231 */ /* 0x020fe60000340984 */
[----:B------:R-:W-:Y:S01]  /*1f6c0*/  @!P6 STL.S16 [R1+0xdc], R178 ;  /* 0x0000dcb20100e387 */ /* 0x000fe20000100600 */
[----:B------:R-:W-:Y:S03]  /*1f6d0*/  PRMT R163, R178, 0x7610, R163 ;  /* 0x00007610b2a37816 */ /* 0x000fe600000000a3 */
[----:B------:R1:W-:Y:S01]  /*1f6e0*/  @!P5 STL.S16 [R1+0xd8], R171 ;  /* 0x0000d8ab0100d387 */ /* 0x0003e20000100600 */
[----:B------:R-:W-:Y:S02]  /*1f6f0*/  PRMT R153, R171, 0x7610, R153 ;  /* 0x00007610ab997816 */ /* 0x000fe40000000099 */
[----:B------:R-:W-:Y:S01]  /*1f700*/  @!P6 PRMT R134, R163, 0x5410, RZ ;  /* 0x00005410a386e816 */ /* 0x000fe200000000ff */
[----:B------:R3:W5:Y:S01]  /*1f710*/  LDL.S16 R183, [R1+0xbc] ;  /* 0x0000bc0001b77983 */ /* 0x0007620000100600 */
[----:B------:R-:W-:Y:S02]  /*1f720*/  ISETP.LE.U32.AND P6, PT, R167, UR9, PT ;  /* 0x00000009a7007c0c */ /* 0x000fe4000bfc3070 */
[----:B------:R-:W-:Y:S01]  /*1f730*/  @!P5 PRMT R132, R153, 0x5410, RZ ;  /* 0x000054109984d816 */ /* 0x000fe200000000ff */
[----:B------:R3:W3:Y:S01]  /*1f740*/  LDL.S16 R182, [R1+0xb8] ;  /* 0x0000b80001b67983 */ /* 0x0006e20000100600 */
[----:B------:R-:W-:Y:S02]  /*1f750*/  ISETP.LE.U32.AND P5, PT, R162, UR9, PT ;  /* 0x00000009a2007c0c */ /* 0x000fe4000bfa3070 */
[----:B------:R-:W-:Y:S01]  /*1f760*/  PRMT R153, R248, 0x7772, RZ ;  /* 0x00007772f8997816 */ /* 0x000fe200000000ff */
[----:B------:R1:W-:Y:S01]  /*1f770*/  STG.E.U16 desc[UR20][R192.64+0x20], R134 ;  /* 0x00002086c0007986 */ /* 0x0003e2000c101514 */
[----:B----4-:R-:W-:Y:S01]  /*1f780*/  @!P0 HFMA2.BF16_V2 R174, -RZ.H0_H0, RZ.H0_H0, -R156.H1_H1 ;  /* 0x200000ffffae8231 */ /* 0x010fe2000036099c */
[----:B------:R-:W-:Y:S02]  /*1f790*/  PRMT R163, R164, 0x7772, RZ ;  /* 0x00007772a4a37816 */ /* 0x000fe400000000ff */
[----:B------:R4:W-:Y:S02]  /*1f7a0*/  STG.E.U16 desc[UR20][R192.64+0x22], R132 ;  /* 0x00002284c0007986 */ /* 0x0009e4000c101514 */
[----:B------:R-:W-:Y:S04]  /*1f7b0*/  PRMT R162, R174, 0x7610, R162 ;  /* 0x00007610aea27816 */ /* 0x000fe800000000a2 */
[----:B------:R-:W-:Y:S01]  /*1f7c0*/  @!P0 PRMT R141, R162, 0x5410, RZ ;  /* 0x00005410a28d8816 */ /* 0x000fe200000000ff */
[----:B------:R-:W-:Y:S01]  /*1f7d0*/  @!P4 HFMA2.BF16_V2 R165, -RZ.H0_H0, RZ.H0_H0, -R137.H0_H0 ;  /* 0x200000ffffa5c231 */ /* 0x000fe20000340989 */
[----:B-1----:R1:W3:Y:S01]  /*1f7e0*/  LDL.S16 R171, [R1+0xc0] ;  /* 0x0000c00001ab7983 */ /* 0x0022e20000100600 */
[----:B------:R-:W-:Y:S03]  /*1f7f0*/  PRMT R162, R164, 0x7771, RZ ;  /* 0x00007771a4a27816 */ /* 0x000fe600000000ff */
[----:B------:R-:W-:Y:S01]  /*1f800*/  @!P0 STL.S16 [R1+0xe0], R174 ;  /* 0x0000e0ae01008387 */ /* 0x000fe20000100600 */
[----:B------:R-:W-:Y:S02]  /*1f810*/  PRMT R122, R165, 0x7610, R122 ;  /* 0x00007610a57a7816 */ /* 0x000fe4000000007a */
[----:B------:R-:W-:Y:S01]  /*1f820*/  ISETP.LE.U32.AND P0, PT, R128, UR9, PT ;  /* 0x0000000980007c0c */ /* 0x000fe2000bf03070 */
[----:B------:R1:W-:Y:S01]  /*1f830*/  @!P4 STL.S16 [R1+0xe4], R165 ;  /* 0x0000e4a50100c387 */ /* 0x0003e20000100600 */
[----:B------:R-:W-:Y:S02]  /*1f840*/  @!P4 PRMT R137, R122, 0x5410, RZ ;  /* 0x000054107a89c816 */ /* 0x000fe400000000ff */
[----:B------:R-:W-:Y:S02]  /*1f850*/  ISETP.LE.U32.AND P4, PT, R135, UR9, PT ;  /* 0x0000000987007c0c */ /* 0x000fe4000bf83070 */
[----:B------:R-:W-:Y:S01]  /*1f860*/  PRMT R128, R129, 0x7632, R128 ;  /* 0x0000763281807816 */ /* 0x000fe20000000080 */
[----:B------:R-:W-:Y:S01]  /*1f870*/  STG.E.U16 desc[UR20][R118.64+0x20], R137 ;  /* 0x0000208976007986 */ /* 0x000fe2000c101514 */
[----:B------:R-:W-:Y:S02]  /*1f880*/  PRMT R134, R133, 0x7632, R134 ;  /* 0x0000763285867816 */ /* 0x000fe40000000086 */
[----:B----4-:R-:W-:Y:S01]  /*1f890*/  PRMT R132, R130, 0x7632, R132 ;  /* 0x0000763282847816 */ /* 0x010fe20000000084 */
[----:B------:R-:W-:Y:S05]  /*1f8a0*/  @!P5 HFMA2.BF16_V2 R139, -RZ.H0_H0, RZ.H0_H0, -R138.H0_H0 ;  /* 0x200000ffff8bd231 */ /* 0x000fea000034098a */
[----:B------:R-:W-:Y:S04]  /*1f8b0*/  PRMT R112, R139, 0x7610, R112 ;  /* 0x000076108b707816 */ /* 0x000fe80000000070 */
[----:B------:R-:W-:Y:S02]  /*1f8c0*/  @!P5 PRMT R138, R112, 0x5410, RZ ;  /* 0x00005410708ad816 */ /* 0x000fe400000000ff */
[----:B-1----:R-:W-:Y:S01]  /*1f8d0*/  PRMT R165, R248, 0x7773, RZ ;  /* 0x00007773f8a57816 */ /* 0x002fe200000000ff */
[----:B--2---:R-:W-:Y:S05]  /*1f8e0*/  @!P6 HFMA2.BF16_V2 R172, -RZ.H0_H0, RZ.H0_H0, -R136.H0_H0 ;  /* 0x200000fffface231 */ /* 0x004fea0000340988 */
[----:B------:R-:W-:Y:S01]  /*1f8f0*/  @!P6 STL.S16 [R1+0xd0], R172 ;  /* 0x0000d0ac0100e387 */ /* 0x000fe20000100600 */
[----:B------:R-:W-:Y:S03]  /*1f900*/  PRMT R113, R172, 0x7610, R113 ;  /* 0x00007610ac717816 */ /* 0x000fe60000000071 */
[----:B------:R1:W2:Y:S01]  /*1f910*/  LDL.S16 R178, [R1+0xcc] ;  /* 0x0000cc0001b27983 */ /* 0x0002a20000100600 */
[----:B------:R-:W-:Y:S02]  /*1f920*/  @!P6 PRMT R136, R113, 0x5410, RZ ;  /* 0x000054107188e816 */ /* 0x000fe400000000ff */
[----:B------:R-:W-:Y:S01]  /*1f930*/  ISETP.LE.U32.AND P6, PT, R173, UR9, PT ;  /* 0x00000009ad007c0c */ /* 0x000fe2000bfc3070 */
[----:B------:R1:W4:Y:S04]  /*1f940*/  LDL.S16 R122, [R1+0xc4] ;  /* 0x0000c400017a7983 */ /* 0x0003280000100600 */
[----:B------:R-:W1:Y:S08]  /*1f950*/  LDSM.16.MT88.4 R112, [R209+0xb400] ;  /* 0x00b40000d170783b */ /* 0x000e700000004200 */
[----:B------:R1:W-:Y:S01]  /*1f960*/  @!P5 STL.S16 [R1+0xc8], R139 ;  /* 0x0000c88b0100d387 */ /* 0x0003e20000100600 */
[----:B------:R-:W-:Y:S03]  /*1f970*/  ISETP.GT.U32.AND P5, PT, R238, UR9, PT ;  /* 0x00000009ee007c0c */ /* 0x000fe6000bfa4070 */
[----:B------:R1:W-:Y:S02]  /*1f980*/  STG.E.U16 desc[UR20][R118.64+0x22], R136 ;  /* 0x0000228876007986 */ /* 0x0003e4000c101514 */
[----:B-1----:R-:W-:Y:S01]  /*1f990*/  IMAD.MOV.U32 R139, RZ, RZ, R164 ;  /* 0x000000ffff8b7224 */ /* 0x002fe200078e00a4 */
[----:B------:R-:W-:Y:S01]  /*1f9a0*/  PRMT R164, R164, 0x7773, RZ ;  /* 0x00007773a4a47816 */ /* 0x000fe200000000ff */
[C---:B------:R-:W-:Y:S01]  /*1f9b0*/  IMAD.WIDE R118, R197.reuse, 0x70, R118 ;  /* 0x00000070c5767825 */ /* 0x040fe200078e0276 */
[-C--:B------:R-:W-:Y:S04]  /*1f9c0*/  HMMA.16816.F32.BF16 R68, R108, R112.reuse, R68 ;  /* 0x000000706c44723c */ /* 0x080fe80000041844 */
[----:B------:R-:W-:Y:S04]  /*1f9d0*/  STG.E.U16 desc[UR20][R118.64+0x20], R138 ;  /* 0x0000208a76007986 */ /* 0x000fe8000c101514 */
[C---:B------:R-:W-:Y:S04]  /*1f9e0*/  HMMA.16816.F32.BF16 R72, R124.reuse, R112, R72 ;  /* 0x000000707c48723c */ /* 0x040fe80000041848 */
[----:B------:R-:W-:Y:S04]  /*1f9f0*/  IMAD.WIDE R112, R197, -0x70, R118 ;  /* 0xffffff90c5707825 */ /* 0x000fe800078e0276 */
[-C--:B------:R-:W-:Y:S08]  /*1fa00*/  HMMA.16816.F32.BF16 R76, R124, R114.reuse, R76 ;  /* 0x000000727c4c723c */ /* 0x080ff0000004184c */
[C---:B------:R-:W-:Y:S04]  /*1fa10*/  HMMA.16816.F32.BF16 R80, R108.reuse, R114, R80 ;  /* 0x000000726c50723c */ /* 0x040fe80000041850 */
[----:B------:R-:W-:Y:S01]  /*1fa20*/  PRMT R114, R2, 0x5410, R123 ;  /* 0x0000541002727816 */ /* 0x000fe2000000007b */
[----:B-----5:R-:W-:Y:S02]  /*1fa30*/  @!P4 HFMA2.BF16_V2 R183, -RZ.H0_H0, RZ.H0_H0, -R140.H0_H0 ;  /* 0x200000ffffb7c231 */ /* 0x020fe4000034098c */
[----:B---3--:R-:W-:Y:S03]  /*1fa40*/  @!P0 HFMA2.BF16_V2 R182, -RZ.H0_H0, RZ.H0_H0, -R144.H0_H0 ;  /* 0x200000ffffb68231 */ /* 0x008fe60000340990 */
[----:B------:R-:W-:Y:S02]  /*1fa50*/  PRMT R137, R183, 0x7610, R137 ;  /* 0x00007610b7897816 */ /* 0x000fe40000000089 */
[----:B------:R-:W-:Y:S02]  /*1fa60*/  PRMT R136, R182, 0x7610, R136 ;  /* 0x00007610b6887816 */ /* 0x000fe40000000088 */
[----:B------:R-:W-:Y:S02]  /*1fa70*/  @!P4 PRMT R140, R137, 0x5410, RZ ;  /* 0x00005410898cc816 */ /* 0x000fe400000000ff */
[----:B------:R-:W-:Y:S01]  /*1fa80*/  @!P0 PRMT R144, R136, 0x5410, RZ ;  /* 0x0000541088908816 */ /* 0x000fe200000000ff */
[----:B------:R-:W-:Y:S03]  /*1fa90*/  IMAD.WIDE.U32 R136, R207, -0x2daee0ad, RZ ;  /* 0xd2511f53cf887825 */ /* 0x000fe600078e00ff */
[----:B------:R-:W-:Y:S01]  /*1faa0*/  PRMT R187, R136, 0x7773, RZ ;  /* 0x0000777388bb7816 */ /* 0x000fe200000000ff */
[----:B------:R-:W-:Y:S05]  /*1fab0*/  @!P3 HFMA2.BF16_V2 R171, -RZ.H0_H0, RZ.H0_H0, -R142.H0_H0 ;  /* 0x200000ffffabb231 */ /* 0x000fea000034098e */
[----:B------:R1:W-:Y:S01]  /*1fac0*/  @!P3 STL.S16 [R1+0xc0], R171 ;  /* 0x0000c0ab0100b387 */ /* 0x0003e20000100600 */
[----:B------:R-:W-:Y:S03]  /*1fad0*/  PRMT R179, R171, 0x7610, R179 ;  /* 0x00007610abb37816 */ /* 0x000fe600000000b3 */
[----:B------:R3:W5:Y:S01]  /*1fae0*/  LDL.S16 R174, [R1+0xb4] ;  /* 0x0000b40001ae7983 */ /* 0x0007620000100600 */
[----:B------:R-:W-:Y:S02]  /*1faf0*/  @!P3 PRMT R142, R179, 0x5410, RZ ;  /* 0x00005410b38eb816 */ /* 0x000fe400000000ff */
[----:B------:R-:W-:Y:S01]  /*1fb00*/  ISETP.GT.U32.AND P3, PT, R239, UR9, PT ;  /* 0x00000009ef007c0c */ /* 0x000fe2000bf64070 */
[----:B------:R3:W3:Y:S04]  /*1fb10*/  LDL.S16 R173, [R1+0xb0] ;  /* 0x0000b00001ad7983 */ /* 0x0006e80000100600 */
[----:B------:R2:W3:Y:S04]  /*1fb20*/  LDL.S16 R172, [R1+0xac] ;  /* 0x0000ac0001ac7983 */ /* 0x0004e80000100600 */
[----:B------:R2:W-:Y:S04]  /*1fb30*/  STG.E.U16 desc[UR20][R118.64+0x22], R142 ;  /* 0x0000228e76007986 */ /* 0x0005e8000c101514 */
[----:B------:R-:W-:Y:S04]  /*1fb40*/  STG.E.U16 desc[UR20][R194.64+0x20], R140 ;  /* 0x0000208cc2007986 */ /* 0x000fe8000c101514 */
[----:B------:R-:W-:Y:S04]  /*1fb50*/  STG.E.U16 desc[UR20][R194.64+0x22], R144 ;  /* 0x00002290c2007986 */ /* 0x000fe8000c101514 */
[----:B-1----:R1:W3:Y:S04]  /*1fb60*/  LDL.S16 R171, [R1+0xa8] ;  /* 0x0000a80001ab7983 */ /* 0x0022e80000100600 */
[----:B------:R-:W-:Y:S01]  /*1fb70*/  @!P4 STL.S16 [R1+0xbc], R183 ;  /* 0x0000bcb70100c387 */ /* 0x000fe20000100600 */
[----:B------:R-:W-:Y:S03]  /*1fb80*/  ISETP.GT.U32.AND P4, PT, R232, UR9, PT ;  /* 0x00000009e8007c0c */ /* 0x000fe6000bf84070 */
[----:B------:R-:W-:Y:S01]  /*1fb90*/  @!P0 STL.S16 [R1+0xb8], R182 ;  /* 0x0000b8b601008387 */ /* 0x000fe20000100600 */
[----:B------:R-:W-:Y:S02]  /*1fba0*/  ISETP.LE.U32.AND P0, PT, R169, UR9, PT ;  /* 0x00000009a9007c0c */ /* 0x000fe4000bf03070 */
[----:B--2---:R-:W-:Y:S01]  /*1fbb0*/  LOP3.LUT R142, R139, 0xff, RZ, 0xc0, !PT ;  /* 0x000000ff8b8e7812 */ /* 0x004fe200078ec0ff */
[----:B------:R-:W-:Y:S02]  /*1fbc0*/  @!P6 HFMA2.BF16_V2 R178, -RZ.H0_H0, RZ.H0_H0, -R146.H0_H0 ;  /* 0x200000ffffb2e231 */ /* 0x000fe40000340992 */
[----:B----4-:R-:W-:Y:S03]  /*1fbd0*/  @P5 HFMA2.BF16_V2 R122, -RZ.H0_H0, RZ.H0_H0, -R147.H0_H0 ;  /* 0x200000ffff7a5231 */ /* 0x010fe60000340993 */
[----:B------:R-:W-:Y:S01]  /*1fbe0*/  @!P6 STL.S16 [R1+0xcc], R178 ;  /* 0x0000ccb20100e387 */ /* 0x000fe20000100600 */
[----:B------:R-:W-:Y:S03]  /*1fbf0*/  PRMT R135, R178, 0x7610, R135 ;  /* 0x00007610b2877816 */ /* 0x000fe60000000087 */
[----:B------:R2:W-:Y:S01]  /*1fc00*/  @P5 STL.S16 [R1+0xc4], R122 ;  /* 0x0000c47a01005387 */ /* 0x0005e20000100600 */
[----:B------:R-:W-:Y:S02]  /*1fc10*/  @!P6 PRMT R146, R135, 0x5410, RZ ;  /* 0x000054108792e816 */ /* 0x000fe400000000ff */
[----:B------:R-:W-:Y:S02]  /*1fc20*/  ISETP.GT.U32.AND P6, PT, R202, UR9, PT ;  /* 0x00000009ca007c0c */ /* 0x000fe4000bfc4070 */
[----:B------:R-:W-:Y:S01]  /*1fc30*/  PRMT R150, R122, 0x7610, R150 ;  /* 0x000076107a967816 */ /* 0x000fe20000000096 */
[----:B------:R-:W-:Y:S01]  /*1fc40*/  STG.E.U16 desc[UR20][R192.64+0x30], R146 ;  /* 0x00003092c0007986 */ /* 0x000fe2000c101514 */
[----:B------:R-:W-:Y:S02]  /*1fc50*/  LOP3.LUT R135, R246, UR11, R137, 0x96, !PT ;  /* 0x0000000bf6877c12 */ /* 0x000fe4000f8e9689 */
[----:B------:R-:W-:Y:S02]  /*1fc60*/  @P5 PRMT R147, R150, 0x5410, RZ ;  /* 0x0000541096935816 */ /* 0x000fe400000000ff */
[C---:B------:R-:W-:Y:S02]  /*1fc70*/  ISETP.LE.U32.AND P5, PT, R104.reuse, UR9, PT ;  /* 0x0000000968007c0c */ /* 0x040fe4000bfa3070 */
[----:B------:R-:W-:Y:S01]  /*1fc80*/  PRMT R150, R104, 0x5410, R196 ;  /* 0x0000541068967816 */ /* 0x000fe200000000c4 */
[----:B------:R-:W-:Y:S01]  /*1fc90*/  STG.E.U16 desc[UR20][R192.64+0x32], R147 ;  /* 0x00003293c0007986 */ /* 0x000fe2000c101514 */
[----:B------:R-:W-:Y:S02]  /*1fca0*/  SHF.R.U32.HI R104, RZ, 0x18, R168 ;  /* 0x00000018ff687819 */ /* 0x000fe400000116a8 */
[--C-:B--2---:R-:W-:Y:S02]  /*1fcb0*/  PRMT R122, R120, 0x5410, R117.reuse ;  /* 0x00005410787a7816 */ /* 0x104fe40000000075 */
[----:B------:R-:W-:Y:S02]  /*1fcc0*/  PRMT R120, R168, 0x7632, R120 ;  /* 0x00007632a8787816 */ /* 0x000fe40000000078 */
[----:B------:R-:W-:Y:S02]  /*1fcd0*/  PRMT R117, R116, 0x7632, R117 ;  /* 0x0000763274757816 */ /* 0x000fe40000000075 */
[----:B------:R-:W-:Y:S02]  /*1fce0*/  LOP3.LUT R120, R120, 0xff, RZ, 0xc0, !PT ;  /* 0x000000ff78787812 */ /* 0x000fe400078ec0ff */
[----:B------:R-:W-:Y:S02]  /*1fcf0*/  LOP3.LUT R117, R117, 0xff, RZ, 0xc0, !PT ;  /* 0x000000ff75757812 */ /* 0x000fe400078ec0ff */
[----:B------:R-:W-:Y:S02]  /*1fd00*/  PRMT R137, R120, 0x5410, R104 ;  /* 0x0000541078897816 */ /* 0x000fe40000000068 */
[----:B------:R-:W-:Y:S01]  /*1fd10*/  SHF.R.U32.HI R116, RZ, 0x18, R116 ;  /* 0x00000018ff747819 */ /* 0x000fe20000011674 */
[----:B-----5:R-:W-:Y:S02]  /*1fd20*/  @P3 HFMA2.BF16_V2 R174, -RZ.H0_H0, RZ.H0_H0, -R148.H0_H0 ;  /* 0x200000ffffae3231 */ /* 0x020fe40000340994 */
[----:B---3--:R-:W-:Y:S03]  /*1fd30*/  @P4 HFMA2.BF16_V2 R173, -RZ.H0_H0, RZ.H0_H0, -R152.H0_H0 ;  /* 0x200000ffffad4231 */ /* 0x008fe60000340998 */
[----:B------:R-:W-:Y:S01]  /*1fd40*/  @P3 STL.S16 [R1+0xb4], R174 ;  /* 0x0000b4ae01003387 */ /* 0x000fe20000100600 */
[----:B------:R-:W-:Y:S01]  /*1fd50*/  PRMT R105, R174, 0x7610, R105 ;  /* 0x00007610ae697816 */ /* 0x000fe20000000069 */
[----:B------:R-:W-:Y:S02]  /*1fd60*/  @!P0 HFMA2.BF16_V2 R172, -RZ.H0_H0, RZ.H0_H0, -R145.H0_H0 ;  /* 0x200000ffffac8231 */ /* 0x000fe40000340991 */
[----:B------:R-:W-:Y:S01]  /*1fd70*/  @P4 STL.S16 [R1+0xb0], R173 ;  /* 0x0000b0ad01004387 */ /* 0x000fe20000100600 */
[----:B------:R-:W-:Y:S02]  /*1fd80*/  @P3 PRMT R148, R105, 0x5410, RZ ;  /* 0x0000541069943816 */ /* 0x000fe400000000ff */
[----:B------:R-:W-:Y:S01]  /*1fd90*/  ISETP.LE.U32.AND P3, PT, R104, UR9, PT ;  /* 0x0000000968007c0c */ /* 0x000fe2000bf63070 */
[----:B------:R-:W-:Y:S01]  /*1fda0*/  @!P0 STL.S16 [R1+0xac], R172 ;  /* 0x0000acac01008387 */ /* 0x000fe20000100600 */
[----:B------:R-:W-:Y:S02]  /*1fdb0*/  PRMT R167, R173, 0x7610, R167 ;  /* 0x00007610ada77816 */ /* 0x000fe400000000a7 */
[----:B------:R-:W-:Y:S01]  /*1fdc0*/  PRMT R121, R172, 0x7610, R121 ;  /* 0x00007610ac797816 */ /* 0x000fe20000000079 */
[----:B------:R-:W2:Y:S01]  /*1fdd0*/  LDSM.16.MT88.4 R104, [R131+0x2400] ;  /* 0x002400008368783b */ /* 0x000ea20000004200 */
[----:B------:R-:W-:Y:S02]  /*1fde0*/  @P4 PRMT R152, R167, 0x5410, RZ ;  /* 0x00005410a7984816 */ /* 0x000fe400000000ff */
[----:B------:R-:W-:Y:S02]  /*1fdf0*/  @!P0 PRMT R145, R121, 0x5410, RZ ;  /* 0x0000541079918816 */ /* 0x000fe400000000ff */
[----:B------:R-:W-:Y:S01]  /*1fe00*/  ISETP.LE.U32.AND P4, PT, R120, UR9, PT ;  /* 0x0000000978007c0c */ /* 0x000fe2000bf83070 */
[----:B------:R-:W-:Y:S02]  /*1fe10*/  @P6 HFMA2.BF16_V2 R171, -RZ.H0_H0, RZ.H0_H0, -R149.H0_H0 ;  /* 0x200000ffffab6231 */ /* 0x000fe40000340995 */
[----:B------:R-:W-:Y:S01]  /*1fe20*/  STG.E.U16 desc[UR20][R112.64+0x30], R148 ;  /* 0x0000309470007986 */ /* 0x000fe2000c101514 */
[----:B------:R-:W-:Y:S02]  /*1fe30*/  ISETP.LE.U32.AND P0, PT, R116, UR9, PT ;  /* 0x0000000974007c0c */ /* 0x000fe4000bf03070 */
[----:B------:R-:W-:Y:S01]  /*1fe40*/  PRMT R121, R117, 0x5410, R116 ;  /* 0x0000541075797816 */ /* 0x000fe20000000074 */
[----:B------:R-:W-:Y:S01]  /*1fe50*/  @P6 STL.S16 [R1+0xa8], R171 ;  /* 0x0000a8ab01006387 */ /* 0x000fe20000100600 */
[----:B------:R-:W-:Y:S02]  /*1fe60*/  PRMT R138, R171, 0x7610, R138 ;  /* 0x00007610ab8a7816 */ /* 0x000fe4000000008a */
[--C-:B------:R-:W-:Y:S01]  /*1fe70*/  HSET2.LE.AND R120, R122, R214.reuse, PT ;  /* 0x000000d67a787233 */ /* 0x100fe20003803000 */
[----:B------:R1:W3:Y:S01]  /*1fe80*/  LDL.S16 R169, [R1+0x9c] ;  /* 0x00009c0001a97983 */ /* 0x0002e20000100600 */
[----:B------:R-:W-:Y:S01]  /*1fe90*/  @P6 PRMT R149, R138, 0x5410, RZ ;  /* 0x000054108a956816 */ /* 0x000fe200000000ff */
[----:B------:R-:W-:Y:S01]  /*1fea0*/  IMAD.WIDE R138, R197, 0x70, R112 ;  /* 0x00000070c58a7825 */ /* 0x000fe200078e0270 */
[----:B------:R-:W-:Y:S01]  /*1feb0*/  ISETP.LE.U32.AND P6, PT, R117, UR9, PT ;  /* 0x0000000975007c0c */ /* 0x000fe2000bfc3070 */
[----:B------:R1:W4:Y:S01]  /*1fec0*/  LDL.S16 R168, [R1+0x98] ;  /* 0x0000980001a87983 */ /* 0x0003220000100600 */
[----:B------:R-:W-:Y:S02]  /*1fed0*/  LOP3.LUT R120, R156, R120, RZ, 0xc0, !PT ;  /* 0x000000789c787212 */ /* 0x000fe400078ec0ff */
[--C-:B------:R-:W-:Y:S01]  /*1fee0*/  HSET2.LE.AND R121, R121, R214.reuse, PT ;  /* 0x000000d679797233 */ /* 0x100fe20003803000 */
[----:B------:R1:W5:Y:S01]  /*1fef0*/  LDL.S16 R167, [R1+0x8c] ;  /* 0x00008c0001a77983 */ /* 0x0003620000100600 */
[----:B------:R-:W-:Y:S03]  /*1ff00*/  PRMT R122, R142, 0x5410, R162 ;  /* 0x000054108e7a7816 */ /* 0x000fe600000000a2 */
[----:B------:R-:W1:Y:S01]  /*1ff10*/  LDSM.16.MT88.4 R116, [R209+0x9800] ;  /* 0x00980000d174783b */ /* 0x000e620000004200 */
[----:B------:R-:W-:Y:S02]  /*1ff20*/  LOP3.LUT R121, R157, R121, RZ, 0xc0, !PT ;  /* 0x000000799d797212 */ /* 0x000fe400078ec0ff */
[--C-:B------:R-:W-:Y:S05]  /*1ff30*/  HSET2.LE.AND R122, R122, R214.reuse, PT ;  /* 0x000000d67a7a7233 */ /* 0x100fea0003803000 */
[----:B------:R1:W-:Y:S01]  /*1ff40*/  STG.E.U16 desc[UR20][R112.64+0x32], R152 ;  /* 0x0000329870007986 */ /* 0x0003e2000c101514 */
[----:B------:R-:W-:Y:S03]  /*1ff50*/  LOP3.LUT R122, R158, R122, RZ, 0xc0, !PT ;  /* 0x0000007a9e7a7212 */ /* 0x000fe600078ec0ff */
[----:B------:R-:W-:Y:S01]  /*1ff60*/  STG.E.U16 desc[UR20][R138.64+0x30], R145 ;  /* 0x000030918a007986 */ /* 0x000fe2000c101514 */
[-C--:B--2---:R-:W-:Y:S03]  /*1ff70*/  HMMA.16816.F32.BF16 R84, R108, R104.reuse, R84 ;  /* 0x000000686c54723c */ /* 0x084fe60000041854 */
[----:B------:R-:W-:Y:S04]  /*1ff80*/  STG.E.U16 desc[UR20][R138.64+0x32], R149 ;  /* 0x000032958a007986 */ /* 0x000fe8000c101514 */
[----:B------:R2:W-:Y:S01]  /*1ff90*/  STG.E.U16 desc[UR20][R194.64+0x30], R143 ;  /* 0x0000308fc2007986 */ /* 0x0005e2000c101514 */
[C---:B------:R-:W-:Y:S03]  /*1ffa0*/  HMMA.16816.F32.BF16 R88, R124.reuse, R104, R88 ;  /* 0x000000687c58723c */ /* 0x040fe60000041858 */
[----:B------:R-:W-:Y:S01]  /*1ffb0*/  STG.E.U16 desc[UR20][R194.64+0x32], R155 ;  /* 0x0000329bc2007986 */ /* 0x000fe2000c101514 */
[----:B------:R-:W-:Y:S02]  /*1ffc0*/  PRMT R104, R129, 0x5410, R128 ;  /* 0x0000541081687816 */ /* 0x000fe40000000080 */
[----:B------:R-:W-:Y:S02]  /*1ffd0*/  PRMT R105, R163, 0x5410, R164 ;  /* 0x00005410a3697816 */ /* 0x000fe400000000a4 */
[-C--:B------:R-:W-:Y:S03]  /*1ffe0*/  HMMA.16816.F32.BF16 R92, R124, R106.reuse, R92 ;  /* 0x0000006a7c5c723c */ /* 0x080fe6000004185c */
[----:B------:R-:W-:Y:S02]  /*1fff0*/  PRMT R127, R135, 0x7632, R127 ;  /* 0x00007632877f7816 */ /* 0x000fe4000000007f */
[--C-:B-1----:R-:W-:Y:S03]  /*20000*/  HSET2.LE.AND R113, R137, R214.reuse, PT ;  /* 0x000000d689717233 */ /* 0x102fe60003803000 */
[----:B------:R-:W-:Y:S04]  /*20010*/  HMMA.16816.F32.BF16 R96, R108, R106, R96 ;  /* 0x0000006a6c60723c */ /* 0x000fe80000041860 */
[----:B------:R-:W-:Y:S02]  /*20020*/  LOP3.LUT R137, R166, 0xff, RZ, 0xc0, !PT ;  /* 0x000000ffa6897812 */ /* 0x000fe400078ec0ff */
[--C-:B------:R-:W-:Y:S02]  /*20030*/  HSET2.LE.AND R112, R150, R214.reuse, PT ;  /* 0x000000d696707233 */ /* 0x100fe40003803000 */
[----:B------:R-:W-:Y:S02]  /*20040*/  LOP3.LUT R113, R104, R113, RZ, 0xc0, !PT ;  /* 0x0000007168717212 */ /* 0x000fe400078ec0ff */
[----:B------:R-:W-:Y:S02]  /*20050*/  PRMT R104, R130, 0x5410, R132 ;  /* 0x0000541082687816 */ /* 0x000fe40000000084 */
[----:B------:R-:W-:Y:S02]  /*20060*/  LOP3.LUT R112, R114, R112, RZ, 0xc0, !PT ;  /* 0x0000007072707212 */ /* 0x000fe400078ec0ff */
[----:B------:R-:W-:Y:S02]  /*20070*/  PRMT R114, R137, 0x5410, R154 ;  /* 0x0000541089727816 */ /* 0x000fe4000000009a */
[----:B------:R-:W-:Y:S03]  /*20080*/  LOP3.LUT R127, R127, 0xff, RZ, 0xc0, !PT ;  /* 0x000000ff7f7f7812 */ /* 0x000fe600078ec0ff */
[----:B------:R-:W-:Y:S05]  /*20090*/  HSET2.LE.AND R114, R114, R214, PT ;  /* 0x000000d672727233 */ /* 0x000fea0003803000 */
[----:B------:R-:W-:Y:S02]  /*200a0*/  LOP3.LUT R114, R104, R114, RZ, 0xc0, !PT ;  /* 0x0000007268727212 */ /* 0x000fe400078ec0ff */
[----:B------:R-:W-:Y:S01]  /*200b0*/  LOP3.LUT R104, R105, 0xff00ff, RZ, 0xc0, !PT ;  /* 0x00ff00ff69687812 */ /* 0x000fe200078ec0ff */
[----:B---3--:R-:W-:Y:S02]  /*200c0*/  @!P5 HFMA2.BF16_V2 R169, -RZ.H0_H0, RZ.H0_H0, -R2.H0_H0 ;  /* 0x200000ffffa9d231 */ /* 0x008fe40000340902 */
[----:B----4-:R-:W-:Y:S03]  /*200d0*/  @!P1 HFMA2.BF16_V2 R168, -RZ.H0_H0, RZ.H0_H0, -R123.H0_H0 ;  /* 0x200000ffffa89231 */ /* 0x010fe6000034097b */
[----:B------:R-:W-:Y:S01]  /*200e0*/  @!P5 STL.S16 [R1+0x9c], R169 ;  /* 0x00009ca90100d387 */ /* 0x000fe20000100600 */
[----:B------:R-:W-:Y:S01]  /*200f0*/  PRMT R115, R169, 0x7610, R115 ;  /* 0x00007610a9737816 */ /* 0x000fe20000000073 */
[----:B-----5:R-:W-:Y:S02]  /*20100*/  @!P4 HFMA2.BF16_V2 R167, -RZ.H0_H0, RZ.H0_H0, -R129.H0_H0 ;  /* 0x200000ffffa7c231 */ /* 0x020fe40000340981 */
[----:B------:R-:W-:Y:S01]  /*20110*/  @!P1 STL.S16 [R1+0x98], R168 ;  /* 0x000098a801009387 */ /* 0x000fe20000100600 */
[----:B------:R-:W-:Y:S02]  /*20120*/  PRMT R140, R168, 0x7610, R140 ;  /* 0x00007610a88c7816 */ /* 0x000fe4000000008c */
[----:B------:R-:W-:Y:S01]  /*20130*/  @!P5 PRMT R2, R115, 0x5410, RZ ;  /* 0x000054107302d816 */ /* 0x000fe200000000ff */
[----:B------:R1:W3:Y:S01]  /*20140*/  LDL.S16 R144, [R1+0x94] ;  /* 0x0000940001907983 */ /* 0x0002e20000100600 */
[----:B------:R-:W-:Y:S02]  /*20150*/  @!P1 PRMT R123, R140, 0x5410, RZ ;  /* 0x000054108c7b9816 */ /* 0x000fe400000000ff */
[----:B------:R-:W-:Y:S01]  /*20160*/  ISETP.GT.U32.AND P1, PT, R154, UR9, PT ;  /* 0x000000099a007c0c */ /* 0x000fe2000bf24070 */
[----:B--2---:R1:W2:Y:S01]  /*20170*/  LDL.S16 R143, [R1+0x90] ;  /* 0x00009000018f7983 */ /* 0x0042a20000100600 */
[----:B------:R-:W-:Y:S02]  /*20180*/  ISETP.GT.U32.AND P5, PT, R153, UR9, PT ;  /* 0x0000000999007c0c */ /* 0x000fe4000bfa4070 */
[----:B------:R-:W-:Y:S01]  /*20190*/  PRMT R108, R167, 0x7610, R108 ;  /* 0x00007610a76c7816 */ /* 0x000fe2000000006c */
[----:B------:R1:W4:Y:S01]  /*201a0*/  LDL.S16 R140, [R1+0x88] ;  /* 0x00008800018c7983 */ /* 0x0003220000100600 */
[----:B------:R-:W-:Y:S02]  /*201b0*/  PRMT R115, R153, 0x5410, R165 ;  /* 0x0000541099737816 */ /* 0x000fe400000000a5 */
[----:B------:R-:W-:Y:S01]  /*201c0*/  @!P4 PRMT R129, R108, 0x5410, RZ ;  /* 0x000054106c81c816 */ /* 0x000fe200000000ff */
[----:B------:R1:W5:Y:S01]  /*201d0*/  LDL.S16 R125, [R1+0x84] ;  /* 0x00008400017d7983 */ /* 0x0003620000100600 */
[----:B------:R-:W-:Y:S01]  /*201e0*/  IMAD.WIDE R108, R197, -0x70, R138 ;  /* 0xffffff90c56c7825 */ /* 0x000fe200078e028a */
[----:B------:R-:W-:Y:S02]  /*201f0*/  LOP3.LUT R115, R115, 0xff00ff, RZ, 0xc0, !PT ;  /* 0x00ff00ff73737812 */ /* 0x000fe400078ec0ff */
[----:B------:R1:W-:Y:S03]  /*20200*/  STG.E.U16 desc[UR20][R192.64+0x40], R2 ;  /* 0x00004002c0007986 */ /* 0x0003e6000c101514 */
[--C-:B------:R-:W-:Y:S01]  /*20210*/  HSET2.LE.AND R115, R115, R214.reuse, PT ;  /* 0x000000d673737233 */ /* 0x100fe20003803000 */
[----:B------:R-:W-:Y:S01]  /*20220*/  @!P4 STL.S16 [R1+0x8c], R167 ;  /* 0x00008ca70100c387 */ /* 0x000fe20000100600 */
[----:B------:R-:W-:Y:S02]  /*20230*/  ISETP.LE.U32.AND P4, PT, R137, UR9, PT ;  /* 0x0000000989007c0c */ /* 0x000fe4000bf83070 */
[----:B------:R-:W-:Y:S01]  /*20240*/  PRMT R137, R136, 0x7771, RZ ;  /* 0x0000777188897816 */ /* 0x000fe200000000ff */
[----:B------:R1:W-:Y:S04]  /*20250*/  STG.E.U16 desc[UR20][R192.64+0x42], R123 ;  /* 0x0000427bc0007986 */ /* 0x0003e8000c101514 */
[----:B------:R-:W-:Y:S01]  /*20260*/  STG.E.U16 desc[UR20][R108.64+0x40], R129 ;  /* 0x000040816c007986 */ /* 0x000fe2000c101514 */
[----:B-1----:R-:W-:Y:S04]  /*20270*/  PRMT R2, R133, 0x5410, R134 ;  /* 0x0000541085027816 */ /* 0x002fe80000000086 */
[----:B------:R-:W-:Y:S02]  /*20280*/  LOP3.LUT R115, R2, R115, RZ, 0xc0, !PT ;  /* 0x0000007302737212 */ /* 0x000fe400078ec0ff */
[----:B------:R-:W-:Y:S02]  /*20290*/  HSET2.LE.AND R2, R104, R214, PT ;  /* 0x000000d668027233 */ /* 0x000fe40003803000 */
[----:B------:R-:W1:Y:S03]  /*202a0*/  LDSM.16.MT88.4 R104, [R131+0x800] ;  /* 0x000800008368783b */ /* 0x000e660000004200 */
[----:B------:R-:W-:Y:S01]  /*202b0*/  LOP3.LUT R123, R159, R2, RZ, 0xc0, !PT ;  /* 0x000000029f7b7212 */ /* 0x000fe200078ec0ff */
[-C--:B------:R-:W-:Y:S05]  /*202c0*/  HMMA.16816.F32.BF16 R4, R112, R116.reuse, R4 ;  /* 0x000000747004723c */ /* 0x080fea0000041804 */
[----:B------:R-:W-:Y:S03]  /*202d0*/  LOP3.LUT R2, R135, 0xffff, RZ, 0xc0, !PT ;  /* 0x0000ffff87027812 */ /* 0x000fe600078ec0ff */
[C---:B------:R-:W-:Y:S04]  /*202e0*/  HMMA.16816.F32.BF16 R8, R120.reuse, R116, R8 ;  /* 0x000000747808723c */ /* 0x040fe80000041808 */
[--C-:B------:R-:W-:Y:S01]  /*202f0*/  SHF.R.U32.HI R172, RZ, 0x8, R2.reuse ;  /* 0x00000008ffac7819 */ /* 0x100fe20000011602 */
[----:B------:R-:W-:Y:S01]  /*20300*/  IMAD.WIDE.U32 R116, R170, -0x2daee0ad, RZ ;  /* 0xd2511f53aa747825 */ /* 0x000fe200078e00ff */
[----:B------:R-:W-:Y:S02]  /*20310*/  PRMT R2, R157, 0x7632, R2 ;  /* 0x000076329d027816 */ /* 0x000fe40000000002 */
[-C--:B------:R-:W-:Y:S03]  /*20320*/  HMMA.16816.F32.BF16 R12, R120, R118.reuse, R12 ;  /* 0x00000076780c723c */ /* 0x080fe6000004180c */
[----:B------:R-:W-:Y:S02]  /*20330*/  LOP3.LUT R117, R176, UR11, R117, 0x96, !PT ;  /* 0x0000000bb0757c12 */ /* 0x000fe4000f8e9675 */
[C---:B------:R-:W-:Y:S02]  /*20340*/  PRMT R139, R116.reuse, 0x7773, RZ ;  /* 0x00007773748b7816 */ /* 0x040fe400000000ff */
[----:B------:R-:W-:Y:S01]  /*20350*/  PRMT R178, R116, 0x7771, RZ ;  /* 0x0000777174b27816 */ /* 0x000fe200000000ff */
[C---:B------:R-:W-:Y:S08]  /*20360*/  HMMA.16816.F32.BF16 R16, R112.reuse, R118, R16 ;  /* 0x000000767010723c */ /* 0x040ff00000041810 */
[-C--:B-1----:R-:W-:Y:S08]  /*20370*/  HMMA.16816.F32.BF16 R20, R112, R104.reuse, R20 ;  /* 0x000000687014723c */ /* 0x082ff00000041814 */
[C---:B------:R-:W-:Y:S08]  /*20380*/  HMMA.16816.F32.BF16 R24, R120.reuse, R104, R24 ;  /* 0x000000687818723c */ /* 0x040ff00000041818 */
[-C--:B------:R-:W-:Y:S08]  /*20390*/  HMMA.16816.F32.BF16 R28, R120, R106.reuse, R28 ;  /* 0x0000006a781c723c */ /* 0x080ff0000004181c */
[C---:B------:R-:W-:Y:S04]  /*203a0*/  HMMA.16816.F32.BF16 R32, R112.reuse, R106, R32 ;  /* 0x0000006a7020723c */ /* 0x040fe80000041820 */
[----:B---3--:R-:W-:Y:S02]  /*203b0*/  @!P3 HFMA2.BF16_V2 R144, -RZ.H0_H0, RZ.H0_H0, -R128.H0_H0 ;  /* 0x200000ffff90b231 */ /* 0x008fe40000340980 */
[--C-:B--2---:R-:W-:Y:S03]  /*203c0*/  @!P6 HFMA2.BF16_V2 R143, -RZ.H0_H0, RZ.H0_H0, -R157.reuse.H0_H0 ;  /* 0x200000ffff8fe231 */ /* 0x104fe6000034099d */
[----:B------:R1:W-:Y:S01]  /*203d0*/  @!P3 STL.S16 [R1+0x94], R144 ;  /* 0x000094900100b387 */ /* 0x0003e20000100600 */
[----:B------:R-:W-:Y:S01]  /*203e0*/  PRMT R110, R144, 0x7610, R110 ;  /* 0x00007610906e7816 */ /* 0x000fe2000000006e */
[----:B----4-:R-:W-:Y:S02]  /*203f0*/  @!P0 HFMA2.BF16_V2 R140, -RZ.H0_H0, RZ.H0_H0, -R157.H1_H1 ;  /* 0x200000ffff8c8231 */ /* 0x010fe4000036099d */
[----:B------:R4:W2:Y:S01]  /*20400*/  LDL.S16 R111, [R1+0x78] ;  /* 0x00007800016f7983 */ /* 0x0008a20000100600 */
[----:B------:R-:W-:Y:S01]  /*20410*/  @!P3 PRMT R128, R110, 0x5410, RZ ;  /* 0x000054106e80b816 */ /* 0x000fe200000000ff */
[----:B-----5:R-:W-:Y:S02]  /*20420*/  @!P4 HFMA2.BF16_V2 R125, -RZ.H0_H0, RZ.H0_H0, -R130.H0_H0 ;  /* 0x200000ffff7dc231 */ /* 0x020fe40000340982 */
[----:B------:R4:W3:Y:S01]  /*20430*/  LDL.S16 R148, [R1+0x80] ;  /* 0x0000800001947983 */ /* 0x0008e20000100600 */
[----:B------:R-:W-:Y:S02]  /*20440*/  PRMT R126, R143, 0x7610, R126 ;  /* 0x000076108f7e7816 */ /* 0x000fe4000000007e */
[----:B------:R-:W-:Y:S01]  /*20450*/  ISETP.GT.U32.AND P3, PT, R165, UR9, PT ;  /* 0x00000009a5007c0c */ /* 0x000fe2000bf64070 */
[----:B------:R5:W-:Y:S01]  /*20460*/  STG.E.U16 desc[UR20][R108.64+0x42], R128 ;  /* 0x000042806c007986 */ /* 0x000be2000c101514 */
[----:B------:R-:W-:Y:S02]  /*20470*/  @!P6 PRMT R157, R126, 0x5410, RZ ;  /* 0x000054107e9de816 */ /* 0x000fe400000000ff */
[----:B------:R-:W-:Y:S01]  /*20480*/  LOP3.LUT R110, R172, 0xffff, RZ, 0xc0, !PT ;  /* 0x0000ffffac6e7812 */ /* 0x000fe200078ec0ff */
[----:B------:R4:W-:Y:S01]  /*20490*/  @!P6 STL.S16 [R1+0x90], R143 ;  /* 0x0000908f0100e387 */ /* 0x0009e20000100600 */
[----:B------:R-:W-:Y:S02]  /*204a0*/  PRMT R124, R140, 0x7610, R124 ;  /* 0x000076108c7c7816 */ /* 0x000fe4000000007c */
[----:B------:R-:W-:Y:S01]  /*204b0*/  ISETP.LE.U32.AND P6, PT, R110, UR9, PT ;  /* 0x000000096e007c0c */ /* 0x000fe2000bfc3070 */
[----:B------:R4:W-:Y:S01]  /*204c0*/  @!P0 STL.S16 [R1+0x88], R140 ;  /* 0x0000888c01008387 */ /* 0x0009e20000100600 */
[----:B------:R-:W-:Y:S02]  /*204d0*/  PRMT R110, R125, 0x7610, R110 ;  /* 0x000076107d6e7816 */ /* 0x000fe4000000006e */
[----:B------:R-:W-:Y:S01]  /*204e0*/  @!P0 PRMT R2, R124, 0x5410, RZ ;  /* 0x000054107c028816 */ /* 0x000fe200000000ff */
[----:B------:R2:W3:Y:S01]  /*204f0*/  LDL.S16 R138, [R1+0x7c] ;  /* 0x00007c00018a7983 */ /* 0x0004e20000100600 */
[----:B------:R-:W-:Y:S02]  /*20500*/  ISETP.GT.U32.AND P0, PT, R162, UR9, PT ;  /* 0x00000009a2007c0c */ /* 0x000fe4000bf04070 */
[----:B------:R-:W-:Y:S01]  /*20510*/  @!P4 PRMT R130, R110, 0x5410, RZ ;  /* 0x000054106e82c816 */ /* 0x000fe200000000ff */
[----:B------:R4:W-:Y:S01]  /*20520*/  @!P4 STL.S16 [R1+0x84], R125 ;  /* 0x0000847d0100c387 */ /* 0x0009e20000100600 */
[----:B------:R-:W-:Y:S03]  /*20530*/  ISETP.GT.U32.AND P4, PT, R163, UR9, PT ;  /* 0x00000009a3007c0c */ /* 0x000fe6000bf84070 */
[----:B------:R2:W3:Y:S04]  /*20540*/  LDL.S16 R147, [R1+0x74] ;  /* 0x0000740001937983 */ /* 0x0004e80000100600 */
[----:B-1----:R1:W3:Y:S04]  /*20550*/  LDL.S16 R144, [R1+0x70] ;  /* 0x0000700001907983 */ /* 0x0022e80000100600 */
[----:B-----5:R1:W5:Y:S01]  /*20560*/  LDL.S16 R128, [R1+0x6c] ;  /* 0x00006c0001807983 */ /* 0x0203620000100600 */
[----:B----4-:R-:W-:Y:S03]  /*20570*/  IMAD.MOV.U32 R143, RZ, RZ, R116 ;  /* 0x000000ffff8f7224 */ /* 0x010fe600078e0074 */
[----:B------:R1:W4:Y:S01]  /*20580*/  LDL.S16 R126, [R1+0x68] ;  /* 0x00006800017e7983 */ /* 0x0003220000100600 */
[----:B------:R-:W-:Y:S02]  /*20590*/  PRMT R140, R116, 0x7772, RZ ;  /* 0x00007772748c7816 */ /* 0x000fe400000000ff */
[----:B------:R-:W-:Y:S02]  /*205a0*/  LOP3.LUT R116, R117, 0xffff, RZ, 0xc0, !PT ;  /* 0x0000ffff75747812 */ /* 0x000fe400078ec0ff */
[----:B------:R-:W-:Y:S02]  /*205b0*/  PRMT R179, R140, 0x5410, R139 ;  /* 0x000054108cb37816 */ /* 0x000fe4000000008b */
[----:B------:R-:W-:Y:S01]  /*205c0*/  SHF.R.U32.HI R176, RZ, 0x8, R116 ;  /* 0x00000008ffb07819 */ /* 0x000fe20000011674 */
[----:B------:R-:W-:Y:S01]  /*205d0*/  IMAD.WIDE R124, R197, 0x70, R108 ;  /* 0x00000070c57c7825 */ /* 0x000fe200078e026c */
[----:B------:R-:W-:Y:S02]  /*205e0*/  PRMT R116, R0, 0x7632, R116 ;  /* 0x0000763200747816 */ /* 0x000fe40000000074 */
[----:B------:R-:W-:Y:S02]  /*205f0*/  LOP3.LUT R104, R176, 0xffff, RZ, 0xc0, !PT ;  /* 0x0000ffffb0687812 */ /* 0x000fe400078ec0ff */
[----:B------:R-:W-:Y:S01]  /*20600*/  STG.E.U16 desc[UR20][R124.64+0x40], R151 ;  /* 0x000040977c007986 */ /* 0x000fe2000c101514 */
[----:B------:R-:W-:Y:S03]  /*20610*/  LOP3.LUT R179, R179, 0xff00ff, RZ, 0xc0, !PT ;  /* 0x00ff00ffb3b37812 */ /* 0x000fe600078ec0ff */
[----:B------:R-:W-:Y:S02]  /*20620*/  STG.E.U16 desc[UR20][R124.64+0x42], R141 ;  /* 0x0000428d7c007986 */ /* 0x000fe4000c101514 */
[----:B------:R-:W-:Y:S02]  /*20630*/  HSET2.LE.AND R179, R179, R214, PT ;  /* 0x000000d6b3b37233 */ /* 0x000fe40003803000 */
[----:B------:R-:W-:Y:S04]  /*20640*/  STG.E.U16 desc[UR20][R194.64+0x40], R157 ;  /* 0x0000409dc2007986 */ /* 0x000fe8000c101514 */
[----:B------:R1:W-:Y:S04]  /*20650*/  STG.E.U16 desc[UR20][R194.64+0x42], R2 ;  /* 0x00004202c2007986 */ /* 0x0003e8000c101514 */
[----:B------:R4:W-:Y:S01]  /*20660*/  STG.E.U16 desc[UR20][R192.64+0x50], R130 ;  /* 0x00005082c0007986 */ /* 0x0009e2000c101514 */
[----:B-1----:R-:W1:Y:S01]  /*20670*/  MUFU.EX2 R2, R190 ;  /* 0x000000be00027308 */ /* 0x002e620000000800 */
[----:B--2---:R-:W-:Y:S02]  /*20680*/  @P1 HFMA2.BF16_V2 R111, -RZ.H0_H0, RZ.H0_H0, -R132.H0_H0 ;  /* 0x200000ffff6f1231 */ /* 0x004fe40000340984 */
[----:B---3--:R-:W-:Y:S03]  /*20690*/  @P5 HFMA2.BF16_V2 R148, -RZ.H0_H0, RZ.H0_H0, -R133.H0_H0 ;  /* 0x200000ffff945231 */ /* 0x008fe60000340985 */
[----:B------:R-:W-:Y:S01]  /*206a0*/  @P1 STL.S16 [R1+0x78], R111 ;  /* 0x0000786f01001387 */ /* 0x000fe20000100600 */
[----:B------:R-:W-:Y:S03]  /*206b0*/  PRMT R149, R111, 0x7610, R149 ;  /* 0x000076106f957816 */ /* 0x000fe60000000095 */
[----:B------:R-:W2:Y:S01]  /*206c0*/  LDSM.16.MT88.4 R108, [R209+0xa800] ;  /* 0x00a80000d16c783b */ /* 0x000ea20000004200 */
[----:B------:R-:W-:Y:S02]  /*206d0*/  @P1 PRMT R132, R149, 0x5410, RZ ;  /* 0x0000541095841816 */ /* 0x000fe400000000ff */
[----:B------:R-:W-:Y:S01]  /*206e0*/  ISETP.LE.U32.AND P1, PT, R142, UR9, PT ;  /* 0x000000098e007c0c */ /* 0x000fe2000bf23070 */
[----:B------:R-:W-:Y:S01]  /*206f0*/  IMAD.MOV.U32 R142, RZ, RZ, R136 ;  /* 0x000000ffff8e7224 */ /* 0x000fe200078e0088 */
[----:B------:R-:W-:Y:S03]  /*20700*/  PRMT R119, R148, 0x7610, R119 ;  /* 0x0000761094777816 */ /* 0x000fe60000000077 */
[----:B------:R-:W-:Y:S01]  /*20710*/  @P5 STL.S16 [R1+0x80], R148 ;  /* 0x0000809401005387 */ /* 0x000fe20000100600 */
[----:B------:R-:W-:Y:S01]  /*20720*/  @P5 PRMT R133, R119, 0x5410, RZ ;  /* 0x0000541077855816 */ /* 0x000fe200000000ff */
[----:B------:R-:W-:Y:S01]  /*20730*/  @P3 HFMA2.BF16_V2 R138, -RZ.H0_H0, RZ.H0_H0, -R134.H0_H0 ;  /* 0x200000ffff8a3231 */ /* 0x000fe20000340986 */
[----:B------:R-:W-:Y:S01]  /*20740*/  ISETP.GT.U32.AND P5, PT, R164, UR9, PT ;  /* 0x00000009a4007c0c */ /* 0x000fe2000bfa4070 */
[----:B------:R-:W-:Y:S03]  /*20750*/  STG.E.U16 desc[UR20][R192.64+0x52], R132 ;  /* 0x00005284c0007986 */ /* 0x000fe6000c101514 */
[----:B------:R-:W-:Y:S01]  /*20760*/  PRMT R118, R138, 0x7610, R118 ;  /* 0x000076108a767816 */ /* 0x000fe20000000076 */
[----:B------:R-:W-:Y:S01]  /*20770*/  @P3 STL.S16 [R1+0x7c], R138 ;  /* 0x00007c8a01003387 */ /* 0x000fe20000100600 */
[--C-:B------:R-:W-:Y:S02]  /*20780*/  @!P1 HFMA2.BF16_V2 R147, -RZ.H0_H0, RZ.H0_H0, -R158.reuse.H0_H0 ;  /* 0x200000ffff939231 */ /* 0x100fe4000034099e */
[----:B------:R-:W-:Y:S01]  /*20790*/  @P3 PRMT R134, R118, 0x5410, RZ ;  /* 0x0000541076863816 */ /* 0x000fe200000000ff */
[----:B------:R-:W-:Y:S04]  /*207a0*/  IMAD.WIDE R118, R197, -0x70, R124 ;  /* 0xffffff90c5767825 */ /* 0x000fe800078e027c */
[----:B------:R-:W-:Y:S01]  /*207b0*/  FADD.FTZ R125, R185, R175 ;  /* 0x000000afb97d7221 */ /* 0x000fe20000010000 */
[----:B------:R-:W-:Y:S01]  /*207c0*/  ISETP.LE.U32.AND P3, PT, R104, UR9, PT ;  /* 0x0000000968007c0c */ /* 0x000fe2000bf63070 */
[----:B------:R-:W-:Y:S01]  /*207d0*/  @P0 HFMA2.BF16_V2 R144, -RZ.H0_H0, RZ.H0_H0, -R158.H1_H1 ;  /* 0x200000ffff900231 */ /* 0x000fe2000036099e */
[----:B------:R-:W-:Y:S01]  /*207e0*/  @!P1 STL.S16 [R1+0x74], R147 ;  /* 0x0000749301009387 */ /* 0x000fe20000100600 */
[----:B-1----:R-:W-:Y:S01]  /*207f0*/  FADD.FTZ R125, R2, R125 ;  /* 0x0000007d027d7221 */ /* 0x002fe20000010000 */
[--C-:B-----5:R-:W-:Y:S01]  /*20800*/  @P4 HFMA2.BF16_V2 R128, -RZ.H0_H0, RZ.H0_H0, -R159.reuse.H0_H0 ;  /* 0x200000ffff804231 */ /* 0x120fe2000034099f */
[----:B------:R-:W-:Y:S01]  /*20810*/  PRMT R146, R147, 0x7610, R146 ;  /* 0x0000761093927816 */ /* 0x000fe20000000092 */
[----:B------:R1:W-:Y:S01]  /*20820*/  @P0 STL.S16 [R1+0x70], R144 ;  /* 0x0000709001000387 */ /* 0x0003e20000100600 */
[----:B------:R-:W-:Y:S01]  /*20830*/  PRMT R145, R144, 0x7610, R145 ;  /* 0x0000761090917816 */ /* 0x000fe20000000091 */
[----:B----4-:R-:W-:Y:S01]  /*20840*/  @P5 HFMA2.BF16_V2 R126, -RZ.H0_H0, RZ.H0_H0, -R159.H1_H1 ;  /* 0x200000ffff7e5231 */ /* 0x010fe2000036099f */
[----:B------:R-:W-:Y:S01]  /*20850*/  PRMT R141, R128, 0x7610, R141 ;  /* 0x00007610808d7816 */ /* 0x000fe2000000008d */
[----:B------:R3:W-:Y:S01]  /*20860*/  @P4 STL.S16 [R1+0x6c], R128 ;  /* 0x00006c8001004387 */ /* 0x0007e20000100600 */
[----:B------:R-:W-:Y:S02]  /*20870*/  PRMT R124, R158, 0x7632, R124 ;  /* 0x000076329e7c7816 */ /* 0x000fe4000000007c */
[----:B------:R-:W-:Y:S01]  /*20880*/  PRMT R130, R126, 0x7610, R130 ;  /* 0x000076107e827816 */ /* 0x000fe20000000082 */
[----:B------:R4:W-:Y:S01]  /*20890*/  @P5 STL.S16 [R1+0x68], R126 ;  /* 0x0000687e01005387 */ /* 0x0009e20000100600 */
[----:B------:R-:W-:Y:S01]  /*208a0*/  @!P1 PRMT R158, R146, 0x5410, RZ ;  /* 0x00005410929e9816 */ /* 0x000fe200000000ff */
[-C--:B--2---:R-:W-:Y:S02]  /*208b0*/  HMMA.16816.F32.BF16 R36, R112, R108.reuse, R36 ;  /* 0x0000006c7024723c */ /* 0x084fe40000041824 */
[----:B------:R-:W2:Y:S01]  /*208c0*/  LDSM.16.MT88.4 R104, [R131+0x1800] ;  /* 0x001800008368783b */ /* 0x000ea20000004200 */
[----:B------:R-:W-:Y:S02]  /*208d0*/  @P0 PRMT R124, R145, 0x5410, RZ ;  /* 0x00005410917c0816 */ /* 0x000fe400000000ff */
[----:B------:R-:W-:Y:S02]  /*208e0*/  ISETP.LE.U32.AND P0, PT, R127, UR9, PT ;  /* 0x000000097f007c0c */ /* 0x000fe4000bf03070 */
[----:B------:R-:W-:Y:S01]  /*208f0*/  F2FP.BF16.F32.PACK_AB R185, R2, R185 ;  /* 0x000000b902b9723e */ /* 0x000fe200000010ff */
[C---:B------:R-:W-:Y:S02]  /*20900*/  HMMA.16816.F32.BF16 R40, R120.reuse, R108, R40 ;  /* 0x0000006c7828723c */ /* 0x040fe40000041828 */
[----:B------:R-:W-:Y:S02]  /*20910*/  STG.E.U16 desc[UR20][R118.64+0x52], R134 ;  /* 0x0000528676007986 */ /* 0x000fe4000c101514 */
[----:B------:R-:W-:Y:S02]  /*20920*/  PRMT R108, R159, 0x7632, R108 ;  /* 0x000076329f6c7816 */ /* 0x000fe4000000006c */
[----:B------:R5:W-:Y:S01]  /*20930*/  STG.E.U16 desc[UR20][R118.64+0x50], R133 ;  /* 0x0000508576007986 */ /* 0x000be2000c101514 */
[----:B------:R-:W-:Y:S01]  /*20940*/  @P4 PRMT R159, R141, 0x5410, RZ ;  /* 0x000054108d9f4816 */ /* 0x000fe200000000ff */
[-C--:B------:R-:W-:Y:S02]  /*20950*/  HMMA.16816.F32.BF16 R44, R120, R110.reuse, R44 ;  /* 0x0000006e782c723c */ /* 0x080fe4000004182c */
[----:B-1----:R1:W2:Y:S01]  /*20960*/  LDL.S16 R144, [R1+0x58] ;  /* 0x0000580001907983 */ /* 0x0022a20000100600 */
[----:B---3--:R-:W-:Y:S02]  /*20970*/  LOP3.LUT R128, R135, 0xff, RZ, 0xc0, !PT ;  /* 0x000000ff87807812 */ /* 0x008fe400078ec0ff */
[----:B------:R-:W-:Y:S01]  /*20980*/  PRMT R2, R3, 0x7632, R2 ;  /* 0x0000763203027816 */ /* 0x000fe20000000002 */
[----:B----4-:R1:W3:Y:S01]  /*20990*/  LDL.S16 R126, [R1+0x5c] ;  /* 0x00005c00017e7983 */ /* 0x0102e20000100600 */
[----:B------:R-:W-:Y:S01]  /*209a0*/  ISETP.LE.U32.AND P1, PT, R128, UR9, PT ;  /* 0x0000000980007c0c */ /* 0x000fe2000bf23070 */
[C---:B------:R-:W-:Y:S02]  /*209b0*/  HMMA.16816.F32.BF16 R48, R112.reuse, R110, R48 ;  /* 0x0000006e7030723c */ /* 0x040fe40000041830 */
[----:B------:R4:W-:Y:S02]  /*209c0*/  STL [R1+0x150], R125 ;  /* 0x0001507d01007387 */ /* 0x0009e40000100800 */
[----:B------:R-:W-:Y:S02]  /*209d0*/  @P5 PRMT R108, R130, 0x5410, RZ ;  /* 0x00005410826c5816 */ /* 0x000fe400000000ff */
[----:B------:R1:W3:Y:S01]  /*209e0*/  LDL.S16 R148, [R1+0x64] ;  /* 0x0000640001947983 */ /* 0x0002e20000100600 */
[----:B------:R-:W-:Y:S02]  /*209f0*/  PRMT R130, R0, 0x5410, R116 ;  /* 0x0000541000827816 */ /* 0x000fe40000000074 */
[----:B------:R-:W-:Y:S01]  /*20a00*/  PRMT R138, R136, 0x7772, RZ ;  /* 0x00007772888a7816 */ /* 0x000fe200000000ff */
[----:B------:R1:W3:Y:S01]  /*20a10*/  LDL.S16 R147, [R1+0x60] ;  /* 0x0000600001937983 */ /* 0x0002e20000100600 */
[----:B------:R-:W-:Y:S02]  /*20a20*/  LOP3.LUT R179, R185, R179, RZ, 0xc0, !PT ;  /* 0x000000b3b9b37212 */ /* 0x000fe400078ec0ff */
[----:B------:R-:W-:Y:S01]  /*20a30*/  PRMT R172, R128, 0x5410, R172 ;  /* 0x0000541080ac7816 */ /* 0x000fe200000000ac */
[----:B-----5:R-:W-:Y:S01]  /*20a40*/  IMAD.WIDE R118, R197, 0x70, R118 ;  /* 0x00000070c5767825 */ /* 0x020fe200078e0276 */
[-C--:B--2---:R-:W-:Y:S03]  /*20a50*/  HMMA.16816.F32.BF16 R52, R112, R104.reuse, R52 ;  /* 0x000000687034723c */ /* 0x084fe60000041834 */
[--C-:B------:R-:W-:Y:S01]  /*20a60*/  HSET2.LE.AND R172, R172, R214.reuse, PT ;  /* 0x000000d6acac7233 */ /* 0x100fe20003803000 */
[----:B------:R2:W-:Y:S04]  /*20a70*/  STG.E.U16 desc[UR20][R118.64+0x52], R124 ;  /* 0x0000527c76007986 */ /* 0x0005e8000c101514 */
[C---:B------:R-:W-:Y:S01]  /*20a80*/  HMMA.16816.F32.BF16 R56, R120.reuse, R104, R56 ;  /* 0x000000687838723c */ /* 0x040fe20000041838 */
[----:B------:R-:W-:Y:S03]  /*20a90*/  STG.E.U16 desc[UR20][R118.64+0x50], R158 ;  /* 0x0000509e76007986 */ /* 0x000fe6000c101514 */
[----:B----4-:R-:W-:Y:S01]  /*20aa0*/  LOP3.LUT R125, R117, 0xff, RZ, 0xc0, !PT ;  /* 0x000000ff757d7812 */ /* 0x010fe200078ec0ff */
[----:B------:R-:W-:Y:S01]  /*20ab0*/  STG.E.U16 desc[UR20][R194.64+0x50], R159 ;  /* 0x0000509fc2007986 */ /* 0x000fe2000c101514 */
[----:B------:R-:W-:Y:S01]  /*20ac0*/  IMAD.WIDE R104, R197, -0x70, R118 ;  /* 0xffffff90c5687825 */ /* 0x000fe200078e0276 */
[----:B------:R-:W-:Y:S01]  /*20ad0*/  LOP3.LUT R172, R130, R172, RZ, 0xc0, !PT ;  /* 0x000000ac82ac7212 */ /* 0x000fe200078ec0ff */
[-C--:B------:R-:W-:Y:S01]  /*20ae0*/  HMMA.16816.F32.BF16 R60, R120, R106.reuse, R60 ;  /* 0x0000006a783c723c */ /* 0x080fe2000004183c */
[----:B------:R-:W-:Y:S02]  /*20af0*/  STG.E.U16 desc[UR20][R194.64+0x52], R108 ;  /* 0x0000526cc2007986 */ /* 0x000fe4000c101514 */
[C---:B------:R-:W-:Y:S02]  /*20b00*/  ISETP.LE.U32.AND P5, PT, R125.reuse, UR9, PT ;  /* 0x000000097d007c0c */ /* 0x040fe4000bfa3070 */
[----:B------:R-:W-:Y:S03]  /*20b10*/  PRMT R176, R125, 0x5410, R176 ;  /* 0x000054107db07816 */ /* 0x000fe600000000b0 */
[C---:B------:R-:W-:Y:S04]  /*20b20*/  HMMA.16816.F32.BF16 R64, R112.reuse, R106, R64 ;  /* 0x0000006a7040723c */ /* 0x040fe80000041840 */
[--C-:B------:R-:W-:Y:S02]  /*20b30*/  HSET2.LE.AND R176, R176, R214.reuse, PT ;  /* 0x000000d6b0b07233 */ /* 0x100fe40003803000 */
[----:B--2---:R-:W-:Y:S02]  /*20b40*/  PRMT R124, R117, 0x7632, R124 ;  /* 0x00007632757c7816 */ /* 0x004fe4000000007c */
[----:B------:R-:W-:Y:S02]  /*20b50*/  SHF.R.U32.HI R117, RZ, 0x18, R117 ;  /* 0x00000018ff757819 */ /* 0x000fe40000011675 */
[----:B------:R-:W-:Y:S04]  /*20b60*/  LOP3.LUT R124, R124, 0xff, RZ, 0xc0, !PT ;  /* 0x000000ff7c7c7812 */ /* 0x000fe800078ec0ff */
[----:B------:R-:W-:Y:S05]  /*20b70*/  PRMT R177, R124, 0x5410, R117 ;  /* 0x000054107cb17816 */ /* 0x000fea0000000075 */
[----:B------:R-:W-:Y:S05]  /*20b80*/  HSET2.LE.AND R177, R177, R214, PT ;  /* 0x000000d6b1b17233 */ /* 0x000fea0003803000 */
[----:B------:R-:W-:Y:S01]  /*20b90*/  LOP3.LUT R177, R160, R177, RZ, 0xc0, !PT ;  /* 0x000000b1a0b17212 */ /* 0x000fe200078ec0ff */
[----:B------:R-:W-:Y:S02]  /*20ba0*/  @!P6 HFMA2.BF16_V2 R144, -RZ.H0_H0, RZ.H0_H0, -R116.H0_H0 ;  /* 0x200000ffff90e231 */ /* 0x000fe40000340974 */
[----:B---3--:R-:W-:Y:S03]  /*20bb0*/  @!P1 HFMA2.BF16_V2 R126, -RZ.H0_H0, RZ.H0_H0, -R0.H0_H0 ;  /* 0x200000ffff7e9231 */ /* 0x008fe60000340900 */
[----:B------:R-:W-:Y:S02]  /*20bc0*/  PRMT R129, R144, 0x7610, R129 ;  /* 0x0000761090817816 */ /* 0x000fe40000000081 */
[----:B------:R2:W-:Y:S01]  /*20bd0*/  @!P1 STL.S16 [R1+0x5c], R126 ;  /* 0x00005c7e01009387 */ /* 0x0005e20000100600 */
[----:B------:R-:W-:Y:S01]  /*20be0*/  PRMT R109, R126, 0x7610, R109 ;  /* 0x000076107e6d7816 */ /* 0x000fe2000000006d */
[----:B------:R-:W-:Y:S02]  /*20bf0*/  @!P0 HFMA2.BF16_V2 R148, -RZ.H0_H0, RZ.H0_H0, -R3.H0_H0 ;  /* 0x200000ffff948231 */ /* 0x000fe40000340903 */
[----:B------:R3:W-:Y:S01]  /*20c00*/  @!P6 STL.S16 [R1+0x58], R144 ;  /* 0x000058900100e387 */ /* 0x0007e20000100600 */
[----:B------:R-:W-:Y:S02]  /*20c10*/  @!P6 PRMT R116, R129, 0x5410, RZ ;  /* 0x000054108174e816 */ /* 0x000fe400000000ff */
[----:B------:R-:W-:Y:S01]  /*20c20*/  PRMT R129, R3, 0x5410, R2 ;  /* 0x0000541003817816 */ /* 0x000fe20000000002 */
[----:B------:R1:W4:Y:S01]  /*20c30*/  LDL.S16 R146, [R1+0x54] ;  /* 0x0000540001927983 */ /* 0x0003220000100600 */
[----:B------:R-:W-:Y:S02]  /*20c40*/  PRMT R134, R148, 0x7610, R134 ;  /* 0x0000761094867816 */ /* 0x000fe40000000086 */
[----:B------:R-:W-:Y:S01]  /*20c50*/  @!P1 PRMT R0, R109, 0x5410, RZ ;  /* 0x000054106d009816 */ /* 0x000fe200000000ff */
[----:B------:R1:W5:Y:S01]  /*20c60*/  LDL.S16 R145, [R1+0x50] ;  /* 0x0000500001917983 */ /* 0x0003620000100600 */
[----:B------:R-:W-:Y:S02]  /*20c70*/  @!P0 PRMT R3, R134, 0x5410, RZ ;  /* 0x0000541086038816 */ /* 0x000fe400000000ff */
[----:B------:R-:W-:Y:S01]  /*20c80*/  ISETP.LE.U32.AND P1, PT, R124, UR9, PT ;  /* 0x000000097c007c0c */ /* 0x000fe2000bf23070 */
[----:B------:R1:W5:Y:S01]  /*20c90*/  LDL.S16 R141, [R1+0x48] ;  /* 0x00004800018d7983 */ /* 0x0003620000100600 */
[----:B------:R-:W-:Y:S03]  /*20ca0*/  ISETP.LE.U32.AND P6, PT, R117, UR9, PT ;  /* 0x0000000975007c0c */ /* 0x000fe6000bfc3070 */
[----:B------:R1:W-:Y:S04]  /*20cb0*/  STG.E.U16 desc[UR20][R192.64+0x60], R0 ;  /* 0x00006000c0007986 */ /* 0x0003e8000c101514 */
[----:B------:R1:W-:Y:S01]  /*20cc0*/  STG.E.U16 desc[UR20][R192.64+0x62], R116 ;  /* 0x00006274c0007986 */ /* 0x0003e2000c101514 */
[----:B--2---:R-:W-:Y:S03]  /*20cd0*/  SHF.R.U32.HI R126, RZ, 0x18, R135 ;  /* 0x00000018ff7e7819 */ /* 0x004fe60000011687 */
[----:B------:R2:W-:Y:S01]  /*20ce0*/  STG.E.U16 desc[UR20][R104.64+0x60], R3 ;  /* 0x0000600368007986 */ /* 0x0005e2000c101514 */
[----:B------:R-:W-:Y:S02]  /*20cf0*/  ISETP.LE.U32.AND P4, PT, R126, UR9, PT ;  /* 0x000000097e007c0c */ /* 0x000fe4000bf83070 */
[----:B------:R-:W-:Y:S01]  /*20d00*/  PRMT R173, R127, 0x5410, R126 ;  /* 0x000054107fad7816 */ /* 0x000fe2000000007e */
[----:B---3--:R3:W3:Y:S04]  /*20d10*/  LDL.S16 R144, [R1+0x4c] ;  /* 0x00004c0001907983 */ /* 0x0086e80000100600 */
[----:B------:R-:W-:Y:S01]  /*20d20*/  @!P0 STL.S16 [R1+0x64], R148 ;  /* 0x0000649401008387 */ /* 0x000fe20000100600 */
[----:B------:R-:W-:Y:S02]  /*20d30*/  ISETP.GT.U32.AND P0, PT, R140, UR9, PT ;  /* 0x000000098c007c0c */ /* 0x000fe4000bf04070 */
[----:B------:R-:W-:Y:S01]  /*20d40*/  HSET2.LE.AND R173, R173, R214, PT ;  /* 0x000000d6adad7233 */ /* 0x000fe20003803000 */
[----:B------:R-:W2:Y:S02]  /*20d50*/  LDSM.16.MT88.4 R108, [R209+0xb800] ;  /* 0x00b80000d16c783b */ /* 0x000ea40000004200 */
[----:B------:R-:W-:Y:S02]  /*20d60*/  @!P4 HFMA2.BF16_V2 R147, -RZ.H0_H0, RZ.H0_H0, -R2.H0_H0 ;  /* 0x200000ffff93c231 */ /* 0x000fe40000340902 */
[----:B------:R-:W-:Y:S03]  /*20d70*/  LOP3.LUT R173, R129, R173, RZ, 0xc0, !PT ;  /* 0x000000ad81ad7212 */ /* 0x000fe600078ec0ff */
[----:B------:R-:W-:Y:S01]  /*20d80*/  PRMT R133, R147, 0x7610, R133 ;  /* 0x0000761093857816 */ /* 0x000fe20000000085 */
[----:B------:R-:W-:Y:S01]  /*20d90*/  @!P4 STL.S16 [R1+0x60], R147 ;  /* 0x000060930100c387 */ /* 0x000fe20000100600 */
[----:B-1----:R-:W-:Y:S02]  /*20da0*/  PRMT R0, R161, 0x7632, R0 ;  /* 0x00007632a1007816 */ /* 0x002fe40000000000 */
[----:B------:R-:W-:Y:S01]  /*20db0*/  @!P4 PRMT R2, R133, 0x5410, RZ ;  /* 0x000054108502c816 */ /* 0x000fe200000000ff */
[----:B------:R1:W3:Y:S01]  /*20dc0*/  LDL.S16 R134, [R1+0x44] ;  /* 0x0000440001867983 */ /* 0x0002e20000100600 */
[----:B------:R-:W-:Y:S02]  /*20dd0*/  PRMT R116, R160, 0x7632, R116 ;  /* 0x00007632a0747816 */ /* 0x000fe40000000074 */
[----:B--2---:R-:W-:Y:S01]  /*20de0*/  LOP3.LUT R3, R143, 0xff, RZ, 0xc0, !PT ;  /* 0x000000ff8f037812 */ /* 0x004fe200078ec0ff */
[----:B------:R2:W-:Y:S01]  /*20df0*/  STG.E.U16 desc[UR20][R104.64+0x62], R2 ;  /* 0x0000620268007986 */ /* 0x0005e2000c101514 */
[----:B------:R-:W-:Y:S03]  /*20e00*/  ISETP.GT.U32.AND P4, PT, R139, UR9, PT ;  /* 0x000000098b007c0c */ /* 0x000fe6000bf84070 */
[----:B------:R1:W3:Y:S04]  /*20e10*/  LDL.S16 R133, [R1+0x40] ;  /* 0x0000400001857983 */ /* 0x0002e80000100600 */
[----:B------:R-:W-:Y:S01]  /*20e20*/  LDSM.16.MT88.4 R124, [R131+0xc00] ;  /* 0x000c0000837c783b */ /* 0x000fe20000004200 */
[-C--:B------:R-:W-:Y:S03]  /*20e30*/  HMMA.16816.F32.BF16 R68, R112, R108.reuse, R68 ;  /* 0x0000006c7044723c */ /* 0x080fe60000041844 */
[----:B--2---:R-:W-:Y:S05]  /*20e40*/  PRMT R2, R161, 0x7610, R2 ;  /* 0x00007610a1027816 */ /* 0x004fea0000000002 */
[C---:B------:R-:W-:Y:S04]  /*20e50*/  HMMA.16816.F32.BF16 R72, R120.reuse, R108, R72 ;  /* 0x0000006c7848723c */ /* 0x040fe80000041848 */
[----:B------:R-:W-:Y:S04]  /*20e60*/  IMAD.MOV.U32 R108, RZ, RZ, R161 ;  /* 0x000000ffff6c7224 */ /* 0x000fe800078e00a1 */
[-C--:B------:R-:W-:Y:S03]  /*20e70*/  HMMA.16816.F32.BF16 R76, R120, R110.reuse, R76 ;  /* 0x0000006e784c723c */ /* 0x080fe6000004184c */
[----:B------:R-:W-:Y:S02]  /*20e80*/  LOP3.LUT R176, R108, R176, RZ, 0xc0, !PT ;  /* 0x000000b06cb07212 */ /* 0x000fe400078ec0ff */
[----:B------:R-:W-:Y:S03]  /*20e90*/  PRMT R108, R138, 0x5410, R187 ;  /* 0x000054108a6c7816 */ /* 0x000fe600000000bb */
[C---:B------:R-:W-:Y:S04]  /*20ea0*/  HMMA.16816.F32.BF16 R80, R112.reuse, R110, R80 ;  /* 0x0000006e7050723c */ /* 0x040fe80000041850 */
[----:B------:R-:W-:Y:S05]  /*20eb0*/  LOP3.LUT R175, R108, 0xff00ff, RZ, 0xc0, !PT ;  /* 0x00ff00ff6caf7812 */ /* 0x000fea00078ec0ff */
[----:B------:R-:W-:Y:S01]  /*20ec0*/  HSET2.LE.AND R175, R175, R214, PT ;  /* 0x000000d6afaf7233 */ /* 0x000fe20003803000 */
[--C-:B----4-:R-:W-:Y:S02]  /*20ed0*/  @!P5 HFMA2.BF16_V2 R146, -RZ.H0_H0, RZ.H0_H0, -R161.reuse.H0_H0 ;  /* 0x200000ffff92d231 */ /* 0x110fe400003409a1 */
[----:B-----5:R-:W-:Y:S03]  /*20ee0*/  @!P3 HFMA2.BF16_V2 R145, -RZ.H0_H0, RZ.H0_H0, -R161.H1_H1 ;  /* 0x200000ffff91b231 */ /* 0x020fe600003609a1 */
[----:B------:R-:W-:Y:S01]  /*20ef0*/  @!P5 STL.S16 [R1+0x54], R146 ;  /* 0x000054920100d387 */ /* 0x000fe20000100600 */
[----:B------:R-:W-:Y:S01]  /*20f00*/  PRMT R132, R146, 0x7610, R132 ;  /* 0x0000761092847816 */ /* 0x000fe20000000084 */
[--C-:B------:R-:W-:Y:S02]  /*20f10*/  @!P6 HFMA2.BF16_V2 R141, -RZ.H0_H0, RZ.H0_H0, -R160.reuse.H1_H1 ;  /* 0x200000ffff8de231 */ /* 0x100fe400003609a0 */
[----:B------:R-:W-:Y:S01]  /*20f20*/  @!P3 STL.S16 [R1+0x50], R145 ;  /* 0x000050910100b387 */ /* 0x000fe20000100600 */
[----:B------:R-:W-:Y:S02]  /*20f30*/  @!P5 PRMT R2, R132, 0x5410, RZ ;  /* 0x000054108402d816 */ /* 0x000fe400000000ff */
[----:B------:R-:W-:Y:S02]  /*20f40*/  ISETP.LE.U32.AND P5, PT, R3, UR9, PT ;  /* 0x0000000903007c0c */ /* 0x000fe4000bfa3070 */
[----:B------:R-:W-:Y:S02]  /*20f50*/  PRMT R118, R141, 0x7610, R118 ;  /* 0x000076108d767816 */ /* 0x000fe40000000076 */
[----:B------:R-:W-:Y:S02]  /*20f60*/  PRMT R136, R145, 0x7610, R136 ;  /* 0x0000761091887816 */ /* 0x000fe40000000088 */
[----:B------:R-:W-:Y:S02]  /*20f70*/  @!P6 PRMT R116, R118, 0x5410, RZ ;  /* 0x000054107674e816 */ /* 0x000fe400000000ff */
[----:B------:R-:W-:Y:S02]  /*20f80*/  @!P3 PRMT R0, R136, 0x5410, RZ ;  /* 0x000054108800b816 */ /* 0x000fe400000000ff */
[----:B------:R-:W-:Y:S01]  /*20f90*/  ISETP.GT.U32.AND P3, PT, R178, UR9, PT ;  /* 0x00000009b2007c0c */ /* 0x000fe2000bf64070 */
[----:B---3--:R-:W-:Y:S01]  /*20fa0*/  @!P1 HFMA2.BF16_V2 R144, -RZ.H0_H0, RZ.H0_H0, -R160.H0_H0 ;  /* 0x200000ffff909231 */ /* 0x008fe200003409a0 */
[----:B------:R-:W-:Y:S02]  /*20fb0*/  PRMT R178, R3, 0x5410, R178 ;  /* 0x0000541003b27816 */ /* 0x000fe400000000b2 */
[----:B------:R-:W-:Y:S02]  /*20fc0*/  PRMT R3, R181, 0x7610, R3 ;  /* 0x00007610b5037816 */ /* 0x000fe40000000003 */
[----:B------:R-:W-:Y:S01]  /*20fd0*/  @!P1 STL.S16 [R1+0x4c], R144 ;  /* 0x00004c9001009387 */ /* 0x000fe20000100600 */
[----:B------:R-:W-:Y:S02]  /*20fe0*/  PRMT R135, R144, 0x7610, R135 ;  /* 0x0000761090877816 */ /* 0x000fe40000000087 */
[----:B------:R-:W-:Y:S01]  /*20ff0*/  HSET2.LE.AND R178, R178, R214, PT ;  /* 0x000000d6b2b27233 */ /* 0x000fe20003803000 */
[----:B------:R2:W-:Y:S04]  /*21000*/  @!P6 STL.S16 [R1+0x48], R141 ;  /* 0x0000488d0100e387 */ /* 0x0005e80000100600 */
[----:B------:R1:W3:Y:S04]  /*21010*/  LDL.S16 R132, [R1+0x3c] ;  /* 0x00003c0001847983 */ /* 0x0002e80000100600 */
[----:B------:R1:W4:Y:S01]  /*21020*/  LDL.S16 R119, [R1+0x38] ;  /* 0x0000380001777983 */ /* 0x0003220000100600 */
[--C-:B------:R-:W-:Y:S03]  /*21030*/  @!P5 HFMA2.BF16_V2 R134, -RZ.H0_H0, RZ.H0_H0, -R186.reuse.H0_H0 ;  /* 0x200000ffff86d231 */ /* 0x100fe600003409ba */
[----:B------:R1:W5:Y:S04]  /*21040*/  LDL.S16 R118, [R1+0x34] ;  /* 0x0000340001767983 */ /* 0x0003680000100600 */
[----:B------:R-:W-:Y:S01]  /*21050*/  @!P5 STL.S16 [R1+0x44], R134 ;  /* 0x000044860100d387 */ /* 0x000fe20000100600 */
[----:B------:R-:W-:Y:S01]  /*21060*/  PRMT R196, R134, 0x7610, R196 ;  /* 0x0000761086c47816 */ /* 0x000fe200000000c4 */
[----:B------:R-:W-:Y:S02]  /*21070*/  @P3 HFMA2.BF16_V2 R133, -RZ.H0_H0, RZ.H0_H0, -R186.H1_H1 ;  /* 0x200000ffff853231 */ /* 0x000fe400003609ba */
[----:B------:R1:W5:Y:S04]  /*21080*/  LDL.S16 R109, [R1+0x30] ;  /* 0x00003000016d7983 */ /* 0x0003680000100600 */
[----:B------:R-:W-:Y:S01]  /*21090*/  @P3 STL.S16 [R1+0x40], R133 ;  /* 0x0000408501003387 */ /* 0x000fe20000100600 */
[----:B--2---:R-:W-:Y:S01]  /*210a0*/  IMAD.WIDE R140, R197, 0x70, R104 ;  /* 0x00000070c58c7825 */ /* 0x004fe200078e0268 */
[----:B------:R-:W-:Y:S02]  /*210b0*/  PRMT R191, R133, 0x7610, R191 ;  /* 0x0000761085bf7816 */ /* 0x000fe400000000bf */
[----:B------:R-:W2:Y:S08]  /*210c0*/  LDSM.16.MT88.4 R104, [R131+0x2800] ;  /* 0x002800008368783b */ /* 0x000eb00000004200 */
[----:B------:R1:W-:Y:S04]  /*210d0*/  STG.E.U16 desc[UR20][R140.64+0x62], R0 ;  /* 0x000062008c007986 */ /* 0x0003e8000c101514 */
[----:B------:R2:W-:Y:S04]  /*210e0*/  STG.E.U16 desc[UR20][R140.64+0x60], R2 ;  /* 0x000060028c007986 */ /* 0x0005e8000c101514 */
[----:B------:R-:W-:Y:S01]  /*210f0*/  STG.E.U16 desc[UR20][R194.64+0x62], R116 ;  /* 0x00006274c2007986 */ /* 0x000fe2000c101514 */
[----:B-1----:R-:W-:Y:S04]  /*21100*/  LOP3.LUT R0, R142, 0xff, RZ, 0xc0, !PT ;  /* 0x000000ff8e007812 */ /* 0x002fe800078ec0ff */
[C---:B------:R-:W-:Y:S01]  /*21110*/  ISETP.LE.U32.AND P6, PT, R0.reuse, UR9, PT ;  /* 0x0000000900007c0c */ /* 0x040fe2000bfc3070 */
[-C--:B--2---:R-:W-:Y:S03]  /*21120*/  HMMA.16816.F32.BF16 R84, R112, R104.reuse, R84 ;  /* 0x000000687054723c */ /* 0x084fe60000041854 */
[----:B------:R-:W-:Y:S02]  /*21130*/  PRMT R174, R0, 0x5410, R137 ;  /* 0x0000541000ae7816 */ /* 0x000fe40000000089 */
[----:B------:R-:W-:Y:S02]  /*21140*/  PRMT R0, R180, 0x7610, R0 ;  /* 0x00007610b4007816 */ /* 0x000fe40000000000 */
[----:B------:R-:W-:Y:S01]  /*21150*/  PRMT R2, R160, 0x7610, R2 ;  /* 0x00007610a0027816 */ /* 0x000fe20000000002 */
[C---:B------:R-:W-:Y:S04]  /*21160*/  HMMA.16816.F32.BF16 R88, R120.reuse, R104, R88 ;  /* 0x000000687858723c */ /* 0x040fe80000041858 */
[----:B------:R-:W-:Y:S02]  /*21170*/  @!P1 PRMT R2, R135, 0x5410, RZ ;  /* 0x0000541087029816 */ /* 0x000fe400000000ff */
[----:B------:R-:W-:Y:S02]  /*21180*/  ISETP.GT.U32.AND P1, PT, R137, UR9, PT ;  /* 0x0000000989007c0c */ /* 0x000fe4000bf24070 */
[-C--:B------:R-:W-:Y:S01]  /*21190*/  HMMA.16816.F32.BF16 R92, R120, R106.reuse, R92 ;  /* 0x0000006a785c723c */ /* 0x080fe2000004185c */
[----:B------:R1:W-:Y:S02]  /*211a0*/  STG.E.U16 desc[UR20][R194.64+0x60], R2 ;  /* 0x00006002c2007986 */ /* 0x0003e4000c101514 */
[----:B------:R-:W-:Y:S05]  /*211b0*/  HSET2.LE.AND R174, R174, R214, PT ;  /* 0x000000d6aeae7233 */ /* 0x000fea0003803000 */
[----:B------:R-:W-:Y:S04]  /*211c0*/  HMMA.16816.F32.BF16 R96, R112, R106, R96 ;  /* 0x0000006a7060723c */ /* 0x000fe80000041860 */
[----:B-1----:R-:W-:Y:S02]  /*211d0*/  PRMT R2, R180, 0x7632, R2 ;  /* 0x00007632b4027816 */ /* 0x002fe40000000002 */
[----:B------:R-:W-:Y:S02]  /*211e0*/  LDSM.16.MT88.4 R180, [R131+0x2c00] ;  /* 0x002c000083b4783b */ /* 0x000fe40000004200 */
[----:B------:R-:W-:Y:S04]  /*211f0*/  PRMT R128, R0, 0x5410, R2 ;  /* 0x0000541000807816 */ /* 0x000fe80000000002 */
[----:B------:R-:W-:Y:S01]  /*21200*/  LOP3.LUT R174, R128, R174, RZ, 0xc0, !PT ;  /* 0x000000ae80ae7212 */ /* 0x000fe200078ec0ff */
[--C-:B---3--:R-:W-:Y:S02]  /*21210*/  @P0 HFMA2.BF16_V2 R132, -RZ.H0_H0, RZ.H0_H0, -R185.reuse.H0_H0 ;  /* 0x200000ffff840231 */ /* 0x108fe400003409b9 */
[----:B----4-:R-:W-:Y:S03]  /*21220*/  @P4 HFMA2.BF16_V2 R119, -RZ.H0_H0, RZ.H0_H0, -R185.H1_H1 ;  /* 0x200000ffff774231 */ /* 0x010fe600003609b9 */
[----:B------:R-:W-:Y:S01]  /*21230*/  @P0 STL.S16 [R1+0x3c], R132 ;  /* 0x00003c8401000387 */ /* 0x000fe20000100600 */
[----:B------:R-:W-:Y:S01]  /*21240*/  PRMT R190, R132, 0x7610, R190 ;  /* 0x0000761084be7816 */ /* 0x000fe200000000be */
[----:B-----5:R-:W-:Y:S02]  /*21250*/  @!P6 HFMA2.BF16_V2 R118, -RZ.H0_H0, RZ.H0_H0, -R0.H0_H0 ;  /* 0x200000ffff76e231 */ /* 0x020fe40000340900 */
[----:B------:R-:W-:Y:S01]  /*21260*/  @P4 STL.S16 [R1+0x38], R119 ;  /* 0x0000387701004387 */ /* 0x000fe20000100600 */
[----:B------:R-:W-:Y:S03]  /*21270*/  PRMT R189, R119, 0x7610, R189 ;  /* 0x0000761077bd7816 */ /* 0x000fe600000000bd */
[----:B------:R-:W-:Y:S01]  /*21280*/  @!P6 STL.S16 [R1+0x34], R118 ;  /* 0x000034760100e387 */ /* 0x000fe20000100600 */
[----:B------:R-:W-:Y:S01]  /*21290*/  PRMT R110, R118, 0x7610, R110 ;  /* 0x00007610766e7816 */ /* 0x000fe2000000006e */
[----:B------:R-:W-:Y:S02]  /*212a0*/  @P1 HFMA2.BF16_V2 R109, -RZ.H0_H0, RZ.H0_H0, -R2.H0_H0 ;  /* 0x200000ffff6d1231 */ /* 0x000fe40000340902 */
[----:B------:R1:W2:Y:S01]  /*212b0*/  LDL.S16 R136, [R1+0x2c] ;  /* 0x00002c0001887983 */ /* 0x0002a20000100600 */
[----:B------:R-:W-:Y:S02]  /*212c0*/  @!P6 PRMT R0, R110, 0x5410, RZ ;  /* 0x000054106e00e816 */ /* 0x000fe400000000ff */
[----:B------:R-:W-:Y:S01]  /*212d0*/  ISETP.GT.U32.AND P6, PT, R138, UR9, PT ;  /* 0x000000098a007c0c */ /* 0x000fe2000bfc4070 */
[----:B------:R-:W-:Y:S01]  /*212e0*/  @P1 STL.S16 [R1+0x30], R109 ;  /* 0x0000306d01001387 */ /* 0x000fe20000100600 */
[----:B------:R-:W-:Y:S03]  /*212f0*/  PRMT R104, R109, 0x7610, R104 ;  /* 0x000076106d687816 */ /* 0x000fe60000000068 */
[----:B------:R1:W3:Y:S01]  /*21300*/  LDL.S16 R198, [R1+0x28] ;  /* 0x0000280001c67983 */ /* 0x0002e20000100600 */
[----:B------:R-:W-:Y:S02]  /*21310*/  @P1 PRMT R2, R104, 0x5410, RZ ;  /* 0x0000541068021816 */ /* 0x000fe400000000ff */
[----:B------:R-:W-:Y:S01]  /*21320*/  ISETP.GT.U32.AND P1, PT, R187, UR9, PT ;  /* 0x00000009bb007c0c */ /* 0x000fe2000bf24070 */
[----:B------:R-:W4:Y:S08]  /*21330*/  LDSM.16.MT88.4 R132, [R209+0x9c00] ;  /* 0x009c0000d184783b */ /* 0x000f300000004200 */
[----:B------:R5:W-:Y:S04]  /*21340*/  STG.E.U16 desc[UR20][R192.64+0x70], R0 ;  /* 0x00007000c0007986 */ /* 0x000be8000c101514 */
[----:B------:R-:W-:Y:S08]  /*21350*/  LDSM.16.MT88.4 R108, [R131+0x1c00] ;  /* 0x001c0000836c783b */ /* 0x000ff00000004200 */
[----:B------:R-:W1:Y:S08]  /*21360*/  LDSM.16.MT88.4 R116, [R209+0xac00] ;  /* 0x00ac0000d174783b */ /* 0x000e700000004200 */
[----:B------:R-:W1:Y:S01]  /*21370*/  LDSM.16.MT88.4 R104, [R209+0xbc00] ;  /* 0x00bc0000d168783b */ /* 0x000e620000004200 */
[----:B-----5:R-:W-:Y:S07]  /*21380*/  PRMT R0, R3, 0x5410, R184 ;  /* 0x0000541003007816 */ /* 0x020fee00000000b8 */
[----:B------:R5:W-:Y:S01]  /*21390*/  STG.E.U16 desc[UR20][R192.64+0x72], R2 ;  /* 0x00007202c0007986 */ /* 0x000be2000c101514 */
[----:B------:R-:W-:Y:S01]  /*213a0*/  LOP3.LUT R175, R0, R175, RZ, 0xc0, !PT ;  /* 0x000000af00af7212 */ /* 0x000fe200078ec0ff */
[----:B------:R-:W-:Y:S05]  /*213b0*/  IMAD.MOV.U32 R0, RZ, RZ, R186 ;  /* 0x000000ffff007224 */ /* 0x000fea00078e00ba */
[----:B------:R-:W-:Y:S02]  /*213c0*/  LOP3.LUT R178, R0, R178, RZ, 0xc0, !PT ;  /* 0x000000b200b27212 */ /* 0x000fe400078ec0ff */
[----:B------:R-:W-:Y:S02]  /*213d0*/  PRMT R0, R185, 0x7632, R0 ;  /* 0x00007632b9007816 */ /* 0x000fe40000000000 */
[----:B------:R-:W-:Y:S02]  /*213e0*/  @P4 PRMT R0, R189, 0x5410, RZ ;  /* 0x00005410bd004816 */ /* 0x000fe400000000ff */
[----:B------:R-:W-:Y:S02]  /*213f0*/  @P0 PRMT R185, R190, 0x5410, RZ ;  /* 0x00005410beb90816 */ /* 0x000fe400000000ff */
[----:B------:R-:W-:Y:S04]  /*21400*/  IADD3 R249, P0, PT, R192, -0x80, RZ ;  /* 0xffffff80c0f97810 */ /* 0x000fe80007f1e0ff */
[----:B------:R-:W-:Y:S02]  /*21410*/  IADD3.X R248, PT, PT, R193, -0x1, RZ, P0, !PT ;  /* 0xffffffffc1f87810 */ /* 0x000fe400007fe4ff */
[----:B-----5:R-:W-:Y:S02]  /*21420*/  PRMT R2, R186, 0x7632, R2 ;  /* 0x00007632ba027816 */ /* 0x020fe40000000002 */
[----:B------:R-:W-:Y:S02]  /*21430*/  @!P5 PRMT R186, R196, 0x5410, RZ ;  /* 0x00005410c4bad816 */ /* 0x000fe400000000ff */
[----:B------:R-:W-:Y:S01]  /*21440*/  @P3 PRMT R2, R191, 0x5410, RZ ;  /* 0x00005410bf023816 */ /* 0x000fe200000000ff */
[----:B--2---:R-:W-:Y:S05]  /*21450*/  @P6 HFMA2.BF16_V2 R136, -RZ.H0_H0, RZ.H0_H0, -R3.H0_H0 ;  /* 0x200000ffff886231 */ /* 0x004fea0000340903 */
[----:B------:R4:W-:Y:S01]  /*21460*/  @P6 STL.S16 [R1+0x2c], R136 ;  /* 0x00002c8801006387 */ /* 0x0009e20000100600 */
[----:B------:R-:W-:Y:S01]  /*21470*/  PRMT R142, R136, 0x7610, R142 ;  /* 0x00007610888e7816 */ /* 0x000fe2000000008e */
[----:B---3--:R-:W-:Y:S03]  /*21480*/  @P1 HFMA2.BF16_V2 R198, -RZ.H0_H0, RZ.H0_H0, -R184.H0_H0 ;  /* 0x200000ffffc61231 */ /* 0x008fe600003409b8 */
[----:B------:R-:W-:Y:S02]  /*21490*/  @P6 PRMT R3, R142, 0x5410, RZ ;  /* 0x000054108e036816 */ /* 0x000fe400000000ff */
[----:B------:R-:W-:Y:S01]  /*214a0*/  @P1 STL.S16 [R1+0x28], R198 ;  /* 0x000028c601001387 */ /* 0x000fe20000100600 */
[-C--:B----4-:R-:W-:Y:S05]  /*214b0*/  HMMA.16816.F32.BF16 R136, R172, R132.reuse, R4 ;  /* 0x00000084ac88723c */ /* 0x090fea0000041804 */
[----:B------:R-:W-:Y:S03]  /*214c0*/  IMAD.WIDE R4, R197, -0x70, R140 ;  /* 0xffffff90c5047825 */ /* 0x000fe600078e028c */
[C---:B------:R-:W-:Y:S02]  /*214d0*/  HMMA.16816.F32.BF16 R168, R176.reuse, R132, R8 ;  /* 0x00000084b0a8723c */ /* 0x040fe40000041808 */
[----:B------:R2:W-:Y:S06]  /*214e0*/  STG.E.U16 desc[UR20][R4.64+0x70], R3 ;  /* 0x0000700304007986 */ /* 0x0005ec000c101514 */
[-C--:B------:R-:W-:Y:S08]  /*214f0*/  HMMA.16816.F32.BF16 R164, R176, R134.reuse, R12 ;  /* 0x00000086b0a4723c */ /* 0x080ff0000004180c */
[C---:B------:R-:W-:Y:S08]  /*21500*/  HMMA.16816.F32.BF16 R132, R172.reuse, R134, R16 ;  /* 0x00000086ac84723c */ /* 0x040ff00000041810 */
[-C--:B------:R-:W-:Y:S03]  /*21510*/  HMMA.16816.F32.BF16 R128, R172, R124.reuse, R20 ;  /* 0x0000007cac80723c */ /* 0x080fe60000041814 */
[----:B--2---:R-:W-:Y:S05]  /*21520*/  PRMT R3, R198, 0x7610, R3 ;  /* 0x00007610c6037816 */ /* 0x004fea0000000003 */
[C---:B------:R-:W-:Y:S04]  /*21530*/  HMMA.16816.F32.BF16 R160, R176.reuse, R124, R24 ;  /* 0x0000007cb0a0723c */ /* 0x040fe80000041818 */
[----:B------:R-:W-:Y:S01]  /*21540*/  @P1 PRMT R184, R3, 0x5410, RZ ;  /* 0x0000541003b81816 */ /* 0x000fe200000000ff */
[----:B------:R-:W-:Y:S03]  /*21550*/  IMAD.MOV.U32 R3, RZ, RZ, R102 ;  /* 0x000000ffff037224 */ /* 0x000fe600078e0066 */
[-C--:B------:R-:W-:Y:S01]  /*21560*/  HMMA.16816.F32.BF16 R156, R176, R126.reuse, R28 ;  /* 0x0000007eb09c723c */ /* 0x080fe2000004181c */
[----:B------:R2:W-:Y:S07]  /*21570*/  STG.E.U16 desc[UR20][R4.64+0x72], R184 ;  /* 0x000072b804007986 */ /* 0x0005ee000c101514 */
[C---:B------:R-:W-:Y:S08]  /*21580*/  HMMA.16816.F32.BF16 R124, R172.reuse, R126, R32 ;  /* 0x0000007eac7c723c */ /* 0x040ff00000041820 */
[-C--:B-1----:R-:W-:Y:S08]  /*21590*/  HMMA.16816.F32.BF16 R120, R172, R116.reuse, R36 ;  /* 0x00000074ac78723c */ /* 0x082ff00000041824 */
[C---:B------:R-:W-:Y:S04]  /*215a0*/  HMMA.16816.F32.BF16 R152, R176.reuse, R116, R40 ;  /* 0x00000074b098723c */ /* 0x040fe80000041828 */
[----:B--2---:R-:W-:Y:S04]  /*215b0*/  IMAD.WIDE R4, R197, 0x70, R4 ;  /* 0x00000070c5047825 */ /* 0x004fe800078e0204 */
[-C--:B------:R-:W-:Y:S01]  /*215c0*/  HMMA.16816.F32.BF16 R148, R176, R118.reuse, R44 ;  /* 0x00000076b094723c */ /* 0x080fe2000004182c */
[----:B------:R-:W-:Y:S04]  /*215d0*/  STG.E.U16 desc[UR20][R4.64+0x70], R186 ;  /* 0x000070ba04007986 */ /* 0x000fe8000c101514 */
[----:B------:R-:W-:Y:S03]  /*215e0*/  STG.E.U16 desc[UR20][R4.64+0x72], R2 ;  /* 0x0000720204007986 */ /* 0x000fe6000c101514 */
[C---:B------:R-:W-:Y:S01]  /*215f0*/  HMMA.16816.F32.BF16 R116, R172.reuse, R118, R48 ;  /* 0x00000076ac74723c */ /* 0x040fe20000041830 */
[----:B------:R1:W-:Y:S04]  /*21600*/  STG.E.U16 desc[UR20][R194.64+0x72], R0 ;  /* 0x00007200c2007986 */ /* 0x0003e8000c101514 */
[----:B------:R4:W-:Y:S03]  /*21610*/  STG.E.U16 desc[UR20][R194.64+0x70], R185 ;  /* 0x000070b9c2007986 */ /* 0x0009e6000c101514 */
[-C--:B------:R-:W-:Y:S08]  /*21620*/  HMMA.16816.F32.BF16 R112, R172, R108.reuse, R52 ;  /* 0x0000006cac70723c */ /* 0x080ff00000041834 */
[C---:B------:R-:W-:Y:S08]  /*21630*/  HMMA.16816.F32.BF16 R144, R176.reuse, R108, R56 ;  /* 0x0000006cb090723c */ /* 0x040ff00000041838 */
[-C--:B------:R-:W-:Y:S03]  /*21640*/  HMMA.16816.F32.BF16 R140, R176, R110.reuse, R60 ;  /* 0x0000006eb08c723c */ /* 0x080fe6000004183c */
[----:B-1----:R-:W-:Y:S05]  /*21650*/  IMAD.MOV.U32 R0, RZ, RZ, R103 ;  /* 0x000000ffff007224 */ /* 0x002fea00078e0067 */
[C---:B------:R-:W-:Y:S08]  /*21660*/  HMMA.16816.F32.BF16 R108, R172.reuse, R110, R64 ;  /* 0x0000006eac6c723c */ /* 0x040ff00000041840 */
[-C--:B------:R-:W-:Y:S08]  /*21670*/  HMMA.16816.F32.BF16 R68, R172, R104.reuse, R68 ;  /* 0x00000068ac44723c */ /* 0x080ff00000041844 */
[C---:B------:R-:W-:Y:S04]  /*21680*/  HMMA.16816.F32.BF16 R72, R176.reuse, R104, R72 ;  /* 0x00000068b048723c */ /* 0x040fe80000041848 */
[----:B------:R-:W-:Y:S02]  /*21690*/  IMAD.MOV.U32 R105, RZ, RZ, R100 ;  /* 0x000000ffff697224 */ /* 0x000fe400078e0064 */
[----:B------:R-:W-:Y:S02]  /*216a0*/  IMAD.MOV.U32 R104, RZ, RZ, R101 ;  /* 0x000000ffff687224 */ /* 0x000fe400078e0065 */
[-C--:B------:R-:W-:Y:S08]  /*216b0*/  HMMA.16816.F32.BF16 R76, R176, R106.reuse, R76 ;  /* 0x0000006ab04c723c */ /* 0x080ff0000004184c */
[C---:B------:R-:W-:Y:S08]  /*216c0*/  HMMA.16816.F32.BF16 R80, R172.reuse, R106, R80 ;  /* 0x0000006aac50723c */ /* 0x040ff00000041850 */
[-C--:B------:R-:W-:Y:S08]  /*216d0*/  HMMA.16816.F32.BF16 R84, R172, R180.reuse, R84 ;  /* 0x000000b4ac54723c */ /* 0x080ff00000041854 */
[C---:B------:R-:W-:Y:S08]  /*216e0*/  HMMA.16816.F32.BF16 R88, R176.reuse, R180, R88 ;  /* 0x000000b4b058723c */ /* 0x040ff00000041858 */
[-C--:B------:R-:W-:Y:S08]  /*216f0*/  HMMA.16816.F32.BF16 R92, R176, R182.reuse, R92 ;  /* 0x000000b6b05c723c */ /* 0x080ff0000004185c */
[----:B------:R-:W-:Y:S01]  /*21700*/  HMMA.16816.F32.BF16 R96, R172, R182, R96 ;  /* 0x000000b6ac60723c */ /* 0x000fe20000041860 */
[----:B------:R-:W-:Y:S08]  /*21710*/  @!UPT UIADD3 URZ, UPT, UPT, URZ, URZ, URZ ;  /* 0x000000fffffff290 */ /* 0x000ff0000fffe0ff */
[----:B----4-:R-:W-:Y:S11]  /*21720*/  BRA.U UP0, `(.L_x_795) ;  /* 0xffffff8900fc7547 */ /* 0x010ff6000b83ffff */
.L_x_794:
[----:B------:R-:W3:Y:S01]  /*21730*/  LDL.LU R2, [R1+0x150] ;  /* 0x0001500001027983 */ /* 0x000ee20000300800 */
[----:B-----5:R-:W-:Y:S01]  /*21740*/  SHF.L.U32 R47, R188, 0x3, RZ ;  /* 0x00000003bc2f7819 */ /* 0x020fe200000006ff */
[----:B------:R-:W1:Y:S02]  /*21750*/  LDCU UR4, c[0x0][0x4fc] ;  /* 0x00009f80ff0477ac */ /* 0x000e640008000800 */
[----:B------:R-:W2:Y:S01]  /*21760*/  LDL.LU R9, [R1+0x164] ;  /* 0x0001640001097983 */ /* 0x000ea20000300800 */
[----:B------:R-:W4:Y:S01]  /*21770*/  S2UR UR10, SR_CgaCtaId ;  /* 0x00000000000a79c3 */ /* 0x000f220000008800 */
[----:B------:R-:W-:Y:S02]  /*21780*/  UISETP.NE.AND UP3, UPT, UR18, -0x1, UPT ;  /* 0xffffffff1200788c */ /* 0x000fe4000bf65270 */
[----:B------:R-:W4:Y:S05]  /*21790*/  LDL.LU R8, [R1+0x160] ;  /* 0x0001600001087983 */ /* 0x000f2a0000300800 */
[----:B------:R-:W1:Y:S01]  /*217a0*/  S2UR UR11, SR_CTAID.Y ;  /* 0x00000000000b79c3 */ /* 0x000e620000002600 */
[----:B------:R-:W4:Y:S01]  /*217b0*/  LDL.LU R7, [R1+0x168] ;  /* 0x0001680001077983 */ /* 0x000f220000300800 */
[----:B------:R-:W1:Y:S03]  /*217c0*/  LDCU.U8 UR6, c[0x0][0x549] ;  /* 0x0000a920ff0677ac */ /* 0x000e660008000000 */
[----:B------:R-:W4:Y:S01]  /*217d0*/  LDL.LU R6, [R1+0x17c] ;  /* 0x00017c0001067983 */ /* 0x000f220000300800 */
[----:B------:R-:W1:Y:S01]  /*217e0*/  LDCU UR8, c[0x0][0x434] ;  /* 0x00008680ff0877ac */ /* 0x000e620008000800 */
[----:B------:R-:W1:Y:S02]  /*217f0*/  LDCU.U8 UR9, c[0x0][0x548] ;  /* 0x0000a900ff0977ac */ /* 0x000e640008000000 */
[----:B-1----:R-:W-:Y:S01]  /*21800*/  UISETP.NE.AND UP1, UPT, UR6, URZ, UPT ;  /* 0x000000ff0600728c */ /* 0x002fe2000bf25270 */
[----:B------:R-:W1:Y:S01]  /*21810*/  S2UR UR6, SR_CTAID.X ;  /* 0x00000000000679c3 */ /* 0x000e620000002500 */
[----:B------:R-:W-:-:S09]  /*21820*/  UISETP.NE.AND UP2, UPT, UR18, -0x1, UPT ;  /* 0xffffffff1200788c */ /* 0x000fd2000bf45270 */
[----:B------:R-:W1:Y:S01]  /*21830*/  @UP1 LDCU UR7, c[0x0][0x430] ;  /* 0x00008600ff0717ac */ /* 0x000e620008000800 */
[----:B------:R-:W1:Y:S01]  /*21840*/  LDCU UR14, c[0x0][0x434] ;  /* 0x00008680ff0e77ac */ /* 0x000e620008000800 */
[----:B------:R-:W-:Y:S01]  /*21850*/  UISETP.NE.AND UP0, UPT, UR9, URZ, !UP1 ;  /* 0x000000ff0900728c */ /* 0x000fe2000cf05270 */
[----:B------:R-:W2:Y:S01]  /*21860*/  @UP1 LDCU UR15, c[0x0][0x430] ;  /* 0x00008600ff0f17ac */ /* 0x000ea20008000800 */
[----:B-1----:R-:W-:Y:S01]  /*21870*/  @UP1 UIMAD UR14, UR7, UR8, URZ ;  /* 0x00000008070e12a4 */ /* 0x002fe2000f8e02ff */
[----:B---3--:R-:W-:Y:S01]  /*21880*/  MOV R5, R2 ;  /* 0x0000000200057202 */ /* 0x008fe20000000f00 */
[----:B--2---:R-:W1:Y:S04]  /*21890*/  SHFL.BFLY PT, R4, R9, 0x2, 0x1f ;  /* 0x0c401f0009047f89 */ /* 0x004e6800000e0000 */
[----:B----4-:R-:W2:Y:S04]  /*218a0*/  SHFL.BFLY PT, R3, R8, 0x2, 0x1f ;  /* 0x0c401f0008037f89 */ /* 0x010ea800000e0000 */
[----:B------:R-:W3:Y:S04]  /*218b0*/  SHFL.BFLY PT, R2, R7, 0x2, 0x1f ;  /* 0x0c401f0007027f89 */ /* 0x000ee800000e0000 */
[----:B------:R-:W4:Y:S01]  /*218c0*/  SHFL.BFLY PT, R0, R5, 0x2, 0x1f ;  /* 0x0c401f0005007f89 */ /* 0x000f2200000e0000 */
[----:B-1----:R-:W-:-:S05]  /*218d0*/  FADD.FTZ R4, R4, R9 ;  /* 0x0000000904047221 */ /* 0x002fca0000010000 */
[----:B------:R-:W1:Y:S01]  /*218e0*/  SHFL.BFLY PT, R48, R4, 0x1, 0x1f ;  /* 0x0c201f0004307f89 */ /* 0x000e6200000e0000 */
[----:B--2---:R-:W-:Y:S01]  /*218f0*/  FADD.FTZ R3, R3, R8 ;  /* 0x0000000803037221 */ /* 0x004fe20000010000 */
[----:B---3--:R-:W-:-:S04]  /*21900*/  FADD.FTZ R2, R2, R7 ;  /* 0x0000000702027221 */ /* 0x008fc80000010000 */
[----:B------:R-:W2:Y:S04]  /*21910*/  SHFL.BFLY PT, R50, R3, 0x1, 0x1f ;  /* 0x0c201f0003327f89 */ /* 0x000ea800000e0000 */
[----:B------:R-:W3:Y:S01]  /*21920*/  SHFL.BFLY PT, R49, R2, 0x1, 0x1f ;  /* 0x0c201f0002317f89 */ /* 0x000ee200000e0000 */
[----:B----4-:R-:W-:-:S05]  /*21930*/  FADD.FTZ R0, R0, R5 ;  /* 0x0000000500007221 */ /* 0x010fca0000010000 */
[----:B------:R-:W4:Y:S01]  /*21940*/  SHFL.BFLY PT, R51, R0, 0x1, 0x1f ;  /* 0x0c201f0000337f89 */ /* 0x000f2200000e0000 */
[----:B------:R-:W-:Y:S01]  /*21950*/  LOP3.LUT R212, R6, R212, RZ, 0xfc, !PT ;  /* 0x000000d406d47212 */ /* 0x000fe200078efcff */
[----:B-1----:R-:W-:-:S04]  /*21960*/  FADD.FTZ R48, R4, R48 ;  /* 0x0000003004307221 */ /* 0x002fc80000010000 */
[----:B------:R-:W1:Y:S01]  /*21970*/  MUFU.RCP R4, R48 ;  /* 0x0000003000047308 */ /* 0x000e620000001000 */
[----:B--2---:R-:W-:Y:S01]  /*21980*/  FADD.FTZ R50, R3, R50 ;  /* 0x0000003203327221 */ /* 0x004fe20000010000 */
[----:B---3--:R-:W-:Y:S01]  /*21990*/  FADD.FTZ R49, R2, R49 ;  /* 0x0000003102317221 */ /* 0x008fe20000010000 */
[----:B------:R-:W-:Y:S02]  /*219a0*/  LOP3.LUT R2, R47, 0xc0, RZ, 0xc0, !PT ;  /* 0x000000c02f027812 */ /* 0x000fe400078ec0ff */
[----:B------:R-:W-:Y:S02]  /*219b0*/  LOP3.LUT R212, R212, 0x20, R47, 0xf8, !PT ;  /* 0x00000020d4d47812 */ /* 0x000fe400078ef82f */
[----:B------:R-:W-:Y:S01]  /*219c0*/  LOP3.LUT R3, R2, 0x18, R188, 0xf8, !PT ;  /* 0x0000001802037812 */ /* 0x000fe200078ef8bc */
[----:B----4-:R-:W-:Y:S01]  /*219d0*/  FADD.FTZ R51, R0, R51 ;  /* 0x0000003300337221 */ /* 0x010fe20000010000 */
[----:B------:R-:W2:Y:S02]  /*219e0*/  MUFU.RCP R5, R50 ;  /* 0x0000003200057308 */ /* 0x000ea40000001000 */
[----:B------:R-:W-:-:S02]  /*219f0*/  LOP3.LUT R212, R212, R3, RZ, 0xfc, !PT ;  /* 0x00000003d4d47212 */ /* 0x000fc400078efcff */
[----:B------:R-:W-:-:S04]  /*21a00*/  FSETP.NE.FTZ.AND P3, PT, R48, RZ, PT ;  /* 0x000000ff3000720b */ /* 0x000fc80003f75000 */
[----:B------:R-:W3:Y:S08]  /*21a10*/  MUFU.RCP R3, R49 ;  /* 0x0000003100037308 */ /* 0x000ef00000001000 */
[----:B------:R-:W4:Y:S01]  /*21a20*/  MUFU.RCP R42, R51 ;  /* 0x00000033002a7308 */ /* 0x000f220000001000 */
[----:B-1----:R-:W-:Y:S02]  /*21a30*/  FSEL R4, R4, 1, P3 ;  /* 0x3f80000004047808 */ /* 0x002fe40001800000 */
[----:B------:R-:W-:-:S02]  /*21a40*/  FSETP.NE.FTZ.AND P2, PT, R50, RZ, PT ;  /* 0x000000ff3200720b */ /* 0x000fc40003f55000 */
[----:B------:R-:W-:Y:S01]  /*21a50*/  FSETP.NE.FTZ.AND P1, PT, R49, RZ, PT ;  /* 0x000000ff3100720b */ /* 0x000fe20003f35000 */
[----:B------:R-:W-:Y:S01]  /*21a60*/  FMUL.FTZ R0, R4, UR4 ;  /* 0x0000000404007c20 */ /* 0x000fe20008410000 */
[----:B------:R-:W-:Y:S02]  /*21a70*/  FSETP.NE.FTZ.AND P0, PT, R51, RZ, PT ;  /* 0x000000ff3300720b */ /* 0x000fe40003f15000 */
[----:B--2---:R-:W-:Y:S01]  /*21a80*/  FSEL R2, R5, 1, P2 ;  /* 0x3f80000005027808 */ /* 0x004fe20001000000 */
        /* <DEDUP_REMOVED lines=24> */
[----:B---3--:R-:W-:-:S02]  /*21c10*/  FSEL R0, R3, 1, P1 ;  /* 0x3f80000003007808 */ /* 0x008fc40000800000 */
[----:B----4-:R-:W-:Y:S01]  /*21c20*/  FSEL R42, R42, 1, P0 ;  /* 0x3f8000002a2a7808 */ /* 0x010fe20000000000 */
[----:B------:R-:W-:Y:S02]  /*21c30*/  FMUL.FTZ R2, R2, UR4 ;  /* 0x0000000402027c20 */ /* 0x000fe40008410000 */
[----:B------:R-:W-:Y:S02]  /*21c40*/  FMUL.FTZ R0, R0, UR4 ;  /* 0x0000000400007c20 */ /* 0x000fe40008410000 */
[----:B------:R-:W-:Y:S01]  /*21c50*/  FMUL.FTZ R42, R42, UR4 ;  /* 0x000000042a2a7c20 */ /* 0x000fe20008410000 */
[----:B------:R-:W-:Y:S02]  /*21c60*/  UMOV UR4, 0x400 ;  /* 0x0000040000047882 */ /* 0x000fe40000000000 */
[----:B------:R-:W-:Y:S02]  /*21c70*/  ULEA UR10, UR10, UR4, 0x18 ;  /* 0x000000040a0a7291 */ /* 0x000fe4000f8ec0ff */
        /* <DEDUP_REMOVED lines=27> */
[----:B------:R-:W-:-:S02]  /*21e30*/  LOP3.LUT R4, R211, 0x20, RZ, 0xc0, !PT ;  /* 0x00000020d3047812 */ /* 0x000fc400078ec0ff */
        /* <DEDUP_REMOVED lines=23> */
[----:B------:R-:W-:-:S02]  /*21fb0*/  F2FP.BF16.F32.PACK_AB R45, R45, R136 ;  /* 0x000000882d2d723e */ /* 0x000fc400000010ff */
[----:B------:R-:W-:Y:S02]  /*21fc0*/  F2FP.BF16.F32.PACK_AB R44, R44, R138 ;  /* 0x0000008a2c2c723e */ /* 0x000fe400000010ff */
[----:B------:R-:W-:Y:S02]  /*21fd0*/  F2FP.BF16.F32.PACK_AB R2, R133, R132 ;  /* 0x000000848502723e */ /* 0x000fe400000010ff */
[----:B------:R-:W-:Y:S01]  /*21fe0*/  IADD3 R4, PT, PT, R0, -R4, RZ ;  /* 0x8000000400047210 */ /* 0x000fe20007ffe0ff */
[C---:B------:R-:W-:Y:S01]  /*21ff0*/  FMUL.FTZ R170, R42.reuse, R170 ;  /* 0x000000aa2aaa7220 */ /* 0x040fe20000410000 */
[C---:B------:R-:W-:Y:S01]  /*22000*/  FMUL.FTZ R171, R42.reuse, R171 ;  /* 0x000000ab2aab7220 */ /* 0x040fe20000410000 */
[C---:B------:R-:W-:Y:S01]  /*22010*/  FMUL.FTZ R166, R42.reuse, R166 ;  /* 0x000000a62aa67220 */ /* 0x040fe20000410000 */
[C---:B------:R-:W-:Y:S01]  /*22020*/  FMUL.FTZ R167, R42.reuse, R167 ;  /* 0x000000a72aa77220 */ /* 0x040fe20000410000 */
[----:B------:R-:W-:Y:S01]  /*22030*/  F2FP.BF16.F32.PACK_AB R3, R135, R134 ;  /* 0x000000868703723e */ /* 0x000fe200000010ff */
[----:B------:R-:W-:Y:S01]  /*22040*/  STS [R0], R45 ;  /* 0x0000002d00007388 */ /* 0x000fe20000000800 */
[----:B------:R-:W-:-:S03]  /*22050*/  FMUL.FTZ R162, R42, R162 ;  /* 0x000000a22aa27220 */ /* 0x000fc60000410000 */
[----:B------:R-:W-:Y:S01]  /*22060*/  STS [R0+0x200], R44 ;  /* 0x0002002c00007388 */ /* 0x000fe20000000800 */
[----:B------:R-:W-:-:S03]  /*22070*/  FMUL.FTZ R163, R42, R163 ;  /* 0x000000a32aa37220 */ /* 0x000fc60000410000 */
[----:B------:R2:W-:Y:S01]  /*22080*/  STS [R4+0x10], R2 ;  /* 0x0000100204007388 */ /* 0x0005e20000000800 */
[C---:B------:R-:W-:Y:S01]  /*22090*/  FMUL.FTZ R158, R42.reuse, R158 ;  /* 0x0000009e2a9e7220 */ /* 0x040fe20000410000 */
[----:B------:R-:W-:Y:S01]  /*220a0*/  FMUL.FTZ R35, R42, R159 ;  /* 0x0000009f2a237220 */ /* 0x000fe20000410000 */
[----:B------:R-:W-:Y:S01]  /*220b0*/  F2FP.BF16.F32.PACK_AB R46, R46, R168 ;  /* 0x000000a82e2e723e */ /* 0x000fe200000010ff */
[----:B-1----:R-:W-:Y:S01]  /*220c0*/  @!UP3 UIMAD.WIDE.U32 UR16, UR11, UR4, URZ ;  /* 0x000000040b10b2a5 */ /* 0x002fe2000f8e00ff */
[----:B------:R-:W-:Y:S01]  /*220d0*/  F2FP.BF16.F32.PACK_AB R170, R171, R170 ;  /* 0x000000aaabaa723e */ /* 0x000fe200000010ff */
[----:B------:R1:W-:Y:S01]  /*220e0*/  STS [R4+0x210], R3 ;  /* 0x0002100304007388 */ /* 0x0003e20000000800 */
[----:B------:R-:W-:Y:S02]  /*220f0*/  F2FP.BF16.F32.PACK_AB R43, R43, R164 ;  /* 0x000000a42b2b723e */ /* 0x000fe400000010ff */
[----:B------:R-:W-:Y:S01]  /*22100*/  F2FP.BF16.F32.PACK_AB R166, R167, R166 ;  /* 0x000000a6a7a6723e */ /* 0x000fe200000010ff */
[C---:B------:R-:W-:Y:S01]  /*22110*/  FMUL.FTZ R154, R42.reuse, R154 ;  /* 0x0000009a2a9a7220 */ /* 0x040fe20000410000 */
[----:B------:R-:W-:Y:S01]  /*22120*/  F2FP.BF16.F32.PACK_AB R41, R41, R128 ;  /* 0x000000802929723e */ /* 0x000fe200000010ff */
[----:B------:R-:W-:Y:S01]  /*22130*/  FMUL.FTZ R31, R42, R155 ;  /* 0x0000009b2a1f7220 */ /* 0x000fe20000410000 */
[----:B------:R-:W-:Y:S01]  /*22140*/  F2FP.BF16.F32.PACK_AB R40, R40, R130 ;  /* 0x000000822828723e */ /* 0x000fe200000010ff */
[----:B------:R-:W-:Y:S01]  /*22150*/  FMUL.FTZ R150, R42, R150 ;  /* 0x000000962a967220 */ /* 0x000fe20000410000 */
[----:B------:R-:W-:Y:S01]  /*22160*/  F2FP.BF16.F32.PACK_AB R38, R38, R124 ;  /* 0x0000007c2626723e */ /* 0x000fe200000010ff */
[----:B------:R-:W-:Y:S01]  /*22170*/  FMUL.FTZ R27, R42, R151 ;  /* 0x000000972a1b7220 */ /* 0x000fe20000410000 */
[----:B------:R-:W-:Y:S01]  /*22180*/  F2FP.BF16.F32.PACK_AB R37, R37, R126 ;  /* 0x0000007e2525723e */ /* 0x000fe200000010ff */
[----:B------:R-:W-:Y:S01]  /*22190*/  @!UP3 UIMAD UR13, UR11, UR5, UR17 ;  /* 0x000000050b0db2a4 */ /* 0x000fe2000f8e0211 */
[----:B------:R-:W-:-:S02]  /*221a0*/  F2FP.BF16.F32.PACK_AB R39, R39, R160 ;  /* 0x000000a02727723e */ /* 0x000fc400000010ff */
[----:B--2---:R-:W-:Y:S01]  /*221b0*/  LOP3.LUT R2, R211, 0x40, RZ, 0xc0, !PT ;  /* 0x00000040d3027812 */ /* 0x004fe200078ec0ff */
[----:B------:R-:W-:Y:S01]  /*221c0*/  STS [R0+0x1000], R46 ;  /* 0x0010002e00007388 */ /* 0x000fe20000000800 */
[----:B------:R-:W-:Y:S01]  /*221d0*/  F2FP.BF16.F32.PACK_AB R163, R163, R162 ;  /* 0x000000a2a3a3723e */ /* 0x000fe200000010ff */
[----:B------:R-:W2:Y:S01]  /*221e0*/  @UP3 LDCU.64 UR4, c[0x0][0x408] ;  /* 0x00008100ff0437ac */ /* 0x000ea20008000a00 */
[-C--:B-1----:R-:W-:Y:S02]  /*221f0*/  IADD3 R3, PT, PT, R0, -R2.reuse, RZ ;  /* 0x8000000200037210 */ /* 0x082fe40007ffe0ff */
[----:B------:R-:W-:Y:S01]  /*22200*/  IADD3 R2, PT, PT, R4, -R2, RZ ;  /* 0x8000000204027210 */ /* 0x000fe20007ffe0ff */
[----:B------:R-:W-:Y:S01]  /*22210*/  STS [R0+0x1200], R170 ;  /* 0x001200aa00007388 */ /* 0x000fe20000000800 */
[----:B------:R-:W-:Y:S02]  /*22220*/  F2FP.BF16.F32.PACK_AB R36, R36, R156 ;  /* 0x0000009c2424723e */ /* 0x000fe400000010ff */
[----:B------:R-:W-:Y:S01]  /*22230*/  F2FP.BF16.F32.PACK_AB R35, R35, R158 ;  /* 0x0000009e2323723e */ /* 0x000fe200000010ff */
[----:B------:R-:W-:Y:S01]  /*22240*/  STS [R4+0x1010], R43 ;  /* 0x0010102b04007388 */ /* 0x000fe20000000800 */
[----:B------:R-:W-:Y:S01]  /*22250*/  F2FP.BF16.F32.PACK_AB R34, R34, R120 ;  /* 0x000000782222723e */ /* 0x000fe200000010ff */
[C---:B------:R-:W-:Y:S01]  /*22260*/  FMUL.FTZ R146, R42.reuse, R146 ;  /* 0x000000922a927220 */ /* 0x040fe20000410000 */
[----:B------:R-:W-:Y:S01]  /*22270*/  F2FP.BF16.F32.PACK_AB R33, R33, R122 ;  /* 0x0000007a2121723e */ /* 0x000fe200000010ff */
[----:B------:R-:W-:Y:S01]  /*22280*/  STS [R4+0x1210], R166 ;  /* 0x001210a604007388 */ /* 0x000fe20000000800 */
[----:B------:R-:W-:Y:S01]  /*22290*/  FMUL.FTZ R23, R42, R147 ;  /* 0x000000932a177220 */ /* 0x000fe20000410000 */
[----:B------:R-:W-:Y:S01]  /*222a0*/  F2FP.BF16.F32.PACK_AB R30, R30, R116 ;  /* 0x000000741e1e723e */ /* 0x000fe200000010ff */
[C---:B------:R-:W-:Y:S01]  /*222b0*/  FMUL.FTZ R142, R42.reuse, R142 ;  /* 0x0000008e2a8e7220 */ /* 0x040fe20000410000 */
[----:B------:R-:W-:Y:S01]  /*222c0*/  F2FP.BF16.F32.PACK_AB R29, R29, R118 ;  /* 0x000000761d1d723e */ /* 0x000fe200000010ff */
[----:B------:R-:W-:Y:S01]  /*222d0*/  STS [R3+0x20], R41 ;  /* 0x0000202903007388 */ /* 0x000fe20000000800 */
[----:B------:R-:W-:Y:S01]  /*222e0*/  FMUL.FTZ R19, R42, R143 ;  /* 0x0000008f2a137220 */ /* 0x000fe20000410000 */
[----:B------:R-:W-:-:S02]  /*222f0*/  F2FP.BF16.F32.PACK_AB R32, R32, R152 ;  /* 0x000000982020723e */ /* 0x000fc400000010ff */
[----:B------:R-:W-:Y:S01]  /*22300*/  STS [R3+0x220], R40 ;  /* 0x0002202803007388 */ /* 0x000fe20000000800 */
[----:B------:R-:W-:Y:S02]  /*22310*/  F2FP.BF16.F32.PACK_AB R31, R31, R154 ;  /* 0x0000009a1f1f723e */ /* 0x000fe400000010ff */
[----:B------:R-:W-:Y:S01]  /*22320*/  F2FP.BF16.F32.PACK_AB R28, R28, R148 ;  /* 0x000000941c1c723e */ /* 0x000fe200000010ff */
[----:B------:R-:W-:Y:S01]  /*22330*/  STS [R2+0x30], R38 ;  /* 0x0000302602007388 */ /* 0x000fe20000000800 */
[----:B------:R-:W-:-:S03]  /*22340*/  F2FP.BF16.F32.PACK_AB R27, R27, R150 ;  /* 0x000000961b1b723e */ /* 0x000fc600000010ff */
[----:B------:R-:W-:Y:S01]  /*22350*/  STS [R2+0x230], R37 ;  /* 0x0002302502007388 */ /* 0x000fe20000000800 */
[----:B------:R-:W-:Y:S01]  /*22360*/  F2FP.BF16.F32.PACK_AB R26, R26, R112 ;  /* 0x000000701a1a723e */ /* 0x000fe200000010ff */
[C---:B------:R-:W-:Y:S01]  /*22370*/  FMUL.FTZ R74, R42.reuse, R74 ;  /* 0x0000004a2a4a7220 */ /* 0x040fe20000410000 */
[----:B------:R-:W-:Y:S01]  /*22380*/  F2FP.BF16.F32.PACK_AB R25, R25, R114 ;  /* 0x000000721919723e */ /* 0x000fe200000010ff */
[----:B------:R-:W-:Y:S01]  /*22390*/  STS [R3+0x1020], R39 ;  /* 0x0010202703007388 */ /* 0x000fe20000000800 */
[----:B------:R-:W-:Y:S01]  /*223a0*/  FMUL.FTZ R15, R42, R75 ;  /* 0x0000004b2a0f7220 */ /* 0x000fe20000410000 */
[----:B------:R-:W-:Y:S02]  /*223b0*/  F2FP.BF16.F32.PACK_AB R22, R22, R108 ;  /* 0x0000006c1616723e */ /* 0x000fe400000010ff */
[----:B------:R-:W-:Y:S01]  /*223c0*/  STS [R3+0x1220], R163 ;  /* 0x001220a303007388 */ /* 0x000fe20000000800 */
[----:B------:R-:W-:Y:S01]  /*223d0*/  F2FP.BF16.F32.PACK_AB R21, R21, R110 ;  /* 0x0000006e1515723e */ /* 0x000fe200000010ff */
[----:B------:R-:W-:-:S02]  /*223e0*/  FMUL.FTZ R78, R42, R78 ;  /* 0x0000004e2a4e7220 */ /* 0x000fc40000410000 */
[----:B------:R-:W-:Y:S01]  /*223f0*/  STS [R2+0x1030], R36 ;  /* 0x0010302402007388 */ /* 0x000fe20000000800 */
[----:B------:R-:W-:Y:S01]  /*22400*/  FMUL.FTZ R11, R42, R79 ;  /* 0x0000004f2a0b7220 */ /* 0x000fe20000410000 */
[----:B------:R-:W-:Y:S02]  /*22410*/  F2FP.BF16.F32.PACK_AB R24, R24, R144 ;  /* 0x000000901818723e */ /* 0x000fe400000010ff */
[----:B------:R-:W-:Y:S01]  /*22420*/  STS [R2+0x1230], R35 ;  /* 0x0012302302007388 */ /* 0x000fe20000000800 */
[----:B------:R-:W-:-:S03]  /*22430*/  F2FP.BF16.F32.PACK_AB R23, R23, R146 ;  /* 0x000000921717723e */ /* 0x000fc600000010ff */
        /* <DEDUP_REMOVED lines=28> */
[----:B------:R-:W-:Y:S01]  /*22600*/  STS [R0+0x4200], R17 ;  /* 0x0042001100007388 */ /* 0x000fe20000000800 */
[----:B--2---:R-:W-:-:S03]  /*22610*/  @UP3 UIMAD.WIDE.U32 UR22, UR18, UR4, URZ ;  /* 0x00000004121632a5 */ /* 0x004fc6000f8e00ff */
[----:B------:R-:W-:Y:S04]  /*22620*/  STS [R4+0x4010], R14 ;  /* 0x0040100e04007388 */ /* 0x000fe80000000800 */
[----:B------:R-:W-:Y:S01]  /*22630*/  STS [R4+0x4210], R13 ;  /* 0x0042100d04007388 */ /* 0x000fe20000000800 */
[----:B------:R-:W1:Y:S03]  /*22640*/  S2UR UR4, SR_CTAID.Z ;  /* 0x00000000000479c3 */ /* 0x000e660000002700 */
[----:B------:R-:W-:Y:S04]  /*22650*/  STS [R0+0x5000], R16 ;  /* 0x0050001000007388 */ /* 0x000fe80000000800 */
[----:B------:R-:W-:Y:S04]  /*22660*/  STS [R0+0x5200], R15 ;  /* 0x0052000f00007388 */ /* 0x000fe80000000800 */
[----:B------:R-:W-:Y:S04]  /*22670*/  STS [R4+0x5010], R12 ;  /* 0x0050100c04007388 */ /* 0x000fe80000000800 */
[----:B------:R-:W-:Y:S01]  /*22680*/  STS [R4+0x5210], R11 ;  /* 0x0052100b04007388 */ /* 0x000fe20000000800 */
[----:B------:R-:W-:-:S03]  /*22690*/  F2FP.BF16.F32.PACK_AB R9, R9, R86 ;  /* 0x000000560909723e */ /* 0x000fc600000010ff */
[----:B------:R2:W-:Y:S01]  /*226a0*/  STS [R3+0x4020], R10 ;  /* 0x0040200a03007388 */ /* 0x0005e20000000800 */
[C---:B------:R-:W-:Y:S01]  /*226b0*/  FMUL.FTZ R90, R42.reuse, R90 ;  /* 0x0000005a2a5a7220 */ /* 0x040fe20000410000 */
[----:B------:R-:W-:Y:S02]  /*226c0*/  FMUL.FTZ R7, R42, R91 ;  /* 0x0000005b2a077220 */ /* 0x000fe40000410000 */
[----:B------:R3:W-:Y:S01]  /*226d0*/  STS [R3+0x4220], R9 ;  /* 0x0042200903007388 */ /* 0x0007e20000000800 */
[----:B------:R-:W-:Y:S02]  /*226e0*/  F2FP.BF16.F32.PACK_AB R6, R6, R96 ;  /* 0x000000600606723e */ /* 0x000fe400000010ff */
[----:B------:R-:W-:Y:S01]  /*226f0*/  F2FP.BF16.F32.PACK_AB R5, R5, R98 ;  /* 0x000000620505723e */ /* 0x000fe200000010ff */
[----:B------:R-:W-:Y:S01]  /*22700*/  FMUL.FTZ R94, R42, R94 ;  /* 0x0000005e2a5e7220 */ /* 0x000fe20000410000 */
[----:B------:R-:W-:Y:S02]  /*22710*/  F2FP.BF16.F32.PACK_AB R8, R8, R88 ;  /* 0x000000580808723e */ /* 0x000fe400000010ff */
[----:B------:R-:W-:Y:S01]  /*22720*/  F2FP.BF16.F32.PACK_AB R7, R7, R90 ;  /* 0x0000005a0707723e */ /* 0x000fe200000010ff */
[----:B--2---:R-:W2:Y:S01]  /*22730*/  @P3 LDC R10, c[0x0][0x458] ;  /* 0x00011600ff0a3b82 */ /* 0x004ea20000000800 */
[----:B---3--:R3:W4:Y:S01]  /*22740*/  @P3 MUFU.LG2 R9, R48 ;  /* 0x0000003000093308 */ /* 0x0087220000000c00 */
[----:B------:R-:W-:Y:S01]  /*22750*/  LOP3.LUT R4, R188, 0x18, RZ, 0xc0, !PT ;  /* 0x00000018bc047812 */ /* 0x000fe200078ec0ff */
[----:B------:R-:W-:Y:S01]  /*22760*/  FMUL.FTZ R0, R42, R95 ;  /* 0x0000005f2a007220 */ /* 0x000fe20000410000 */
[----:B------:R-:W-:Y:S02]  /*22770*/  STS [R2+0x4030], R6 ;  /* 0x0040300602007388 */ /* 0x000fe40000000800 */
[----:B------:R-:W-:Y:S01]  /*22780*/  LOP3.LUT R4, R4, 0xd8, R47, 0x78, !PT ;  /* 0x000000d804047812 */ /* 0x000fe200078e782f */
[----:B------:R-:W-:Y:S01]  /*22790*/  @UP3 UIMAD UR13, UR18, UR5, UR23 ;  /* 0x00000005120d32a4 */ /* 0x000fe2000f8e0217 */
[----:B------:R-:W-:Y:S01]  /*227a0*/  STS [R2+0x4230], R5 ;  /* 0x0042300502007388 */ /* 0x000fe20000000800 */
[----:B------:R-:W-:Y:S01]  /*227b0*/  @!UP2 UIMAD UR18, UR11, UR8, URZ ;  /* 0x000000080b12a2a4 */ /* 0x000fe2000f8e02ff */
[----:B------:R-:W-:-:S02]  /*227c0*/  F2FP.BF16.F32.PACK_AB R0, R0, R94 ;  /* 0x0000005e0000723e */ /* 0x000fc400000010ff */
[----:B------:R-:W-:Y:S01]  /*227d0*/  STS [R3+0x5020], R8 ;  /* 0x0050200803007388 */ /* 0x000fe20000000800 */
[----:B------:R-:W-:-:S03]  /*227e0*/  LOP3.LUT R4, R4, 0x1f20, R47, 0xf8, !PT ;  /* 0x00001f2004047812 */ /* 0x000fc600078ef82f */
[----:B------:R1:W-:Y:S01]  /*227f0*/  STS [R3+0x5220], R7 ;  /* 0x0052200703007388 */ /* 0x0003e20000000800 */
[----:B------:R-:W-:Y:S01]  /*22800*/  @UP1 UMOV UR5, 0x1 ;  /* 0x0000000100051882 */ /* 0x000fe20000000000 */
[----:B------:R-:W-:Y:S01]  /*22810*/  @UP3 UMOV UR16, UR22 ;  /* 0x0000001600103c82 */ /* 0x000fe20008000000 */
[----:B------:R-:W-:Y:S01]  /*22820*/  USHF.R.S32.HI UR7, URZ, 0x1f, UR18 ;  /* 0x0000001fff077899 */ /* 0x000fe20008011412 */
[----:B-1----:R-:W-:Y:S01]  /*22830*/  F2FP.BF16.F32.PACK_AB R3, R93, R92 ;  /* 0x0000005c5d03723e */ /* 0x002fe200000010ff */
[----:B---34-:R-:W-:Y:S10]  /*22840*/  BRA.U UP1, `(.L_x_798) ;  /* 0x0000000101207547 */ /* 0x018ff4000b800000 */
[----:B------:R-:W-:Y:S01]  /*22850*/  UISETP.NE.AND UP1, UPT, UR9, URZ, UPT ;  /* 0x000000ff0900728c */ /* 0x000fe2000bf25270 */
[----:B------:R-:W1:Y:S10]  /*22860*/  LDCU UR9, c[0x0][0x3e0] ;  /* 0x00007c00ff0977ac */ /* 0x000e740008000800 */
[----:B------:R-:W1:Y:S01]  /*22870*/  @UP1 LDCU UR5, c[0x0][0x454] ;  /* 0x00008a80ff0517ac */ /* 0x000e620008000800 */
[----:B------:R-:W-:Y:S01]  /*22880*/  @UP1 UMOV UR15, 0x1 ;  /* 0x00000001000f1882 */ /* 0x000fe20000000000 */
[----:B------:R-:W3:Y:S01]  /*22890*/  @UP1 LDCU UR14, c[0x0][0x454] ;  /* 0x00008a80ff0e17ac */ /* 0x000ee20008000800 */
[----:B------:R-:W-:Y:S01]  /*228a0*/  @!UP1 UMOV UR15, 0x1 ;  /* 0x00000001000f9882 */ /* 0x000fe20000000000 */
[----:B-1----:R-:W-:-:S02]  /*228b0*/  @UP1 UIMAD UR5, UR9, UR5, URZ ;  /* 0x00000005090512a4 */ /* 0x002fc4000f8e02ff */
[----:B---3--:R-:W-:-:S12]  /*228c0*/  @!UP1 UIMAD UR5, UR9, UR8, URZ ;  /* 0x00000008090592a4 */ /* 0x008fd8000f8e02ff */
.L_x_798:
[----:B------:R1:W-:Y:S01]  /*228d0*/  STS [R2+0x5030], R3 ;  /* 0x0050300302007388 */ /* 0x0003e20000000800 */
[----:B------:R-:W-:Y:S01]  /*228e0*/  LEA R24, R4, UR10, 0x1 ;  /* 0x0000000a04187c11 */ /* 0x000fe2000f8e08ff */
[----:B------:R-:W3:Y:S01]  /*228f0*/  @P2 LDC R7, c[0x0][0x458] ;  /* 0x00011600ff072b82 */ /* 0x000ee20000000800 */
        /* <DEDUP_REMOVED lines=12> */
[----:B------:R-:W2:Y:S01]  /*229c0*/  @P0 MUFU.LG2 R4, R51 ;  /* 0x0000003300040308 */ /* 0x000ea20000000c00 */
        /* <DEDUP_REMOVED lines=13> */
[----:B---3--:R-:W-:Y:S01]  /*22aa0*/  @P2 FFMA.FTZ R16, R102, R7, R3 ;  /* 0x0000000766102223 */ /* 0x008fe20000010003 */
[----:B--2---:R-:W-:Y:S01]  /*22ab0*/  @P3 FFMA.FTZ R17, R103, R10, R0 ;  /* 0x0000000a67113223 */ /* 0x004fe20000010000 */
        /* <DEDUP_REMOVED lines=30> */
[C---:B--2---:R-:W-:Y:S01]  /*22ca0*/  @!P5 LEA R6, P2, R5.reuse, R10, 0x2 ;  /* 0x0000000a0506d211 */ /* 0x044fe200078410ff */
        /* <DEDUP_REMOVED lines=13> */
.L_x_800:
[----:B------:R-:W-:Y:S05]  /*22d80*/  BSYNC.RECONVERGENT B0 ;  /* 0x0000000000007941 */ /* 0x000fea0003800200 */
.L_x_799:
        /* <DEDUP_REMOVED lines=8> */
[C---:B------:R-:W-:Y:S01]  /*22e10*/  ISETP.GE.AND P3, PT, R2.reuse, UR12, PT ;  /* 0x0000000c02007c0c */ /* 0x040fe2000bf66270 */
        /* <DEDUP_REMOVED lines=32> */
.L_x_802:
[----:B------:R-:W-:Y:S05]  /*23020*/  BSYNC.RECONVERGENT B0 ;  /* 0x0000000000007941 */ /* 0x000fea0003800200 */
.L_x_801:
        /* <DEDUP_REMOVED lines=24> */
.L_x_804:
[----:B------:R-:W-:Y:S05]  /*231b0*/  BSYNC.RECONVERGENT B0 ;  /* 0x0000000000007941 */ /* 0x000fea0003800200 */
.L_x_803:
        /* <DEDUP_REMOVED lines=24> */
.L_x_806:
[----:B------:R-:W-:Y:S05]  /*23340*/  BSYNC.RECONVERGENT B0 ;  /* 0x0000000000007941 */ /* 0x000fea0003800200 */
.L_x_805:
        /* <DEDUP_REMOVED lines=24> */
.L_x_807:
        /* <DEDUP_REMOVED lines=11> */
.L_x_1275:


//--------------------- .text._ZN5flash16flash_fwd_kernelI23Flash_fwd_kernel_traitsILi96ELi128ELi64ELi4ELb0ELb0EN7cutlass10bfloat16_tE19Flash_kernel_traitsILi96ELi128ELi64ELi4ES3_EELb0ELb1ELb0ELb1ELb0ELb0ELb1ELb0EEEvNS_16Flash_fwd_paramsE --------------------------
	.section	.text._ZN5flash16flash_fwd_kernelI23Flash_fwd_kernel_traitsILi96ELi128ELi64ELi4ELb0ELb0EN7cutlass10bfloat16_tE19Flash_kernel_traitsILi96ELi128ELi64ELi4ES3_EELb0ELb1ELb0ELb1ELb0ELb0ELb1ELb0EEEvNS_16Flash_fwd_paramsE,"ax",@progbits
	.align	128
        .global         _ZN5flash16flash_fwd_kernelI23Flash_fwd_kernel_traitsILi96ELi128ELi64ELi4ELb0ELb0EN7cutlass10bfloat16_tE19Flash_kernel_traitsILi96ELi128ELi64ELi4ES3_EELb0ELb1ELb0ELb1ELb0ELb0ELb1ELb0EEEvNS_16Flash_fwd_paramsE
        .type           _ZN5flash16flash_fwd_kernelI23Flash_fwd_kernel_traitsILi96ELi128ELi64ELi4ELb0ELb0EN7cutlass10bfloat16_tE19Flash_kernel_traitsILi96ELi128ELi64ELi4ES3_EELb0ELb1ELb0ELb1ELb0ELb0ELb1ELb0EEEvNS_16Flash_fwd_paramsE,@function
        .size           _ZN5flash16flash_fwd_kernelI23Flash_fwd_kernel_traitsILi96ELi128ELi64ELi4ELb0ELb0EN7cutlass10bfloat16_tE19Flash_kernel_traitsILi96ELi128ELi64ELi4ES3_EELb0ELb1ELb0ELb1ELb0ELb0ELb1ELb0EEEvNS_16Flash_fwd_paramsE,(.L_x_1276 - _ZN5flash16flash_fwd_kernelI23Flash_fwd_kernel_traitsILi96ELi128ELi64ELi4ELb0ELb0EN7cutlass10bfloat16_tE19Flash_kernel_traitsILi96ELi128ELi64ELi4ES3_EELb0ELb1ELb0ELb1ELb0ELb0ELb1ELb0EEEvNS_16Flash_fwd_paramsE)
        .other          _ZN5flash16flash_fwd_kernelI23Flash_fwd_kernel_traitsILi96ELi128ELi64ELi4ELb0ELb0EN7cutlass10bfloat16_tE19Flash_kernel_traitsILi96ELi128ELi64ELi4ES3_EELb0ELb1ELb0ELb1ELb0ELb0ELb1ELb0EEEvNS_16Flash_fwd_paramsE,@"STO_CUDA_ENTRY STV_DEFAULT"
_ZN5flash16flash_fwd_kernelI23Flash_fwd_kernel_traitsILi96ELi128ELi64ELi4ELb0ELb0EN7cutlass10bfloat16_tE19Flash_kernel_traitsILi96ELi128ELi64ELi4ES3_EELb0ELb1ELb0ELb1ELb0ELb0ELb1ELb0EEEvNS_16Flash_fwd_paramsE:
.text._ZN5flash16flash_fwd_kernelI23Flash_fwd_kernel_traitsILi96ELi128ELi64ELi4ELb0ELb0EN7cutlass10bfloat16_tE19Flash_kernel_traitsILi96ELi128ELi64ELi4ES3_EELb0ELb1ELb0ELb1ELb0ELb0ELb1ELb0EEEvNS_16Flash_fwd_paramsE:
        /* <DEDUP_REMOVED lines=72> */
.L_x_808:
[----:B-----5:R-:W-:Y:S01]  /*0480*/  @P0 R2UR UR21, R0 ;  /* 0x00000000001502ca */ /* 0x020fe200000e0000 */
[----:B------:R-:W-:Y:S01]  /*0490*/  @!UP0 UISETP.NE.AND.EX UP2, UPT, UR5, URZ, UPT, UP2 ;  /* 0x000000ff0500828c */ /* 0x000fe2000bf45320 */
[----:B------:R-:W-:-:S13]  /*04a0*/  @!P1 EXIT ;  /* 0x000000000000994d */ /* 0x000fda0003800000 */
        /* <DEDUP_REMOVED lines=47> */
.L_x_810:
        /* <DEDUP_REMOVED lines=55> */
.L_x_812:
[----:B------:R-:W-:Y:S05]  /*0b10*/  BSYNC.RECONVERGENT B0 ;  /* 0x0000000000007941 */ /* 0x000fea0003800200 */
.L_x_811:
        /* <DEDUP_REMOVED lines=22> */
.L_x_814:
[----:B------:R-:W-:Y:S05]  /*0c80*/  BSYNC.RECONVERGENT B0 ;  /* 0x0000000000007941 */ /* 0x000fea0003800200 */
.L_x_813:
        /* <DEDUP_REMOVED lines=22> */
.L_x_816:
[----:B------:R-:W-:Y:S05]  /*0df0*/  BSYNC.RECONVERGENT B0 ;  /* 0x0000000000007941 */ /* 0x000fea0003800200 */
.L_x_815:
        /* <DEDUP_REMOVED lines=23> */
.L_x_818:
[----:B------:R-:W-:Y:S05]  /*0f70*/  BSYNC.RECONVERGENT B0 ;  /* 0x0000000000007941 */ /* 0x000fea0003800200 */
.L_x_817:
        /* <DEDUP_REMOVED lines=10> */
.L_x_820:
[----:B------:R-:W-:Y:S05]  /*1020*/  BSYNC.RECONVERGENT B0 ;  /* 0x0000000000007941 */ /* 0x000fea0003800200 */
.L_x_819:
        /* <DEDUP_REMOVED lines=10> */
.L_x_822:
[----:B------:R-:W-:Y:S05]  /*10d0*/  BSYNC.RECONVERGENT B0 ;  /* 0x0000000000007941 */ /* 0x000fea0003800200 */
.L_x_821:
        /* <DEDUP_REMOVED lines=10> */
.L_x_824:
[----:B------:R-:W-:Y:S05]  /*1180*/  BSYNC.RECONVERGENT B0 ;  /* 0x0000000000007941 */ /* 0x000fea0003800200 */
.L_x_823:
        /* <DEDUP_REMOVED lines=10> */
.L_x_809:
        /* <DEDUP_REMOVED lines=21> */
.L_x_825:
[----:B------:R-:W1:Y:S01]  /*1380*/  LDCU.64 UR10, c[0x0][0x3b8] ;  /* 0x00007700ff0a77ac */ /* 0x000e620008000a00 */
[----:B------:R-:W-:-:S04]  /*1390*/  UIADD3 UR6, UPT, UPT, UR12, UR13, URZ ;  /* 0x0000000d0c067290 */ /* 0x000fc8000fffe0ff */
[----:B-1----:R-:W-:Y:S02]  /*13a0*/  UIMAD.WIDE.U32 UR14, UR6, UR10, URZ ;  /* 0x0000000a060e72a5 */ /* 0x002fe4000f8e00ff */
[----:B------:R-:W-:-:S04]  /*13b0*/  UIMAD UR6, UR6, UR11, URZ ;  /* 0x0000000b060672a4 */ /* 0x000fc8000f8e02ff */
[----:B------:R-:W-:Y:S02]  /*13c0*/  UIADD3 UR6, UPT, UPT, UR15, UR6, URZ ;  /* 0x000000060f067290 */ /* 0x000fe4000fffe0ff */
.L_x_826:
        /* <DEDUP_REMOVED lines=39> */
.L_x_827:
[----:B------:R-:W1:Y:S01]  /*1640*/  LDCU.64 UR8, c[0x0][0x3c0] ;  /* 0x00007800ff0877ac */ /* 0x000e620008000a00 */
[----:B------:R-:W-:-:S04]  /*1650*/  UIADD3 UR12, UPT, UPT, UR12, UR13, URZ ;  /* 0x0000000d0c0c7290 */ /* 0x000fc8000fffe0ff */
[----:B-1----:R-:W-:Y:S02]  /*1660*/  UIMAD.WIDE.U32 UR4, UR12, UR8, URZ ;  /* 0x000000080c0472a5 */ /* 0x002fe4000f8e00ff */
[----:B------:R-:W-:-:S04]  /*1670*/  UIMAD UR12, UR12, UR9, URZ ;  /* 0x000000090c0c72a4 */ /* 0x000fc8000f8e02ff */
[----:B------:R-:W-:-:S12]  /*1680*/  UIADD3 UR5, UPT, UPT, UR5, UR12, URZ ;  /* 0x0000000c05057290 */ /* 0x000fd8000fffe0ff */
.L_x_828:
[----:B------:R-:W-:Y:S01]  /*1690*/  IMAD.SHL.U32 R223, R217, 0x8, RZ ;  /* 0x00000008d9df7824 */ /* 0x000fe200078e00ff */
[----:B------:R-:W-:Y:S01]  /*16a0*/  SHF.R.U32.HI R8, RZ, 0x2, R217 ;  /* 0x00000002ff087819 */ /* 0x000fe200000116d9 */
[----:B------:R-:W1:Y:S01]  /*16b0*/  S2R R6, SR_CTAID.X ;  /* 0x0000000000067919 */ /* 0x000e620000002500 */
[----:B------:R-:W-:Y:S01]  /*16c0*/  SHF.R.S32.HI R224, RZ, 0x1f, R2 ;  /* 0x0000001fffe07819 */ /* 0x000fe20000011402 */
[----:B------:R-:W2:Y:S01]  /*16d0*/  S2UR UR29, SR_CgaCtaId ;  /* 0x00000000001d79c3 */ /* 0x000ea20000008800 */
[C---:B------:R-:W-:Y:S01]  /*16e0*/  LOP3.LUT R235, R223.reuse, 0x18, RZ, 0xc0, !PT ;  /* 0x00000018dfeb7812 */ /* 0x040fe200078ec0ff */
[----:B------:R-:W3:Y:S01]  /*16f0*/  LDCU.64 UR12, c[0x0][0x3c8] ;  /* 0x00007900ff0c77ac */ /* 0x000ee20008000a00 */
[----:B------:R-:W-:Y:S01]  /*1700*/  LOP3.LUT R229, R223, 0xd8, RZ, 0xc0, !PT ;  /* 0x000000d8dfe57812 */ /* 0x000fe200078ec0ff */
[----:B------:R-:W-:Y:S01]  /*1710*/  IMAD.SHL.U32 R220, R217, 0x4, RZ ;  /* 0x00000004d9dc7824 */ /* 0x000fe200078e00ff */
        /* <DEDUP_REMOVED lines=16> */
[----:B------:R-:W-:Y:S01]  /*1820*/  IMAD R5, R8, UR11, R5 ;  /* 0x0000000b08057c24 */ /* 0x000fe2000f8e0205 */
[----:B------:R-:W-:Y:S01]  /*1830*/  LOP3.LUT R49, R220, 0x18, RZ, 0xc0, !PT ;  /* 0x00000018dc317812 */ /* 0x000fe200078ec0ff */
[----:B------:R-:W-:Y:S01]  /*1840*/  IMAD R11, R8, UR9, R11 ;  /* 0x00000009080b7c24 */ /* 0x000fe2000f8e020b */
[----:B------:R-:W-:Y:S01]  /*1850*/  SHF.R.U32.HI R51, RZ, 0x1, R217 ;  /* 0x00000001ff337819 */ /* 0x000fe200000116d9 */
[----:B------:R-:W-:Y:S01]  /*1860*/  IMAD.X R13, RZ, RZ, UR28, P0 ;  /* 0x0000001cff0d7e24 */ /* 0x000fe200080e06ff */
[----:B------:R-:W-:Y:S01]  /*1870*/  LOP3.LUT R0, R49, 0xc0, R50, 0xf8, !PT ;  /* 0x000000c031007812 */ /* 0x000fe200078ef832 */
[----:B------:R-:W-:Y:S01]  /*1880*/  IMAD.SHL.U32 R221, R217, 0x10, RZ ;  /* 0x00000010d9dd7824 */ /* 0x000fe200078e00ff */
[C---:B------:R-:W-:Y:S01]  /*1890*/  LOP3.LUT R222, R235.reuse, 0x20, RZ, 0xfc, !PT ;  /* 0x00000020ebde7812 */ /* 0x040fe200078efcff */
[----:B-1----:R-:W-:Y:S01]  /*18a0*/  IMAD.WIDE.U32 R6, R6, 0x80, R8 ;  /* 0x0000008006067825 */ /* 0x002fe200078e0008 */
[----:B------:R-:W-:-:S03]  /*18b0*/  LOP3.LUT R234, R235, 0x40, RZ, 0xfc, !PT ;  /* 0x00000040ebea7812 */ /* 0x000fc600078efcff */
[C---:B---3--:R-:W-:Y:S02]  /*18c0*/  IMAD R226, R224.reuse, UR4, RZ ;  /* 0x00000004e0e27c24 */ /* 0x048fe4000f8e02ff */
[----:B------:R-:W-:Y:S02]  /*18d0*/  IMAD R224, R224, UR6, RZ ;  /* 0x00000006e0e07c24 */ /* 0x000fe4000f8e02ff */
[C---:B------:R-:W-:Y:S02]  /*18e0*/  IMAD R226, R2.reuse, UR5, R226 ;  /* 0x0000000502e27c24 */ /* 0x040fe4000f8e02e2 */
[C---:B------:R-:W-:Y:S01]  /*18f0*/  IMAD R224, R2.reuse, UR7, R224 ;  /* 0x0000000702e07c24 */ /* 0x040fe2000f8e02e0 */
[----:B------:R-:W-:Y:S01]  /*1900*/  UIADD3 UR7, UPT, UPT, -UR23, UR25, URZ ;  /* 0x0000001917077290 */ /* 0x000fe2000fffe1ff */
[----:B------:R-:W-:-:S04]  /*1910*/  IMAD.WIDE.U32 R4, R2, UR4, R4 ;  /* 0x0000000402047c25 */ /* 0x000fc8000f8e0004 */
[----:B------:R-:W-:Y:S01]  /*1920*/  IMAD.WIDE.U32 R2, R2, UR6, R10 ;  /* 0x0000000602027c25 */ /* 0x000fe2000f8e000a */
[----:B------:R-:W-:Y:S01]  /*1930*/  MOV R10, UR12 ;  /* 0x0000000c000a7c02 */ /* 0x000fe20008000f00 */
[----:B------:R-:W-:Y:S01]  /*1940*/  UMOV UR6, 0x400 ;  /* 0x0000040000067882 */ /* 0x000fe20000000000 */
[----:B-----5:R-:W-:Y:S01]  /*1950*/  LEA R227, P1, R4, UR16, 0x1 ;  /* 0x0000001004e37c11 */ /* 0x020fe2000f8208ff */
[----:B------:R-:W-:Y:S01]  /*1960*/  IMAD.IADD R226, R5, 0x1, R226 ;  /* 0x0000000105e27824 */ /* 0x000fe200078e02e2 */
[----:B------:R-:W-:Y:S01]  /*1970*/  IADD3 R224, PT, PT, R3, R224, RZ ;  /* 0x000000e003e07210 */ /* 0x000fe20007ffe0ff */
[----:B--2---:R-:W-:Y:S01]  /*1980*/  ULEA UR6, UR29, UR6, 0x18 ;  /* 0x000000061d067291 */ /* 0x004fe2000f8ec0ff */
[----:B----4-:R-:W-:Y:S01]  /*1990*/  LEA R225, P0, R2, UR14, 0x1 ;  /* 0x0000000e02e17c11 */ /* 0x010fe2000f8008ff */
[----:B------:R-:W-:Y:S01]  /*19a0*/  IMAD.WIDE.U32 R10, R10, UR24, R12 ;  /* 0x000000180a0a7c25 */ /* 0x000fe2000f8e000c */
[----:B------:R-:W-:Y:S02]  /*19b0*/  LEA.HI.X R226, R4, UR17, R226, 0x1, P1 ;  /* 0x0000001104e27c11 */ /* 0x000fe400088f0ce2 */
[----:B------:R-:W-:Y:S01]  /*19c0*/  LEA.HI.X R224, R2, UR15, R224, 0x1, P0 ;  /* 0x0000000f02e07c11 */ /* 0x000fe200080f0ce0 */
[----:B------:R-:W-:Y:S01]  /*19d0*/  IMAD.U32 R12, RZ, RZ, UR13 ;  /* 0x0000000dff0c7e24 */ /* 0x000fe2000f8e00ff */
[----:B------:R-:W-:-:S02]  /*19e0*/  ISETP.GE.AND P0, PT, R8, UR7, PT ;  /* 0x0000000708007c0c */ /* 0x000fc4000bf06270 */
[----:B------:R-:W-:Y:S01]  /*19f0*/  LEA R229, R229, UR6, 0x1 ;  /* 0x00000006e5e57c11 */ /* 0x000fe2000f8e08ff */
[----:B------:R-:W-:-:S10]  /*1a00*/  IMAD R13, R12, UR24, R11 ;  /* 0x000000180c0d7c24 */ /* 0x000fd4000f8e020b */
        /* <DEDUP_REMOVED lines=30> */
.L_x_831:
[----:B------:R2:W-:Y:S02]  /*1bf0*/  STS.128 [R229+0x4000], RZ ;  /* 0x004000ffe5007388 */ /* 0x0005e40000000c00 */
.L_x_830:
[----:B------:R-:W-:Y:S05]  /*1c00*/  BSYNC.RECONVERGENT B0 ;  /* 0x0000000000007941 */ /* 0x000fea0003800200 */
.L_x_829:
        /* <DEDUP_REMOVED lines=36> */
.L_x_834:
[----:B------:R3:W-:Y:S02]  /*1e50*/  STS.128 [R229+0x4800], RZ ;  /* 0x004800ffe5007388 */ /* 0x0007e40000000c00 */
.L_x_833:
[----:B------:R-:W-:Y:S05]  /*1e60*/  BSYNC.RECONVERGENT B0 ;  /* 0x0000000000007941 */ /* 0x000fea0003800200 */
.L_x_832:
[----:B------:R-:W-:Y:S01]  /*1e70*/  IADD3 R3, PT, PT, R8, 0x40, RZ ;  /* 0x0000004008037810 */ /* 0x000fe20007ffe0ff */
[----:B------:R-:W-:Y:S03]  /*1e80*/  BSSY.RECONVERGENT B0, `(.L_x_835) ;  /* 0x0000024000007945 */ /* 0x000fe60003800200 */
[----:B------:R-:W-:-:S13]  /*1e90*/  ISETP.GE.AND P0, PT, R3, UR7, PT ;  /* 0x0000000703007c0c */ /* 0x000fda000bf06270 */
[----:B------:R-:W-:Y:S05]  /*1ea0*/  @P0 BRA `(.L_x_836) ;  /* 0x0000000000840947 */ /* 0x000fea0003800000 */
[----:B------:R-:W5:Y:S01]  /*1eb0*/  LDCU.64 UR12, c[0x0][0x3b0] ;  /* 0x00007600ff0c77ac */ /* 0x000f620008000a00 */
[----:B-1--4-:R-:W-:Y:S01]  /*1ec0*/  IADD3 R4, P0, PT, R6, 0x40, RZ ;  /* 0x0000004006047810 */ /* 0x012fe20007f1e0ff */
[----:B---3--:R-:W-:Y:S01]  /*1ed0*/  IMAD.MOV.U32 R14, RZ, RZ, R10 ;  /* 0x000000ffff0e7224 */ /* 0x008fe200078e000a */
        /* <DEDUP_REMOVED lines=29> */
.L_x_837:
[----:B------:R3:W-:Y:S02]  /*20b0*/  STS.128 [R229+0x5000], RZ ;  /* 0x005000ffe5007388 */ /* 0x0007e40000000c00 */
.L_x_836:
[----:B------:R-:W-:Y:S05]  /*20c0*/  BSYNC.RECONVERGENT B0 ;  /* 0x0000000000007941 */ /* 0x000fea0003800200 */
.L_x_835:
        /* <DEDUP_REMOVED lines=8> */
[----:B-1-34-:R-:W-:Y:S01]  /*2150*/  IMAD.MOV.U32 R4, RZ, RZ, R10 ;  /* 0x000000ffff047224 */ /* 0x01afe200078e000a */
        /* <DEDUP_REMOVED lines=29> */
.L_x_840:
[----:B------:R3:W-:Y:S02]  /*2330*/  STS.128 [R229+0x5800], RZ ;  /* 0x005800ffe5007388 */ /* 0x0007e40000000c00 */
.L_x_839:
[----:B------:R-:W-:Y:S05]  /*2340*/  BSYNC.RECONVERGENT B0 ;  /* 0x0000000000007941 */ /* 0x000fea0003800200 */
.L_x_838:
        /* <DEDUP_REMOVED lines=9> */
[----:B-1-34-:R-:W-:Y:S02]  /*23e0*/  IMAD.U32 R4, RZ, RZ, UR30 ;  /* 0x0000001eff047e24 */ /* 0x01afe4000f8e00ff */
        /* <DEDUP_REMOVED lines=23> */
.L_x_843:
[----:B------:R3:W-:Y:S02]  /*2560*/  STS.128 [R229+0x8000], RZ ;  /* 0x008000ffe5007388 */ /* 0x0007e40000000c00 */
.L_x_842:
[----:B------:R-:W-:Y:S05]  /*2570*/  BSYNC.RECONVERGENT B0 ;  /* 0x0000000000007941 */ /* 0x000fea0003800200 */
.L_x_841:
        /* <DEDUP_REMOVED lines=8> */
[----:B-1-34-:R-:W-:-:S04]  /*2600*/  IMAD.U32 R4, RZ, RZ, UR13 ;  /* 0x0000000dff047e24 */ /* 0x01afc8000f8e00ff */
        /* <DEDUP_REMOVED lines=22> */
.L_x_846:
[----:B------:R3:W-:Y:S02]  /*2770*/  STS.128 [R229+0x8800], RZ ;  /* 0x008800ffe5007388 */ /* 0x0007e40000000c00 */
.L_x_845:
[----:B------:R-:W-:Y:S05]  /*2780*/  BSYNC.RECONVERGENT B0 ;  /* 0x0000000000007941 */ /* 0x000fea0003800200 */
.L_x_844:
[----:B------:R-:W5:Y:S01]  /*2790*/  LDCU.64 UR12, c[0x0][0x538] ;  /* 0x0000a700ff0c77ac */ /* 0x000f620008000a00 */
[----:B------:R-:W0:Y:S01]  /*27a0*/  LDGDEPBAR ;  /* 0x00000000000079af */ /* 0x000e220000000000 */
[----:B-----5:R-:W-:-:S04]  /*27b0*/  UISETP.NE.U32.AND UP1, UPT, UR12, URZ, UPT ;  /* 0x000000ff0c00728c */ /* 0x020fc8000bf25070 */
[----:B------:R-:W-:Y:S01]  /*27c0*/  UISETP.NE.AND.EX UP1, UPT, UR13, URZ, UPT, UP1 ;  /* 0x000000ff0d00728c */ /* 0x000fe2000bf25310 */
[----:B------:R-:W-:Y:S01]  /*27d0*/  LOP3.LUT R8, R8, 0x7, RZ, 0xc0, !PT ;  /* 0x0000000708087812 */ /* 0x000fe200078ec0ff */
[----:B------:R-:W-:Y:S01]  /*27e0*/  IMAD.U32 R140, RZ, RZ, UR21 ;  /* 0x00000015ff8c7e24 */ /* 0x000fe2000f8e00ff */
[----:B------:R-:W-:-:S04]  /*27f0*/  DEPBAR.LE SB0, 0x0 ;  /* 0x000080000000791a */ /* 0x000fc80000000000 */
[----:B------:R-:W-:-:S04]  /*2800*/  PLOP3.LUT P0, PT, PT, PT, UP1, 0x80, 0x8 ;  /* 0x000000000008781c */ /* 0x000fc80003f0f018 */
        /* <DEDUP_REMOVED lines=8> */
[----:B-1-34-:R-:W-:-:S04]  /*2890*/  IMAD.U32 R4, RZ, RZ, UR12 ;  /* 0x0000000cff047e24 */ /* 0x01afc8000f8e00ff */
[----:B------:R-:W-:-:S05]  /*28a0*/  IMAD.U32 R5, RZ, RZ, UR13 ;  /* 0x0000000dff057e24 */ /* 0x000fca000f8e00ff */
[----:B------:R1:W3:Y:S01]  /*28b0*/  @P0 LDG.E R4, desc[UR26][R4.64] ;  /* 0x0000001a04040981 */ /* 0x0002e2000c1e1900 */
[----:B-----5:R-:W3:Y:S01]  /*28c0*/  @P0 MUFU.RCP R3, UR4 ;  /* 0x0000000400030d08 */ /* 0x020ee20008001000 */
[----:B------:R-:W-:Y:S01]  /*28d0*/  USHF.L.U32 UR30, UR8, 0x6, URZ ;  /* 0x00000006081e7899 */ /* 0x000fe200080006ff */
[----:B------:R-:W-:Y:S01]  /*28e0*/  BSSY.RECONVERGENT B0, `(.L_x_847) ;  /* 0x000002e000007945 */ /* 0x000fe20003800200 */
[----:B------:R-:W-:Y:S02]  /*28f0*/  USHF.L.U64.HI UR12, UR8, 0x6, UR9 ;  /* 0x00000006080c7899 */ /* 0x000fe40008010209 */
[----:B------:R-:W-:Y:S02]  /*2900*/  UIMAD.WIDE.U32 UR30, UR30, UR17, URZ ;  /* 0x000000111e1e72a5 */ /* 0x000fe4000f8e00ff */
[----:B------:R-:W-:Y:S01]  /*2910*/  UIMAD UR12, UR12, UR17, URZ ;  /* 0x000000110c0c72a4 */ /* 0x000fe2000f8e02ff */
[----:B------:R-:W-:-:S03]  /*2920*/  UMOV UR5, URZ ;  /* 0x000000ff00057c82 */ /* 0x000fc60008000000 */
[----:B------:R-:W-:Y:S01]  /*2930*/  UIADD3 UR12, UPT, UPT, UR31, UR12, URZ ;  /* 0x0000000c1f0c7290 */ /* 0x000fe2000fffe0ff */
[----:B-1----:R-:W-:Y:S01]  /*2940*/  LOP3.LUT R5, R51, 0x1f0, RZ, 0xc0, !PT ;  /* 0x000001f033057812 */ /* 0x002fe200078ec0ff */
[----:B------:R-:W-:Y:S01]  /*2950*/  BAR.SYNC.DEFER_BLOCKING 0x0 ;  /* 0x0000000000007b1d */ /* 0x000fe20000010000 */
[----:B---3--:R-:W-:Y:S01]  /*2960*/  @P0 FMUL.FTZ R3, R4, R3 ;  /* 0x0000000304030220 */ /* 0x008fe20000410000 */
[----:B------:R-:W-:-:S04]  /*2970*/  IMAD.U32 R4, RZ, RZ, UR23 ;  /* 0x00000017ff047e24 */ /* 0x000fc8000f8e00ff */
[----:B------:R-:W-:Y:S02]  /*2980*/  @P0 R2UR UR4, R3 ;  /* 0x00000000030402ca */ /* 0x000fe400000e0000 */
[----:B------:R-:W-:-:S04]  /*2990*/  IADD3 R4, PT, PT, R5, 0x1, R4 ;  /* 0x0000000105047810 */ /* 0x000fc80007ffe004 */
[----:B------:R-:W-:-:S04]  /*29a0*/  IADD3 R4, PT, PT, R4, -UR25, R8 ;  /* 0x8000001904047c10 */ /* 0x000fc8000fffe008 */
[----:B------:R-:W-:-:S03]  /*29b0*/  IADD3 R140, PT, PT, R4, UR22, R140 ;  /* 0x00000016048c7c10 */ /* 0x000fc6000fffe08c */
        /* <DEDUP_REMOVED lines=27> */
.L_x_849:
[----:B------:R4:W-:Y:S01]  /*2b70*/  STS.128 [R229+0xb000], RZ ;  /* 0x00b000ffe5007388 */ /* 0x0009e20000000c00 */
[----:B------:R-:W-:Y:S05]  /*2b80*/  BRA `(.L_x_850) ;  /* 0x00000000000c7947 */ /* 0x000fea0003800000 */
.L_x_848:
[----:B------:R1:W-:Y:S04]  /*2b90*/  STS.128 [R229+0x9000], RZ ;  /* 0x009000ffe5007388 */ /* 0x0003e80000000c00 */
[----:B------:R1:W-:Y:S04]  /*2ba0*/  STS.128 [R229+0xa000], RZ ;  /* 0x00a000ffe5007388 */ /* 0x0003e80000000c00 */
[----:B------:R1:W-:Y:S02]  /*2bb0*/  STS.128 [R229+0xb000], RZ ;  /* 0x00b000ffe5007388 */ /* 0x0003e40000000c00 */
.L_x_850:
[----:B------:R-:W-:Y:S05]  /*2bc0*/  BSYNC.RECONVERGENT B0 ;  /* 0x0000000000007941 */ /* 0x000fea0003800200 */
.L_x_847:
[----:B------:R-:W-:Y:S01]  /*2bd0*/  ISETP.GE.AND P0, PT, R2, UR16, PT ;  /* 0x0000001002007c0c */ /* 0x000fe2000bf06270 */
[C---:B------:R-:W-:Y:S01]  /*2be0*/  IMAD.SHL.U32 R228, R217.reuse, 0x2, RZ ;  /* 0x00000002d9e47824 */ /* 0x040fe200078e00ff */
[----:B------:R-:W-:Y:S01]  /*2bf0*/  BSSY.RECONVERGENT B0, `(.L_x_851) ;  /* 0x0000025000007945 */ /* 0x000fe20003800200 */
[----:B------:R-:W-:Y:S02]  /*2c00*/  LOP3.LUT R51, R0, 0x8, R51, 0x78, !PT ;  /* 0x0000000800337812 */ /* 0x000fe400078e7833 */
[----:B------:R-:W-:Y:S02]  /*2c10*/  LOP3.LUT R5, R217, 0x8, RZ, 0xc0, !PT ;  /* 0x00000008d9057812 */ /* 0x000fe400078ec0ff */
[----:B------:R-:W-:Y:S02]  /*2c20*/  LOP3.LUT R2, R221, 0x3e00, RZ, 0xc0, !PT ;  /* 0x00003e00dd027812 */ /* 0x000fe400078ec0ff */
[----:B------:R-:W-:Y:S02]  /*2c30*/  LOP3.LUT R219, R50, 0x120, RZ, 0xc0, !PT ;  /* 0x0000012032db7812 */ /* 0x000fe400078ec0ff */
[----:B------:R-:W-:-:S02]  /*2c40*/  LOP3.LUT R228, R228, 0x6, RZ, 0xc0, !PT ;  /* 0x00000006e4e47812 */ /* 0x000fc400078ec0ff */
        /* <DEDUP_REMOVED lines=9> */
[----:B-1-3--:R-:W-:Y:S02]  /*2ce0*/  LEA R6, P2, R4, R225, 0x1 ;  /* 0x000000e104067211 */ /* 0x00afe400078408ff */
        /* <DEDUP_REMOVED lines=20> */
.L_x_853:
[----:B------:R3:W-:Y:S02]  /*2e30*/  STS.128 [R229+0xb800], RZ ;  /* 0x00b800ffe5007388 */ /* 0x0007e40000000c00 */
.L_x_852:
[----:B------:R-:W-:Y:S05]  /*2e40*/  BSYNC.RECONVERGENT B0 ;  /* 0x0000000000007941 */ /* 0x000fea0003800200 */
.L_x_851:
[----:B------:R-:W-:Y:S01]  /*2e50*/  LOP3.LUT R48, R221, 0x100, RZ, 0xc0, !PT ;  /* 0x00000100dd307812 */ /* 0x000fe200078ec0ff */
[----:B------:R-:W-:Y:S01]  /*2e60*/  IMAD.MOV.U32 R164, RZ, RZ, 0x20 ;  /* 0x00000020ffa47424 */ /* 0x000fe200078e00ff */
[----:B------:R-:W-:Y:S01]  /*2e70*/  LOP3.LUT R5, R0, R5, RZ, 0x3c, !PT ;  /* 0x0000000500057212 */ /* 0x000fe200078e3cff */
[----:B------:R-:W5:Y:S01]  /*2e80*/  LDCU UR4, c[0x0][0x50c] ;  /* 0x0000a180ff0477ac */ /* 0x000f620008000800 */
[----:B------:R-:W-:Y:S01]  /*2e90*/  LOP3.LUT R48, R48, 0x20, R50, 0xf8, !PT ;  /* 0x0000002030307812 */ /* 0x000fe200078ef832 */
[----:B------:R-:W0:Y:S01]  /*2ea0*/  LDGDEPBAR ;  /* 0x00000000000079af */ /* 0x000e220000000000 */
[----:B------:R-:W-:Y:S01]  /*2eb0*/  IADD3 R219, PT, PT, R51, R219, R2 ;  /* 0x000000db33db7210 */ /* 0x000fe20007ffe002 */
[----:B------:R-:W-:Y:S01]  /*2ec0*/  UISETP.NE.AND UP1, UPT, UR20, 0x1, UPT ;  /* 0x000000011400788c */ /* 0x000fe2000bf25270 */
        /* <DEDUP_REMOVED lines=11> */
[----:B------:R-:W4:Y:S04]  /*2f80*/  LDSM.16.M88.4 R108, [R2+0x6400] ;  /* 0x00640000026c783b */ /* 0x000f280000000200 */
[----:B------:R-:W5:Y:S04]  /*2f90*/  LDSM.16.M88.4 R96, [R2+0x6800] ;  /* 0x006800000260783b */ /* 0x000f680000000200 */
[----:B------:R-:W5:Y:S04]  /*2fa0*/  LDSM.16.M88.4 R68, [R2+0x6c00] ;  /* 0x006c00000244783b */ /* 0x000f680000000200 */
[----:B------:R-:W-:Y:S04]  /*2fb0*/  LDSM.16.M88.4 R8, [R3] ;  /* 0x000000000308783b */ /* 0x000fe80000000200 */
[----:B------:R-:W5:Y:S04]  /*2fc0*/  LDSM.16.M88.4 R32, [R0+0x6000] ;  /* 0x006000000020783b */ /* 0x000f680000000200 */
[----:B------:R-:W5:Y:S04]  /*2fd0*/  LDSM.16.M88.4 R24, [R3+0x1000] ;  /* 0x001000000318783b */ /* 0x000f680000000200 */
[----:B------:R-:W5:Y:S04]  /*2fe0*/  LDSM.16.M88.4 R64, [R0+0x6400] ;  /* 0x006400000040783b */ /* 0x000f680000000200 */
[----:B------:R-:W5:Y:S01]  /*2ff0*/  LDSM.16.M88.4 R16, [R0+0x6800] ;  /* 0x006800000010783b */ /* 0x000f620000000200 */
[-C--:B-1-3--:R-:W-:Y:S03]  /*3000*/  HMMA.16816.F32.BF16 R4, R84, R56.reuse, RZ ;  /* 0x000000385404723c */ /* 0x08afe600000418ff */
[----:B------:R-:W1:Y:S04]  /*3010*/  LDSM.16.M88.4 R12, [R0+0x6c00] ;  /* 0x006c0000000c783b */ /* 0x000e680000000200 */
[----:B------:R-:W-:Y:S01]  /*3020*/  LDSM.16.M88.4 R128, [R219+0x3000] ;  /* 0x00300000db80783b */ /* 0x000fe20000000200 */
[C---:B--2---:R-:W-:Y:S03]  /*3030*/  HMMA.16816.F32.BF16 R20, R88.reuse, R56, RZ ;  /* 0x000000385814723c */ /* 0x044fe600000418ff */
[----:B------:R-:W2:Y:S04]  /*3040*/  LDSM.16.M88.4 R28, [R2+0x7000] ;  /* 0x00700000021c783b */ /* 0x000ea80000000200 */
[----:B------:R-:W3:Y:S01]  /*3050*/  LDSM.16.M88.4 R132, [R219+0x2000] ;  /* 0x00200000db84783b */ /* 0x000ee20000000200 */
[-C--:B------:R-:W-:Y:S03]  /*3060*/  HMMA.16816.F32.BF16 R60, R88, R58.reuse, RZ ;  /* 0x0000003a583c723c */ /* 0x080fe600000418ff */
[----:B------:R-:W-:Y:S04]  /*3070*/  LDSM.16.M88.4 R76, [R3+0x3000] ;  /* 0x00300000034c783b */ /* 0x000fe80000000200 */
[----:B------:R-:W3:Y:S01]  /*3080*/  LDSM.16.M88.4 R136, [R0+0x7000] ;  /* 0x007000000088783b */ /* 0x000ee20000000200 */
[----:B------:R-:W-:Y:S03]  /*3090*/  HMMA.16816.F32.BF16 R56, R84, R58, RZ ;  /* 0x0000003a5438723c */ /* 0x000fe600000418ff */
[----:B------:R-:W3:Y:S04]  /*30a0*/  LDSM.16.M88.4 R80, [R3+0x2000] ;  /* 0x002000000350783b */ /* 0x000ee80000000200 */
[----:B------:R-:W3:Y:S01]  /*30b0*/  LDSM.16.M88.4 R120, [R2+0x7800] ;  /* 0x007800000278783b */ /* 0x000ee20000000200 */
[C---:B----4-:R-:W-:Y:S03]  /*30c0*/  HMMA.16816.F32.BF16 R52, R88.reuse, R108, RZ ;  /* 0x0000006c5834723c */ /* 0x050fe600000418ff */
[----:B------:R-:W-:Y:S04]  /*30d0*/  LDSM.16.M88.4 R124, [R2+0x7400] ;  /* 0x00740000027c783b */ /* 0x000fe80000000200 */
[----:B------:R-:W-:Y:S01]  /*30e0*/  LDSM.16.M88.4 R116, [R2+0x7c00] ;  /* 0x007c00000274783b */ /* 0x000fe20000000200 */
[C---:B-----5:R-:W-:Y:S03]  /*30f0*/  HMMA.16816.F32.BF16 R40, R88.reuse, R96, RZ ;  /* 0x000000605828723c */ /* 0x060fe600000418ff */
[----:B------:R-:W-:Y:S05]  /*3100*/  LDSM.16.M88.4 R72, [R0+0x7400] ;  /* 0x007400000048783b */ /* 0x000fea0000000200 */
[C---:B------:R-:W-:Y:S08]  /*3110*/  HMMA.16816.F32.BF16 R36, R88.reuse, R68, RZ ;  /* 0x000000445824723c */ /* 0x040ff000000418ff */
[C---:B------:R-:W-:Y:S08]  /*3120*/  HMMA.16816.F32.BF16 R44, R88.reuse, R110, RZ ;  /* 0x0000006e582c723c */ /* 0x040ff000000418ff */
[C---:B------:R-:W-:Y:S08]  /*3130*/  HMMA.16816.F32.BF16 R100, R88.reuse, R98, RZ ;  /* 0x000000625864723c */ /* 0x040ff000000418ff */
[----:B------:R-:W-:Y:S08]  /*3140*/  HMMA.16816.F32.BF16 R88, R88, R70, RZ ;  /* 0x000000465858723c */ /* 0x000ff000000418ff */
[-C--:B------:R-:W-:Y:S08]  /*3150*/  HMMA.16816.F32.BF16 R4, R8, R32.reuse, R4 ;  /* 0x000000200804723c */ /* 0x080ff00000041804 */
[C---:B------:R-:W-:Y:S08]  /*3160*/  HMMA.16816.F32.BF16 R20, R24.reuse, R32, R20 ;  /* 0x000000201814723c */ /* 0x040ff00000041814 */
[-C--:B------:R-:W-:Y:S08]  /*3170*/  HMMA.16816.F32.BF16 R60, R24, R34.reuse, R60 ;  /* 0x00000022183c723c */ /* 0x080ff0000004183c */
[----:B------:R-:W-:Y:S01]  /*3180*/  HMMA.16816.F32.BF16 R56, R8, R34, R56 ;  /* 0x000000220838723c */ /* 0x000fe20000041838 */
[----:B------:R-:W-:Y:S07]  /*3190*/  LDSM.16.M88.4 R32, [R219+0x4000] ;  /* 0x00400000db20783b */ /* 0x000fee0000000200 */
        /* <DEDUP_REMOVED lines=9> */
[C---:B-1----:R-:W-:Y:S08]  /*3230*/  HMMA.16816.F32.BF16 R36, R24.reuse, R12, R36 ;  /* 0x0000000c1824723c */ /* 0x042ff00000041824 */
[C---:B------:R-:W-:Y:S08]  /*3240*/  HMMA.16816.F32.BF16 R44, R24.reuse, R66, R44 ;  /* 0x00000042182c723c */ /* 0x040ff0000004182c */
[C---:B------:R-:W-:Y:S08]  /*3250*/  HMMA.16816.F32.BF16 R100, R24.reuse, R18, R100 ;  /* 0x000000121864723c */ /* 0x040ff00000041864 */
[----:B------:R-:W-:Y:S01]  /*3260*/  HMMA.16816.F32.BF16 R88, R24, R14, R88 ;  /* 0x0000000e1858723c */ /* 0x000fe20000041858 */
[----:B------:R-:W1:Y:S07]  /*3270*/  LDSM.16.M88.4 R24, [R2+0x8000] ;  /* 0x008000000218783b */ /* 0x000e6e0000000200 */
[-C--:B--2---:R-:W-:Y:S08]  /*3280*/  HMMA.16816.F32.BF16 R20, R128, R28.reuse, R20 ;  /* 0x0000001c8014723c */ /* 0x084ff00000041814 */
[----:B---3--:R-:W-:Y:S08]  /*3290*/  HMMA.16816.F32.BF16 R4, R132, R28, R4 ;  /* 0x0000001c8404723c */ /* 0x008ff00000041804 */
[-C--:B------:R-:W-:Y:S08]  /*32a0*/  HMMA.16816.F32.BF16 R60, R128, R30.reuse, R60 ;  /* 0x0000001e803c723c */ /* 0x080ff0000004183c */
[----:B------:R-:W-:Y:S01]  /*32b0*/  HMMA.16816.F32.BF16 R56, R132, R30, R56 ;  /* 0x0000001e8438723c */ /* 0x000fe20000041838 */
        /* <DEDUP_REMOVED lines=10> */
[----:B------:R-:W4:Y:S03]  /*3360*/  LDSM.16.M88.4 R12, [R3+0x5000] ;  /* 0x00500000030c783b */ /* 0x000f260000000200 */
[-C--:B------:R-:W-:Y:S08]  /*3370*/  HMMA.16816.F32.BF16 R20, R76, R136.reuse, R20 ;  /* 0x000000884c14723c */ /* 0x080ff00000041814 */
[----:B------:R-:W-:Y:S08]  /*3380*/  HMMA.16816.F32.BF16 R4, R80, R136, R4 ;  /* 0x000000885004723c */ /* 0x000ff00000041804 */
[-C--:B------:R-:W-:Y:S08]  /*3390*/  HMMA.16816.F32.BF16 R60, R76, R138.reuse, R60 ;  /* 0x0000008a4c3c723c */ /* 0x080ff0000004183c */
[----:B------:R-:W-:Y:S08]  /*33a0*/  HMMA.16816.F32.BF16 R56, R80, R138, R56 ;  /* 0x0000008a5038723c */ /* 0x000ff00000041838 */
[----:B------:R-:W-:Y:S08]  /*33b0*/  HMMA.16816.F32.BF16 R40, R128, R120, R40 ;  /* 0x000000788028723c */ /* 0x000ff00000041828 */
[----:B-1----:R-:W-:Y:S08]  /*33c0*/  HMMA.16816.F32.BF16 R4, R32, R24, R4 ;  /* 0x000000182004723c */ /* 0x002ff00000041804 */
[----:B------:R-:W-:Y:S08]  /*33d0*/  HMMA.16816.F32.BF16 R100, R128, R122, R100 ;  /* 0x0000007a8064723c */ /* 0x000ff00000041864 */
[C---:B------:R-:W-:Y:S08]  /*33e0*/  HMMA.16816.F32.BF16 R104, R132.reuse, R120, R104 ;  /* 0x000000788468723c */ /* 0x040ff00000041868 */
[----:B------:R-:W-:Y:S08]  /*33f0*/  HMMA.16816.F32.BF16 R96, R132, R122, R96 ;  /* 0x0000007a8460723c */ /* 0x000ff00000041860 */
[----:B--2---:R-:W-:Y:S08]  /*3400*/  HMMA.16816.F32.BF16 R20, R28, R24, R20 ;  /* 0x000000181c14723c */ /* 0x004ff00000041814 */
[-C--:B------:R-:W-:Y:S08]  /*3410*/  HMMA.16816.F32.BF16 R56, R32, R26.reuse, R56 ;  /* 0x0000001a2038723c */ /* 0x080ff00000041838 */
[----:B------:R-:W-:Y:S01]  /*3420*/  HMMA.16816.F32.BF16 R60, R28, R26, R60 ;  /* 0x0000001a1c3c723c */ /* 0x000fe2000004183c */
[----:B------:R-:W-:Y:S07]  /*3430*/  LDSM.16.M88.4 R24, [R2+0x8c00] ;  /* 0x008c00000218783b */ /* 0x000fee0000000200 */
[----:B---3--:R-:W-:Y:S08]  /*3440*/  HMMA.16816.F32.BF16 R4, R16, R8, R4 ;  /* 0x000000081004723c */ /* 0x008ff00000041804 */
[C---:B------:R-:W-:Y:S08]  /*3450*/  HMMA.16816.F32.BF16 R40, R76.reuse, R68, R40 ;  /* 0x000000444c28723c */ /* 0x040ff00000041828 */
[----:B------:R-:W-:Y:S03]  /*3460*/  HMMA.16816.F32.BF16 R100, R76, R70, R100 ;  /* 0x000000464c64723c */ /* 0x000fe60000041864 */
[----:B------:R-:W-:Y:S01]  /*3470*/  FMUL.FTZ R4, R4, UR4 ;  /* 0x0000000404047c20 */ /* 0x000fe20008410000 */
[----:B------:R-:W-:Y:S01]  /*3480*/  FMUL.FTZ R5, R5, UR4 ;  /* 0x0000000405057c20 */ /* 0x000fe20008410000 */
[----:B------:R-:W-:Y:S01]  /*3490*/  FMUL.FTZ R6, R6, UR4 ;  /* 0x0000000406067c20 */ /* 0x000fe20008410000 */
[----:B------:R-:W-:-:S02]  /*34a0*/  FMUL.FTZ R7, R7, UR4 ;  /* 0x0000000407077c20 */ /* 0x000fc40008410000 */
[----:B------:R-:W-:Y:S08]  /*34b0*/  HMMA.16816.F32.BF16 R104, R80, R68, R104 ;  /* 0x000000445068723c */ /* 0x000ff00000041868 */
[----:B----4-:R-:W-:Y:S08]  /*34c0*/  HMMA.16816.F32.BF16 R20, R12, R8, R20 ;  /* 0x000000080c14723c */ /* 0x010ff00000041814 */
[----:B------:R-:W-:Y:S01]  /*34d0*/  HMMA.16816.F32.BF16 R96, R80, R70, R96 ;  /* 0x000000465060723c */ /* 0x000fe20000041860 */
[----:B------:R-:W1:Y:S07]  /*34e0*/  LDSM.16.M88.4 R68, [R2+0x8400] ;  /* 0x008400000244783b */ /* 0x000e6e0000000200 */
[----:B------:R-:W-:Y:S03]  /*34f0*/  HMMA.16816.F32.BF16 R56, R16, R10, R56 ;  /* 0x0000000a1038723c */ /* 0x000fe60000041838 */
[----:B------:R-:W-:-:S05]  /*3500*/  FMUL.FTZ R20, R20, UR4 ;  /* 0x0000000414147c20 */ /* 0x000fca0008410000 */
[----:B------:R-:W-:Y:S01]  /*3510*/  HMMA.16816.F32.BF16 R60, R12, R10, R60 ;  /* 0x0000000a0c3c723c */ /* 0x000fe2000004183c */
[----:B------:R-:W2:Y:S07]  /*3520*/  LDSM.16.M88.4 R8, [R2+0x8800] ;  /* 0x008800000208783b */ /* 0x000eae0000000200 */
[----:B------:R-:W-:Y:S03]  /*3530*/  HMMA.16816.F32.BF16 R52, R128, R124, R52 ;  /* 0x0000007c8034723c */ /* 0x000fe60000041834 */
[----:B------:R-:W-:Y:S01]  /*3540*/  FMUL.FTZ R57, R57, UR4 ;  /* 0x0000000439397c20 */ /* 0x000fe20008410000 */
[----:B------:R-:W-:Y:S01]  /*3550*/  FMUL.FTZ R58, R58, UR4 ;  /* 0x000000043a3a7c20 */ /* 0x000fe20008410000 */
[----:B------:R-:W-:-:S03]  /*3560*/  FMUL.FTZ R59, R59, UR4 ;  /* 0x000000043b3b7c20 */ /* 0x000fc60008410000 */
[----:B------:R-:W-:Y:S03]  /*3570*/  HMMA.16816.F32.BF16 R36, R128, R116, R36 ;  /* 0x000000748024723c */ /* 0x000fe60000041824 */
[----:B------:R-:W-:Y:S01]  /*3580*/  FMUL.FTZ R60, R60, UR4 ;  /* 0x000000043c3c7c20 */ /* 0x000fe20008410000 */
[----:B------:R-:W-:Y:S01]  /*3590*/  FMUL.FTZ R62, R62, UR4 ;  /* 0x000000043e3e7c20 */ /* 0x000fe20008410000 */
[----:B------:R-:W-:-:S03]  /*35a0*/  FMUL.FTZ R61, R61, UR4 ;  /* 0x000000043d3d7c20 */ /* 0x000fc60008410000 */
[C---:B------:R-:W-:Y:S01]  /*35b0*/  HMMA.16816.F32.BF16 R44, R128.reuse, R126, R44 ;  /* 0x0000007e802c723c */ /* 0x040fe2000004182c */
[----:B------:R-:W-:Y:S07]  /*35c0*/  MUFU.TANH R60, R60 ;  /* 0x0000003c003c7308 */ /* 0x000fee0000002400 */
[----:B------:R-:W-:Y:S01]  /*35d0*/  HMMA.16816.F32.BF16 R88, R128, R118, R88 ;  /* 0x000000768058723c */ /* 0x000fe20000041858 */
[----:B------:R-:W-:Y:S07]  /*35e0*/  MUFU.TANH R62, R62 ;  /* 0x0000003e003e7308 */ /* 0x000fee0000002400 */
[C---:B------:R-:W-:Y:S01]  /*35f0*/  HMMA.16816.F32.BF16 R108, R132.reuse, R126, R108 ;  /* 0x0000007e846c723c */ /* 0x040fe2000004186c */
[----:B------:R-:W-:Y:S07]  /*3600*/  MUFU.TANH R61, R61 ;  /* 0x0000003d003d7308 */ /* 0x000fee0000002400 */
[C---:B------:R-:W-:Y:S08]  /*3610*/  HMMA.16816.F32.BF16 R92, R132.reuse, R116, R92 ;  /* 0x00000074845c723c */ /* 0x040ff0000004185c */
[C---:B------:R-:W-:Y:S08]  /*3620*/  HMMA.16816.F32.BF16 R84, R132.reuse, R118, R84 ;  /* 0x000000768454723c */ /* 0x040ff00000041854 */
[----:B------:R-:W-:Y:S08]  /*3630*/  HMMA.16816.F32.BF16 R112, R132, R124, R112 ;  /* 0x0000007c8470723c */ /* 0x000ff00000041870 */
[C---:B------:R-:W-:Y:S08]  /*3640*/  HMMA.16816.F32.BF16 R52, R76.reuse, R72, R52 ;  /* 0x000000484c34723c */ /* 0x040ff00000041834 */
[C---:B------:R-:W-:Y:S08]  /*3650*/  HMMA.16816.F32.BF16 R44, R76.reuse, R74, R44 ;  /* 0x0000004a4c2c723c */ /* 0x040ff0000004182c */
[C---:B------:R-:W-:Y:S08]  /*3660*/  HMMA.16816.F32.BF16 R36, R76.reuse, R64, R36 ;  /* 0x000000404c24723c */ /* 0x040ff00000041824 */
[----:B------:R-:W-:Y:S01]  /*3670*/  HMMA.16816.F32.BF16 R88, R76, R66, R88 ;  /* 0x000000424c58723c */ /* 0x000fe20000041858 */
[----:B------:R-:W-:Y:S07]  /*3680*/  MUFU.TANH R76, R7 ;  /* 0x00000007004c7308 */ /* 0x000fee0000002400 */
[C---:B------:R-:W-:Y:S01]  /*3690*/  HMMA.16816.F32.BF16 R108, R80.reuse, R74, R108 ;  /* 0x0000004a506c723c */ /* 0x040fe2000004186c */
[----:B------:R3:W-:Y:S07]  /*36a0*/  MUFU.TANH R74, R20 ;  /* 0x00000014004a7308 */ /* 0x0007ee0000002400 */
[C---:B------:R-:W-:Y:S01]  /*36b0*/  HMMA.16816.F32.BF16 R92, R80.reuse, R64, R92 ;  /* 0x00000040505c723c */ /* 0x040fe2000004185c */
[----:B------:R-:W-:Y:S07]  /*36c0*/  MUFU.TANH R64, R57 ;  /* 0x0000003900407308 */ /* 0x000fee0000002400 */
[----:B------:R-:W-:Y:S01]  /*36d0*/  HMMA.16816.F32.BF16 R84, R80, R66, R84 ;  /* 0x000000425054723c */ /* 0x000fe20000041854 */
[----:B------:R-:W-:Y:S01]  /*36e0*/  MUFU.TANH R65, R58 ;  /* 0x0000003a00417308 */ /* 0x000fe20000002400 */
[----:B---3--:R-:W-:Y:S01]  /*36f0*/  FMUL.FTZ R20, R21, UR4 ;  /* 0x0000000415147c20 */ /* 0x008fe20008410000 */
[----:B------:R-:W-:Y:S01]  /*3700*/  FMUL.FTZ R21, R23, UR4 ;  /* 0x0000000417157c20 */ /* 0x000fe20008410000 */
[----:B------:R-:W-:-:S04]  /*3710*/  FMUL.FTZ R23, R56, UR4 ;  /* 0x0000000438177c20 */ /* 0x000fc80008410000 */
[----:B------:R-:W-:Y:S01]  /*3720*/  HMMA.16816.F32.BF16 R112, R80, R72, R112 ;  /* 0x000000485070723c */ /* 0x000fe20000041870 */
[----:B------:R3:W-:Y:S07]  /*3730*/  MUFU.TANH R66, R59 ;  /* 0x0000003b00427308 */ /* 0x0007ee0000002400 */
[C---:B-1----:R-:W-:Y:S01]  /*3740*/  HMMA.16816.F32.BF16 R52, R28.reuse, R68, R52 ;  /* 0x000000441c34723c */ /* 0x042fe20000041834 */
[----:B------:R-:W-:Y:S07]  /*3750*/  MUFU.TANH R72, R4 ;  /* 0x0000000400487308 */ /* 0x000fee0000002400 */
[C---:B------:R-:W-:Y:S01]  /*3760*/  HMMA.16816.F32.BF16 R44, R28.reuse, R70, R44 ;  /* 0x000000461c2c723c */ /* 0x040fe2000004182c */
[----:B------:R-:W-:Y:S01]  /*3770*/  MUFU.TANH R75, R5 ;  /* 0x00000005004b7308 */ /* 0x000fe20000002400 */
[----:B---3--:R-:W1:Y:S06]  /*3780*/  LDSM.16.M88.4 R56, [R0+0x8c00] ;  /* 0x008c00000038783b */ /* 0x008e6c0000000200 */
[C---:B--2---:R-:W-:Y:S01]  /*3790*/  HMMA.16816.F32.BF16 R40, R28.reuse, R8, R40 ;  /* 0x000000081c28723c */ /* 0x044fe20000041828 */
[----:B------:R2:W-:Y:S07]  /*37a0*/  MUFU.TANH R73, R6 ;  /* 0x0000000600497308 */ /* 0x0005ee0000002400 */
[C---:B------:R-:W-:Y:S01]  /*37b0*/  HMMA.16816.F32.BF16 R100, R28.reuse, R10, R100 ;  /* 0x0000000a1c64723c */ /* 0x040fe20000041864 */
[----:B------:R-:W-:Y:S07]  /*37c0*/  MUFU.TANH R20, R20 ;  /* 0x0000001400147308 */ /* 0x000fee0000002400 */
[C---:B------:R-:W-:Y:S01]  /*37d0*/  HMMA.16816.F32.BF16 R36, R28.reuse, R24, R36 ;  /* 0x000000181c24723c */ /* 0x040fe20000041824 */
[----:B------:R-:W-:Y:S01]  /*37e0*/  MUFU.TANH R21, R21 ;  /* 0x0000001500157308 */ /* 0x000fe20000002400 */
[----:B--2---:R-:W2:Y:S06]  /*37f0*/  LDSM.16.M88.4 R4, [R0+0x8400] ;  /* 0x008400000004783b */ /* 0x004eac0000000200 */
[----:B------:R-:W-:Y:S01]  /*3800*/  HMMA.16816.F32.BF16 R88, R28, R26, R88 ;  /* 0x0000001a1c58723c */ /* 0x000fe20000041858 */
[----:B------:R3:W4:Y:S01]  /*3810*/  LDSM.16.M88.4 R28, [R0+0x8800] ;  /* 0x00880000001c783b */ /* 0x0007220000000200 */
[----:B------:R-:W-:Y:S01]  /*3820*/  MUFU.TANH R23, R23 ;  /* 0x0000001700177308 */ /* 0x000fe20000002400 */
[----:B------:R-:W-:-:S05]  /*3830*/  DEPBAR.LE SB0, 0x0 ;  /* 0x000080000000791a */ /* 0x000fca0000000000 */
[C---:B------:R-:W-:Y:S08]  /*3840*/  HMMA.16816.F32.BF16 R84, R32.reuse, R26, R84 ;  /* 0x0000001a2054723c */ /* 0x040ff00000041854 */
[----:B------:R-:W-:Y:S08]  /*3850*/  HMMA.16816.F32.BF16 R96, R32, R10, R96 ;  /* 0x0000000a2060723c */ /* 0x000ff00000041860 */
[----:B-1----:R-:W-:Y:S01]  /*3860*/  HMMA.16816.F32.BF16 R88, R12, R58, R88 ;  /* 0x0000003a0c58723c */ /* 0x002fe20000041858 */
[----:B---3--:R-:W-:-:S05]  /*3870*/  IMAD.U32 R0, RZ, RZ, UR21 ;  /* 0x00000015ff007e24 */ /* 0x008fca000f8e00ff */
[C-C-:B------:R-:W-:Y:S02]  /*3880*/  VIADDMNMX R3, R140.reuse, 0x8, R0.reuse, PT ;  /* 0x000000088c037846 */ /* 0x140fe40003800100 */
[----:B------:R-:W-:Y:S01]  /*3890*/  HMMA.16816.F32.BF16 R84, R16, R58, R84 ;  /* 0x0000003a1054723c */ /* 0x000fe20000041854 */
[C-C-:B------:R-:W-:Y:S02]  /*38a0*/  VIADDMNMX R2, R140.reuse, 0x40, R0.reuse, PT ;  /* 0x000000408c027846 */ /* 0x140fe40003800100 */
[----:B------:R-:W-:-:S05]  /*38b0*/  VIADDMNMX R0, R140, 0x48, R0, PT ;  /* 0x000000488c007846 */ /* 0x000fca0003800100 */
[----:B--2---:R-:W-:Y:S03]  /*38c0*/  HMMA.16816.F32.BF16 R52, R12, R4, R52 ;  /* 0x000000040c34723c */ /* 0x004fe60000041834 */
[----:B------:R-:W-:Y:S01]  /*38d0*/  FMUL.FTZ R89, R89, UR4 ;  /* 0x0000000459597c20 */ /* 0x000fe20008410000 */
[----:B------:R-:W-:-:S04]  /*38e0*/  FMUL.FTZ R91, R91, UR4 ;  /* 0x000000045b5b7c20 */ /* 0x000fc80008410000 */
[----:B----4-:R-:W-:Y:S01]  /*38f0*/  HMMA.16816.F32.BF16 R40, R12, R28, R40 ;  /* 0x0000001c0c28723c */ /* 0x010fe20000041828 */
[----:B------:R-:W-:Y:S02]  /*3900*/  MUFU.TANH R89, R89 ;  /* 0x0000005900597308 */ /* 0x000fe40000002400 */
[----:B------:R-:W-:Y:S01]  /*3910*/  FMUL.FTZ R10, R84, UR4 ;  /* 0x00000004540a7c20 */ /* 0x000fe20008410000 */
[----:B------:R-:W-:Y:S01]  /*3920*/  FMUL.FTZ R11, R86, UR4 ;  /* 0x00000004560b7c20 */ /* 0x000fe20008410000 */
[----:B------:R-:W-:Y:S01]  /*3930*/  FMUL.FTZ R87, R87, UR4 ;  /* 0x0000000457577c20 */ /* 0x000fe20008410000 */
[----:B------:R-:W-:Y:S02]  /*3940*/  FMUL.FTZ R85, R85, UR4 ;  /* 0x0000000455557c20 */ /* 0x000fe40008410000 */
[----:B------:R-:W-:Y:S01]  /*3950*/  HMMA.16816.F32.BF16 R104, R32, R8, R104 ;  /* 0x000000082068723c */ /* 0x000fe20000041868 */
[----:B------:R-:W1:Y:S02]  /*3960*/  MUFU.TANH R10, R10 ;  /* 0x0000000a000a7308 */ /* 0x000e640000002400 */
[----:B------:R-:W-:Y:S01]  /*3970*/  FMUL.FTZ R9, R54, UR4 ;  /* 0x0000000436097c20 */ /* 0x000fe20008410000 */
[----:B------:R-:W-:Y:S01]  /*3980*/  FMUL.FTZ R8, R52, UR4 ;  /* 0x0000000434087c20 */ /* 0x000fe20008410000 */
[----:B------:R-:W-:-:S03]  /*3990*/  FMUL.FTZ R52, R53, UR4 ;  /* 0x0000000435347c20 */ /* 0x000fc60008410000 */
[----:B------:R-:W-:Y:S01]  /*39a0*/  HMMA.16816.F32.BF16 R112, R32, R68, R112 ;  /* 0x000000442070723c */ /* 0x000fe20000041870 */
[----:B------:R-:W2:Y:S02]  /*39b0*/  MUFU.TANH R11, R11 ;  /* 0x0000000b000b7308 */ /* 0x000ea40000002400 */
[----:B------:R-:W-:Y:S01]  /*39c0*/  FMUL.FTZ R54, R40, UR4 ;  /* 0x0000000428367c20 */ /* 0x000fe20008410000 */
[----:B------:R-:W-:Y:S02]  /*39d0*/  IMAD.U32 R40, RZ, RZ, UR17 ;  /* 0x00000011ff287e24 */ /* 0x000fe4000f8e00ff */
[----:B------:R-:W-:Y:S02]  /*39e0*/  FMUL.FTZ R58, R42, UR4 ;  /* 0x000000042a3a7c20 */ /* 0x000fe40008410000 */
[C---:B------:R-:W-:Y:S01]  /*39f0*/  HMMA.16816.F32.BF16 R44, R12.reuse, R6, R44 ;  /* 0x000000060c2c723c */ /* 0x040fe2000004182c */
[----:B------:R-:W-:Y:S01]  /*3a00*/  IMAD R40, R40, 0x40, R228 ;  /* 0x0000004028287824 */ /* 0x000fe200078e02e4 */
[----:B------:R-:W-:Y:S06]  /*3a10*/  MUFU.TANH R8, R8 ;  /* 0x0000000800087308 */ /* 0x000fec0000002400 */
[C---:B------:R-:W-:Y:S02]  /*3a20*/  HMMA.16816.F32.BF16 R100, R12.reuse, R30, R100 ;  /* 0x0000001e0c64723c */ /* 0x040fe40000041864 */
[----:B------:R-:W-:Y:S06]  /*3a30*/  MUFU.TANH R9, R9 ;  /* 0x0000000900097308 */ /* 0x000fec0000002400 */
[----:B------:R-:W-:Y:S01]  /*3a40*/  HMMA.16816.F32.BF16 R36, R12, R56, R36 ;  /* 0x000000380c24723c */ /* 0x000fe20000041824 */
[----:B------:R-:W-:Y:S01]  /*3a50*/  FMUL.FTZ R13, R90, UR4 ;  /* 0x000000045a0d7c20 */ /* 0x000fe20008410000 */
[----:B------:R-:W-:Y:S01]  /*3a60*/  FMUL.FTZ R12, R88, UR4 ;  /* 0x00000004580c7c20 */ /* 0x000fe20008410000 */
[C---:B------:R-:W-:Y:S01]  /*3a70*/  VIADD R14, R40.reuse, 0x38 ;  /* 0x00000038280e7836 */ /* 0x040fe20000000000 */
[----:B------:R-:W-:Y:S01]  /*3a80*/  MUFU.TANH R52, R52 ;  /* 0x0000003400347308 */ /* 0x000fe20000002400 */
[----:B------:R-:W-:-:S03]  /*3a90*/  VIADD R15, R40, 0x1 ;  /* 0x00000001280f7836 */ /* 0x000fc60000000000 */
[C---:B------:R-:W-:Y:S01]  /*3aa0*/  ISETP.GE.AND P5, PT, R14.reuse, R216, PT ;  /* 0x000000d80e00720c */ /* 0x040fe20003fa6270 */
[----:B------:R-:W-:Y:S01]  /*3ab0*/  HMMA.16816.F32.BF16 R92, R32, R24, R92 ;  /* 0x00000018205c723c */ /* 0x000fe2000004185c */
[CC--:B------:R-:W-:Y:S01]  /*3ac0*/  ISETP.GE.AND P4, PT, R14.reuse, R3.reuse, PT ;  /* 0x000000030e00720c */ /* 0x0c0fe20003f86270 */
[----:B------:R-:W-:Y:S01]  /*3ad0*/  FMUL.FTZ R24, R55, UR4 ;  /* 0x0000000437187c20 */ /* 0x000fe20008410000 */
[----:B------:R-:W3:Y:S01]  /*3ae0*/  MUFU.TANH R13, R13 ;  /* 0x0000000d000d7308 */ /* 0x000ee20000002400 */
[----:B------:R-:W-:Y:S01]  /*3af0*/  ISETP.GE.AND P2, PT, R14, R2, PT ;  /* 0x000000020e00720c */ /* 0x000fe20003f46270 */
[----:B------:R-:W-:Y:S01]  /*3b00*/  FMUL.FTZ R100, R100, UR4 ;  /* 0x0000000464647c20 */ /* 0x000fe20008410000 */
[----:B------:R-:W-:Y:S01]  /*3b10*/  ISETP.GE.AND P0, PT, R14, R0, PT ;  /* 0x000000000e00720c */ /* 0x000fe20003f06270 */
[----:B------:R-:W-:Y:S01]  /*3b20*/  FMUL.FTZ R102, R102, UR4 ;  /* 0x0000000466667c20 */ /* 0x000fe20008410000 */
[----:B------:R-:W-:Y:S01]  /*3b30*/  I2FP.F32.U32 R14, R14 ;  /* 0x0000000e000e7245 */ /* 0x000fe20000201000 */
[----:B------:R-:W-:Y:S01]  /*3b40*/  HMMA.16816.F32.BF16 R112, R16, R4, R112 ;  /* 0x000000041070723c */ /* 0x000fe20000041870 */
[C---:B------:R-:W-:Y:S01]  /*3b50*/  ISETP.GE.AND P3, PT, R15.reuse, R216, PT ;  /* 0x000000d80f00720c */ /* 0x040fe20003f66270 */
[----:B------:R-:W4:Y:S01]  /*3b60*/  MUFU.TANH R12, R12 ;  /* 0x0000000c000c7308 */ /* 0x000f220000002400 */
[----:B------:R-:W-:Y:S01]  /*3b70*/  ISETP.GE.AND P1, PT, R15, R3, PT ;  /* 0x000000030f00720c */ /* 0x000fe20003f26270 */
[C---:B-1----:R-:W-:Y:S01]  /*3b80*/  FFMA.FTZ R10, R14.reuse, UR5, R10 ;  /* 0x000000050e0a7c23 */ /* 0x042fe2000801000a */
[----:B--2---:R-:W-:Y:S01]  /*3b90*/  FFMA.FTZ R11, R14, UR5, R11 ;  /* 0x000000050e0b7c23 */ /* 0x004fe2000801000b */
[----:B------:R-:W-:Y:S01]  /*3ba0*/  FMUL.FTZ R4, R63, UR4 ;  /* 0x000000043f047c20 */ /* 0x000fe20008410000 */
[----:B------:R-:W-:Y:S01]  /*3bb0*/  FMUL.FTZ R42, R38, UR4 ;  /* 0x00000004262a7c20 */ /* 0x000fe20008410000 */
[----:B------:R-:W-:Y:S01]  /*3bc0*/  HMMA.16816.F32.BF16 R108, R32, R70, R108 ;  /* 0x00000046206c723c */ /* 0x000fe2000004186c */
[----:B------:R-:W-:Y:S01]  /*3bd0*/  FSEL R191, R10, -INF , !P5 ;  /* 0xff8000000abf7808 */ /* 0x000fe20006800000 */
[----:B------:R-:W-:Y:S01]  /*3be0*/  FMUL.FTZ R32, R44, UR4 ;  /* 0x000000042c207c20 */ /* 0x000fe20008410000 */
[----:B------:R-:W-:Y:S01]  /*3bf0*/  I2FP.F32.U32 R10, R15 ;  /* 0x0000000f000a7245 */ /* 0x000fe20000201000 */
[----:B---3--:R-:W-:Y:S01]  /*3c00*/  FFMA.FTZ R13, R14, UR5, R13 ;  /* 0x000000050e0d7c23 */ /* 0x008fe2000801000d */
[----:B------:R-:W-:Y:S01]  /*3c10*/  FSEL R185, R11, -INF , !P4 ;  /* 0xff8000000bb97808 */ /* 0x000fe20006000000 */
[----:B------:R-:W1:Y:S01]  /*3c20*/  MUFU.TANH R4, R4 ;  /* 0x0000000400047308 */ /* 0x000e620000002400 */
[----:B------:R-:W-:Y:S01]  /*3c30*/  ISETP.GE.AND P5, PT, R15, R2, PT ;  /* 0x000000020f00720c */ /* 0x000fe20003fa6270 */
[C---:B------:R-:W-:Y:S01]  /*3c40*/  FFMA.FTZ R75, R10.reuse, UR5, R75 ;  /* 0x000000050a4b7c23 */ /* 0x040fe2000801004b */
[----:B------:R-:W-:Y:S01]  /*3c50*/  FFMA.FTZ R11, R10, UR5, R76 ;  /* 0x000000050a0b7c23 */ /* 0x000fe2000801004c */
[----:B------:R-:W-:Y:S01]  /*3c60*/  FSEL R196, R13, -INF , !P0 ;  /* 0xff8000000dc47808 */ /* 0x000fe20004000000 */
[C---:B------:R-:W-:Y:S01]  /*3c70*/  HMMA.16816.F32.BF16 R92, R16.reuse, R56, R92 ;  /* 0x00000038105c723c */ /* 0x040fe2000004185c */
[----:B----4-:R-:W-:Y:S01]  /*3c80*/  FFMA.FTZ R202, R14, UR5, R12 ;  /* 0x000000050eca7c23 */ /* 0x010fe2000801000c */
[----:B------:R-:W-:Y:S01]  /*3c90*/  VIADD R12, R40, 0x8 ;  /* 0x00000008280c7836 */ /* 0x000fe20000000000 */
[----:B------:R-:W-:Y:S01]  /*3ca0*/  FSEL R13, R75, -INF , !P3 ;  /* 0xff8000004b0d7808 */ /* 0x000fe20005800000 */
[----:B------:R-:W-:Y:S01]  /*3cb0*/  FMUL.FTZ R57, R43, UR4 ;  /* 0x000000042b397c20 */ /* 0x000fe20008410000 */
[----:B------:R-:W-:Y:S01]  /*3cc0*/  FSEL R11, R11, -INF , !P1 ;  /* 0xff8000000b0b7808 */ /* 0x000fe20004800000 */
[----:B------:R-:W-:Y:S01]  /*3cd0*/  FMUL.FTZ R43, R37, UR4 ;  /* 0x00000004252b7c20 */ /* 0x000fe20008410000 */
[----:B------:R-:W-:Y:S01]  /*3ce0*/  FSEL R202, R202, -INF , !P2 ;  /* 0xff800000caca7808 */ /* 0x000fe20005000000 */
[----:B------:R-:W-:Y:S01]  /*3cf0*/  FFMA.FTZ R37, R10, UR5, R20 ;  /* 0x000000050a257c23 */ /* 0x000fe20008010014 */
[----:B------:R-:W-:Y:S01]  /*3d00*/  ISETP.GE.AND P2, PT, R12, R216, PT ;  /* 0x000000d80c00720c */ /* 0x000fe20003f46270 */
[----:B------:R-:W-:Y:S01]  /*3d10*/  FFMA.FTZ R35, R10, UR5, R21 ;  /* 0x000000050a237c23 */ /* 0x000fe20008010015 */
[-C--:B------:R-:W-:Y:S01]  /*3d20*/  ISETP.GE.AND P0, PT, R12, R3.reuse, PT ;  /* 0x000000030c00720c */ /* 0x080fe20003f06270 */
[----:B------:R-:W-:Y:S01]  /*3d30*/  FMUL.FTZ R5, R112, UR4 ;  /* 0x0000000470057c20 */ /* 0x000fe20008410000 */
[----:B------:R-:W-:Y:S01]  /*3d40*/  ISETP.GE.AND P3, PT, R12, R2, PT ;  /* 0x000000020c00720c */ /* 0x000fe20003f66270 */
[----:B------:R-:W-:Y:S01]  /*3d50*/  FMUL.FTZ R67, R114, UR4 ;  /* 0x0000000472437c20 */ /* 0x000fe20008410000 */
[----:B------:R-:W-:Y:S01]  /*3d60*/  ISETP.GE.AND P1, PT, R12, R0, PT ;  /* 0x000000000c00720c */ /* 0x000fe20003f26270 */
[----:B------:R-:W-:Y:S01]  /*3d70*/  VIADD R21, R40, 0x9 ;  /* 0x0000000928157836 */ /* 0x000fe20000000000 */
[----:B------:R-:W-:Y:S01]  /*3d80*/  I2FP.F32.U32 R12, R12 ;  /* 0x0000000c000c7245 */ /* 0x000fe20000201000 */
[C---:B------:R-:W-:Y:S01]  /*3d90*/  HMMA.16816.F32.BF16 R108, R16.reuse, R6, R108 ;  /* 0x00000006106c723c */ /* 0x040fe2000004186c */
[----:B------:R-:W-:Y:S01]  /*3da0*/  ISETP.GE.AND P4, PT, R15, R0, PT ;  /* 0x000000000f00720c */ /* 0x000fe20003f86270 */
[----:B------:R-:W2:Y:S01]  /*3db0*/  MUFU.TANH R5, R5 ;  /* 0x0000000500057308 */ /* 0x000ea20000002400 */
[----:B------:R-:W-:Y:S01]  /*3dc0*/  FSEL R37, R37, -INF , !P5 ;  /* 0xff80000025257808 */ /* 0x000fe20006800000 */
[C---:B------:R-:W-:Y:S01]  /*3dd0*/  FFMA.FTZ R15, R12.reuse, UR5, R23 ;  /* 0x000000050c0f7c23 */ /* 0x040fe20008010017 */
[C---:B------:R-:W-:Y:S01]  /*3de0*/  FFMA.FTZ R10, R12.reuse, UR5, R65 ;  /* 0x000000050c0a7c23 */ /* 0x040fe20008010041 */
[----:B------:R-:W-:Y:S01]  /*3df0*/  FSEL R35, R35, -INF , !P4 ;  /* 0xff80000023237808 */ /* 0x000fe20006000000 */
[C---:B------:R-:W-:Y:S01]  /*3e00*/  FFMA.FTZ R38, R12.reuse, UR5, R60 ;  /* 0x000000050c267c23 */ /* 0x040fe2000801003c */
[----:B------:R-:W-:Y:S01]  /*3e10*/  ISETP.GE.AND P5, PT, R21, R216, PT ;  /* 0x000000d81500720c */ /* 0x000fe20003fa6270 */
[----:B------:R-:W-:Y:S01]  /*3e20*/  FFMA.FTZ R34, R12, UR5, R62 ;  /* 0x000000050c227c23 */ /* 0x000fe2000801003e */
[----:B------:R-:W-:Y:S01]  /*3e30*/  FSEL R15, R15, -INF , !P2 ;  /* 0xff8000000f0f7808 */ /* 0x000fe20005000000 */
[----:B------:R-:W3:Y:S01]  /*3e40*/  MUFU.TANH R67, R67 ;  /* 0x0000004300437308 */ /* 0x000ee20000002400 */
[----:B------:R-:W-:Y:S01]  /*3e50*/  FSEL R10, R10, -INF , !P0 ;  /* 0xff8000000a0a7808 */ /* 0x000fe20004000000 */
[----:B------:R-:W-:Y:S01]  /*3e60*/  FMUL.FTZ R63, R113, UR4 ;  /* 0x00000004713f7c20 */ /* 0x000fe20008410000 */
[----:B------:R-:W-:Y:S01]  /*3e70*/  ISETP.GE.AND P4, PT, R21, R3, PT ;  /* 0x000000031500720c */ /* 0x000fe20003f86270 */
[----:B------:R-:W-:Y:S01]  /*3e80*/  FMUL.FTZ R68, R115, UR4 ;  /* 0x0000000473447c20 */ /* 0x000fe20008410000 */
[C---:B------:R-:W-:Y:S01]  /*3e90*/  ISETP.GE.AND P2, PT, R21.reuse, R2, PT ;  /* 0x000000021500720c */ /* 0x040fe20003f46270 */
[----:B------:R-:W-:Y:S01]  /*3ea0*/  VIADD R20, R40, 0x10 ;  /* 0x0000001028147836 */ /* 0x000fe20000000000 */
[----:B------:R-:W-:Y:S01]  /*3eb0*/  ISETP.GE.AND P0, PT, R21, R0, PT ;  /* 0x000000001500720c */ /* 0x000fe20003f06270 */
[----:B------:R-:W4:Y:S01]  /*3ec0*/  MUFU.TANH R63, R63 ;  /* 0x0000003f003f7308 */ /* 0x000f220000002400 */
[----:B------:R-:W-:Y:S01]  /*3ed0*/  I2FP.F32.U32 R21, R21 ;  /* 0x0000001500157245 */ /* 0x000fe20000201000 */
[C---:B------:R-:W-:Y:S01]  /*3ee0*/  HMMA.16816.F32.BF16 R104, R16.reuse, R28, R104 ;  /* 0x0000001c1068723c */ /* 0x040fe20000041868 */
[----:B------:R-:W-:Y:S01]  /*3ef0*/  FSEL R38, R38, -INF , !P3 ;  /* 0xff80000026267808 */ /* 0x000fe20005800000 */
[----:B------:R-:W-:Y:S01]  /*3f00*/  FMUL.FTZ R44, R22, UR4 ;  /* 0x00000004162c7c20 */ /* 0x000fe20008410000 */
[----:B------:R-:W-:Y:S01]  /*3f10*/  FSEL R34, R34, -INF , !P1 ;  /* 0xff80000022227808 */ /* 0x000fe20004800000 */
[C---:B------:R-:W-:Y:S01]  /*3f20*/  FFMA.FTZ R14, R21.reuse, UR5, R64 ;  /* 0x00000005150e7c23 */ /* 0x040fe20008010040 */
[C---:B------:R-:W-:Y:S01]  /*3f30*/  FFMA.FTZ R12, R21.reuse, UR5, R66 ;  /* 0x00000005150c7c23 */ /* 0x040fe20008010042 */
[----:B------:R-:W5:Y:S01]  /*3f40*/  MUFU.TANH R68, R68 ;  /* 0x0000004400447308 */ /* 0x000f620000002400 */
[----:B------:R-:W-:Y:S01]  /*3f50*/  ISETP.GE.AND P3, PT, R20, R216, PT ;  /* 0x000000d81400720c */ /* 0x000fe20003f66270 */
[----:B------:R-:W-:Y:S01]  /*3f60*/  HMMA.16816.F32.BF16 R96, R16, R30, R96 ;  /* 0x0000001e1060723c */ /* 0x000fe20000041860 */
[----:B------:R-:W-:Y:S01]  /*3f70*/  FSEL R14, R14, -INF , !P5 ;  /* 0xff8000000e0e7808 */ /* 0x000fe20006800000 */
[----:B------:R-:W-:Y:S01]  /*3f80*/  FMUL.FTZ R17, R46, UR4 ;  /* 0x000000042e117c20 */ /* 0x000fe20008410000 */
[----:B------:R-:W-:Y:S01]  /*3f90*/  FSEL R12, R12, -INF , !P4 ;  /* 0xff8000000c0c7808 */ /* 0x000fe20006000000 */
[----:B------:R-:W-:Y:S01]  /*3fa0*/  FMUL.FTZ R46, R36, UR4 ;  /* 0x00000004242e7c20 */ /* 0x000fe20008410000 */
[-C--:B------:R-:W-:Y:S01]  /*3fb0*/  ISETP.GE.AND P1, PT, R20, R3.reuse, PT ;  /* 0x000000031400720c */ /* 0x080fe20003f26270 */
[----:B------:R-:W-:Y:S01]  /*3fc0*/  FMUL.FTZ R7, R110, UR4 ;  /* 0x000000046e077c20 */ /* 0x000fe20008410000 */
[C---:B------:R-:W-:Y:S01]  /*3fd0*/  ISETP.GE.AND P5, PT, R20.reuse, R2, PT ;  /* 0x000000021400720c */ /* 0x040fe20003fa6270 */
[C---:B------:R-:W-:Y:S01]  /*3fe0*/  FFMA.FTZ R36, R21.reuse, UR5, R61 ;  /* 0x0000000515247c23 */ /* 0x040fe2000801003d */
[----:B------:R-:W-:Y:S01]  /*3ff0*/  ISETP.GE.AND P4, PT, R20, R0, PT ;  /* 0x000000001400720c */ /* 0x000fe20003f86270 */
[----:B-1----:R-:W-:Y:S01]  /*4000*/  FFMA.FTZ R4, R21, UR5, R4 ;  /* 0x0000000515047c23 */ /* 0x002fe20008010004 */
[----:B------:R-:W-:Y:S01]  /*4010*/  I2FP.F32.U32 R20, R20 ;  /* 0x0000001400147245 */ /* 0x000fe20000201000 */
[----:B------:R-:W-:Y:S01]  /*4020*/  VIADD R19, R40, 0x11 ;  /* 0x0000001128137836 */ /* 0x000fe20000000000 */
[----:B------:R-:W-:Y:S01]  /*4030*/  FSEL R36, R36, -INF , !P2 ;  /* 0xff80000024247808 */ /* 0x000fe20005000000 */
[----:B------:R-:W1:Y:S01]  /*4040*/  MUFU.TANH R24, R24 ;  /* 0x0000001800187308 */ /* 0x000e620000002400 */
[----:B------:R-:W-:Y:S01]  /*4050*/  FSEL R4, R4, -INF , !P0 ;  /* 0xff80000004047808 */ /* 0x000fe20004000000 */
[C---:B--2---:R-:W-:Y:S01]  /*4060*/  FFMA.FTZ R5, R20.reuse, UR5, R5 ;  /* 0x0000000514057c23 */ /* 0x044fe20008010005 */
[C---:B---3--:R-:W-:Y:S01]  /*4070*/  FFMA.FTZ R22, R20.reuse, UR5, R67 ;  /* 0x0000000514167c23 */ /* 0x048fe20008010043 */
[----:B------:R-:W-:Y:S01]  /*4080*/  ISETP.GE.AND P2, PT, R19, R216, PT ;  /* 0x000000d81300720c */ /* 0x000fe20003f46270 */
[----:B------:R-:W-:Y:S01]  /*4090*/  FMUL.FTZ R6, R109, UR4 ;  /* 0x000000046d067c20 */ /* 0x000fe20008410000 */
[----:B------:R-:W-:Y:S01]  /*40a0*/  ISETP.GE.AND P0, PT, R19, R3, PT ;  /* 0x000000031300720c */ /* 0x000fe20003f06270 */
[----:B------:R-:W-:Y:S01]  /*40b0*/  FFMA.FTZ R8, R20, UR5, R8 ;  /* 0x0000000514087c23 */ /* 0x000fe20008010008 */
[----:B------:R-:W-:Y:S01]  /*40c0*/  FSEL R26, R5, -INF , !P3 ;  /* 0xff800000051a7808 */ /* 0x000fe20005800000 */
[----:B------:R-:W2:Y:S01]  /*40d0*/  MUFU.TANH R7, R7 ;  /* 0x0000000700077308 */ /* 0x000ea20000002400 */
[----:B------:R-:W-:Y:S01]  /*40e0*/  FSEL R22, R22, -INF , !P1 ;  /* 0xff80000016167808 */ /* 0x000fe20004800000 */
[----:B------:R-:W-:Y:S01]  /*40f0*/  FFMA.FTZ R30, R20, UR5, R9 ;  /* 0x00000005141e7c23 */ /* 0x000fe20008010009 */
[C---:B------:R-:W-:Y:S01]  /*4100*/  ISETP.GE.AND P3, PT, R19.reuse, R2, PT ;  /* 0x000000021300720c */ /* 0x040fe20003f66270 */
[----:B------:R-:W-:Y:S01]  /*4110*/  FMUL.FTZ R27, R108, UR4 ;  /* 0x000000046c1b7c20 */ /* 0x000fe20008410000 */
[----:B------:R-:W-:Y:S01]  /*4120*/  ISETP.GE.AND P1, PT, R19, R0, PT ;  /* 0x000000001300720c */ /* 0x000fe20003f26270 */
[----:B------:R-:W-:Y:S01]  /*4130*/  VIADD R5, R40, 0x18 ;  /* 0x0000001828057836 */ /* 0x000fe20000000000 */
[----:B------:R-:W-:Y:S01]  /*4140*/  I2FP.F32.U32 R19, R19 ;  /* 0x0000001300137245 */ /* 0x000fe20000201000 */
[----:B------:R-:W-:Y:S01]  /*4150*/  MUFU.TANH R6, R6 ;  /* 0x0000000600067308 */ /* 0x000fe20000002400 */
[----:B------:R-:W-:Y:S01]  /*4160*/  FSEL R9, R8, -INF , !P5 ;  /* 0xff80000008097808 */ /* 0x000fe20006800000 */
[----:B------:R-:W-:Y:S01]  /*4170*/  FMUL.FTZ R33, R111, UR4 ;  /* 0x000000046f217c20 */ /* 0x000fe20008410000 */
[----:B------:R-:W-:Y:S01]  /*4180*/  FSEL R30, R30, -INF , !P4 ;  /* 0xff8000001e1e7808 */ /* 0x000fe20006000000 */
[C---:B----4-:R-:W-:Y:S01]  /*4190*/  FFMA.FTZ R25, R19.reuse, UR5, R63 ;  /* 0x0000000513197c23 */ /* 0x050fe2000801003f */
[----:B-----5:R-:W-:Y:S01]  /*41a0*/  FFMA.FTZ R21, R19, UR5, R68 ;  /* 0x0000000513157c23 */ /* 0x020fe20008010044 */
[----:B------:R-:W-:Y:S01]  /*41b0*/  ISETP.GE.AND P5, PT, R5, R216, PT ;  /* 0x000000d80500720c */ /* 0x000fe20003fa6270 */
[----:B------:R-:W-:Y:S01]  /*41c0*/  FMUL.FTZ R16, R45, UR4 ;  /* 0x000000042d107c20 */ /* 0x000fe20008410000 */
[----:B------:R-:W-:Y:S01]  /*41d0*/  ISETP.GE.AND P4, PT, R5, R3, PT ;  /* 0x000000030500720c */ /* 0x000fe20003f86270 */
[----:B------:R-:W3:Y:S01]  /*41e0*/  MUFU.TANH R27, R27 ;  /* 0x0000001b001b7308 */ /* 0x000ee20000002400 */
[----:B------:R-:W-:Y:S01]  /*41f0*/  FSEL R25, R25, -INF , !P2 ;  /* 0xff80000019197808 */ /* 0x000fe20005000000 */
[----:B------:R-:W-:Y:S01]  /*4200*/  FMUL.FTZ R18, R47, UR4 ;  /* 0x000000042f127c20 */ /* 0x000fe20008410000 */
[----:B------:R-:W-:Y:S01]  /*4210*/  FSEL R21, R21, -INF , !P0 ;  /* 0xff80000015157808 */ /* 0x000fe20004000000 */
[----:B------:R-:W-:Y:S01]  /*4220*/  FMUL.FTZ R45, R104, UR4 ;  /* 0x00000004682d7c20 */ /* 0x000fe20008410000 */
[C---:B------:R-:W-:Y:S01]  /*4230*/  ISETP.GE.AND P2, PT, R5.reuse, R2, PT ;  /* 0x000000020500720c */ /* 0x040fe20003f46270 */
[----:B------:R-:W-:Y:S01]  /*4240*/  FMUL.FTZ R55, R106, UR4 ;  /* 0x000000046a377c20 */ /* 0x000fe20008410000 */
[----:B------:R-:W-:Y:S01]  /*4250*/  ISETP.GE.AND P0, PT, R5, R0, PT ;  /* 0x000000000500720c */ /* 0x000fe20003f06270 */
[----:B------:R-:W4:Y:S01]  /*4260*/  MUFU.TANH R32, R32 ;  /* 0x0000002000207308 */ /* 0x000f220000002400 */
[----:B------:R-:W-:Y:S01]  /*4270*/  I2FP.F32.U32 R5, R5 ;  /* 0x0000000500057245 */ /* 0x000fe20000201000 */
[C---:B------:R-:W-:Y:S01]  /*4280*/  FFMA.FTZ R8, R19.reuse, UR5, R52 ;  /* 0x0000000513087c23 */ /* 0x040fe20008010034 */
[----:B-1----:R-:W-:Y:S01]  /*4290*/  FFMA.FTZ R24, R19, UR5, R24 ;  /* 0x0000000513187c23 */ /* 0x002fe20008010018 */
[----:B------:R-:W-:-:S02]  /*42a0*/  VIADD R19, R40, 0x19 ;  /* 0x0000001928137836 */ /* 0x000fc40000000000 */
[----:B------:R-:W-:Y:S01]  /*42b0*/  FMUL.FTZ R53, R107, UR4 ;  /* 0x000000046b357c20 */ /* 0x000fe20008410000 */
[----:B--2---:R-:W-:Y:S01]  /*42c0*/  FFMA.FTZ R7, R5, UR5, R7 ;  /* 0x0000000505077c23 */ /* 0x004fe20008010007 */
[----:B------:R-:W-:Y:S01]  /*42d0*/  FSEL R8, R8, -INF , !P3 ;  /* 0xff80000008087808 */ /* 0x000fe20005800000 */
[----:B------:R-:W1:Y:S01]  /*42e0*/  MUFU.TANH R17, R17 ;  /* 0x0000001100117308 */ /* 0x000e620000002400 */
[----:B------:R-:W-:Y:S01]  /*42f0*/  FMUL.FTZ R105, R105, UR4 ;  /* 0x0000000469697c20 */ /* 0x000fe20008410000 */
[----:B------:R-:W-:Y:S01]  /*4300*/  VIADD R31, R40, 0x20 ;  /* 0x00000020281f7836 */ /* 0x000fe20000000000 */
[----:B------:R-:W-:Y:S01]  /*4310*/  FSEL R20, R7, -INF , !P4 ;  /* 0xff80000007147808 */ /* 0x000fe20006000000 */
[----:B---3--:R-:W-:Y:S01]  /*4320*/  FFMA.FTZ R27, R5, UR5, R27 ;  /* 0x00000005051b7c23 */ /* 0x008fe2000801001b */
[----:B------:R-:W-:Y:S01]  /*4330*/  I2FP.F32.U32 R7, R19 ;  /* 0x0000001300077245 */ /* 0x000fe20000201000 */
[----:B------:R-:W-:Y:S01]  /*4340*/  FMUL.FTZ R47, R41, UR4 ;  /* 0x00000004292f7c20 */ /* 0x000fe20008410000 */
[----:B------:R-:W-:Y:S01]  /*4350*/  ISETP.GE.AND P3, PT, R19, R216, PT ;  /* 0x000000d81300720c */ /* 0x000fe20003f66270 */
[----:B------:R-:W2:Y:S01]  /*4360*/  MUFU.TANH R33, R33 ;  /* 0x0000002100217308 */ /* 0x000ea20000002400 */
[----:B------:R-:W-:Y:S01]  /*4370*/  FSEL R29, R24, -INF , !P1 ;  /* 0xff800000181d7808 */ /* 0x000fe20004800000 */
[----:B------:R-:W-:Y:S01]  /*4380*/  FFMA.FTZ R6, R7, UR5, R6 ;  /* 0x0000000507067c23 */ /* 0x000fe20008010006 */
[----:B----4-:R-:W-:Y:S01]  /*4390*/  FFMA.FTZ R32, R5, UR5, R32 ;  /* 0x0000000505207c23 */ /* 0x010fe20008010020 */
[----:B------:R-:W-:Y:S01]  /*43a0*/  FSEL R24, R27, -INF , !P5 ;  /* 0xff8000001b187808 */ /* 0x000fe20006800000 */
[----:B------:R-:W-:Y:S01]  /*43b0*/  FMUL.FTZ R59, R96, UR4 ;  /* 0x00000004603b7c20 */ /* 0x000fe20008410000 */
[----:B------:R-:W-:Y:S01]  /*43c0*/  ISETP.GE.AND P1, PT, R19, R3, PT ;  /* 0x000000031300720c */ /* 0x000fe20003f26270 */
[----:B------:R-:W-:Y:S01]  /*43d0*/  FMUL.FTZ R98, R98, UR4 ;  /* 0x0000000462627c20 */ /* 0x000fe20008410000 */
[----:B------:R-:W3:Y:S01]  /*43e0*/  MUFU.TANH R16, R16 ;  /* 0x0000001000107308 */ /* 0x000ee20000002400 */
[----:B------:R-:W-:Y:S01]  /*43f0*/  FSEL R23, R6, -INF , !P3 ;  /* 0xff80000006177808 */ /* 0x000fe20005800000 */
[----:B-1----:R-:W-:Y:S01]  /*4400*/  FFMA.FTZ R17, R5, UR5, R17 ;  /* 0x0000000505117c23 */ /* 0x002fe20008010011 */
[----:B------:R-:W-:Y:S01]  /*4410*/  I2FP.F32.U32 R6, R31 ;  /* 0x0000001f00067245 */ /* 0x000fe20000201000 */
[----:B------:R-:W-:Y:S01]  /*4420*/  VIADD R5, R40, 0x21 ;  /* 0x0000002128057836 */ /* 0x000fe20000000000 */
[----:B------:R-:W-:Y:S01]  /*4430*/  ISETP.GE.AND P5, PT, R19, R2, PT ;  /* 0x000000021300720c */ /* 0x000fe20003fa6270 */
[----:B------:R-:W-:Y:S01]  /*4440*/  FMUL.FTZ R56, R97, UR4 ;  /* 0x0000000461387c20 */ /* 0x000fe20008410000 */
[----:B------:R-:W-:Y:S01]  /*4450*/  ISETP.GE.AND P4, PT, R19, R0, PT ;  /* 0x000000001300720c */ /* 0x000fe20003f86270 */
[----:B------:R-:W1:Y:S01]  /*4460*/  MUFU.TANH R18, R18 ;  /* 0x0000001200127308 */ /* 0x000e620000002400 */
[----:B------:R-:W-:Y:S01]  /*4470*/  FSEL R32, R32, -INF , !P2 ;  /* 0xff80000020207808 */ /* 0x000fe20005000000 */
[----:B--2---:R-:W-:Y:S01]  /*4480*/  FFMA.FTZ R19, R7, UR5, R33 ;  /* 0x0000000507137c23 */ /* 0x004fe20008010021 */
[----:B------:R-:W-:Y:S01]  /*4490*/  FSEL R28, R17, -INF , !P0 ;  /* 0xff800000111c7808 */ /* 0x000fe20004000000 */
[----:B------:R-:W-:Y:S01]  /*44a0*/  FMUL.FTZ R99, R99, UR4 ;  /* 0x0000000463637c20 */ /* 0x000fe20008410000 */
[----:B------:R-:W-:Y:S01]  /*44b0*/  ISETP.GE.AND P2, PT, R31, R216, PT ;  /* 0x000000d81f00720c */ /* 0x000fe20003f46270 */
[----:B------:R-:W-:Y:S01]  /*44c0*/  FMUL.FTZ R101, R101, UR4 ;  /* 0x0000000465657c20 */ /* 0x000fe20008410000 */
[----:B------:R-:W-:Y:S01]  /*44d0*/  ISETP.GE.AND P0, PT, R31, R3, PT ;  /* 0x000000031f00720c */ /* 0x000fe20003f06270 */
[----:B------:R-:W2:Y:S01]  /*44e0*/  MUFU.TANH R45, R45 ;  /* 0x0000002d002d7308 */ /* 0x000ea20000002400 */
[----:B------:R-:W-:Y:S01]  /*44f0*/  FSEL R19, R19, -INF , !P1 ;  /* 0xff80000013137808 */ /* 0x000fe20004800000 */
[----:B---3--:R-:W-:Y:S01]  /*4500*/  FFMA.FTZ R16, R7, UR5, R16 ;  /* 0x0000000507107c23 */ /* 0x008fe20008010010 */
[----:B------:R-:W-:Y:S01]  /*4510*/  ISETP.GE.AND P3, PT, R31, R2, PT ;  /* 0x000000021f00720c */ /* 0x000fe20003f66270 */
[----:B------:R-:W-:Y:S01]  /*4520*/  FMUL.FTZ R103, R103, UR4 ;  /* 0x0000000467677c20 */ /* 0x000fe20008410000 */
[----:B------:R-:W-:Y:S01]  /*4530*/  ISETP.GE.AND P1, PT, R31, R0, PT ;  /* 0x000000001f00720c */ /* 0x000fe20003f26270 */
[----:B------:R-:W-:Y:S01]  /*4540*/  FMUL.FTZ R92, R92, UR4 ;  /* 0x000000045c5c7c20 */ /* 0x000fe20008410000 */
[----:B------:R-:W-:Y:S01]  /*4550*/  FSEL R31, R16, -INF , !P5 ;  /* 0xff800000101f7808 */ /* 0x000fe20006800000 */
[----:B------:R-:W3:Y:S01]  /*4560*/  MUFU.TANH R55, R55 ;  /* 0x0000003700377308 */ /* 0x000ee20000002400 */
[----:B------:R-:W-:Y:S01]  /*4570*/  ISETP.GE.AND P5, PT, R5, R216, PT ;  /* 0x000000d80500720c */ /* 0x000fe20003fa6270 */
[----:B-1----:R-:W-:Y:S01]  /*4580*/  FFMA.FTZ R18, R7, UR5, R18 ;  /* 0x0000000507127c23 */ /* 0x002fe20008010012 */
[----:B------:R-:W-:Y:S01]  /*4590*/  FMUL.FTZ R94, R94, UR4 ;  /* 0x000000045e5e7c20 */ /* 0x000fe20008410000 */
[----:B------:R-:W-:-:S02]  /*45a0*/  VIADD R7, R40, 0x29 ;  /* 0x0000002928077836 */ /* 0x000fc40000000000 */
[----:B------:R-:W-:Y:S01]  /*45b0*/  FMUL.FTZ R93, R93, UR4 ;  /* 0x000000045d5d7c20 */ /* 0x000fe20008410000 */
[----:B------:R-:W-:Y:S01]  /*45c0*/  FMUL.FTZ R95, R95, UR4 ;  /* 0x000000045f5f7c20 */ /* 0x000fe20008410000 */
[----:B------:R-:W-:Y:S01]  /*45d0*/  FSEL R27, R18, -INF , !P4 ;  /* 0xff800000121b7808 */ /* 0x000fe20006000000 */
[----:B------:R-:W1:Y:S01]  /*45e0*/  MUFU.TANH R41, R105 ;  /* 0x0000006900297308 */ /* 0x000e620000002400 */
[----:B------:R-:W-:Y:S01]  /*45f0*/  ISETP.GE.AND P4, PT, R5, R3, PT ;  /* 0x000000030500720c */ /* 0x000fe20003f86270 */
[----:B--2---:R-:W-:Y:S01]  /*4600*/  FFMA.FTZ R45, R6, UR5, R45 ;  /* 0x00000005062d7c23 */ /* 0x004fe2000801002d */
[----:B------:R-:W-:-:S04]  /*4610*/  FMUL.FTZ R39, R39, UR4 ;  /* 0x0000000427277c20 */ /* 0x000fc80008410000 */
[----:B------:R-:W-:Y:S01]  /*4620*/  FSEL R212, R45, -INF , !P2 ;  /* 0xff8000002dd47808 */ /* 0x000fe20005000000 */
[----:B------:R-:W2:Y:S01]  /*4630*/  MUFU.TANH R53, R53 ;  /* 0x0000003500357308 */ /* 0x000ea20000002400 */
[----:B------:R-:W-:Y:S01]  /*4640*/  ISETP.GE.AND P2, PT, R5, R2, PT ;  /* 0x000000020500720c */ /* 0x000fe20003f46270 */
[----:B---3--:R-:W-:-:S05]  /*4650*/  FFMA.FTZ R55, R6, UR5, R55 ;  /* 0x0000000506377c23 */ /* 0x008fca0008010037 */
[----:B------:R-:W-:Y:S01]  /*4660*/  FSEL R208, R55, -INF , !P0 ;  /* 0xff80000037d07808 */ /* 0x000fe20004000000 */
[----:B------:R-:W3:Y:S01]  /*4670*/  MUFU.TANH R54, R54 ;  /* 0x0000003600367308 */ /* 0x000ee20000002400 */
[----:B------:R-:W-:Y:S02]  /*4680*/  ISETP.GE.AND P0, PT, R5, R0, PT ;  /* 0x000000000500720c */ /* 0x000fe40003f06270 */
[----:B------:R-:W-:-:S05]  /*4690*/  I2FP.F32.U32 R5, R5 ;  /* 0x0000000500057245 */ /* 0x000fca0000201000 */
[----:B------:R-:W4:Y:S01]  /*46a0*/  MUFU.TANH R58, R58 ;  /* 0x0000003a003a7308 */ /* 0x000f220000002400 */
[C---:B-1----:R-:W-:Y:S01]  /*46b0*/  FFMA.FTZ R41, R5.reuse, UR5, R41 ;  /* 0x0000000505297c23 */ /* 0x042fe20008010029 */
[----:B--2---:R-:W-:-:S04]  /*46c0*/  FFMA.FTZ R53, R5, UR5, R53 ;  /* 0x0000000505357c23 */ /* 0x004fc80008010035 */
[----:B------:R-:W-:Y:S02]  /*46d0*/  FSEL R211, R41, -INF , !P5 ;  /* 0xff80000029d37808 */ /* 0x000fe40006800000 */
[----:B------:R-:W1:Y:S01]  /*46e0*/  MUFU.TANH R47, R47 ;  /* 0x0000002f002f7308 */ /* 0x000e620000002400 */
[----:B------:R-:W-:Y:S01]  /*46f0*/  FSEL R207, R53, -INF , !P4 ;  /* 0xff80000035cf7808 */ /* 0x000fe20006000000 */
[----:B---3--:R-:W-:-:S05]  /*4700*/  FFMA.FTZ R18, R6, UR5, R54 ;  /* 0x0000000506127c23 */ /* 0x008fca0008010036 */
[----:B------:R-:W-:Y:S01]  /*4710*/  FSEL R18, R18, -INF , !P3 ;  /* 0xff80000012127808 */ /* 0x000fe20005800000 */
[----:B------:R-:W2:Y:S01]  /*4720*/  MUFU.TANH R57, R57 ;  /* 0x0000003900397308 */ /* 0x000ea20000002400 */
[----:B----4-:R-:W-:Y:S01]  /*4730*/  FFMA.FTZ R58, R6, UR5, R58 ;  /* 0x00000005063a7c23 */ /* 0x010fe2000801003a */
[----:B------:R-:W-:-:S04]  /*4740*/  VIADD R6, R40, 0x28 ;  /* 0x0000002828067836 */ /* 0x000fc80000000000 */
[----:B------:R-:W-:Y:S02]  /*4750*/  FSEL R230, R58, -INF , !P1 ;  /* 0xff8000003ae67808 */ /* 0x000fe40004800000 */
[----:B------:R-:W3:Y:S01]  /*4760*/  MUFU.TANH R59, R59 ;  /* 0x0000003b003b7308 */ /* 0x000ee20000002400 */
[C---:B------:R-:W-:Y:S01]  /*4770*/  ISETP.GE.AND P3, PT, R6.reuse, R216, PT ;  /* 0x000000d80600720c */ /* 0x040fe20003f66270 */
[C---:B-1----:R-:W-:Y:S01]  /*4780*/  FFMA.FTZ R17, R5.reuse, UR5, R47 ;  /* 0x0000000505117c23 */ /* 0x042fe2000801002f */
[C---:B------:R-:W-:Y:S02]  /*4790*/  ISETP.GE.AND P1, PT, R6.reuse, R3, PT ;  /* 0x000000030600720c */ /* 0x040fe40003f26270 */
[C---:B------:R-:W-:Y:S02]  /*47a0*/  ISETP.GE.AND P5, PT, R6.reuse, R2, PT ;  /* 0x000000020600720c */ /* 0x040fe40003fa6270 */
[----:B------:R-:W-:Y:S01]  /*47b0*/  ISETP.GE.AND P4, PT, R6, R0, PT ;  /* 0x000000000600720c */ /* 0x000fe20003f86270 */
[----:B------:R-:W1:Y:S01]  /*47c0*/  MUFU.TANH R98, R98 ;  /* 0x0000006200627308 */ /* 0x000e620000002400 */
[----:B------:R-:W-:Y:S01]  /*47d0*/  I2FP.F32.U32 R6, R6 ;  /* 0x0000000600067245 */ /* 0x000fe20000201000 */
[----:B--2---:R-:W-:Y:S01]  /*47e0*/  FFMA.FTZ R57, R5, UR5, R57 ;  /* 0x0000000505397c23 */ /* 0x004fe20008010039 */
[----:B------:R-:W-:Y:S01]  /*47f0*/  FSEL R17, R17, -INF , !P2 ;  /* 0xff80000011117808 */ /* 0x000fe20005000000 */
[----:B------:R-:W-:Y:S01]  /*4800*/  VIADD R5, R40, 0x30 ;  /* 0x0000003028057836 */ /* 0x000fe20000000000 */
[----:B------:R-:W-:-:S02]  /*4810*/  ISETP.GE.AND P2, PT, R7, R216, PT ;  /* 0x000000d80700720c */ /* 0x000fc40003f46270 */
[----:B------:R-:W-:Y:S01]  /*4820*/  FSEL R215, R57, -INF , !P0 ;  /* 0xff80000039d77808 */ /* 0x000fe20004000000 */
[----:B------:R-:W2:Y:S01]  /*4830*/  MUFU.TANH R56, R56 ;  /* 0x0000003800387308 */ /* 0x000ea20000002400 */
[----:B------:R-:W-:Y:S01]  /*4840*/  ISETP.GE.AND P0, PT, R7, R3, PT ;  /* 0x000000030700720c */ /* 0x000fe20003f06270 */
[----:B---3--:R-:W-:-:S05]  /*4850*/  FFMA.FTZ R59, R6, UR5, R59 ;  /* 0x00000005063b7c23 */ /* 0x008fca000801003b */
[----:B------:R-:W-:Y:S01]  /*4860*/  FSEL R210, R59, -INF , !P3 ;  /* 0xff8000003bd27808 */ /* 0x000fe20005800000 */
[----:B------:R-:W3:Y:S01]  /*4870*/  MUFU.TANH R99, R99 ;  /* 0x0000006300637308 */ /* 0x000ee20000002400 */
[----:B------:R-:W-:Y:S01]  /*4880*/  ISETP.GE.AND P3, PT, R7, R2, PT ;  /* 0x000000020700720c */ /* 0x000fe20003f66270 */
[----:B-1----:R-:W-:-:S05]  /*4890*/  FFMA.FTZ R98, R6, UR5, R98 ;  /* 0x0000000506627c23 */ /* 0x002fca0008010062 */
[----:B------:R-:W-:Y:S01]  /*48a0*/  FSEL R206, R98, -INF , !P1 ;  /* 0xff80000062ce7808 */ /* 0x000fe20004800000 */
[----:B------:R-:W1:Y:S01]  /*48b0*/  MUFU.TANH R100, R100 ;  /* 0x0000006400647308 */ /* 0x000e620000002400 */
[----:B------:R-:W-:Y:S02]  /*48c0*/  ISETP.GE.AND P1, PT, R7, R0, PT ;  /* 0x000000000700720c */ /* 0x000fe40003f26270 */
[----:B------:R-:W-:-:S05]  /*48d0*/  I2FP.F32.U32 R7, R7 ;  /* 0x0000000700077245 */ /* 0x000fca0000201000 */
[----:B------:R-:W4:Y:S01]  /*48e0*/  MUFU.TANH R102, R102 ;  /* 0x0000006600667308 */ /* 0x000f220000002400 */
[C---:B--2---:R-:W-:Y:S01]  /*48f0*/  FFMA.FTZ R56, R7.reuse, UR5, R56 ;  /* 0x0000000507387c23 */ /* 0x044fe20008010038 */
[----:B---3--:R-:W-:-:S04]  /*4900*/  FFMA.FTZ R99, R7, UR5, R99 ;  /* 0x0000000507637c23 */ /* 0x008fc80008010063 */
[----:B------:R-:W-:Y:S02]  /*4910*/  FSEL R209, R56, -INF , !P2 ;  /* 0xff80000038d17808 */ /* 0x000fe40005000000 */
[----:B------:R-:W2:Y:S01]  /*4920*/  MUFU.TANH R101, R101 ;  /* 0x0000006500657308 */ /* 0x000ea20000002400 */
[----:B------:R-:W-:Y:S01]  /*4930*/  FSEL R205, R99, -INF , !P0 ;  /* 0xff80000063cd7808 */ /* 0x000fe20004000000 */
[----:B-1----:R-:W-:Y:S01]  /*4940*/  FFMA.FTZ R16, R6, UR5, R100 ;  /* 0x0000000506107c23 */ /* 0x002fe20008010064 */
[C---:B------:R-:W-:Y:S02]  /*4950*/  ISETP.GE.AND P2, PT, R5.reuse, R2, PT ;  /* 0x000000020500720c */ /* 0x040fe40003f46270 */
[C---:B------:R-:W-:Y:S02]  /*4960*/  ISETP.GE.AND P0, PT, R5.reuse, R0, PT ;  /* 0x000000000500720c */ /* 0x040fe40003f06270 */
[----:B------:R-:W-:Y:S01]  /*4970*/  FSEL R16, R16, -INF , !P5 ;  /* 0xff80000010107808 */ /* 0x000fe20006800000 */
[----:B------:R-:W1:Y:S01]  /*4980*/  MUFU.TANH R103, R103 ;  /* 0x0000006700677308 */ /* 0x000e620000002400 */
[----:B------:R-:W-:Y:S01]  /*4990*/  ISETP.GE.AND P5, PT, R5, R216, PT ;  /* 0x000000d80500720c */ /* 0x000fe20003fa6270 */
[----:B----4-:R-:W-:Y:S01]  /*49a0*/  FFMA.FTZ R102, R6, UR5, R102 ;  /* 0x0000000506667c23 */ /* 0x010fe20008010066 */
[----:B------:R-:W-:-:S04]  /*49b0*/  VIADD R6, R40, 0x31 ;  /* 0x0000003128067836 */ /* 0x000fc80000000000 */
[----:B------:R-:W-:Y:S01]  /*49c0*/  FSEL R214, R102, -INF , !P4 ;  /* 0xff80000066d67808 */ /* 0x000fe20006000000 */
[----:B------:R-:W3:Y:S01]  /*49d0*/  MUFU.TANH R92, R92 ;  /* 0x0000005c005c7308 */ /* 0x000ee20000002400 */
[----:B------:R-:W-:Y:S01]  /*49e0*/  ISETP.GE.AND P4, PT, R5, R3, PT ;  /* 0x000000030500720c */ /* 0x000fe20003f86270 */
[----:B--2---:R-:W-:Y:S01]  /*49f0*/  FFMA.FTZ R101, R7, UR5, R101 ;  /* 0x0000000507657c23 */ /* 0x004fe20008010065 */
[----:B------:R-:W-:-:S04]  /*4a00*/  I2FP.F32.U32 R5, R5 ;  /* 0x0000000500057245 */ /* 0x000fc80000201000 */
[----:B------:R-:W-:Y:S01]  /*4a10*/  FSEL R231, R101, -INF , !P3 ;  /* 0xff80000065e77808 */ /* 0x000fe20005800000 */
[----:B------:R-:W2:Y:S01]  /*4a20*/  MUFU.TANH R94, R94 ;  /* 0x0000005e005e7308 */ /* 0x000ea20000002400 */
[----:B------:R-:W-:Y:S01]  /*4a30*/  ISETP.GE.AND P3, PT, R6, R216, PT ;  /* 0x000000d80600720c */ /* 0x000fe20003f66270 */
[----:B-1----:R-:W-:Y:S01]  /*4a40*/  FFMA.FTZ R103, R7, UR5, R103 ;  /* 0x0000000507677c23 */ /* 0x002fe20008010067 */
[----:B------:R-:W-:-:S04]  /*4a50*/  I2FP.F32.U32 R7, R6 ;  /* 0x0000000600077245 */ /* 0x000fc80000201000 */
[----:B------:R-:W-:Y:S01]  /*4a60*/  FSEL R213, R103, -INF , !P1 ;  /* 0xff80000067d57808 */ /* 0x000fe20004800000 */
[----:B------:R-:W1:Y:S01]  /*4a70*/  MUFU.TANH R93, R93 ;  /* 0x0000005d005d7308 */ /* 0x000e620000002400 */
[----:B------:R-:W-:Y:S01]  /*4a80*/  ISETP.GE.AND P1, PT, R6, R3, PT ;  /* 0x000000030600720c */ /* 0x000fe20003f26270 */
[----:B---3--:R-:W-:-:S05]  /*4a90*/  FFMA.FTZ R92, R5, UR5, R92 ;  /* 0x00000005055c7c23 */ /* 0x008fca000801005c */
[----:B------:R-:W-:Y:S01]  /*4aa0*/  FSEL R193, R92, -INF , !P5 ;  /* 0xff8000005cc17808 */ /* 0x000fe20006800000 */
[----:B------:R-:W3:Y:S01]  /*4ab0*/  MUFU.TANH R95, R95 ;  /* 0x0000005f005f7308 */ /* 0x000ee20000002400 */
[----:B------:R-:W-:Y:S01]  /*4ac0*/  ISETP.GE.AND P5, PT, R6, R2, PT ;  /* 0x000000020600720c */ /* 0x000fe20003fa6270 */
[----:B--2---:R-:W-:-:S05]  /*4ad0*/  FFMA.FTZ R94, R5, UR5, R94 ;  /* 0x00000005055e7c23 */ /* 0x004fca000801005e */
[----:B------:R-:W-:Y:S01]  /*4ae0*/  FSEL R188, R94, -INF , !P4 ;  /* 0xff8000005ebc7808 */ /* 0x000fe20006000000 */
[----:B------:R-:W2:Y:S01]  /*4af0*/  MUFU.TANH R46, R46 ;  /* 0x0000002e002e7308 */ /* 0x000ea20000002400 */
[----:B------:R-:W-:Y:S01]  /*4b00*/  ISETP.GE.AND P4, PT, R6, R0, PT ;  /* 0x000000000600720c */ /* 0x000fe20003f86270 */
[----:B-1----:R-:W-:-:S05]  /*4b10*/  FFMA.FTZ R93, R7, UR5, R93 ;  /* 0x00000005075d7c23 */ /* 0x002fca000801005d */
        /* <DEDUP_REMOVED lines=10> */
[C---:B------:R-:W-:Y:S01]  /*4bc0*/  ISETP.GE.AND P2, PT, R40.reuse, R216, PT ;  /* 0x000000d82800720c */ /* 0x040fe20003f46270 */
[----:B-1----:R-:W-:Y:S01]  /*4bd0*/  FFMA.FTZ R42, R5, UR5, R42 ;  /* 0x00000005052a7c23 */ /* 0x002fe2000801002a */
[----:B------:R-:W-:-:S04]  /*4be0*/  VIADD R5, R40, 0x39 ;  /* 0x0000003928057836 */ /* 0x000fc80000000000 */
[----:B------:R-:W-:Y:S01]  /*4bf0*/  FSEL R199, R42, -INF , !P0 ;  /* 0xff8000002ac77808 */ /* 0x000fe20004000000 */
[----:B------:R-:W1:Y:S01]  /*4c00*/  MUFU.TANH R44, R44 ;  /* 0x0000002c002c7308 */ /* 0x000e620000002400 */
[----:B------:R-:W-:Y:S01]  /*4c10*/  BAR.SYNC.DEFER_BLOCKING 0x0 ;  /* 0x0000000000007b1d */ /* 0x000fe20000010000 */
[----:B------:R-:W-:Y:S01]  /*4c20*/  ISETP.GE.AND P0, PT, R40, R3, PT ;  /* 0x000000032800720c */ /* 0x000fe20003f06270 */
[----:B---3--:R-:W-:Y:S01]  /*4c30*/  FFMA.FTZ R43, R7, UR5, R43 ;  /* 0x00000005072b7c23 */ /* 0x008fe2000801002b */
[----:B------:R-:W-:-:S04]  /*4c40*/  I2FP.F32.U32 R40, R40 ;  /* 0x0000002800287245 */ /* 0x000fc80000201000 */
[----:B------:R-:W3:Y:S01]  /*4c50*/  MUFU.TANH R6, R85 ;  /* 0x0000005500067308 */ /* 0x000ee20000002400 */
[C---:B------:R-:W-:Y:S01]  /*4c60*/  FFMA.FTZ R72, R40.reuse, UR5, R72 ;  /* 0x0000000528487c23 */ /* 0x040fe20008010048 */
[----:B--2---:R-:W-:Y:S01]  /*4c70*/  FFMA.FTZ R39, R7, UR5, R39 ;  /* 0x0000000507277c23 */ /* 0x004fe20008010027 */
[C---:B------:R-:W-:Y:S01]  /*4c80*/  FFMA.FTZ R33, R40.reuse, UR5, R73 ;  /* 0x0000000528217c23 */ /* 0x040fe20008010049 */
[----:B------:R-:W-:Y:S01]  /*4c90*/  I2FP.F32.U32 R7, R5 ;  /* 0x0000000500077245 */ /* 0x000fe20000201000 */
[C---:B------:R-:W-:Y:S01]  /*4ca0*/  FFMA.FTZ R74, R40.reuse, UR5, R74 ;  /* 0x00000005284a7c23 */ /* 0x040fe2000801004a */
[----:B------:R-:W-:Y:S02]  /*4cb0*/  FSEL R203, R43, -INF , !P5 ;  /* 0xff8000002bcb7808 */ /* 0x000fe40006800000 */
[----:B------:R-:W2:Y:S01]  /*4cc0*/  MUFU.TANH R87, R87 ;  /* 0x0000005700577308 */ /* 0x000ea20000002400 */
[----:B------:R-:W-:Y:S01]  /*4cd0*/  FSEL R198, R39, -INF , !P4 ;  /* 0xff80000027c67808 */ /* 0x000fe20006000000 */
[----:B-1----:R-:W-:Y:S01]  /*4ce0*/  FFMA.FTZ R44, R40, UR5, R44 ;  /* 0x00000005282c7c23 */ /* 0x002fe2000801002c */
[----:B------:R-:W-:Y:S01]  /*4cf0*/  FSEL R175, R72, -INF , !P2 ;  /* 0xff80000048af7808 */ /* 0x000fe20005000000 */
[----:B------:R-:W-:Y:S01]  /*4d00*/  FFMA.FTZ R89, R7, UR5, R89 ;  /* 0x0000000507597c23 */ /* 0x000fe20008010059 */
[----:B------:R-:W-:-:S02]  /*4d10*/  FSEL R33, R33, -INF , !P0 ;  /* 0xff80000021217808 */ /* 0x000fc40004000000 */
[C---:B------:R-:W-:Y:S01]  /*4d20*/  ISETP.GE.AND P5, PT, R5.reuse, R216, PT ;  /* 0x000000d80500720c */ /* 0x040fe20003fa6270 */
[----:B------:R-:W1:Y:S01]  /*4d30*/  MUFU.TANH R91, R91 ;  /* 0x0000005b005b7308 */ /* 0x000e620000002400 */
[----:B------:R-:W-:Y:S01]  /*4d40*/  ISETP.GE.AND P4, PT, R5, R3, PT ;  /* 0x000000030500720c */ /* 0x000fe20003f86270 */
[----:B---3--:R-:W-:Y:S01]  /*4d50*/  FFMA.FTZ R189, R7, UR5, R6 ;  /* 0x0000000507bd7c23 */ /* 0x008fe20008010006 */
[C---:B------:R-:W-:Y:S02]  /*4d60*/  ISETP.GE.AND P2, PT, R5.reuse, R2, PT ;  /* 0x000000020500720c */ /* 0x040fe40003f46270 */
[----:B------:R-:W-:Y:S02]  /*4d70*/  ISETP.GE.AND P0, PT, R5, R0, PT ;  /* 0x000000000500720c */ /* 0x000fe40003f06270 */
[----:B------:R-:W-:Y:S02]  /*4d80*/  FSEL R6, R74, -INF , !P3 ;  /* 0xff8000004a067808 */ /* 0x000fe40005800000 */
[----:B------:R-:W-:Y:S01]  /*4d90*/  FSEL R64, R44, -INF , !P1 ;  /* 0xff8000002c407808 */ /* 0x000fe20004800000 */
[----:B--2---:R-:W-:Y:S01]  /*4da0*/  FFMA.FTZ R87, R7, UR5, R87 ;  /* 0x0000000507577c23 */ /* 0x004fe20008010057 */
[----:B------:R-:W-:-:S02]  /*4db0*/  FSEL R189, R189, -INF , !P5 ;  /* 0xff800000bdbd7808 */ /* 0x000fc40006800000 */
[----:B------:R-:W-:Y:S02]  /*4dc0*/  FSEL R200, R89, -INF , !P2 ;  /* 0xff80000059c87808 */ /* 0x000fe40005000000 */
[----:B------:R-:W-:Y:S01]  /*4dd0*/  FSEL R184, R87, -INF , !P4 ;  /* 0xff80000057b87808 */ /* 0x000fe20006000000 */
[----:B-1----:R-:W-:-:S05]  /*4de0*/  FFMA.FTZ R91, R7, UR5, R91 ;  /* 0x00000005075b7c23 */ /* 0x002fca000801005b */
        /* <DEDUP_REMOVED lines=53> */
.L_x_856:
[----:B------:R3:W-:Y:S02]  /*5140*/  STS.128 [R229+0x8800], RZ ;  /* 0x008800ffe5007388 */ /* 0x0007e40000000c00 */
.L_x_857:
[----:B------:R-:W-:Y:S05]  /*5150*/  BSYNC.RECONVERGENT B0 ;  /* 0x0000000000007941 */ /* 0x000fea0003800200 */
.L_x_855:
[----:B------:R-:W0:Y:S02]  /*5160*/  LDGDEPBAR ;  /* 0x00000000000079af */ /* 0x000e240000000000 */
.L_x_854:
        /* <DEDUP_REMOVED lines=18> */
[----:B------:R-:W-:Y:S01]  /*5290*/  LOP3.LUT R218, R51, 0x120, R50, 0xf8, !PT ;  /* 0x0000012033da7812 */ /* 0x000fe200078ef832 */
[----:B------:R-:W5:Y:S03]  /*52a0*/  SHFL.BFLY PT, R40, R7, 0x2, 0x1f ;  /* 0x0c401f0007287f89 */ /* 0x000f6600000e0000 */
[----:B------:R-:W-:Y:S01]  /*52b0*/  LEA R218, R218, UR6, 0x1 ;  /* 0x00000006dada7c11 */ /* 0x000fe2000f8e08ff */
[----:B------:R-:W1:Y:S03]  /*52c0*/  SHFL.BFLY PT, R39, R5, 0x2, 0x1f ;  /* 0x0c401f0005277f89 */ /* 0x000e6600000e0000 */
[----:B------:R-:W-:Y:S01]  /*52d0*/  IADD3 R194, PT, PT, R164, R218, RZ ;  /* 0x000000daa4c27210 */ /* 0x000fe20007ffe0ff */
[----:B------:R-:W-:Y:S04]  /*52e0*/  LDSM.16.MT88.4 R148, [R218+0x9000] ;  /* 0x00900000da94783b */ /* 0x000fe80000004200 */
[----:B------:R-:W-:Y:S04]  /*52f0*/  LDSM.16.MT88.4 R132, [R194+0x9000] ;  /* 0x00900000c284783b */ /* 0x000fe80000004200 */
[----:B------:R-:W-:Y:S04]  /*5300*/  LDSM.16.MT88.4 R116, [R218+0xa000] ;  /* 0x00a00000da74783b */ /* 0x000fe80000004200 */
[----:B------:R-:W-:Y:S01]  /*5310*/  LDSM.16.MT88.4 R100, [R194+0xa000] ;  /* 0x00a00000c264783b */ /* 0x000fe20000004200 */
[----:B-----5:R-:W-:-:S03]  /*5320*/  FMNMX.FTZ R40, R7, R40, !PT ;  /* 0x0000002807287209 */ /* 0x020fc60007810000 */
[----:B------:R-:W-:Y:S01]  /*5330*/  LDSM.16.MT88.4 R80, [R218+0xb000] ;  /* 0x00b00000da50783b */ /* 0x000fe20000004200 */
[----:B------:R-:W-:Y:S02]  /*5340*/  FMNMX3.FTZ R7, R175, R13, R15, !PT ;  /* 0x0000000daf077276 */ /* 0x000fe4000781000f */
[----:B-1----:R-:W-:Y:S01]  /*5350*/  FMNMX.FTZ R39, R5, R39, !PT ;  /* 0x0000002705277209 */ /* 0x002fe20007810000 */
[----:B------:R-:W1:Y:S01]  /*5360*/  SHFL.BFLY PT, R166, R40, 0x1, 0x1f ;  /* 0x0c201f0028a67f89 */ /* 0x000e6200000e0000 */
[----:B------:R-:W-:Y:S02]  /*5370*/  FMNMX3.FTZ R7, R7, R14, R26, !PT ;  /* 0x0000000e07077276 */ /* 0x000fe4000781001a */
[----:B------:R-:W-:Y:S01]  /*5380*/  FMNMX3.FTZ R5, R33, R11, R10, !PT ;  /* 0x0000000b21057276 */ /* 0x000fe2000781000a */
[----:B------:R-:W5:Y:S01]  /*5390*/  SHFL.BFLY PT, R165, R39, 0x1, 0x1f ;  /* 0x0c201f0027a57f89 */ /* 0x000f6200000e0000 */
[----:B------:R-:W-:Y:S02]  /*53a0*/  FMNMX3.FTZ R7, R7, R25, R24, !PT ;  /* 0x0000001907077276 */ /* 0x000fe40007810018 */
[----:B------:R-:W-:Y:S01]  /*53b0*/  FMNMX3.FTZ R5, R5, R12, R22, !PT ;  /* 0x0000000c05057276 */ /* 0x000fe20007810016 */
[----:B------:R-:W-:Y:S01]  /*53c0*/  LDSM.16.MT88.4 R44, [R218+0xa400] ;  /* 0x00a40000da2c783b */ /* 0x000fe20000004200 */
        /* <DEDUP_REMOVED lines=8> */
[----:B-1----:R-:W-:Y:S02]  /*5450*/  FMNMX.FTZ R166, R40, R166, !PT ;  /* 0x000000a628a67209 */ /* 0x002fe40007810000 */
[----:B------:R-:W-:Y:S01]  /*5460*/  FMNMX3.FTZ R5, R5, R187, R185, !PT ;  /* 0x000000bb05057276 */ /* 0x000fe200078100b9 */
[----:B--2---:R-:W-:Y:S01]  /*5470*/  LDSM.16.MT88.4 R40, [R194+0xa400] ;  /* 0x00a40000c228783b */ /* 0x004fe20000004200 */
[----:B-----5:R-:W-:Y:S01]  /*5480*/  FMNMX.FTZ R165, R39, R165, !PT ;  /* 0x000000a527a57209 */ /* 0x020fe20007810000 */
[C---:B----4-:R-:W-:Y:S01]  /*5490*/  FMUL.FTZ R201, R166.reuse, UR13 ;  /* 0x0000000da6c97c20 */ /* 0x050fe20008410000 */
[----:B------:R-:W-:Y:S02]  /*54a0*/  FSETP.NEU.FTZ.AND P0, PT, R166, -INF , PT ;  /* 0xff800000a600780b */ /* 0x000fe40003f1d000 */
[----:B------:R-:W-:Y:S01]  /*54b0*/  FMNMX.FTZ R39, R189, R7, !PT ;  /* 0x00000007bd277209 */ /* 0x000fe20007810000 */
[----:B------:R-:W-:Y:S01]  /*54c0*/  FMUL.FTZ R197, R165, UR13 ;  /* 0x0000000da5c57c20 */ /* 0x000fe20008410000 */
[----:B------:R-:W-:-:S02]  /*54d0*/  FSEL R201, R201, RZ, P0 ;  /* 0x000000ffc9c97208 */ /* 0x000fc40000000000 */
[----:B------:R-:W-:Y:S01]  /*54e0*/  FMNMX.FTZ R5, R184, R5, !PT ;  /* 0x00000005b8057209 */ /* 0x000fe20007810000 */
[----:B------:R-:W1:Y:S01]  /*54f0*/  SHFL.BFLY PT, R7, R39, 0x2, 0x1f ;  /* 0x0c401f0027077f89 */ /* 0x000e6200000e0000 */
[----:B------:R-:W-:Y:S01]  /*5500*/  FSETP.NEU.FTZ.AND P0, PT, R165, -INF , PT ;  /* 0xff800000a500780b */ /* 0x000fe20003f1d000 */
[--C-:B------:R-:W-:Y:S01]  /*5510*/  FFMA.FTZ R67, R6, UR13, -R201.reuse ;  /* 0x0000000d06437c23 */ /* 0x100fe200080108c9 */
[--C-:B------:R-:W-:Y:S01]  /*5520*/  FFMA.FTZ R66, R37, UR13, -R201.reuse ;  /* 0x0000000d25427c23 */ /* 0x100fe200080108c9 */
[----:B------:R-:W2:Y:S01]  /*5530*/  SHFL.BFLY PT, R6, R5, 0x2, 0x1f ;  /* 0x0c401f0005067f89 */ /* 0x000ea200000e0000 */
[----:B------:R-:W-:Y:S01]  /*5540*/  FSEL R197, R197, RZ, P0 ;  /* 0x000000ffc5c57208 */ /* 0x000fe20000000000 */
[--C-:B------:R-:W-:Y:S01]  /*5550*/  FFMA.FTZ R65, R38, UR13, -R201.reuse ;  /* 0x0000000d26417c23 */ /* 0x100fe200080108c9 */
[--C-:B------:R-:W-:Y:S01]  /*5560*/  FFMA.FTZ R60, R36, UR13, -R201.reuse ;  /* 0x0000000d243c7c23 */ /* 0x100fe200080108c9 */
[----:B------:R-:W-:Y:S01]  /*5570*/  MUFU.EX2 R67, R67 ;  /* 0x0000004300437308 */ /* 0x000fe20000000800 */
[----:B------:R-:W-:Y:S01]  /*5580*/  FFMA.FTZ R59, R9, UR13, -R201 ;  /* 0x0000000d093b7c23 */ /* 0x000fe200080108c9 */
[--C-:B------:R-:W-:Y:S01]  /*5590*/  FFMA.FTZ R63, R35, UR13, -R197.reuse ;  /* 0x0000000d233f7c23 */ /* 0x100fe200080108c5 */
[--C-:B------:R-:W-:Y:S01]  /*55a0*/  FFMA.FTZ R62, R34, UR13, -R197.reuse ;  /* 0x0000000d223e7c23 */ /* 0x100fe200080108c5 */
[--C-:B------:R-:W-:Y:S01]  /*55b0*/  FFMA.FTZ R58, R4, UR13, -R197.reuse ;  /* 0x0000000d043a7c23 */ /* 0x100fe200080108c5 */
[----:B------:R-:W-:Y:S01]  /*55c0*/  FFMA.FTZ R64, R64, UR13, -R197 ;  /* 0x0000000d40407c23 */ /* 0x000fe200080108c5 */
[----:B------:R-:W4:Y:S01]  /*55d0*/  MUFU.EX2 R66, R66 ;  /* 0x0000004200427308 */ /* 0x000f220000000800 */
[--C-:B------:R-:W-:Y:S01]  /*55e0*/  FFMA.FTZ R53, R8, UR13, -R201.reuse ;  /* 0x0000000d08357c23 */ /* 0x100fe200080108c9 */
[--C-:B------:R-:W-:Y:S01]  /*55f0*/  FFMA.FTZ R52, R32, UR13, -R201.reuse ;  /* 0x0000000d20347c23 */ /* 0x100fe200080108c9 */
[----:B------:R-:W-:Y:S01]  /*5600*/  FFMA.FTZ R51, R31, UR13, -R201 ;  /* 0x0000000d1f337c23 */ /* 0x000fe200080108c9 */
[----:B------:R-:W-:Y:S01]  /*5610*/  MUFU.EX2 R65, R65 ;  /* 0x0000004100417308 */ /* 0x000fe20000000800 */
[--C-:B------:R-:W-:Y:S01]  /*5620*/  FFMA.FTZ R57, R30, UR13, -R197.reuse ;  /* 0x0000000d1e397c23 */ /* 0x100fe200080108c5 */
[--C-:B------:R-:W-:Y:S01]  /*5630*/  FFMA.FTZ R55, R29, UR13, -R197.reuse ;  /* 0x0000000d1d377c23 */ /* 0x100fe200080108c5 */
[--C-:B------:R-:W-:Y:S01]  /*5640*/  FFMA.FTZ R54, R28, UR13, -R197.reuse ;  /* 0x0000000d1c367c23 */ /* 0x100fe200080108c5 */
[----:B------:R-:W5:Y:S01]  /*5650*/  MUFU.EX2 R60, R60 ;  /* 0x0000003c003c7308 */ /* 0x000f620000000800 */
[----:B------:R-:W-:Y:S01]  /*5660*/  FFMA.FTZ R56, R27, UR13, -R197 ;  /* 0x0000000d1b387c23 */ /* 0x000fe200080108c5 */
[----:B-1----:R-:W-:Y:S01]  /*5670*/  FMNMX.FTZ R35, R39, R7, !PT ;  /* 0x0000000727237209 */ /* 0x002fe20007810000 */
[----:B------:R-:W-:Y:S01]  /*5680*/  LDSM.16.MT88.4 R28, [R218+0x9800] ;  /* 0x00980000da1c783b */ /* 0x000fe20000004200 */
[----:B------:R-:W-:Y:S01]  /*5690*/  MUFU.EX2 R64, R64 ;  /* 0x0000004000407308 */ /* 0x000fe20000000800 */
[----:B------:R-:W-:Y:S01]  /*56a0*/  FFMA.FTZ R237, R200, UR13, -R201 ;  /* 0x0000000dc8ed7c23 */ /* 0x000fe200080108c9 */
[----:B--2---:R-:W-:Y:S01]  /*56b0*/  FMNMX.FTZ R34, R5, R6, !PT ;  /* 0x0000000605227209 */ /* 0x004fe20007810000 */
[----:B------:R-:W1:Y:S01]  /*56c0*/  SHFL.BFLY PT, R168, R35, 0x1, 0x1f ;  /* 0x0c201f0023a87f89 */ /* 0x000e6200000e0000 */
[----:B------:R-:W2:Y:S01]  /*56d0*/  MUFU.EX2 R63, R63 ;  /* 0x0000003f003f7308 */ /* 0x000ea20000000800 */
[----:B----4-:R-:W-:Y:S01]  /*56e0*/  F2FP.BF16.F32.PACK_AB R92, R66, R67 ;  /* 0x00000043425c723e */ /* 0x010fe200000010ff */
[----:B------:R-:W-:Y:S01]  /*56f0*/  FFMA.FTZ R236, R195, UR13, -R197 ;  /* 0x0000000dc3ec7c23 */ /* 0x000fe200080108c5 */
[----:B------:R-:W4:Y:S01]  /*5700*/  SHFL.BFLY PT, R167, R34, 0x1, 0x1f ;  /* 0x0c201f0022a77f89 */ /* 0x000f2200000e0000 */
[----:B------:R-:W3:Y:S01]  /*5710*/  MUFU.EX2 R62, R62 ;  /* 0x0000003e003e7308 */ /* 0x000ee20000000800 */
[----:B------:R-:W-:Y:S01]  /*5720*/  FADD.FTZ R66, R67, R66 ;  /* 0x0000004243427221 */ /* 0x000fe20000010000 */
[----:B-----5:R-:W-:Y:S01]  /*5730*/  F2FP.BF16.F32.PACK_AB R94, R60, R65 ;  /* 0x000000413c5e723e */ /* 0x020fe200000010ff */
[----:B------:R-:W5:Y:S01]  /*5740*/  LDSM.16.MT88.4 R4, [R194+0xb000] ;  /* 0x00b00000c204783b */ /* 0x000f620000004200 */
[----:B------:R-:W1:Y:S01]  /*5750*/  MUFU.EX2 R58, R58 ;  /* 0x0000003a003a7308 */ /* 0x000e620000000800 */
[----:B------:R-:W-:Y:S01]  /*5760*/  FADD.FTZ R66, R65, R66 ;  /* 0x0000004241427221 */ /* 0x000fe20000010000 */
[----:B------:R-:W-:Y:S01]  /*5770*/  FFMA.FTZ R204, R204, UR13, -R201 ;  /* 0x0000000dcccc7c23 */ /* 0x000fe200080108c9 */
[----:B------:R-:W-:Y:S01]  /*5780*/  LDSM.16.MT88.4 R36, [R218+0xb400] ;  /* 0x00b40000da24783b */ /* 0x000fe20000004200 */
[----:B------:R-:W4:Y:S01]  /*5790*/  MUFU.EX2 R59, R59 ;  /* 0x0000003b003b7308 */ /* 0x000f220000000800 */
[----:B------:R-:W-:Y:S01]  /*57a0*/  FFMA.FTZ R199, R199, UR13, -R197 ;  /* 0x0000000dc7c77c23 */ /* 0x000fe200080108c5 */
[----:B--2---:R-:W-:Y:S01]  /*57b0*/  F2FP.BF16.F32.PACK_AB R93, R63, R64 ;  /* 0x000000403f5d723e */ /* 0x004fe200000010ff */
[----:B------:R-:W-:Y:S01]  /*57c0*/  FADD.FTZ R63, R64, R63 ;  /* 0x0000003f403f7221 */ /* 0x000fe20000010000 */
[----:B------:R-:W2:Y:S01]  /*57d0*/  MUFU.EX2 R53, R53 ;  /* 0x0000003500357308 */ /* 0x000ea20000000800 */
[----:B------:R-:W-:-:S02]  /*57e0*/  FADD.FTZ R66, R60, R66 ;  /* 0x000000423c427221 */ /* 0x000fc40000010000 */
[----:B---3--:R-:W-:Y:S01]  /*57f0*/  FADD.FTZ R63, R62, R63 ;  /* 0x0000003f3e3f7221 */ /* 0x008fe20000010000 */
[----:B------:R-:W-:Y:S01]  /*5800*/  MUFU.EX2 R52, R52 ;  /* 0x0000003400347308 */ /* 0x000fe20000000800 */
[C---:B-1----:R-:W-:Y:S02]  /*5810*/  F2FP.BF16.F32.PACK_AB R95, R58.reuse, R62 ;  /* 0x0000003e3a5f723e */ /* 0x042fe400000010ff */
[----:B------:R-:W-:Y:S01]  /*5820*/  FADD.FTZ R63, R58, R63 ;  /* 0x0000003f3a3f7221 */ /* 0x000fe20000010000 */
[----:B------:R-:W-:Y:S01]  /*5830*/  FMNMX.FTZ R168, R35, R168, !PT ;  /* 0x000000a823a87209 */ /* 0x000fe20007810000 */
[----:B------:R-:W-:Y:S01]  /*5840*/  MUFU.EX2 R51, R51 ;  /* 0x0000003300337308 */ /* 0x000fe20000000800 */
[----:B----4-:R-:W-:Y:S01]  /*5850*/  FADD.FTZ R66, R59, R66 ;  /* 0x000000423b427221 */ /* 0x010fe20000010000 */
[----:B------:R-:W-:Y:S02]  /*5860*/  FMNMX.FTZ R167, R34, R167, !PT ;  /* 0x000000a722a77209 */ /* 0x000fe40007810000 */
[C---:B------:R-:W-:Y:S01]  /*5870*/  FMUL.FTZ R190, R168.reuse, UR13 ;  /* 0x0000000da8be7c20 */ /* 0x040fe20008410000 */
[----:B------:R-:W-:Y:S01]  /*5880*/  FSETP.NEU.FTZ.AND P0, PT, R168, -INF , PT ;  /* 0xff800000a800780b */ /* 0x000fe20003f1d000 */
[C---:B------:R-:W-:Y:S01]  /*5890*/  HMMA.16816.F32.BF16 R160, R92.reuse, R148, RZ ;  /* 0x000000945ca0723c */ /* 0x040fe200000418ff */
[----:B------:R-:W-:Y:S01]  /*58a0*/  FMUL.FTZ R186, R167, UR13 ;  /* 0x0000000da7ba7c20 */ /* 0x000fe20008410000 */
[----:B------:R-:W-:Y:S01]  /*58b0*/  MUFU.EX2 R57, R57 ;  /* 0x0000003900397308 */ /* 0x000fe20000000800 */
[----:B------:R-:W-:Y:S01]  /*58c0*/  FSEL R190, R190, RZ, P0 ;  /* 0x000000ffbebe7208 */ /* 0x000fe20000000000 */
[----:B--2---:R-:W-:Y:S01]  /*58d0*/  FADD.FTZ R66, R53, R66 ;  /* 0x0000004235427221 */ /* 0x004fe20000010000 */
[----:B------:R-:W-:Y:S01]  /*58e0*/  FSETP.NEU.FTZ.AND P0, PT, R167, -INF , PT ;  /* 0xff800000a700780b */ /* 0x000fe20003f1d000 */
[----:B------:R-:W-:Y:S02]  /*58f0*/  MUFU.EX2 R55, R55 ;  /* 0x0000003700377308 */ /* 0x000fe40000000800 */
[--C-:B------:R-:W-:Y:S01]  /*5900*/  FFMA.FTZ R174, R13, UR13, -R190.reuse ;  /* 0x0000000d0dae7c23 */ /* 0x100fe200080108be */
[----:B------:R-:W-:Y:S01]  /*5910*/  FSEL R186, R186, RZ, P0 ;  /* 0x000000ffbaba7208 */ /* 0x000fe20000000000 */
[--C-:B------:R-:W-:Y:S01]  /*5920*/  FFMA.FTZ R171, R15, UR13, -R190.reuse ;  /* 0x0000000d0fab7c23 */ /* 0x100fe200080108be */
[--C-:B------:R-:W-:Y:S01]  /*5930*/  FFMA.FTZ R170, R14, UR13, -R190.reuse ;  /* 0x0000000d0eaa7c23 */ /* 0x100fe200080108be */
[----:B------:R-:W-:Y:S01]  /*5940*/  FFMA.FTZ R175, R175, UR13, -R190 ;  /* 0x0000000dafaf7c23 */ /* 0x000fe200080108be */
[C---:B------:R-:W-:Y:S01]  /*5950*/  HMMA.16816.F32.BF16 R140, R92.reuse, R132, RZ ;  /* 0x000000845c8c723c */ /* 0x040fe200000418ff */
[--C-:B------:R-:W-:Y:S01]  /*5960*/  FFMA.FTZ R173, R33, UR13, -R186.reuse ;  /* 0x0000000d21ad7c23 */ /* 0x100fe200080108ba */
[--C-:B------:R-:W-:Y:S01]  /*5970*/  FFMA.FTZ R172, R11, UR13, -R186.reuse ;  /* 0x0000000d0bac7c23 */ /* 0x100fe200080108ba */
[--C-:B------:R-:W-:Y:S01]  /*5980*/  FFMA.FTZ R169, R10, UR13, -R186.reuse ;  /* 0x0000000d0aa97c23 */ /* 0x100fe200080108ba */
[----:B------:R-:W-:Y:S01]  /*5990*/  FFMA.FTZ R61, R12, UR13, -R186 ;  /* 0x0000000d0c3d7c23 */ /* 0x000fe200080108ba */
[----:B------:R-:W-:Y:S01]  /*59a0*/  LDSM.16.MT88.4 R8, [R194+0x9400] ;  /* 0x00940000c208783b */ /* 0x000fe20000004200 */
[----:B------:R-:W-:Y:S01]  /*59b0*/  MUFU.EX2 R175, R175 ;  /* 0x000000af00af7308 */ /* 0x000fe20000000800 */
[--C-:B------:R-:W-:Y:S01]  /*59c0*/  FFMA.FTZ R179, R26, UR13, -R190.reuse ;  /* 0x0000000d1ab37c23 */ /* 0x100fe200080108be */
[C---:B------:R-:W-:Y:S01]  /*59d0*/  HMMA.16816.F32.BF16 R124, R92.reuse, R116, RZ ;  /* 0x000000745c7c723c */ /* 0x040fe200000418ff */
[----:B------:R-:W1:Y:S01]  /*59e0*/  LDSM.16.MT88.4 R12, [R218+0x9400] ;  /* 0x00940000da0c783b */ /* 0x000e620000004200 */
[----:B------:R-:W2:Y:S01]  /*59f0*/  MUFU.EX2 R174, R174 ;  /* 0x000000ae00ae7308 */ /* 0x000ea20000000800 */
[--C-:B------:R-:W-:Y:S01]  /*5a00*/  FFMA.FTZ R176, R25, UR13, -R190.reuse ;  /* 0x0000000d19b07c23 */ /* 0x100fe200080108be */
[--C-:B------:R-:W-:Y:S01]  /*5a10*/  FFMA.FTZ R178, R24, UR13, -R190.reuse ;  /* 0x0000000d18b27c23 */ /* 0x100fe200080108be */
[----:B------:R-:W3:Y:S01]  /*5a20*/  LDSM.16.MT88.4 R32, [R194+0xb400] ;  /* 0x00b40000c220783b */ /* 0x000ee20000004200 */
[----:B------:R-:W-:Y:S01]  /*5a30*/  MUFU.EX2 R171, R171 ;  /* 0x000000ab00ab7308 */ /* 0x000fe20000000800 */
[----:B------:R-:W-:Y:S01]  /*5a40*/  FFMA.FTZ R177, R23, UR13, -R190 ;  /* 0x0000000d17b17c23 */ /* 0x000fe200080108be */
[C---:B------:R-:W-:Y:S01]  /*5a50*/  HMMA.16816.F32.BF16 R108, R92.reuse, R100, RZ ;  /* 0x000000645c6c723c */ /* 0x040fe200000418ff */
[--C-:B------:R-:W-:Y:S01]  /*5a60*/  FFMA.FTZ R182, R22, UR13, -R186.reuse ;  /* 0x0000000d16b67c23 */ /* 0x100fe200080108ba */
[----:B------:R-:W4:Y:S01]  /*5a70*/  MUFU.EX2 R170, R170 ;  /* 0x000000aa00aa7308 */ /* 0x000f220000000800 */
[--C-:B------:R-:W-:Y:S01]  /*5a80*/  FFMA.FTZ R181, R21, UR13, -R186.reuse ;  /* 0x0000000d15b57c23 */ /* 0x100fe200080108ba */
[--C-:B------:R-:W-:Y:S01]  /*5a90*/  FFMA.FTZ R180, R20, UR13, -R186.reuse ;  /* 0x0000000d14b47c23 */ /* 0x100fe200080108ba */
[----:B------:R-:W-:Y:S01]  /*5aa0*/  FFMA.FTZ R183, R19, UR13, -R186 ;  /* 0x0000000d13b77c23 */ /* 0x000fe200080108ba */
[----:B------:R-:W-:Y:S01]  /*5ab0*/  MUFU.EX2 R173, R173 ;  /* 0x000000ad00ad7308 */ /* 0x000fe20000000800 */
[----:B------:R-:W-:Y:S01]  /*5ac0*/  LDSM.16.MT88.4 R20, [R218+0xa800] ;  /* 0x00a80000da14783b */ /* 0x000fe20000004200 */
[C---:B------:R-:W-:Y:S01]  /*5ad0*/  HMMA.16816.F32.BF16 R72, R92.reuse, R80, RZ ;  /* 0x000000505c48723c */ /* 0x040fe200000418ff */
[----:B--2---:R-:W-:Y:S01]  /*5ae0*/  F2FP.BF16.F32.PACK_AB R96, R174, R175 ;  /* 0x000000afae60723e */ /* 0x004fe200000010ff */
[----:B------:R-:W2:Y:S01]  /*5af0*/  MUFU.EX2 R172, R172 ;  /* 0x000000ac00ac7308 */ /* 0x000ea20000000800 */
[----:B------:R-:W3:Y:S01]  /*5b00*/  LDSM.16.MT88.4 R24, [R194+0x9800] ;  /* 0x00980000c218783b */ /* 0x000ee20000004200 */
[----:B------:R-:W-:Y:S01]  /*5b10*/  FADD.FTZ R174, R175, R174 ;  /* 0x000000aeafae7221 */ /* 0x000fe20000010000 */
[--C-:B------:R-:W-:Y:S01]  /*5b20*/  FFMA.FTZ R193, R193, UR13, -R190.reuse ;  /* 0x0000000dc1c17c23 */ /* 0x100fe200080108be */
[----:B------:R-:W1:Y:S01]  /*5b30*/  MUFU.EX2 R169, R169 ;  /* 0x000000a900a97308 */ /* 0x000e620000000800 */
[----:B------:R-:W-:Y:S01]  /*5b40*/  FFMA.FTZ R233, R189, UR13, -R190 ;  /* 0x0000000dbde97c23 */ /* 0x000fe200080108be */
[C---:B-----5:R-:W-:Y:S01]  /*5b50*/  HMMA.16816.F32.BF16 R88, R92.reuse, R4, RZ ;  /* 0x000000045c58723c */ /* 0x060fe200000418ff */
[----:B----4-:R-:W-:Y:S01]  /*5b60*/  F2FP.BF16.F32.PACK_AB R98, R170, R171 ;  /* 0x000000abaa62723e */ /* 0x010fe200000010ff */
[----:B------:R-:W4:Y:S01]  /*5b70*/  MUFU.EX2 R61, R61 ;  /* 0x0000003d003d7308 */ /* 0x000f220000000800 */
[----:B------:R-:W-:Y:S01]  /*5b80*/  FADD.FTZ R174, R171, R174 ;  /* 0x000000aeabae7221 */ /* 0x000fe20000010000 */
[----:B------:R-:W-:Y:S01]  /*5b90*/  FFMA.FTZ R232, R184, UR13, -R186 ;  /* 0x0000000db8e87c23 */ /* 0x000fe200080108ba */
[----:B------:R-:W-:Y:S01]  /*5ba0*/  FADD.FTZ R63, R57, R63 ;  /* 0x0000003f393f7221 */ /* 0x000fe20000010000 */
[----:B------:R-:W5:Y:S01]  /*5bb0*/  MUFU.EX2 R54, R54 ;  /* 0x0000003600367308 */ /* 0x000f620000000800 */
[----:B------:R-:W-:Y:S01]  /*5bc0*/  FADD.FTZ R174, R170, R174 ;  /* 0x000000aeaaae7221 */ /* 0x000fe20000010000 */
[C---:B------:R-:W-:Y:S01]  /*5bd0*/  HMMA.16816.F32.BF16 R152, R92.reuse, R150, RZ ;  /* 0x000000965c98723c */ /* 0x040fe200000418ff */
[----:B--2---:R-:W-:Y:S01]  /*5be0*/  F2FP.BF16.F32.PACK_AB R97, R172, R173 ;  /* 0x000000adac61723e */ /* 0x004fe200000010ff */
[----:B------:R-:W2:Y:S01]  /*5bf0*/  MUFU.EX2 R56, R56 ;  /* 0x0000003800387308 */ /* 0x000ea20000000800 */
[----:B------:R-:W-:Y:S01]  /*5c00*/  FADD.FTZ R172, R173, R172 ;  /* 0x000000acadac7221 */ /* 0x000fe20000010000 */
[----:B------:R-:W-:Y:S01]  /*5c10*/  FADD.FTZ R63, R55, R63 ;  /* 0x0000003f373f7221 */ /* 0x000fe20000010000 */
[----:B------:R-:W-:Y:S01]  /*5c20*/  FADD.FTZ R66, R52, R66 ;  /* 0x0000004234427221 */ /* 0x000fe20000010000 */
[----:B------:R-:W2:Y:S01]  /*5c30*/  MUFU.EX2 R179, R179 ;  /* 0x000000b300b37308 */ /* 0x000ea20000000800 */
[----:B-1----:R-:W-:Y:S01]  /*5c40*/  FADD.FTZ R172, R169, R172 ;  /* 0x000000aca9ac7221 */ /* 0x002fe20000010000 */
[C---:B------:R-:W-:Y:S01]  /*5c50*/  HMMA.16816.F32.BF16 R136, R92.reuse, R134, RZ ;  /* 0x000000865c88723c */ /* 0x040fe200000418ff */
[C---:B----4-:R-:W-:Y:S01]  /*5c60*/  F2FP.BF16.F32.PACK_AB R99, R61.reuse, R169 ;  /* 0x000000a93d63723e */ /* 0x050fe200000010ff */
[----:B------:R-:W1:Y:S01]  /*5c70*/  MUFU.EX2 R176, R176 ;  /* 0x000000b000b07308 */ /* 0x000e620000000800 */
[----:B------:R-:W-:Y:S01]  /*5c80*/  FADD.FTZ R172, R61, R172 ;  /* 0x000000ac3dac7221 */ /* 0x000fe20000010000 */
[----:B-----5:R-:W-:Y:S01]  /*5c90*/  FADD.FTZ R63, R54, R63 ;  /* 0x0000003f363f7221 */ /* 0x020fe20000010000 */
[----:B------:R-:W-:Y:S01]  /*5ca0*/  FADD.FTZ R66, R51, R66 ;  /* 0x0000004233427221 */ /* 0x000fe20000010000 */
[----:B------:R-:W4:Y:S02]  /*5cb0*/  MUFU.EX2 R178, R178 ;  /* 0x000000b200b27308 */ /* 0x000f240000000800 */
[----:B------:R-:W-:Y:S01]  /*5cc0*/  HMMA.16816.F32.BF16 R120, R92, R118, RZ ;  /* 0x000000765c78723c */ /* 0x000fe200000418ff */
[----:B--2---:R-:W-:Y:S01]  /*5cd0*/  FADD.FTZ R63, R56, R63 ;  /* 0x0000003f383f7221 */ /* 0x004fe20000010000 */
[----:B------:R-:W2:Y:S01]  /*5ce0*/  MUFU.EX2 R177, R177 ;  /* 0x000000b100b17308 */ /* 0x000ea20000000800 */
[----:B------:R-:W-:-:S03]  /*5cf0*/  FADD.FTZ R174, R179, R174 ;  /* 0x000000aeb3ae7221 */ /* 0x000fc60000010000 */
[----:B------:R-:W5:Y:S02]  /*5d00*/  MUFU.EX2 R182, R182 ;  /* 0x000000b600b67308 */ /* 0x000f640000000800 */
[C---:B------:R-:W-:Y:S01]  /*5d10*/  HMMA.16816.F32.BF16 R104, R92.reuse, R102, RZ ;  /* 0x000000665c68723c */ /* 0x040fe200000418ff */
[----:B-1----:R-:W-:Y:S01]  /*5d20*/  FADD.FTZ R174, R176, R174 ;  /* 0x000000aeb0ae7221 */ /* 0x002fe20000010000 */
[----:B------:R-:W1:Y:S03]  /*5d30*/  MUFU.EX2 R181, R181 ;  /* 0x000000b500b57308 */ /* 0x000e660000000800 */
[----:B----4-:R-:W-:Y:S01]  /*5d40*/  FADD.FTZ R174, R178, R174 ;  /* 0x000000aeb2ae7221 */ /* 0x010fe20000010000 */
[----:B------:R-:W4:Y:S02]  /*5d50*/  MUFU.EX2 R180, R180 ;  /* 0x000000b400b47308 */ /* 0x000f240000000800 */
[----:B------:R-:W-:Y:S01]  /*5d60*/  HMMA.16816.F32.BF16 R76, R92, R82, RZ ;  /* 0x000000525c4c723c */ /* 0x000fe200000418ff */
[----:B--2---:R-:W-:Y:S01]  /*5d70*/  FADD.FTZ R174, R177, R174 ;  /* 0x000000aeb1ae7221 */ /* 0x004fe20000010000 */
[----:B------:R-:W2:Y:S01]  /*5d80*/  MUFU.EX2 R183, R183 ;  /* 0x000000b700b77308 */ /* 0x000ea20000000800 */
[----:B-----5:R-:W-:-:S03]  /*5d90*/  FADD.FTZ R172, R182, R172 ;  /* 0x000000acb6ac7221 */ /* 0x020fc60000010000 */
[----:B------:R-:W-:Y:S02]  /*5da0*/  MUFU.EX2 R237, R237 ;  /* 0x000000ed00ed7308 */ /* 0x000fe40000000800 */
[----:B------:R-:W-:Y:S01]  /*5db0*/  HMMA.16816.F32.BF16 R92, R92, R6, RZ ;  /* 0x000000065c5c723c */ /* 0x000fe200000418ff */
[----:B-1----:R-:W-:Y:S01]  /*5dc0*/  FADD.FTZ R172, R181, R172 ;  /* 0x000000acb5ac7221 */ /* 0x002fe20000010000 */
[----:B------:R-:W-:Y:S03]  /*5dd0*/  MUFU.EX2 R236, R236 ;  /* 0x000000ec00ec7308 */ /* 0x000fe60000000800 */
[----:B----4-:R-:W-:Y:S01]  /*5de0*/  FADD.FTZ R172, R180, R172 ;  /* 0x000000acb4ac7221 */ /* 0x010fe20000010000 */
[----:B------:R-:W-:Y:S02]  /*5df0*/  MUFU.EX2 R233, R233 ;  /* 0x000000e900e97308 */ /* 0x000fe40000000800 */
[C---:B------:R-:W-:Y:S01]  /*5e00*/  HMMA.16816.F32.BF16 R156, R96.reuse, R148, RZ ;  /* 0x00000094609c723c */ /* 0x040fe200000418ff */
[----:B--2---:R-:W-:Y:S01]  /*5e10*/  FADD.FTZ R172, R183, R172 ;  /* 0x000000acb7ac7221 */ /* 0x004fe20000010000 */
[----:B------:R-:W-:Y:S06]  /*5e20*/  MUFU.EX2 R232, R232 ;  /* 0x000000e800e87308 */ /* 0x000fec0000000800 */
        /* <DEDUP_REMOVED lines=150> */
[C---:B------:R-:W-:Y:S01]  /*6790*/  F2FP.BF16.F32.PACK_AB R6, R237.reuse, R200 ;  /* 0x000000c8ed06723e */ /* 0x040fe200000010ff */
[----:B------:R-:W-:Y:S01]  /*67a0*/  FADD.FTZ R237, R237, R66 ;  /* 0x00000042eded7221 */ /* 0x000fe20000010000 */
        /* <DEDUP_REMOVED lines=13> */
[----:B------:R2:W4:Y:S01]  /*6880*/  MUFU.EX2 R187, R190 ;  /* 0x000000be00bb7308 */ /* 0x0005220000000800 */
[C---:B---3--:R-:W-:Y:S03]  /*6890*/  HMMA.16816.F32.BF16 R124, R4.reuse, R20, R124 ;  /* 0x00000014047c723c */ /* 0x048fe6000004187c */
[----:B------:R-:W3:Y:S05]  /*68a0*/  MUFU.EX2 R189, R193 ;  /* 0x000000c100bd7308 */ /* 0x000eea0000000800 */
[C---:B------:R-:W-:Y:S01]  /*68b0*/  HMMA.16816.F32.BF16 R120, R4.reuse, R22, R120 ;  /* 0x000000160478723c */ /* 0x040fe20000041878 */
[----:B-1----:R-:W-:Y:S01]  /*68c0*/  FADD.FTZ R174, R191, R174 ;  /* 0x000000aebfae7221 */ /* 0x002fe20000010000 */
[----:B--2---:R-:W-:Y:S01]  /*68d0*/  FFMA.FTZ R190, R185, UR13, -R186 ;  /* 0x0000000db9be7c23 */ /* 0x004fe200080108ba */
[----:B----4-:R-:W-:Y:S01]  /*68e0*/  FADD.FTZ R172, R187, R172 ;  /* 0x000000acbbac7221 */ /* 0x010fe20000010000 */
[----:B------:R-:W1:Y:S04]  /*68f0*/  MUFU.EX2 R185, R188 ;  /* 0x000000bc00b97308 */ /* 0x000e680000000800 */
[C---:B------:R-:W-:Y:S01]  /*6900*/  HMMA.16816.F32.BF16 R108, R4.reuse, R16, R108 ;  /* 0x00000010046c723c */ /* 0x040fe2000004186c */
[----:B---3--:R-:W-:Y:S01]  /*6910*/  FADD.FTZ R174, R189, R174 ;  /* 0x000000aebdae7221 */ /* 0x008fe20000010000 */
[----:B------:R-:W2:Y:S06]  /*6920*/  MUFU.EX2 R184, R190 ;  /* 0x000000be00b87308 */ /* 0x000eac0000000800 */
[----:B------:R-:W-:Y:S01]  /*6930*/  HMMA.16816.F32.BF16 R104, R4, R18, R104 ;  /* 0x000000120468723c */ /* 0x000fe20000041868 */
[----:B-1----:R-:W-:-:S07]  /*6940*/  FADD.FTZ R172, R185, R172 ;  /* 0x000000acb9ac7221 */ /* 0x002fce0000010000 */
[----:B-----5:R-:W-:Y:S01]  /*6950*/  HMMA.16816.F32.BF16 R72, R4, R12, R72 ;  /* 0x0000000c0448723c */ /* 0x020fe20000041848 */
[----:B--2---:R-:W-:-:S07]  /*6960*/  FADD.FTZ R172, R184, R172 ;  /* 0x000000acb8ac7221 */ /* 0x004fce0000010000 */
        /* <DEDUP_REMOVED lines=28> */
[C-C-:B------:R-:W-:Y:S01]  /*6b30*/  IMAD.IADD R212, R219.reuse, 0x1, R164.reuse ;  /* 0x00000001dbd47824 */ /* 0x140fe200078e02a4 */
[----:B------:R-:W-:Y:S01]  /*6b40*/  UIMAD.WIDE.U32 UR22, UR16, UR8, URZ ;  /* 0x00000008101672a5 */ /* 0x000fe2000f8e00ff */
[--C-:B------:R-:W-:Y:S01]  /*6b50*/  IMAD.IADD R171, R219, 0x1, R164.reuse ;  /* 0x00000001dbab7824 */ /* 0x100fe200078e02a4 */
[----:B------:R-:W-:Y:S01]  /*6b60*/  LOP3.LUT R169, R169, 0x8, R217, 0x78, !PT ;  /* 0x00000008a9a97812 */ /* 0x000fe200078e78d9 */
[----:B------:R-:W-:Y:S01]  /*6b70*/  IMAD.IADD R230, R219, 0x1, R164 ;  /* 0x00000001dbe67824 */ /* 0x000fe200078e02a4 */
[----:B------:R-:W-:Y:S02]  /*6b80*/  UIMAD UR16, UR16, UR9, UR23 ;  /* 0x00000009101072a4 */ /* 0x000fe4000f8e0217 */
[----:B------:R-:W-:Y:S01]  /*6b90*/  USHF.L.U32 UR14, UR22, 0x6, URZ ;  /* 0x00000006160e7899 */ /* 0x000fe200080006ff */
[----:B------:R-:W-:Y:S01]  /*6ba0*/  IMAD.U32 R12, RZ, RZ, UR22 ;  /* 0x00000016ff0c7e24 */ /* 0x000fe2000f8e00ff */
[----:B------:R-:W-:Y:S01]  /*6bb0*/  USHF.L.U64.HI UR15, UR22, 0x6, UR16 ;  /* 0x00000006160f7899 */ /* 0x000fe20008010210 */
[----:B-1----:R-:W-:Y:S01]  /*6bc0*/  ISETP.GE.AND P4, PT, R235, UR4, PT ;  /* 0x00000004eb007c0c */ /* 0x002fe2000bf86270 */
[----:B------:R-:W-:Y:S01]  /*6bd0*/  ULEA UR14, UP0, UR8, UR14, 0x5 ;  /* 0x0000000e080e7291 */ /* 0x000fe2000f8028ff */
[----:B------:R-:W-:Y:S01]  /*6be0*/  ISETP.GE.AND P3, PT, R222, UR4, PT ;  /* 0x00000004de007c0c */ /* 0x000fe2000bf66270 */
[----:B------:R-:W-:Y:S01]  /*6bf0*/  IMAD.U32 R6, RZ, RZ, UR16 ;  /* 0x00000010ff067e24 */ /* 0x000fe2000f8e00ff */
[----:B------:R-:W-:Y:S01]  /*6c00*/  BAR.SYNC.DEFER_BLOCKING 0x0 ;  /* 0x0000000000007b1d */ /* 0x000fe20000010000 */
[----:B------:R-:W-:Y:S01]  /*6c10*/  ULEA.HI.X UR15, UR8, UR15, UR9, 0x5, UP0 ;  /* 0x0000000f080f7291 */ /* 0x000fe200080f2c09 */
[-C--:B------:R-:W-:Y:S01]  /*6c20*/  LEA R10, P1, R12, R225.reuse, 0x7 ;  /* 0x000000e10c0a7211 */ /* 0x080fe200078238ff */
[----:B------:R-:W-:Y:S01]  /*6c30*/  IMAD.U32 R5, RZ, RZ, UR14 ;  /* 0x0000000eff057e24 */ /* 0x000fe2000f8e00ff */
[----:B------:R-:W-:Y:S01]  /*6c40*/  ISETP.GE.AND P2, PT, R234, UR4, PT ;  /* 0x00000004ea007c0c */ /* 0x000fe2000bf46270 */
[----:B------:R-:W-:Y:S01]  /*6c50*/  IMAD.U32 R13, RZ, RZ, UR23 ;  /* 0x00000017ff0d7e24 */ /* 0x000fe2000f8e00ff */
[-C--:B------:R-:W-:Y:S01]  /*6c60*/  LEA.HI.X R11, R12, R224.reuse, R6, 0x7, P1 ;  /* 0x000000e00c0b7211 */ /* 0x080fe200008f3c06 */
[----:B------:R-:W-:Y:S01]  /*6c70*/  IMAD.U32 R4, RZ, RZ, UR15 ;  /* 0x0000000fff047e24 */ /* 0x000fe2000f8e00ff */
[C---:B------:R-:W-:Y:S01]  /*6c80*/  LEA R8, P0, R5.reuse, R225, 0x1 ;  /* 0x000000e105087211 */ /* 0x040fe200078008ff */
[----:B------:R-:W-:Y:S01]  /*6c90*/  UMOV UR14, 0x400 ;  /* 0x00000400000e7882 */ /* 0x000fe20000000000 */
[----:B------:R-:W-:Y:S01]  /*6ca0*/  LOP3.LUT R169, R48, R169, RZ, 0xfc, !PT ;  /* 0x000000a930a97212 */ /* 0x000fe200078efcff */
[----:B--2---:R-:W-:Y:S01]  /*6cb0*/  ULEA UR6, UR6, UR14, 0x18 ;  /* 0x0000000e06067291 */ /* 0x004fe2000f8ec0ff */
[----:B------:R-:W-:Y:S01]  /*6cc0*/  LEA.HI.X R9, R5, R224, R4, 0x1, P0 ;  /* 0x000000e005097211 */ /* 0x000fe200000f0c04 */
[----:B------:R-:W1:Y:S04]  /*6cd0*/  LDCU UR4, c[0x0][0x50c] ;  /* 0x0000a180ff0477ac */ /* 0x000e680008000800 */
[----:B------:R-:W-:Y:S01]  /*6ce0*/  LEA R170, R169, UR6, 0x1 ;  /* 0x00000006a9aa7c11 */ /* 0x000fe2000f8e08ff */
[----:B------:R-:W-:Y:S01]  /*6cf0*/  UISETP.GE.U32.AND UP1, UPT, UR20, 0x3, UPT ;  /* 0x000000031400788c */ /* 0x000fe2000bf26070 */
[----:B------:R-:W2:Y:S03]  /*6d00*/  LDCU.64 UR14, c[0x0][0x358] ;  /* 0x00006b00ff0e77ac */ /* 0x000ea60008000a00 */
        /* <DEDUP_REMOVED lines=33> */
[----:B------:R-:W4:Y:S04]  /*6f20*/  LDSM.16.M88.4 R4, [R219+0x1000] ;  /* 0x00100000db04783b */ /* 0x000f280000000200 */
[----:B------:R-:W5:Y:S04]  /*6f30*/  LDSM.16.M88.4 R180, [R170+0x6400] ;  /* 0x00640000aab4783b */ /* 0x000f680000000200 */
[----:B------:R-:W1:Y:S04]  /*6f40*/  LDSM.16.M88.4 R172, [R170+0x6800] ;  /* 0x00680000aaac783b */ /* 0x000e680000000200 */
[----:B------:R-:W3:Y:S04]  /*6f50*/  LDSM.16.M88.4 R36, [R170+0x6c00] ;  /* 0x006c0000aa24783b */ /* 0x000ee80000000200 */
[----:B------:R-:W2:Y:S04]  /*6f60*/  LDSM.16.M88.4 R60, [R219] ;  /* 0x00000000db3c783b */ /* 0x000ea80000000200 */
[----:B------:R-:W-:Y:S04]  /*6f70*/  LDSM.16.M88.4 R208, [R196+0x6000] ;  /* 0x00600000c4d0783b */ /* 0x000fe80000000200 */
[----:B------:R-:W-:Y:S04]  /*6f80*/  LDSM.16.M88.4 R204, [R196+0x6400] ;  /* 0x00640000c4cc783b */ /* 0x000fe80000000200 */
[----:B------:R-:W-:Y:S04]  /*6f90*/  LDSM.16.M88.4 R200, [R196+0x6800] ;  /* 0x00680000c4c8783b */ /* 0x000fe80000000200 */
[----:B------:R-:W2:Y:S04]  /*6fa0*/  LDSM.16.M88.4 R56, [R212+0x1000] ;  /* 0x00100000d438783b */ /* 0x000ea80000000200 */
[----:B------:R-:W2:Y:S01]  /*6fb0*/  LDSM.16.M88.4 R196, [R196+0x6c00] ;  /* 0x006c0000c4c4783b */ /* 0x000ea20000000200 */
[C---:B----4-:R-:W-:Y:S03]  /*6fc0*/  HMMA.16816.F32.BF16 R32, R4.reuse, R188, RZ ;  /* 0x000000bc0420723c */ /* 0x050fe600000418ff */
[----:B------:R-:W4:Y:S04]  /*6fd0*/  LDSM.16.M88.4 R212, [R212] ;  /* 0x00000000d4d4783b */ /* 0x000f280000000200 */
[----:B------:R-:W-:Y:S01]  /*6fe0*/  LDSM.16.M88.4 R52, [R219+0x3000] ;  /* 0x00300000db34783b */ /* 0x000fe20000000200 */
[C---:B------:R-:W-:Y:S03]  /*6ff0*/  HMMA.16816.F32.BF16 R28, R4.reuse, R190, RZ ;  /* 0x000000be041c723c */ /* 0x040fe600000418ff */
[----:B------:R-:W4:Y:S04]  /*7000*/  LDSM.16.M88.4 R48, [R170+0x7000] ;  /* 0x00700000aa30783b */ /* 0x000f280000000200 */
[----:B------:R-:W-:Y:S01]  /*7010*/  LDSM.16.M88.4 R44, [R170+0x7400] ;  /* 0x00740000aa2c783b */ /* 0x000fe20000000200 */
[C---:B-----5:R-:W-:Y:S03]  /*7020*/  HMMA.16816.F32.BF16 R24, R4.reuse, R180, RZ ;  /* 0x000000b40418723c */ /* 0x060fe600000418ff */
[----:B------:R-:W-:Y:S04]  /*7030*/  LDSM.16.M88.4 R40, [R170+0x7800] ;  /* 0x00780000aa28783b */ /* 0x000fe80000000200 */
[----:B------:R-:W0:Y:S01]  /*7040*/  LDGDEPBAR ;  /* 0x00000000000079af */ /* 0x000e220000000000 */
[C---:B-1----:R-:W-:Y:S08]  /*7050*/  HMMA.16816.F32.BF16 R16, R4.reuse, R172, RZ ;  /* 0x000000ac0410723c */ /* 0x042ff000000418ff */
[C---:B---3--:R-:W-:Y:S08]  /*7060*/  HMMA.16816.F32.BF16 R8, R4.reuse, R36, RZ ;  /* 0x000000240408723c */ /* 0x048ff000000418ff */
        /* <DEDUP_REMOVED lines=28> */
[----:B------:R-:W3:Y:S07]  /*7230*/  LDSM.16.M88.4 R196, [R228+0x7000] ;  /* 0x00700000e4c4783b */ /* 0x000eee0000000200 */
[C---:B------:R-:W-:Y:S08]  /*7240*/  HMMA.16816.F32.BF16 R184, R212.reuse, R204, R184 ;  /* 0x000000ccd4b8723c */ /* 0x040ff000000418b8 */
[----:B------:R-:W-:Y:S08]  /*7250*/  HMMA.16816.F32.BF16 R180, R212, R206, R180 ;  /* 0x000000ced4b4723c */ /* 0x000ff000000418b4 */
[C---:B------:R-:W-:Y:S08]  /*7260*/  HMMA.16816.F32.BF16 R32, R52.reuse, R48, R32 ;  /* 0x000000303420723c */ /* 0x040ff00000041820 */
[----:B------:R-:W-:Y:S08]  /*7270*/  HMMA.16816.F32.BF16 R28, R52, R50, R28 ;  /* 0x00000032341c723c */ /* 0x000ff0000004181c */
[C---:B-1----:R-:W-:Y:S08]  /*7280*/  HMMA.16816.F32.BF16 R192, R56.reuse, R48, R192 ;  /* 0x0000003038c0723c */ /* 0x042ff000000418c0 */
[----:B------:R-:W-:Y:S01]  /*7290*/  HMMA.16816.F32.BF16 R204, R56, R50, R188 ;  /* 0x0000003238cc723c */ /* 0x000fe200000418bc */
[----:B------:R-:W-:Y:S04]  /*72a0*/  LDSM.16.M88.4 R188, [R170+0x8000] ;  /* 0x00800000aabc783b */ /* 0x000fe80000000200 */
[----:B------:R-:W1:Y:S03]  /*72b0*/  LDSM.16.M88.4 R48, [R219+0x4000] ;  /* 0x00400000db30783b */ /* 0x000e660000000200 */
[C---:B------:R-:W-:Y:S08]  /*72c0*/  HMMA.16816.F32.BF16 R24, R52.reuse, R44, R24 ;  /* 0x0000002c3418723c */ /* 0x040ff00000041818 */
[C---:B------:R-:W-:Y:S08]  /*72d0*/  HMMA.16816.F32.BF16 R16, R52.reuse, R40, R16 ;  /* 0x000000283410723c */ /* 0x040ff00000041810 */
[C---:B--2---:R-:W-:Y:S08]  /*72e0*/  HMMA.16816.F32.BF16 R8, R52.reuse, R36, R8 ;  /* 0x000000243408723c */ /* 0x044ff00000041808 */
[C---:B------:R-:W-:Y:S08]  /*72f0*/  HMMA.16816.F32.BF16 R20, R52.reuse, R46, R20 ;  /* 0x0000002e3414723c */ /* 0x040ff00000041814 */
[C---:B------:R-:W-:Y:S08]  /*7300*/  HMMA.16816.F32.BF16 R12, R52.reuse, R42, R12 ;  /* 0x0000002a340c723c */ /* 0x040ff0000004180c */
[----:B------:R-:W-:Y:S01]  /*7310*/  HMMA.16816.F32.BF16 R4, R52, R38, R4 ;  /* 0x000000263404723c */ /* 0x000fe20000041804 */
[----:B------:R2:W4:Y:S07]  /*7320*/  LDSM.16.M88.4 R52, [R171+0x3000] ;  /* 0x00300000ab34783b */ /* 0x00052e0000000200 */
[C---:B------:R-:W-:Y:S08]  /*7330*/  HMMA.16816.F32.BF16 R176, R56.reuse, R40, R176 ;  /* 0x0000002838b0723c */ /* 0x040ff000000418b0 */
[----:B------:R-:W-:Y:S01]  /*7340*/  HMMA.16816.F32.BF16 R208, R56, R42, R172 ;  /* 0x0000002a38d0723c */ /* 0x000fe200000418ac */
[----:B------:R-:W-:Y:S01]  /*7350*/  LDSM.16.M88.4 R40, [R230+0x4000] ;  /* 0x00400000e628783b */ /* 0x000fe20000000200 */
[----:B--2---:R-:W-:-:S06]  /*7360*/  IMAD.IADD R171, R164, 0x1, R170 ;  /* 0x00000001a4ab7824 */ /* 0x004fcc00078e02aa */
[----:B---3--:R-:W-:Y:S01]  /*7370*/  HMMA.16816.F32.BF16 R192, R200, R196, R192 ;  /* 0x000000c4c8c0723c */ /* 0x008fe200000418c0 */
[----:B------:R-:W2:Y:S07]  /*7380*/  LDSM.16.M88.4 R172, [R171+0x8000] ;  /* 0x00800000abac783b */ /* 0x000eae0000000200 */
[C---:B------:R-:W-:Y:S08]  /*7390*/  HMMA.16816.F32.BF16 R184, R56.reuse, R44, R184 ;  /* 0x0000002c38b8723c */ /* 0x040ff000000418b8 */
[----:B------:R-:W-:Y:S01]  /*73a0*/  HMMA.16816.F32.BF16 R180, R56, R46, R180 ;  /* 0x0000002e38b4723c */ /* 0x000fe200000418b4 */
[----:B------:R-:W3:Y:S07]  /*73b0*/  LDSM.16.M88.4 R44, [R219+0x5000] ;  /* 0x00500000db2c783b */ /* 0x000eee0000000200 */
[----:B-1----:R-:W-:Y:S08]  /*73c0*/  HMMA.16816.F32.BF16 R192, R48, R188, R192 ;  /* 0x000000bc30c0723c */ /* 0x002ff000000418c0 */
[C---:B----4-:R-:W-:Y:S01]  /*73d0*/  HMMA.16816.F32.BF16 R212, R52.reuse, R196, R32 ;  /* 0x000000c434d4723c */ /* 0x050fe20000041820 */
[----:B------:R1:W4:Y:S07]  /*73e0*/  LDSM.16.M88.4 R32, [R230+0x5000] ;  /* 0x00500000e620783b */ /* 0x00032e0000000200 */
[----:B------:R-:W-:Y:S08]  /*73f0*/  HMMA.16816.F32.BF16 R28, R52, R198, R28 ;  /* 0x000000c6341c723c */ /* 0x000ff0000004181c */
[----:B--2---:R-:W-:Y:S08]  /*7400*/  HMMA.16816.F32.BF16 R192, R40, R172, R192 ;  /* 0x000000ac28c0723c */ /* 0x004ff000000418c0 */
[----:B------:R-:W-:Y:S01]  /*7410*/  HMMA.16816.F32.BF16 R204, R200, R198, R204 ;  /* 0x000000c6c8cc723c */ /* 0x000fe200000418cc */
[----:B------:R-:W-:Y:S07]  /*7420*/  LDSM.16.M88.4 R196, [R171+0x8400] ;  /* 0x00840000abc4783b */ /* 0x000fee0000000200 */
[----:B---3--:R-:W-:Y:S03]  /*7430*/  HMMA.16816.F32.BF16 R212, R44, R188, R212 ;  /* 0x000000bc2cd4723c */ /* 0x008fe600000418d4 */
[----:B------:R-:W-:Y:S01]  /*7440*/  FMUL.FTZ R192, R192, UR4 ;  /* 0x00000004c0c07c20 */ /* 0x000fe20008410000 */
[----:B------:R-:W-:-:S03]  /*7450*/  FMUL.FTZ R194, R194, UR4 ;  /* 0x00000004c2c27c20 */ /* 0x000fc60008410000 */
[----:B-1----:R-:W-:Y:S01]  /*7460*/  MUFU.TANH R230, R192 ;  /* 0x000000c000e67308 */ /* 0x002fe20000002400 */
[C---:B------:R-:W-:Y:S07]  /*7470*/  HMMA.16816.F32.BF16 R64, R56.reuse, R36, R64 ;  /* 0x000000243840723c */ /* 0x040fee0000041840 */
[----:B------:R1:W2:Y:S01]  /*7480*/  MUFU.TANH R231, R194 ;  /* 0x000000c200e77308 */ /* 0x0002a20000002400 */
[----:B------:R-:W-:Y:S01]  /*7490*/  HMMA.16816.F32.BF16 R60, R56, R38, R60 ;  /* 0x00000026383c723c */ /* 0x000fe2000004183c */
[----:B------:R-:W3:Y:S04]  /*74a0*/  LDSM.16.M88.4 R36, [R228+0x7400] ;  /* 0x00740000e424783b */ /* 0x000ee80000000200 */
[----:B------:R-:W-:Y:S03]  /*74b0*/  LDSM.16.M88.4 R56, [R170+0x8400] ;  /* 0x00840000aa38783b */ /* 0x000fe60000000200 */
[----:B------:R-:W-:Y:S08]  /*74c0*/  HMMA.16816.F32.BF16 R28, R44, R190, R28 ;  /* 0x000000be2c1c723c */ /* 0x000ff0000004181c */
[----:B----4-:R-:W-:Y:S01]  /*74d0*/  HMMA.16816.F32.BF16 R212, R32, R172, R212 ;  /* 0x000000ac20d4723c */ /* 0x010fe200000418d4 */
[----:B------:R-:W-:Y:S01]  /*74e0*/  FMUL.FTZ R172, R193, UR4 ;  /* 0x00000004c1ac7c20 */ /* 0x000fe20008410000 */
[----:B------:R-:W-:-:S02]  /*74f0*/  FMUL.FTZ R173, R195, UR4 ;  /* 0x00000004c3ad7c20 */ /* 0x000fc40008410000 */
[----:B-1----:R-:W-:Y:S03]  /*7500*/  LDSM.16.M88.4 R192, [R228+0x7c00] ;  /* 0x007c0000e4c0783b */ /* 0x002fe60000000200 */
[----:B------:R-:W-:Y:S01]  /*7510*/  MUFU.TANH R172, R172 ;  /* 0x000000ac00ac7308 */ /* 0x000fe20000002400 */
[----:B------:R-:W-:Y:S01]  /*7520*/  HMMA.16816.F32.BF16 R204, R48, R190, R204 ;  /* 0x000000be30cc723c */ /* 0x000fe200000418cc */
[----:B------:R1:W4:Y:S06]  /*7530*/  LDSM.16.M88.4 R188, [R228+0x7800] ;  /* 0x00780000e4bc783b */ /* 0x00032c0000000200 */
[----:B------:R-:W-:Y:S01]  /*7540*/  MUFU.TANH R173, R173 ;  /* 0x000000ad00ad7308 */ /* 0x000fe20000002400 */
[----:B------:R-:W-:Y:S03]  /*7550*/  HMMA.16816.F32.BF16 R28, R32, R174, R28 ;  /* 0x000000ae201c723c */ /* 0x000fe6000004181c */
[----:B------:R-:W-:Y:S01]  /*7560*/  FMUL.FTZ R212, R212, UR4 ;  /* 0x00000004d4d47c20 */ /* 0x000fe20008410000 */
[----:B------:R-:W-:-:S03]  /*7570*/  FMUL.FTZ R214, R214, UR4 ;  /* 0x00000004d6d67c20 */ /* 0x000fc60008410000 */
[----:B------:R5:W-:Y:S01]  /*7580*/  MUFU.TANH R238, R212 ;  /* 0x000000d400ee7308 */ /* 0x000be20000002400 */
[----:B---3--:R-:W-:Y:S07]  /*7590*/  HMMA.16816.F32.BF16 R24, R52, R36, R24 ;  /* 0x000000243418723c */ /* 0x008fee0000041818 */
[----:B------:R-:W3:Y:S01]  /*75a0*/  MUFU.TANH R214, R214 ;  /* 0x000000d600d67308 */ /* 0x000ee20000002400 */
[----:B-1----:R-:W-:Y:S01]  /*75b0*/  IMAD.SHL.U32 R228, R217, 0x2, RZ ;  /* 0x00000002d9e47824 */ /* 0x002fe200078e00ff */
[----:B------:R-:W-:Y:S02]  /*75c0*/  HMMA.16816.F32.BF16 R204, R40, R174, R204 ;  /* 0x000000ae28cc723c */ /* 0x000fe400000418cc */
[----:B------:R-:W-:Y:S01]  /*75d0*/  FMUL.FTZ R28, R28, UR4 ;  /* 0x000000041c1c7c20 */ /* 0x000fe20008410000 */
[----:B------:R-:W-:Y:S01]  /*75e0*/  FMUL.FTZ R29, R29, UR4 ;  /* 0x000000041d1d7c20 */ /* 0x000fe20008410000 */
[----:B------:R-:W-:Y:S01]  /*75f0*/  FMUL.FTZ R30, R30, UR4 ;  /* 0x000000041e1e7c20 */ /* 0x000fe20008410000 */
[----:B------:R-:W-:Y:S01]  /*7600*/  LOP3.LUT R228, R228, 0x6, RZ, 0xc0, !PT ;  /* 0x00000006e4e47812 */ /* 0x000fe200078ec0ff */
[----:B-----5:R-:W-:-:S02]  /*7610*/  FMUL.FTZ R212, R213, UR4 ;  /* 0x00000004d5d47c20 */ /* 0x020fc40008410000 */
[C---:B------:R-:W-:Y:S01]  /*7620*/  HMMA.16816.F32.BF16 R184, R200.reuse, R36, R184 ;  /* 0x00000024c8b8723c */ /* 0x040fe200000418b8 */
[----:B------:R-:W-:Y:S02]  /*7630*/  FMUL.FTZ R213, R215, UR4 ;  /* 0x00000004d7d57c20 */ /* 0x000fe40008410000 */
[----:B------:R-:W-:Y:S05]  /*7640*/  MUFU.TANH R215, R28 ;  /* 0x0000001c00d77308 */ /* 0x000fea0000002400 */
[C---:B------:R-:W-:Y:S03]  /*7650*/  HMMA.16816.F32.BF16 R180, R200.reuse, R38, R180 ;  /* 0x00000026c8b4723c */ /* 0x040fe600000418b4 */
[----:B------:R-:W-:Y:S01]  /*7660*/  FMUL.FTZ R175, R204, UR4 ;  /* 0x00000004ccaf7c20 */ /* 0x000fe20008410000 */
[----:B------:R-:W-:Y:S01]  /*7670*/  FMUL.FTZ R204, R207, UR4 ;  /* 0x00000004cfcc7c20 */ /* 0x000fe20008410000 */
[----:B------:R-:W-:Y:S01]  /*7680*/  FMUL.FTZ R174, R205, UR4 ;  /* 0x00000004cdae7c20 */ /* 0x000fe20008410000 */
[----:B------:R-:W-:Y:S01]  /*7690*/  MUFU.TANH R207, R29 ;  /* 0x0000001d00cf7308 */ /* 0x000fe20000002400 */
[----:B------:R-:W-:Y:S01]  /*76a0*/  FMUL.FTZ R206, R206, UR4 ;  /* 0x00000004cece7c20 */ /* 0x000fe20008410000 */
[C---:B----4-:R-:W-:Y:S06]  /*76b0*/  HMMA.16816.F32.BF16 R176, R200.reuse, R188, R176 ;  /* 0x000000bcc8b0723c */ /* 0x050fec00000418b0 */
[----:B------:R-:W-:Y:S02]  /*76c0*/  MUFU.TANH R175, R175 ;  /* 0x000000af00af7308 */ /* 0x000fe40000002400 */
[C---:B------:R-:W-:Y:S06]  /*76d0*/  HMMA.16816.F32.BF16 R208, R200.reuse, R190, R208 ;  /* 0x000000bec8d0723c */ /* 0x040fec00000418d0 */
[----:B------:R-:W-:Y:S02]  /*76e0*/  MUFU.TANH R212, R212 ;  /* 0x000000d400d47308 */ /* 0x000fe40000002400 */
[C---:B------:R-:W-:Y:S06]  /*76f0*/  HMMA.16816.F32.BF16 R64, R200.reuse, R192, R64 ;  /* 0x000000c0c840723c */ /* 0x040fec0000041840 */
[----:B------:R-:W-:Y:S02]  /*7700*/  MUFU.TANH R213, R213 ;  /* 0x000000d500d57308 */ /* 0x000fe40000002400 */
[----:B------:R-:W-:Y:S01]  /*7710*/  HMMA.16816.F32.BF16 R60, R200, R194, R60 ;  /* 0x000000c2c83c723c */ /* 0x000fe2000004183c */
[----:B------:R-:W-:-:S05]  /*7720*/  FMUL.FTZ R200, R31, UR4 ;  /* 0x000000041fc87c20 */ /* 0x000fca0008410000 */
[----:B------:R1:W-:Y:S02]  /*7730*/  MUFU.TANH R201, R30 ;  /* 0x0000001e00c97308 */ /* 0x0003e40000002400 */
[----:B------:R-:W-:Y:S06]  /*7740*/  HMMA.16816.F32.BF16 R24, R44, R56, R24 ;  /* 0x000000382c18723c */ /* 0x000fec0000041818 */
[----:B------:R-:W-:Y:S02]  /*7750*/  MUFU.TANH R174, R174 ;  /* 0x000000ae00ae7308 */ /* 0x000fe40000002400 */
[C---:B------:R-:W-:Y:S01]  /*7760*/  HMMA.16816.F32.BF16 R20, R52.reuse, R38, R20 ;  /* 0x000000263414723c */ /* 0x040fe20000041814 */
[----:B------:R-:W-:Y:S05]  /*7770*/  LDSM.16.M88.4 R36, [R171+0x8c00] ;  /* 0x008c0000ab24783b */ /* 0x000fea0000000200 */
[----:B------:R-:W-:Y:S01]  /*7780*/  MUFU.TANH R206, R206 ;  /* 0x000000ce00ce7308 */ /* 0x000fe20000002400 */
[----:B-1----:R-:W1:Y:S01]  /*7790*/  LDSM.16.M88.4 R28, [R170+0x8c00] ;  /* 0x008c0000aa1c783b */ /* 0x002e620000000200 */
[----:B------:R-:W-:Y:S06]  /*77a0*/  HMMA.16816.F32.BF16 R4, R52, R194, R4 ;  /* 0x000000c23404723c */ /* 0x000fec0000041804 */
[----:B------:R-:W-:Y:S02]  /*77b0*/  MUFU.TANH R204, R204 ;  /* 0x000000cc00cc7308 */ /* 0x000fe40000002400 */
[----:B------:R-:W-:Y:S06]  /*77c0*/  HMMA.16816.F32.BF16 R24, R32, R196, R24 ;  /* 0x000000c42018723c */ /* 0x000fec0000041818 */
[----:B------:R-:W-:Y:S02]  /*77d0*/  MUFU.TANH R200, R200 ;  /* 0x000000c800c87308 */ /* 0x000fe40000002400 */
[----:B------:R-:W-:Y:S08]  /*77e0*/  HMMA.16816.F32.BF16 R180, R48, R58, R180 ;  /* 0x0000003a30b4723c */ /* 0x000ff000000418b4 */
[----:B------:R-:W-:Y:S03]  /*77f0*/  HMMA.16816.F32.BF16 R16, R52, R188, R16 ;  /* 0x000000bc3410723c */ /* 0x000fe60000041810 */
[----:B------:R-:W-:Y:S01]  /*7800*/  FMUL.FTZ R24, R24, UR4 ;  /* 0x0000000418187c20 */ /* 0x000fe20008410000 */
[----:B------:R-:W-:Y:S01]  /*7810*/  FMUL.FTZ R25, R25, UR4 ;  /* 0x0000000419197c20 */ /* 0x000fe20008410000 */
[----:B------:R-:W-:Y:S01]  /*7820*/  FMUL.FTZ R26, R26, UR4 ;  /* 0x000000041a1a7c20 */ /* 0x000fe20008410000 */
[----:B------:R-:W-:Y:S01]  /*7830*/  FMUL.FTZ R27, R27, UR4 ;  /* 0x000000041b1b7c20 */ /* 0x000fe20008410000 */
[----:B------:R-:W-:Y:S01]  /*7840*/  MUFU.TANH R188, R24 ;  /* 0x0000001800bc7308 */ /* 0x000fe20000002400 */
[----:B------:R-:W-:Y:S07]  /*7850*/  HMMA.16816.F32.BF16 R20, R44, R58, R20 ;  /* 0x0000003a2c14723c */ /* 0x000fee0000041814 */
[----:B------:R-:W-:Y:S01]  /*7860*/  MUFU.TANH R189, R25 ;  /* 0x0000001900bd7308 */ /* 0x000fe20000002400 */
[-C--:B-1----:R-:W-:Y:S07]  /*7870*/  HMMA.16816.F32.BF16 R60, R48, R30.reuse, R60 ;  /* 0x0000001e303c723c */ /* 0x082fee000004183c */
[----:B------:R-:W-:Y:S01]  /*7880*/  MUFU.TANH R195, R26 ;  /* 0x0000001a00c37308 */ /* 0x000fe20000002400 */
[----:B------:R-:W-:Y:S01]  /*7890*/  HMMA.16816.F32.BF16 R4, R44, R30, R4 ;  /* 0x0000001e2c04723c */ /* 0x000fe20000041804 */
[----:B------:R-:W-:-:S04]  /*78a0*/  IMAD.U32 R30, RZ, RZ, UR20 ;  /* 0x00000014ff1e7e24 */ /* 0x000fc8000f8e00ff */
[----:B------:R-:W-:Y:S02]  /*78b0*/  IMAD R30, R30, 0x40, R228 ;  /* 0x000000401e1e7824 */ /* 0x000fe400078e02e4 */
[----:B------:R1:W-:Y:S01]  /*78c0*/  MUFU.TANH R194, R27 ;  /* 0x0000001b00c27308 */ /* 0x0003e20000002400 */
[C---:B------:R-:W-:Y:S08]  /*78d0*/  HMMA.16816.F32.BF16 R180, R40.reuse, R198, R180 ;  /* 0x000000c628b4723c */ /* 0x040ff000000418b4 */
[-C--:B------:R-:W-:Y:S08]  /*78e0*/  HMMA.16816.F32.BF16 R60, R40, R38.reuse, R60 ;  /* 0x00000026283c723c */ /* 0x080ff0000004183c */
[----:B------:R-:W-:Y:S01]  /*78f0*/  HMMA.16816.F32.BF16 R4, R32, R38, R4 ;  /* 0x000000262004723c */ /* 0x000fe20000041804 */
[----:B-1----:R-:W1:Y:S02]  /*7900*/  LDSM.16.M88.4 R24, [R170+0x8800] ;  /* 0x00880000aa18783b */ /* 0x002e640000000200 */
[----:B------:R-:W-:Y:S01]  /*7910*/  FMUL.FTZ R31, R181, UR4 ;  /* 0x00000004b51f7c20 */ /* 0x000fe20008410000 */
[----:B------:R-:W-:-:S02]  /*7920*/  VIADD R181, R30, 0xffffff80 ;  /* 0xffffff801eb57836 */ /* 0x000fc40000000000 */
[----:B------:R-:W-:Y:S01]  /*7930*/  FMUL.FTZ R180, R180, UR4 ;  /* 0x00000004b4b47c20 */ /* 0x000fe20008410000 */
[----:B------:R-:W-:Y:S01]  /*7940*/  FMUL.FTZ R182, R182, UR4 ;  /* 0x00000004b6b67c20 */ /* 0x000fe20008410000 */
[----:B------:R-:W-:Y:S01]  /*7950*/  HMMA.16816.F32.BF16 R184, R48, R56, R184 ;  /* 0x0000003830b8723c */ /* 0x000fe200000418b8 */
[----:B------:R4:W5:Y:S01]  /*7960*/  LDSM.16.M88.4 R56, [R171+0x8800] ;  /* 0x00880000ab38783b */ /* 0x0009620000000200 */
[C---:B------:R-:W-:Y:S01]  /*7970*/  ISETP.GE.AND P0, PT, R181.reuse, R216, PT ;  /* 0x000000d8b500720c */ /* 0x040fe20003f06270 */
[----:B------:R-:W-:Y:S01]  /*7980*/  FMUL.FTZ R39, R62, UR4 ;  /* 0x000000043e277c20 */ /* 0x000fe20008410000 */
[----:B------:R-:W-:Y:S01]  /*7990*/  I2FP.F32.U32 R62, R181 ;  /* 0x000000b5003e7245 */ /* 0x000fe20000201000 */
[----:B------:R-:W-:Y:S01]  /*79a0*/  FMUL.FTZ R38, R60, UR4 ;  /* 0x000000043c267c20 */ /* 0x000fe20008410000 */
[C---:B------:R-:W-:Y:S01]  /*79b0*/  ISETP.GE.AND P5, PT, R181.reuse, R3, PT ;  /* 0x00000003b500720c */ /* 0x040fe20003fa6270 */
[----:B------:R-:W-:Y:S01]  /*79c0*/  MUFU.TANH R31, R31 ;  /* 0x0000001f001f7308 */ /* 0x000fe20000002400 */
[----:B------:R-:W-:Y:S01]  /*79d0*/  HMMA.16816.F32.BF16 R20, R32, R198, R20 ;  /* 0x000000c62014723c */ /* 0x000fe20000041814 */
[----:B------:R-:W-:Y:S01]  /*79e0*/  ISETP.GE.AND P1, PT, R181, R2, PT ;  /* 0x00000002b500720c */ /* 0x000fe20003f26270 */
[----:B--2---:R-:W-:Y:S01]  /*79f0*/  FFMA.FTZ R205, R62, UR5, R231 ;  /* 0x000000053ecd7c23 */ /* 0x004fe200080100e7 */
[----:B------:R-:W-:Y:S01]  /*7a00*/  FMUL.FTZ R60, R4, UR4 ;  /* 0x00000004043c7c20 */ /* 0x000fe20008410000 */
[C---:B------:R-:W-:Y:S01]  /*7a10*/  FFMA.FTZ R4, R62.reuse, UR5, R230 ;  /* 0x000000053e047c23 */ /* 0x040fe200080100e6 */
[----:B---3--:R-:W-:Y:S01]  /*7a20*/  FFMA.FTZ R214, R62, UR5, R214 ;  /* 0x000000053ed67c23 */ /* 0x008fe200080100d6 */
[----:B------:R-:W-:Y:S01]  /*7a30*/  FMUL.FTZ R61, R61, UR4 ;  /* 0x000000043d3d7c20 */ /* 0x000fe20008410000 */
[----:B------:R-:W2:Y:S01]  /*7a40*/  MUFU.TANH R38, R38 ;  /* 0x0000002600267308 */ /* 0x000ea20000002400 */
[----:B------:R-:W-:Y:S01]  /*7a50*/  FSEL R205, R205, -INF , !P5 ;  /* 0xff800000cdcd7808 */ /* 0x000fe20006800000 */
[----:B------:R-:W-:Y:S01]  /*7a60*/  HMMA.16816.F32.BF16 R12, R52, R190, R12 ;  /* 0x000000be340c723c */ /* 0x000fe2000004180c */
[----:B------:R-:W-:Y:S01]  /*7a70*/  FSEL R4, R4, -INF , !P0 ;  /* 0xff80000004047808 */ /* 0x000fe20004000000 */
[----:B------:R-:W-:Y:S01]  /*7a80*/  FMUL.FTZ R5, R5, UR4 ;  /* 0x0000000405057c20 */ /* 0x000fe20008410000 */
[----:B------:R-:W-:Y:S01]  /*7a90*/  ISETP.GE.AND P0, PT, R181, R0, PT ;  /* 0x00000000b500720c */ /* 0x000fe20003f06270 */
[----:B------:R-:W-:Y:S01]  /*7aa0*/  FMUL.FTZ R181, R6, UR4 ;  /* 0x0000000406b57c20 */ /* 0x000fe20008410000 */
[----:B------:R-:W-:Y:S01]  /*7ab0*/  FMUL.FTZ R63, R63, UR4 ;  /* 0x000000043f3f7c20 */ /* 0x000fe20008410000 */
[----:B------:R-:W3:Y:S01]  /*7ac0*/  MUFU.TANH R60, R60 ;  /* 0x0000003c003c7308 */ /* 0x000ee20000002400 */
[----:B----4-:R-:W-:Y:S01]  /*7ad0*/  IADD3 R171, PT, PT, R30, -0x48, RZ ;  /* 0xffffffb81eab7810 */ /* 0x010fe20007ffe0ff */
[----:B------:R-:W-:Y:S01]  /*7ae0*/  HMMA.16816.F32.BF16 R184, R40, R196, R184 ;  /* 0x000000c428b8723c */ /* 0x000fe200000418b8 */
[----:B------:R-:W-:Y:S01]  /*7af0*/  FMUL.FTZ R7, R7, UR4 ;  /* 0x0000000407077c20 */ /* 0x000fe20008410000 */
[----:B------:R-:W-:Y:S01]  /*7b00*/  FMUL.FTZ R20, R20, UR4 ;  /* 0x0000000414147c20 */ /* 0x000fe20008410000 */
[----:B------:R-:W-:Y:S01]  /*7b10*/  I2FP.F32.U32 R6, R171 ;  /* 0x000000ab00067245 */ /* 0x000fe20000201000 */
[----:B------:R-:W-:Y:S01]  /*7b20*/  FMUL.FTZ R202, R22, UR4 ;  /* 0x0000000416ca7c20 */ /* 0x000fe20008410000 */
[----:B------:R-:W-:Y:S01]  /*7b30*/  ISETP.GE.AND P5, PT, R171, R216, PT ;  /* 0x000000d8ab00720c */ /* 0x000fe20003fa6270 */
[----:B------:R-:W4:Y:S01]  /*7b40*/  MUFU.TANH R39, R39 ;  /* 0x0000002700277308 */ /* 0x000f220000002400 */
[----:B------:R-:W-:Y:S01]  /*7b50*/  FMUL.FTZ R21, R21, UR4 ;  /* 0x0000000415157c20 */ /* 0x000fe20008410000 */
[----:B-1----:R-:W-:Y:S01]  /*7b60*/  HMMA.16816.F32.BF16 R176, R48, R24, R176 ;  /* 0x0000001830b0723c */ /* 0x002fe200000418b0 */
[----:B--2---:R-:W-:Y:S01]  /*7b70*/  FFMA.FTZ R38, R6, UR5, R38 ;  /* 0x0000000506267c23 */ /* 0x004fe20008010026 */
[----:B------:R-:W-:-:S02]  /*7b80*/  VIADD R22, R30, 0xffffff81 ;  /* 0xffffff811e167836 */ /* 0x000fc40000000000 */
[----:B------:R-:W-:Y:S01]  /*7b90*/  FMUL.FTZ R23, R23, UR4 ;  /* 0x0000000417177c20 */ /* 0x000fe20008410000 */
[----:B------:R-:W-:-:S04]  /*7ba0*/  DEPBAR.LE SB0, 0x0 ;  /* 0x000080000000791a */ /* 0x000fc80000000000 */
[----:B------:R-:W-:Y:S01]  /*7bb0*/  HMMA.16816.F32.BF16 R16, R44, R24, R16 ;  /* 0x000000182c10723c */ /* 0x000fe20000041810 */
[----:B------:R-:W1:Y:S01]  /*7bc0*/  MUFU.TANH R25, R181 ;  /* 0x000000b500197308 */ /* 0x000e620000002400 */
[----:B---3--:R-:W-:Y:S01]  /*7bd0*/  FFMA.FTZ R60, R6, UR5, R60 ;  /* 0x00000005063c7c23 */ /* 0x008fe2000801003c */
[----:B------:R-:W-:Y:S01]  /*7be0*/  FFMA.FTZ R24, R62, UR5, R238 ;  /* 0x000000053e187c23 */ /* 0x000fe200080100ee */
[----:B------:R-:W-:Y:S01]  /*7bf0*/  FSEL R38, R38, -INF , !P5 ;  /* 0xff80000026267808 */ /* 0x000fe20006800000 */
[----:B------:R-:W-:Y:S01]  /*7c00*/  FMUL.FTZ R184, R184, UR4 ;  /* 0x00000004b8b87c20 */ /* 0x000fe20008410000 */
[C---:B------:R-:W-:Y:S01]  /*7c10*/  ISETP.GE.AND P5, PT, R171.reuse, R0, PT ;  /* 0x00000000ab00720c */ /* 0x040fe20003fa6270 */
[----:B------:R-:W-:Y:S01]  /*7c20*/  FMUL.FTZ R186, R186, UR4 ;  /* 0x00000004baba7c20 */ /* 0x000fe20008410000 */
[----:B------:R-:W-:Y:S01]  /*7c30*/  FSEL R24, R24, -INF , !P1 ;  /* 0xff80000018187808 */ /* 0x000fe20004800000 */
[----:B------:R2:W-:Y:S01]  /*7c40*/  MUFU.TANH R198, R20 ;  /* 0x0000001400c67308 */ /* 0x0005e20000002400 */
[----:B------:R-:W-:Y:S01]  /*7c50*/  ISETP.GE.AND P1, PT, R171, R3, PT ;  /* 0x00000003ab00720c */ /* 0x000fe20003f26270 */
[----:B----4-:R-:W-:Y:S01]  /*7c60*/  FFMA.FTZ R39, R6, UR5, R39 ;  /* 0x0000000506277c23 */ /* 0x010fe20008010027 */
[-C--:B-----5:R-:W-:Y:S04]  /*7c70*/  HMMA.16816.F32.BF16 R176, R40, R56.reuse, R176 ;  /* 0x0000003828b0723c */ /* 0x0a0fe800000418b0 */
[----:B------:R-:W-:Y:S01]  /*7c80*/  FSEL R39, R39, -INF , !P1 ;  /* 0xff80000027277808 */ /* 0x000fe20004800000 */
[----:B------:R3:W-:Y:S01]  /*7c90*/  MUFU.TANH R199, R23 ;  /* 0x0000001700c77308 */ /* 0x0007e20000002400 */
[----:B------:R-:W-:Y:S01]  /*7ca0*/  ISETP.GE.AND P1, PT, R22, R216, PT ;  /* 0x000000d81600720c */ /* 0x000fe20003f26270 */
[----:B-1----:R-:W-:Y:S01]  /*7cb0*/  FFMA.FTZ R25, R6, UR5, R25 ;  /* 0x0000000506197c23 */ /* 0x002fe20008010019 */
[----:B------:R-:W-:Y:S05]  /*7cc0*/  HMMA.16816.F32.BF16 R16, R32, R56, R16 ;  /* 0x000000382010723c */ /* 0x000fea0000041810 */
[----:B------:R1:W4:Y:S01]  /*7cd0*/  MUFU.TANH R196, R184 ;  /* 0x000000b800c47308 */ /* 0x0003220000002400 */
[----:B--2---:R-:W-:-:S02]  /*7ce0*/  FSEL R20, R214, -INF , !P0 ;  /* 0xff800000d6147808 */ /* 0x004fc40004000000 */
[----:B------:R-:W-:Y:S01]  /*7cf0*/  HMMA.16816.F32.BF16 R8, R52, R192, R8 ;  /* 0x000000c03408723c */ /* 0x000fe20000041808 */
[-C--:B------:R-:W-:Y:S02]  /*7d00*/  ISETP.GE.AND P0, PT, R171, R2.reuse, PT ;  /* 0x00000002ab00720c */ /* 0x080fe40003f06270 */
[----:B------:R-:W-:Y:S01]  /*7d10*/  FMUL.FTZ R52, R178, UR4 ;  /* 0x00000004b2347c20 */ /* 0x000fe20008410000 */
[----:B------:R-:W-:Y:S01]  /*7d20*/  FMUL.FTZ R53, R179, UR4 ;  /* 0x00000004b3357c20 */ /* 0x000fe20008410000 */
[----:B------:R-:W-:Y:S01]  /*7d30*/  FSEL R62, R60, -INF , !P0 ;  /* 0xff8000003c3e7808 */ /* 0x000fe20004000000 */
[----:B------:R2:W-:Y:S01]  /*7d40*/  MUFU.TANH R171, R21 ;  /* 0x0000001500ab7308 */ /* 0x0005e20000002400 */
[----:B------:R-:W-:Y:S01]  /*7d50*/  FSEL R60, R25, -INF , !P5 ;  /* 0xff800000193c7808 */ /* 0x000fe20006800000 */
[----:B------:R-:W-:Y:S01]  /*7d60*/  VIADD R25, R30, 0xffffff88 ;  /* 0xffffff881e197836 */ /* 0x000fe20000000000 */
[C---:B------:R-:W-:Y:S01]  /*7d70*/  ISETP.GE.AND P0, PT, R22.reuse, R3, PT ;  /* 0x000000031600720c */ /* 0x040fe20003f06270 */
[----:B------:R-:W-:Y:S01]  /*7d80*/  HMMA.16816.F32.BF16 R208, R48, R26, R208 ;  /* 0x0000001a30d0723c */ /* 0x000fe200000418d0 */
[----:B------:R-:W-:Y:S01]  /*7d90*/  ISETP.GE.AND P5, PT, R22, R2, PT ;  /* 0x000000021600720c */ /* 0x000fe20003fa6270 */
[----:B------:R-:W-:Y:S01]  /*7da0*/  FMUL.FTZ R16, R16, UR4 ;  /* 0x0000000410107c20 */ /* 0x000fe20008410000 */
[----:B---3--:R-:W-:Y:S01]  /*7db0*/  I2FP.F32.U32 R23, R25 ;  /* 0x0000001900177245 */ /* 0x008fe20000201000 */
[----:B------:R-:W3:Y:S01]  /*7dc0*/  MUFU.TANH R186, R186 ;  /* 0x000000ba00ba7308 */ /* 0x000ee20000002400 */
[----:B-1----:R-:W-:Y:S01]  /*7dd0*/  FMUL.FTZ R184, R185, UR4 ;  /* 0x00000004b9b87c20 */ /* 0x002fe20008410000 */
[----:B------:R-:W-:Y:S01]  /*7de0*/  FMUL.FTZ R185, R187, UR4 ;  /* 0x00000004bbb97c20 */ /* 0x000fe20008410000 */
[----:B------:R-:W-:Y:S01]  /*7df0*/  FMUL.FTZ R17, R17, UR4 ;  /* 0x0000000411117c20 */ /* 0x000fe20008410000 */
[----:B------:R-:W-:Y:S01]  /*7e00*/  FFMA.FTZ R56, R23, UR5, R175 ;  /* 0x0000000517387c23 */ /* 0x000fe200080100af */
[----:B------:R-:W-:-:S02]  /*7e10*/  VIADD R175, R30, 0xffffff89 ;  /* 0xffffff891eaf7836 */ /* 0x000fc40000000000 */
[----:B------:R-:W-:Y:S01]  /*7e20*/  FFMA.FTZ R206, R23, UR5, R206 ;  /* 0x0000000517ce7c23 */ /* 0x000fe200080100ce */
[----:B------:R-:W-:Y:S01]  /*7e30*/  HMMA.16816.F32.BF16 R12, R44, R26, R12 ;  /* 0x0000001a2c0c723c */ /* 0x000fe2000004180c */
[----:B------:R1:W-:Y:S01]  /*7e40*/  MUFU.TANH R27, R16 ;  /* 0x00000010001b7308 */ /* 0x0003e20000002400 */
[----:B------:R-:W-:Y:S01]  /*7e50*/  FMUL.FTZ R18, R18, UR4 ;  /* 0x0000000412127c20 */ /* 0x000fe20008410000 */
[----:B--2---:R-:W-:Y:S01]  /*7e60*/  I2FP.F32.U32 R21, R22 ;  /* 0x0000001600157245 */ /* 0x004fe20000201000 */
[----:B------:R-:W-:Y:S01]  /*7e70*/  FMUL.FTZ R19, R19, UR4 ;  /* 0x0000000413137c20 */ /* 0x000fe20008410000 */
[----:B------:R-:W-:-:S03]  /*7e80*/  I2FP.F32.U32 R55, R175 ;  /* 0x000000af00377245 */ /* 0x000fc60000201000 */
[C---:B------:R-:W-:Y:S01]  /*7e90*/  FFMA.FTZ R6, R21.reuse, UR5, R172 ;  /* 0x0000000515067c23 */ /* 0x040fe200080100ac */
[----:B------:R-:W-:Y:S01]  /*7ea0*/  FFMA.FTZ R57, R21, UR5, R173 ;  /* 0x0000000515397c23 */ /* 0x000fe200080100ad */
[C---:B------:R-:W-:Y:S01]  /*7eb0*/  FFMA.FTZ R54, R55.reuse, UR5, R174 ;  /* 0x0000000537367c23 */ /* 0x040fe200080100ae */
[----:B------:R-:W-:Y:S02]  /*7ec0*/  VIADD R174, R30, 0xffffff90 ;  /* 0xffffff901eae7836 */ /* 0x000fe40000000000 */
[C---:B------:R-:W-:Y:S01]  /*7ed0*/  FFMA.FTZ R204, R55.reuse, UR5, R204 ;  /* 0x0000000537cc7c23 */ /* 0x040fe200080100cc */
[----:B------:R-:W-:Y:S01]  /*7ee0*/  FSEL R6, R6, -INF , !P1 ;  /* 0xff80000006067808 */ /* 0x000fe20004800000 */
[----:B------:R-:W-:Y:S01]  /*7ef0*/  FFMA.FTZ R200, R55, UR5, R200 ;  /* 0x0000000537c87c23 */ /* 0x000fe200080100c8 */
[----:B------:R-:W-:Y:S01]  /*7f00*/  ISETP.GE.AND P1, PT, R22, R0, PT ;  /* 0x000000001600720c */ /* 0x000fe20003f26270 */
[C---:B------:R-:W-:Y:S01]  /*7f10*/  FFMA.FTZ R22, R21.reuse, UR5, R212 ;  /* 0x0000000515167c23 */ /* 0x040fe200080100d4 */
[----:B------:R-:W-:Y:S01]  /*7f20*/  FFMA.FTZ R21, R21, UR5, R213 ;  /* 0x0000000515157c23 */ /* 0x000fe200080100d5 */
[----:B------:R-:W-:Y:S01]  /*7f30*/  FSEL R57, R57, -INF , !P0 ;  /* 0xff80000039397808 */ /* 0x000fe20004000000 */
[----:B-1----:R-:W-:Y:S01]  /*7f40*/  FFMA.FTZ R16, R55, UR5, R207 ;  /* 0x0000000537107c23 */ /* 0x002fe200080100cf */
[----:B------:R-:W-:Y:S01]  /*7f50*/  ISETP.GE.AND P0, PT, R25, R216, PT ;  /* 0x000000d81900720c */ /* 0x000fe20003f06270 */
[----:B------:R-:W1:Y:S01]  /*7f60*/  MUFU.TANH R184, R184 ;  /* 0x000000b800b87308 */ /* 0x000e620000002400 */
[----:B------:R-:W-:Y:S01]  /*7f70*/  FSEL R22, R22, -INF , !P5 ;  /* 0xff80000016167808 */ /* 0x000fe20006800000 */
[----:B------:R-:W-:Y:S01]  /*7f80*/  HMMA.16816.F32.BF16 R64, R48, R28, R64 ;  /* 0x0000001c3040723c */ /* 0x000fe20000041840 */
[----:B------:R-:W-:Y:S01]  /*7f90*/  FSEL R21, R21, -INF , !P1 ;  /* 0xff80000015157808 */ /* 0x000fe20004800000 */
[----:B------:R-:W-:Y:S01]  /*7fa0*/  VIADD R51, R30, 0xffffff98 ;  /* 0xffffff981e337836 */ /* 0x000fe20000000000 */
[----:B------:R-:W-:Y:S01]  /*7fb0*/  FSEL R56, R56, -INF , !P0 ;  /* 0xff80000038387808 */ /* 0x000fe20004000000 */
[----:B------:R-:W-:Y:S01]  /*7fc0*/  FMUL.FTZ R173, R176, UR4 ;  /* 0x00000004b0ad7c20 */ /* 0x000fe20008410000 */
[CC--:B------:R-:W-:Y:S01]  /*7fd0*/  ISETP.GE.AND P5, PT, R25.reuse, R3.reuse, PT ;  /* 0x000000031900720c */ /* 0x0c0fe20003fa6270 */
[----:B------:R-:W2:Y:S01]  /*7fe0*/  MUFU.TANH R185, R185 ;  /* 0x000000b900b97308 */ /* 0x000ea20000002400 */
[C---:B------:R-:W-:Y:S01]  /*7ff0*/  ISETP.GE.AND P1, PT, R25.reuse, R2, PT ;  /* 0x000000021900720c */ /* 0x040fe20003f26270 */
[----:B------:R-:W-:Y:S01]  /*8000*/  HMMA.16816.F32.BF16 R208, R40, R58, R208 ;  /* 0x0000003a28d0723c */ /* 0x000fe200000418d0 */
[----:B------:R-:W-:Y:S01]  /*8010*/  ISETP.GE.AND P0, PT, R25, R0, PT ;  /* 0x000000001900720c */ /* 0x000fe20003f06270 */
[C---:B------:R-:W-:Y:S01]  /*8020*/  FFMA.FTZ R25, R23.reuse, UR5, R215 ;  /* 0x0000000517197c23 */ /* 0x040fe200080100d7 */
[----:B------:R-:W-:Y:S01]  /*8030*/  FFMA.FTZ R23, R23, UR5, R201 ;  /* 0x0000000517177c23 */ /* 0x000fe200080100c9 */
[----:B------:R-:W-:Y:S01]  /*8040*/  FSEL R206, R206, -INF , !P5 ;  /* 0xff800000cece7808 */ /* 0x000fe20006800000 */
[----:B------:R-:W-:Y:S01]  /*8050*/  FMUL.FTZ R172, R177, UR4 ;  /* 0x00000004b1ac7c20 */ /* 0x000fe20008410000 */
[----:B------:R-:W-:Y:S01]  /*8060*/  I2FP.F32.U32 R55, R174 ;  /* 0x000000ae00377245 */ /* 0x000fe20000201000 */
[----:B------:R5:W-:Y:S01]  /*8070*/  MUFU.TANH R26, R17 ;  /* 0x00000011001a7308 */ /* 0x000be20000002400 */
[----:B------:R-:W-:Y:S01]  /*8080*/  FSEL R25, R25, -INF , !P1 ;  /* 0xff80000019197808 */ /* 0x000fe20004800000 */
[----:B------:R-:W-:Y:S01]  /*8090*/  HMMA.16816.F32.BF16 R8, R44, R28, R8 ;  /* 0x0000001c2c08723c */ /* 0x000fe20000041808 */
[----:B------:R-:W-:Y:S01]  /*80a0*/  ISETP.GE.AND P5, PT, R175, R216, PT ;  /* 0x000000d8af00720c */ /* 0x000fe20003fa6270 */
[----:B----4-:R-:W-:Y:S01]  /*80b0*/  FFMA.FTZ R187, R55, UR5, R196 ;  /* 0x0000000537bb7c23 */ /* 0x010fe200080100c4 */
[-C--:B------:R-:W-:Y:S01]  /*80c0*/  ISETP.GE.AND P1, PT, R175, R3.reuse, PT ;  /* 0x00000003af00720c */ /* 0x080fe20003f26270 */
[----:B---3--:R-:W-:Y:S01]  /*80d0*/  FFMA.FTZ R186, R55, UR5, R186 ;  /* 0x0000000537ba7c23 */ /* 0x008fe200080100ba */
[----:B------:R-:W-:Y:S01]  /*80e0*/  FSEL R23, R23, -INF , !P0 ;  /* 0xff80000017177808 */ /* 0x000fe20004000000 */
[----:B------:R3:W4:Y:S01]  /*80f0*/  MUFU.TANH R170, R180 ;  /* 0x000000b400aa7308 */ /* 0x0007220000002400 */
[----:B------:R-:W-:Y:S01]  /*8100*/  ISETP.GE.AND P0, PT, R175, R2, PT ;  /* 0x00000002af00720c */ /* 0x000fe20003f06270 */
[C---:B------:R-:W-:Y:S01]  /*8110*/  FFMA.FTZ R181, R55.reuse, UR5, R188 ;  /* 0x0000000537b57c23 */ /* 0x040fe200080100bc */
[----:B------:R-:W-:Y:S01]  /*8120*/  FSEL R54, R54, -INF , !P5 ;  /* 0xff80000036367808 */ /* 0x000fe20006800000 */
[----:B------:R-:W-:Y:S01]  /*8130*/  FFMA.FTZ R195, R55, UR5, R195 ;  /* 0x0000000537c37c23 */ /* 0x000fe200080100c3 */
[----:B------:R-:W-:Y:S01]  /*8140*/  FSEL R207, R204, -INF , !P1 ;  /* 0xff800000cccf7808 */ /* 0x000fe20004800000 */
[----:B------:R-:W-:Y:S01]  /*8150*/  HMMA.16816.F32.BF16 R12, R32, R58, R12 ;  /* 0x0000003a200c723c */ /* 0x000fe2000004180c */
[----:B------:R-:W-:Y:S01]  /*8160*/  ISETP.GE.AND P5, PT, R175, R0, PT ;  /* 0x00000000af00720c */ /* 0x000fe20003fa6270 */
[----:B------:R4:W4:Y:S01]  /*8170*/  MUFU.TANH R197, R182 ;  /* 0x000000b600c57308 */ /* 0x0009220000002400 */
[----:B------:R-:W-:Y:S01]  /*8180*/  ISETP.GE.AND P1, PT, R174, R216, PT ;  /* 0x000000d8ae00720c */ /* 0x000fe20003f26270 */
[----:B------:R-:W-:Y:S01]  /*8190*/  FMUL.FTZ R48, R208, UR4 ;  /* 0x00000004d0307c20 */ /* 0x000fe20008410000 */
[----:B-----5:R-:W-:Y:S01]  /*81a0*/  FSEL R17, R16, -INF , !P0 ;  /* 0xff80000010117808 */ /* 0x020fe20004000000 */
[----:B------:R-:W-:Y:S01]  /*81b0*/  FMUL.FTZ R210, R210, UR4 ;  /* 0x00000004d2d27c20 */ /* 0x000fe20008410000 */
[----:B------:R-:W-:Y:S01]  /*81c0*/  FSEL R16, R200, -INF , !P5 ;  /* 0xff800000c8107808 */ /* 0x000fe20006800000 */
[-C--:B------:R-:W-:Y:S01]  /*81d0*/  HMMA.16816.F32.BF16 R64, R40, R36.reuse, R64 ;  /* 0x000000242840723c */ /* 0x080fe20000041840 */
[----:B------:R-:W-:Y:S01]  /*81e0*/  FSEL R187, R187, -INF , !P1 ;  /* 0xff800000bbbb7808 */ /* 0x000fe20004800000 */
[----:B------:R-:W5:Y:S01]  /*81f0*/  MUFU.TANH R202, R202 ;  /* 0x000000ca00ca7308 */ /* 0x000f620000002400 */
[C---:B------:R-:W-:Y:S01]  /*8200*/  ISETP.GE.AND P0, PT, R174.reuse, R3, PT ;  /* 0x00000003ae00720c */ /* 0x040fe20003f06270 */
[----:B---3--:R-:W-:Y:S01]  /*8210*/  FMUL.FTZ R180, R183, UR4 ;  /* 0x00000004b7b47c20 */ /* 0x008fe20008410000 */
[C---:B------:R-:W-:Y:S01]  /*8220*/  ISETP.GE.AND P5, PT, R174.reuse, R2, PT ;  /* 0x00000002ae00720c */ /* 0x040fe20003fa6270 */
[----:B------:R-:W-:Y:S01]  /*8230*/  FMUL.FTZ R49, R209, UR4 ;  /* 0x00000004d1317c20 */ /* 0x000fe20008410000 */
[----:B------:R-:W-:Y:S01]  /*8240*/  ISETP.GE.AND P1, PT, R174, R0, PT ;  /* 0x00000000ae00720c */ /* 0x000fe20003f26270 */
[----:B------:R-:W-:Y:S01]  /*8250*/  VIADD R174, R30, 0xffffff91 ;  /* 0xffffff911eae7836 */ /* 0x000fe20000000000 */
[----:B------:R-:W-:Y:S01]  /*8260*/  FSEL R190, R186, -INF , !P0 ;  /* 0xff800000babe7808 */ /* 0x000fe20004000000 */
[----:B------:R-:W3:Y:S01]  /*8270*/  MUFU.TANH R180, R180 ;  /* 0x000000b400b47308 */ /* 0x000ee20000002400 */
[----:B------:R-:W-:Y:S01]  /*8280*/  FSEL R181, R181, -INF , !P5 ;  /* 0xff800000b5b57808 */ /* 0x000fe20006800000 */
[----:B------:R-:W-:Y:S01]  /*8290*/  HMMA.16816.F32.BF16 R8, R32, R36, R8 ;  /* 0x000000242008723c */ /* 0x000fe20000041808 */
[----:B------:R-:W-:Y:S01]  /*82a0*/  I2FP.F32.U32 R50, R174 ;  /* 0x000000ae00327245 */ /* 0x000fe20000201000 */
[----:B------:R-:W-:Y:S01]  /*82b0*/  FMUL.FTZ R12, R12, UR4 ;  /* 0x000000040c0c7c20 */ /* 0x000fe20008410000 */
[----:B------:R-:W-:Y:S01]  /*82c0*/  I2FP.F32.U32 R55, R51 ;  /* 0x0000003300377245 */ /* 0x000fe20000201000 */
[----:B------:R-:W-:Y:S01]  /*82d0*/  FMUL.FTZ R41, R14, UR4 ;  /* 0x000000040e297c20 */ /* 0x000fe20008410000 */
[----:B------:R-:W-:Y:S01]  /*82e0*/  ISETP.GE.AND P0, PT, R174, R216, PT ;  /* 0x000000d8ae00720c */ /* 0x000fe20003f06270 */
[C---:B-1----:R-:W-:Y:S01]  /*82f0*/  FFMA.FTZ R188, R50.reuse, UR5, R184 ;  /* 0x0000000532bc7c23 */ /* 0x042fe200080100b8 */
[----:B--2---:R-:W-:Y:S01]  /*8300*/  FFMA.FTZ R185, R50, UR5, R185 ;  /* 0x0000000532b97c23 */ /* 0x004fe200080100b9 */
[-C--:B------:R-:W-:Y:S01]  /*8310*/  ISETP.GE.AND P5, PT, R174, R3.reuse, PT ;  /* 0x00000003ae00720c */ /* 0x080fe20003fa6270 */
[C---:B----4-:R-:W-:Y:S01]  /*8320*/  FFMA.FTZ R182, R50.reuse, UR5, R189 ;  /* 0x0000000532b67c23 */ /* 0x050fe200080100bd */
[----:B------:R-:W-:Y:S01]  /*8330*/  FSEL R184, R195, -INF , !P1 ;  /* 0xff800000c3b87808 */ /* 0x000fe20004800000 */
[----:B------:R-:W-:Y:S01]  /*8340*/  FFMA.FTZ R183, R50, UR5, R194 ;  /* 0x0000000532b77c23 */ /* 0x000fe200080100c2 */
[----:B------:R-:W-:Y:S01]  /*8350*/  FSEL R188, R188, -INF , !P0 ;  /* 0xff800000bcbc7808 */ /* 0x000fe20004000000 */
[----:B------:R-:W-:Y:S01]  /*8360*/  FFMA.FTZ R170, R55, UR5, R170 ;  /* 0x0000000537aa7c23 */ /* 0x000fe200080100aa */
[----:B------:R-:W-:Y:S01]  /*8370*/  FSEL R196, R185, -INF , !P5 ;  /* 0xff800000b9c47808 */ /* 0x000fe20006800000 */
[----:B------:R-:W1:Y:S01]  /*8380*/  MUFU.TANH R173, R173 ;  /* 0x000000ad00ad7308 */ /* 0x000e620000002400 */
[C---:B------:R-:W-:Y:S01]  /*8390*/  ISETP.GE.AND P1, PT, R174.reuse, R2, PT ;  /* 0x00000002ae00720c */ /* 0x040fe20003f26270 */
[C---:B------:R-:W-:Y:S01]  /*83a0*/  FFMA.FTZ R197, R55.reuse, UR5, R197 ;  /* 0x0000000537c57c23 */ /* 0x040fe200080100c5 */
[----:B------:R-:W-:Y:S01]  /*83b0*/  ISETP.GE.AND P0, PT, R174, R0, PT ;  /* 0x00000000ae00720c */ /* 0x000fe20003f06270 */
[----:B------:R-:W-:Y:S01]  /*83c0*/  FFMA.FTZ R185, R55, UR5, R198 ;  /* 0x0000000537b97c23 */ /* 0x000fe200080100c6 */
[----:B------:R-:W-:Y:S01]  /*83d0*/  ISETP.GE.AND P5, PT, R51, R216, PT ;  /* 0x000000d83300720c */ /* 0x000fe20003fa6270 */
[----:B-----5:R-:W-:Y:S01]  /*83e0*/  FFMA.FTZ R186, R55, UR5, R202 ;  /* 0x0000000537ba7c23 */ /* 0x020fe200080100ca */
[----:B------:R-:W-:Y:S01]  /*83f0*/  FSEL R182, R182, -INF , !P1 ;  /* 0xff800000b6b67808 */ /* 0x000fe20004800000 */
[----:B------:R-:W2:Y:S01]  /*8400*/  MUFU.TANH R52, R52 ;  /* 0x0000003400347308 */ /* 0x000ea20000002400 */
[----:B------:R-:W-:Y:S01]  /*8410*/  FSEL R183, R183, -INF , !P0 ;  /* 0xff800000b7b77808 */ /* 0x000fe20004000000 */
[----:B------:R-:W-:Y:S01]  /*8420*/  FMUL.FTZ R13, R13, UR4 ;  /* 0x000000040d0d7c20 */ /* 0x000fe20008410000 */
[----:B------:R-:W-:Y:S01]  /*8430*/  FSEL R191, R170, -INF , !P5 ;  /* 0xff800000aabf7808 */ /* 0x000fe20006800000 */
[----:B------:R-:W-:Y:S01]  /*8440*/  FMUL.FTZ R14, R15, UR4 ;  /* 0x000000040f0e7c20 */ /* 0x000fe20008410000 */
[----:B------:R-:W-:Y:S01]  /*8450*/  ISETP.GE.AND P1, PT, R51, R3, PT ;  /* 0x000000033300720c */ /* 0x000fe20003f26270 */
[----:B------:R-:W-:Y:S01]  /*8460*/  FMUL.FTZ R211, R211, UR4 ;  /* 0x00000004d3d37c20 */ /* 0x000fe20008410000 */
[C---:B------:R-:W-:Y:S01]  /*8470*/  ISETP.GE.AND P0, PT, R51.reuse, R2, PT ;  /* 0x000000023300720c */ /* 0x040fe20003f06270 */
[----:B------:R-:W4:Y:S01]  /*8480*/  MUFU.TANH R18, R18 ;  /* 0x0000001200127308 */ /* 0x000f220000002400 */
[----:B------:R-:W-:Y:S01]  /*8490*/  ISETP.GE.AND P5, PT, R51, R0, PT ;  /* 0x000000003300720c */ /* 0x000fe20003fa6270 */
[C---:B------:R-:W-:Y:S01]  /*84a0*/  VIADD R51, R30.reuse, 0xffffff99 ;  /* 0xffffff991e337836 */ /* 0x040fe20000000000 */
[----:B------:R-:W-:Y:S01]  /*84b0*/  FSEL R197, R197, -INF , !P1 ;  /* 0xff800000c5c57808 */ /* 0x000fe20004800000 */
[C---:B------:R-:W-:Y:S01]  /*84c0*/  VIADD R32, R30.reuse, 0xffffffa8 ;  /* 0xffffffa81e207836 */ /* 0x040fe20000000000 */
[----:B------:R-:W-:Y:S01]  /*84d0*/  IADD3 R40, PT, PT, R30, -0x60, RZ ;  /* 0xffffffa01e287810 */ /* 0x000fe20007ffe0ff */
[----:B------:R-:W-:Y:S01]  /*84e0*/  FMUL.FTZ R64, R64, UR4 ;  /* 0x0000000440407c20 */ /* 0x000fe20008410000 */
[----:B------:R-:W-:Y:S01]  /*84f0*/  I2FP.F32.U32 R29, R51 ;  /* 0x00000033001d7245 */ /* 0x000fe20000201000 */
[----:B------:R-:W5:Y:S01]  /*8500*/  MUFU.TANH R172, R172 ;  /* 0x000000ac00ac7308 */ /* 0x000f620000002400 */
[----:B------:R-:W-:Y:S01]  /*8510*/  ISETP.GE.AND P1, PT, R51, R216, PT ;  /* 0x000000d83300720c */ /* 0x000fe20003f26270 */
[----:B------:R-:W-:Y:S01]  /*8520*/  FMUL.FTZ R10, R10, UR4 ;  /* 0x000000040a0a7c20 */ /* 0x000fe20008410000 */
[----:B------:R-:W-:Y:S01]  /*8530*/  FSEL R185, R185, -INF , !P0 ;  /* 0xff800000b9b97808 */ /* 0x000fe20004000000 */
[C---:B------:R-:W-:Y:S01]  /*8540*/  FFMA.FTZ R31, R29.reuse, UR5, R31 ;  /* 0x000000051d1f7c23 */ /* 0x040fe2000801001f */
[----:B---3--:R-:W-:Y:S01]  /*8550*/  FFMA.FTZ R180, R29, UR5, R180 ;  /* 0x000000051db47c23 */ /* 0x008fe200080100b4 */
[----:B------:R-:W-:Y:S01]  /*8560*/  ISETP.GE.AND P0, PT, R51, R3, PT ;  /* 0x000000033300720c */ /* 0x000fe20003f06270 */
[----:B------:R-:W-:Y:S01]  /*8570*/  FFMA.FTZ R171, R29, UR5, R171 ;  /* 0x000000051dab7c23 */ /* 0x000fe200080100ab */
[----:B------:R-:W3:Y:S01]  /*8580*/  MUFU.TANH R53, R53 ;  /* 0x0000003500357308 */ /* 0x000ee20000002400 */
[----:B------:R-:W-:Y:S01]  /*8590*/  FSEL R192, R31, -INF , !P1 ;  /* 0xff8000001fc07808 */ /* 0x000fe20004800000 */
[----:B------:R-:W-:Y:S01]  /*85a0*/  FFMA.FTZ R203, R29, UR5, R199 ;  /* 0x000000051dcb7c23 */ /* 0x000fe200080100c7 */
[----:B------:R-:W-:Y:S01]  /*85b0*/  I2FP.F32.U32 R31, R40 ;  /* 0x00000028001f7245 */ /* 0x000fe20000201000 */
[----:B------:R-:W-:Y:S01]  /*85c0*/  VIADD R29, R30, 0xffffffa1 ;  /* 0xffffffa11e1d7836 */ /* 0x000fe20000000000 */
[----:B------:R-:W-:Y:S01]  /*85d0*/  FSEL R186, R186, -INF , !P5 ;  /* 0xff800000baba7808 */ /* 0x000fe20006800000 */
[----:B------:R-:W-:Y:S01]  /*85e0*/  FMUL.FTZ R8, R8, UR4 ;  /* 0x0000000408087c20 */ /* 0x000fe20008410000 */
[C---:B------:R-:W-:Y:S01]  /*85f0*/  ISETP.GE.AND P5, PT, R51.reuse, R2, PT ;  /* 0x000000023300720c */ /* 0x040fe20003fa6270 */
[----:B------:R-:W3:Y:S01]  /*8600*/  MUFU.TANH R19, R19 ;  /* 0x0000001300137308 */ /* 0x000ee20000002400 */
[----:B------:R-:W-:Y:S01]  /*8610*/  ISETP.GE.AND P1, PT, R51, R0, PT ;  /* 0x000000003300720c */ /* 0x000fe20003f26270 */
[C---:B-1----:R-:W-:Y:S01]  /*8620*/  FFMA.FTZ R173, R31.reuse, UR5, R173 ;  /* 0x000000051fad7c23 */ /* 0x042fe200080100ad */
[----:B------:R-:W-:Y:S01]  /*8630*/  FSEL R199, R180, -INF , !P0 ;  /* 0xff800000b4c77808 */ /* 0x000fe20004000000 */
[C---:B--2---:R-:W-:Y:S01]  /*8640*/  FFMA.FTZ R52, R31.reuse, UR5, R52 ;  /* 0x000000051f347c23 */ /* 0x044fe20008010034 */
[----:B------:R-:W-:Y:S01]  /*8650*/  ISETP.GE.AND P0, PT, R40, R216, PT ;  /* 0x000000d82800720c */ /* 0x000fe20003f06270 */
[C---:B------:R-:W-:Y:S01]  /*8660*/  FFMA.FTZ R201, R31.reuse, UR5, R27 ;  /* 0x000000051fc97c23 */ /* 0x040fe2000801001b */
[----:B----4-:R-:W-:Y:S01]  /*8670*/  FFMA.FTZ R195, R31, UR5, R18 ;  /* 0x000000051fc37c23 */ /* 0x010fe20008010012 */
[----:B------:R-:W1:Y:S01]  /*8680*/  MUFU.TANH R48, R48 ;  /* 0x0000003000307308 */ /* 0x000e620000002400 */
[----:B------:R-:W-:Y:S01]  /*8690*/  FSEL R204, R171, -INF , !P5 ;  /* 0xff800000abcc7808 */ /* 0x000fe20006800000 */
[----:B------:R-:W-:Y:S01]  /*86a0*/  FMUL.FTZ R66, R66, UR4 ;  /* 0x0000000442427c20 */ /* 0x000fe20008410000 */
[----:B------:R-:W-:Y:S01]  /*86b0*/  FSEL R203, R203, -INF , !P1 ;  /* 0xff800000cbcb7808 */ /* 0x000fe20004800000 */
[----:B------:R-:W-:Y:S01]  /*86c0*/  FMUL.FTZ R18, R65, UR4 ;  /* 0x0000000441127c20 */ /* 0x000fe20008410000 */
[----:B------:R-:W-:Y:S01]  /*86d0*/  I2FP.F32.U32 R31, R29 ;  /* 0x0000001d001f7245 */ /* 0x000fe20000201000 */
[----:B------:R-:W-:Y:S01]  /*86e0*/  FMUL.FTZ R67, R67, UR4 ;  /* 0x0000000443437c20 */ /* 0x000fe20008410000 */
[CC--:B------:R-:W-:Y:S01]  /*86f0*/  ISETP.GE.AND P5, PT, R40.reuse, R3.reuse, PT ;  /* 0x000000032800720c */ /* 0x0c0fe20003fa6270 */
[----:B------:R-:W2:Y:S01]  /*8700*/  MUFU.TANH R12, R12 ;  /* 0x0000000c000c7308 */ /* 0x000ea20000002400 */
[C---:B------:R-:W-:Y:S01]  /*8710*/  ISETP.GE.AND P1, PT, R40.reuse, R2, PT ;  /* 0x000000022800720c */ /* 0x040fe20003f26270 */
[----:B-----5:R-:W-:Y:S01]  /*8720*/  FFMA.FTZ R172, R31, UR5, R172 ;  /* 0x000000051fac7c23 */ /* 0x020fe200080100ac */
[----:B------:R-:W-:Y:S01]  /*8730*/  FSEL R173, R173, -INF , !P0 ;  /* 0xff800000adad7808 */ /* 0x000fe20004000000 */
[C---:B---3--:R-:W-:Y:S01]  /*8740*/  FFMA.FTZ R53, R31.reuse, UR5, R53 ;  /* 0x000000051f357c23 */ /* 0x048fe20008010035 */
[----:B------:R-:W-:Y:S01]  /*8750*/  ISETP.GE.AND P0, PT, R40, R0, PT ;  /* 0x000000002800720c */ /* 0x000fe20003f06270 */
[----:B------:R-:W-:Y:S01]  /*8760*/  FFMA.FTZ R26, R31, UR5, R26 ;  /* 0x000000051f1a7c23 */ /* 0x000fe2000801001a */
[----:B------:R-:W-:Y:S01]  /*8770*/  FSEL R176, R52, -INF , !P5 ;  /* 0xff80000034b07808 */ /* 0x000fe20006800000 */
[----:B------:R-:W3:Y:S01]  /*8780*/  MUFU.TANH R50, R210 ;  /* 0x000000d200327308 */ /* 0x000ee20000002400 */
[----:B------:R-:W-:Y:S01]  /*8790*/  FSEL R201, R201, -INF , !P1 ;  /* 0xff800000c9c97808 */ /* 0x000fe20004800000 */
[----:B------:R-:W-:Y:S01]  /*87a0*/  FFMA.FTZ R194, R31, UR5, R19 ;  /* 0x000000051fc27c23 */ /* 0x000fe20008010013 */
[----:B------:R-:W-:Y:S01]  /*87b0*/  I2FP.F32.U32 R33, R32 ;  /* 0x0000002000217245 */ /* 0x000fe20000201000 */
[----:B------:R-:W-:Y:S01]  /*87c0*/  VIADD R31, R30, 0xffffffa9 ;  /* 0xffffffa91e1f7836 */ /* 0x000fe20000000000 */
[----:B------:R-:W-:Y:S01]  /*87d0*/  ISETP.GE.AND P5, PT, R29, R216, PT ;  /* 0x000000d81d00720c */ /* 0x000fe20003fa6270 */
[----:B------:R-:W-:Y:S01]  /*87e0*/  FMUL.FTZ R11, R11, UR4 ;  /* 0x000000040b0b7c20 */ /* 0x000fe20008410000 */
[----:B------:R-:W-:Y:S01]  /*87f0*/  ISETP.GE.AND P1, PT, R29, R3, PT ;  /* 0x000000031d00720c */ /* 0x000fe20003f26270 */
[----:B------:R-:W4:Y:S01]  /*8800*/  MUFU.TANH R15, R41 ;  /* 0x00000029000f7308 */ /* 0x000f220000002400 */
[----:B------:R-:W-:Y:S01]  /*8810*/  FSEL R195, R195, -INF , !P0 ;  /* 0xff800000c3c37808 */ /* 0x000fe20004000000 */
[----:B-1----:R-:W-:Y:S01]  /*8820*/  FFMA.FTZ R48, R33, UR5, R48 ;  /* 0x0000000521307c23 */ /* 0x002fe20008010030 */
[----:B------:R-:W-:Y:S01]  /*8830*/  ISETP.GE.AND P0, PT, R29, R2, PT ;  /* 0x000000021d00720c */ /* 0x000fe20003f06270 */
[----:B--2---:R-:W-:Y:S01]  /*8840*/  FFMA.FTZ R12, R33, UR5, R12 ;  /* 0x00000005210c7c23 */ /* 0x004fe2000801000c */
[----:B------:R-:W-:-:S02]  /*8850*/  FSEL R179, R172, -INF , !P5 ;  /* 0xff800000acb37808 */ /* 0x000fc40006800000 */
[----:B------:R-:W-:Y:S01]  /*8860*/  FSEL R177, R53, -INF , !P1 ;  /* 0xff80000035b17808 */ /* 0x000fe20004800000 */
[----:B------:R-:W1:Y:S01]  /*8870*/  MUFU.TANH R49, R49 ;  /* 0x0000003100317308 */ /* 0x000e620000002400 */
[----:B------:R-:W-:Y:S01]  /*8880*/  ISETP.GE.AND P5, PT, R29, R0, PT ;  /* 0x000000001d00720c */ /* 0x000fe20003fa6270 */
[C---:B---3--:R-:W-:Y:S01]  /*8890*/  FFMA.FTZ R50, R33.reuse, UR5, R50 ;  /* 0x0000000521327c23 */ /* 0x048fe20008010032 */
[----:B------:R-:W-:Y:S02]  /*88a0*/  ISETP.GE.AND P1, PT, R32, R216, PT ;  /* 0x000000d82000720c */ /* 0x000fe40003f26270 */
[----:B------:R-:W-:Y:S02]  /*88b0*/  FSEL R202, R26, -INF , !P0 ;  /* 0xff8000001aca7808 */ /* 0x000fe40004000000 */
[----:B------:R-:W-:Y:S01]  /*88c0*/  FSEL R194, R194, -INF , !P5 ;  /* 0xff800000c2c27808 */ /* 0x000fe20006800000 */
[----:B------:R-:W2:Y:S01]  /*88d0*/  MUFU.TANH R28, R211 ;  /* 0x000000d3001c7308 */ /* 0x000ea20000002400 */
[----:B------:R-:W-:Y:S01]  /*88e0*/  FSEL R180, R48, -INF , !P1 ;  /* 0xff80000030b47808 */ /* 0x000fe20004800000 */
[----:B----4-:R-:W-:Y:S01]  /*88f0*/  FFMA.FTZ R15, R33, UR5, R15 ;  /* 0x00000005210f7c23 */ /* 0x010fe2000801000f */
[----:B------:R-:W-:-:S02]  /*8900*/  ISETP.GE.AND P0, PT, R32, R3, PT ;  /* 0x000000032000720c */ /* 0x000fc40003f06270 */
[C---:B------:R-:W-:Y:S02]  /*8910*/  ISETP.GE.AND P5, PT, R32.reuse, R2, PT ;  /* 0x000000022000720c */ /* 0x040fe40003fa6270 */
[----:B------:R-:W-:Y:S01]  /*8920*/  ISETP.GE.AND P1, PT, R32, R0, PT ;  /* 0x000000002000720c */ /* 0x000fe20003f26270 */
[----:B------:R-:W3:Y:S01]  /*8930*/  MUFU.TANH R13, R13 ;  /* 0x0000000d000d7308 */ /* 0x000ee20000002400 */
[----:B------:R-:W-:Y:S02]  /*8940*/  I2FP.F32.U32 R32, R31 ;  /* 0x0000001f00207245 */ /* 0x000fe40000201000 */
[----:B------:R-:W-:Y:S02]  /*8950*/  FSEL R200, R12, -INF , !P5 ;  /* 0xff8000000cc87808 */ /* 0x000fe40006800000 */
[----:B------:R-:W-:Y:S01]  /*8960*/  FSEL R175, R50, -INF , !P0 ;  /* 0xff80000032af7808 */ /* 0x000fe20004000000 */
[C---:B-1----:R-:W-:Y:S01]  /*8970*/  FFMA.FTZ R49, R32.reuse, UR5, R49 ;  /* 0x0000000520317c23 */ /* 0x042fe20008010031 */
[----:B------:R-:W-:Y:S01]  /*8980*/  FSEL R189, R15, -INF , !P1 ;  /* 0xff8000000fbd7808 */ /* 0x000fe20004800000 */
[----:B------:R-:W1:Y:S01]  /*8990*/  MUFU.TANH R14, R14 ;  /* 0x0000000e000e7308 */ /* 0x000e620000002400 */
[C---:B------:R-:W-:Y:S01]  /*89a0*/  ISETP.GE.AND P0, PT, R31.reuse, R216, PT ;  /* 0x000000d81f00720c */ /* 0x040fe20003f06270 */
[----:B--2---:R-:W-:Y:S01]  /*89b0*/  FFMA.FTZ R28, R32, UR5, R28 ;  /* 0x00000005201c7c23 */ /* 0x004fe2000801001c */
[----:B------:R-:W-:-:S02]  /*89c0*/  ISETP.GE.AND P5, PT, R31, R3, PT ;  /* 0x000000031f00720c */ /* 0x000fc40003fa6270 */
[----:B------:R-:W-:Y:S02]  /*89d0*/  ISETP.GE.AND P1, PT, R31, R2, PT ;  /* 0x000000021f00720c */ /* 0x000fe40003f26270 */
[----:B------:R-:W-:Y:S01]  /*89e0*/  FSEL R178, R49, -INF , !P0 ;  /* 0xff80000031b27808 */ /* 0x000fe20004000000 */
[----:B------:R-:W2:Y:S01]  /*89f0*/  MUFU.TANH R27, R64 ;  /* 0x00000040001b7308 */ /* 0x000ea20000002400 */
[----:B------:R-:W-:Y:S01]  /*8a00*/  FSEL R174, R28, -INF , !P5 ;  /* 0xff8000001cae7808 */ /* 0x000fe20006800000 */
[----:B---3--:R-:W-:Y:S01]  /*8a10*/  FFMA.FTZ R13, R32, UR5, R13 ;  /* 0x00000005200d7c23 */ /* 0x008fe2000801000d */
[----:B------:R-:W-:-:S04]  /*8a20*/  ISETP.GE.AND P0, PT, R31, R0, PT ;  /* 0x000000001f00720c */ /* 0x000fc80003f06270 */
[----:B------:R-:W-:Y:S01]  /*8a30*/  FSEL R198, R13, -INF , !P1 ;  /* 0xff8000000dc67808 */ /* 0x000fe20004800000 */
[----:B------:R3:W-:Y:S01]  /*8a40*/  MUFU.TANH R26, R8 ;  /* 0x00000008001a7308 */ /* 0x0007e20000002400 */
[----:B------:R-:W-:Y:S02]  /*8a50*/  VIADD R13, R30, 0xffffffb1 ;  /* 0xffffffb11e0d7836 */ /* 0x000fe40000000000 */
[----:B-1----:R-:W-:-:S05]  /*8a60*/  FFMA.FTZ R14, R32, UR5, R14 ;  /* 0x00000005200e7c23 */ /* 0x002fca000801000e */
[----:B------:R-:W-:Y:S01]  /*8a70*/  FSEL R193, R14, -INF , !P0 ;  /* 0xff8000000ec17808 */ /* 0x000fe20004000000 */
[----:B------:R-:W1:Y:S08]  /*8a80*/  MUFU.TANH R29, R66 ;  /* 0x00000042001d7308 */ /* 0x000e700000002400 */
[----:B------:R-:W4:Y:S01]  /*8a90*/  MUFU.TANH R10, R10 ;  /* 0x0000000a000a7308 */ /* 0x000f220000002400 */
[----:B---3--:R-:W-:Y:S01]  /*8aa0*/  FMUL.FTZ R8, R9, UR4 ;  /* 0x0000000409087c20 */ /* 0x008fe20008410000 */
[----:B------:R-:W-:-:S02]  /*8ab0*/  VIADD R9, R30, 0xffffffb0 ;  /* 0xffffffb01e097836 */ /* 0x000fc40000000000 */
[----:B------:R-:W-:-:S04]  /*8ac0*/  VIADD R30, R30, 0xffffffb9 ;  /* 0xffffffb91e1e7836 */ /* 0x000fc80000000000 */
[----:B------:R-:W3:Y:S01]  /*8ad0*/  MUFU.TANH R8, R8 ;  /* 0x0000000800087308 */ /* 0x000ee20000002400 */
[----:B------:R-:W-:Y:S02]  /*8ae0*/  I2FP.F32.U32 R12, R9 ;  /* 0x00000009000c7245 */ /* 0x000fe40000201000 */
[C---:B------:R-:W-:Y:S02]  /*8af0*/  ISETP.GE.AND P5, PT, R9.reuse, R216, PT ;  /* 0x000000d80900720c */ /* 0x040fe40003fa6270 */
[----:B------:R-:W-:Y:S01]  /*8b00*/  ISETP.GE.AND P1, PT, R9, R3, PT ;  /* 0x000000030900720c */ /* 0x000fe20003f26270 */
[C---:B--2---:R-:W-:Y:S01]  /*8b10*/  FFMA.FTZ R27, R12.reuse, UR5, R27 ;  /* 0x000000050c1b7c23 */ /* 0x044fe2000801001b */
[C---:B-1----:R-:W-:Y:S01]  /*8b20*/  FFMA.FTZ R29, R12.reuse, UR5, R29 ;  /* 0x000000050c1d7c23 */ /* 0x042fe2000801001d */
[----:B------:R-:W1:Y:S01]  /*8b30*/  MUFU.TANH R18, R18 ;  /* 0x0000001200127308 */ /* 0x000e620000002400 */
[C---:B------:R-:W-:Y:S01]  /*8b40*/  FFMA.FTZ R26, R12.reuse, UR5, R26 ;  /* 0x000000050c1a7c23 */ /* 0x040fe2000801001a */
[----:B----4-:R-:W-:Y:S01]  /*8b50*/  FFMA.FTZ R66, R12, UR5, R10 ;  /* 0x000000050c427c23 */ /* 0x010fe2000801000a */
[----:B------:R-:W-:-:S02]  /*8b60*/  FSEL R36, R27, -INF , !P5 ;  /* 0xff8000001b247808 */ /* 0x000fc40006800000 */
[C---:B------:R-:W-:Y:S02]  /*8b70*/  ISETP.GE.AND P0, PT, R9.reuse, R2, PT ;  /* 0x000000020900720c */ /* 0x040fe40003f06270 */
[----:B------:R-:W-:Y:S01]  /*8b80*/  ISETP.GE.AND P5, PT, R9, R0, PT ;  /* 0x000000000900720c */ /* 0x000fe20003fa6270 */
[----:B------:R-:W2:Y:S01]  /*8b90*/  MUFU.TANH R19, R67 ;  /* 0x0000004300137308 */ /* 0x000ea20000002400 */
[----:B------:R-:W-:Y:S02]  /*8ba0*/  I2FP.F32.U32 R12, R13 ;  /* 0x0000000d000c7245 */ /* 0x000fe40000201000 */
[----:B------:R-:W-:Y:S02]  /*8bb0*/  FSEL R42, R29, -INF , !P1 ;  /* 0xff8000001d2a7808 */ /* 0x000fe40004800000 */
[----:B------:R-:W-:Y:S01]  /*8bc0*/  FSEL R171, R26, -INF , !P0 ;  /* 0xff8000001aab7808 */ /* 0x000fe20004000000 */
[C---:B---3--:R-:W-:Y:S01]  /*8bd0*/  FFMA.FTZ R172, R12.reuse, UR5, R8 ;  /* 0x000000050cac7c23 */ /* 0x048fe20008010008 */
[C---:B------:R-:W-:Y:S01]  /*8be0*/  ISETP.GE.AND P1, PT, R13.reuse, R216, PT ;  /* 0x000000d80d00720c */ /* 0x040fe20003f26270 */
[----:B------:R-:W3:Y:S01]  /*8bf0*/  MUFU.TANH R11, R11 ;  /* 0x0000000b000b7308 */ /* 0x000ee20000002400 */
[----:B------:R-:W-:Y:S01]  /*8c00*/  ISETP.GE.AND P0, PT, R13, R3, PT ;  /* 0x000000030d00720c */ /* 0x000fe20003f06270 */
[----:B-1----:R-:W-:Y:S01]  /*8c10*/  FFMA.FTZ R18, R12, UR5, R18 ;  /* 0x000000050c127c23 */ /* 0x002fe20008010012 */
[----:B------:R-:W-:-:S02]  /*8c20*/  FSEL R66, R66, -INF , !P5 ;  /* 0xff80000042427808 */ /* 0x000fc40006800000 */
[C---:B------:R-:W-:Y:S02]  /*8c30*/  ISETP.GE.AND P5, PT, R13.reuse, R2, PT ;  /* 0x000000020d00720c */ /* 0x040fe40003fa6270 */
[----:B------:R-:W-:Y:S01]  /*8c40*/  FSEL R46, R18, -INF , !P1 ;  /* 0xff800000122e7808 */ /* 0x000fe20004800000 */
[----:B------:R-:W1:Y:S01]  /*8c50*/  MUFU.TANH R9, R61 ;  /* 0x0000003d00097308 */ /* 0x000e620000002400 */
[----:B------:R-:W-:Y:S01]  /*8c60*/  BAR.SYNC.DEFER_BLOCKING 0x0 ;  /* 0x0000000000007b1d */ /* 0x000fe20000010000 */
[----:B--2---:R-:W-:Y:S01]  /*8c70*/  FFMA.FTZ R19, R12, UR5, R19 ;  /* 0x000000050c137c23 */ /* 0x004fe20008010013 */
[----:B------:R-:W-:Y:S02]  /*8c80*/  ISETP.GE.AND P1, PT, R13, R0, PT ;  /* 0x000000000d00720c */ /* 0x000fe40003f26270 */
[----:B------:R-:W-:Y:S02]  /*8c90*/  FSEL R172, R172, -INF , !P5 ;  /* 0xff800000acac7808 */ /* 0x000fe40006800000 */
[----:B------:R-:W-:Y:S01]  /*8ca0*/  FSEL R48, R19, -INF , !P0 ;  /* 0xff80000013307808 */ /* 0x000fe20004000000 */
[----:B------:R-:W2:Y:S01]  /*8cb0*/  MUFU.TANH R10, R63 ;  /* 0x0000003f000a7308 */ /* 0x000ea20000002400 */
[----:B------:R-:W-:Y:S01]  /*8cc0*/  ISETP.GE.AND P0, PT, R30, R216, PT ;  /* 0x000000d81e00720c */ /* 0x000fe20003f06270 */
[----:B---3--:R-:W-:Y:S01]  /*8cd0*/  FFMA.FTZ R11, R12, UR5, R11 ;  /* 0x000000050c0b7c23 */ /* 0x008fe2000801000b */
[----:B------:R-:W-:-:S04]  /*8ce0*/  ISETP.GE.AND P5, PT, R30, R3, PT ;  /* 0x000000031e00720c */ /* 0x000fc80003fa6270 */
[----:B------:R-:W-:Y:S01]  /*8cf0*/  FSEL R64, R11, -INF , !P1 ;  /* 0xff8000000b407808 */ /* 0x000fe20004800000 */
[----:B------:R-:W3:Y:S01]  /*8d00*/  MUFU.TANH R5, R5 ;  /* 0x0000000500057308 */ /* 0x000ee20000002400 */
[----:B------:R-:W-:-:S07]  /*8d10*/  ISETP.GE.AND P1, PT, R30, R2, PT ;  /* 0x000000021e00720c */ /* 0x000fce0003f26270 */
[----:B------:R4:W5:Y:S02]  /*8d20*/  MUFU.TANH R8, R7 ;  /* 0x0000000700087308 */ /* 0x0009640000002400 */
[----:B----4-:R-:W-:-:S05]  /*8d30*/  I2FP.F32.U32 R7, R30 ;  /* 0x0000001e00077245 */ /* 0x010fca0000201000 */
[C---:B-1----:R-:W-:Y:S01]  /*8d40*/  FFMA.FTZ R9, R7.reuse, UR5, R9 ;  /* 0x0000000507097c23 */ /* 0x042fe20008010009 */
[C---:B--2---:R-:W-:Y:S01]  /*8d50*/  FFMA.FTZ R10, R7.reuse, UR5, R10 ;  /* 0x00000005070a7c23 */ /* 0x044fe2000801000a */
[C---:B---3--:R-:W-:Y:S01]  /*8d60*/  FFMA.FTZ R5, R7.reuse, UR5, R5 ;  /* 0x0000000507057c23 */ /* 0x048fe20008010005 */
[----:B-----5:R-:W-:Y:S02]  /*8d70*/  FFMA.FTZ R8, R7, UR5, R8 ;  /* 0x0000000507087c23 */ /* 0x020fe40008010008 */
[----:B------:R-:W-:Y:S02]  /*8d80*/  FSEL R49, R9, -INF , !P0 ;  /* 0xff80000009317808 */ /* 0x000fe40004000000 */
        /* <DEDUP_REMOVED lines=21> */
[-C--:B------:R-:W-:Y:S01]  /*8ee0*/  @!P4 LEA.HI.X R19, R7, R226.reuse, R5, 0x1, P0 ;  /* 0x000000e20713c211 */ /* 0x080fe200000f0c05 */
        /* <DEDUP_REMOVED lines=42> */
.L_x_861:
[----:B------:R2:W-:Y:S02]  /*9190*/  STS.128 [R229+0x8800], RZ ;  /* 0x008800ffe5007388 */ /* 0x0005e40000000c00 */
.L_x_862:
[----:B------:R-:W-:Y:S05]  /*91a0*/  BSYNC.RECONVERGENT B0 ;  /* 0x0000000000007941 */ /* 0x000fea0003800200 */
.L_x_860:
[----:B------:R-:W0:Y:S02]  /*91b0*/  LDGDEPBAR ;  /* 0x00000000000079af */ /* 0x000e240000000000 */
.L_x_859:
        /* <DEDUP_REMOVED lines=25> */
[----:B------:R-:W-:Y:S01]  /*9350*/  IADD3 R52, PT, PT, R218, 0x9020, RZ ;  /* 0x00009020da347810 */ /* 0x000fe20007ffe0ff */
[----:B------:R-:W5:Y:S04]  /*9360*/  SHFL.BFLY PT, R239, R7, 0x2, 0x1f ;  /* 0x0c401f0007ef7f89 */ /* 0x000f6800000e0000 */
[----:B------:R-:W1:Y:S01]  /*9370*/  SHFL.BFLY PT, R8, R10, 0x2, 0x1f ;  /* 0x0c401f000a087f89 */ /* 0x000e6200000e0000 */
[----:B----4-:R-:W-:Y:S02]  /*9380*/  FMNMX.FTZ R9, R5, R9, !PT ;  /* 0x0000000905097209 */ /* 0x010fe40007810000 */
[----:B------:R-:W-:-:S03]  /*9390*/  FMNMX3.FTZ R5, R167, R205, R57, !PT ;  /* 0x000000cda7057276 */ /* 0x000fc60007810039 */
[----:B------:R-:W4:Y:S01]  /*93a0*/  SHFL.BFLY PT, R231, R9, 0x1, 0x1f ;  /* 0x0c201f0009e77f89 */ /* 0x000f2200000e0000 */
[----:B------:R-:W-:-:S04]  /*93b0*/  FMNMX3.FTZ R5, R5, R206, R207, !PT ;  /* 0x000000ce05057276 */ /* 0x000fc800078100cf */
[----:B------:R-:W-:-:S04]  /*93c0*/  FMNMX3.FTZ R5, R5, R190, R196, !PT ;  /* 0x000000be05057276 */ /* 0x000fc800078100c4 */
[----:B------:R-:W-:Y:S02]  /*93d0*/  FMNMX3.FTZ R5, R5, R197, R199, !PT ;  /* 0x000000c505057276 */ /* 0x000fe400078100c7 */
[----:B-----5:R-:W-:Y:S02]  /*93e0*/  FMNMX.FTZ R239, R7, R239, !PT ;  /* 0x000000ef07ef7209 */ /* 0x020fe40007810000 */
[----:B------:R-:W-:Y:S02]  /*93f0*/  FMNMX3.FTZ R5, R5, R176, R177, !PT ;  /* 0x000000b005057276 */ /* 0x000fe400078100b1 */
[----:B-1----:R-:W-:Y:S01]  /*9400*/  FMNMX.FTZ R8, R10, R8, !PT ;  /* 0x000000080a087209 */ /* 0x002fe20007810000 */
[----:B------:R-:W1:Y:S01]  /*9410*/  SHFL.BFLY PT, R7, R239, 0x1, 0x1f ;  /* 0x0c201f00ef077f89 */ /* 0x000e6200000e0000 */
[----:B------:R-:W-:-:S03]  /*9420*/  FMNMX3.FTZ R5, R5, R175, R174, !PT ;  /* 0x000000af05057276 */ /* 0x000fc600078100ae */
[----:B------:R-:W5:Y:S01]  /*9430*/  SHFL.BFLY PT, R230, R8, 0x1, 0x1f ;  /* 0x0c201f0008e67f89 */ /* 0x000f6200000e0000 */
[----:B------:R-:W-:Y:S02]  /*9440*/  FMNMX3.FTZ R5, R5, R42, R48, !PT ;  /* 0x0000002a05057276 */ /* 0x000fe40007810030 */
[----:B----4-:R-:W-:Y:S02]  /*9450*/  FMNMX.FTZ R231, R9, R231, !PT ;  /* 0x000000e709e77209 */ /* 0x010fe40007810000 */
[----:B------:R-:W-:Y:S02]  /*9460*/  FMNMX3.FTZ R5, R5, R39, R47, !PT ;  /* 0x0000002705057276 */ /* 0x000fe4000781002f */
[C---:B------:R-:W-:Y:S01]  /*9470*/  FSETP.NEU.FTZ.AND P1, PT, R231.reuse, -INF , PT ;  /* 0xff800000e700780b */ /* 0x040fe20003f3d000 */
[----:B------:R-:W-:Y:S01]  /*9480*/  FMUL.FTZ R170, R231, UR13 ;  /* 0x0000000de7aa7c20 */ /* 0x000fe20008410000 */
[----:B------:R-:W-:Y:S01]  /*9490*/  IADD3 R9, PT, PT, R218, 0x9000, RZ ;  /* 0x00009000da097810 */ /* 0x000fe20007ffe0ff */
[----:B------:R-:W4:Y:S03]  /*94a0*/  SHFL.BFLY PT, R238, R5, 0x2, 0x1f ;  /* 0x0c401f0005ee7f89 */ /* 0x000f2600000e0000 */
[----:B------:R-:W-:-:S02]  /*94b0*/  FSEL R170, R170, RZ, P1 ;  /* 0x000000ffaaaa7208 */ /* 0x000fc40000800000 */
[----:B------:R-:W-:-:S03]  /*94c0*/  @P6 IADD3 R52, PT, PT, R9, -0x20, RZ ;  /* 0xffffffe009346810 */ /* 0x000fc60007ffe0ff */
[--C-:B------:R-:W-:Y:S01]  /*94d0*/  FFMA.FTZ R35, R24, UR13, -R170.reuse ;  /* 0x0000000d18237c23 */ /* 0x100fe200080108aa */
[----:B-1----:R-:W-:Y:S01]  /*94e0*/  FMNMX.FTZ R239, R239, R7, !PT ;  /* 0x00000007efef7209 */ /* 0x002fe20007810000 */
[--C-:B------:R-:W-:Y:S01]  /*94f0*/  FFMA.FTZ R34, R22, UR13, -R170.reuse ;  /* 0x0000000d16227c23 */ /* 0x100fe200080108aa */
[--C-:B------:R-:W-:Y:S01]  /*9500*/  FFMA.FTZ R33, R25, UR13, -R170.reuse ;  /* 0x0000000d19217c23 */ /* 0x100fe200080108aa */
[----:B------:R-:W-:Y:S01]  /*9510*/  FFMA.FTZ R32, R17, UR13, -R170 ;  /* 0x0000000d11207c23 */ /* 0x000fe200080108aa */
[----:B-----5:R-:W-:Y:S01]  /*9520*/  FMNMX.FTZ R230, R8, R230, !PT ;  /* 0x000000e608e67209 */ /* 0x020fe20007810000 */
[----:B------:R-:W-:Y:S01]  /*9530*/  FMUL.FTZ R51, R239, UR13 ;  /* 0x0000000def337c20 */ /* 0x000fe20008410000 */
[----:B------:R-:W-:Y:S01]  /*9540*/  FSEL R8, R231, RZ, P1 ;  /* 0x000000ffe7087208 */ /* 0x000fe20000800000 */
[----:B---3--:R-:W-:Y:S01]  /*9550*/  LDSM.16.MT88.4 R24, [R218+0x9000] ;  /* 0x00900000da18783b */ /* 0x008fe20000004200 */
[----:B------:R-:W-:Y:S01]  /*9560*/  FSETP.NEU.FTZ.AND P1, PT, R239, -INF , PT ;  /* 0xff800000ef00780b */ /* 0x000fe20003f3d000 */
[C---:B------:R-:W-:Y:S01]  /*9570*/  FMUL.FTZ R63, R230.reuse, UR13 ;  /* 0x0000000de63f7c20 */ /* 0x040fe20008410000 */
[----:B------:R-:W-:Y:S01]  /*9580*/  FSETP.NEU.FTZ.AND P0, PT, R230, -INF , PT ;  /* 0xff800000e600780b */ /* 0x000fe20003f1d000 */
[----:B------:R-:W-:Y:S01]  /*9590*/  FADD.FTZ R8, R166, -R8 ;  /* 0x80000008a6087221 */ /* 0x000fe20000010000 */
[----:B------:R-:W-:Y:S01]  /*95a0*/  FSEL R51, R51, RZ, P1 ;  /* 0x000000ff33337208 */ /* 0x000fe20000800000 */
[----:B------:R-:W-:Y:S01]  /*95b0*/  LDSM.16.MT88.4 R12, [R52+0x1000] ;  /* 0x00100000340c783b */ /* 0x000fe20000004200 */
[----:B------:R-:W-:Y:S01]  /*95c0*/  FSEL R10, R230, RZ, P0 ;  /* 0x000000ffe60a7208 */ /* 0x000fe20000000000 */
[----:B------:R-:W-:Y:S01]  /*95d0*/  FMUL.FTZ R8, R8, UR13 ;  /* 0x0000000d08087c20 */ /* 0x000fe20008410000 */
[----:B----4-:R-:W-:Y:S01]  /*95e0*/  FMNMX.FTZ R238, R5, R238, !PT ;  /* 0x000000ee05ee7209 */ /* 0x010fe20007810000 */
[--C-:B------:R-:W-:Y:S01]  /*95f0*/  FFMA.FTZ R50, R4, UR13, -R51.reuse ;  /* 0x0000000d04327c23 */ /* 0x100fe20008010833 */
[----:B------:R-:W-:Y:S01]  /*9600*/  FSEL R63, R63, RZ, P0 ;  /* 0x000000ff3f3f7208 */ /* 0x000fe20000000000 */
[----:B------:R-:W-:Y:S01]  /*9610*/  FADD.FTZ R10, R165, -R10 ;  /* 0x8000000aa50a7221 */ /* 0x000fe20000010000 */
[--C-:B------:R-:W-:Y:S01]  /*9620*/  FFMA.FTZ R4, R56, UR13, -R51.reuse ;  /* 0x0000000d38047c23 */ /* 0x100fe20008010833 */
[----:B------:R-:W1:Y:S01]  /*9630*/  SHFL.BFLY PT, R5, R238, 0x1, 0x1f ;  /* 0x0c201f00ee057f89 */ /* 0x000e6200000e0000 */
[----:B------:R-:W-:Y:S01]  /*9640*/  FFMA.FTZ R56, R54, UR13, -R51 ;  /* 0x0000000d36387c23 */ /* 0x000fe20008010833 */
[--C-:B------:R-:W-:Y:S01]  /*9650*/  FFMA.FTZ R41, R20, UR13, -R63.reuse ;  /* 0x0000000d14297c23 */ /* 0x100fe2000801083f */
[--C-:B------:R-:W-:Y:S01]  /*9660*/  FFMA.FTZ R40, R21, UR13, -R63.reuse ;  /* 0x0000000d15287c23 */ /* 0x100fe2000801083f */
[--C-:B------:R-:W-:Y:S01]  /*9670*/  FFMA.FTZ R37, R23, UR13, -R63.reuse ;  /* 0x0000000d17257c23 */ /* 0x100fe2000801083f */
[----:B------:R-:W-:Y:S01]  /*9680*/  FFMA.FTZ R43, R16, UR13, -R63 ;  /* 0x0000000d102b7c23 */ /* 0x000fe2000801083f */
[----:B------:R-:W-:Y:S01]  /*9690*/  FMUL.FTZ R44, R10, UR13 ;  /* 0x0000000d0a2c7c20 */ /* 0x000fe20008410000 */
[----:B------:R3:W4:Y:S01]  /*96a0*/  MUFU.EX2 R45, R8 ;  /* 0x00000008002d7308 */ /* 0x0007220000000800 */
[--C-:B------:R-:W-:Y:S01]  /*96b0*/  FFMA.FTZ R53, R6, UR13, -R51.reuse ;  /* 0x0000000d06357c23 */ /* 0x100fe20008010833 */
[----:B------:R-:W5:Y:S01]  /*96c0*/  LDSM.16.MT88.4 R20, [R52] ;  /* 0x000000003414783b */ /* 0x000f620000004200 */
[----:B------:R-:W-:Y:S01]  /*96d0*/  FSEL R65, R239, RZ, P1 ;  /* 0x000000ffef417208 */ /* 0x000fe20000800000 */
[----:B------:R2:W-:Y:S01]  /*96e0*/  MUFU.EX2 R54, R4 ;  /* 0x0000000400367308 */ /* 0x0005e20000000800 */
[--C-:B------:R-:W-:Y:S01]  /*96f0*/  FFMA.FTZ R182, R182, UR13, -R170.reuse ;  /* 0x0000000db6b67c23 */ /* 0x100fe200080108aa */
[----:B------:R-:W5:Y:S01]  /*9700*/  LDSM.16.MT88.4 R16, [R218+0xa000] ;  /* 0x00a00000da10783b */ /* 0x000f620000004200 */
[----:B------:R-:W-:Y:S01]  /*9710*/  FFMA.FTZ R191, R191, UR13, -R51 ;  /* 0x0000000dbfbf7c23 */ /* 0x000fe20008010833 */
[----:B------:R-:W-:Y:S01]  /*9720*/  FADD.FTZ R65, R168, -R65 ;  /* 0x80000041a8417221 */ /* 0x000fe20000010000 */
[----:B------:R-:W-:Y:S01]  /*9730*/  MUFU.EX2 R35, R35 ;  /* 0x0000002300237308 */ /* 0x000fe20000000800 */
[--C-:B------:R-:W-:Y:S01]  /*9740*/  FFMA.FTZ R168, R204, UR13, -R170.reuse ;  /* 0x0000000dcca87c23 */ /* 0x100fe200080108aa */
[--C-:B------:R-:W-:Y:S01]  /*9750*/  FFMA.FTZ R202, R202, UR13, -R170.reuse ;  /* 0x0000000dcaca7c23 */ /* 0x100fe200080108aa */
[----:B------:R-:W-:Y:S01]  /*9760*/  FMUL.FTZ R166, R65, UR13 ;  /* 0x0000000d41a67c20 */ /* 0x000fe20008410000 */
[----:B------:R-:W2:Y:S01]  /*9770*/  MUFU.EX2 R34, R34 ;  /* 0x0000002200227308 */ /* 0x000ea20000000800 */
[----:B---3--:R-:W3:Y:S01]  /*9780*/  LDSM.16.MT88.4 R8, [R218+0xb000] ;  /* 0x00b00000da08783b */ /* 0x008ee20000004200 */
[-C--:B----4-:R-:W-:Y:S01]  /*9790*/  FMUL.FTZ R160, R160, R45.reuse ;  /* 0x0000002da0a07220 */ /* 0x090fe20000410000 */
[----:B------:R-:W-:Y:S01]  /*97a0*/  FMUL.FTZ R161, R161, R45 ;  /* 0x0000002da1a17220 */ /* 0x000fe20000410000 */
[----:B-1----:R-:W-:Y:S01]  /*97b0*/  FMNMX.FTZ R238, R238, R5, !PT ;  /* 0x00000005eeee7209 */ /* 0x002fe20007810000 */
[----:B------:R-:W-:Y:S01]  /*97c0*/  MUFU.EX2 R33, R33 ;  /* 0x0000002100217308 */ /* 0x000fe20000000800 */
[----:B--2---:R-:W1:Y:S01]  /*97d0*/  LDSM.16.MT88.4 R4, [R52+0x2000] ;  /* 0x002000003404783b */ /* 0x004e620000004200 */
[-C--:B------:R-:W-:Y:S01]  /*97e0*/  FMUL.FTZ R152, R152, R45.reuse ;  /* 0x0000002d98987220 */ /* 0x080fe20000410000 */
[C---:B------:R-:W-:Y:S01]  /*97f0*/  FSETP.NEU.FTZ.AND P0, PT, R238.reuse, -INF , PT ;  /* 0xff800000ee00780b */ /* 0x040fe20003f1d000 */
[C---:B------:R-:W-:Y:S01]  /*9800*/  FMUL.FTZ R55, R238.reuse, UR13 ;  /* 0x0000000dee377c20 */ /* 0x040fe20008410000 */
[----:B------:R-:W2:Y:S01]  /*9810*/  MUFU.EX2 R32, R32 ;  /* 0x0000002000207308 */ /* 0x000ea20000000800 */
[-C--:B------:R-:W-:Y:S01]  /*9820*/  FMUL.FTZ R153, R153, R45.reuse ;  /* 0x0000002d99997220 */ /* 0x080fe20000410000 */
[----:B------:R-:W-:Y:S01]  /*9830*/  FSEL R165, R238, RZ, P0 ;  /* 0x000000ffeea57208 */ /* 0x000fe20000000000 */
[----:B------:R-:W-:Y:S01]  /*9840*/  FMUL.FTZ R140, R140, R45 ;  /* 0x0000002d8c8c7220 */ /* 0x000fe20000410000 */
[----:B------:R-:W-:Y:S01]  /*9850*/  FSEL R55, R55, RZ, P0 ;  /* 0x000000ff37377208 */ /* 0x000fe20000000000 */
[----:B------:R-:W-:Y:S01]  /*9860*/  MUFU.EX2 R41, R41 ;  /* 0x0000002900297308 */ /* 0x000fe20000000800 */
[----:B------:R-:W-:Y:S01]  /*9870*/  F2FP.BF16.F32.PACK_AB R28, R34, R35 ;  /* 0x00000023221c723e */ /* 0x000fe200000010ff */
[----:B------:R-:W-:Y:S01]  /*9880*/  FADD.FTZ R165, R167, -R165 ;  /* 0x800000a5a7a57221 */ /* 0x000fe20000010000 */
[----:B------:R-:W-:Y:S01]  /*9890*/  FMUL.FTZ R141, R141, R45 ;  /* 0x0000002d8d8d7220 */ /* 0x000fe20000410000 */
[----:B------:R-:W4:Y:S01]  /*98a0*/  MUFU.EX2 R40, R40 ;  /* 0x0000002800287308 */ /* 0x000f220000000800 */
[--C-:B------:R-:W-:Y:S01]  /*98b0*/  FFMA.FTZ R58, R57, UR13, -R55.reuse ;  /* 0x0000000d393a7c23 */ /* 0x100fe20008010837 */
[--C-:B------:R-:W-:Y:S01]  /*98c0*/  FFMA.FTZ R59, R206, UR13, -R55.reuse ;  /* 0x0000000dce3b7c23 */ /* 0x100fe20008010837 */
[--C-:B------:R-:W-:Y:S01]  /*98d0*/  FFMA.FTZ R205, R205, UR13, -R55.reuse ;  /* 0x0000000dcdcd7c23 */ /* 0x100fe20008010837 */
[----:B------:R-:W-:Y:S01]  /*98e0*/  MUFU.EX2 R37, R37 ;  /* 0x0000002500257308 */ /* 0x000fe20000000800 */
[----:B------:R-:W-:Y:S01]  /*98f0*/  FFMA.FTZ R207, R207, UR13, -R55 ;  /* 0x0000000dcfcf7c23 */ /* 0x000fe20008010837 */
[----:B------:R-:W-:Y:S01]  /*9900*/  FMUL.FTZ R167, R165, UR13 ;  /* 0x0000000da5a77c20 */ /* 0x000fe20008410000 */
[----:B--2---:R-:W-:Y:S01]  /*9910*/  F2FP.BF16.F32.PACK_AB R30, R32, R33 ;  /* 0x00000021201e723e */ /* 0x004fe200000010ff */
[----:B------:R-:W2:Y:S01]  /*9920*/  MUFU.EX2 R43, R43 ;  /* 0x0000002b002b7308 */ /* 0x000ea20000000800 */
[-C--:B------:R-:W-:Y:S01]  /*9930*/  FMUL.FTZ R136, R136, R45.reuse ;  /* 0x0000002d88887220 */ /* 0x080fe20000410000 */
[-C--:B------:R-:W-:Y:S01]  /*9940*/  FMUL.FTZ R137, R137, R45.reuse ;  /* 0x0000002d89897220 */ /* 0x080fe20000410000 */
[-C--:B------:R-:W-:Y:S01]  /*9950*/  FMUL.FTZ R124, R124, R45.reuse ;  /* 0x0000002d7c7c7220 */ /* 0x080fe20000410000 */
[----:B------:R-:W5:Y:S01]  /*9960*/  MUFU.EX2 R44, R44 ;  /* 0x0000002c002c7308 */ /* 0x000f620000000800 */
[----:B------:R-:W-:Y:S01]  /*9970*/  FMUL.FTZ R125, R125, R45 ;  /* 0x0000002d7d7d7220 */ /* 0x000fe20000410000 */
[----:B----4-:R-:W-:Y:S01]  /*9980*/  F2FP.BF16.F32.PACK_AB R29, R40, R41 ;  /* 0x00000029281d723e */ /* 0x010fe200000010ff */
        /* <DEDUP_REMOVED lines=49> */
[-C--:B----4-:R-:W-:Y:S01]  /*9ca0*/  FMUL.FTZ R156, R156, R165.reuse ;  /* 0x000000a59c9c7220 */ /* 0x090fe20000410000 */
        /* <DEDUP_REMOVED lines=59> */
[----:B------:R-:W-:Y:S01]  /*a060*/  FFMA.FTZ R186, R203, UR13, -R63 ;  /* 0x0000000dcbba7c23 */ /* 0x000fe2000801083f */
[--C-:B------:R-:W-:Y:S01]  /*a070*/  FFMA.FTZ R203, R187, UR13, -R51.reuse ;  /* 0x0000000dbbcb7c23 */ /* 0x100fe20008010833 */
[----:B------:R-:W-:Y:S01]  /*a080*/  FFMA.FTZ R187, R188, UR13, -R51 ;  /* 0x0000000dbcbb7c23 */ /* 0x000fe20008010833 */
[C---:B---3--:R-:W-:Y:S01]  /*a090*/  HMMA.16816.F32.BF16 R72, R28.reuse, R8, R72 ;  /* 0x000000081c48723c */ /* 0x048fe20000041848 */
[----:B------:R-:W-:Y:S01]  /*a0a0*/  MUFU.EX2 R167, R167 ;  /* 0x000000a700a77308 */ /* 0x000fe20000000800 */
[--C-:B------:R-:W-:Y:S01]  /*a0b0*/  FFMA.FTZ R190, R190, UR13, -R55.reuse ;  /* 0x0000000dbebe7c23 */ /* 0x100fe20008010837 */
[--C-:B------:R-:W-:Y:S01]  /*a0c0*/  FFMA.FTZ R196, R196, UR13, -R55.reuse ;  /* 0x0000000dc4c47c23 */ /* 0x100fe20008010837 */
[----:B------:R-:W-:Y:S01]  /*a0d0*/  FFMA.FTZ R199, R199, UR13, -R55 ;  /* 0x0000000dc7c77c23 */ /* 0x000fe20008010837 */
[----:B------:R2:W3:Y:S01]  /*a0e0*/  MUFU.EX2 R188, R203 ;  /* 0x000000cb00bc7308 */ /* 0x0004e20000000800 */
        /* <DEDUP_REMOVED lines=12> */
[----:B------:R-:W-:Y:S01]  /*a1b0*/  FFMA.FTZ R35, R237, R45, R35 ;  /* 0x0000002ded237223 */ /* 0x000fe20000010023 */
[----:B--2---:R-:W-:Y:S01]  /*a1c0*/  FFMA.FTZ R203, R192, UR13, -R51 ;  /* 0x0000000dc0cb7c23 */ /* 0x004fe20008010833 */
[----:B------:R-:W-:Y:S01]  /*a1d0*/  FFMA.FTZ R41, R236, R44, R41 ;  /* 0x0000002cec297223 */ /* 0x000fe20000010029 */
[----:B------:R-:W1:Y:S01]  /*a1e0*/  MUFU.EX2 R185, R185 ;  /* 0x000000b900b97308 */ /* 0x000e620000000800 */
[----:B------:R-:W-:Y:S01]  /*a1f0*/  FADD.FTZ R35, R34, R35 ;  /* 0x0000002322237221 */ /* 0x000fe20000010000 */
[----:B------:R-:W-:Y:S01]  /*a200*/  FFMA.FTZ R49, R49, UR13, -R51 ;  /* 0x0000000d31317c23 */ /* 0x000fe20008010833 */
[----:B------:R-:W-:Y:S01]  /*a210*/  HMMA.16816.F32.BF16 R92, R28, R6, R92 ;  /* 0x000000061c5c723c */ /* 0x000fe2000004185c */
[----:B------:R-:W-:Y:S01]  /*a220*/  F2FP.BF16.F32.PACK_AB R28, R53, R50 ;  /* 0x00000032351c723e */ /* 0x000fe200000010ff */
[----:B------:R-:W-:Y:S01]  /*a230*/  MUFU.EX2 R184, R184 ;  /* 0x000000b800b87308 */ /* 0x000fe20000000800 */
[----:B------:R-:W-:Y:S01]  /*a240*/  F2FP.BF16.F32.PACK_AB R29, R58, R57 ;  /* 0x000000393a1d723e */ /* 0x000fe200000010ff */
[----:B------:R-:W-:Y:S01]  /*a250*/  FFMA.FTZ R50, R233, R165, R50 ;  /* 0x000000a5e9327223 */ /* 0x000fe20000010032 */
[----:B------:R-:W-:Y:S01]  /*a260*/  F2FP.BF16.F32.PACK_AB R30, R56, R54 ;  /* 0x00000036381e723e */ /* 0x000fe200000010ff */
[----:B------:R-:W-:Y:S01]  /*a270*/  MUFU.EX2 R183, R183 ;  /* 0x000000b700b77308 */ /* 0x000fe20000000800 */
[----:B------:R-:W-:Y:S01]  /*a280*/  F2FP.BF16.F32.PACK_AB R31, R65, R59 ;  /* 0x0000003b411f723e */ /* 0x000fe200000010ff */
[----:B------:R-:W-:Y:S01]  /*a290*/  FFMA.FTZ R57, R232, R166, R57 ;  /* 0x000000a6e8397223 */ /* 0x000fe20000010039 */
[----:B------:R-:W-:Y:S01]  /*a2a0*/  FADD.FTZ R50, R53, R50 ;  /* 0x0000003235327221 */ /* 0x000fe20000010000 */
[----:B------:R-:W-:Y:S01]  /*a2b0*/  MUFU.EX2 R186, R186 ;  /* 0x000000ba00ba7308 */ /* 0x000fe20000000800 */
[----:B------:R-:W-:Y:S01]  /*a2c0*/  FADD.FTZ R41, R40, R41 ;  /* 0x0000002928297221 */ /* 0x000fe20000010000 */
[----:B------:R-:W-:Y:S01]  /*a2d0*/  FADD.FTZ R57, R58, R57 ;  /* 0x000000393a397221 */ /* 0x000fe20000010000 */
[----:B------:R-:W-:Y:S01]  /*a2e0*/  FFMA.FTZ R36, R36, UR13, -R51 ;  /* 0x0000000d24247c23 */ /* 0x000fe20008010833 */
[C---:B------:R-:W-:Y:S01]  /*a2f0*/  HMMA.16816.F32.BF16 R156, R28.reuse, R24, R156 ;  /* 0x000000181c9c723c */ /* 0x040fe2000004189c */
[----:B------:R-:W-:Y:S01]  /*a300*/  MUFU.EX2 R192, R191 ;  /* 0x000000bf00c07308 */ /* 0x000fe20000000800 */
[----:B------:R-:W-:Y:S01]  /*a310*/  FADD.FTZ R50, R54, R50 ;  /* 0x0000003236327221 */ /* 0x000fe20000010000 */
[----:B------:R-:W-:Y:S01]  /*a320*/  FADD.FTZ R57, R59, R57 ;  /* 0x000000393b397221 */ /* 0x000fe20000010000 */
[----:B------:R-:W-:Y:S01]  /*a330*/  FADD.FTZ R35, R33, R35 ;  /* 0x0000002321237221 */ /* 0x000fe20000010000 */
[----:B------:R2:W-:Y:S01]  /*a340*/  MUFU.EX2 R191, R203 ;  /* 0x000000cb00bf7308 */ /* 0x0005e20000000800 */
[----:B------:R-:W-:Y:S01]  /*a350*/  FADD.FTZ R41, R37, R41 ;  /* 0x0000002925297221 */ /* 0x000fe20000010000 */
[----:B------:R-:W-:Y:S01]  /*a360*/  FADD.FTZ R50, R56, R50 ;  /* 0x0000003238327221 */ /* 0x000fe20000010000 */
[C---:B------:R-:W-:Y:S01]  /*a370*/  HMMA.16816.F32.BF16 R148, R28.reuse, R26, R148 ;  /* 0x0000001a1c94723c */ /* 0x040fe20000041894 */
[----:B------:R-:W4:Y:S01]  /*a380*/  LDSM.16.MT88.4 R24, [R218+0x9400] ;  /* 0x00940000da18783b */ /* 0x000f220000004200 */
[----:B------:R-:W5:Y:S01]  /*a390*/  MUFU.EX2 R187, R187 ;  /* 0x000000bb00bb7308 */ /* 0x000f620000000800 */
[----:B------:R-:W-:Y:S01]  /*a3a0*/  FADD.FTZ R57, R65, R57 ;  /* 0x0000003941397221 */ /* 0x000fe20000010000 */
[----:B------:R-:W-:Y:S01]  /*a3b0*/  FADD.FTZ R35, R32, R35 ;  /* 0x0000002320237221 */ /* 0x000fe20000010000 */
[----:B------:R-:W-:Y:S01]  /*a3c0*/  FADD.FTZ R41, R43, R41 ;  /* 0x000000292b297221 */ /* 0x000fe20000010000 */
[----:B------:R-:W5:Y:S01]  /*a3d0*/  MUFU.EX2 R190, R190 ;  /* 0x000000be00be7308 */ /* 0x000f620000000800 */
[----:B---3--:R-:W-:Y:S01]  /*a3e0*/  FADD.FTZ R50, R188, R50 ;  /* 0x00000032bc327221 */ /* 0x008fe20000010000 */
[C---:B------:R-:W-:Y:S01]  /*a3f0*/  HMMA.16816.F32.BF16 R144, R28.reuse, R20, R144 ;  /* 0x000000141c90723c */ /* 0x040fe20000041890 */
[----:B------:R-:W-:Y:S01]  /*a400*/  FADD.FTZ R35, R167, R35 ;  /* 0x00000023a7237221 */ /* 0x000fe20000010000 */
[----:B------:R-:W-:Y:S01]  /*a410*/  MUFU.EX2 R199, R199 ;  /* 0x000000c700c77308 */ /* 0x000fe20000000800 */
[----:B--2---:R-:W-:Y:S01]  /*a420*/  FFMA.FTZ R203, R197, UR13, -R55 ;  /* 0x0000000dc5cb7c23 */ /* 0x004fe20008010837 */
[----:B-1----:R-:W-:Y:S01]  /*a430*/  FADD.FTZ R41, R185, R41 ;  /* 0x00000029b9297221 */ /* 0x002fe20000010000 */
[----:B------:R-:W-:Y:S01]  /*a440*/  FADD.FTZ R35, R182, R35 ;  /* 0x00000023b6237221 */ /* 0x000fe20000010000 */
[----:B------:R-:W1:Y:S01]  /*a450*/  MUFU.EX2 R197, R196 ;  /* 0x000000c400c57308 */ /* 0x000e620000000800 */
[----:B------:R-:W-:Y:S01]  /*a460*/  MOV R165, R230 ;  /* 0x000000e600a57202 */ /* 0x000fe20000000f00 */
[C---:B------:R-:W-:Y:S01]  /*a470*/  HMMA.16816.F32.BF16 R132, R28.reuse, R22, R132 ;  /* 0x000000161c84723c */ /* 0x040fe20000041884 */
[----:B------:R-:W2:Y:S01]  /*a480*/  LDSM.16.MT88.4 R20, [R52+0x400] ;  /* 0x000400003414783b */ /* 0x000ea20000004200 */
[----:B------:R3:W3:Y:S01]  /*a490*/  MUFU.EX2 R196, R203 ;  /* 0x000000cb00c47308 */ /* 0x0006e20000000800 */
[----:B-----5:R-:W-:Y:S01]  /*a4a0*/  FADD.FTZ R50, R187, R50 ;  /* 0x00000032bb327221 */ /* 0x020fe20000010000 */
[----:B------:R-:W-:Y:S01]  /*a4b0*/  FADD.FTZ R57, R190, R57 ;  /* 0x00000039be397221 */ /* 0x000fe20000010000 */
[----:B------:R-:W-:Y:S01]  /*a4c0*/  FADD.FTZ R41, R184, R41 ;  /* 0x00000029b8297221 */ /* 0x000fe20000010000 */
[----:B------:R5:W-:Y:S01]  /*a4d0*/  MUFU.EX2 R178, R180 ;  /* 0x000000b400b27308 */ /* 0x000be20000000800 */
[----:B------:R-:W-:Y:S01]  /*a4e0*/  FADD.FTZ R50, R192, R50 ;  /* 0x00000032c0327221 */ /* 0x000fe20000010000 */
[C---:B------:R-:W-:Y:S01]  /*a4f0*/  HMMA.16816.F32.BF16 R128, R28.reuse, R16, R128 ;  /* 0x000000101c80723c */ /* 0x040fe20000041880 */
[----:B------:R-:W-:Y:S01]  /*a500*/  FADD.FTZ R35, R181, R35 ;  /* 0x00000023b5237221 */ /* 0x000fe20000010000 */
[----:B------:R-:W4:Y:S01]  /*a510*/  MUFU.EX2 R201, R201 ;  /* 0x000000c900c97308 */ /* 0x000f220000000800 */
        /* <DEDUP_REMOVED lines=8> */
[----:B------:R-:W3:Y:S01]  /*a5a0*/  MUFU.EX2 R179, R179 ;  /* 0x000000b300b37308 */ /* 0x000ee20000000800 */
[----:B-----5:R-:W-:Y:S01]  /*a5b0*/  FFMA.FTZ R180, R177, UR13, -R55 ;  /* 0x0000000db1b47c23 */ /* 0x020fe20008010837 */
[----:B------:R-:W-:Y:S01]  /*a5c0*/  FADD.FTZ R57, R196, R57 ;  /* 0x00000039c4397221 */ /* 0x000fe20000010000 */
[----:B------:R-:W-:Y:S01]  /*a5d0*/  FADD.FTZ R41, R186, R41 ;  /* 0x00000029ba297221 */ /* 0x000fe20000010000 */
[----:B------:R5:W5:Y:S01]  /*a5e0*/  MUFU.EX2 R177, R203 ;  /* 0x000000cb00b17308 */ /* 0x000b620000000800 */
[----:B------:R-:W-:Y:S01]  /*a5f0*/  HMMA.16816.F32.BF16 R112, R28, R12, R112 ;  /* 0x0000000c1c70723c */ /* 0x000fe20000041870 */
[----:B------:R-:W-:Y:S01]  /*a600*/  FADD.FTZ R57, R199, R57 ;  /* 0x00000039c7397221 */ /* 0x000fe20000010000 */
[----:B----4-:R-:W-:Y:S01]  /*a610*/  FADD.FTZ R35, R201, R35 ;  /* 0x00000023c9237221 */ /* 0x010fe20000010000 */
[----:B------:R-:W4:Y:S01]  /*a620*/  MUFU.EX2 R176, R204 ;  /* 0x000000cc00b07308 */ /* 0x000f220000000800 */
[----:B-1----:R-:W-:Y:S01]  /*a630*/  FADD.FTZ R50, R173, R50 ;  /* 0x00000032ad327221 */ /* 0x002fe20000010000 */
[----:B------:R-:W-:-:S02]  /*a640*/  MOV R166, R231 ;  /* 0x000000e700a67202 */ /* 0x000fc40000000f00 */
[----:B------:R-:W-:Y:S01]  /*a650*/  MUFU.EX2 R171, R171 ;  /* 0x000000ab00ab7308 */ /* 0x000fe20000000800 */
[C---:B------:R-:W-:Y:S01]  /*a660*/  HMMA.16816.F32.BF16 R100, R28.reuse, R14, R100 ;  /* 0x0000000e1c64723c */ /* 0x040fe20000041864 */
[----:B------:R-:W1:Y:S01]  /*a670*/  LDSM.16.MT88.4 R12, [R52+0x1400] ;  /* 0x00140000340c783b */ /* 0x000e620000004200 */
[----:B---3--:R-:W-:Y:S01]  /*a680*/  FADD.FTZ R50, R179, R50 ;  /* 0x00000032b3327221 */ /* 0x008fe20000010000 */
[----:B------:R-:W3:Y:S01]  /*a690*/  MUFU.EX2 R36, R36 ;  /* 0x0000002400247308 */ /* 0x000ee20000000800 */
[----:B-----5:R-:W-:Y:S01]  /*a6a0*/  FFMA.FTZ R203, R175, UR13, -R55 ;  /* 0x0000000dafcb7c23 */ /* 0x020fe20008010837 */
[----:B------:R-:W-:Y:S02]  /*a6b0*/  FADD.FTZ R57, R177, R57 ;  /* 0x00000039b1397221 */ /* 0x000fe40000010000 */
[----:B------:R5:W5:Y:S01]  /*a6c0*/  MUFU.EX2 R175, R180 ;  /* 0x000000b400af7308 */ /* 0x000b620000000800 */
[----:B------:R-:W-:Y:S01]  /*a6d0*/  HMMA.16816.F32.BF16 R68, R28, R8, R68 ;  /* 0x000000081c44723c */ /* 0x000fe20000041844 */
[----:B------:R-:W-:-:S04]  /*a6e0*/  FADD.FTZ R50, R178, R50 ;  /* 0x00000032b2327221 */ /* 0x000fc80000010000 */
[----:B----4-:R-:W-:-:S03]  /*a6f0*/  FADD.FTZ R50, R176, R50 ;  /* 0x00000032b0327221 */ /* 0x010fc60000010000 */
[C---:B------:R-:W-:Y:S01]  /*a700*/  HMMA.16816.F32.BF16 R80, R28.reuse, R10, R80 ;  /* 0x0000000a1c50723c */ /* 0x040fe20000041850 */
[----:B------:R-:W4:Y:S01]  /*a710*/  LDSM.16.MT88.4 R8, [R218+0xb400] ;  /* 0x00b40000da08783b */ /* 0x000f220000004200 */
[----:B---3--:R-:W-:Y:S01]  /*a720*/  FADD.FTZ R50, R36, R50 ;  /* 0x0000003224327221 */ /* 0x008fe20000010000 */
[----:B-----5:R-:W-:Y:S01]  /*a730*/  FFMA.FTZ R180, R174, UR13, -R55 ;  /* 0x0000000daeb47c23 */ /* 0x020fe20008010837 */
[----:B------:R-:W-:Y:S01]  /*a740*/  FADD.FTZ R57, R175, R57 ;  /* 0x00000039af397221 */ /* 0x000fe20000010000 */
[----:B------:R-:W3:Y:S03]  /*a750*/  MUFU.EX2 R174, R203 ;  /* 0x000000cb00ae7308 */ /* 0x000ee60000000800 */
[C---:B------:R-:W-:Y:S01]  /*a760*/  HMMA.16816.F32.BF16 R84, R28.reuse, R4, R84 ;  /* 0x000000041c54723c */ /* 0x040fe20000041854 */
[----:B------:R-:W5:Y:S07]  /*a770*/  MUFU.EX2 R180, R180 ;  /* 0x000000b400b47308 */ /* 0x000f6e0000000800 */
[----:B------:R-:W-:Y:S01]  /*a780*/  HMMA.16816.F32.BF16 R96, R28, R6, R96 ;  /* 0x000000061c60723c */ /* 0x000fe20000041860 */
[----:B------:R-:W4:Y:S01]  /*a790*/  LDSM.16.MT88.4 R4, [R52+0x2400] ;  /* 0x002400003404783b */ /* 0x000f220000004200 */
[----:B------:R-:W-:-:S02]  /*a7a0*/  F2FP.BF16.F32.PACK_AB R28, R182, R167 ;  /* 0x000000a7b61c723e */ /* 0x000fc400000010ff */
[----:B------:R-:W-:Y:S01]  /*a7b0*/  F2FP.BF16.F32.PACK_AB R29, R184, R185 ;  /* 0x000000b9b81d723e */ /* 0x000fe200000010ff */
[----:B---3--:R-:W-:Y:S01]  /*a7c0*/  FADD.FTZ R57, R174, R57 ;  /* 0x00000039ae397221 */ /* 0x008fe20000010000 */
[----:B------:R-:W-:Y:S02]  /*a7d0*/  F2FP.BF16.F32.PACK_AB R30, R168, R181 ;  /* 0x000000b5a81e723e */ /* 0x000fe400000010ff */
[----:B------:R-:W-:Y:S01]  /*a7e0*/  F2FP.BF16.F32.PACK_AB R31, R186, R183 ;  /* 0x000000b7ba1f723e */ /* 0x000fe200000010ff */
[----:B-----5:R-:W-:Y:S01]  /*a7f0*/  FADD.FTZ R57, R180, R57 ;  /* 0x00000039b4397221 */ /* 0x020fe20000010000 */
[----:B------:R-:W-:Y:S02]  /*a800*/  MOV R167, R238 ;  /* 0x000000ee00a77202 */ /* 0x000fe40000000f00 */
[----:B------:R-:W-:-:S03]  /*a810*/  MOV R168, R239 ;  /* 0x000000ef00a87202 */ /* 0x000fc60000000f00 */
[C---:B------:R-:W-:Y:S08]  /*a820*/  HMMA.16816.F32.BF16 R160, R28.reuse, R24, R160 ;  /* 0x000000181ca0723c */ /* 0x040ff000000418a0 */
[C---:B------:R-:W-:Y:S08]  /*a830*/  HMMA.16816.F32.BF16 R152, R28.reuse, R26, R152 ;  /* 0x0000001a1c98723c */ /* 0x040ff00000041898 */
[C---:B--2---:R-:W-:Y:S08]  /*a840*/  HMMA.16816.F32.BF16 R140, R28.reuse, R20, R140 ;  /* 0x000000141c8c723c */ /* 0x044ff0000004188c */
[C---:B------:R-:W-:Y:S08]  /*a850*/  HMMA.16816.F32.BF16 R136, R28.reuse, R22, R136 ;  /* 0x000000161c88723c */ /* 0x040ff00000041888 */
[C---:B------:R-:W-:Y:S08]  /*a860*/  HMMA.16816.F32.BF16 R124, R28.reuse, R16, R124 ;  /* 0x000000101c7c723c */ /* 0x040ff0000004187c */
[C---:B------:R-:W-:Y:S08]  /*a870*/  HMMA.16816.F32.BF16 R120, R28.reuse, R18, R120 ;  /* 0x000000121c78723c */ /* 0x040ff00000041878 */
[C---:B-1----:R-:W-:Y:S08]  /*a880*/  HMMA.16816.F32.BF16 R108, R28.reuse, R12, R108 ;  /* 0x0000000c1c6c723c */ /* 0x042ff0000004186c */
[C---:B------:R-:W-:Y:S08]  /*a890*/  HMMA.16816.F32.BF16 R104, R28.reuse, R14, R104 ;  /* 0x0000000e1c68723c */ /* 0x040ff00000041868 */
[C---:B----4-:R-:W-:Y:S08]  /*a8a0*/  HMMA.16816.F32.BF16 R72, R28.reuse, R8, R72 ;  /* 0x000000081c48723c */ /* 0x050ff00000041848 */
        /* <DEDUP_REMOVED lines=17> */
[----:B-1----:R-:W-:Y:S01]  /*a9c0*/  FFMA.FTZ R202, R193, UR13, -R63 ;  /* 0x0000000dc1ca7c23 */ /* 0x002fe2000801083f */
        /* <DEDUP_REMOVED lines=93> */
[----:B------:R-:W-:Y:S01]  /*afa0*/  FFMA.FTZ R46, R38, UR13, -R51 ;  /* 0x0000000d262e7c23 */ /* 0x000fe20008010833 */
[----:B------:R-:W-:-:S02]  /*afb0*/  FFMA.FTZ R51, R42, UR13, -R55 ;  /* 0x0000000d2a337c23 */ /* 0x000fc40008010837 */
[----:B------:R1:W-:Y:S03]  /*afc0*/  MUFU.EX2 R42, R49 ;  /* 0x00000031002a7308 */ /* 0x0003e60000000800 */
[C---:B------:R-:W-:Y:S01]  /*afd0*/  HMMA.16816.F32.BF16 R140, R28.reuse, R20, R140 ;  /* 0x000000141c8c723c */ /* 0x040fe2000004188c */
[----:B------:R-:W2:Y:S04]  /*afe0*/  MUFU.EX2 R38, R52 ;  /* 0x0000003400267308 */ /* 0x000ea80000000800 */
[----:B------:R-:W4:Y:S03]  /*aff0*/  MUFU.EX2 R46, R46 ;  /* 0x0000002e002e7308 */ /* 0x000f260000000800 */
[----:B------:R-:W-:Y:S01]  /*b000*/  HMMA.16816.F32.BF16 R136, R28, R22, R136 ;  /* 0x000000161c88723c */ /* 0x000fe20000041888 */
[----:B-1----:R-:W-:-:S02]  /*b010*/  FFMA.FTZ R49, R48, UR13, -R55 ;  /* 0x0000000d30317c23 */ /* 0x002fc40008010837 */
[----:B------:R1:W5:Y:S01]  /*b020*/  MUFU.EX2 R48, R51 ;  /* 0x0000003300307308 */ /* 0x0003620000000800 */
[----:B--2---:R-:W-:-:S04]  /*b030*/  FADD.FTZ R50, R38, R50 ;  /* 0x0000003226327221 */ /* 0x004fc80000010000 */
[----:B---3--:R-:W-:Y:S01]  /*b040*/  HMMA.16816.F32.BF16 R124, R28, R16, R124 ;  /* 0x000000101c7c723c */ /* 0x008fe2000004187c */
[----:B----4-:R-:W-:-:S04]  /*b050*/  FADD.FTZ R50, R46, R50 ;  /* 0x000000322e327221 */ /* 0x010fc80000010000 */
[----:B------:R-:W-:-:S03]  /*b060*/  FADD.FTZ R233, R42, R50 ;  /* 0x000000322ae97221 */ /* 0x000fc60000010000 */
[C---:B------:R-:W-:Y:S01]  /*b070*/  HMMA.16816.F32.BF16 R120, R28.reuse, R18, R120 ;  /* 0x000000121c78723c */ /* 0x040fe20000041878 */
[----:B-1----:R-:W-:Y:S01]  /*b080*/  FFMA.FTZ R51, R39, UR13, -R55 ;  /* 0x0000000d27337c23 */ /* 0x002fe20008010837 */
        /* <DEDUP_REMOVED lines=13> */
[----:B------:R-:W-:Y:S01]  /*b160*/  HMMA.16816.F32.BF16 R92, R28, R6, R92 ;  /* 0x000000061c5c723c */ /* 0x000fe2000004185c */
[----:B------:R-:W-:Y:S02]  /*b170*/  F2FP.BF16.F32.PACK_AB R28, R38, R36 ;  /* 0x00000024261c723e */ /* 0x000fe400000010ff */
[----:B------:R-:W-:-:S02]  /*b180*/  F2FP.BF16.F32.PACK_AB R29, R39, R48 ;  /* 0x00000030271d723e */ /* 0x000fc400000010ff */
        /* <DEDUP_REMOVED lines=19> */
[----:B------:R-:W-:-:S04]  /*b2c0*/  UIMAD.WIDE.U32 UR22, UR16, UR8, URZ ;  /* 0x00000008101672a5 */ /* 0x000fc8000f8e00ff */
        /* <DEDUP_REMOVED lines=13> */
[----:B------:R-:W-:Y:S01]  /*b3a0*/  IADD3 R12, PT, PT, R219, R164, RZ ;  /* 0x000000a4db0c7210 */ /* 0x000fe20007ffe0ff */
[----:B------:R-:W-:Y:S01]  /*b3b0*/  IMAD.U32 R4, RZ, RZ, UR12 ;  /* 0x0000000cff047e24 */ /* 0x000fe2000f8e00ff */
[C---:B------:R-:W-:Y:S01]  /*b3c0*/  LEA R8, P0, R5.reuse, R225, 0x1 ;  /* 0x000000e105087211 */ /* 0x040fe200078008ff */
[----:B------:R-:W-:Y:S02]  /*b3d0*/  UISETP.NE.AND UP0, UPT, UR20, 0x3, UPT ;  /* 0x000000031400788c */ /* 0x000fe4000bf05270 */
[----:B-1----:R-:W-:Y:S01]  /*b3e0*/  ULEA UR6, UR6, UR4, 0x18 ;  /* 0x0000000406067291 */ /* 0x002fe2000f8ec0ff */
[----:B------:R-:W-:Y:S01]  /*b3f0*/  LEA.HI.X R9, R5, R224, R4, 0x1, P0 ;  /* 0x000000e005097211 */ /* 0x000fe200000f0c04 */
[----:B------:R-:W1:Y:S04]  /*b400*/  LDCU UR4, c[0x0][0x50c] ;  /* 0x0000a180ff0477ac */ /* 0x000e680008000800 */
        /* <DEDUP_REMOVED lines=36> */
[----:B------:R-:W-:Y:S04]  /*b650*/  LDSM.16.M88.4 R172, [R219] ;  /* 0x00000000dbac783b */ /* 0x000fe80000000200 */
[----:B--2---:R-:W2:Y:S04]  /*b660*/  LDSM.16.M88.4 R8, [R240+0x6c00] ;  /* 0x006c0000f008783b */ /* 0x004ea80000000200 */
[----:B------:R-:W-:Y:S04]  /*b670*/  LDSM.16.M88.4 R168, [R16+0x6000] ;  /* 0x0060000010a8783b */ /* 0x000fe80000000200 */
[----:B------:R-:W-:Y:S04]  /*b680*/  LDSM.16.M88.4 R36, [R16+0x6400] ;  /* 0x006400001024783b */ /* 0x000fe80000000200 */
[----:B------:R-:W-:Y:S04]  /*b690*/  LDSM.16.M88.4 R28, [R16+0x6800] ;  /* 0x00680000101c783b */ /* 0x000fe80000000200 */
[----:B------:R-:W1:Y:S04]  /*b6a0*/  LDSM.16.M88.4 R4, [R12+0x1000] ;  /* 0x001000000c04783b */ /* 0x000e680000000200 */
[----:B------:R-:W1:Y:S04]  /*b6b0*/  LDSM.16.M88.4 R16, [R16+0x6c00] ;  /* 0x006c00001010783b */ /* 0x000e680000000200 */
[----:B------:R-:W1:Y:S01]  /*b6c0*/  LDSM.16.M88.4 R12, [R12] ;  /* 0x000000000c0c783b */ /* 0x000e620000000200 */
        /* <DEDUP_REMOVED lines=9> */
[C---:B--2---:R-:W-:Y:S08]  /*b760*/  HMMA.16816.F32.BF16 R44, R40.reuse, R8, RZ ;  /* 0x00000008282c723c */ /* 0x044ff000000418ff */
        /* <DEDUP_REMOVED lines=11> */
[----:B------:R-:W2:Y:S07]  /*b820*/  LDSM.16.M88.4 R8, [R240+0x7000] ;  /* 0x00700000f008783b */ /* 0x000eae0000000200 */
        /* <DEDUP_REMOVED lines=8> */
[----:B------:R-:W-:-:S07]  /*b8b0*/  IMAD.MOV.U32 R4, RZ, RZ, 0x20 ;  /* 0x00000020ff047424 */ /* 0x000fce00078e00ff */
[C---:B------:R-:W-:Y:S01]  /*b8c0*/  HMMA.16816.F32.BF16 R184, R12.reuse, R28, R184 ;  /* 0x0000001c0cb8723c */ /* 0x040fe200000418b8 */
[----:B------:R-:W-:Y:S02]  /*b8d0*/  SEL R28, R4, 0xffffffe0, !P6 ;  /* 0xffffffe0041c7807 */ /* 0x000fe40007000000 */
[----:B------:R-:W1:Y:S03]  /*b8e0*/  LDSM.16.M88.4 R4, [R219+0x3000] ;  /* 0x00300000db04783b */ /* 0x000e660000000200 */
[C---:B------:R-:W-:Y:S02]  /*b8f0*/  IMAD.IADD R228, R28.reuse, 0x1, R240 ;  /* 0x000000011ce47824 */ /* 0x040fe400078e02f0 */
[----:B------:R-:W-:Y:S01]  /*b900*/  HMMA.16816.F32.BF16 R24, R12, R168, R24 ;  /* 0x000000a80c18723c */ /* 0x000fe20000041818 */
[----:B------:R-:W-:Y:S02]  /*b910*/  IMAD.IADD R168, R219, 0x1, R28 ;  /* 0x00000001dba87824 */ /* 0x000fe400078e021c */
[----:B------:R-:W-:Y:S01]  /*b920*/  LDSM.16.M88.4 R212, [R228+0x7000] ;  /* 0x00700000e4d4783b */ /* 0x000fe20000000200 */
[----:B------:R-:W-:-:S03]  /*b930*/  IMAD.IADD R241, R28, 0x1, R240 ;  /* 0x000000011cf17824 */ /* 0x000fc600078e02f0 */
[----:B------:R-:W3:Y:S01]  /*b940*/  LDSM.16.M88.4 R20, [R168+0x2000] ;  /* 0x00200000a814783b */ /* 0x000ee20000000200 */
[C---:B------:R-:W-:Y:S08]  /*b950*/  HMMA.16816.F32.BF16 R192, R12.reuse, R36, R192 ;  /* 0x000000240cc0723c */ /* 0x040ff000000418c0 */
[C---:B------:R-:W-:Y:S08]  /*b960*/  HMMA.16816.F32.BF16 R176, R12.reuse, R16, R176 ;  /* 0x000000100cb0723c */ /* 0x040ff000000418b0 */
[C---:B------:R-:W-:Y:S01]  /*b970*/  HMMA.16816.F32.BF16 R64, R12.reuse, R170, R64 ;  /* 0x000000aa0c40723c */ /* 0x040fe20000041840 */
[----:B------:R-:W4:Y:S07]  /*b980*/  LDSM.16.M88.4 R168, [R168+0x3000] ;  /* 0x00300000a8a8783b */ /* 0x000f2e0000000200 */
[C---:B------:R-:W-:Y:S01]  /*b990*/  HMMA.16816.F32.BF16 R188, R12.reuse, R38, R188 ;  /* 0x000000260cbc723c */ /* 0x040fe200000418bc */
[----:B------:R-:W-:Y:S07]  /*b9a0*/  LDSM.16.M88.4 R36, [R240+0x8000] ;  /* 0x00800000f024783b */ /* 0x000fee0000000200 */
[----:B------:R-:W-:Y:S01]  /*b9b0*/  HMMA.16816.F32.BF16 R172, R12, R18, R172 ;  /* 0x000000120cac723c */ /* 0x000fe200000418ac */
[----:B------:R-:W5:Y:S07]  /*b9c0*/  LDSM.16.M88.4 R16, [R219+0x4000] ;  /* 0x00400000db10783b */ /* 0x000f6e0000000200 */
[-C--:B--2---:R-:W-:Y:S08]  /*b9d0*/  HMMA.16816.F32.BF16 R24, R208, R8.reuse, R24 ;  /* 0x00000008d018723c */ /* 0x084ff00000041818 */
        /* <DEDUP_REMOVED lines=10> */
[----:B------:R-:W-:Y:S04]  /*ba80*/  LDSM.16.M88.4 R28, [R241+0x8000] ;  /* 0x00800000f11c783b */ /* 0x000fe80000000200 */
[----:B------:R-:W-:Y:S03]  /*ba90*/  LDSM.16.M88.4 R12, [R219+0x5000] ;  /* 0x00500000db0c783b */ /* 0x000fe60000000200 */
[----:B------:R-:W-:Y:S01]  /*baa0*/  HMMA.16816.F32.BF16 R64, R208, R10, R64 ;  /* 0x0000000ad040723c */ /* 0x000fe20000041840 */
[----:B------:R-:W1:Y:S04]  /*bab0*/  LDSM.16.M88.4 R8, [R4+0x4000] ;  /* 0x004000000408783b */ /* 0x000e680000000200 */
[----:B------:R-:W2:Y:S03]  /*bac0*/  LDSM.16.M88.4 R4, [R4+0x5000] ;  /* 0x005000000404783b */ /* 0x000ea60000000200 */
[-C--:B---3--:R-:W-:Y:S08]  /*bad0*/  HMMA.16816.F32.BF16 R24, R20, R212.reuse, R24 ;  /* 0x000000d41418723c */ /* 0x088ff00000041818 */
[----:B----4-:R-:W-:Y:S08]  /*bae0*/  HMMA.16816.F32.BF16 R32, R168, R212, R32 ;  /* 0x000000d4a820723c */ /* 0x010ff00000041820 */
[----:B------:R-:W-:Y:S08]  /*baf0*/  HMMA.16816.F32.BF16 R184, R208, R200, R184 ;  /* 0x000000c8d0b8723c */ /* 0x000ff000000418b8 */
[----:B-----5:R-:W-:Y:S08]  /*bb00*/  HMMA.16816.F32.BF16 R24, R16, R36, R24 ;  /* 0x000000241018723c */ /* 0x020ff00000041818 */
[----:B------:R-:W-:Y:S01]  /*bb10*/  HMMA.16816.F32.BF16 R180, R208, R202, R180 ;  /* 0x000000cad0b4723c */ /* 0x000fe200000418b4 */
[----:B------:R-:W3:Y:S07]  /*bb20*/  LDSM.16.M88.4 R200, [R228+0x7400] ;  /* 0x00740000e4c8783b */ /* 0x000eee0000000200 */
[----:B------:R-:W-:Y:S08]  /*bb30*/  HMMA.16816.F32.BF16 R64, R20, R214, R64 ;  /* 0x000000d61440723c */ /* 0x000ff00000041840 */
[----:B-1----:R-:W-:Y:S08]  /*bb40*/  HMMA.16816.F32.BF16 R24, R8, R28, R24 ;  /* 0x0000001c0818723c */ /* 0x002ff00000041818 */
[----:B------:R-:W-:Y:S08]  /*bb50*/  HMMA.16816.F32.BF16 R164, R168, R214, R164 ;  /* 0x000000d6a8a4723c */ /* 0x000ff000000418a4 */
        /* <DEDUP_REMOVED lines=9> */
[C---:B------:R-:W-:Y:S01]  /*bbf0*/  HMMA.16816.F32.BF16 R172, R208.reuse, R198, R172 ;  /* 0x000000c6d0ac723c */ /* 0x040fe200000418ac */
[----:B------:R-:W-:Y:S07]  /*bc00*/  MUFU.TANH R196, R25 ;  /* 0x0000001900c47308 */ /* 0x000fee0000002400 */
[----:B------:R-:W-:Y:S01]  /*bc10*/  HMMA.16816.F32.BF16 R188, R208, R206, R188 ;  /* 0x000000ced0bc723c */ /* 0x000fe200000418bc */
[----:B------:R4:W-:Y:S07]  /*bc20*/  MUFU.TANH R198, R27 ;  /* 0x0000001b00c67308 */ /* 0x0009ee0000002400 */
[-C--:B------:R-:W-:Y:S08]  /*bc30*/  HMMA.16816.F32.BF16 R64, R16, R38.reuse, R64 ;  /* 0x000000261040723c */ /* 0x080ff00000041840 */
[----:B------:R-:W-:Y:S01]  /*bc40*/  HMMA.16816.F32.BF16 R164, R12, R38, R164 ;  /* 0x000000260ca4723c */ /* 0x000fe200000418a4 */
[----:B------:R-:W-:Y:S04]  /*bc50*/  LDSM.16.M88.4 R36, [R241+0x8400] ;  /* 0x00840000f124783b */ /* 0x000fe80000000200 */
[----:B----4-:R-:W4:Y:S03]  /*bc60*/  LDSM.16.M88.4 R24, [R240+0x8400] ;  /* 0x00840000f018783b */ /* 0x010f260000000200 */
[----:B--2---:R-:W-:Y:S08]  /*bc70*/  HMMA.16816.F32.BF16 R32, R4, R28, R32 ;  /* 0x0000001c0420723c */ /* 0x004ff00000041820 */
        /* <DEDUP_REMOVED lines=8> */
[----:B------:R-:W-:-:S04]  /*bd00*/  FMUL.FTZ R64, R64, UR4 ;  /* 0x0000000440407c20 */ /* 0x000fc80008410000 */
[----:B------:R-:W-:Y:S01]  /*bd10*/  MUFU.TANH R199, R33 ;  /* 0x0000002100c77308 */ /* 0x000fe20000002400 */
[----:B------:R-:W-:Y:S01]  /*bd20*/  HMMA.16816.F32.BF16 R164, R4, R30, R164 ;  /* 0x0000001e04a4723c */ /* 0x000fe200000418a4 */
[----:B------:R-:W2:Y:S06]  /*bd30*/  LDSM.16.M88.4 R28, [R228+0x7800] ;  /* 0x00780000e41c783b */ /* 0x000eac0000000200 */
[----:B------:R-:W3:Y:S01]  /*bd40*/  MUFU.TANH R208, R34 ;  /* 0x0000002200d07308 */ /* 0x000ee20000002400 */
[-C--:B------:R-:W-:Y:S07]  /*bd50*/  HMMA.16816.F32.BF16 R56, R168, R202.reuse, R56 ;  /* 0x000000caa838723c */ /* 0x080fee0000041838 */
[----:B------:R5:W3:Y:S01]  /*bd60*/  MUFU.TANH R207, R35 ;  /* 0x0000002300cf7308 */ /* 0x000ae20000002400 */
[----:B------:R-:W-:Y:S03]  /*bd70*/  HMMA.16816.F32.BF16 R188, R20, R202, R188 ;  /* 0x000000ca14bc723c */ /* 0x000fe600000418bc */
[----:B------:R-:W-:Y:S01]  /*bd80*/  FMUL.FTZ R164, R164, UR4 ;  /* 0x00000004a4a47c20 */ /* 0x000fe20008410000 */
[----:B------:R-:W-:-:S03]  /*bd90*/  FMUL.FTZ R166, R166, UR4 ;  /* 0x00000004a6a67c20 */ /* 0x000fc60008410000 */
[----:B------:R1:W3:Y:S01]  /*bda0*/  MUFU.TANH R200, R64 ;  /* 0x0000004000c87308 */ /* 0x0002e20000002400 */
[-C--:B----4-:R-:W-:Y:S07]  /*bdb0*/  HMMA.16816.F32.BF16 R192, R16, R24.reuse, R192 ;  /* 0x0000001810c0723c */ /* 0x090fee00000418c0 */
[----:B------:R-:W4:Y:S01]  /*bdc0*/  MUFU.TANH R164, R164 ;  /* 0x000000a400a47308 */ /* 0x000f220000002400 */
[----:B------:R-:W-:Y:S01]  /*bdd0*/  HMMA.16816.F32.BF16 R60, R12, R24, R60 ;  /* 0x000000180c3c723c */ /* 0x000fe2000004183c */
[----:B-----5:R5:W3:Y:S06]  /*bde0*/  LDSM.16.M88.4 R32, [R228+0x7c00] ;  /* 0x007c0000e420783b */ /* 0x020aec0000000200 */
[----:B------:R4:W-:Y:S01]  /*bdf0*/  MUFU.TANH R201, R166 ;  /* 0x000000a600c97308 */ /* 0x0009e20000002400 */
[----:B------:R-:W-:Y:S01]  /*be00*/  HMMA.16816.F32.BF16 R188, R16, R26, R188 ;  /* 0x0000001a10bc723c */ /* 0x000fe200000418bc */
[----:B-1----:R-:W-:Y:S01]  /*be10*/  FMUL.FTZ R64, R65, UR4 ;  /* 0x0000000441407c20 */ /* 0x002fe20008410000 */
[----:B------:R-:W-:Y:S01]  /*be20*/  FMUL.FTZ R65, R66, UR4 ;  /* 0x0000000442417c20 */ /* 0x000fe20008410000 */
[----:B------:R-:W-:Y:S01]  /*be30*/  FMUL.FTZ R66, R67, UR4 ;  /* 0x0000000443427c20 */ /* 0x000fe20008410000 */
[----:B------:R-:W-:-:S03]  /*be40*/  FMUL.FTZ R67, R165, UR4 ;  /* 0x00000004a5437c20 */ /* 0x000fc60008410000 */
[----:B------:R-:W-:Y:S01]  /*be50*/  MUFU.TANH R64, R64 ;  /* 0x0000004000407308 */ /* 0x000fe20000002400 */
[----:B------:R-:W-:Y:S01]  /*be60*/  HMMA.16816.F32.BF16 R56, R12, R26, R56 ;  /* 0x0000001a0c38723c */ /* 0x000fe20000041838 */
[----:B------:R-:W1:Y:S06]  /*be70*/  LDSM.16.M88.4 R24, [R240+0x8800] ;  /* 0x00880000f018783b */ /* 0x000e6c0000000200 */
[----:B------:R-:W4:Y:S01]  /*be80*/  MUFU.TANH R65, R65 ;  /* 0x0000004100417308 */ /* 0x000f220000002400 */
[----:B--2---:R-:W-:Y:S01]  /*be90*/  HMMA.16816.F32.BF16 R184, R20, R28, R184 ;  /* 0x0000001c14b8723c */ /* 0x004fe200000418b8 */
[----:B-----5:R-:W-:-:S04]  /*bea0*/  SHF.L.U32 R228, R217, 0x1, RZ ;  /* 0x00000001d9e47819 */ /* 0x020fc800000006ff */
[----:B------:R-:W-:Y:S02]  /*beb0*/  LOP3.LUT R228, R228, 0x6, RZ, 0xc0, !PT ;  /* 0x00000006e4e47812 */ /* 0x000fe400078ec0ff */
[----:B------:R-:W-:Y:S01]  /*bec0*/  MUFU.TANH R66, R66 ;  /* 0x0000004200427308 */ /* 0x000fe20000002400 */
[----:B------:R-:W-:Y:S01]  /*bed0*/  HMMA.16816.F32.BF16 R52, R168, R28, R52 ;  /* 0x0000001ca834723c */ /* 0x000fe20000041834 */
[----:B------:R-:W-:-:S04]  /*bee0*/  IMAD.U32 R28, RZ, RZ, UR20 ;  /* 0x00000014ff1c7e24 */ /* 0x000fc8000f8e00ff */
[----:B------:R-:W-:Y:S02]  /*bef0*/  IMAD R28, R28, 0x40, R228 ;  /* 0x000000401c1c7824 */ /* 0x000fe400078e02e4 */
[----:B------:R-:W-:Y:S01]  /*bf00*/  MUFU.TANH R67, R67 ;  /* 0x0000004300437308 */ /* 0x000fe20000002400 */
[C---:B------:R-:W-:Y:S08]  /*bf10*/  HMMA.16816.F32.BF16 R48, R168.reuse, R30, R48 ;  /* 0x0000001ea830723c */ /* 0x040ff00000041830 */
[C---:B---3--:R-:W-:Y:S08]  /*bf20*/  HMMA.16816.F32.BF16 R44, R168.reuse, R32, R44 ;  /* 0x00000020a82c723c */ /* 0x048ff0000004182c */
[----:B------:R-:W-:Y:S01]  /*bf30*/  HMMA.16816.F32.BF16 R168, R168, R34, R40 ;  /* 0x00000022a8a8723c */ /* 0x000fe20000041828 */
[----:B------:R-:W2:Y:S07]  /*bf40*/  LDSM.16.M88.4 R40, [R241+0x8800] ;  /* 0x00880000f128783b */ /* 0x000eae0000000200 */
[----:B------:R-:W-:Y:S08]  /*bf50*/  HMMA.16816.F32.BF16 R56, R4, R38, R56 ;  /* 0x000000260438723c */ /* 0x000ff00000041838 */
[-C--:B-1----:R-:W-:Y:S08]  /*bf60*/  HMMA.16816.F32.BF16 R184, R16, R24.reuse, R184 ;  /* 0x0000001810b8723c */ /* 0x082ff000000418b8 */
[----:B------:R-:W-:Y:S01]  /*bf70*/  HMMA.16816.F32.BF16 R52, R12, R24, R52 ;  /* 0x000000180c34723c */ /* 0x000fe20000041834 */
[----:B------:R-:W-:-:S02]  /*bf80*/  VIADD R25, R28, 0xffffff40 ;  /* 0xffffff401c197836 */ /* 0x000fc40000000000 */
[----:B------:R-:W-:Y:S01]  /*bf90*/  FMUL.FTZ R56, R56, UR4 ;  /* 0x0000000438387c20 */ /* 0x000fe20008410000 */
[----:B------:R-:W-:Y:S01]  /*bfa0*/  FMUL.FTZ R59, R59, UR4 ;  /* 0x000000043b3b7c20 */ /* 0x000fe20008410000 */
[----:B------:R-:W-:Y:S01]  /*bfb0*/  FMUL.FTZ R58, R58, UR4 ;  /* 0x000000043a3a7c20 */ /* 0x000fe20008410000 */
[----:B------:R-:W-:Y:S01]  /*bfc0*/  I2FP.F32.U32 R24, R25 ;  /* 0x0000001900187245 */ /* 0x000fe20000201000 */
[----:B------:R-:W-:Y:S01]  /*bfd0*/  FMUL.FTZ R57, R57, UR4 ;  /* 0x0000000439397c20 */ /* 0x000fe20008410000 */
[----:B------:R-:W-:Y:S01]  /*bfe0*/  HMMA.16816.F32.BF16 R188, R8, R38, R188 ;  /* 0x0000002608bc723c */ /* 0x000fe200000418bc */
[C---:B------:R-:W-:Y:S02]  /*bff0*/  ISETP.GE.AND P0, PT, R25.reuse, R216, PT ;  /* 0x000000d81900720c */ /* 0x040fe40003f06270 */
[C---:B------:R-:W-:Y:S01]  /*c000*/  FFMA.FTZ R197, R24.reuse, UR5, R197 ;  /* 0x0000000518c57c23 */ /* 0x040fe200080100c5 */
[C---:B------:R-:W-:Y:S01]  /*c010*/  ISETP.GE.AND P5, PT, R25.reuse, R3, PT ;  /* 0x000000031900720c */ /* 0x040fe20003fa6270 */
[----:B------:R-:W-:Y:S01]  /*c020*/  FFMA.FTZ R29, R24, UR5, R208 ;  /* 0x00000005181d7c23 */ /* 0x000fe200080100d0 */
[----:B------:R-:W-:Y:S01]  /*c030*/  ISETP.GE.AND P1, PT, R25, R2, PT ;  /* 0x000000021900720c */ /* 0x000fe20003f26270 */
[----:B------:R-:W-:Y:S01]  /*c040*/  MUFU.TANH R58, R58 ;  /* 0x0000003a003a7308 */ /* 0x000fe20000002400 */
[----:B------:R-:W-:Y:S01]  /*c050*/  HMMA.16816.F32.BF16 R60, R4, R36, R60 ;  /* 0x00000024043c723c */ /* 0x000fe2000004183c */
[----:B------:R-:W-:-:S02]  /*c060*/  FSEL R205, R197, -INF , !P0 ;  /* 0xff800000c5cd7808 */ /* 0x000fc40004000000 */
[----:B------:R-:W-:Y:S01]  /*c070*/  ISETP.GE.AND P0, PT, R25, R0, PT ;  /* 0x000000001900720c */ /* 0x000fe20003f06270 */
[----:B------:R-:W-:-:S03]  /*c080*/  VIADD R25, R28, 0xffffff41 ;  /* 0xffffff411c197836 */ /* 0x000fc60000000000 */
[----:B------:R-:W-:Y:S01]  /*c090*/  FSEL R29, R29, -INF , !P0 ;  /* 0xff8000001d1d7808 */ /* 0x000fe20004000000 */
[----:B------:R-:W-:Y:S01]  /*c0a0*/  HMMA.16816.F32.BF16 R192, R8, R36, R192 ;  /* 0x0000002408c0723c */ /* 0x000fe200000418c0 */
[----:B------:R-:W-:Y:S01]  /*c0b0*/  ISETP.GE.AND P0, PT, R25, R2, PT ;  /* 0x000000021900720c */ /* 0x000fe20003f06270 */
[----:B------:R-:W-:Y:S01]  /*c0c0*/  FMUL.FTZ R37, R167, UR4 ;  /* 0x00000004a7257c20 */ /* 0x000fe20008410000 */
[----:B------:R-:W-:Y:S01]  /*c0d0*/  FMUL.FTZ R39, R189, UR4 ;  /* 0x00000004bd277c20 */ /* 0x000fe20008410000 */
[----:B------:R-:W-:Y:S01]  /*c0e0*/  FMUL.FTZ R189, R190, UR4 ;  /* 0x00000004bebd7c20 */ /* 0x000fe20008410000 */
[----:B------:R-:W-:Y:S03]  /*c0f0*/  MUFU.TANH R57, R57 ;  /* 0x0000003900397308 */ /* 0x000fe60000002400 */
[----:B------:R-:W-:Y:S01]  /*c100*/  HMMA.16816.F32.BF16 R180, R20, R30, R180 ;  /* 0x0000001e14b4723c */ /* 0x000fe200000418b4 */
[----:B------:R-:W-:Y:S01]  /*c110*/  I2FP.F32.U32 R31, R25 ;  /* 0x00000019001f7245 */ /* 0x000fe20000201000 */
[----:B------:R-:W-:Y:S01]  /*c120*/  FFMA.FTZ R30, R24, UR5, R206 ;  /* 0x00000005181e7c23 */ /* 0x000fe200080100ce */
[----:B------:R-:W-:Y:S01]  /*c130*/  FMUL.FTZ R62, R62, UR4 ;  /* 0x000000043e3e7c20 */ /* 0x000fe20008410000 */
[----:B------:R-:W-:Y:S01]  /*c140*/  FMUL.FTZ R60, R60, UR4 ;  /* 0x000000043c3c7c20 */ /* 0x000fe20008410000 */
[----:B------:R1:W-:Y:S01]  /*c150*/  MUFU.TANH R190, R56 ;  /* 0x0000003800be7308 */ /* 0x0003e20000002400 */
[----:B------:R-:W-:Y:S01]  /*c160*/  FFMA.FTZ R196, R31, UR5, R196 ;  /* 0x000000051fc47c23 */ /* 0x000fe200080100c4 */
[----:B------:R-:W-:Y:S01]  /*c170*/  FSEL R30, R30, -INF , !P1 ;  /* 0xff8000001e1e7808 */ /* 0x000fe20004800000 */
[-C--:B--2---:R-:W-:Y:S01]  /*c180*/  HMMA.16816.F32.BF16 R52, R4, R40.reuse, R52 ;  /* 0x000000280434723c */ /* 0x084fe20000041834 */
[----:B------:R-:W-:Y:S01]  /*c190*/  ISETP.GE.AND P1, PT, R25, R3, PT ;  /* 0x000000031900720c */ /* 0x000fe20003f26270 */
[----:B------:R-:W-:Y:S01]  /*c1a0*/  FFMA.FTZ R38, R31, UR5, R199 ;  /* 0x000000051f267c23 */ /* 0x000fe200080100c7 */
[----:B------:R-:W-:Y:S01]  /*c1b0*/  FMUL.FTZ R167, R194, UR4 ;  /* 0x00000004c2a77c20 */ /* 0x000fe20008410000 */
[----:B----4-:R-:W-:Y:S01]  /*c1c0*/  FMUL.FTZ R166, R192, UR4 ;  /* 0x00000004c0a67c20 */ /* 0x010fe20008410000 */
[----:B------:R2:W-:Y:S01]  /*c1d0*/  MUFU.TANH R194, R62 ;  /* 0x0000003e00c27308 */ /* 0x0005e20000002400 */
[----:B------:R-:W-:Y:S01]  /*c1e0*/  FMUL.FTZ R36, R193, UR4 ;  /* 0x00000004c1247c20 */ /* 0x000fe20008410000 */
[----:B------:R-:W-:Y:S01]  /*c1f0*/  FSEL R38, R38, -INF , !P0 ;  /* 0xff80000026267808 */ /* 0x000fe20004000000 */
[----:B------:R-:W-:Y:S01]  /*c200*/  HMMA.16816.F32.BF16 R184, R8, R40, R184 ;  /* 0x0000002808b8723c */ /* 0x000fe200000418b8 */
[----:B------:R-:W-:-:S04]  /*c210*/  FMUL.FTZ R165, R195, UR4 ;  /* 0x00000004c3a57c20 */ /* 0x000fc80008410000 */
[----:B------:R-:W-:Y:S01]  /*c220*/  MUFU.TANH R37, R37 ;  /* 0x0000002500257308 */ /* 0x000fe20000002400 */
[----:B-1----:R-:W-:Y:S02]  /*c230*/  FFMA.FTZ R56, R24, UR5, R204 ;  /* 0x0000000518387c23 */ /* 0x002fe400080100cc */
[----:B------:R-:W-:Y:S03]  /*c240*/  HMMA.16816.F32.BF16 R176, R20, R32, R176 ;  /* 0x0000002014b0723c */ /* 0x000fe600000418b0 */
[----:B------:R-:W-:Y:S01]  /*c250*/  FMUL.FTZ R53, R53, UR4 ;  /* 0x0000000435357c20 */ /* 0x000fe20008410000 */
[----:B------:R-:W-:Y:S01]  /*c260*/  FSEL R56, R56, -INF , !P5 ;  /* 0xff80000038387808 */ /* 0x000fe20006800000 */
[----:B------:R-:W1:Y:S01]  /*c270*/  MUFU.TANH R166, R166 ;  /* 0x000000a600a67308 */ /* 0x000e620000002400 */
[----:B------:R-:W-:Y:S01]  /*c280*/  ISETP.GE.AND P5, PT, R25, R216, PT ;  /* 0x000000d81900720c */ /* 0x000fe20003fa6270 */
[C---:B--2---:R-:W-:Y:S01]  /*c290*/  FFMA.FTZ R62, R31.reuse, UR5, R198 ;  /* 0x000000051f3e7c23 */ /* 0x044fe200080100c6 */
[----:B------:R-:W-:Y:S01]  /*c2a0*/  FFMA.FTZ R31, R31, UR5, R207 ;  /* 0x000000051f1f7c23 */ /* 0x000fe200080100cf */
[-C--:B------:R-:W-:Y:S01]  /*c2b0*/  HMMA.16816.F32.BF16 R180, R16, R26.reuse, R180 ;  /* 0x0000001a10b4723c */ /* 0x080fe200000418b4 */
[----:B------:R-:W-:Y:S01]  /*c2c0*/  FSEL R206, R196, -INF , !P5 ;  /* 0xff800000c4ce7808 */ /* 0x000fe20006800000 */
[----:B------:R-:W-:Y:S01]  /*c2d0*/  FMUL.FTZ R33, R185, UR4 ;  /* 0x00000004b9217c20 */ /* 0x000fe20008410000 */
[----:B------:R-:W-:Y:S01]  /*c2e0*/  ISETP.GE.AND P5, PT, R25, R0, PT ;  /* 0x000000001900720c */ /* 0x000fe20003fa6270 */
[C---:B------:R-:W-:Y:S01]  /*c2f0*/  VIADD R185, R28.reuse, 0xffffff49 ;  /* 0xffffff491cb97836 */ /* 0x040fe20000000000 */
[----:B------:R-:W-:Y:S01]  /*c300*/  IADD3 R25, PT, PT, R28, -0xb8, RZ ;  /* 0xffffff481c197810 */ /* 0x000fe20007ffe0ff */
[----:B------:R-:W2:Y:S01]  /*c310*/  MUFU.TANH R167, R167 ;  /* 0x000000a700a77308 */ /* 0x000ea20000002400 */
[----:B------:R-:W-:Y:S01]  /*c320*/  FSEL R62, R62, -INF , !P1 ;  /* 0xff8000003e3e7808 */ /* 0x000fe20004800000 */
[----:B------:R-:W-:Y:S01]  /*c330*/  HMMA.16816.F32.BF16 R48, R12, R26, R48 ;  /* 0x0000001a0c30723c */ /* 0x000fe20000041830 */
[----:B------:R-:W-:Y:S01]  /*c340*/  I2FP.F32.U32 R24, R25 ;  /* 0x0000001900187245 */ /* 0x000fe20000201000 */
[----:B------:R-:W-:Y:S01]  /*c350*/  FMUL.FTZ R41, R187, UR4 ;  /* 0x00000004bb297c20 */ /* 0x000fe20008410000 */
[----:B------:R-:W-:Y:S01]  /*c360*/  ISETP.GE.AND P1, PT, R25, R216, PT ;  /* 0x000000d81900720c */ /* 0x000fe20003f26270 */
[----:B------:R-:W-:Y:S01]  /*c370*/  FMUL.FTZ R54, R54, UR4 ;  /* 0x0000000436367c20 */ /* 0x000fe20008410000 */
[----:B------:R-:W-:Y:S01]  /*c380*/  FSEL R31, R31, -INF , !P5 ;  /* 0xff8000001f1f7808 */ /* 0x000fe20006800000 */
[C---:B------:R-:W-:Y:S01]  /*c390*/  FFMA.FTZ R200, R24.reuse, UR5, R200 ;  /* 0x0000000518c87c23 */ /* 0x040fe200080100c8 */
[C---:B------:R-:W-:Y:S01]  /*c3a0*/  ISETP.GE.AND P0, PT, R25.reuse, R3, PT ;  /* 0x000000031900720c */ /* 0x040fe20003f06270 */
[C---:B------:R-:W-:Y:S01]  /*c3b0*/  FFMA.FTZ R40, R24.reuse, UR5, R164 ;  /* 0x0000000518287c23 */ /* 0x040fe200080100a4 */
[C---:B------:R-:W-:Y:S01]  /*c3c0*/  ISETP.GE.AND P5, PT, R25.reuse, R2, PT ;  /* 0x000000021900720c */ /* 0x040fe20003fa6270 */
[----:B------:R-:W-:Y:S01]  /*c3d0*/  FFMA.FTZ R65, R24, UR5, R65 ;  /* 0x0000000518417c23 */ /* 0x000fe20008010041 */
[----:B------:R-:W-:Y:S01]  /*c3e0*/  FSEL R207, R200, -INF , !P1 ;  /* 0xff800000c8cf7808 */ /* 0x000fe20004800000 */
[----:B------:R-:W3:Y:S01]  /*c3f0*/  MUFU.TANH R192, R60 ;  /* 0x0000003c00c07308 */ /* 0x000ee20000002400 */
[----:B------:R-:W-:Y:S01]  /*c400*/  ISETP.GE.AND P1, PT, R25, R0, PT ;  /* 0x000000001900720c */ /* 0x000fe20003f26270 */
[----:B------:R-:W-:Y:S01]  /*c410*/  FMUL.FTZ R25, R52, UR4 ;  /* 0x0000000434197c20 */ /* 0x000fe20008410000 */
[----:B------:R-:W-:Y:S01]  /*c420*/  FFMA.FTZ R52, R24, UR5, R201 ;  /* 0x0000000518347c23 */ /* 0x000fe200080100c9 */
[----:B------:R-:W-:Y:S01]  /*c430*/  HMMA.16816.F32.BF16 R172, R20, R34, R172 ;  /* 0x0000002214ac723c */ /* 0x000fe200000418ac */
[----:B------:R-:W-:Y:S01]  /*c440*/  VIADD R21, R28, 0xffffff50 ;  /* 0xffffff501c157836 */ /* 0x000fe20000000000 */
[----:B------:R-:W-:Y:S01]  /*c450*/  FSEL R65, R65, -INF , !P0 ;  /* 0xff80000041417808 */ /* 0x000fe20004000000 */
[----:B------:R-:W-:Y:S01]  /*c460*/  FMUL.FTZ R34, R55, UR4 ;  /* 0x0000000437227c20 */ /* 0x000fe20008410000 */
[----:B------:R4:W-:Y:S01]  /*c470*/  MUFU.TANH R164, R25 ;  /* 0x0000001900a47308 */ /* 0x0009e20000002400 */
[----:B------:R-:W-:Y:S01]  /*c480*/  FSEL R40, R40, -INF , !P5 ;  /* 0xff80000028287808 */ /* 0x000fe20006800000 */
[----:B------:R-:W-:Y:S01]  /*c490*/  FMUL.FTZ R186, R186, UR4 ;  /* 0x00000004baba7c20 */ /* 0x000fe20008410000 */
[----:B------:R-:W-:Y:S01]  /*c4a0*/  I2FP.F32.U32 R20, R21 ;  /* 0x0000001500147245 */ /* 0x000fe20000201000 */
[----:B------:R-:W-:Y:S01]  /*c4b0*/  HMMA.16816.F32.BF16 R180, R8, R42, R180 ;  /* 0x0000002a08b4723c */ /* 0x000fe200000418b4 */
[----:B------:R-:W-:-:S02]  /*c4c0*/  ISETP.GE.AND P0, PT, R185, R216, PT ;  /* 0x000000d8b900720c */ /* 0x000fc40003f06270 */
[C---:B------:R-:W-:Y:S01]  /*c4d0*/  ISETP.GE.AND P5, PT, R185.reuse, R3, PT ;  /* 0x00000003b900720c */ /* 0x040fe20003fa6270 */
[----:B------:R5:W-:Y:S01]  /*c4e0*/  MUFU.TANH R32, R59 ;  /* 0x0000003b00207308 */ /* 0x000be20000002400 */
[----:B------:R-:W-:Y:S01]  /*c4f0*/  FSEL R52, R52, -INF , !P1 ;  /* 0xff80000034347808 */ /* 0x000fe20004800000 */
[C---:B-1----:R-:W-:Y:S01]  /*c500*/  FFMA.FTZ R166, R20.reuse, UR5, R166 ;  /* 0x0000000514a67c23 */ /* 0x042fe200080100a6 */
[----:B------:R-:W-:Y:S01]  /*c510*/  ISETP.GE.AND P1, PT, R185, R2, PT ;  /* 0x00000002b900720c */ /* 0x000fe20003f26270 */
[C---:B--2---:R-:W-:Y:S01]  /*c520*/  FFMA.FTZ R167, R20.reuse, UR5, R167 ;  /* 0x0000000514a77c23 */ /* 0x044fe200080100a7 */
[----:B---3--:R-:W-:Y:S01]  /*c530*/  FFMA.FTZ R192, R20, UR5, R192 ;  /* 0x0000000514c07c23 */ /* 0x008fe200080100c0 */
[----:B------:R-:W-:Y:S01]  /*c540*/  FMUL.FTZ R60, R61, UR4 ;  /* 0x000000043d3c7c20 */ /* 0x000fe20008410000 */
[----:B------:R-:W-:Y:S01]  /*c550*/  HMMA.16816.F32.BF16 R48, R4, R42, R48 ;  /* 0x0000002a0430723c */ /* 0x000fe20000041830 */
[----:B------:R-:W1:Y:S01]  /*c560*/  MUFU.TANH R36, R36 ;  /* 0x0000002400247308 */ /* 0x000e620000002400 */
[----:B------:R-:W-:Y:S01]  /*c570*/  VIADD R43, R28, 0xffffff51 ;  /* 0xffffff511c2b7836 */ /* 0x000fe20000000000 */
[----:B----4-:R-:W2:Y:S01]  /*c580*/  LDSM.16.M88.4 R24, [R240+0x8c00] ;  /* 0x008c0000f018783b */ /* 0x010ea20000000200 */
[----:B------:R-:W-:Y:S01]  /*c590*/  FMUL.FTZ R61, R63, UR4 ;  /* 0x000000043f3d7c20 */ /* 0x000fe20008410000 */
[----:B------:R-:W-:Y:S01]  /*c5a0*/  FMUL.FTZ R63, R188, UR4 ;  /* 0x00000004bc3f7c20 */ /* 0x000fe20008410000 */
[----:B------:R-:W-:Y:S01]  /*c5b0*/  FMUL.FTZ R188, R191, UR4 ;  /* 0x00000004bfbc7c20 */ /* 0x000fe20008410000 */
[----:B------:R-:W-:Y:S01]  /*c5c0*/  I2FP.F32.U32 R42, R43 ;  /* 0x0000002b002a7245 */ /* 0x000fe20000201000 */
[----:B------:R-:W-:Y:S01]  /*c5d0*/  FMUL.FTZ R35, R181, UR4 ;  /* 0x00000004b5237c20 */ /* 0x000fe20008410000 */
[----:B------:R-:W3:Y:S01]  /*c5e0*/  MUFU.TANH R60, R60 ;  /* 0x0000003c003c7308 */ /* 0x000ee20000002400 */
[----:B------:R-:W-:Y:S01]  /*c5f0*/  FMUL.FTZ R183, R183, UR4 ;  /* 0x00000004b7b77c20 */ /* 0x000fe20008410000 */
[----:B-----5:R-:W-:Y:S01]  /*c600*/  FMUL.FTZ R59, R184, UR4 ;  /* 0x00000004b83b7c20 */ /* 0x020fe20008410000 */
[----:B------:R-:W-:Y:S01]  /*c610*/  I2FP.F32.U32 R184, R185 ;  /* 0x000000b900b87245 */ /* 0x000fe20000201000 */
[----:B------:R-:W-:-:S04]  /*c620*/  FMUL.FTZ R182, R182, UR4 ;  /* 0x00000004b6b67c20 */ /* 0x000fc80008410000 */
[C---:B------:R-:W-:Y:S01]  /*c630*/  FFMA.FTZ R187, R184.reuse, UR5, R64 ;  /* 0x00000005b8bb7c23 */ /* 0x040fe20008010040 */
[C---:B------:R-:W-:Y:S01]  /*c640*/  FFMA.FTZ R66, R184.reuse, UR5, R66 ;  /* 0x00000005b8427c23 */ /* 0x040fe20008010042 */
[----:B------:R4:W-:Y:S01]  /*c650*/  MUFU.TANH R64, R53 ;  /* 0x0000003500407308 */ /* 0x0009e20000002400 */
[C---:B------:R-:W-:Y:S01]  /*c660*/  FFMA.FTZ R55, R184.reuse, UR5, R67 ;  /* 0x00000005b8377c23 */ /* 0x040fe20008010043 */
[----:B------:R-:W-:Y:S01]  /*c670*/  FFMA.FTZ R37, R184, UR5, R37 ;  /* 0x00000005b8257c23 */ /* 0x000fe20008010025 */
[----:B------:R-:W-:Y:S01]  /*c680*/  FFMA.FTZ R184, R20, UR5, R194 ;  /* 0x0000000514b87c23 */ /* 0x000fe200080100c2 */
[----:B------:R-:W-:Y:S01]  /*c690*/  FSEL R67, R66, -INF , !P5 ;  /* 0xff80000042437808 */ /* 0x000fe20006800000 */
[----:B-1----:R-:W-:Y:S01]  /*c6a0*/  FFMA.FTZ R194, R42, UR5, R36 ;  /* 0x000000052ac27c23 */ /* 0x002fe20008010024 */
[----:B------:R-:W-:Y:S01]  /*c6b0*/  ISETP.GE.AND P5, PT, R21, R216, PT ;  /* 0x000000d81500720c */ /* 0x000fe20003fa6270 */
[----:B------:R-:W-:Y:S01]  /*c6c0*/  FMUL.FTZ R51, R51, UR4 ;  /* 0x0000000433337c20 */ /* 0x000fe20008410000 */
[----:B------:R-:W-:Y:S01]  /*c6d0*/  FSEL R55, R55, -INF , !P1 ;  /* 0xff80000037377808 */ /* 0x000fe20004800000 */
[----:B------:R-:W1:Y:S01]  /*c6e0*/  MUFU.TANH R165, R165 ;  /* 0x000000a500a57308 */ /* 0x000e620000002400 */
[----:B------:R-:W-:Y:S01]  /*c6f0*/  FSEL R193, R166, -INF , !P5 ;  /* 0xff800000a6c17808 */ /* 0x000fe20006800000 */
[----:B---3--:R-:W-:Y:S01]  /*c700*/  FFMA.FTZ R60, R42, UR5, R60 ;  /* 0x000000052a3c7c23 */ /* 0x008fe2000801003c */
[----:B------:R-:W-:-:S02]  /*c710*/  ISETP.GE.AND P1, PT, R21, R3, PT ;  /* 0x000000031500720c */ /* 0x000fc40003f26270 */
[-C--:B------:R-:W-:Y:S02]  /*c720*/  ISETP.GE.AND P5, PT, R21, R0.reuse, PT ;  /* 0x000000001500720c */ /* 0x080fe40003fa6270 */
[----:B------:R-:W-:Y:S01]  /*c730*/  FSEL R195, R167, -INF , !P1 ;  /* 0xff800000a7c37808 */ /* 0x000fe20004800000 */
[----:B------:R-:W3:Y:S01]  /*c740*/  MUFU.TANH R61, R61 ;  /* 0x0000003d003d7308 */ /* 0x000ee20000002400 */
[----:B----4-:R-:W-:Y:S02]  /*c750*/  FSEL R53, R187, -INF , !P0 ;  /* 0xff800000bb357808 */ /* 0x010fe40004000000 */
[----:B------:R-:W-:Y:S02]  /*c760*/  ISETP.GE.AND P0, PT, R185, R0, PT ;  /* 0x00000000b900720c */ /* 0x000fe40003f06270 */
[----:B------:R-:W-:Y:S01]  /*c770*/  ISETP.GE.AND P1, PT, R43, R216, PT ;  /* 0x000000d82b00720c */ /* 0x000fe20003f26270 */
[----:B--2---:R-:W-:Y:S02]  /*c780*/  HMMA.16816.F32.BF16 R176, R16, R24, R176 ;  /* 0x0000001810b0723c */ /* 0x004fe400000418b0 */
[----:B------:R2:W-:Y:S01]  /*c790*/  MUFU.TANH R187, R54 ;  /* 0x0000003600bb7308 */ /* 0x0005e20000002400 */
[----:B------:R-:W-:Y:S01]  /*c7a0*/  FSEL R184, R184, -INF , !P5 ;  /* 0xff800000b8b87808 */ /* 0x000fe20006800000 */
[----:B-1----:R-:W-:Y:S01]  /*c7b0*/  FFMA.FTZ R165, R42, UR5, R165 ;  /* 0x000000052aa57c23 */ /* 0x002fe200080100a5 */
[----:B------:R-:W-:-:S02]  /*c7c0*/  FSEL R194, R194, -INF , !P1 ;  /* 0xff800000c2c27808 */ /* 0x000fc40004800000 */
[C---:B------:R-:W-:Y:S02]  /*c7d0*/  ISETP.GE.AND P5, PT, R43.reuse, R2, PT ;  /* 0x000000022b00720c */ /* 0x040fe40003fa6270 */
[----:B------:R-:W-:Y:S01]  /*c7e0*/  ISETP.GE.AND P1, PT, R43, R0, PT ;  /* 0x000000002b00720c */ /* 0x000fe20003f26270 */
[----:B------:R-:W-:Y:S01]  /*c7f0*/  MUFU.TANH R189, R189 ;  /* 0x000000bd00bd7308 */ /* 0x000fe20000002400 */
[----:B------:R-:W-:Y:S01]  /*c800*/  HMMA.16816.F32.BF16 R44, R12, R24, R44 ;  /* 0x000000180c2c723c */ /* 0x000fe2000004182c */
[----:B------:R-:W-:Y:S01]  /*c810*/  FMUL.FTZ R25, R49, UR4 ;  /* 0x0000000431197c20 */ /* 0x000fe20008410000 */
[----:B------:R-:W-:Y:S01]  /*c820*/  IADD3 R49, PT, PT, R28, -0xa7, RZ ;  /* 0xffffff591c317810 */ /* 0x000fe20007ffe0ff */
[----:B---3--:R-:W-:Y:S01]  /*c830*/  FFMA.FTZ R61, R42, UR5, R61 ;  /* 0x000000052a3d7c23 */ /* 0x008fe2000801003d */
[----:B------:R-:W-:Y:S01]  /*c840*/  FMUL.FTZ R42, R48, UR4 ;  /* 0x00000004302a7c20 */ /* 0x000fe20008410000 */
[----:B------:R-:W-:Y:S02]  /*c850*/  FSEL R202, R60, -INF , !P5 ;  /* 0xff8000003cca7808 */ /* 0x000fe40006800000 */
[----:B------:R-:W1:Y:S01]  /*c860*/  MUFU.TANH R39, R39 ;  /* 0x0000002700277308 */ /* 0x000e620000002400 */
[----:B------:R-:W-:Y:S01]  /*c870*/  I2FP.F32.U32 R48, R49 ;  /* 0x0000003100307245 */ /* 0x000fe20000201000 */
[-C--:B------:R-:W-:Y:S01]  /*c880*/  HMMA.16816.F32.BF16 R172, R16, R26.reuse, R172 ;  /* 0x0000001a10ac723c */ /* 0x080fe200000418ac */
[----:B--2---:R-:W-:Y:S01]  /*c890*/  FSEL R54, R37, -INF , !P0 ;  /* 0xff80000025367808 */ /* 0x004fe20004000000 */
[----:B------:R-:W-:Y:S01]  /*c8a0*/  FMUL.FTZ R37, R180, UR4 ;  /* 0x00000004b4257c20 */ /* 0x000fe20008410000 */
[----:B------:R-:W-:Y:S01]  /*c8b0*/  ISETP.GE.AND P0, PT, R21, R2, PT ;  /* 0x000000021500720c */ /* 0x000fe20003f06270 */
[----:B------:R-:W-:Y:S01]  /*c8c0*/  FFMA.FTZ R32, R48, UR5, R32 ;  /* 0x0000000530207c23 */ /* 0x000fe20008010020 */
[----:B------:R-:W2:Y:S01]  /*c8d0*/  LDSM.16.M88.4 R20, [R241+0x8c00] ;  /* 0x008c0000f114783b */ /* 0x000ea20000000200 */
[----:B------:R-:W3:Y:S01]  /*c8e0*/  MUFU.TANH R63, R63 ;  /* 0x0000003f003f7308 */ /* 0x000ee20000002400 */
[----:B------:R-:W-:Y:S01]  /*c8f0*/  FSEL R181, R192, -INF , !P0 ;  /* 0xff800000c0b57808 */ /* 0x000fe20004000000 */
[----:B------:R-:W-:Y:S01]  /*c900*/  FFMA.FTZ R57, R48, UR5, R57 ;  /* 0x0000000530397c23 */ /* 0x000fe20008010039 */
[----:B------:R-:W-:Y:S01]  /*c910*/  ISETP.GE.AND P0, PT, R43, R3, PT ;  /* 0x000000032b00720c */ /* 0x000fe20003f06270 */
[C---:B------:R-:W-:Y:S01]  /*c920*/  VIADD R43, R28.reuse, 0xffffff58 ;  /* 0xffffff581c2b7836 */ /* 0x040fe20000000000 */
[----:B------:R-:W-:Y:S01]  /*c930*/  HMMA.16816.F32.BF16 R12, R12, R26, R168 ;  /* 0x0000001a0c0c723c */ /* 0x000fe200000418a8 */
[----:B------:R-:W-:Y:S01]  /*c940*/  VIADD R27, R28, 0xffffff69 ;  /* 0xffffff691c1b7836 */ /* 0x000fe20000000000 */
[----:B------:R-:W-:Y:S01]  /*c950*/  FSEL R199, R165, -INF , !P0 ;  /* 0xff800000a5c77808 */ /* 0x000fe20004000000 */
[----:B------:R-:W4:Y:S01]  /*c960*/  MUFU.TANH R188, R188 ;  /* 0x000000bc00bc7308 */ /* 0x000f220000002400 */
[----:B------:R-:W-:Y:S01]  /*c970*/  I2FP.F32.U32 R66, R43 ;  /* 0x0000002b00427245 */ /* 0x000fe20000201000 */
[----:B-1----:R-:W-:Y:S01]  /*c980*/  FFMA.FTZ R39, R48, UR5, R39 ;  /* 0x0000000530277c23 */ /* 0x002fe20008010027 */
[----:B------:R-:W-:Y:S01]  /*c990*/  ISETP.GE.AND P5, PT, R43, R3, PT ;  /* 0x000000032b00720c */ /* 0x000fe20003fa6270 */
[----:B------:R-:W-:-:S04]  /*c9a0*/  DEPBAR.LE SB0, 0x0 ;  /* 0x000080000000791a */ /* 0x000fc80000000000 */
[C---:B------:R-:W-:Y:S01]  /*c9b0*/  FFMA.FTZ R189, R66.reuse, UR5, R189 ;  /* 0x0000000542bd7c23 */ /* 0x040fe200080100bd */
[----:B------:R-:W1:Y:S01]  /*c9c0*/  MUFU.TANH R59, R59 ;  /* 0x0000003b003b7308 */ /* 0x000e620000002400 */
[C---:B---3--:R-:W-:Y:S01]  /*c9d0*/  FFMA.FTZ R63, R66.reuse, UR5, R63 ;  /* 0x00000005423f7c23 */ /* 0x048fe2000801003f */
[-C--:B------:R-:W-:Y:S01]  /*c9e0*/  ISETP.GE.AND P0, PT, R43, R216.reuse, PT ;  /* 0x000000d82b00720c */ /* 0x080fe20003f06270 */
[C---:B------:R-:W-:Y:S01]  /*c9f0*/  FFMA.FTZ R190, R66.reuse, UR5, R190 ;  /* 0x0000000542be7c23 */ /* 0x040fe200080100be */
[----:B------:R-:W-:Y:S01]  /*ca00*/  FSEL R200, R189, -INF , !P5 ;  /* 0xff800000bdc87808 */ /* 0x000fe20006800000 */
[----:B------:R-:W-:Y:S01]  /*ca10*/  FFMA.FTZ R58, R66, UR5, R58 ;  /* 0x00000005423a7c23 */ /* 0x000fe2000801003a */
[----:B------:R-:W-:Y:S02]  /*ca20*/  ISETP.GE.AND P5, PT, R49, R216, PT ;  /* 0x000000d83100720c */ /* 0x000fe40003fa6270 */
[----:B------:R-:W-:Y:S01]  /*ca30*/  MUFU.TANH R186, R186 ;  /* 0x000000ba00ba7308 */ /* 0x000fe20000002400 */
[----:B------:R-:W-:Y:S01]  /*ca40*/  FSEL R196, R63, -INF , !P0 ;  /* 0xff8000003fc47808 */ /* 0x000fe20004000000 */
[----:B----4-:R-:W-:Y:S01]  /*ca50*/  FFMA.FTZ R188, R48, UR5, R188 ;  /* 0x0000000530bc7c23 */ /* 0x010fe200080100bc */
[----:B------:R-:W-:Y:S01]  /*ca60*/  FSEL R197, R39, -INF , !P5 ;  /* 0xff80000027c57808 */ /* 0x000fe20006800000 */
[----:B------:R-:W-:Y:S01]  /*ca70*/  VIADD R39, R28, 0xffffff60 ;  /* 0xffffff601c277836 */ /* 0x000fe20000000000 */
[----:B------:R-:W-:-:S02]  /*ca80*/  ISETP.GE.AND P5, PT, R49, R0, PT ;  /* 0x000000003100720c */ /* 0x000fc40003fa6270 */
[----:B------:R-:W-:Y:S01]  /*ca90*/  ISETP.GE.AND P0, PT, R43, R0, PT ;  /* 0x000000002b00720c */ /* 0x000fe20003f06270 */
[----:B------:R-:W3:Y:S01]  /*caa0*/  MUFU.TANH R33, R33 ;  /* 0x0000002100217308 */ /* 0x000ee20000002400 */
[----:B------:R-:W-:Y:S01]  /*cab0*/  FSEL R185, R32, -INF , !P5 ;  /* 0xff80000020b97808 */ /* 0x000fe20006800000 */
[----:B------:R-:W-:Y:S01]  /*cac0*/  VIADD R32, R28, 0xffffff61 ;  /* 0xffffff611c207836 */ /* 0x000fe20000000000 */
[----:B------:R-:W-:Y:S02]  /*cad0*/  I2FP.F32.U32 R19, R39 ;  /* 0x0000002700137245 */ /* 0x000fe40000201000 */
[----:B------:R-:W-:Y:S01]  /*cae0*/  ISETP.GE.AND P5, PT, R39, R2, PT ;  /* 0x000000022700720c */ /* 0x000fe20003fa6270 */
[----:B--2---:R-:W-:Y:S01]  /*caf0*/  HMMA.16816.F32.BF16 R176, R8, R20, R176 ;  /* 0x0000001408b0723c */ /* 0x004fe200000418b0 */
[----:B------:R-:W-:Y:S01]  /*cb00*/  I2FP.F32.U32 R26, R27 ;  /* 0x0000001b001a7245 */ /* 0x000fe20000201000 */
[----:B------:R2:W-:Y:S01]  /*cb10*/  MUFU.TANH R24, R183 ;  /* 0x000000b700187308 */ /* 0x0005e20000002400 */
[C---:B-1----:R-:W-:Y:S01]  /*cb20*/  FFMA.FTZ R59, R19.reuse, UR5, R59 ;  /* 0x00000005133b7c23 */ /* 0x042fe2000801003b */
[----:B------:R-:W-:-:S04]  /*cb30*/  FFMA.FTZ R164, R19, UR5, R164 ;  /* 0x0000000513a47c23 */ /* 0x000fc800080100a4 */
[----:B------:R-:W-:Y:S01]  /*cb40*/  HMMA.16816.F32.BF16 R44, R4, R20, R44 ;  /* 0x00000014042c723c */ /* 0x000fe2000004182c */
[----:B------:R-:W-:Y:S01]  /*cb50*/  I2FP.F32.U32 R21, R32 ;  /* 0x0000002000157245 */ /* 0x000fe20000201000 */
[----:B------:R-:W1:Y:S04]  /*cb60*/  MUFU.TANH R41, R41 ;  /* 0x0000002900297308 */ /* 0x000e680000002400 */
[C---:B---3--:R-:W-:Y:S01]  /*cb70*/  FFMA.FTZ R33, R21.reuse, UR5, R33 ;  /* 0x0000000515217c23 */ /* 0x048fe20008010021 */
[----:B------:R-:W-:Y:S01]  /*cb80*/  FFMA.FTZ R64, R21, UR5, R64 ;  /* 0x0000000515407c23 */ /* 0x000fe20008010040 */
[-C--:B------:R-:W-:Y:S01]  /*cb90*/  HMMA.16816.F32.BF16 R172, R8, R22.reuse, R172 ;  /* 0x0000001608ac723c */ /* 0x080fe200000418ac */
[----:B------:R-:W-:Y:S01]  /*cba0*/  VIADD R10, R28, 0xffffff68 ;  /* 0xffffff681c0a7836 */ /* 0x000fe20000000000 */
[----:B------:R-:W3:Y:S01]  /*cbb0*/  MUFU.TANH R34, R34 ;  /* 0x0000002200227308 */ /* 0x000ee20000002400 */
[----:B------:R-:W-:Y:S01]  /*cbc0*/  FMUL.FTZ R18, R177, UR4 ;  /* 0x00000004b1127c20 */ /* 0x000fe20008410000 */
[----:B--2---:R-:W-:Y:S01]  /*cbd0*/  FSEL R183, R61, -INF , !P1 ;  /* 0xff8000003db77808 */ /* 0x004fe20004800000 */
[----:B------:R-:W-:Y:S01]  /*cbe0*/  FFMA.FTZ R177, R19, UR5, R186 ;  /* 0x0000000513b17c23 */ /* 0x000fe200080100ba */
[----:B------:R-:W-:Y:S01]  /*cbf0*/  ISETP.GE.AND P1, PT, R43, R2, PT ;  /* 0x000000022b00720c */ /* 0x000fe20003f26270 */
[----:B------:R-:W-:Y:S01]  /*cc00*/  FMUL.FTZ R43, R50, UR4 ;  /* 0x00000004322b7c20 */ /* 0x000fe20008410000 */
[----:B------:R-:W-:Y:S01]  /*cc10*/  FMUL.FTZ R17, R176, UR4 ;  /* 0x00000004b0117c20 */ /* 0x000fe20008410000 */
[----:B------:R-:W-:Y:S01]  /*cc20*/  FFMA.FTZ R186, R19, UR5, R187 ;  /* 0x0000000513ba7c23 */ /* 0x000fe200080100bb */
[----:B------:R-:W2:Y:S01]  /*cc30*/  MUFU.TANH R36, R182 ;  /* 0x000000b600247308 */ /* 0x000ea20000002400 */
[----:B------:R-:W-:Y:S01]  /*cc40*/  FSEL R203, R190, -INF , !P1 ;  /* 0xff800000becb7808 */ /* 0x000fe20004800000 */
[----:B------:R-:W-:Y:S01]  /*cc50*/  FMUL.FTZ R20, R178, UR4 ;  /* 0x00000004b2147c20 */ /* 0x000fe20008410000 */
[-C--:B------:R-:W-:Y:S01]  /*cc60*/  ISETP.GE.AND P1, PT, R49, R3.reuse, PT ;  /* 0x000000033100720c */ /* 0x080fe20003f26270 */
[----:B------:R-:W-:Y:S01]  /*cc70*/  FMUL.FTZ R179, R179, UR4 ;  /* 0x00000004b3b37c20 */ /* 0x000fe20008410000 */
[C---:B-1----:R-:W-:Y:S01]  /*cc80*/  FFMA.FTZ R41, R21.reuse, UR5, R41 ;  /* 0x0000000515297c23 */ /* 0x042fe20008010029 */
[----:B------:R-:W-:Y:S01]  /*cc90*/  I2FP.F32.U32 R11, R10 ;  /* 0x0000000a000b7245 */ /* 0x000fe20000201000 */
[----:B------:R-:W-:Y:S01]  /*cca0*/  HMMA.16816.F32.BF16 R12, R4, R22, R12 ;  /* 0x00000016040c723c */ /* 0x000fe2000004180c */
[----:B------:R-:W1:Y:S01]  /*ccb0*/  MUFU.TANH R37, R37 ;  /* 0x0000002500257308 */ /* 0x000e620000002400 */
[----:B------:R-:W-:Y:S01]  /*ccc0*/  FSEL R201, R188, -INF , !P1 ;  /* 0xff800000bcc97808 */ /* 0x000fe20004800000 */
[----:B---3--:R-:W-:Y:S01]  /*ccd0*/  FFMA.FTZ R34, R21, UR5, R34 ;  /* 0x0000000515227c23 */ /* 0x008fe20008010022 */
[----:B------:R-:W-:Y:S01]  /*cce0*/  ISETP.GE.AND P1, PT, R39, R216, PT ;  /* 0x000000d82700720c */ /* 0x000fe20003f26270 */
[----:B------:R-:W-:Y:S01]  /*ccf0*/  FMUL.FTZ R9, R44, UR4 ;  /* 0x000000042c097c20 */ /* 0x000fe20008410000 */
[----:B------:R-:W-:Y:S01]  /*cd00*/  FSEL R188, R164, -INF , !P5 ;  /* 0xff800000a4bc7808 */ /* 0x000fe20006800000 */
[----:B------:R-:W-:Y:S01]  /*cd10*/  FMUL.FTZ R21, R46, UR4 ;  /* 0x000000042e157c20 */ /* 0x000fe20008410000 */
[----:B------:R-:W-:Y:S01]  /*cd20*/  FSEL R176, R59, -INF , !P1 ;  /* 0xff8000003bb07808 */ /* 0x000fe20004800000 */
[----:B------:R-:W3:Y:S01]  /*cd30*/  MUFU.TANH R42, R42 ;  /* 0x0000002a002a7308 */ /* 0x000ee20000002400 */
[----:B------:R-:W-:Y:S01]  /*cd40*/  ISETP.GE.AND P1, PT, R39, R0, PT ;  /* 0x000000002700720c */ /* 0x000fe20003f26270 */
[----:B--2---:R-:W-:Y:S01]  /*cd50*/  FFMA.FTZ R36, R11, UR5, R36 ;  /* 0x000000050b247c23 */ /* 0x004fe20008010024 */
[----:B------:R-:W-:Y:S01]  /*cd60*/  FSEL R182, R58, -INF , !P0 ;  /* 0xff8000003ab67808 */ /* 0x000fe20004000000 */
[----:B------:R-:W-:Y:S01]  /*cd70*/  FFMA.FTZ R24, R26, UR5, R24 ;  /* 0x000000051a187c23 */ /* 0x000fe20008010018 */
[----:B------:R-:W-:Y:S01]  /*cd80*/  ISETP.GE.AND P0, PT, R49, R2, PT ;  /* 0x000000023100720c */ /* 0x000fe20003f06270 */
[----:B------:R-:W-:Y:S01]  /*cd90*/  FMUL.FTZ R8, R45, UR4 ;  /* 0x000000042d087c20 */ /* 0x000fe20008410000 */
[----:B------:R-:W-:Y:S01]  /*cda0*/  FSEL R186, R186, -INF , !P1 ;  /* 0xff800000baba7808 */ /* 0x000fe20004800000 */
[----:B------:R-:W2:Y:S01]  /*cdb0*/  MUFU.TANH R35, R35 ;  /* 0x0000002300237308 */ /* 0x000ea20000002400 */
[----:B------:R-:W-:Y:S01]  /*cdc0*/  FSEL R204, R57, -INF , !P0 ;  /* 0xff80000039cc7808 */ /* 0x000fe20004000000 */
[----:B-1----:R-:W-:Y:S01]  /*cdd0*/  FFMA.FTZ R37, R11, UR5, R37 ;  /* 0x000000050b257c23 */ /* 0x002fe20008010025 */
[-C--:B------:R-:W-:Y:S01]  /*cde0*/  ISETP.GE.AND P0, PT, R39, R3.reuse, PT ;  /* 0x000000032700720c */ /* 0x080fe20003f06270 */
[----:B------:R-:W-:Y:S01]  /*cdf0*/  FMUL.FTZ R4, R173, UR4 ;  /* 0x00000004ad047c20 */ /* 0x000fe20008410000 */
[-C--:B------:R-:W-:Y:S01]  /*ce00*/  ISETP.GE.AND P5, PT, R32, R3.reuse, PT ;  /* 0x000000032000720c */ /* 0x080fe20003fa6270 */
[----:B------:R-:W-:Y:S01]  /*ce10*/  FMUL.FTZ R5, R174, UR4 ;  /* 0x00000004ae057c20 */ /* 0x000fe20008410000 */
[----:B------:R-:W-:Y:S01]  /*ce20*/  FSEL R177, R177, -INF , !P0 ;  /* 0xff800000b1b17808 */ /* 0x000fe20004000000 */
[----:B------:R-:W1:Y:S01]  /*ce30*/  MUFU.TANH R43, R43 ;  /* 0x0000002b002b7308 */ /* 0x000e620000002400 */
[C---:B------:R-:W-:Y:S01]  /*ce40*/  ISETP.GE.AND P0, PT, R32.reuse, R216, PT ;  /* 0x000000d82000720c */ /* 0x040fe20003f06270 */
[----:B---3--:R-:W-:Y:S01]  /*ce50*/  FFMA.FTZ R42, R11, UR5, R42 ;  /* 0x000000050b2a7c23 */ /* 0x008fe2000801002a */
[----:B------:R-:W-:Y:S01]  /*ce60*/  ISETP.GE.AND P1, PT, R32, R2, PT ;  /* 0x000000022000720c */ /* 0x000fe20003f26270 */
[----:B------:R-:W-:Y:S01]  /*ce70*/  FMUL.FTZ R12, R12, UR4 ;  /* 0x000000040c0c7c20 */ /* 0x000fe20008410000 */
[----:B------:R-:W-:Y:S01]  /*ce80*/  FSEL R178, R33, -INF , !P0 ;  /* 0xff80000021b27808 */ /* 0x000fe20004000000 */
[----:B------:R-:W-:Y:S01]  /*ce90*/  FMUL.FTZ R175, R175, UR4 ;  /* 0x00000004afaf7c20 */ /* 0x000fe20008410000 */
[----:B------:R-:W-:Y:S01]  /*cea0*/  ISETP.GE.AND P0, PT, R32, R0, PT ;  /* 0x000000002000720c */ /* 0x000fe20003f06270 */
[----:B------:R-:W3:Y:S01]  /*ceb0*/  MUFU.TANH R25, R25 ;  /* 0x0000001900197308 */ /* 0x000ee20000002400 */
[----:B------:R-:W-:Y:S01]  /*cec0*/  FSEL R190, R64, -INF , !P1 ;  /* 0xff80000040be7808 */ /* 0x000fe20004800000 */
[----:B--2---:R-:W-:Y:S01]  /*ced0*/  FFMA.FTZ R35, R26, UR5, R35 ;  /* 0x000000051a237c23 */ /* 0x004fe20008010023 */
[----:B------:R-:W-:Y:S01]  /*cee0*/  FSEL R187, R34, -INF , !P0 ;  /* 0xff80000022bb7808 */ /* 0x000fe20004000000 */
[----:B------:R-:W-:Y:S01]  /*cef0*/  FMUL.FTZ R14, R14, UR4 ;  /* 0x000000040e0e7c20 */ /* 0x000fe20008410000 */
[C---:B------:R-:W-:Y:S01]  /*cf00*/  ISETP.GE.AND P1, PT, R10.reuse, R3, PT ;  /* 0x000000030a00720c */ /* 0x040fe20003f26270 */
[----:B------:R-:W-:Y:S01]  /*cf10*/  FMUL.FTZ R15, R15, UR4 ;  /* 0x000000040f0f7c20 */ /* 0x000fe20008410000 */
[----:B------:R-:W-:Y:S01]  /*cf20*/  ISETP.GE.AND P0, PT, R10, R2, PT ;  /* 0x000000020a00720c */ /* 0x000fe20003f06270 */
[----:B------:R-:W2:Y:S01]  /*cf30*/  MUFU.TANH R16, R51 ;  /* 0x0000003300107308 */ /* 0x000ea20000002400 */
[----:B------:R-:W-:Y:S01]  /*cf40*/  IADD3 R6, PT, PT, R28, -0x90, RZ ;  /* 0xffffff701c067810 */ /* 0x000fe20007ffe0ff */
[----:B-1----:R-:W-:Y:S01]  /*cf50*/  FFMA.FTZ R43, R11, UR5, R43 ;  /* 0x000000050b2b7c23 */ /* 0x002fe2000801002b */
[----:B------:R-:W-:Y:S01]  /*cf60*/  FSEL R170, R36, -INF , !P1 ;  /* 0xff80000024aa7808 */ /* 0x000fe20004800000 */
[----:B------:R-:W-:Y:S01]  /*cf70*/  FMUL.FTZ R11, R172, UR4 ;  /* 0x00000004ac0b7c20 */ /* 0x000fe20008410000 */
[----:B------:R-:W-:-:S02]  /*cf80*/  FSEL R191, R42, -INF , !P0 ;  /* 0xff8000002abf7808 */ /* 0x000fc40004000000 */
[----:B------:R-:W-:Y:S01]  /*cf90*/  I2FP.F32.U32 R7, R6 ;  /* 0x0000000600077245 */ /* 0x000fe20000201000 */
[----:B------:R-:W1:Y:S01]  /*cfa0*/  MUFU.TANH R17, R17 ;  /* 0x0000001100117308 */ /* 0x000e620000002400 */
[C---:B------:R-:W-:Y:S01]  /*cfb0*/  ISETP.GE.AND P1, PT, R27.reuse, R216, PT ;  /* 0x000000d81b00720c */ /* 0x040fe20003f26270 */
[----:B---3--:R-:W-:Y:S01]  /*cfc0*/  FFMA.FTZ R25, R26, UR5, R25 ;  /* 0x000000051a197c23 */ /* 0x008fe20008010019 */
[----:B------:R-:W-:Y:S02]  /*cfd0*/  ISETP.GE.AND P0, PT, R27, R3, PT ;  /* 0x000000031b00720c */ /* 0x000fe40003f06270 */
[----:B------:R-:W-:Y:S02]  /*cfe0*/  FSEL R171, R35, -INF , !P1 ;  /* 0xff80000023ab7808 */ /* 0x000fe40004800000 */
[----:B------:R-:W-:Y:S01]  /*cff0*/  FSEL R172, R24, -INF , !P0 ;  /* 0xff80000018ac7808 */ /* 0x000fe20004000000 */
[----:B------:R3:W-:Y:S01]  /*d000*/  MUFU.TANH R19, R179 ;  /* 0x000000b300137308 */ /* 0x0007e20000002400 */
[----:B------:R-:W-:Y:S01]  /*d010*/  ISETP.GE.AND P1, PT, R27, R0, PT ;  /* 0x000000001b00720c */ /* 0x000fe20003f26270 */
[----:B--2---:R-:W-:Y:S01]  /*d020*/  FFMA.FTZ R16, R26, UR5, R16 ;  /* 0x000000051a107c23 */ /* 0x004fe20008010010 */
[----:B------:R-:W-:-:S04]  /*d030*/  ISETP.GE.AND P0, PT, R6, R216, PT ;  /* 0x000000d80600720c */ /* 0x000fc80003f06270 */
[----:B------:R-:W-:Y:S01]  /*d040*/  FSEL R192, R16, -INF , !P1 ;  /* 0xff80000010c07808 */ /* 0x000fe20004800000 */
[----:B------:R-:W2:Y:S01]  /*d050*/  MUFU.TANH R20, R20 ;  /* 0x0000001400147308 */ /* 0x000ea20000002400 */
[----:B------:R-:W-:Y:S01]  /*d060*/  ISETP.GE.AND P1, PT, R6, R2, PT ;  /* 0x000000020600720c */ /* 0x000fe20003f26270 */
[----:B-1----:R-:W-:-:S05]  /*d070*/  FFMA.FTZ R17, R7, UR5, R17 ;  /* 0x0000000507117c23 */ /* 0x002fca0008010011 */
[----:B------:R-:W-:Y:S01]  /*d080*/  FSEL R35, R17, -INF , !P0 ;  /* 0xff80000011237808 */ /* 0x000fe20004000000 */
[----:B------:R-:W-:Y:S01]  /*d090*/  MUFU.TANH R18, R18 ;  /* 0x0000001200127308 */ /* 0x000fe20000002400 */
[----:B------:R-:W-:Y:S02]  /*d0a0*/  ISETP.GE.AND P0, PT, R6, R0, PT ;  /* 0x000000000600720c */ /* 0x000fe40003f06270 */
[----:B---3--:R-:W-:Y:S02]  /*d0b0*/  FSEL R179, R41, -INF , !P5 ;  /* 0xff80000029b37808 */ /* 0x008fe40006800000 */
[----:B------:R-:W-:-:S03]  /*d0c0*/  ISETP.GE.AND P5, PT, R10, R216, PT ;  /* 0x000000d80a00720c */ /* 0x000fc60003fa6270 */
[----:B------:R-:W1:Y:S01]  /*d0d0*/  MUFU.TANH R9, R9 ;  /* 0x0000000900097308 */ /* 0x000e620000002400 */
[----:B------:R-:W-:Y:S01]  /*d0e0*/  FSEL R180, R37, -INF , !P5 ;  /* 0xff80000025b47808 */ /* 0x000fe20006800000 */
[----:B--2---:R-:W-:Y:S01]  /*d0f0*/  FFMA.FTZ R20, R7, UR5, R20 ;  /* 0x0000000507147c23 */ /* 0x004fe20008010014 */
[----:B------:R-:W-:Y:S01]  /*d100*/  ISETP.GE.AND P5, PT, R10, R0, PT ;  /* 0x000000000a00720c */ /* 0x000fe20003fa6270 */
[----:B------:R-:W-:-:S03]  /*d110*/  FMUL.FTZ R10, R47, UR4 ;  /* 0x000000042f0a7c20 */ /* 0x000fc60008410000 */
[----:B------:R-:W-:Y:S01]  /*d120*/  FSEL R189, R43, -INF , !P5 ;  /* 0xff8000002bbd7808 */ /* 0x000fe20006800000 */
[----:B------:R-:W2:Y:S01]  /*d130*/  MUFU.TANH R21, R21 ;  /* 0x0000001500157308 */ /* 0x000ea20000002400 */
[----:B------:R-:W-:-:S04]  /*d140*/  ISETP.GE.AND P5, PT, R27, R2, PT ;  /* 0x000000021b00720c */ /* 0x000fc80003fa6270 */
[----:B------:R-:W-:Y:S02]  /*d150*/  FSEL R198, R25, -INF , !P5 ;  /* 0xff80000019c67808 */ /* 0x000fe40006800000 */
[----:B------:R-:W-:Y:S01]  /*d160*/  ISETP.GE.AND P5, PT, R6, R3, PT ;  /* 0x000000030600720c */ /* 0x000fe20003fa6270 */
[----:B------:R-:W-:Y:S01]  /*d170*/  VIADD R6, R28, 0xffffff71 ;  /* 0xffffff711c067836 */ /* 0x000fe20000000000 */
[----:B------:R-:W3:Y:S01]  /*d180*/  MUFU.TANH R8, R8 ;  /* 0x0000000800087308 */ /* 0x000ee20000002400 */
[----:B-1----:R-:W-:Y:S01]  /*d190*/  FFMA.FTZ R9, R7, UR5, R9 ;  /* 0x0000000507097c23 */ /* 0x002fe20008010009 */
[----:B------:R-:W-:Y:S02]  /*d1a0*/  FSEL R33, R20, -INF , !P5 ;  /* 0xff80000014217808 */ /* 0x000fe40006800000 */
[----:B------:R-:W-:Y:S02]  /*d1b0*/  I2FP.F32.U32 R16, R6 ;  /* 0x0000000600107245 */ /* 0x000fe40000201000 */
[----:B------:R-:W-:-:S02]  /*d1c0*/  ISETP.GE.AND P5, PT, R6, R216, PT ;  /* 0x000000d80600720c */ /* 0x000fc40003fa6270 */
[----:B------:R-:W1:Y:S01]  /*d1d0*/  MUFU.TANH R10, R10 ;  /* 0x0000000a000a7308 */ /* 0x000e620000002400 */
[----:B--2---:R-:W-:Y:S01]  /*d1e0*/  FFMA.FTZ R21, R7, UR5, R21 ;  /* 0x0000000507157c23 */ /* 0x004fe20008010015 */
[C---:B------:R-:W-:Y:S01]  /*d1f0*/  FFMA.FTZ R18, R16.reuse, UR5, R18 ;  /* 0x0000000510127c23 */ /* 0x040fe20008010012 */
[----:B------:R-:W-:Y:S01]  /*d200*/  FSEL R169, R9, -INF , !P1 ;  /* 0xff80000009a97808 */ /* 0x000fe20004800000 */
[----:B------:R-:W-:Y:S01]  /*d210*/  FFMA.FTZ R19, R16, UR5, R19 ;  /* 0x0000000510137c23 */ /* 0x000fe20008010013 */
[----:B------:R-:W-:Y:S01]  /*d220*/  ISETP.GE.AND P1, PT, R6, R3, PT ;  /* 0x000000030600720c */ /* 0x000fe20003f26270 */
[----:B------:R-:W-:Y:S01]  /*d230*/  FMUL.FTZ R9, R13, UR4 ;  /* 0x000000040d097c20 */ /* 0x000fe20008410000 */
[----:B------:R-:W-:Y:S01]  /*d240*/  FSEL R61, R21, -INF , !P0 ;  /* 0xff800000153d7808 */ /* 0x000fe20004000000 */
[----:B------:R-:W2:Y:S01]  /*d250*/  MUFU.TANH R11, R11 ;  /* 0x0000000b000b7308 */ /* 0x000ea20000002400 */
[----:B------:R-:W-:Y:S01]  /*d260*/  FSEL R34, R18, -INF , !P5 ;  /* 0xff80000012227808 */ /* 0x000fe20006800000 */
[----:B---3--:R-:W-:Y:S01]  /*d270*/  FFMA.FTZ R164, R16, UR5, R8 ;  /* 0x0000000510a47c23 */ /* 0x008fe20008010008 */
[----:B------:R-:W-:-:S02]  /*d280*/  ISETP.GE.AND P0, PT, R6, R2, PT ;  /* 0x000000020600720c */ /* 0x000fc40003f06270 */
[----:B------:R-:W-:Y:S01]  /*d290*/  ISETP.GE.AND P5, PT, R6, R0, PT ;  /* 0x000000000600720c */ /* 0x000fe20003fa6270 */
[C---:B------:R-:W-:Y:S01]  /*d2a0*/  VIADD R6, R28.reuse, 0xffffff78 ;  /* 0xffffff781c067836 */ /* 0x040fe20000000000 */
[----:B------:R-:W-:Y:S01]  /*d2b0*/  FSEL R32, R19, -INF , !P1 ;  /* 0xff80000013207808 */ /* 0x000fe20004800000 */
[----:B------:R-:W3:Y:S01]  /*d2c0*/  MUFU.TANH R4, R4 ;  /* 0x0000000400047308 */ /* 0x000ee20000002400 */
[----:B------:R-:W-:Y:S02]  /*d2d0*/  VIADD R28, R28, 0xffffff79 ;  /* 0xffffff791c1c7836 */ /* 0x000fe40000000000 */
[----:B-1----:R-:W-:Y:S01]  /*d2e0*/  FFMA.FTZ R60, R16, UR5, R10 ;  /* 0x00000005103c7c23 */ /* 0x002fe2000801000a */
[----:B------:R-:W-:Y:S02]  /*d2f0*/  I2FP.F32.U32 R8, R6 ;  /* 0x0000000600087245 */ /* 0x000fe40000201000 */
[----:B------:R-:W-:Y:S02]  /*d300*/  ISETP.GE.AND P1, PT, R6, R216, PT ;  /* 0x000000d80600720c */ /* 0x000fe40003f26270 */
[----:B------:R-:W-:Y:S01]  /*d310*/  FSEL R60, R60, -INF , !P5 ;  /* 0xff8000003c3c7808 */ /* 0x000fe20006800000 */
[----:B------:R-:W1:Y:S01]  /*d320*/  MUFU.TANH R5, R5 ;  /* 0x0000000500057308 */ /* 0x000e620000002400 */
[----:B------:R-:W-:Y:S01]  /*d330*/  ISETP.GE.AND P5, PT, R6, R3, PT ;  /* 0x000000030600720c */ /* 0x000fe20003fa6270 */
[----:B--2---:R-:W-:Y:S01]  /*d340*/  FFMA.FTZ R37, R8, UR5, R11 ;  /* 0x0000000508257c23 */ /* 0x004fe2000801000b */
[----:B------:R-:W-:-:S02]  /*d350*/  I2FP.F32.U32 R11, R28 ;  /* 0x0000001c000b7245 */ /* 0x000fc40000201000 */
[----:B------:R-:W-:Y:S02]  /*d360*/  FSEL R164, R164, -INF , !P0 ;  /* 0xff800000a4a47808 */ /* 0x000fe40004000000 */
[----:B------:R-:W-:Y:S01]  /*d370*/  FSEL R37, R37, -INF , !P1 ;  /* 0xff80000025257808 */ /* 0x000fe20004800000 */
[----:B------:R-:W2:Y:S01]  /*d380*/  MUFU.TANH R7, R175 ;  /* 0x000000af00077308 */ /* 0x000ea20000002400 */
[C---:B------:R-:W-:Y:S01]  /*d390*/  ISETP.GE.AND P1, PT, R28.reuse, R3, PT ;  /* 0x000000031c00720c */ /* 0x040fe20003f26270 */
[----:B---3--:R-:W-:Y:S01]  /*d3a0*/  FFMA.FTZ R4, R11, UR5, R4 ;  /* 0x000000050b047c23 */ /* 0x008fe20008010004 */
[----:B------:R-:W-:Y:S01]  /*d3b0*/  BAR.SYNC.DEFER_BLOCKING 0x0 ;  /* 0x0000000000007b1d */ /* 0x000fe20000010000 */
[----:B------:R-:W-:-:S04]  /*d3c0*/  ISETP.GE.AND P0, PT, R28, R216, PT ;  /* 0x000000d81c00720c */ /* 0x000fc80003f06270 */
[----:B------:R-:W-:Y:S01]  /*d3d0*/  FSEL R42, R4, -INF , !P0 ;  /* 0xff800000042a7808 */ /* 0x000fe20004000000 */
[----:B------:R-:W3:Y:S01]  /*d3e0*/  MUFU.TANH R12, R12 ;  /* 0x0000000c000c7308 */ /* 0x000ee20000002400 */
[----:B-1----:R-:W-:Y:S01]  /*d3f0*/  FFMA.FTZ R5, R8, UR5, R5 ;  /* 0x0000000508057c23 */ /* 0x002fe20008010005 */
[----:B------:R-:W-:-:S04]  /*d400*/  ISETP.GE.AND P0, PT, R6, R2, PT ;  /* 0x000000020600720c */ /* 0x000fc80003f06270 */
[----:B------:R-:W-:Y:S02]  /*d410*/  FSEL R41, R5, -INF , !P5 ;  /* 0xff80000005297808 */ /* 0x000fe40006800000 */
[----:B------:R-:W1:Y:S01]  /*d420*/  MUFU.TANH R9, R9 ;  /* 0x0000000900097308 */ /* 0x000e620000002400 */
[----:B--2---:R-:W-:Y:S01]  /*d430*/  FFMA.FTZ R7, R11, UR5, R7 ;  /* 0x000000050b077c23 */ /* 0x004fe20008010007 */
[----:B------:R-:W-:-:S04]  /*d440*/  ISETP.GE.AND P5, PT, R28, R2, PT ;  /* 0x000000021c00720c */ /* 0x000fc80003fa6270 */
[----:B------:R-:W-:Y:S02]  /*d450*/  FSEL R46, R7, -INF , !P1 ;  /* 0xff800000072e7808 */ /* 0x000fe40004800000 */
        /* <DEDUP_REMOVED lines=8> */
[----:B--2---:R-:W-:-:S05]  /*d4e0*/  FFMA.FTZ R10, R8, UR5, R10 ;  /* 0x00000005080a7c23 */ /* 0x004fca000801000a */
[----:B------:R-:W-:Y:S01]  /*d4f0*/  FSEL R58, R10, -INF , !P1 ;  /* 0xff8000000a3a7808 */ /* 0x000fe20004800000 */
[----:B---3--:R-:W-:-:S05]  /*d500*/  FFMA.FTZ R3, R11, UR5, R3 ;  /* 0x000000050b037c23 */ /* 0x008fca0008010003 */
[----:B------:R-:W-:Y:S01]  /*d510*/  FSEL R57, R3, -INF , !P0 ;  /* 0xff80000003397808 */ /* 0x000fe20004000000 */
        /* <DEDUP_REMOVED lines=61> */
.L_x_865:
[----:B------:R3:W-:Y:S02]  /*d8f0*/  STS.128 [R229+0x8800], RZ ;  /* 0x008800ffe5007388 */ /* 0x0007e40000000c00 */
.L_x_866:
[----:B------:R-:W-:Y:S05]  /*d900*/  BSYNC.RECONVERGENT B0 ;  /* 0x0000000000007941 */ /* 0x000fea0003800200 */
.L_x_864:
[----:B------:R-:W0:Y:S02]  /*d910*/  LDGDEPBAR ;  /* 0x00000000000079af */ /* 0x000e240000000000 */
.L_x_863:
[----:B------:R-:W-:Y:S01]  /*d920*/  FMNMX3.FTZ R0, R231, R30, R38, !PT ;  /* 0x0000001ee7007276 */ /* 0x000fe20007810026 */
[----:B------:R-:W-:Y:S01]  /*d930*/  LDSM.16.MT88.4 R24, [R218+0x9000] ;  /* 0x00900000da18783b */ /* 0x000fe20000004200 */
[----:B------:R-:W-:Y:S01]  /*d940*/  FMNMX3.FTZ R5, R230, R29, R31, !PT ;  /* 0x0000001de6057276 */ /* 0x000fe2000781001f */
[----:B------:R-:W-:Y:S01]  /*d950*/  UIADD3 UR12, UPT, UPT, UR20, -0x4, URZ ;  /* 0xfffffffc140c7890 */ /* 0x000fe2000fffe0ff */
[----:B------:R-:W-:Y:S01]  /*d960*/  FMNMX3.FTZ R0, R0, R40, R55, !PT ;  /* 0x0000002800007276 */ /* 0x000fe20007810037 */
[----:B------:R-:W-:Y:S01]  /*d970*/  LDSM.16.MT88.4 R16, [R218+0xa000] ;  /* 0x00a00000da10783b */ /* 0x000fe20000004200 */
        /* <DEDUP_REMOVED lines=18> */
[----:B------:R-:W-:Y:S01]  /*daa0*/  IADD3 R7, PT, PT, R218, 0x9000, RZ ;  /* 0x00009000da077810 */ /* 0x000fe20007ffe0ff */
[----:B------:R-:W5:Y:S01]  /*dab0*/  SHFL.BFLY PT, R3, R5, 0x2, 0x1f ;  /* 0x0c401f0005037f89 */ /* 0x000f6200000e0000 */
[----:B------:R-:W-:Y:S02]  /*dac0*/  FMNMX3.FTZ R2, R2, R176, R178, !PT ;  /* 0x000000b002027276 */ /* 0x000fe400078100b2 */
[----:B------:R-:W-:Y:S02]  /*dad0*/  IADD3 R49, PT, PT, R218, 0x9020, RZ ;  /* 0x00009020da317810 */ /* 0x000fe40007ffe0ff */
[----:B------:R-:W-:-:S02]  /*dae0*/  FMNMX3.FTZ R2, R2, R180, R171, !PT ;  /* 0x000000b402027276 */ /* 0x000fc400078100ab */
[----:B------:R-:W-:Y:S02]  /*daf0*/  @P6 IADD3 R49, PT, PT, R7, -0x20, RZ ;  /* 0xffffffe007316810 */ /* 0x000fe40007ffe0ff */
[----:B------:R-:W-:-:S03]  /*db00*/  FMNMX3.FTZ R2, R2, R35, R34, !PT ;  /* 0x0000002302027276 */ /* 0x000fc60007810022 */
[----:B------:R-:W-:Y:S01]  /*db10*/  LDSM.16.MT88.4 R20, [R49] ;  /* 0x000000003114783b */ /* 0x000fe20000004200 */
[----:B------:R-:W-:Y:S02]  /*db20*/  FMNMX3.FTZ R2, R2, R37, R42, !PT ;  /* 0x0000002502027276 */ /* 0x000fe4000781002a */
[----:B----4-:R-:W-:Y:S01]  /*db30*/  FMNMX.FTZ R4, R0, R4, !PT ;  /* 0x0000000400047209 */ /* 0x010fe20007810000 */
[----:B-12---:R-:W-:Y:S01]  /*db40*/  LDSM.16.MT88.4 R12, [R49+0x1000] ;  /* 0x00100000310c783b */ /* 0x006fe20000004200 */
[----:B------:R-:W-:-:S03]  /*db50*/  FMNMX3.FTZ R0, R238, R56, R62, !PT ;  /* 0x00000038ee007276 */ /* 0x000fc6000781003e */
[----:B------:R-:W1:Y:S01]  /*db60*/  SHFL.BFLY PT, R166, R4, 0x1, 0x1f ;  /* 0x0c201f0004a67f89 */ /* 0x000e6200000e0000 */
[----:B------:R-:W-:Y:S02]  /*db70*/  FMNMX3.FTZ R0, R0, R65, R67, !PT ;  /* 0x0000004100007276 */ /* 0x000fe40007810043 */
[----:B-----5:R-:W-:Y:S01]  /*db80*/  FMNMX.FTZ R3, R5, R3, !PT ;  /* 0x0000000305037209 */ /* 0x020fe20007810000 */
[----:B------:R-:W2:Y:S01]  /*db90*/  SHFL.BFLY PT, R168, R2, 0x2, 0x1f ;  /* 0x0c401f0002a87f89 */ /* 0x000ea200000e0000 */
[----:B------:R-:W-:-:S03]  /*dba0*/  FMNMX3.FTZ R0, R0, R195, R199, !PT ;  /* 0x000000c300007276 */ /* 0x000fc600078100c7 */
[----:B------:R-:W4:Y:S01]  /*dbb0*/  SHFL.BFLY PT, R165, R3, 0x1, 0x1f ;  /* 0x0c201f0003a57f89 */ /* 0x000f2200000e0000 */
[----:B------:R-:W-:-:S04]  /*dbc0*/  FMNMX3.FTZ R0, R0, R200, R201, !PT ;  /* 0x000000c800007276 */ /* 0x000fc800078100c9 */
[----:B------:R-:W-:-:S04]  /*dbd0*/  FMNMX3.FTZ R0, R0, R177, R179, !PT ;  /* 0x000000b100007276 */ /* 0x000fc800078100b3 */
[----:B------:R-:W-:-:S04]  /*dbe0*/  FMNMX3.FTZ R0, R0, R170, R172, !PT ;  /* 0x000000aa00007276 */ /* 0x000fc800078100ac */
[----:B------:R-:W-:Y:S02]  /*dbf0*/  FMNMX3.FTZ R0, R0, R33, R32, !PT ;  /* 0x0000002100007276 */ /* 0x000fe40007810020 */
[----:B-1----:R-:W-:Y:S02]  /*dc00*/  FMNMX.FTZ R166, R4, R166, !PT ;  /* 0x000000a604a67209 */ /* 0x002fe40007810000 */
[----:B------:R-:W-:Y:S02]  /*dc10*/  FMNMX3.FTZ R0, R0, R41, R46, !PT ;  /* 0x0000002900007276 */ /* 0x000fe4000781002e */
[----:B--2---:R-:W-:Y:S01]  /*dc20*/  FMNMX.FTZ R168, R2, R168, !PT ;  /* 0x000000a802a87209 */ /* 0x004fe20007810000 */
[C---:B------:R-:W-:Y:S01]  /*dc30*/  FMUL.FTZ R64, R166.reuse, UR13 ;  /* 0x0000000da6407c20 */ /* 0x040fe20008410000 */
[----:B------:R-:W-:Y:S01]  /*dc40*/  FSETP.NEU.FTZ.AND P1, PT, R166, -INF , PT ;  /* 0xff800000a600780b */ /* 0x000fe20003f3d000 */
[----:B------:R-:W1:Y:S01]  /*dc50*/  SHFL.BFLY PT, R167, R0, 0x2, 0x1f ;  /* 0x0c401f0000a77f89 */ /* 0x000e6200000e0000 */
[----:B----4-:R-:W-:-:S02]  /*dc60*/  FMNMX.FTZ R165, R3, R165, !PT ;  /* 0x000000a503a57209 */ /* 0x010fc40007810000 */
[----:B------:R-:W-:Y:S01]  /*dc70*/  FSEL R6, R166, RZ, P1 ;  /* 0x000000ffa6067208 */ /* 0x000fe20000800000 */
[----:B------:R-:W2:Y:S01]  /*dc80*/  SHFL.BFLY PT, R5, R168, 0x1, 0x1f ;  /* 0x0c201f00a8057f89 */ /* 0x000ea200000e0000 */
[C---:B------:R-:W-:Y:S01]  /*dc90*/  FSETP.NEU.FTZ.AND P0, PT, R165.reuse, -INF , PT ;  /* 0xff800000a500780b */ /* 0x040fe20003f1d000 */
[----:B------:R-:W-:Y:S01]  /*dca0*/  FMUL.FTZ R59, R165, UR13 ;  /* 0x0000000da53b7c20 */ /* 0x000fe20008410000 */
[----:B------:R-:W-:Y:S01]  /*dcb0*/  FSEL R64, R64, RZ, P1 ;  /* 0x000000ff40407208 */ /* 0x000fe20000800000 */
[----:B------:R-:W-:Y:S01]  /*dcc0*/  FADD.FTZ R6, R231, -R6 ;  /* 0x80000006e7067221 */ /* 0x000fe20000010000 */
[----:B------:R-:W-:Y:S02]  /*dcd0*/  FSEL R8, R165, RZ, P0 ;  /* 0x000000ffa5087208 */ /* 0x000fe40000000000 */
[----:B------:R-:W-:Y:S01]  /*dce0*/  FSEL R59, R59, RZ, P0 ;  /* 0x000000ff3b3b7208 */ /* 0x000fe20000000000 */
[----:B------:R-:W-:Y:S01]  /*dcf0*/  FFMA.FTZ R3, R38, UR13, -R64 ;  /* 0x0000000d26037c23 */ /* 0x000fe20008010840 */
[----:B------:R-:W-:Y:S01]  /*dd00*/  FMUL.FTZ R6, R6, UR13 ;  /* 0x0000000d06067c20 */ /* 0x000fe20008410000 */
[----:B------:R-:W-:Y:S01]  /*dd10*/  FADD.FTZ R8, R230, -R8 ;  /* 0x80000008e6087221 */ /* 0x000fe20000010000 */
[--C-:B------:R-:W-:Y:S01]  /*dd20*/  FFMA.FTZ R55, R55, UR13, -R64.reuse ;  /* 0x0000000d37377c23 */ /* 0x100fe20008010840 */
[--C-:B------:R-:W-:Y:S01]  /*dd30*/  FFMA.FTZ R38, R52, UR13, -R59.reuse ;  /* 0x0000000d34267c23 */ /* 0x100fe2000801083b */
[----:B------:R-:W4:Y:S01]  /*dd40*/  MUFU.EX2 R45, R6 ;  /* 0x00000006002d7308 */ /* 0x000f220000000800 */
[----:B------:R-:W-:Y:S01]  /*dd50*/  FMUL.FTZ R44, R8, UR13 ;  /* 0x0000000d082c7c20 */ /* 0x000fe20008410000 */
[--C-:B------:R-:W-:Y:S01]  /*dd60*/  FFMA.FTZ R43, R54, UR13, -R59.reuse ;  /* 0x0000000d362b7c23 */ /* 0x100fe2000801083b */
[----:B------:R-:W-:Y:S01]  /*dd70*/  LDSM.16.MT88.4 R8, [R218+0xb000] ;  /* 0x00b00000da08783b */ /* 0x000fe20000004200 */
[--C-:B------:R-:W-:Y:S01]  /*dd80*/  FFMA.FTZ R2, R40, UR13, -R64.reuse ;  /* 0x0000000d28027c23 */ /* 0x100fe20008010840 */
[--C-:B------:R-:W-:Y:S01]  /*dd90*/  FFMA.FTZ R36, R30, UR13, -R64.reuse ;  /* 0x0000000d1e247c23 */ /* 0x100fe20008010840 */
[--C-:B------:R-:W-:Y:S01]  /*dda0*/  FFMA.FTZ R40, R29, UR13, -R59.reuse ;  /* 0x0000000d1d287c23 */ /* 0x100fe2000801083b */
[----:B-1----:R-:W-:Y:S01]  /*ddb0*/  FMNMX.FTZ R167, R0, R167, !PT ;  /* 0x000000a700a77209 */ /* 0x002fe20007810000 */
[----:B------:R-:W-:Y:S01]  /*ddc0*/  FFMA.FTZ R39, R31, UR13, -R59 ;  /* 0x0000000d1f277c23 */ /* 0x000fe2000801083b */
[----:B------:R-:W-:Y:S01]  /*ddd0*/  MUFU.EX2 R0, R55 ;  /* 0x0000003700007308 */ /* 0x000fe20000000800 */
[----:B------:R-:W-:Y:S01]  /*dde0*/  FFMA.FTZ R175, R203, UR13, -R64 ;  /* 0x0000000dcbaf7c23 */ /* 0x000fe20008010840 */
[----:B--2---:R-:W-:Y:S01]  /*ddf0*/  FMNMX.FTZ R168, R168, R5, !PT ;  /* 0x00000005a8a87209 */ /* 0x004fe20007810000 */
[----:B------:R-:W1:Y:S01]  /*de00*/  SHFL.BFLY PT, R4, R167, 0x1, 0x1f ;  /* 0x0c201f00a7047f89 */ /* 0x000e6200000e0000 */
[----:B------:R-:W-:Y:S01]  /*de10*/  MUFU.EX2 R36, R36 ;  /* 0x0000002400247308 */ /* 0x000fe20000000800 */
[-C--:B----4-:R-:W-:Y:S01]  /*de20*/  FMUL.FTZ R160, R160, R45.reuse ;  /* 0x0000002da0a07220 */ /* 0x090fe20000410000 */
[C---:B------:R-:W-:Y:S01]  /*de30*/  FSETP.NEU.FTZ.AND P1, PT, R168.reuse, -INF , PT ;  /* 0xff800000a800780b */ /* 0x040fe20003f3d000 */
[----:B------:R-:W-:Y:S01]  /*de40*/  FMUL.FTZ R48, R168, UR13 ;  /* 0x0000000da8307c20 */ /* 0x000fe20008410000 */
[----:B------:R-:W2:Y:S01]  /*de50*/  MUFU.EX2 R3, R3 ;  /* 0x0000000300037308 */ /* 0x000ea20000000800 */
[-C--:B------:R-:W-:Y:S01]  /*de60*/  FMUL.FTZ R161, R161, R45.reuse ;  /* 0x0000002da1a17220 */ /* 0x080fe20000410000 */
[-C--:B------:R-:W-:Y:S01]  /*de70*/  FMUL.FTZ R152, R152, R45.reuse ;  /* 0x0000002d98987220 */ /* 0x080fe20000410000 */
[-C--:B------:R-:W-:Y:S01]  /*de80*/  FMUL.FTZ R153, R153, R45.reuse ;  /* 0x0000002d99997220 */ /* 0x080fe20000410000 */
[----:B------:R-:W-:Y:S01]  /*de90*/  FSEL R48, R48, RZ, P1 ;  /* 0x000000ff30307208 */ /* 0x000fe20000800000 */
[----:B------:R-:W4:Y:S01]  /*dea0*/  MUFU.EX2 R2, R2 ;  /* 0x0000000200027308 */ /* 0x000f220000000800 */
[-C--:B------:R-:W-:Y:S01]  /*deb0*/  FMUL.FTZ R140, R140, R45.reuse ;  /* 0x0000002d8c8c7220 */ /* 0x080fe20000410000 */
[-C--:B------:R-:W-:Y:S01]  /*dec0*/  FMUL.FTZ R141, R141, R45.reuse ;  /* 0x0000002d8d8d7220 */ /* 0x080fe20000410000 */
[-C--:B------:R-:W-:Y:S01]  /*ded0*/  FMUL.FTZ R136, R136, R45.reuse ;  /* 0x0000002d88887220 */ /* 0x080fe20000410000 */
[----:B------:R-:W-:Y:S01]  /*dee0*/  MUFU.EX2 R40, R40 ;  /* 0x0000002800287308 */ /* 0x000fe20000000800 */
[--C-:B------:R-:W-:Y:S01]  /*def0*/  FFMA.FTZ R47, R205, UR13, -R48.reuse ;  /* 0x0000000dcd2f7c23 */ /* 0x100fe20008010830 */
[--C-:B------:R-:W-:Y:S01]  /*df00*/  FFMA.FTZ R50, R206, UR13, -R48.reuse ;  /* 0x0000000dce327c23 */ /* 0x100fe20008010830 */
[--C-:B------:R-:W-:Y:S01]  /*df10*/  FFMA.FTZ R51, R207, UR13, -R48.reuse ;  /* 0x0000000dcf337c23 */ /* 0x100fe20008010830 */
[----:B------:R-:W5:Y:S01]  /*df20*/  MUFU.EX2 R39, R39 ;  /* 0x0000002700277308 */ /* 0x000f620000000800 */
[----:B------:R-:W-:Y:S01]  /*df30*/  FFMA.FTZ R53, R53, UR13, -R48 ;  /* 0x0000000d35357c23 */ /* 0x000fe20008010830 */
[----:B--2---:R-:W-:Y:S01]  /*df40*/  F2FP.BF16.F32.PACK_AB R28, R3, R36 ;  /* 0x00000024031c723e */ /* 0x004fe200000010ff */
[-C--:B------:R-:W-:Y:S01]  /*df50*/  FMUL.FTZ R137, R137, R45.reuse ;  /* 0x0000002d89897220 */ /* 0x080fe20000410000 */
[----:B------:R-:W-:Y:S01]  /*df60*/  MUFU.EX2 R38, R38 ;  /* 0x0000002600267308 */ /* 0x000fe20000000800 */
[-C--:B------:R-:W-:Y:S01]  /*df70*/  FMUL.FTZ R124, R124, R45.reuse ;  /* 0x0000002d7c7c7220 */ /* 0x080fe20000410000 */
[----:B-1----:R-:W-:Y:S01]  /*df80*/  FMNMX.FTZ R167, R167, R4, !PT ;  /* 0x00000004a7a77209 */ /* 0x002fe20007810000 */
[-C--:B------:R-:W-:Y:S01]  /*df90*/  FMUL.FTZ R125, R125, R45.reuse ;  /* 0x0000002d7d7d7220 */ /* 0x080fe20000410000 */
[----:B------:R-:W1:Y:S01]  /*dfa0*/  LDSM.16.MT88.4 R4, [R49+0x2000] ;  /* 0x002000003104783b */ /* 0x000e620000004200 */
[----:B------:R-:W2:Y:S01]  /*dfb0*/  MUFU.EX2 R43, R43 ;  /* 0x0000002b002b7308 */ /* 0x000ea20000000800 */
[C---:B------:R-:W-:Y:S01]  /*dfc0*/  FSETP.NEU.FTZ.AND P0, PT, R167.reuse, -INF , PT ;  /* 0xff800000a700780b */ /* 0x040fe20003f1d000 */
[----:B------:R-:W-:Y:S01]  /*dfd0*/  FMUL.FTZ R52, R167, UR13 ;  /* 0x0000000da7347c20 */ /* 0x000fe20008410000 */
[----:B----4-:R-:W-:Y:S01]  /*dfe0*/  F2FP.BF16.F32.PACK_AB R30, R0, R2 ;  /* 0x00000002001e723e */ /* 0x010fe200000010ff */
[----:B------:R-:W4:Y:S01]  /*dff0*/  MUFU.EX2 R44, R44 ;  /* 0x0000002c002c7308 */ /* 0x000f220000000800 */
[----:B-----5:R-:W-:Y:S01]  /*e000*/  F2FP.BF16.F32.PACK_AB R29, R39, R40 ;  /* 0x00000028271d723e */ /* 0x020fe200000010ff */
[-C--:B------:R-:W-:Y:S01]  /*e010*/  FMUL.FTZ R120, R120, R45.reuse ;  /* 0x0000002d78787220 */ /* 0x080fe20000410000 */
[----:B------:R-:W-:Y:S01]  /*e020*/  FSEL R52, R52, RZ, P0 ;  /* 0x000000ff34347208 */ /* 0x000fe20000000000 */
[----:B------:R-:W-:Y:S01]  /*e030*/  MUFU.EX2 R47, R47 ;  /* 0x0000002f002f7308 */ /* 0x000fe20000000800 */
[-C--:B------:R-:W-:Y:S01]  /*e040*/  FMUL.FTZ R121, R121, R45.reuse ;  /* 0x0000002d79797220 */ /* 0x080fe20000410000 */
[-C--:B------:R-:W-:Y:S01]  /*e050*/  FMUL.FTZ R108, R108, R45.reuse ;  /* 0x0000002d6c6c7220 */ /* 0x080fe20000410000 */
[-C--:B------:R-:W-:Y:S01]  /*e060*/  FMUL.FTZ R109, R109, R45.reuse ;  /* 0x0000002d6d6d7220 */ /* 0x080fe20000410000 */
[--C-:B------:R-:W-:Y:S01]  /*e070*/  FFMA.FTZ R54, R56, UR13, -R52.reuse ;  /* 0x0000000d38367c23 */ /* 0x100fe20008010834 */
[----:B------:R-:W-:Y:S01]  /*e080*/  FSEL R56, R168, RZ, P1 ;  /* 0x000000ffa8387208 */ /* 0x000fe20000800000 */
[--C-:B------:R-:W-:Y:S01]  /*e090*/  FFMA.FTZ R55, R62, UR13, -R52.reuse ;  /* 0x0000000d3e377c23 */ /* 0x100fe20008010834 */
[----:B------:R-:W-:Y:S01]  /*e0a0*/  FFMA.FTZ R67, R67, UR13, -R52 ;  /* 0x0000000d43437c23 */ /* 0x000fe20008010834 */
[----:B------:R-:W-:Y:S01]  /*e0b0*/  MUFU.EX2 R50, R50 ;  /* 0x0000003200327308 */ /* 0x000fe20000000800 */
[----:B--2---:R-:W-:Y:S01]  /*e0c0*/  F2FP.BF16.F32.PACK_AB R31, R43, R38 ;  /* 0x000000262b1f723e */ /* 0x004fe200000010ff */
[----:B------:R-:W-:Y:S01]  /*e0d0*/  FADD.FTZ R62, R239, -R56 ;  /* 0x80000038ef3e7221 */ /* 0x000fe20000010000 */
[----:B------:R-:W-:Y:S01]  /*e0e0*/  FFMA.FTZ R56, R65, UR13, -R52 ;  /* 0x0000000d41387c23 */ /* 0x000fe20008010834 */
[----:B------:R-:W-:Y:S01]  /*e0f0*/  FSEL R65, R167, RZ, P0 ;  /* 0x000000ffa7417208 */ /* 0x000fe20000000000 */
[----:B------:R-:W-:Y:S01]  /*e100*/  MUFU.EX2 R51, R51 ;  /* 0x0000003300337308 */ /* 0x000fe20000000800 */
[----:B------:R-:W-:Y:S01]  /*e110*/  FMUL.FTZ R173, R62, UR13 ;  /* 0x0000000d3ead7c20 */ /* 0x000fe20008410000 */
[-C--:B----4-:R-:W-:Y:S01]  /*e120*/  FMUL.FTZ R162, R162, R44.reuse ;  /* 0x0000002ca2a27220 */ /* 0x090fe20000410000 */
[-C--:B------:R-:W-:Y:S01]  /*e130*/  FMUL.FTZ R163, R163, R44.reuse ;  /* 0x0000002ca3a37220 */ /* 0x080fe20000410000 */
        /* <DEDUP_REMOVED lines=102> */
[--C-:B------:R-:W-:Y:S01]  /*e7a0*/  FFMA.FTZ R182, R182, UR13, -R59.reuse ;  /* 0x0000000db6b67c23 */ /* 0x100fe2000801083b */
        /* <DEDUP_REMOVED lines=10> */
[C---:B------:R-:W-:Y:S01]  /*e850*/  HMMA.16816.F32.BF16 R76, R28.reuse, R10, R76 ;  /* 0x0000000a1c4c723c */ /* 0x040fe2000004184c */
[----:B------:R-:W-:Y:S01]  /*e860*/  MUFU.EX2 R175, R175 ;  /* 0x000000af00af7308 */ /* 0x000fe20000000800 */
[----:B------:R-:W-:Y:S01]  /*e870*/  FFMA.FTZ R201, R201, UR13, -R52 ;  /* 0x0000000dc9c97c23 */ /* 0x000fe20008010834 */
[----:B------:R-:W-:Y:S01]  /*e880*/  FFMA.FTZ R198, R198, UR13, -R64 ;  /* 0x0000000dc6c67c23 */ /* 0x000fe20008010840 */
[----:B------:R-:W-:Y:S01]  /*e890*/  FFMA.FTZ R180, R180, UR13, -R48 ;  /* 0x0000000db4b47c23 */ /* 0x000fe20008010830 */
[----:B------:R-:W-:Y:S01]  /*e8a0*/  MUFU.EX2 R174, R174 ;  /* 0x000000ae00ae7308 */ /* 0x000fe20000000800 */
[--C-:B------:R-:W-:Y:S01]  /*e8b0*/  FFMA.FTZ R188, R188, UR13, -R64.reuse ;  /* 0x0000000dbcbc7c23 */ /* 0x100fe20008010840 */
[--C-:B------:R-:W-:Y:S01]  /*e8c0*/  FFMA.FTZ R190, R190, UR13, -R64.reuse ;  /* 0x0000000dbebe7c23 */ /* 0x100fe20008010840 */
[C---:B-1----:R-:W-:Y:S01]  /*e8d0*/  HMMA.16816.F32.BF16 R88, R28.reuse, R4, R88 ;  /* 0x000000041c58723c */ /* 0x042fe20000041858 */
[----:B------:R-:W-:Y:S01]  /*e8e0*/  MUFU.EX2 R184, R184 ;  /* 0x000000b800b87308 */ /* 0x000fe20000000800 */
[----:B------:R-:W-:Y:S01]  /*e8f0*/  FFMA.FTZ R191, R191, UR13, -R64 ;  /* 0x0000000dbfbf7c23 */ /* 0x000fe20008010840 */
[--C-:B------:R-:W-:Y:S01]  /*e900*/  FFMA.FTZ R203, R171, UR13, -R48.reuse ;  /* 0x0000000dabcb7c23 */ /* 0x100fe20008010830 */
[--C-:B------:R-:W-:Y:S01]  /*e910*/  FFMA.FTZ R176, R176, UR13, -R48.reuse ;  /* 0x0000000db0b07c23 */ /* 0x100fe20008010830 */
[----:B------:R-:W-:Y:S01]  /*e920*/  MUFU.EX2 R183, R183 ;  /* 0x000000b700b77308 */ /* 0x000fe20000000800 */
[----:B------:R-:W-:Y:S01]  /*e930*/  FFMA.FTZ R178, R178, UR13, -R48 ;  /* 0x0000000db2b27c23 */ /* 0x000fe20008010830 */
        /* <DEDUP_REMOVED lines=10> */
[----:B------:R-:W-:Y:S01]  /*e9e0*/  FFMA.FTZ R36, R237, R45, R36 ;  /* 0x0000002ded247223 */ /* 0x000fe20000010024 */
[----:B------:R1:W2:Y:S01]  /*e9f0*/  MUFU.EX2 R194, R202 ;  /* 0x000000ca00c27308 */ /* 0x0002a20000000800 */
[----:B------:R-:W-:Y:S01]  /*ea00*/  FFMA.FTZ R40, R236, R44, R40 ;  /* 0x0000002cec287223 */ /* 0x000fe20000010028 */
[----:B------:R-:W-:Y:S01]  /*ea10*/  FADD.FTZ R47, R50, R47 ;  /* 0x0000002f322f7221 */ /* 0x000fe20000010000 */
[----:B------:R-:W-:Y:S01]  /*ea20*/  FADD.FTZ R54, R55, R54 ;  /* 0x0000003637367221 */ /* 0x000fe20000010000 */
[C---:B------:R-:W-:Y:S01]  /*ea30*/  HMMA.16816.F32.BF16 R156, R28.reuse, R24, R156 ;  /* 0x000000181c9c723c */ /* 0x040fe2000004189c */
[----:B------:R-:W4:Y:S01]  /*ea40*/  MUFU.EX2 R193, R193 ;  /* 0x000000c100c17308 */ /* 0x000f220000000800 */
        /* <DEDUP_REMOVED lines=8> */
[----:B-1----:R-:W-:Y:S01]  /*ead0*/  FFMA.FTZ R202, R200, UR13, -R52 ;  /* 0x0000000dc8ca7c23 */ /* 0x002fe20008010834 */
[----:B------:R-:W-:Y:S01]  /*eae0*/  MUFU.EX2 R197, R197 ;  /* 0x000000c500c57308 */ /* 0x000fe20000000800 */
[----:B------:R-:W-:Y:S01]  /*eaf0*/  FADD.FTZ R40, R38, R40 ;  /* 0x0000002826287221 */ /* 0x000fe20000010000 */
[--C-:B------:R-:W-:Y:S01]  /*eb00*/  FFMA.FTZ R42, R42, UR13, -R48.reuse ;  /* 0x0000000d2a2a7c23 */ /* 0x100fe20008010830 */
[----:B------:R-:W-:Y:S01]  /*eb10*/  FFMA.FTZ R37, R37, UR13, -R48 ;  /* 0x0000000d25257c23 */ /* 0x000fe20008010830 */
[----:B------:R-:W-:Y:S01]  /*eb20*/  MUFU.EX2 R200, R199 ;  /* 0x000000c700c87308 */ /* 0x000fe20000000800 */
[C---:B------:R-:W-:Y:S01]  /*eb30*/  HMMA.16816.F32.BF16 R144, R28.reuse, R20, R144 ;  /* 0x000000141c90723c */ /* 0x040fe20000041890 */
[----:B------:R-:W-:Y:S01]  /*eb40*/  FADD.FTZ R47, R53, R47 ;  /* 0x0000002f352f7221 */ /* 0x000fe20000010000 */
[----:B------:R-:W-:Y:S01]  /*eb50*/  FADD.FTZ R54, R62, R54 ;  /* 0x000000363e367221 */ /* 0x000fe20000010000 */
[----:B------:R-:W1:Y:S01]  /*eb60*/  MUFU.EX2 R195, R195 ;  /* 0x000000c300c37308 */ /* 0x000e620000000800 */
[----:B------:R-:W-:Y:S01]  /*eb70*/  FADD.FTZ R36, R0, R36 ;  /* 0x0000002400247221 */ /* 0x000fe20000010000 */
[----:B------:R-:W-:Y:S01]  /*eb80*/  FADD.FTZ R40, R43, R40 ;  /* 0x000000282b287221 */ /* 0x000fe20000010000 */
[----:B------:R-:W-:Y:S01]  /*eb90*/  FFMA.FTZ R46, R46, UR13, -R52 ;  /* 0x0000000d2e2e7c23 */ /* 0x000fe20008010834 */
[----:B------:R3:W3:Y:S01]  /*eba0*/  MUFU.EX2 R199, R202 ;  /* 0x000000ca00c77308 */ /* 0x0006e20000000800 */
[C---:B------:R-:W-:Y:S01]  /*ebb0*/  HMMA.16816.F32.BF16 R132, R28.reuse, R22, R132 ;  /* 0x000000161c84723c */ /* 0x040fe20000041884 */
[----:B------:R-:W5:Y:S01]  /*ebc0*/  LDSM.16.MT88.4 R20, [R49+0x400] ;  /* 0x000400003114783b */ /* 0x000f620000004200 */
[----:B--2---:R-:W-:Y:S01]  /*ebd0*/  FADD.FTZ R47, R194, R47 ;  /* 0x0000002fc22f7221 */ /* 0x004fe20000010000 */
[----:B------:R-:W2:Y:S01]  /*ebe0*/  MUFU.EX2 R201, R201 ;  /* 0x000000c900c97308 */ /* 0x000ea20000000800 */
[----:B------:R-:W-:Y:S01]  /*ebf0*/  FADD.FTZ R36, R173, R36 ;  /* 0x00000024ad247221 */ /* 0x000fe20000010000 */
[----:B------:R-:W-:Y:S01]  /*ec00*/  FADD.FTZ R40, R184, R40 ;  /* 0x00000028b8287221 */ /* 0x000fe20000010000 */
[----:B----4-:R-:W-:Y:S01]  /*ec10*/  FADD.FTZ R47, R193, R47 ;  /* 0x0000002fc12f7221 */ /* 0x010fe20000010000 */
[----:B------:R4:W-:Y:S01]  /*ec20*/  MUFU.EX2 R171, R180 ;  /* 0x000000b400ab7308 */ /* 0x0009e20000000800 */
[C---:B------:R-:W-:Y:S01]  /*ec30*/  HMMA.16816.F32.BF16 R128, R28.reuse, R16, R128 ;  /* 0x000000101c80723c */ /* 0x040fe20000041880 */
[----:B-1----:R-:W-:Y:S01]  /*ec40*/  FADD.FTZ R54, R195, R54 ;  /* 0x00000036c3367221 */ /* 0x002fe20000010000 */
[----:B------:R-:W-:Y:S01]  /*ec50*/  FADD.FTZ R36, R181, R36 ;  /* 0x00000024b5247221 */ /* 0x000fe20000010000 */
[----:B------:R-:W1:Y:S01]  /*ec60*/  MUFU.EX2 R188, R188 ;  /* 0x000000bc00bc7308 */ /* 0x000e620000000800 */
[----:B------:R-:W-:Y:S01]  /*ec70*/  FADD.FTZ R40, R183, R40 ;  /* 0x00000028b7287221 */ /* 0x000fe20000010000 */
[----:B---3--:R-:W-:Y:S01]  /*ec80*/  FFMA.FTZ R202, R177, UR13, -R52 ;  /* 0x0000000db1ca7c23 */ /* 0x008fe20008010834 */
[----:B------:R-:W-:Y:S01]  /*ec90*/  FADD.FTZ R54, R200, R54 ;  /* 0x00000036c8367221 */ /* 0x000fe20000010000 */
[----:B------:R-:W-:Y:S01]  /*eca0*/  MUFU.EX2 R190, R190 ;  /* 0x000000be00be7308 */ /* 0x000fe20000000800 */
[C---:B------:R-:W-:Y:S01]  /*ecb0*/  HMMA.16816.F32.BF16 R116, R28.reuse, R18, R116 ;  /* 0x000000121c74723c */ /* 0x040fe20000041874 */
[----:B------:R-:W3:Y:S01]  /*ecc0*/  LDSM.16.MT88.4 R16, [R218+0xa400] ;  /* 0x00a40000da10783b */ /* 0x000ee20000004200 */
[----:B------:R-:W-:Y:S01]  /*ecd0*/  FADD.FTZ R47, R196, R47 ;  /* 0x0000002fc42f7221 */ /* 0x000fe20000010000 */
[----:B------:R-:W-:Y:S01]  /*ece0*/  MUFU.EX2 R191, R191 ;  /* 0x000000bf00bf7308 */ /* 0x000fe20000000800 */
[----:B------:R-:W-:Y:S01]  /*ecf0*/  FADD.FTZ R54, R199, R54 ;  /* 0x00000036c7367221 */ /* 0x000fe20000010000 */
[----:B----4-:R-:W-:Y:S01]  /*ed00*/  FFMA.FTZ R180, R179, UR13, -R52 ;  /* 0x0000000db3b47c23 */ /* 0x010fe20008010834 */
[----:B------:R-:W-:Y:S01]  /*ed10*/  FADD.FTZ R36, R175, R36 ;  /* 0x00000024af247221 */ /* 0x000fe20000010000 */
[----:B------:R4:W4:Y:S01]  /*ed20*/  MUFU.EX2 R179, R202 ;  /* 0x000000ca00b37308 */ /* 0x0009220000000800 */
[C---:B------:R-:W-:Y:S01]  /*ed30*/  HMMA.16816.F32.BF16 R112, R28.reuse, R12, R112 ;  /* 0x0000000c1c70723c */ /* 0x040fe20000041870 */
[----:B------:R-:W-:Y:S01]  /*ed40*/  FADD.FTZ R40, R182, R40 ;  /* 0x00000028b6287221 */ /* 0x000fe20000010000 */
[----:B------:R-:W-:Y:S01]  /*ed50*/  FADD.FTZ R47, R197, R47 ;  /* 0x0000002fc52f7221 */ /* 0x000fe20000010000 */
[----:B------:R-:W5:Y:S01]  /*ed60*/  MUFU.EX2 R176, R176 ;  /* 0x000000b000b07308 */ /* 0x000f620000000800 */
[----:B--2---:R-:W-:Y:S01]  /*ed70*/  FADD.FTZ R54, R201, R54 ;  /* 0x00000036c9367221 */ /* 0x004fe20000010000 */
[----:B------:R-:W-:Y:S01]  /*ed80*/  FADD.FTZ R36, R174, R36 ;  /* 0x00000024ae247221 */ /* 0x000fe20000010000 */
[----:B------:R-:W-:Y:S01]  /*ed90*/  FADD.FTZ R40, R185, R40 ;  /* 0x00000028b9287221 */ /* 0x000fe20000010000 */
[----:B------:R-:W2:Y:S01]  /*eda0*/  MUFU.EX2 R178, R178 ;  /* 0x000000b200b27308 */ /* 0x000ea20000000800 */
[----:B------:R-:W-:Y:S01]  /*edb0*/  HMMA.16816.F32.BF16 R100, R28, R14, R100 ;  /* 0x0000000e1c64723c */ /* 0x000fe20000041864 */
[----:B------:R-:W3:Y:S01]  /*edc0*/  LDSM.16.MT88.4 R12, [R49+0x1400] ;  /* 0x00140000310c783b */ /* 0x000ee20000004200 */
[----:B-1----:R-:W-:Y:S01]  /*edd0*/  FADD.FTZ R36, R188, R36 ;  /* 0x00000024bc247221 */ /* 0x002fe20000010000 */
[----:B------:R-:W-:Y:S01]  /*ede0*/  MUFU.EX2 R177, R203 ;  /* 0x000000cb00b17308 */ /* 0x000fe20000000800 */
[----:B----4-:R-:W-:Y:S01]  /*edf0*/  FFMA.FTZ R202, R170, UR13, -R52 ;  /* 0x0000000daaca7c23 */ /* 0x010fe20008010834 */
[----:B------:R-:W-:-:S02]  /*ee00*/  FADD.FTZ R54, R179, R54 ;  /* 0x00000036b3367221 */ /* 0x000fc40000010000 */
[----:B------:R1:W4:Y:S01]  /*ee10*/  MUFU.EX2 R170, R180 ;  /* 0x000000b400aa7308 */ /* 0x0003220000000800 */
[C---:B------:R-:W-:Y:S01]  /*ee20*/  HMMA.16816.F32.BF16 R68, R28.reuse, R8, R68 ;  /* 0x000000081c44723c */ /* 0x040fe20000041844 */
[----:B-----5:R-:W-:Y:S01]  /*ee30*/  FADD.FTZ R47, R176, R47 ;  /* 0x0000002fb02f7221 */ /* 0x020fe20000010000 */
[----:B------:R-:W-:Y:S01]  /*ee40*/  FADD.FTZ R36, R190, R36 ;  /* 0x00000024be247221 */ /* 0x000fe20000010000 */
[----:B------:R-:W-:Y:S02]  /*ee50*/  MUFU.EX2 R37, R37 ;  /* 0x0000002500257308 */ /* 0x000fe40000000800 */
[----:B--2---:R-:W-:Y:S01]  /*ee60*/  FADD.FTZ R47, R178, R47 ;  /* 0x0000002fb22f7221 */ /* 0x004fe20000010000 */
[----:B------:R-:W-:Y:S01]  /*ee70*/  FADD.FTZ R36, R191, R36 ;  /* 0x00000024bf247221 */ /* 0x000fe20000010000 */
[----:B------:R-:W-:Y:S01]  /*ee80*/  MUFU.EX2 R46, R46 ;  /* 0x0000002e002e7308 */ /* 0x000fe20000000800 */
[C---:B------:R-:W-:Y:S01]  /*ee90*/  HMMA.16816.F32.BF16 R80, R28.reuse, R10, R80 ;  /* 0x0000000a1c50723c */ /* 0x040fe20000041850 */
[----:B------:R-:W2:Y:S01]  /*eea0*/  LDSM.16.MT88.4 R8, [R218+0xb400] ;  /* 0x00b40000da08783b */ /* 0x000ea20000004200 */
[----:B------:R-:W-:Y:S01]  /*eeb0*/  FADD.FTZ R47, R171, R47 ;  /* 0x0000002fab2f7221 */ /* 0x000fe20000010000 */
[----:B-1----:R-:W-:Y:S01]  /*eec0*/  FFMA.FTZ R180, R172, UR13, -R52 ;  /* 0x0000000dacb47c23 */ /* 0x002fe20008010834 */
[----:B----4-:R-:W-:Y:S01]  /*eed0*/  FADD.FTZ R54, R170, R54 ;  /* 0x00000036aa367221 */ /* 0x010fe20000010000 */
[----:B------:R-:W1:Y:S03]  /*eee0*/  MUFU.EX2 R172, R202 ;  /* 0x000000ca00ac7308 */ /* 0x000e660000000800 */
[C---:B------:R-:W-:Y:S01]  /*eef0*/  HMMA.16816.F32.BF16 R84, R28.reuse, R4, R84 ;  /* 0x000000041c54723c */ /* 0x040fe20000041854 */
[----:B------:R-:W-:Y:S01]  /*ef00*/  FADD.FTZ R47, R177, R47 ;  /* 0x0000002fb12f7221 */ /* 0x000fe20000010000 */
[----:B------:R-:W4:Y:S06]  /*ef10*/  MUFU.EX2 R180, R180 ;  /* 0x000000b400b47308 */ /* 0x000f2c0000000800 */
[----:B------:R-:W-:Y:S01]  /*ef20*/  HMMA.16816.F32.BF16 R96, R28, R6, R96 ;  /* 0x000000061c60723c */ /* 0x000fe20000041860 */
[----:B------:R-:W5:Y:S01]  /*ef30*/  LDSM.16.MT88.4 R4, [R49+0x2400] ;  /* 0x002400003104783b */ /* 0x000f620000004200 */
[----:B------:R-:W-:-:S02]  /*ef40*/  F2FP.BF16.F32.PACK_AB R28, R181, R173 ;  /* 0x000000adb51c723e */ /* 0x000fc400000010ff */
[----:B------:R-:W-:Y:S01]  /*ef50*/  F2FP.BF16.F32.PACK_AB R29, R183, R184 ;  /* 0x000000b8b71d723e */ /* 0x000fe200000010ff */
[----:B-1----:R-:W-:Y:S01]  /*ef60*/  FADD.FTZ R54, R172, R54 ;  /* 0x00000036ac367221 */ /* 0x002fe20000010000 */
[----:B------:R-:W-:Y:S02]  /*ef70*/  F2FP.BF16.F32.PACK_AB R30, R174, R175 ;  /* 0x000000afae1e723e */ /* 0x000fe400000010ff */
[----:B------:R-:W-:Y:S01]  /*ef80*/  F2FP.BF16.F32.PACK_AB R31, R185, R182 ;  /* 0x000000b6b91f723e */ /* 0x000fe200000010ff */
[----:B----4-:R-:W-:-:S06]  /*ef90*/  FADD.FTZ R54, R180, R54 ;  /* 0x00000036b4367221 */ /* 0x010fcc0000010000 */
        /* <DEDUP_REMOVED lines=8> */
[C---:B--2---:R-:W-:Y:S08]  /*f020*/  HMMA.16816.F32.BF16 R72, R28.reuse, R8, R72 ;  /* 0x000000081c48723c */ /* 0x044ff00000041848 */
        /* <DEDUP_REMOVED lines=8> */
[--C-:B------:R-:W-:Y:S02]  /*f0b0*/  FFMA.FTZ R12, R186, UR13, -R59.reuse ;  /* 0x0000000dba0c7c23 */ /* 0x100fe4000801083b */
[----:B------:R1:W2:Y:S05]  /*f0c0*/  MUFU.EX2 R186, R198 ;  /* 0x000000c600ba7308 */ /* 0x0002aa0000000800 */
[C---:B------:R-:W-:Y:S01]  /*f0d0*/  HMMA.16816.F32.BF16 R68, R28.reuse, R8, R68 ;  /* 0x000000081c44723c */ /* 0x040fe20000041844 */
[--C-:B------:R-:W-:Y:S01]  /*f0e0*/  FFMA.FTZ R9, R187, UR13, -R59.reuse ;  /* 0x0000000dbb097c23 */ /* 0x100fe2000801083b */
[--C-:B------:R-:W-:Y:S01]  /*f0f0*/  FFMA.FTZ R8, R189, UR13, -R59.reuse ;  /* 0x0000000dbd087c23 */ /* 0x100fe2000801083b */
[----:B------:R-:W3:Y:S04]  /*f100*/  MUFU.EX2 R187, R12 ;  /* 0x0000000c00bb7308 */ /* 0x000ee80000000800 */
[----:B------:R-:W4:Y:S01]  /*f110*/  MUFU.EX2 R189, R9 ;  /* 0x0000000900bd7308 */ /* 0x000f220000000800 */
[C---:B------:R-:W-:Y:S01]  /*f120*/  HMMA.16816.F32.BF16 R156, R28.reuse, R24, R156 ;  /* 0x000000181c9c723c */ /* 0x040fe2000004189c */
[----:B-1----:R-:W-:Y:S01]  /*f130*/  FFMA.FTZ R198, R192, UR13, -R59 ;  /* 0x0000000dc0c67c23 */ /* 0x002fe2000801083b */
[----:B--2---:R-:W-:Y:S01]  /*f140*/  FADD.FTZ R36, R186, R36 ;  /* 0x00000024ba247221 */ /* 0x004fe20000010000 */
[----:B------:R-:W1:Y:S04]  /*f150*/  MUFU.EX2 R192, R8 ;  /* 0x0000000800c07308 */ /* 0x000e680000000800 */
[----:B------:R-:W2:Y:S01]  /*f160*/  MUFU.EX2 R198, R198 ;  /* 0x000000c600c67308 */ /* 0x000ea20000000800 */
[----:B------:R-:W-:Y:S01]  /*f170*/  HMMA.16816.F32.BF16 R148, R28, R26, R148 ;  /* 0x0000001a1c94723c */ /* 0x000fe20000041894 */
[----:B------:R-:W5:Y:S01]  /*f180*/  LDSM.16.MT88.4 R24, [R218+0x9800] ;  /* 0x00980000da18783b */ /* 0x000f620000004200 */
[----:B---3--:R-:W-:-:S04]  /*f190*/  FADD.FTZ R40, R187, R40 ;  /* 0x00000028bb287221 */ /* 0x008fc80000010000 */
[----:B----4-:R-:W-:Y:S02]  /*f1a0*/  FADD.FTZ R40, R189, R40 ;  /* 0x00000028bd287221 */ /* 0x010fe40000010000 */
        /* <DEDUP_REMOVED lines=16> */
[----:B------:R-:W-:Y:S02]  /*f2b0*/  F2FP.BF16.F32.PACK_AB R29, R189, R187 ;  /* 0x000000bbbd1d723e */ /* 0x000fe400000010ff */
[----:B------:R-:W-:Y:S02]  /*f2c0*/  F2FP.BF16.F32.PACK_AB R30, R186, R191 ;  /* 0x000000bfba1e723e */ /* 0x000fe400000010ff */
[----:B------:R-:W-:-:S07]  /*f2d0*/  F2FP.BF16.F32.PACK_AB R31, R198, R192 ;  /* 0x000000c0c61f723e */ /* 0x000fce00000010ff */
[C---:B-----5:R-:W-:Y:S08]  /*f2e0*/  HMMA.16816.F32.BF16 R160, R28.reuse, R24, R160 ;  /* 0x000000181ca0723c */ /* 0x060ff000000418a0 */
[C---:B------:R-:W-:Y:S08]  /*f2f0*/  HMMA.16816.F32.BF16 R152, R28.reuse, R26, R152 ;  /* 0x0000001a1c98723c */ /* 0x040ff00000041898 */
[C---:B-1----:R-:W-:Y:S08]  /*f300*/  HMMA.16816.F32.BF16 R140, R28.reuse, R20, R140 ;  /* 0x000000141c8c723c */ /* 0x042ff0000004188c */
[C---:B------:R-:W-:Y:S08]  /*f310*/  HMMA.16816.F32.BF16 R136, R28.reuse, R22, R136 ;  /* 0x000000161c88723c */ /* 0x040ff00000041888 */
        /* <DEDUP_REMOVED lines=31> */
[----:B------:R-:W3:Y:S03]  /*f510*/  MUFU.EX2 R60, R12 ;  /* 0x0000000c003c7308 */ /* 0x000ee60000000800 */
[----:B----4-:R-:W-:Y:S01]  /*f520*/  FADD.FTZ R36, R63, R36 ;  /* 0x000000243f247221 */ /* 0x010fe20000010000 */
        /* <DEDUP_REMOVED lines=40> */
[----:B------:R-:W-:Y:S01]  /*f7b0*/  HMMA.16816.F32.BF16 R120, R28, R18, R120 ;  /* 0x000000121c78723c */ /* 0x000fe20000041878 */
[----:B-1----:R-:W-:Y:S01]  /*f7c0*/  FFMA.FTZ R48, R41, UR13, -R52 ;  /* 0x0000000d29307c23 */ /* 0x002fe20008010834 */
[----:B-----5:R-:W-:Y:S01]  /*f7d0*/  FADD.FTZ R54, R32, R54 ;  /* 0x0000003620367221 */ /* 0x020fe20000010000 */
[----:B------:R-:W1:Y:S01]  /*f7e0*/  MUFU.EX2 R41, R42 ;  /* 0x0000002a00297308 */ /* 0x000e620000000800 */
[----:B------:R-:W-:-:S04]  /*f7f0*/  FADD.FTZ R233, R33, R47 ;  /* 0x0000002f21e97221 */ /* 0x000fc80000010000 */
[C---:B------:R-:W-:Y:S01]  /*f800*/  HMMA.16816.F32.BF16 R108, R28.reuse, R12, R108 ;  /* 0x0000000c1c6c723c */ /* 0x040fe2000004186c */
[----:B------:R-:W2:Y:S07]  /*f810*/  MUFU.EX2 R42, R48 ;  /* 0x00000030002a7308 */ /* 0x000eae0000000800 */
[----:B------:R-:W-:Y:S01]  /*f820*/  HMMA.16816.F32.BF16 R104, R28, R14, R104 ;  /* 0x0000000e1c68723c */ /* 0x000fe20000041868 */
[----:B-1----:R-:W-:-:S04]  /*f830*/  FADD.FTZ R54, R41, R54 ;  /* 0x0000003629367221 */ /* 0x002fc80000010000 */
[----:B--2---:R-:W-:-:S03]  /*f840*/  FADD.FTZ R54, R42, R54 ;  /* 0x000000362a367221 */ /* 0x004fc60000010000 */
[----:B------:R-:W-:Y:S01]  /*f850*/  HMMA.16816.F32.BF16 R72, R28, R8, R72 ;  /* 0x000000081c48723c */ /* 0x000fe20000041848 */
[----:B------:R-:W-:-:S07]  /*f860*/  FADD.FTZ R232, R46, R54 ;  /* 0x000000362ee87221 */ /* 0x000fce0000010000 */
        /* <DEDUP_REMOVED lines=20> */
.L_x_858:
        /* <DEDUP_REMOVED lines=13> */
[----:B------:R-:W-:Y:S01]  /*fa80*/  USHF.L.U64.HI UR17, UR8, 0x5, UR9 ;  /* 0x0000000508117899 */ /* 0x000fe20008010209 */
[----:B------:R-:W1:Y:S01]  /*fa90*/  LDCU UR13, c[0x0][0x440] ;  /* 0x00008800ff0d77ac */ /* 0x000e620008000800 */
[----:B------:R-:W1:Y:S01]  /*faa0*/  LDCU UR9, c[0x0][0x50c] ;  /* 0x0000a180ff0977ac */ /* 0x000e620008000800 */
[----:B----4-:R-:W-:Y:S01]  /*fab0*/  ISETP.GE.AND P5, PT, R235, UR16, PT ;  /* 0x00000010eb007c0c */ /* 0x010fe2000bfa6270 */
[----:B------:R-:W-:Y:S01]  /*fac0*/  UMOV UR16, 0x400 ;  /* 0x0000040000107882 */ /* 0x000fe20000000000 */
[----:B------:R-:W4:Y:S01]  /*fad0*/  LDCU UR4, c[0x0][0x45c] ;  /* 0x00008b80ff0477ac */ /* 0x000f220008000800 */
[----:B------:R-:W1:Y:S01]  /*fae0*/  LDCU.64 UR10, c[0x0][0x3c0] ;  /* 0x00007800ff0a77ac */ /* 0x000e620008000a00 */
[----:B------:R-:W-:-:S02]  /*faf0*/  USHF.L.U32 UR8, UR8, 0x5, URZ ;  /* 0x0000000508087899 */ /* 0x000fc400080006ff */
[----:B--2---:R-:W-:Y:S01]  /*fb00*/  ULEA UR6, UR6, UR16, 0x18 ;  /* 0x0000001006067291 */ /* 0x004fe2000f8ec0ff */
[----:B------:R-:W-:Y:S11]  /*fb10*/  BRA `(.L_x_868) ;  /* 0x0000000000c47947 */ /* 0x000ff60003800000 */
.L_x_870:
[----:B------:R-:W1:Y:S01]  /*fb20*/  LDC.64 R6, c[0x0][0x3b8] ;  /* 0x0000ee00ff067b82 */ /* 0x000e620000000a00 */
[----:B------:R-:W-:Y:S01]  /*fb30*/  UIADD3 UR16, UPT, UPT, UR12, -0x1, URZ ;  /* 0xffffffff0c107890 */ /* 0x000fe2000fffe0ff */
[----:B------:R-:W-:Y:S05]  /*fb40*/  LOP3.LUT R222, R235, 0x20, RZ, 0xfc, !PT ;  /* 0x00000020ebde7812 */ /* 0x000fea00078efcff */
        /* <DEDUP_REMOVED lines=8> */
[----:B------:R-:W-:Y:S01]  /*fbd0*/  LEA R30, P1, R6, R26, 0x5 ;  /* 0x0000001a061e7211 */ /* 0x000fe200078228ff */
[----:B------:R-:W-:Y:S01]  /*fbe0*/  @!PT LDS RZ, [RZ] ;  /* 0x00000000fffff984 */ /* 0x000fe20000000800 */
[----:B------:R-:W-:Y:S01]  /*fbf0*/  @!PT LDS RZ, [RZ] ;  /* 0x00000000fffff984 */ /* 0x000fe20000000800 */
[----:B------:R-:W-:Y:S01]  /*fc00*/  @!PT LDS RZ, [RZ] ;  /* 0x00000000fffff984 */ /* 0x000fe20000000800 */
[----:B------:R1:W-:Y:S03]  /*fc10*/  @!P5 LDGSTS.E.BYPASS.LTC128B.128 [R229+0x6000], desc[UR14][R28.64] ;  /* 0x060000001ce5dfae */ /* 0x0003e6000b981a0e */
[----:B------:R-:W-:Y:S01]  /*fc20*/  LEA R36, P6, R30, R227, 0x1 ;  /* 0x000000e31e247211 */ /* 0x000fe200078c08ff */
        /* <DEDUP_REMOVED lines=32> */
.L_x_868:
[----:B------:R-:W-:Y:S04]  /*fe30*/  DEPBAR.LE SB0, 0x0 ;  /* 0x000080000000791a */ /* 0x000fe80000000000 */
[----:B------:R-:W-:Y:S01]  /*fe40*/  BAR.SYNC.DEFER_BLOCKING 0x0 ;  /* 0x0000000000007b1d */ /* 0x000fe20000010000 */
[----:B-1----:R-:W-:Y:S01]  /*fe50*/  UIMAD.WIDE.U32 UR22, UR12, UR10, URZ ;  /* 0x0000000a0c1672a5 */ /* 0x002fe2000f8e00ff */
[----:B------:R-:W-:Y:S02]  /*fe60*/  ISETP.GE.AND P4, PT, R222, UR13, PT ;  /* 0x0000000dde007c0c */ /* 0x000fe4000bf86270 */
[C---:B---3--:R-:W-:Y:S01]  /*fe70*/  SHF.L.U32 R223, R217.reuse, 0x3, RZ ;  /* 0x00000003d9df7819 */ /* 0x048fe200000006ff */
[----:B------:R-:W-:Y:S01]  /*fe80*/  UIMAD UR16, UR12, UR11, UR23 ;  /* 0x0000000b0c1072a4 */ /* 0x000fe2000f8e0217 */
[----:B------:R-:W-:Y:S01]  /*fe90*/  SHF.L.U32 R220, R217, 0x2, RZ ;  /* 0x00000002d9dc7819 */ /* 0x000fe200000006ff */
[----:B------:R-:W-:Y:S01]  /*fea0*/  ULEA UR20, UP0, UR22, UR8, 0x6 ;  /* 0x0000000816147291 */ /* 0x000fe2000f8030ff */
[----:B------:R-:W-:Y:S02]  /*feb0*/  MOV R6, UR22 ;  /* 0x0000001600067c02 */ /* 0x000fe40008000f00 */
[----:B------:R-:W-:Y:S02]  /*fec0*/  LOP3.LUT R235, R223, 0x18, RZ, 0xc0, !PT ;  /* 0x00000018dfeb7812 */ /* 0x000fe400078ec0ff */
[CC--:B------:R-:W-:Y:S02]  /*fed0*/  LEA R8, P0, R6.reuse, R225.reuse, 0x7 ;  /* 0x000000e106087211 */ /* 0x0c0fe400078038ff */
[----:B------:R-:W-:Y:S01]  /*fee0*/  MOV R4, UR16 ;  /* 0x0000001000047c02 */ /* 0x000fe20008000f00 */
[----:B------:R-:W-:Y:S01]  /*fef0*/  ULEA.HI.X UR16, UR22, UR17, UR16, 0x6, UP0 ;  /* 0x0000001116107291 */ /* 0x000fe200080f3410 */
[----:B------:R-:W-:Y:S01]  /*ff00*/  LOP3.LUT R234, R235, 0x40, RZ, 0xfc, !PT ;  /* 0x00000040ebea7812 */ /* 0x000fe200078efcff */
[----:B------:R-:W-:Y:S01]  /*ff10*/  UISETP.NE.AND UP0, UPT, UR12, URZ, UPT ;  /* 0x000000ff0c00728c */ /* 0x000fe2000bf05270 */
[-C--:B------:R-:W-:Y:S02]  /*ff20*/  LEA.HI.X R9, R6, R224.reuse, R4, 0x7, P0 ;  /* 0x000000e006097211 */ /* 0x080fe400000f3c04 */
[----:B------:R-:W-:Y:S02]  /*ff30*/  ISETP.GE.AND P3, PT, R234, UR13, PT ;  /* 0x0000000dea007c0c */ /* 0x000fe4000bf66270 */
[C---:B------:R-:W-:Y:S01]  /*ff40*/  SHF.L.U32 R221, R217.reuse, 0x4, RZ ;  /* 0x00000004d9dd7819 */ /* 0x040fe200000006ff */
[----:B------:R-:W-:Y:S01]  /*ff50*/  @!PT LDS RZ, [RZ] ;  /* 0x00000000fffff984 */ /* 0x000fe20000000800 */
[----:B------:R-:W-:Y:S01]  /*ff60*/  @!PT LDS RZ, [RZ] ;  /* 0x00000000fffff984 */ /* 0x000fe20000000800 */
[----:B------:R-:W-:Y:S01]  /*ff70*/  @!PT LDS RZ, [RZ] ;  /* 0x00000000fffff984 */ /* 0x000fe20000000800 */
[----:B------:R-:W-:Y:S01]  /*ff80*/  @!P5 LDGSTS.E.BYPASS.LTC128B.128 [R229+0x9000], desc[UR14][R8.64] ;  /* 0x0900000008e5dfae */ /* 0x000fe2000b981a0e */
[----:B------:R-:W-:Y:S02]  /*ff90*/  MOV R7, UR23 ;  /* 0x0000001700077c02 */ /* 0x000fe40008000f00 */
[----:B------:R-:W-:Y:S02]  /*ffa0*/  SHF.L.U32 R5, R217, 0x5, RZ ;  /* 0x00000005d9057819 */ /* 0x000fe400000006ff */
[----:B------:R-:W-:Y:S02]  /*ffb0*/  LOP3.LUT R4, R220, 0x18, RZ, 0xc0, !PT ;  /* 0x00000018dc047812 */ /* 0x000fe400078ec0ff */
[----:B------:R-:W-:Y:S01]  /*ffc0*/  LOP3.LUT R6, R221, 0x100, RZ, 0xc0, !PT ;  /* 0x00000100dd067812 */ /* 0x000fe200078ec0ff */
[----:B------:R-:W-:Y:S01]  /*ffd0*/  @P5 STS.128 [R229+0x9000], RZ ;  /* 0x009000ffe5005388 */ /* 0x000fe20000000c00 */
[----:B------:R-:W-:Y:S02]  /*ffe0*/  ISETP.GE.AND P5, PT, R235, UR13, PT ;  /* 0x0000000deb007c0c */ /* 0x000fe4000bfa6270 */
[----:B------:R-:W-:Y:S02]  /*fff0*/  MOV R7, UR20 ;  /* 0x0000001400077c02 */ /* 0x000fe40008000f00 */
[--C-:B------:R-:W-:Y:S02]  /*10000*/  LOP3.LUT R4, R4, 0xc0, R5.reuse, 0xf8, !PT ;  /* 0x000000c004047812 */ /* 0x100fe400078ef805 */
[----:B------:R-:W-:Y:S01]  /*10010*/  LOP3.LUT R6, R6, 0x20, R5, 0xf8, !PT ;  /* 0x0000002006067812 */ /* 0x000fe200078ef805 */
[----:B------:R-:W-:Y:S01]  /*10020*/  @!PT LDS RZ, [RZ] ;  /* 0x00000000fffff984 */ /* 0x000fe20000000800 */
[----:B------:R-:W-:Y:S01]  /*10030*/  @!PT LDS RZ, [RZ] ;  /* 0x00000000fffff984 */ /* 0x000fe20000000800 */
[----:B------:R-:W-:Y:S01]  /*10040*/  @!PT LDS RZ, [RZ] ;  /* 0x00000000fffff984 */ /* 0x000fe20000000800 */
[----:B------:R-:W-:Y:S01]  /*10050*/  @!P4 LDGSTS.E.BYPASS.LTC128B.128 [R229+0xa000], desc[UR14][R8.64+0x40] ;  /* 0x0a00004008e5cfae */ /* 0x000fe2000b981a0e */
[C---:B------:R-:W-:Y:S02]  /*10060*/  LEA R10, P0, R7.reuse, R225, 0x1 ;  /* 0x000000e1070a7211 */ /* 0x040fe400078008ff */
[----:B------:R-:W-:Y:S02]  /*10070*/  MOV R5, UR16 ;  /* 0x0000001000057c02 */ /* 0x000fe40008000f00 */
[----:B------:R-:W-:Y:S02]  /*10080*/  LOP3.LUT R4, R4, 0x8, R217, 0x78, !PT ;  /* 0x0000000804047812 */ /* 0x000fe400078e78d9 */
[----:B------:R-:W-:Y:S01]  /*10090*/  LEA.HI.X R11, R7, R224, R5, 0x1, P0 ;  /* 0x000000e0070b7211 */ /* 0x000fe200000f0c05 */
[----:B------:R-:W-:Y:S01]  /*100a0*/  @P4 STS.128 [R229+0xa000], RZ ;  /* 0x00a000ffe5004388 */ /* 0x000fe20000000c00 */
[----:B------:R-:W-:Y:S02]  /*100b0*/  LOP3.LUT R4, R6, R4, RZ, 0xfc, !PT ;  /* 0x0000000406047212 */ /* 0x000fe400078efcff */
[----:B------:R-:W-:Y:S02]  /*100c0*/  LOP3.LUT P0, RZ, R217, 0x4, RZ, 0xc0, !PT ;  /* 0x00000004d9ff7812 */ /* 0x000fe4000780c0ff */
[----:B------:R-:W-:Y:S02]  /*100d0*/  LEA R208, R4, UR6, 0x1 ;  /* 0x0000000604d07c11 */ /* 0x000fe4000f8e08ff */
[----:B------:R-:W-:Y:S01]  /*100e0*/  SEL R165, R216, 0xffffffe0, !P0 ;  /* 0xffffffe0d8a57807 */ /* 0x000fe20004000000 */
[----:B------:R-:W-:Y:S01]  /*100f0*/  @!PT LDS RZ, [RZ] ;  /* 0x00000000fffff984 */ /* 0x000fe20000000800 */
[----:B------:R-:W-:Y:S01]  /*10100*/  @!PT LDS RZ, [RZ] ;  /* 0x00000000fffff984 */ /* 0x000fe20000000800 */
[----:B------:R-:W-:Y:S01]  /*10110*/  @!PT LDS RZ, [RZ] ;  /* 0x00000000fffff984 */ /* 0x000fe20000000800 */
[----:B------:R-:W-:Y:S03]  /*10120*/  @!P3 LDGSTS.E.BYPASS.LTC128B.128 [R229+0xb000], desc[UR14][R8.64+0x80] ;  /* 0x0b00008008e5bfae */ /* 0x000fe6000b981a0e */
[----:B------:R-:W-:Y:S02]  /*10130*/  IADD3 R166, PT, PT, R219, R165, RZ ;  /* 0x000000a5dba67210 */ /* 0x000fe40007ffe0ff */
[----:B------:R-:W-:Y:S03]  /*10140*/  IADD3 R165, PT, PT, R165, R208, RZ ;  /* 0x000000d0a5a57210 */ /* 0x000fe60007ffe0ff */
        /* <DEDUP_REMOVED lines=21> */
[----:B------:R-:W5:Y:S08]  /*102a0*/  LDSM.16.M88.4 R48, [R208+0x6800] ;  /* 0x00680000d030783b */ /* 0x000f700000000200 */
[----:B------:R-:W4:Y:S01]  /*102b0*/  LDSM.16.M88.4 R168, [R208+0x6c00] ;  /* 0x006c0000d0a8783b */ /* 0x000f220000000200 */
        /* <DEDUP_REMOVED lines=20> */
[-C--:B------:R-:W-:Y:S08]  /*10400*/  HMMA.16816.F32.BF16 R44, R60, R50.reuse, RZ ;  /* 0x000000323c2c723c */ /* 0x080ff000000418ff */
[C---:B------:R-:W-:Y:S08]  /*10410*/  HMMA.16816.F32.BF16 R48, R64.reuse, R50, RZ ;  /* 0x000000324030723c */ /* 0x040ff000000418ff */
[-C--:B----4-:R-:W-:Y:S08]  /*10420*/  HMMA.16816.F32.BF16 R52, R64, R168.reuse, RZ ;  /* 0x000000a84034723c */ /* 0x090ff000000418ff */
        /* <DEDUP_REMOVED lines=101> */
[----:B------:R-:W-:Y:S01]  /*10a80*/  FMUL.FTZ R18, R18, UR9 ;  /* 0x0000000912127c20 */ /* 0x000fe20008410000 */
[----:B------:R-:W-:Y:S08]  /*10a90*/  FMUL.FTZ R17, R17, UR9 ;  /* 0x0000000911117c20 */ /* 0x000ff00008410000 */
[----:B------:R1:W-:Y:S10]  /*10aa0*/  MUFU.TANH R173, R7 ;  /* 0x0000000700ad7308 */ /* 0x0003f40000002400 */
[----:B------:R-:W-:Y:S10]  /*10ab0*/  MUFU.TANH R174, R8 ;  /* 0x0000000800ae7308 */ /* 0x000ff40000002400 */
[----:B------:R-:W-:Y:S01]  /*10ac0*/  MUFU.TANH R175, R10 ;  /* 0x0000000a00af7308 */ /* 0x000fe20000002400 */
[----:B-1----:R-:W1:Y:S09]  /*10ad0*/  LDSM.16.M88.4 R4, [R165+0x8400] ;  /* 0x00840000a504783b */ /* 0x002e720000000200 */
[----:B------:R-:W-:Y:S10]  /*10ae0*/  MUFU.TANH R176, R9 ;  /* 0x0000000900b07308 */ /* 0x000ff40000002400 */
[----:B------:R2:W-:Y:S10]  /*10af0*/  MUFU.TANH R177, R11 ;  /* 0x0000000b00b17308 */ /* 0x0005f40000002400 */
[----:B------:R3:W-:Y:S10]  /*10b00*/  MUFU.TANH R179, R12 ;  /* 0x0000000c00b37308 */ /* 0x0007f40000002400 */
[----:B------:R4:W-:Y:S01]  /*10b10*/  MUFU.TANH R182, R18 ;  /* 0x0000001200b67308 */ /* 0x0009e20000002400 */
[----:B--2---:R-:W2:Y:S09]  /*10b20*/  LDSM.16.M88.4 R8, [R165+0x8800] ;  /* 0x00880000a508783b */ /* 0x004eb20000000200 */
[----:B------:R5:W-:Y:S01]  /*10b30*/  MUFU.TANH R180, R14 ;  /* 0x0000000e00b47308 */ /* 0x000be20000002400 */
[-C--:B-1----:R-:W-:Y:S03]  /*10b40*/  HMMA.16816.F32.BF16 R20, R196, R4.reuse, R20 ;  /* 0x00000004c414723c */ /* 0x082fe60000041814 */
[----:B---3--:R-:W-:Y:S01]  /*10b50*/  FMUL.FTZ R12, R13, UR9 ;  /* 0x000000090d0c7c20 */ /* 0x008fe20008410000 */
[----:B------:R-:W-:Y:S05]  /*10b60*/  FMUL.FTZ R13, R15, UR9 ;  /* 0x000000090f0d7c20 */ /* 0x000fea0008410000 */
[----:B------:R-:W-:Y:S01]  /*10b70*/  MUFU.TANH R17, R17 ;  /* 0x0000001100117308 */ /* 0x000fe20000002400 */
[C---:B------:R-:W-:Y:S04]  /*10b80*/  HMMA.16816.F32.BF16 R24, R168.reuse, R4, R24 ;  /* 0x00000004a818723c */ /* 0x040fe80000041818 */
[----:B----4-:R-:W-:Y:S05]  /*10b90*/  FMUL.FTZ R18, R19, UR9 ;  /* 0x0000000913127c20 */ /* 0x010fea0008410000 */
[----:B------:R-:W1:Y:S01]  /*10ba0*/  MUFU.TANH R12, R12 ;  /* 0x0000000c000c7308 */ /* 0x000e620000002400 */
[-C--:B------:R-:W-:Y:S03]  /*10bb0*/  HMMA.16816.F32.BF16 R28, R168, R6.reuse, R28 ;  /* 0x00000006a81c723c */ /* 0x080fe6000004181c */
[----:B------:R-:W-:Y:S01]  /*10bc0*/  FMUL.FTZ R20, R20, UR9 ;  /* 0x0000000914147c20 */ /* 0x000fe20008410000 */
[----:B------:R-:W-:Y:S01]  /*10bd0*/  FMUL.FTZ R22, R22, UR9 ;  /* 0x0000000916167c20 */ /* 0x000fe20008410000 */
[----:B------:R-:W-:Y:S04]  /*10be0*/  FMUL.FTZ R21, R21, UR9 ;  /* 0x0000000915157c20 */ /* 0x000fe80008410000 */
[----:B------:R-:W3:Y:S01]  /*10bf0*/  MUFU.TANH R13, R13 ;  /* 0x0000000d000d7308 */ /* 0x000ee20000002400 */
[----:B------:R-:W-:Y:S01]  /*10c00*/  FMUL.FTZ R23, R23, UR9 ;  /* 0x0000000917177c20 */ /* 0x000fe20008410000 */
[C---:B------:R-:W-:Y:S01]  /*10c10*/  HMMA.16816.F32.BF16 R32, R196.reuse, R6, R32 ;  /* 0x00000006c420723c */ /* 0x040fe20000041820 */
[----:B------:R-:W4:Y:S01]  /*10c20*/  LDSM.16.M88.4 R4, [R165+0x8c00] ;  /* 0x008c0000a504783b */ /* 0x000f220000000200 */
[----:B------:R-:W-:Y:S06]  /*10c30*/  DEPBAR.LE SB0, 0x0 ;  /* 0x000080000000791a */ /* 0x000fec0000000000 */
[----:B------:R-:W3:Y:S01]  /*10c40*/  MUFU.TANH R18, R18 ;  /* 0x0000001200127308 */ /* 0x000ee20000002400 */
[----:B------:R-:W-:Y:S01]  /*10c50*/  FMUL.FTZ R24, R24, UR9 ;  /* 0x0000000918187c20 */ /* 0x000fe20008410000 */
[-C--:B--2---:R-:W-:Y:S05]  /*10c60*/  HMMA.16816.F32.BF16 R36, R196, R8.reuse, R36 ;  /* 0x00000008c424723c */ /* 0x084fea0000041824 */
[----:B------:R-:W-:Y:S03]  /*10c70*/  FMUL.FTZ R31, R31, UR9 ;  /* 0x000000091f1f7c20 */ /* 0x000fe60008410000 */
[----:B------:R2:W3:Y:S01]  /*10c80*/  MUFU.TANH R209, R24 ;  /* 0x0000001800d17308 */ /* 0x0004e20000002400 */
[----:B------:R-:W-:Y:S01]  /*10c90*/  BAR.SYNC.DEFER_BLOCKING 0x0 ;  /* 0x0000000000007b1d */ /* 0x000fe20000010000 */
[C---:B------:R-:W-:Y:S01]  /*10ca0*/  HMMA.16816.F32.BF16 R40, R168.reuse, R8, R40 ;  /* 0x00000008a828723c */ /* 0x040fe20000041828 */
[----:B------:R-:W-:Y:S03]  /*10cb0*/  MOV R8, UR12 ;  /* 0x0000000c00087c02 */ /* 0x000fe60008000f00 */
[----:B------:R-:W-:Y:S01]  /*10cc0*/  FMUL.FTZ R28, R28, UR9 ;  /* 0x000000091c1c7c20 */ /* 0x000fe20008410000 */
[----:B------:R-:W-:Y:S03]  /*10cd0*/  FMUL.FTZ R29, R29, UR9 ;  /* 0x000000091d1d7c20 */ /* 0x000fe60008410000 */
[----:B------:R-:W-:Y:S01]  /*10ce0*/  MUFU.TANH R247, R31 ;  /* 0x0000001f00f77308 */ /* 0x000fe20000002400 */
[----:B------:R-:W-:Y:S01]  /*10cf0*/  FMUL.FTZ R26, R26, UR9 ;  /* 0x000000091a1a7c20 */ /* 0x000fe20008410000 */
[-C--:B------:R-:W-:Y:S03]  /*10d00*/  HMMA.16816.F32.BF16 R44, R168, R10.reuse, R44 ;  /* 0x0000000aa82c723c */ /* 0x080fe6000004182c */
[----:B------:R-:W-:Y:S01]  /*10d10*/  FMUL.FTZ R25, R25, UR9 ;  /* 0x0000000919197c20 */ /* 0x000fe20008410000 */
[----:B------:R-:W-:Y:S01]  /*10d20*/  FMUL.FTZ R27, R27, UR9 ;  /* 0x000000091b1b7c20 */ /* 0x000fe20008410000 */
[----:B------:R-:W-:Y:S03]  /*10d30*/  FMUL.FTZ R32, R32, UR9 ;  /* 0x0000000920207c20 */ /* 0x000fe60008410000 */
[----:B------:R1:W-:Y:S01]  /*10d40*/  MUFU.TANH R239, R28 ;  /* 0x0000001c00ef7308 */ /* 0x0003e20000002400 */
[----:B------:R-:W-:Y:S01]  /*10d50*/  FMUL.FTZ R30, R30, UR9 ;  /* 0x000000091e1e7c20 */ /* 0x000fe20008410000 */
[C---:B------:R-:W-:Y:S04]  /*10d60*/  HMMA.16816.F32.BF16 R48, R196.reuse, R10, R48 ;  /* 0x0000000ac430723c */ /* 0x040fe80000041830 */
[----:B-----5:R-:W-:Y:S01]  /*10d70*/  FMUL.FTZ R14, R16, UR9 ;  /* 0x00000009100e7c20 */ /* 0x020fe20008410000 */
[----:B------:R-:W-:Y:S03]  /*10d80*/  FMUL.FTZ R34, R34, UR9 ;  /* 0x0000000922227c20 */ /* 0x000fe60008410000 */
[----:B------:R5:W-:Y:S01]  /*10d90*/  MUFU.TANH R211, R29 ;  /* 0x0000001d00d37308 */ /* 0x000be20000002400 */
[----:B--2---:R-:W-:Y:S01]  /*10da0*/  FMUL.FTZ R24, R36, UR9 ;  /* 0x0000000924187c20 */ /* 0x004fe20008410000 */
[----:B------:R-:W-:Y:S01]  /*10db0*/  FMUL.FTZ R38, R38, UR9 ;  /* 0x0000000926267c20 */ /* 0x000fe20008410000 */
[-C--:B----4-:R-:W-:Y:S03]  /*10dc0*/  HMMA.16816.F32.BF16 R52, R196, R4.reuse, R52 ;  /* 0x00000004c434723c */ /* 0x090fe60000041834 */
[----:B------:R-:W-:Y:S01]  /*10dd0*/  FMUL.FTZ R46, R46, UR9 ;  /* 0x000000092e2e7c20 */ /* 0x000fe20008410000 */
[----:B------:R-:W-:Y:S03]  /*10de0*/  FMUL.FTZ R39, R39, UR9 ;  /* 0x0000000927277c20 */ /* 0x000fe60008410000 */
[----:B------:R2:W4:Y:S01]  /*10df0*/  MUFU.TANH R206, R26 ;  /* 0x0000001a00ce7308 */ /* 0x0005220000002400 */
[----:B------:R-:W-:Y:S01]  /*10e00*/  FMUL.FTZ R45, R45, UR9 ;  /* 0x000000092d2d7c20 */ /* 0x000fe20008410000 */
[----:B-1----:R-:W-:Y:S01]  /*10e10*/  FMUL.FTZ R28, R42, UR9 ;  /* 0x000000092a1c7c20 */ /* 0x002fe20008410000 */
[C---:B------:R-:W-:Y:S04]  /*10e20*/  HMMA.16816.F32.BF16 R56, R168.reuse, R4, R56 ;  /* 0x00000004a838723c */ /* 0x040fe80000041838 */
[----:B------:R-:W-:Y:S03]  /*10e30*/  LEA R4, R8, R228, 0x6 ;  /* 0x000000e408047211 */ /* 0x000fe600078e30ff */
[----:B------:R1:W4:Y:S01]  /*10e40*/  MUFU.TANH R207, R25 ;  /* 0x0000001900cf7308 */ /* 0x0003220000002400 */
[----:B------:R-:W-:Y:S01]  /*10e50*/  FMUL.FTZ R48, R48, UR9 ;  /* 0x0000000930307c20 */ /* 0x000fe20008410000 */
[----:B-----5:R-:W-:Y:S01]  /*10e60*/  FMUL.FTZ R29, R40, UR9 ;  /* 0x00000009281d7c20 */ /* 0x020fe20008410000 */
[-C--:B------:R-:W-:Y:S03]  /*10e70*/  HMMA.16816.F32.BF16 R60, R168, R6.reuse, R60 ;  /* 0x00000006a83c723c */ /* 0x080fe6000004183c */
[----:B------:R-:W-:Y:S01]  /*10e80*/  IADD3 R5, PT, PT, R4, 0x9, RZ ;  /* 0x0000000904057810 */ /* 0x000fe20007ffe0ff */
[----:B------:R-:W-:Y:S03]  /*10e90*/  FMUL.FTZ R50, R50, UR9 ;  /* 0x0000000932327c20 */ /* 0x000fe60008410000 */
[----:B------:R5:W4:Y:S01]  /*10ea0*/  MUFU.TANH R208, R27 ;  /* 0x0000001b00d07308 */ /* 0x000b220000002400 */
[C---:B------:R-:W-:Y:S01]  /*10eb0*/  IADD3 R31, PT, PT, R4.reuse, 0x10, RZ ;  /* 0x00000010041f7810 */ /* 0x040fe20007ffe0ff */
[----:B--2---:R-:W-:Y:S01]  /*10ec0*/  FMUL.FTZ R26, R43, UR9 ;  /* 0x000000092b1a7c20 */ /* 0x004fe20008410000 */
[----:B------:R-:W-:Y:S04]  /*10ed0*/  HMMA.16816.F32.BF16 R64, R196, R6, R64 ;  /* 0x00000006c440723c */ /* 0x000fe80000041840 */
[----:B------:R-:W-:Y:S03]  /*10ee0*/  I2FP.F32.U32 R5, R5 ;  /* 0x0000000500057245 */ /* 0x000fe60000201000 */
[----:B------:R2:W-:Y:S01]  /*10ef0*/  MUFU.TANH R215, R32 ;  /* 0x0000002000d77308 */ /* 0x0005e20000002400 */
[----:B------:R-:W-:Y:S01]  /*10f00*/  I2FP.F32.U32 R31, R31 ;  /* 0x0000001f001f7245 */ /* 0x000fe20000201000 */
[----:B-1----:R-:W-:Y:S01]  /*10f10*/  FMUL.FTZ R25, R37, UR9 ;  /* 0x0000000925197c20 */ /* 0x002fe20008410000 */
[C---:B------:R-:W-:Y:S01]  /*10f20*/  IADD3 R11, PT, PT, R4.reuse, 0x8, RZ ;  /* 0x00000008040b7810 */ /* 0x040fe20007ffe0ff */
[C---:B------:R-:W-:Y:S01]  /*10f30*/  FFMA.FTZ R12, R5.reuse, UR5, R12 ;  /* 0x00000005050c7c23 */ /* 0x040fe2000801000c */
[C---:B---3--:R-:W-:Y:S01]  /*10f40*/  FFMA.FTZ R13, R5.reuse, UR5, R13 ;  /* 0x00000005050d7c23 */ /* 0x048fe2000801000d */
[C---:B------:R-:W-:Y:S01]  /*10f50*/  FFMA.FTZ R17, R5.reuse, UR5, R17 ;  /* 0x0000000505117c23 */ /* 0x040fe20008010011 */
[----:B------:R-:W-:Y:S03]  /*10f60*/  FFMA.FTZ R18, R5, UR5, R18 ;  /* 0x0000000505127c23 */ /* 0x000fe60008010012 */
[----:B------:R1:W-:Y:S01]  /*10f70*/  MUFU.TANH R242, R30 ;  /* 0x0000001e00f27308 */ /* 0x0003e20000002400 */
[----:B------:R-:W-:Y:S01]  /*10f80*/  FFMA.FTZ R209, R31, UR5, R209 ;  /* 0x000000051fd17c23 */ /* 0x000fe200080100d1 */
[----:B-----5:R-:W-:Y:S01]  /*10f90*/  FMUL.FTZ R27, R41, UR9 ;  /* 0x00000009291b7c20 */ /* 0x020fe20008410000 */
[----:B----4-:R-:W-:Y:S01]  /*10fa0*/  FFMA.FTZ R206, R31, UR5, R206 ;  /* 0x000000051fce7c23 */ /* 0x010fe200080100ce */
[----:B------:R-:W-:Y:S01]  /*10fb0*/  FMUL.FTZ R47, R47, UR9 ;  /* 0x000000092f2f7c20 */ /* 0x000fe20008410000 */
[----:B------:R-:W-:Y:S01]  /*10fc0*/  FMUL.FTZ R49, R49, UR9 ;  /* 0x0000000931317c20 */ /* 0x000fe20008410000 */
[----:B------:R-:W-:Y:S01]  /*10fd0*/  FMUL.FTZ R51, R51, UR9 ;  /* 0x0000000933337c20 */ /* 0x000fe20008410000 */
[----:B------:R-:W-:Y:S03]  /*10fe0*/  I2FP.F32.U32 R11, R11 ;  /* 0x0000000b000b7245 */ /* 0x000fe60000201000 */
[----:B------:R-:W3:Y:S01]  /*10ff0*/  MUFU.TANH R210, R20 ;  /* 0x0000001400d27308 */ /* 0x000ee20000002400 */
[----:B------:R-:W-:Y:S01]  /*11000*/  IADD3 R6, PT, PT, R4, 0x20, RZ ;  /* 0x0000002004067810 */ /* 0x000fe20007ffe0ff */
[----:B------:R-:W-:Y:S01]  /*11010*/  FMUL.FTZ R60, R60, UR9 ;  /* 0x000000093c3c7c20 */ /* 0x000fe20008410000 */
[----:B--2---:R-:W-:Y:S01]  /*11020*/  IADD3 R32, PT, PT, R4, 0x11, RZ ;  /* 0x0000001104207810 */ /* 0x004fe20007ffe0ff */
[----:B------:R-:W-:Y:S01]  /*11030*/  FMUL.FTZ R62, R62, UR9 ;  /* 0x000000093e3e7c20 */ /* 0x000fe20008410000 */
[----:B------:R-:W-:Y:S01]  /*11040*/  IADD3 R7, PT, PT, R4, 0x21, RZ ;  /* 0x0000002104077810 */ /* 0x000fe20007ffe0ff */
[----:B------:R-:W-:Y:S01]  /*11050*/  FMUL.FTZ R64, R64, UR9 ;  /* 0x0000000940407c20 */ /* 0x000fe20008410000 */
[----:B------:R-:W-:Y:S03]  /*11060*/  I2FP.F32.U32 R5, R32 ;  /* 0x0000002000057245 */ /* 0x000fe60000201000 */
[----:B------:R-:W2:Y:S01]  /*11070*/  MUFU.TANH R214, R22 ;  /* 0x0000001600d67308 */ /* 0x000ea20000002400 */
[----:B------:R-:W-:Y:S01]  /*11080*/  FMUL.FTZ R66, R66, UR9 ;  /* 0x0000000942427c20 */ /* 0x000fe20008410000 */
[----:B-1----:R-:W-:Y:S01]  /*11090*/  FMUL.FTZ R30, R44, UR9 ;  /* 0x000000092c1e7c20 */ /* 0x002fe20008410000 */
[----:B------:R-:W-:Y:S01]  /*110a0*/  I2FP.F32.U32 R19, R4 ;  /* 0x0000000400137245 */ /* 0x000fe20000201000 */
[C---:B------:R-:W-:Y:S01]  /*110b0*/  FFMA.FTZ R207, R5.reuse, UR5, R207 ;  /* 0x0000000505cf7c23 */ /* 0x040fe200080100cf */
[----:B------:R-:W-:Y:S01]  /*110c0*/  FFMA.FTZ R208, R5, UR5, R208 ;  /* 0x0000000505d07c23 */ /* 0x000fe200080100d0 */
[----:B------:R-:W-:Y:S01]  /*110d0*/  FFMA.FTZ R8, R11, UR5, R180 ;  /* 0x000000050b087c23 */ /* 0x000fe200080100b4 */
[----:B------:R-:W-:Y:S03]  /*110e0*/  FMUL.FTZ R61, R61, UR9 ;  /* 0x000000093d3d7c20 */ /* 0x000fe60008410000 */
[----:B------:R-:W1:Y:S01]  /*110f0*/  MUFU.TANH R212, R21 ;  /* 0x0000001500d47308 */ /* 0x000e620000002400 */
[----:B------:R-:W-:Y:S01]  /*11100*/  FMUL.FTZ R63, R63, UR9 ;  /* 0x000000093f3f7c20 */ /* 0x000fe20008410000 */
[----:B---3--:R-:W-:Y:S01]  /*11110*/  FFMA.FTZ R210, R31, UR5, R210 ;  /* 0x000000051fd27c23 */ /* 0x008fe200080100d2 */
[----:B------:R-:W-:Y:S01]  /*11120*/  FMUL.FTZ R65, R65, UR9 ;  /* 0x0000000941417c20 */ /* 0x000fe20008410000 */
[----:B------:R-:W-:Y:S01]  /*11130*/  FMUL.FTZ R67, R67, UR9 ;  /* 0x0000000943437c20 */ /* 0x000fe20008410000 */
[----:B------:R-:W-:Y:S01]  /*11140*/  FFMA.FTZ R20, R19, UR5, R174 ;  /* 0x0000000513147c23 */ /* 0x000fe200080100ae */
[----:B------:R-:W-:Y:S01]  /*11150*/  FMUL.FTZ R33, R33, UR9 ;  /* 0x0000000921217c20 */ /* 0x000fe20008410000 */
[----:B------:R-:W-:Y:S03]  /*11160*/  FMUL.FTZ R35, R35, UR9 ;  /* 0x0000000923237c20 */ /* 0x000fe60008410000 */
[----:B------:R-:W3:Y:S01]  /*11170*/  MUFU.TANH R213, R23 ;  /* 0x0000001700d57308 */ /* 0x000ee20000002400 */
[C---:B------:R-:W-:Y:S01]  /*11180*/  IADD3 R32, PT, PT, R4.reuse, 0x19, RZ ;  /* 0x0000001904207810 */ /* 0x040fe20007ffe0ff */
[----:B--2---:R-:W-:Y:S01]  /*11190*/  FFMA.FTZ R214, R31, UR5, R214 ;  /* 0x000000051fd67c23 */ /* 0x004fe200080100d6 */
[C---:B------:R-:W-:Y:S01]  /*111a0*/  IADD3 R31, PT, PT, R4.reuse, 0x18, RZ ;  /* 0x00000018041f7810 */ /* 0x040fe20007ffe0ff */
[C---:B------:R-:W-:Y:S01]  /*111b0*/  FFMA.FTZ R15, R19.reuse, UR5, R166 ;  /* 0x00000005130f7c23 */ /* 0x040fe200080100a6 */
[----:B------:R-:W-:Y:S01]  /*111c0*/  IADD3 R22, PT, PT, R4, 0x1, RZ ;  /* 0x0000000104167810 */ /* 0x000fe20007ffe0ff */
[C---:B------:R-:W-:Y:S01]  /*111d0*/  FFMA.FTZ R9, R19.reuse, UR5, R167 ;  /* 0x0000000513097c23 */ /* 0x040fe200080100a7 */
[----:B------:R-:W-:Y:S03]  /*111e0*/  FFMA.FTZ R19, R19, UR5, R175 ;  /* 0x0000000513137c23 */ /* 0x000fe600080100af */
[----:B------:R-:W2:Y:S01]  /*111f0*/  MUFU.TANH R248, R34 ;  /* 0x0000002200f87308 */ /* 0x000ea20000002400 */
[----:B------:R-:W-:Y:S01]  /*11200*/  I2FP.F32.U32 R22, R22 ;  /* 0x0000001600167245 */ /* 0x000fe20000201000 */
[----:B-1----:R-:W-:Y:S01]  /*11210*/  FFMA.FTZ R212, R5, UR5, R212 ;  /* 0x0000000505d47c23 */ /* 0x002fe200080100d4 */
[----:B------:R-:W-:Y:S01]  /*11220*/  FFMA.FTZ R21, R11, UR5, R179 ;  /* 0x000000050b157c23 */ /* 0x000fe200080100b3 */
[----:B------:R-:W-:Y:S01]  /*11230*/  FMUL.FTZ R56, R56, UR9 ;  /* 0x0000000938387c20 */ /* 0x000fe20008410000 */
[----:B------:R-:W-:Y:S01]  /*11240*/  FMUL.FTZ R58, R58, UR9 ;  /* 0x000000093a3a7c20 */ /* 0x000fe20008410000 */
[C---:B------:R-:W-:Y:S01]  /*11250*/  FFMA.FTZ R16, R22.reuse, UR5, R172 ;  /* 0x0000000516107c23 */ /* 0x040fe200080100ac */
[C---:B------:R-:W-:Y:S03]  /*11260*/  FFMA.FTZ R10, R22.reuse, UR5, R173 ;  /* 0x00000005160a7c23 */ /* 0x040fe600080100ad */
[----:B------:R-:W1:Y:S01]  /*11270*/  MUFU.TANH R14, R14 ;  /* 0x0000000e000e7308 */ /* 0x000e620000002400 */
[----:B------:R-:W-:Y:S01]  /*11280*/  FMUL.FTZ R57, R57, UR9 ;  /* 0x0000000939397c20 */ /* 0x000fe20008410000 */
[----:B---3--:R-:W-:Y:S01]  /*11290*/  FFMA.FTZ R213, R5, UR5, R213 ;  /* 0x0000000505d57c23 */ /* 0x008fe200080100d5 */
[----:B------:R-:W-:Y:S01]  /*112a0*/  I2FP.F32.U32 R5, R31 ;  /* 0x0000001f00057245 */ /* 0x000fe20000201000 */
[----:B------:R-:W-:Y:S01]  /*112b0*/  FFMA.FTZ R23, R22, UR5, R176 ;  /* 0x0000000516177c23 */ /* 0x000fe200080100b0 */
[----:B------:R-:W-:Y:S01]  /*112c0*/  IADD3 R31, PT, PT, R4, 0x28, RZ ;  /* 0x00000028041f7810 */ /* 0x000fe20007ffe0ff */
[----:B------:R-:W-:Y:S01]  /*112d0*/  FFMA.FTZ R22, R22, UR5, R177 ;  /* 0x0000000516167c23 */ /* 0x000fe200080100b1 */
[----:B------:R-:W-:Y:S03]  /*112e0*/  FMUL.FTZ R59, R59, UR9 ;  /* 0x000000093b3b7c20 */ /* 0x000fe60008410000 */
[----:B------:R-:W-:Y:S01]  /*112f0*/  MUFU.TANH R24, R24 ;  /* 0x0000001800187308 */ /* 0x000fe20000002400 */
[C---:B------:R-:W-:Y:S01]  /*11300*/  FFMA.FTZ R239, R5.reuse, UR5, R239 ;  /* 0x0000000505ef7c23 */ /* 0x040fe200080100ef */
[C---:B------:R-:W-:Y:S01]  /*11310*/  FFMA.FTZ R242, R5.reuse, UR5, R242 ;  /* 0x0000000505f27c23 */ /* 0x040fe200080100f2 */
[C---:B------:R-:W-:Y:S01]  /*11320*/  FFMA.FTZ R215, R5.reuse, UR5, R215 ;  /* 0x0000000505d77c23 */ /* 0x040fe200080100d7 */
[----:B--2---:R-:W-:Y:S01]  /*11330*/  FFMA.FTZ R248, R5, UR5, R248 ;  /* 0x0000000505f87c23 */ /* 0x004fe200080100f8 */
[----:B------:R-:W-:Y:S01]  /*11340*/  I2FP.F32.U32 R5, R6 ;  /* 0x0000000600057245 */ /* 0x000fe20000201000 */
[----:B------:R-:W-:Y:S01]  /*11350*/  FMUL.FTZ R52, R52, UR9 ;  /* 0x0000000934347c20 */ /* 0x000fe20008410000 */
[----:B------:R-:W-:Y:S03]  /*11360*/  I2FP.F32.U32 R6, R7 ;  /* 0x0000000700067245 */ /* 0x000fe60000201000 */
[----:B------:R-:W2:Y:S01]  /*11370*/  MUFU.TANH R252, R38 ;  /* 0x0000002600fc7308 */ /* 0x000ea20000002400 */
[----:B------:R-:W-:Y:S01]  /*11380*/  IADD3 R7, PT, PT, R4, 0x29, RZ ;  /* 0x0000002904077810 */ /* 0x000fe20007ffe0ff */
[C---:B-1----:R-:W-:Y:S01]  /*11390*/  FFMA.FTZ R14, R11.reuse, UR5, R14 ;  /* 0x000000050b0e7c23 */ /* 0x042fe2000801000e */
[----:B------:R-:W-:Y:S01]  /*113a0*/  FFMA.FTZ R11, R11, UR5, R182 ;  /* 0x000000050b0b7c23 */ /* 0x000fe200080100b6 */
[----:B------:R-:W-:Y:S01]  /*113b0*/  FMUL.FTZ R54, R54, UR9 ;  /* 0x0000000936367c20 */ /* 0x000fe20008410000 */
[----:B------:R-:W-:Y:S01]  /*113c0*/  FMUL.FTZ R53, R53, UR9 ;  /* 0x0000000935357c20 */ /* 0x000fe20008410000 */
[----:B------:R-:W-:Y:S01]  /*113d0*/  FMUL.FTZ R55, R55, UR9 ;  /* 0x0000000937377c20 */ /* 0x000fe20008410000 */
[----:B------:R-:W-:Y:S03]  /*113e0*/  I2FP.F32.U32 R32, R32 ;  /* 0x0000002000207245 */ /* 0x000fe60000201000 */
[----:B------:R-:W1:Y:S02]  /*113f0*/  MUFU.TANH R29, R29 ;  /* 0x0000001d001d7308 */ /* 0x000e640000002400 */
[C---:B------:R-:W-:Y:S01]  /*11400*/  FFMA.FTZ R211, R32.reuse, UR5, R211 ;  /* 0x0000000520d37c23 */ /* 0x040fe200080100d3 */
[----:B------:R-:W-:Y:S07]  /*11410*/  FFMA.FTZ R247, R32, UR5, R247 ;  /* 0x0000000520f77c23 */ /* 0x000fee00080100f7 */
[----:B------:R-:W3:Y:S01]  /*11420*/  MUFU.TANH R28, R28 ;  /* 0x0000001c001c7308 */ /* 0x000ee20000002400 */
[C---:B--2---:R-:W-:Y:S09]  /*11430*/  FFMA.FTZ R252, R5.reuse, UR5, R252 ;  /* 0x0000000505fc7c23 */ /* 0x044ff200080100fc */
[----:B------:R2:W4:Y:S01]  /*11440*/  MUFU.TANH R240, R46 ;  /* 0x0000002e00f07308 */ /* 0x0005220000002400 */
[C---:B-1----:R-:W-:Y:S09]  /*11450*/  FFMA.FTZ R40, R5.reuse, UR5, R29 ;  /* 0x0000000505287c23 */ /* 0x042ff2000801001d */
[----:B------:R-:W-:Y:S01]  /*11460*/  MUFU.TANH R25, R25 ;  /* 0x0000001900197308 */ /* 0x000fe20000002400 */
[C---:B---3--:R-:W-:Y:S09]  /*11470*/  FFMA.FTZ R41, R5.reuse, UR5, R28 ;  /* 0x0000000505297c23 */ /* 0x048ff2000801001c */
[----:B------:R-:W1:Y:S01]  /*11480*/  MUFU.TANH R249, R39 ;  /* 0x0000002700f97308 */ /* 0x000e620000002400 */
[----:B--2---:R-:W-:Y:S01]  /*11490*/  FFMA.FTZ R46, R5, UR5, R24 ;  /* 0x00000005052e7c23 */ /* 0x004fe20008010018 */
[----:B------:R-:W-:Y:S02]  /*114a0*/  I2FP.F32.U32 R5, R31 ;  /* 0x0000001f00057245 */ /* 0x000fe40000201000 */
[----:B------:R-:W-:Y:S06]  /*114b0*/  FMNMX3.FTZ R24, R3, R20, R23, !PT ;  /* 0x0000001403187276 */ /* 0x000fec0007810017 */
[----:B------:R-:W2:Y:S01]  /*114c0*/  MUFU.TANH R27, R27 ;  /* 0x0000001b001b7308 */ /* 0x000ea20000002400 */
[C---:B----4-:R-:W-:Y:S01]  /*114d0*/  FFMA.FTZ R240, R5.reuse, UR5, R240 ;  /* 0x0000000505f07c23 */ /* 0x050fe200080100f0 */
[----:B------:R-:W-:Y:S04]  /*114e0*/  FMNMX3.FTZ R24, R24, R21, R12, !PT ;  /* 0x0000001518187276 */ /* 0x000fe8000781000c */
[----:B------:R-:W-:Y:S04]  /*114f0*/  FMNMX3.FTZ R24, R24, R209, R207, !PT ;  /* 0x000000d118187276 */ /* 0x000fe800078100cf */
[----:B------:R-:W3:Y:S01]  /*11500*/  MUFU.TANH R26, R26 ;  /* 0x0000001a001a7308 */ /* 0x000ee20000002400 */
[----:B-1----:R-:W-:Y:S01]  /*11510*/  FFMA.FTZ R249, R6, UR5, R249 ;  /* 0x0000000506f97c23 */ /* 0x002fe200080100f9 */
[----:B------:R-:W-:Y:S08]  /*11520*/  FMNMX3.FTZ R24, R24, R239, R211, !PT ;  /* 0x000000ef18187276 */ /* 0x000ff000078100d3 */
[----:B------:R1:W4:Y:S01]  /*11530*/  MUFU.TANH R243, R45 ;  /* 0x0000002d00f37308 */ /* 0x0003220000002400 */
[----:B--2---:R-:W-:Y:S05]  /*11540*/  FFMA.FTZ R42, R6, UR5, R27 ;  /* 0x00000005062a7c23 */ /* 0x004fea000801001b */
[----:B------:R-:W-:Y:S04]  /*11550*/  FMNMX3.FTZ R24, R24, R40, R42, !PT ;  /* 0x0000002818187276 */ /* 0x000fe8000781002a */
[----:B------:R-:W2:Y:S01]  /*11560*/  MUFU.TANH R30, R30 ;  /* 0x0000001e001e7308 */ /* 0x000ea20000002400 */
[C---:B---3--:R-:W-:Y:S09]  /*11570*/  FFMA.FTZ R43, R6.reuse, UR5, R26 ;  /* 0x00000005062b7c23 */ /* 0x048ff2000801001a */
[----:B------:R-:W3:Y:S01]  /*11580*/  MUFU.TANH R250, R48 ;  /* 0x0000003000fa7308 */ /* 0x000ee20000002400 */
[----:B-1----:R-:W-:Y:S01]  /*11590*/  FFMA.FTZ R45, R6, UR5, R25 ;  /* 0x00000005062d7c23 */ /* 0x002fe20008010019 */
[----:B------:R-:W-:Y:S02]  /*115a0*/  I2FP.F32.U32 R6, R7 ;  /* 0x0000000700067245 */ /* 0x000fe40000201000 */
[----:B------:R-:W-:Y:S02]  /*115b0*/  IADD3 R7, PT, PT, R4, 0x30, RZ ;  /* 0x0000003004077810 */ /* 0x000fe40007ffe0ff */
[----:B------:R-:W-:Y:S04]  /*115c0*/  FMNMX3.FTZ R25, R2, R15, R16, !PT ;  /* 0x0000000f02197276 */ /* 0x000fe80007810010 */
[----:B------:R-:W1:Y:S01]  /*115d0*/  MUFU.TANH R246, R50 ;  /* 0x0000003200f67308 */ /* 0x000e620000002400 */
[----:B----4-:R-:W-:Y:S01]  /*115e0*/  FFMA.FTZ R243, R6, UR5, R243 ;  /* 0x0000000506f37c23 */ /* 0x010fe200080100f3 */
[----:B--2---:R-:W-:Y:S01]  /*115f0*/  FFMA.FTZ R44, R5, UR5, R30 ;  /* 0x00000005052c7c23 */ /* 0x004fe2000801001e */
[----:B------:R-:W-:Y:S02]  /*11600*/  FMNMX3.FTZ R25, R25, R14, R17, !PT ;  /* 0x0000000e19197276 */ /* 0x000fe40007810011 */
[----:B------:R-:W-:Y:S02]  /*11610*/  I2FP.F32.U32 R7, R7 ;  /* 0x0000000700077245 */ /* 0x000fe40000201000 */
[----:B------:R-:W-:Y:S03]  /*11620*/  FMNMX3.FTZ R25, R25, R210, R212, !PT ;  /* 0x000000d219197276 */ /* 0x000fe600078100d4 */
[----:B------:R-:W2:Y:S01]  /*11630*/  MUFU.TANH R241, R47 ;  /* 0x0000002f00f17308 */ /* 0x000ea20000002400 */
[----:B------:R-:W-:Y:S01]  /*11640*/  FMNMX3.FTZ R24, R24, R44, R243, !PT ;  /* 0x0000002c18187276 */ /* 0x000fe200078100f3 */
[C---:B---3--:R-:W-:Y:S08]  /*11650*/  FFMA.FTZ R250, R5.reuse, UR5, R250 ;  /* 0x0000000505fa7c23 */ /* 0x048ff000080100fa */
[----:B------:R-:W3:Y:S01]  /*11660*/  MUFU.TANH R251, R49 ;  /* 0x0000003100fb7308 */ /* 0x000ee20000002400 */
[----:B-1----:R-:W-:Y:S01]  /*11670*/  FFMA.FTZ R246, R5, UR5, R246 ;  /* 0x0000000505f67c23 */ /* 0x002fe200080100f6 */
[----:B------:R-:W-:Y:S04]  /*11680*/  IADD3 R5, PT, PT, R4, 0x38, RZ ;  /* 0x0000003804057810 */ /* 0x000fe80007ffe0ff */
[----:B------:R-:W-:Y:S04]  /*11690*/  I2FP.F32.U32 R5, R5 ;  /* 0x0000000500057245 */ /* 0x000fe80000201000 */
[----:B------:R-:W1:Y:S01]  /*116a0*/  MUFU.TANH R244, R51 ;  /* 0x0000003300f47308 */ /* 0x000e620000002400 */
[C---:B--2---:R-:W-:Y:S09]  /*116b0*/  FFMA.FTZ R241, R6.reuse, UR5, R241 ;  /* 0x0000000506f17c23 */ /* 0x044ff200080100f1 */
[----:B------:R-:W2:Y:S01]  /*116c0*/  MUFU.TANH R182, R60 ;  /* 0x0000003c00b67308 */ /* 0x000ea20000002400 */
[C---:B---3--:R-:W-:Y:S09]  /*116d0*/  FFMA.FTZ R251, R6.reuse, UR5, R251 ;  /* 0x0000000506fb7c23 */ /* 0x048ff200080100fb */
[----:B------:R-:W3:Y:S01]  /*116e0*/  MUFU.TANH R170, R62 ;  /* 0x0000003e00aa7308 */ /* 0x000ee20000002400 */
[----:B-1----:R-:W-:Y:S01]  /*116f0*/  FFMA.FTZ R244, R6, UR5, R244 ;  /* 0x0000000506f47c23 */ /* 0x002fe200080100f4 */
[C---:B------:R-:W-:Y:S02]  /*11700*/  IADD3 R6, PT, PT, R4.reuse, 0x31, RZ ;  /* 0x0000003104067810 */ /* 0x040fe40007ffe0ff */
[----:B------:R-:W-:Y:S02]  /*11710*/  IADD3 R4, PT, PT, R4, 0x39, RZ ;  /* 0x0000003904047810 */ /* 0x000fe40007ffe0ff */
[----:B------:R-:W-:Y:S04]  /*11720*/  I2FP.F32.U32 R6, R6 ;  /* 0x0000000600067245 */ /* 0x000fe80000201000 */
[----:B------:R-:W1:Y:S01]  /*11730*/  MUFU.TANH R179, R64 ;  /* 0x0000004000b37308 */ /* 0x000e620000002400 */
[----:B------:R-:W-:Y:S01]  /*11740*/  I2FP.F32.U32 R4, R4 ;  /* 0x0000000400047245 */ /* 0x000fe20000201000 */
[C---:B--2---:R-:W-:Y:S08]  /*11750*/  FFMA.FTZ R182, R5.reuse, UR5, R182 ;  /* 0x0000000505b67c23 */ /* 0x044ff000080100b6 */
[----:B------:R-:W2:Y:S01]  /*11760*/  MUFU.TANH R176, R66 ;  /* 0x0000004200b07308 */ /* 0x000ea20000002400 */
[C---:B---3--:R-:W-:Y:S09]  /*11770*/  FFMA.FTZ R170, R5.reuse, UR5, R170 ;  /* 0x0000000505aa7c23 */ /* 0x048ff200080100aa */
[----:B------:R-:W3:Y:S01]  /*11780*/  MUFU.TANH R173, R61 ;  /* 0x0000003d00ad7308 */ /* 0x000ee20000002400 */
[C---:B-1----:R-:W-:Y:S09]  /*11790*/  FFMA.FTZ R179, R5.reuse, UR5, R179 ;  /* 0x0000000505b37c23 */ /* 0x042ff200080100b3 */
[----:B------:R-:W1:Y:S01]  /*117a0*/  MUFU.TANH R169, R63 ;  /* 0x0000003f00a97308 */ /* 0x000e620000002400 */
[----:B--2---:R-:W-:Y:S01]  /*117b0*/  FFMA.FTZ R176, R5, UR5, R176 ;  /* 0x0000000505b07c23 */ /* 0x004fe200080100b0 */
[----:B------:R-:W-:Y:S04]  /*117c0*/  FMNMX3.FTZ R5, R164, R19, R22, !PT ;  /* 0x00000013a4057276 */ /* 0x000fe80007810016 */
[----:B------:R-:W-:Y:S04]  /*117d0*/  FMNMX3.FTZ R5, R5, R8, R13, !PT ;  /* 0x0000000805057276 */ /* 0x000fe8000781000d */
[----:B------:R-:W2:Y:S01]  /*117e0*/  MUFU.TANH R177, R65 ;  /* 0x0000004100b17308 */ /* 0x000ea20000002400 */
[C---:B---3--:R-:W-:Y:S01]  /*117f0*/  FFMA.FTZ R173, R4.reuse, UR5, R173 ;  /* 0x0000000504ad7c23 */ /* 0x048fe200080100ad */
[----:B------:R-:W-:Y:S04]  /*11800*/  FMNMX3.FTZ R5, R5, R206, R208, !PT ;  /* 0x000000ce05057276 */ /* 0x000fe800078100d0 */
[----:B------:R-:W-:Y:S04]  /*11810*/  FMNMX3.FTZ R5, R5, R242, R247, !PT ;  /* 0x000000f205057276 */ /* 0x000fe800078100f7 */
[----:B------:R-:W3:Y:S01]  /*11820*/  MUFU.TANH R174, R67 ;  /* 0x0000004300ae7308 */ /* 0x000ee20000002400 */
[C---:B-1----:R-:W-:Y:S01]  /*11830*/  FFMA.FTZ R169, R4.reuse, UR5, R169 ;  /* 0x0000000504a97c23 */ /* 0x042fe200080100a9 */
[----:B------:R-:W-:Y:S04]  /*11840*/  FMNMX3.FTZ R5, R5, R41, R43, !PT ;  /* 0x0000002905057276 */ /* 0x000fe8000781002b */
[----:B------:R-:W-:Y:S04]  /*11850*/  FMNMX3.FTZ R5, R5, R240, R241, !PT ;  /* 0x000000f005057276 */ /* 0x000fe800078100f1 */
[----:B------:R-:W1:Y:S01]  /*11860*/  MUFU.TANH R238, R33 ;  /* 0x0000002100ee7308 */ /* 0x000e620000002400 */
[C---:B--2---:R-:W-:Y:S09]  /*11870*/  FFMA.FTZ R177, R4.reuse, UR5, R177 ;  /* 0x0000000504b17c23 */ /* 0x044ff200080100b1 */
[----:B------:R-:W2:Y:S01]  /*11880*/  MUFU.TANH R245, R35 ;  /* 0x0000002300f57308 */ /* 0x000ea20000002400 */
[----:B---3--:R-:W-:Y:S01]  /*11890*/  FFMA.FTZ R174, R4, UR5, R174 ;  /* 0x0000000504ae7c23 */ /* 0x008fe200080100ae */
[----:B------:R-:W-:Y:S04]  /*118a0*/  FMNMX3.FTZ R4, R0, R9, R10, !PT ;  /* 0x0000000900047276 */ /* 0x000fe8000781000a */
[----:B------:R-:W-:Y:S04]  /*118b0*/  FMNMX3.FTZ R4, R4, R11, R18, !PT ;  /* 0x0000000b04047276 */ /* 0x000fe80007810012 */
[----:B------:R-:W3:Y:S01]  /*118c0*/  MUFU.TANH R187, R56 ;  /* 0x0000003800bb7308 */ /* 0x000ee20000002400 */
[----:B-1----:R-:W-:Y:S01]  /*118d0*/  FFMA.FTZ R238, R32, UR5, R238 ;  /* 0x0000000520ee7c23 */ /* 0x002fe200080100ee */
[----:B------:R-:W-:Y:S04]  /*118e0*/  FMNMX3.FTZ R4, R4, R214, R213, !PT ;  /* 0x000000d604047276 */ /* 0x000fe800078100d5 */
[----:B------:R-:W-:Y:S04]  /*118f0*/  FMNMX3.FTZ R25, R25, R215, R238, !PT ;  /* 0x000000d719197276 */ /* 0x000fe800078100ee */
[----:B------:R-:W1:Y:S01]  /*11900*/  MUFU.TANH R172, R58 ;  /* 0x0000003a00ac7308 */ /* 0x000e620000002400 */
[----:B--2---:R-:W-:Y:S01]  /*11910*/  FFMA.FTZ R245, R32, UR5, R245 ;  /* 0x0000000520f57c23 */ /* 0x004fe200080100f5 */
[----:B------:R-:W-:Y:S04]  /*11920*/  FMNMX3.FTZ R25, R25, R46, R45, !PT ;  /* 0x0000002e19197276 */ /* 0x000fe8000781002d */
[----:B------:R-:W-:Y:S04]  /*11930*/  FMNMX3.FTZ R4, R4, R248, R245, !PT ;  /* 0x000000f804047276 */ /* 0x000fe800078100f5 */
[----:B------:R-:W2:Y:S01]  /*11940*/  MUFU.TANH R186, R57 ;  /* 0x0000003900ba7308 */ /* 0x000ea20000002400 */
[----:B------:R-:W-:Y:S01]  /*11950*/  FMNMX3.FTZ R25, R25, R250, R251, !PT ;  /* 0x000000fa19197276 */ /* 0x000fe200078100fb */
[C---:B---3--:R-:W-:Y:S01]  /*11960*/  FFMA.FTZ R187, R7.reuse, UR5, R187 ;  /* 0x0000000507bb7c23 */ /* 0x048fe200080100bb */
[----:B------:R-:W-:Y:S04]  /*11970*/  FMNMX3.FTZ R4, R4, R252, R249, !PT ;  /* 0x000000fc04047276 */ /* 0x000fe800078100f9 */
[----:B------:R-:W-:Y:S03]  /*11980*/  FMNMX3.FTZ R4, R4, R246, R244, !PT ;  /* 0x000000f604047276 */ /* 0x000fe600078100f4 */
[----:B------:R-:W3:Y:S01]  /*11990*/  MUFU.TANH R171, R59 ;  /* 0x0000003b00ab7308 */ /* 0x000ee20000002400 */
[----:B-1----:R-:W-:Y:S09]  /*119a0*/  FFMA.FTZ R172, R7, UR5, R172 ;  /* 0x0000000507ac7c23 */ /* 0x002ff200080100ac */
[----:B------:R-:W1:Y:S01]  /*119b0*/  MUFU.TANH R184, R52 ;  /* 0x0000003400b87308 */ /* 0x000e620000002400 */
[----:B--2---:R-:W-:Y:S05]  /*119c0*/  FFMA.FTZ R186, R6, UR5, R186 ;  /* 0x0000000506ba7c23 */ /* 0x004fea00080100ba */
[----:B------:R-:W-:Y:S04]  /*119d0*/  FMNMX3.FTZ R24, R24, R187, R186, !PT ;  /* 0x000000bb18187276 */ /* 0x000fe800078100ba */
[----:B------:R-:W2:Y:S01]  /*119e0*/  MUFU.TANH R181, R54 ;  /* 0x0000003600b57308 */ /* 0x000ea20000002400 */
[----:B---3--:R-:W-:Y:S01]  /*119f0*/  FFMA.FTZ R171, R6, UR5, R171 ;  /* 0x0000000506ab7c23 */ /* 0x008fe200080100ab */
[----:B------:R-:W-:Y:S04]  /*11a00*/  FMNMX3.FTZ R24, R24, R182, R173, !PT ;  /* 0x000000b618187276 */ /* 0x000fe800078100ad */
[----:B------:R-:W-:Y:S04]  /*11a10*/  FMNMX3.FTZ R5, R5, R172, R171, !PT ;  /* 0x000000ac05057276 */ /* 0x000fe800078100ab */
[----:B------:R-:W3:Y:S01]  /*11a20*/  MUFU.TANH R183, R53 ;  /* 0x0000003500b77308 */ /* 0x000ee20000002400 */
[----:B-1----:R-:W-:Y:S01]  /*11a30*/  FFMA.FTZ R184, R7, UR5, R184 ;  /* 0x0000000507b87c23 */ /* 0x002fe200080100b8 */
[----:B------:R-:W-:Y:S08]  /*11a40*/  FMNMX3.FTZ R5, R5, R170, R169, !PT ;  /* 0x000000aa05057276 */ /* 0x000ff000078100a9 */
[----:B------:R-:W1:Y:S01]  /*11a50*/  MUFU.TANH R178, R55 ;  /* 0x0000003700b27308 */ /* 0x000e620000002400 */
[----:B--2---:R-:W-:Y:S01]  /*11a60*/  FFMA.FTZ R181, R7, UR5, R181 ;  /* 0x0000000507b57c23 */ /* 0x004fe200080100b5 */
[C---:B---3--:R-:W-:Y:S05]  /*11a70*/  FFMA.FTZ R183, R6.reuse, UR5, R183 ;  /* 0x0000000506b77c23 */ /* 0x048fea00080100b7 */
[----:B------:R-:W-:Y:S01]  /*11a80*/  FMNMX3.FTZ R25, R25, R184, R183, !PT ;  /* 0x000000b819197276 */ /* 0x000fe200078100b7 */
[----:B-1----:R-:W-:Y:S05]  /*11a90*/  FFMA.FTZ R178, R6, UR5, R178 ;  /* 0x0000000506b27c23 */ /* 0x002fea00080100b2 */
[----:B------:R-:W-:Y:S01]  /*11aa0*/  FMNMX3.FTZ R4, R4, R181, R178, !PT ;  /* 0x000000b504047276 */ /* 0x000fe200078100b2 */
[----:B------:R-:W-:Y:S06]  /*11ab0*/  BRA.U.ANY UP0, `(.L_x_870) ;  /* 0xffffffe100187547 */ /* 0x000fec000b93ffff */
.L_x_869:
[----:B------:R-:W2:Y:S01]  /*11ac0*/  SHFL.BFLY PT, R27, R24, 0x2, 0x1f ;  /* 0x0c401f00181b7f89 */ /* 0x000ea200000e0000 */
[----:B------:R-:W-:Y:S01]  /*11ad0*/  FMNMX3.FTZ R6, R25, R179, R177, !PT ;  /* 0x000000b319067276 */ /* 0x000fe200078100b1 */
[----:B------:R-:W-:Y:S01]  /*11ae0*/  UISETP.NE.AND UP0, UPT, UR12, URZ, UPT ;  /* 0x000000ff0c00728c */ /* 0x000fe2000bf05270 */
[----:B------:R-:W-:Y:S05]  /*11af0*/  FMNMX3.FTZ R25, R4, R176, R174, !PT ;  /* 0x000000b004197276 */ /* 0x000fea00078100ae */
[----:B------:R-:W-:Y:S01]  /*11b00*/  LDSM.16.MT88.4 R52, [R218+0xa000] ;  /* 0x00a00000da34783b */ /* 0x000fe20000004200 */
[----:B------:R-:W-:Y:S01]  /*11b10*/  MOV R188, R231 ;  /* 0x000000e700bc7202 */ /* 0x000fe20000000f00 */
[----:B------:R-:W-:Y:S01]  /*11b20*/  UIADD3 UR12, UPT, UPT, UR12, -0x1, URZ ;  /* 0xffffffff0c0c7890 */ /* 0x000fe2000fffe0ff */
[----:B------:R-:W-:Y:S05]  /*11b30*/  @P0 IADD3 R188, PT, PT, R230, -0x20, RZ ;  /* 0xffffffe0e6bc0810 */ /* 0x000fea0007ffe0ff */
[----:B------:R-:W3:Y:S08]  /*11b40*/  SHFL.BFLY PT, R4, R5, 0x2, 0x1f ;  /* 0x0c401f0005047f89 */ /* 0x000ef000000e0000 */
[----:B------:R-:W4:Y:S08]  /*11b50*/  SHFL.BFLY PT, R26, R6, 0x2, 0x1f ;  /* 0x0c401f00061a7f89 */ /* 0x000f3000000e0000 */
[----:B------:R-:W5:Y:S08]  /*11b60*/  SHFL.BFLY PT, R7, R25, 0x2, 0x1f ;  /* 0x0c401f0019077f89 */ /* 0x000f7000000e0000 */
[----:B-1----:R-:W-:Y:S01]  /*11b70*/  LDSM.16.MT88.4 R36, [R188] ;  /* 0x00000000bc24783b */ /* 0x002fe20000004200 */
[----:B--2---:R-:W-:Y:S07]  /*11b80*/  FMNMX.FTZ R24, R24, R27, !PT ;  /* 0x0000001b18187209 */ /* 0x004fee0007810000 */
[----:B------:R-:W1:Y:S01]  /*11b90*/  SHFL.BFLY PT, R166, R24, 0x1, 0x1f ;  /* 0x0c201f0018a67f89 */ /* 0x000e6200000e0000 */
[----:B---3--:R-:W-:Y:S02]  /*11ba0*/  FMNMX.FTZ R4, R5, R4, !PT ;  /* 0x0000000405047209 */ /* 0x008fe40007810000 */
[----:B----4-:R-:W-:Y:S05]  /*11bb0*/  FMNMX.FTZ R6, R6, R26, !PT ;  /* 0x0000001a06067209 */ /* 0x010fea0007810000 */
[----:B------:R-:W2:Y:S01]  /*11bc0*/  SHFL.BFLY PT, R165, R4, 0x1, 0x1f ;  /* 0x0c201f0004a57f89 */ /* 0x000ea200000e0000 */
[----:B-----5:R-:W-:Y:S07]  /*11bd0*/  FMNMX.FTZ R5, R25, R7, !PT ;  /* 0x0000000719057209 */ /* 0x020fee0007810000 */
[----:B------:R-:W3:Y:S08]  /*11be0*/  SHFL.BFLY PT, R168, R6, 0x1, 0x1f ;  /* 0x0c201f0006a87f89 */ /* 0x000ef000000e0000 */
[----:B------:R-:W4:Y:S01]  /*11bf0*/  SHFL.BFLY PT, R167, R5, 0x1, 0x1f ;  /* 0x0c201f0005a77f89 */ /* 0x000f2200000e0000 */
[----:B-1----:R-:W-:Y:S04]  /*11c00*/  FMNMX.FTZ R166, R24, R166, !PT ;  /* 0x000000a618a67209 */ /* 0x002fe80007810000 */
[C---:B------:R-:W-:Y:S01]  /*11c10*/  FSETP.NEU.FTZ.AND P2, PT, R166.reuse, -INF , PT ;  /* 0xff800000a600780b */ /* 0x040fe20003f5d000 */
[----:B------:R-:W-:Y:S01]  /*11c20*/  FMUL.FTZ R180, R166, UR4 ;  /* 0x00000004a6b47c20 */ /* 0x000fe20008410000 */
[----:B--2---:R-:W-:Y:S01]  /*11c30*/  FMNMX.FTZ R165, R4, R165, !PT ;  /* 0x000000a504a57209 */ /* 0x004fe20007810000 */
[----:B------:R-:W-:Y:S03]  /*11c40*/  FADD.FTZ R4, -R166, R3 ;  /* 0x00000003a6047221 */ /* 0x000fe60000010100 */
[----:B------:R-:W-:Y:S02]  /*11c50*/  FSEL R180, R180, RZ, P2 ;  /* 0x000000ffb4b47208 */ /* 0x000fe40001000000 */
[----:B---3--:R-:W-:Y:S01]  /*11c60*/  FMNMX.FTZ R168, R6, R168, !PT ;  /* 0x000000a806a87209 */ /* 0x008fe20007810000 */
[----:B------:R-:W-:Y:S01]  /*11c70*/  FMUL.FTZ R4, R4, UR4 ;  /* 0x0000000404047c20 */ /* 0x000fe20008410000 */
[C---:B------:R-:W-:Y:S01]  /*11c80*/  FMUL.FTZ R175, R165.reuse, UR4 ;  /* 0x00000004a5af7c20 */ /* 0x040fe20008410000 */
[C---:B------:R-:W-:Y:S01]  /*11c90*/  FSETP.NEU.FTZ.AND P1, PT, R165.reuse, -INF , PT ;  /* 0xff800000a500780b */ /* 0x040fe20003f3d000 */
[----:B------:R-:W-:Y:S01]  /*11ca0*/  FADD.FTZ R3, -R165, R164 ;  /* 0x000000a4a5037221 */ /* 0x000fe20000010100 */
[----:B----4-:R-:W-:Y:S01]  /*11cb0*/  FMNMX.FTZ R167, R5, R167, !PT ;  /* 0x000000a705a77209 */ /* 0x010fe20007810000 */
[----:B------:R-:W-:Y:S01]  /*11cc0*/  FADD.FTZ R5, -R168, R2 ;  /* 0x00000002a8057221 */ /* 0x000fe20000010100 */
[----:B------:R-:W-:Y:S01]  /*11cd0*/  FSEL R175, R175, RZ, P1 ;  /* 0x000000ffafaf7208 */ /* 0x000fe20000800000 */
[----:B------:R1:W-:Y:S01]  /*11ce0*/  MUFU.EX2 R2, R4 ;  /* 0x0000000400027308 */ /* 0x0003e20000000800 */
[----:B------:R-:W-:Y:S01]  /*11cf0*/  FMUL.FTZ R3, R3, UR4 ;  /* 0x0000000403037c20 */ /* 0x000fe20008410000 */
[--C-:B------:R-:W-:Y:S01]  /*11d00*/  FFMA.FTZ R204, R20, UR4, -R180.reuse ;  /* 0x0000000414cc7c23 */ /* 0x100fe200080108b4 */
[--C-:B------:R-:W-:Y:S01]  /*11d10*/  FFMA.FTZ R194, R23, UR4, -R180.reuse ;  /* 0x0000000417c27c23 */ /* 0x100fe200080108b4 */
[----:B------:R-:W-:Y:S01]  /*11d20*/  FFMA.FTZ R191, R22, UR4, -R175 ;  /* 0x0000000416bf7c23 */ /* 0x000fe200080108af */
[--C-:B------:R-:W-:Y:S01]  /*11d30*/  FFMA.FTZ R193, R21, UR4, -R180.reuse ;  /* 0x0000000415c17c23 */ /* 0x100fe200080108b4 */
[C---:B------:R-:W-:Y:S01]  /*11d40*/  FMUL.FTZ R205, R168.reuse, UR4 ;  /* 0x00000004a8cd7c20 */ /* 0x040fe20008410000 */
[----:B------:R-:W-:Y:S01]  /*11d50*/  FSETP.NEU.FTZ.AND P1, PT, R168, -INF , PT ;  /* 0xff800000a800780b */ /* 0x000fe20003f3d000 */
[----:B------:R-:W2:Y:S01]  /*11d60*/  LDSM.16.MT88.4 R20, [R218+0x9000] ;  /* 0x00900000da14783b */ /* 0x000ea20000004200 */
[----:B------:R-:W-:Y:S01]  /*11d70*/  FMUL.FTZ R185, R167, UR4 ;  /* 0x00000004a7b97c20 */ /* 0x000fe20008410000 */
[----:B------:R-:W-:Y:S01]  /*11d80*/  FMUL.FTZ R5, R5, UR4 ;  /* 0x0000000405057c20 */ /* 0x000fe20008410000 */
[----:B------:R-:W-:Y:S01]  /*11d90*/  FSEL R205, R205, RZ, P1 ;  /* 0x000000ffcdcd7208 */ /* 0x000fe20000800000 */
[----:B------:R-:W-:Y:S01]  /*11da0*/  FFMA.FTZ R192, R12, UR4, -R180 ;  /* 0x000000040cc07c23 */ /* 0x000fe200080108b4 */
[C---:B------:R-:W-:Y:S01]  /*11db0*/  FSETP.NEU.FTZ.AND P1, PT, R167.reuse, -INF , PT ;  /* 0xff800000a700780b */ /* 0x040fe20003f3d000 */
[----:B-1----:R-:W-:Y:S01]  /*11dc0*/  FADD.FTZ R4, -R167, R0 ;  /* 0x00000000a7047221 */ /* 0x002fe20000010100 */
[----:B------:R-:W1:Y:S01]  /*11dd0*/  MUFU.EX2 R164, R5 ;  /* 0x0000000500a47308 */ /* 0x000e620000000800 */
[--C-:B------:R-:W-:Y:S01]  /*11de0*/  FFMA.FTZ R201, R16, UR4, -R205.reuse ;  /* 0x0000000410c97c23 */ /* 0x100fe200080108cd */
[----:B------:R-:W-:Y:S01]  /*11df0*/  FSEL R185, R185, RZ, P1 ;  /* 0x000000ffb9b97208 */ /* 0x000fe20000800000 */
[--C-:B------:R-:W-:Y:S07]  /*11e00*/  FFMA.FTZ R199, R17, UR4, -R205.reuse ;  /* 0x0000000411c77c23 */ /* 0x100fee00080108cd */
[----:B------:R3:W4:Y:S01]  /*11e10*/  MUFU.EX2 R0, R3 ;  /* 0x0000000300007308 */ /* 0x0007220000000800 */
[--C-:B------:R-:W-:Y:S01]  /*11e20*/  FFMA.FTZ R202, R15, UR4, -R205.reuse ;  /* 0x000000040fca7c23 */ /* 0x100fe200080108cd */
[----:B------:R-:W-:Y:S01]  /*11e30*/  FFMA.FTZ R200, R14, UR4, -R205 ;  /* 0x000000040ec87c23 */ /* 0x000fe200080108cd */
[--C-:B------:R-:W-:Y:S01]  /*11e40*/  FFMA.FTZ R198, R9, UR4, -R185.reuse ;  /* 0x0000000409c67c23 */ /* 0x100fe200080108b9 */
[--C-:B------:R-:W-:Y:S01]  /*11e50*/  FFMA.FTZ R197, R10, UR4, -R185.reuse ;  /* 0x000000040ac57c23 */ /* 0x100fe200080108b9 */
[--C-:B------:R-:W-:Y:S01]  /*11e60*/  FFMA.FTZ R196, R11, UR4, -R185.reuse ;  /* 0x000000040bc47c23 */ /* 0x100fe200080108b9 */
[----:B------:R-:W-:Y:S04]  /*11e70*/  FFMA.FTZ R195, R18, UR4, -R185 ;  /* 0x0000000412c37c23 */ /* 0x000fe800080108b9 */
[----:B------:R-:W-:Y:S01]  /*11e80*/  MUFU.EX2 R202, R202 ;  /* 0x000000ca00ca7308 */ /* 0x000fe20000000800 */
[--C-:B------:R-:W-:Y:S01]  /*11e90*/  FFMA.FTZ R203, R19, UR4, -R175.reuse ;  /* 0x0000000413cb7c23 */ /* 0x100fe200080108af */
[--C-:B------:R-:W-:Y:S01]  /*11ea0*/  FFMA.FTZ R190, R8, UR4, -R175.reuse ;  /* 0x0000000408be7c23 */ /* 0x100fe200080108af */
[----:B------:R-:W-:Y:S07]  /*11eb0*/  FFMA.FTZ R189, R13, UR4, -R175 ;  /* 0x000000040dbd7c23 */ /* 0x000fee00080108af */
[----:B------:R-:W5:Y:S01]  /*11ec0*/  MUFU.EX2 R201, R201 ;  /* 0x000000c900c97308 */ /* 0x000f620000000800 */
[----:B-1----:R-:W-:Y:S01]  /*11ed0*/  FMUL.FTZ R5, R164, R157 ;  /* 0x0000009da4057220 */ /* 0x002fe20000410000 */
[----:B------:R-:W-:Y:S01]  /*11ee0*/  FMUL.FTZ R8, R2, R160 ;  /* 0x000000a002087220 */ /* 0x000fe20000410000 */
[----:B---3--:R-:W-:Y:S07]  /*11ef0*/  FMUL.FTZ R3, R4, UR4 ;  /* 0x0000000404037c20 */ /* 0x008fee0008410000 */
[----:B------:R-:W-:Y:S01]  /*11f00*/  MUFU.EX2 R198, R198 ;  /* 0x000000c600c67308 */ /* 0x000fe20000000800 */
[----:B------:R-:W-:Y:S01]  /*11f10*/  FMUL.FTZ R4, R164, R156 ;  /* 0x0000009ca4047220 */ /* 0x000fe20000410000 */
[----:B------:R-:W-:Y:S01]  /*11f20*/  FMUL.FTZ R9, R2, R161 ;  /* 0x000000a102097220 */ /* 0x000fe20000410000 */
[C---:B----4-:R-:W-:Y:S07]  /*11f30*/  FMUL.FTZ R10, R0.reuse, R162 ;  /* 0x000000a2000a7220 */ /* 0x050fee0000410000 */
[----:B------:R-:W1:Y:S01]  /*11f40*/  MUFU.EX2 R197, R197 ;  /* 0x000000c500c57308 */ /* 0x000e620000000800 */
[----:B------:R-:W-:Y:S01]  /*11f50*/  FMUL.FTZ R11, R0, R163 ;  /* 0x000000a3000b7220 */ /* 0x000fe20000410000 */
[C---:B------:R-:W-:Y:S01]  /*11f60*/  FMUL.FTZ R12, R2.reuse, R152 ;  /* 0x00000098020c7220 */ /* 0x040fe20000410000 */
[----:B------:R-:W-:Y:S07]  /*11f70*/  FMUL.FTZ R13, R2, R153 ;  /* 0x00000099020d7220 */ /* 0x000fee0000410000 */
[----:B------:R-:W3:Y:S01]  /*11f80*/  MUFU.EX2 R3, R3 ;  /* 0x0000000300037308 */ /* 0x000ee20000000800 */
[C---:B------:R-:W-:Y:S01]  /*11f90*/  FMUL.FTZ R14, R0.reuse, R154 ;  /* 0x0000009a000e7220 */ /* 0x040fe20000410000 */
[----:B-----5:R-:W-:Y:S01]  /*11fa0*/  F2FP.BF16.F32.PACK_AB R156, R201, R202 ;  /* 0x000000cac99c723e */ /* 0x020fe200000010ff */
[----:B------:R-:W-:Y:S07]  /*11fb0*/  FMUL.FTZ R15, R0, R155 ;  /* 0x0000009b000f7220 */ /* 0x000fee0000410000 */
[----:B------:R-:W-:Y:S01]  /*11fc0*/  MUFU.EX2 R200, R200 ;  /* 0x000000c800c87308 */ /* 0x000fe20000000800 */
[C---:B------:R-:W-:Y:S01]  /*11fd0*/  FMUL.FTZ R16, R164.reuse, R148 ;  /* 0x00000094a4107220 */ /* 0x040fe20000410000 */
[----:B------:R-:W-:Y:S01]  /*11fe0*/  FMUL.FTZ R17, R164, R149 ;  /* 0x00000095a4117220 */ /* 0x000fe20000410000 */
[----:B------:R-:W-:Y:S07]  /*11ff0*/  FMUL.FTZ R24, R2, R140 ;  /* 0x0000008c02187220 */ /* 0x000fee0000410000 */
[----:B------:R-:W4:Y:S01]  /*12000*/  MUFU.EX2 R199, R199 ;  /* 0x000000c700c77308 */ /* 0x000f220000000800 */
[----:B------:R-:W-:Y:S01]  /*12010*/  FMUL.FTZ R26, R0, R142 ;  /* 0x0000008e001a7220 */ /* 0x000fe20000410000 */
[----:B-1----:R-:W-:Y:S01]  /*12020*/  F2FP.BF16.F32.PACK_AB R157, R197, R198 ;  /* 0x000000c6c59d723e */ /* 0x002fe200000010ff */
[----:B------:R-:W-:Y:S07]  /*12030*/  FMUL.FTZ R25, R2, R141 ;  /* 0x0000008d02197220 */ /* 0x000fee0000410000 */
[----:B------:R-:W-:Y:S01]  /*12040*/  MUFU.EX2 R196, R196 ;  /* 0x000000c400c47308 */ /* 0x000fe20000000800 */
[----:B------:R-:W-:Y:S01]  /*12050*/  FMUL.FTZ R27, R0, R143 ;  /* 0x0000008f001b7220 */ /* 0x000fe20000410000 */
[C---:B---3--:R-:W-:Y:S01]  /*12060*/  FMUL.FTZ R6, R3.reuse, R158 ;  /* 0x0000009e03067220 */ /* 0x048fe20000410000 */
[C---:B------:R-:W-:Y:S07]  /*12070*/  FMUL.FTZ R7, R3.reuse, R159 ;  /* 0x0000009f03077220 */ /* 0x040fee0000410000 */
[----:B------:R-:W1:Y:S01]  /*12080*/  MUFU.EX2 R195, R195 ;  /* 0x000000c300c37308 */ /* 0x000e620000000800 */
[C---:B------:R-:W-:Y:S01]  /*12090*/  FMUL.FTZ R19, R3.reuse, R151 ;  /* 0x0000009703137220 */ /* 0x040fe20000410000 */
[----:B------:R-:W-:Y:S01]  /*120a0*/  FMUL.FTZ R18, R3, R150 ;  /* 0x0000009603127220 */ /* 0x000fe20000410000 */
[----:B------:R-:W-:Y:S07]  /*120b0*/  FMUL.FTZ R28, R2, R136 ;  /* 0x00000088021c7220 */ /* 0x000fee0000410000 */
[----:B------:R-:W-:Y:S01]  /*120c0*/  MUFU.EX2 R204, R204 ;  /* 0x000000cc00cc7308 */ /* 0x000fe20000000800 */
[----:B------:R-:W-:Y:S01]  /*120d0*/  FMUL.FTZ R30, R0, R138 ;  /* 0x0000008a001e7220 */ /* 0x000fe20000410000 */
[----:B----4-:R-:W-:Y:S01]  /*120e0*/  F2FP.BF16.F32.PACK_AB R158, R199, R200 ;  /* 0x000000c8c79e723e */ /* 0x010fe200000010ff */
[----:B------:R-:W-:Y:S07]  /*120f0*/  FMUL.FTZ R29, R2, R137 ;  /* 0x00000089021d7220 */ /* 0x000fee0000410000 */
[----:B------:R-:W3:Y:S01]  /*12100*/  MUFU.EX2 R194, R194 ;  /* 0x000000c200c27308 */ /* 0x000ee20000000800 */
[----:B------:R-:W-:Y:S01]  /*12110*/  FMUL.FTZ R31, R0, R139 ;  /* 0x0000008b001f7220 */ /* 0x000fe20000410000 */
[C---:B------:R-:W-:Y:S01]  /*12120*/  FMUL.FTZ R32, R164.reuse, R132 ;  /* 0x00000084a4207220 */ /* 0x040fe20000410000 */
[----:B------:R-:W-:Y:S07]  /*12130*/  FMUL.FTZ R33, R164, R133 ;  /* 0x00000085a4217220 */ /* 0x000fee0000410000 */
[----:B------:R-:W-:Y:S01]  /*12140*/  MUFU.EX2 R203, R203 ;  /* 0x000000cb00cb7308 */ /* 0x000fe20000000800 */
[----:B------:R-:W-:Y:S01]  /*12150*/  FMUL.FTZ R34, R3, R134 ;  /* 0x0000008603227220 */ /* 0x000fe20000410000 */
[----:B-1----:R-:W-:Y:S01]  /*12160*/  F2FP.BF16.F32.PACK_AB R159, R195, R196 ;  /* 0x000000c4c39f723e */ /* 0x002fe200000010ff */
[----:B------:R-:W-:Y:S07]  /*12170*/  FMUL.FTZ R35, R3, R135 ;  /* 0x0000008703237220 */ /* 0x000fee0000410000 */
[----:B------:R-:W1:Y:S01]  /*12180*/  MUFU.EX2 R191, R191 ;  /* 0x000000bf00bf7308 */ /* 0x000e620000000800 */
[----:B------:R-:W-:Y:S01]  /*12190*/  LDSM.16.MT88.4 R132, [R188+0xc00] ;  /* 0x000c0000bc84783b */ /* 0x000fe20000004200 */
[----:B------:R-:W-:Y:S01]  /*121a0*/  MOV R148, R41 ;  /* 0x0000002900947202 */ /* 0x000fe20000000f00 */
[----:B------:R-:W-:Y:S07]  /*121b0*/  FMUL.FTZ R41, R2, R125 ;  /* 0x0000007d02297220 */ /* 0x000fee0000410000 */
[----:B------:R-:W-:Y:S01]  /*121c0*/  MUFU.EX2 R193, R193 ;  /* 0x000000c100c17308 */ /* 0x000fe20000000800 */
[-C--:B--2---:R-:W-:Y:S09]  /*121d0*/  HMMA.16816.F32.BF16 R4, R156, R20.reuse, R4 ;  /* 0x000000149c04723c */ /* 0x084ff20000041804 */
[----:B------:R-:W2:Y:S01]  /*121e0*/  MUFU.EX2 R192, R192 ;  /* 0x000000c000c07308 */ /* 0x000ea20000000800 */
[----:B---3--:R-:W-:Y:S01]  /*121f0*/  F2FP.BF16.F32.PACK_AB R160, R194, R204 ;  /* 0x000000ccc2a0723e */ /* 0x008fe200000010ff */
[C---:B------:R-:W-:Y:S08]  /*12200*/  FMUL.FTZ R47, R0.reuse, R123 ;  /* 0x0000007b002f7220 */ /* 0x040ff00000410000 */
[----:B------:R-:W-:Y:S01]  /*12210*/  MUFU.EX2 R190, R190 ;  /* 0x000000be00be7308 */ /* 0x000fe20000000800 */
[----:B------:R-:W-:Y:S01]  /*12220*/  MOV R149, R42 ;  /* 0x0000002a00957202 */ /* 0x000fe20000000f00 */
[----:B------:R-:W-:Y:S01]  /*12230*/  FMUL.FTZ R42, R0, R126 ;  /* 0x0000007e002a7220 */ /* 0x000fe20000410000 */
[----:B-1----:R-:W-:Y:S07]  /*12240*/  F2FP.BF16.F32.PACK_AB R161, R191, R203 ;  /* 0x000000cbbfa1723e */ /* 0x002fee00000010ff */
[----:B------:R-:W1:Y:S01]  /*12250*/  MUFU.EX2 R189, R189 ;  /* 0x000000bd00bd7308 */ /* 0x000e620000000800 */
[----:B------:R-:W-:Y:S01]  /*12260*/  MOV R150, R40 ;  /* 0x0000002800967202 */ /* 0x000fe20000000f00 */
[----:B------:R-:W-:Y:S01]  /*12270*/  FMUL.FTZ R40, R2, R124 ;  /* 0x0000007c02287220 */ /* 0x000fe20000410000 */
[----:B------:R-:W-:Y:S01]  /*12280*/  MOV R155, R43 ;  /* 0x0000002b009b7202 */ /* 0x000fe20000000f00 */
[----:B------:R-:W-:Y:S01]  /*12290*/  FMUL.FTZ R43, R0, R127 ;  /* 0x0000007f002b7220 */ /* 0x000fe20000410000 */
[----:B------:R-:W-:Y:S01]  /*122a0*/  MOV R152, R45 ;  /* 0x0000002d00987202 */ /* 0x000fe20000000f00 */
[----:B------:R-:W-:Y:S01]  /*122b0*/  FMUL.FTZ R45, R2, R121 ;  /* 0x00000079022d7220 */ /* 0x000fe20000410000 */
[----:B--2---:R-:W-:Y:S01]  /*122c0*/  F2FP.BF16.F32.PACK_AB R162, R192, R193 ;  /* 0x000000c1c0a2723e */ /* 0x004fe200000010ff */
[----:B------:R-:W-:Y:S01]  /*122d0*/  FMUL.FTZ R48, R164, R116 ;  /* 0x00000074a4307220 */ /* 0x000fe20000410000 */
[----:B------:R-:W-:Y:S01]  /*122e0*/  MOV R153, R46 ;  /* 0x0000002e00997202 */ /* 0x000fe20000000f00 */
[----:B------:R-:W-:Y:S01]  /*122f0*/  FMUL.FTZ R46, R0, R122 ;  /* 0x0000007a002e7220 */ /* 0x000fe20000410000 */
[----:B------:R-:W-:Y:S01]  /*12300*/  MOV R154, R44 ;  /* 0x0000002c009a7202 */ /* 0x000fe20000000f00 */
[----:B------:R-:W-:Y:S01]  /*12310*/  FMUL.FTZ R44, R2, R120 ;  /* 0x00000078022c7220 */ /* 0x000fe20000410000 */
[----:B------:R-:W-:Y:S01]  /*12320*/  FMUL.FTZ R49, R164, R117 ;  /* 0x00000075a4317220 */ /* 0x000fe20000410000 */
[----:B-1----:R-:W-:Y:S01]  /*12330*/  F2FP.BF16.F32.PACK_AB R163, R189, R190 ;  /* 0x000000bebda3723e */ /* 0x002fe200000010ff */
[----:B------:R-:W-:Y:S01]  /*12340*/  LDSM.16.MT88.4 R120, [R188+0x1400] ;  /* 0x00140000bc78783b */ /* 0x000fe20000004200 */
[C---:B------:R-:W-:Y:S01]  /*12350*/  FMUL.FTZ R50, R3.reuse, R118 ;  /* 0x0000007603327220 */ /* 0x040fe20000410000 */
[C---:B------:R-:W-:Y:S01]  /*12360*/  FMUL.FTZ R51, R3.reuse, R119 ;  /* 0x0000007703337220 */ /* 0x040fe20000410000 */
[C---:B------:R-:W-:Y:S01]  /*12370*/  FMUL.FTZ R62, R0.reuse, R106 ;  /* 0x0000006a003e7220 */ /* 0x040fe20000410000 */
[----:B------:R-:W-:Y:S01]  /*12380*/  FMUL.FTZ R63, R0, R107 ;  /* 0x0000006b003f7220 */ /* 0x000fe20000410000 */
[C---:B------:R-:W-:Y:S01]  /*12390*/  FMUL.FTZ R64, R164.reuse, R100 ;  /* 0x00000064a4407220 */ /* 0x040fe20000410000 */
[C---:B------:R-:W-:Y:S02]  /*123a0*/  HMMA.16816.F32.BF16 R8, R160.reuse, R20, R8 ;  /* 0x00000014a008723c */ /* 0x040fe40000041808 */
[----:B------:R-:W-:Y:S02]  /*123b0*/  LDSM.16.MT88.4 R116, [R218+0xa400] ;  /* 0x00a40000da74783b */ /* 0x000fe40000004200 */
[----:B------:R-:W-:Y:S01]  /*123c0*/  FMUL.FTZ R65, R164, R101 ;  /* 0x00000065a4417220 */ /* 0x000fe20000410000 */
[C---:B------:R-:W-:Y:S01]  /*123d0*/  FMUL.FTZ R66, R3.reuse, R102 ;  /* 0x0000006603427220 */ /* 0x040fe20000410000 */
[----:B------:R-:W-:Y:S01]  /*123e0*/  FMUL.FTZ R67, R3, R103 ;  /* 0x0000006703437220 */ /* 0x000fe20000410000 */
[--C-:B------:R-:W-:Y:S01]  /*123f0*/  FFMA.FTZ R209, R209, UR4, -R180.reuse ;  /* 0x00000004d1d17c23 */ /* 0x100fe200080108b4 */
[-C--:B------:R-:W-:Y:S02]  /*12400*/  HMMA.16816.F32.BF16 R12, R160, R22.reuse, R12 ;  /* 0x00000016a00c723c */ /* 0x080fe4000004180c */
[----:B------:R-:W-:Y:S01]  /*12410*/  LDSM.16.MT88.4 R100, [R188+0x2000] ;  /* 0x00200000bc64783b */ /* 0x000fe20000004200 */
[--C-:B------:R-:W-:Y:S01]  /*12420*/  FFMA.FTZ R239, R239, UR4, -R180.reuse ;  /* 0x00000004efef7c23 */ /* 0x100fe200080108b4 */
[--C-:B------:R-:W-:Y:S01]  /*12430*/  FFMA.FTZ R184, R184, UR4, -R205.reuse ;  /* 0x00000004b8b87c23 */ /* 0x100fe200080108cd */
[----:B------:R-:W-:Y:S01]  /*12440*/  FFMA.FTZ R183, R183, UR4, -R205 ;  /* 0x00000004b7b77c23 */ /* 0x000fe200080108cd */
[--C-:B------:R-:W-:Y:S01]  /*12450*/  FFMA.FTZ R181, R181, UR4, -R185.reuse ;  /* 0x00000004b5b57c23 */ /* 0x100fe200080108b9 */
[--C-:B------:R-:W-:Y:S01]  /*12460*/  FFMA.FTZ R173, R173, UR4, -R180.reuse ;  /* 0x00000004adad7c23 */ /* 0x100fe200080108b4 */
[C---:B------:R-:W-:Y:S01]  /*12470*/  HMMA.16816.F32.BF16 R16, R156.reuse, R22, R16 ;  /* 0x000000169c10723c */ /* 0x040fe20000041810 */
[----:B------:R-:W-:Y:S01]  /*12480*/  MUFU.EX2 R136, R183 ;  /* 0x000000b700887308 */ /* 0x000fe20000000800 */
[----:B------:R-:W-:Y:S02]  /*12490*/  LDSM.16.MT88.4 R124, [R218+0xb400] ;  /* 0x00b40000da7c783b */ /* 0x000fe40000004200 */
[C---:B------:R-:W-:Y:S01]  /*124a0*/  FMUL.FTZ R20, R164.reuse, R144 ;  /* 0x00000090a4147220 */ /* 0x040fe20000410000 */
[----:B------:R-:W-:Y:S01]  /*124b0*/  FMUL.FTZ R21, R164, R145 ;  /* 0x00000091a4157220 */ /* 0x000fe20000410000 */
[C---:B------:R-:W-:Y:S01]  /*124c0*/  FMUL.FTZ R22, R3.reuse, R146 ;  /* 0x0000009203167220 */ /* 0x040fe20000410000 */
[----:B------:R-:W-:Y:S04]  /*124d0*/  FMUL.FTZ R23, R3, R147 ;  /* 0x0000009303177220 */ /* 0x000fe80000410000 */
[----:B------:R-:W-:Y:S01]  /*124e0*/  MUFU.EX2 R145, R184 ;  /* 0x000000b800917308 */ /* 0x000fe20000000800 */
[--C-:B------:R-:W-:Y:S01]  /*124f0*/  FFMA.FTZ R187, R187, UR4, -R180.reuse ;  /* 0x00000004bbbb7c23 */ /* 0x100fe200080108b4 */
[--C-:B------:R-:W-:Y:S01]  /*12500*/  FFMA.FTZ R186, R186, UR4, -R180.reuse ;  /* 0x00000004baba7c23 */ /* 0x100fe200080108b4 */
[--C-:B------:R-:W-:Y:S01]  /*12510*/  FFMA.FTZ R182, R182, UR4, -R180.reuse ;  /* 0x00000004b6b67c23 */ /* 0x100fe200080108b4 */
[C---:B------:R-:W-:Y:S06]  /*12520*/  FMUL.FTZ R56, R2.reuse, R108 ;  /* 0x0000006c02387220 */ /* 0x040fec0000410000 */
[----:B------:R-:W-:Y:S01]  /*12530*/  MUFU.EX2 R144, R187 ;  /* 0x000000bb00907308 */ /* 0x000fe20000000800 */
[-C--:B------:R-:W-:Y:S09]  /*12540*/  HMMA.16816.F32.BF16 R20, R156, R36.reuse, R20 ;  /* 0x000000249c14723c */ /* 0x080ff20000041814 */
[----:B------:R-:W-:Y:S01]  /*12550*/  MUFU.EX2 R138, R182 ;  /* 0x000000b6008a7308 */ /* 0x000fe20000000800 */
[----:B------:R-:W-:Y:S01]  /*12560*/  FMUL.FTZ R57, R2, R109 ;  /* 0x0000006d02397220 */ /* 0x000fe20000410000 */
[C---:B------:R-:W-:Y:S01]  /*12570*/  FMUL.FTZ R58, R0.reuse, R110 ;  /* 0x0000006e003a7220 */ /* 0x040fe20000410000 */
[----:B------:R-:W-:Y:S01]  /*12580*/  FMUL.FTZ R59, R0, R111 ;  /* 0x0000006f003b7220 */ /* 0x000fe20000410000 */
[----:B------:R-:W-:Y:S01]  /*12590*/  FMUL.FTZ R61, R2, R105 ;  /* 0x00000069023d7220 */ /* 0x000fe20000410000 */
[C---:B------:R-:W-:Y:S04]  /*125a0*/  HMMA.16816.F32.BF16 R24, R160.reuse, R36, R24 ;  /* 0x00000024a018723c */ /* 0x040fe80000041818 */
[C---:B------:R-:W-:Y:S01]  /*125b0*/  FMUL.FTZ R36, R164.reuse, R128 ;  /* 0x00000080a4247220 */ /* 0x040fe20000410000 */
[C---:B------:R-:W-:Y:S01]  /*125c0*/  FMUL.FTZ R37, R164.reuse, R129 ;  /* 0x00000081a4257220 */ /* 0x040fe20000410000 */
[--C-:B------:R-:W-:Y:S01]  /*125d0*/  FFMA.FTZ R105, R207, UR4, -R180.reuse ;  /* 0x00000004cf697c23 */ /* 0x100fe200080108b4 */
[C---:B------:R-:W-:Y:S01]  /*125e0*/  FMUL.FTZ R68, R164.reuse, R68 ;  /* 0x00000044a4447220 */ /* 0x040fe20000410000 */
[-C--:B------:R-:W-:Y:S01]  /*125f0*/  HMMA.16816.F32.BF16 R28, R160, R38.reuse, R28 ;  /* 0x00000026a01c723c */ /* 0x080fe2000004181c */
[----:B------:R1:W-:Y:S02]  /*12600*/  MUFU.EX2 R207, R209 ;  /* 0x000000d100cf7308 */ /* 0x0003e40000000800 */
[----:B------:R-:W-:Y:S01]  /*12610*/  FMUL.FTZ R69, R164, R69 ;  /* 0x00000045a4457220 */ /* 0x000fe20000410000 */
[C---:B------:R-:W-:Y:S01]  /*12620*/  FMUL.FTZ R70, R3.reuse, R70 ;  /* 0x0000004603467220 */ /* 0x040fe20000410000 */
[C---:B------:R-:W-:Y:S01]  /*12630*/  FMUL.FTZ R71, R3.reuse, R71 ;  /* 0x0000004703477220 */ /* 0x040fe20000410000 */
[C---:B------:R-:W-:Y:S01]  /*12640*/  FMUL.FTZ R72, R2.reuse, R72 ;  /* 0x0000004802487220 */ /* 0x040fe20000410000 */
[----:B------:R-:W-:Y:S01]  /*12650*/  FMUL.FTZ R73, R2, R73 ;  /* 0x0000004902497220 */ /* 0x000fe20000410000 */
[C---:B------:R-:W-:Y:S04]  /*12660*/  HMMA.16816.F32.BF16 R32, R156.reuse, R38, R32 ;  /* 0x000000269c20723c */ /* 0x040fe80000041820 */
[C---:B------:R-:W-:Y:S01]  /*12670*/  FMUL.FTZ R38, R3.reuse, R130 ;  /* 0x0000008203267220 */ /* 0x040fe20000410000 */
[C---:B------:R-:W-:Y:S01]  /*12680*/  FMUL.FTZ R39, R3.reuse, R131 ;  /* 0x0000008303277220 */ /* 0x040fe20000410000 */
[C---:B------:R-:W-:Y:S01]  /*12690*/  FMUL.FTZ R74, R0.reuse, R74 ;  /* 0x0000004a004a7220 */ /* 0x040fe20000410000 */
[----:B------:R-:W2:Y:S01]  /*126a0*/  LDSM.16.MT88.4 R128, [R188+0x1000] ;  /* 0x00100000bc80783b */ /* 0x000ea20000004200 */
[----:B------:R-:W-:Y:S01]  /*126b0*/  FMUL.FTZ R75, R0, R75 ;  /* 0x0000004b004b7220 */ /* 0x000fe20000410000 */
[C---:B------:R-:W-:Y:S01]  /*126c0*/  FMUL.FTZ R76, R2.reuse, R76 ;  /* 0x0000004c024c7220 */ /* 0x040fe20000410000 */
[----:B------:R-:W-:Y:S01]  /*126d0*/  FMUL.FTZ R77, R2, R77 ;  /* 0x0000004d024d7220 */ /* 0x000fe20000410000 */
[C---:B------:R-:W-:Y:S01]  /*126e0*/  FMUL.FTZ R78, R0.reuse, R78 ;  /* 0x0000004e004e7220 */ /* 0x040fe20000410000 */
[-C--:B------:R-:W-:Y:S03]  /*126f0*/  HMMA.16816.F32.BF16 R36, R156, R52.reuse, R36 ;  /* 0x000000349c24723c */ /* 0x080fe60000041824 */
        /* <DEDUP_REMOVED lines=8> */
[--C-:B------:R-:W-:Y:S01]  /*12780*/  FFMA.FTZ R248, R248, UR4, -R185.reuse ;  /* 0x00000004f8f87c23 */ /* 0x100fe200080108b9 */
[--C-:B------:R-:W-:Y:S01]  /*12790*/  FFMA.FTZ R249, R249, UR4, -R185.reuse ;  /* 0x00000004f9f97c23 */ /* 0x100fe200080108b9 */
[-C--:B------:R-:W-:Y:S03]  /*127a0*/  HMMA.16816.F32.BF16 R44, R160, R54.reuse, R44 ;  /* 0x00000036a02c723c */ /* 0x080fe6000004182c */
[--C-:B------:R-:W-:Y:S01]  /*127b0*/  FFMA.FTZ R178, R178, UR4, -R185.reuse ;  /* 0x00000004b2b27c23 */ /* 0x100fe200080108b9 */
[----:B------:R-:W-:Y:S01]  /*127c0*/  FFMA.FTZ R176, R176, UR4, -R185 ;  /* 0x00000004b0b07c23 */ /* 0x000fe200080108b9 */
[----:B------:R-:W-:Y:S01]  /*127d0*/  FMUL.FTZ R60, R2, R104 ;  /* 0x00000068023c7220 */ /* 0x000fe20000410000 */
[--C-:B------:R-:W-:Y:S01]  /*127e0*/  FFMA.FTZ R104, R206, UR4, -R175.reuse ;  /* 0x00000004ce687c23 */ /* 0x100fe200080108af */
[----:B-1----:R-:W-:Y:S01]  /*127f0*/  FFMA.FTZ R209, R208, UR4, -R175 ;  /* 0x00000004d0d17c23 */ /* 0x002fe200080108af */
[C---:B------:R-:W-:Y:S01]  /*12800*/  HMMA.16816.F32.BF16 R48, R156.reuse, R54, R48 ;  /* 0x000000369c30723c */ /* 0x040fe20000041830 */
[----:B------:R1:W3:Y:S03]  /*12810*/  MUFU.EX2 R206, R105 ;  /* 0x0000006900ce7308 */ /* 0x0002e60000000800 */
[C---:B------:R-:W-:Y:S01]  /*12820*/  FMUL.FTZ R54, R3.reuse, R114 ;  /* 0x0000007203367220 */ /* 0x040fe20000410000 */
[C---:B------:R-:W-:Y:S06]  /*12830*/  FMUL.FTZ R55, R3.reuse, R115 ;  /* 0x0000007303377220 */ /* 0x040fec0000410000 */
[----:B------:R4:W-:Y:S01]  /*12840*/  MUFU.EX2 R208, R104 ;  /* 0x0000006800d07308 */ /* 0x0009e20000000800 */
[----:B------:R-:W5:Y:S01]  /*12850*/  LDSM.16.MT88.4 R112, [R218+0xb000] ;  /* 0x00b00000da70783b */ /* 0x000f620000004200 */
[C---:B------:R-:W-:Y:S01]  /*12860*/  FMUL.FTZ R84, R164.reuse, R84 ;  /* 0x00000054a4547220 */ /* 0x040fe20000410000 */
[----:B------:R-:W-:Y:S07]  /*12870*/  FMUL.FTZ R85, R164, R85 ;  /* 0x00000055a4557220 */ /* 0x000fee0000410000 */
[----:B------:R-:W4:Y:S01]  /*12880*/  MUFU.EX2 R209, R209 ;  /* 0x000000d100d17308 */ /* 0x000f220000000800 */
[C---:B------:R-:W-:Y:S01]  /*12890*/  FMUL.FTZ R86, R3.reuse, R86 ;  /* 0x0000005603567220 */ /* 0x040fe20000410000 */
[-C--:B--2---:R-:W-:Y:S08]  /*128a0*/  HMMA.16816.F32.BF16 R52, R156, R128.reuse, R52 ;  /* 0x000000809c34723c */ /* 0x084ff00000041834 */
[----:B------:R-:W-:Y:S01]  /*128b0*/  MUFU.EX2 R249, R249 ;  /* 0x000000f900f97308 */ /* 0x000fe20000000800 */
[--C-:B-1----:R-:W-:Y:S01]  /*128c0*/  FFMA.FTZ R105, R210, UR4, -R205.reuse ;  /* 0x00000004d2697c23 */ /* 0x102fe200080108cd */
[----:B---3--:R-:W-:Y:S01]  /*128d0*/  F2FP.BF16.F32.PACK_AB R108, R206, R207 ;  /* 0x000000cfce6c723e */ /* 0x008fe200000010ff */
[----:B------:R-:W-:Y:S01]  /*128e0*/  FMUL.FTZ R87, R3, R87 ;  /* 0x0000005703577220 */ /* 0x000fe20000410000 */
[C---:B------:R-:W-:Y:S01]  /*128f0*/  FMUL.FTZ R88, R2.reuse, R88 ;  /* 0x0000005802587220 */ /* 0x040fe20000410000 */
[----:B------:R-:W-:Y:S01]  /*12900*/  FMUL.FTZ R89, R2, R89 ;  /* 0x0000005902597220 */ /* 0x000fe20000410000 */
[C---:B------:R-:W-:Y:S04]  /*12910*/  HMMA.16816.F32.BF16 R56, R160.reuse, R128, R56 ;  /* 0x00000080a038723c */ /* 0x040fe80000041838 */
[----:B------:R-:W-:Y:S01]  /*12920*/  MUFU.EX2 R137, R178 ;  /* 0x000000b200897308 */ /* 0x000fe20000000800 */
[----:B----4-:R-:W-:Y:S01]  /*12930*/  FFMA.FTZ R104, R211, UR4, -R180 ;  /* 0x00000004d3687c23 */ /* 0x010fe200080108b4 */
[----:B------:R-:W-:Y:S08]  /*12940*/  F2FP.BF16.F32.PACK_AB R109, R209, R208 ;  /* 0x000000d0d16d723e */ /* 0x000ff000000010ff */
[----:B------:R1:W-:Y:S01]  /*12950*/  MUFU.EX2 R211, R239 ;  /* 0x000000ef00d37308 */ /* 0x0003e20000000800 */
[C---:B------:R-:W-:Y:S01]  /*12960*/  FMUL.FTZ R90, R0.reuse, R90 ;  /* 0x0000005a005a7220 */ /* 0x040fe20000410000 */
[-C--:B------:R-:W-:Y:S08]  /*12970*/  HMMA.16816.F32.BF16 R60, R160, R130.reuse, R60 ;  /* 0x00000082a03c723c */ /* 0x080ff0000004183c */
[----:B------:R-:W2:Y:S01]  /*12980*/  MUFU.EX2 R210, R104 ;  /* 0x0000006800d27308 */ /* 0x000ea20000000800 */
[----:B------:R-:W-:Y:S01]  /*12990*/  FMUL.FTZ R91, R0, R91 ;  /* 0x0000005b005b7220 */ /* 0x000fe20000410000 */
[C---:B------:R-:W-:Y:S01]  /*129a0*/  FMUL.FTZ R92, R2.reuse, R92 ;  /* 0x0000005c025c7220 */ /* 0x040fe20000410000 */
[----:B------:R-:W-:Y:S01]  /*129b0*/  FMUL.FTZ R93, R2, R93 ;  /* 0x0000005d025d7220 */ /* 0x000fe20000410000 */
[C---:B------:R-:W-:Y:S01]  /*129c0*/  FMUL.FTZ R94, R0.reuse, R94 ;  /* 0x0000005e005e7220 */ /* 0x040fe20000410000 */
[----:B------:R-:W-:Y:S01]  /*129d0*/  FMUL.FTZ R95, R0, R95 ;  /* 0x0000005f005f7220 */ /* 0x000fe20000410000 */
[C---:B------:R-:W-:Y:S04]  /*129e0*/  HMMA.16816.F32.BF16 R64, R156.reuse, R130, R64 ;  /* 0x000000829c40723c */ /* 0x040fe80000041840 */
[----:B-1----:R-:W-:Y:S01]  /*129f0*/  FFMA.FTZ R239, R212, UR4, -R205 ;  /* 0x00000004d4ef7c23 */ /* 0x002fe200080108cd */
[--C-:B------:R-:W-:Y:S01]  /*12a00*/  FFMA.FTZ R247, R247, UR4, -R175.reuse ;  /* 0x00000004f7f77c23 */ /* 0x100fe200080108af */
[----:B------:R1:W3:Y:S01]  /*12a10*/  MUFU.EX2 R212, R105 ;  /* 0x0000006900d47308 */ /* 0x0002e20000000800 */
[----:B------:R-:W-:Y:S01]  /*12a20*/  FMUL.FTZ R96, R164, R96 ;  /* 0x00000060a4607220 */ /* 0x000fe20000410000 */
[----:B--2---:R-:W-:Y:S01]  /*12a30*/  F2FP.BF16.F32.PACK_AB R110, R210, R211 ;  /* 0x000000d3d26e723e */ /* 0x004fe200000010ff */
[----:B------:R-:W-:Y:S07]  /*12a40*/  FMUL.FTZ R97, R164, R97 ;  /* 0x00000061a4617220 */ /* 0x000fee0000410000 */
[----:B------:R-:W-:Y:S01]  /*12a50*/  MUFU.EX2 R239, R239 ;  /* 0x000000ef00ef7308 */ /* 0x000fe20000000800 */
[-C--:B-----5:R-:W-:Y:S09]  /*12a60*/  HMMA.16816.F32.BF16 R68, R156, R112.reuse, R68 ;  /* 0x000000709c44723c */ /* 0x0a0ff20000041844 */
[----:B------:R-:W-:Y:S01]  /*12a70*/  MUFU.EX2 R247, R247 ;  /* 0x000000f700f77308 */ /* 0x000fe20000000800 */
[C---:B------:R-:W-:Y:S01]  /*12a80*/  FMUL.FTZ R98, R3.reuse, R98 ;  /* 0x0000006203627220 */ /* 0x040fe20000410000 */
[----:B------:R-:W-:Y:S01]  /*12a90*/  FMUL.FTZ R99, R3, R99 ;  /* 0x0000006303637220 */ /* 0x000fe20000410000 */
[----:B------:R-:W-:Y:S01]  /*12aa0*/  FFMA.FTZ R172, R172, UR4, -R175 ;  /* 0x00000004acac7c23 */ /* 0x000fe200080108af */
[--C-:B------:R-:W-:Y:S01]  /*12ab0*/  FFMA.FTZ R251, R251, UR4, -R205.reuse ;  /* 0x00000004fbfb7c23 */ /* 0x100fe200080108cd */
[C---:B------:R-:W-:Y:S01]  /*12ac0*/  HMMA.16816.F32.BF16 R72, R160.reuse, R112, R72 ;  /* 0x00000070a048723c */ /* 0x040fe20000041848 */
[----:B-1----:R-:W1:Y:S03]  /*12ad0*/  LDSM.16.MT88.4 R104, [R218+0x9400] ;  /* 0x00940000da68783b */ /* 0x002e660000004200 */
[----:B------:R-:W-:Y:S01]  /*12ae0*/  FFMA.FTZ R250, R250, UR4, -R205 ;  /* 0x00000004fafa7c23 */ /* 0x000fe200080108cd */
[----:B------:R-:W-:Y:S01]  /*12af0*/  FFMA.FTZ R241, R241, UR4, -R175 ;  /* 0x00000004f1f17c23 */ /* 0x000fe200080108af */
[----:B------:R-:W-:Y:S01]  /*12b00*/  FFMA.FTZ R179, R179, UR4, -R205 ;  /* 0x00000004b3b37c23 */ /* 0x000fe200080108cd */
[----:B------:R-:W-:Y:S01]  /*12b10*/  FFMA.FTZ R204, R2, R237, R204 ;  /* 0x000000ed02cc7223 */ /* 0x000fe200000100cc */
[-C--:B------:R-:W-:Y:S02]  /*12b20*/  HMMA.16816.F32.BF16 R76, R160, R114.reuse, R76 ;  /* 0x00000072a04c723c */ /* 0x080fe4000004184c */
[----:B------:R-:W-:Y:S01]  /*12b30*/  MUFU.EX2 R250, R250 ;  /* 0x000000fa00fa7308 */ /* 0x000fe20000000800 */
[----:B------:R-:W-:Y:S01]  /*12b40*/  MOV R2, R168 ;  /* 0x000000a800027202 */ /* 0x000fe20000000f00 */
[----:B------:R-:W-:Y:S01]  /*12b50*/  FFMA.FTZ R203, R0, R236, R203 ;  /* 0x000000ec00cb7223 */ /* 0x000fe200000100cb */
[----:B------:R-:W-:Y:S07]  /*12b60*/  FFMA.FTZ R202, R164, R233, R202 ;  /* 0x000000e9a4ca7223 */ /* 0x000fee00000100ca */
[----:B------:R-:W-:Y:S01]  /*12b70*/  MUFU.EX2 R241, R241 ;  /* 0x000000f100f17308 */ /* 0x000fe20000000800 */
[----:B------:R-:W-:Y:S01]  /*12b80*/  FFMA.FTZ R198, R3, R232, R198 ;  /* 0x000000e803c67223 */ /* 0x000fe200000100c6 */
        /* <DEDUP_REMOVED lines=13> */
[----:B------:R-:W-:Y:S01]  /*12c60*/  FFMA.FTZ R101, R214, UR4, -R185 ;  /* 0x00000004d6657c23 */ /* 0x000fe200080108b9 */
[----:B------:R-:W-:Y:S01]  /*12c70*/  FFMA.FTZ R100, R215, UR4, -R205 ;  /* 0x00000004d7647c23 */ /* 0x000fe200080108cd */
[----:B------:R-:W-:Y:S01]  /*12c80*/  FFMA.FTZ R214, R213, UR4, -R185 ;  /* 0x00000004d5d67c23 */ /* 0x000fe200080108b9 */
[----:B------:R-:W-:Y:S01]  /*12c90*/  FFMA.FTZ R213, R238, UR4, -R205 ;  /* 0x00000004eed57c23 */ /* 0x000fe200080108cd */
[-C--:B------:R-:W-:Y:S01]  /*12ca0*/  HMMA.16816.F32.BF16 R92, R160, R102.reuse, R92 ;  /* 0x00000066a05c723c */ /* 0x080fe2000004185c */
[----:B------:R4:W-:Y:S02]  /*12cb0*/  MUFU.EX2 R238, R100 ;  /* 0x0000006400ee7308 */ /* 0x0009e40000000800 */
[----:B------:R-:W-:Y:S01]  /*12cc0*/  FADD.FTZ R203, R189, R203 ;  /* 0x000000cbbdcb7221 */ /* 0x000fe20000010000 */
[----:B------:R-:W-:Y:S07]  /*12cd0*/  FADD.FTZ R202, R199, R202 ;  /* 0x000000cac7ca7221 */ /* 0x000fee0000010000 */
[----:B------:R-:W5:Y:S01]  /*12ce0*/  MUFU.EX2 R215, R101 ;  /* 0x0000006500d77308 */ /* 0x000f620000000800 */
[----:B------:R-:W-:Y:S01]  /*12cf0*/  FADD.FTZ R198, R195, R198 ;  /* 0x000000c6c3c67221 */ /* 0x000fe20000010000 */
[----:B------:R-:W-:Y:S01]  /*12d00*/  FADD.FTZ R204, R207, R204 ;  /* 0x000000cccfcc7221 */ /* 0x000fe20000010000 */
[----:B------:R-:W-:Y:S07]  /*12d10*/  HMMA.16816.F32.BF16 R96, R156, R102, R96 ;  /* 0x000000669c60723c */ /* 0x000fee0000041860 */
[----:B------:R-:W1:Y:S01]  /*12d20*/  MUFU.EX2 R214, R214 ;  /* 0x000000d600d67308 */ /* 0x000e620000000800 */
[----:B------:R-:W-:Y:S09]  /*12d30*/  FADD.FTZ R203, R208, R203 ;  /* 0x000000cbd0cb7221 */ /* 0x000ff20000010000 */
[----:B------:R-:W2:Y:S01]  /*12d40*/  MUFU.EX2 R213, R213 ;  /* 0x000000d500d57308 */ /* 0x000ea20000000800 */
[----:B---3--:R-:W-:Y:S01]  /*12d50*/  FADD.FTZ R202, R212, R202 ;  /* 0x000000cad4ca7221 */ /* 0x008fe20000010000 */
[----:B----4-:R-:W-:Y:S01]  /*12d60*/  FFMA.FTZ R100, R245, UR4, -R185 ;  /* 0x00000004f5647c23 */ /* 0x010fe200080108b9 */
[----:B------:R-:W-:Y:S07]  /*12d70*/  FADD.FTZ R204, R206, R204 ;  /* 0x000000cccecc7221 */ /* 0x000fee0000010000 */
[----:B------:R3:W4:Y:S01]  /*12d80*/  MUFU.EX2 R245, R248 ;  /* 0x000000f800f57308 */ /* 0x0007220000000800 */
[----:B------:R-:W-:Y:S01]  /*12d90*/  FADD.FTZ R203, R209, R203 ;  /* 0x000000cbd1cb7221 */ /* 0x000fe20000010000 */
[----:B-----5:R-:W-:Y:S01]  /*12da0*/  FADD.FTZ R198, R215, R198 ;  /* 0x000000c6d7c67221 */ /* 0x020fe20000010000 */
[----:B------:R-:W-:Y:S01]  /*12db0*/  FADD.FTZ R202, R239, R202 ;  /* 0x000000caefca7221 */ /* 0x000fe20000010000 */
[----:B------:R-:W-:Y:S01]  /*12dc0*/  FADD.FTZ R204, R211, R204 ;  /* 0x000000ccd3cc7221 */ /* 0x000fe20000010000 */
[----:B------:R-:W-:Y:S01]  /*12dd0*/  MOV R164, R165 ;  /* 0x000000a500a47202 */ /* 0x000fe20000000f00 */
[C---:B-1----:R-:W-:Y:S01]  /*12de0*/  FADD.FTZ R198, R214.reuse, R198 ;  /* 0x000000c6d6c67221 */ /* 0x042fe20000010000 */
[----:B------:R-:W-:Y:S01]  /*12df0*/  F2FP.BF16.F32.PACK_AB R101, R214, R215 ;  /* 0x000000d7d665723e */ /* 0x000fe200000010ff */
[----:B------:R-:W-:Y:S01]  /*12e00*/  FADD.FTZ R202, R238, R202 ;  /* 0x000000caeeca7221 */ /* 0x000fe20000010000 */
[----:B------:R-:W-:Y:S01]  /*12e10*/  MOV R3, R166 ;  /* 0x000000a600037202 */ /* 0x000fe20000000f00 */
[----:B------:R-:W-:Y:S01]  /*12e20*/  FADD.FTZ R204, R210, R204 ;  /* 0x000000ccd2cc7221 */ /* 0x000fe20000010000 */
[C---:B--2---:R-:W-:Y:S01]  /*12e30*/  F2FP.BF16.F32.PACK_AB R102, R213.reuse, R238 ;  /* 0x000000eed566723e */ /* 0x044fe200000010ff */
[----:B------:R-:W-:Y:S01]  /*12e40*/  FADD.FTZ R202, R213, R202 ;  /* 0x000000cad5ca7221 */ /* 0x000fe20000010000 */
[----:B------:R-:W-:Y:S01]  /*12e50*/  MOV R0, R167 ;  /* 0x000000a700007202 */ /* 0x000fe20000000f00 */
[----:B---3--:R-:W-:Y:S01]  /*12e60*/  FFMA.FTZ R248, R242, UR4, -R175 ;  /* 0x00000004f2f87c23 */ /* 0x008fe200080108af */
[----:B----4-:R-:W-:Y:S01]  /*12e70*/  FADD.FTZ R198, R245, R198 ;  /* 0x000000c6f5c67221 */ /* 0x010fe20000010000 */
[----:B------:R1:W2:Y:S10]  /*12e80*/  MUFU.EX2 R242, R100 ;  /* 0x0000006400f27308 */ /* 0x0002b40000000800 */
[----:B------:R-:W3:Y:S01]  /*12e90*/  MUFU.EX2 R248, R248 ;  /* 0x000000f800f87308 */ /* 0x000ee20000000800 */
[----:B-1----:R-:W-:Y:S01]  /*12ea0*/  F2FP.BF16.F32.PACK_AB R100, R239, R212 ;  /* 0x000000d4ef64723e */ /* 0x002fe200000010ff */
[C---:B--2---:R-:W-:Y:S01]  /*12eb0*/  FADD.FTZ R198, R242.reuse, R198 ;  /* 0x000000c6f2c67221 */ /* 0x044fe20000010000 */
[----:B------:R-:W-:Y:S02]  /*12ec0*/  F2FP.BF16.F32.PACK_AB R103, R242, R245 ;  /* 0x000000f5f267723e */ /* 0x000fe400000010ff */
[C---:B---3--:R-:W-:Y:S01]  /*12ed0*/  F2FP.BF16.F32.PACK_AB R111, R247.reuse, R248 ;  /* 0x000000f8f76f723e */ /* 0x048fe200000010ff */
[----:B------:R-:W-:Y:S04]  /*12ee0*/  FADD.FTZ R203, R248, R203 ;  /* 0x000000cbf8cb7221 */ /* 0x000fe80000010000 */
[-C--:B------:R-:W-:Y:S05]  /*12ef0*/  HMMA.16816.F32.BF16 R4, R100, R104.reuse, R4 ;  /* 0x000000686404723c */ /* 0x080fea0000041804 */
[----:B------:R-:W-:Y:S03]  /*12f00*/  FADD.FTZ R203, R247, R203 ;  /* 0x000000cbf7cb7221 */ /* 0x000fe60000010000 */
[C---:B------:R-:W-:Y:S08]  /*12f10*/  HMMA.16816.F32.BF16 R8, R108.reuse, R104, R8 ;  /* 0x000000686c08723c */ /* 0x040ff00000041808 */
[-C--:B------:R-:W-:Y:S08]  /*12f20*/  HMMA.16816.F32.BF16 R12, R108, R106.reuse, R12 ;  /* 0x0000006a6c0c723c */ /* 0x080ff0000004180c */
[C---:B------:R-:W-:Y:S01]  /*12f30*/  HMMA.16816.F32.BF16 R16, R100.reuse, R106, R16 ;  /* 0x0000006a6410723c */ /* 0x040fe20000041810 */
[----:B------:R-:W1:Y:S07]  /*12f40*/  LDSM.16.MT88.4 R104, [R188+0x2400] ;  /* 0x00240000bc68783b */ /* 0x000e6e0000004200 */
[-C--:B------:R-:W-:Y:S08]  /*12f50*/  HMMA.16816.F32.BF16 R20, R100, R112.reuse, R20 ;  /* 0x000000706414723c */ /* 0x080ff00000041814 */
[C---:B------:R-:W-:Y:S04]  /*12f60*/  HMMA.16816.F32.BF16 R24, R108.reuse, R112, R24 ;  /* 0x000000706c18723c */ /* 0x040fe80000041818 */
[--C-:B------:R-:W-:Y:S01]  /*12f70*/  FFMA.FTZ R113, R150, UR4, -R180.reuse ;  /* 0x0000000496717c23 */ /* 0x100fe200080108b4 */
[--C-:B------:R-:W-:Y:S03]  /*12f80*/  FFMA.FTZ R112, R149, UR4, -R180.reuse ;  /* 0x0000000495707c23 */ /* 0x100fe600080108b4 */
[-C--:B------:R-:W-:Y:S01]  /*12f90*/  HMMA.16816.F32.BF16 R28, R108, R114.reuse, R28 ;  /* 0x000000726c1c723c */ /* 0x080fe2000004181c */
[----:B------:R2:W-:Y:S10]  /*12fa0*/  MUFU.EX2 R141, R112 ;  /* 0x00000070008d7308 */ /* 0x0005f40000000800 */
[----:B------:R3:W-:Y:S01]  /*12fb0*/  MUFU.EX2 R128, R113 ;  /* 0x0000007100807308 */ /* 0x0007e20000000800 */
[C---:B------:R-:W-:Y:S04]  /*12fc0*/  HMMA.16816.F32.BF16 R32, R100.reuse, R114, R32 ;  /* 0x000000726420723c */ /* 0x040fe80000041820 */
[--C-:B------:R-:W-:Y:S02]  /*12fd0*/  FFMA.FTZ R114, R148, UR4, -R175.reuse ;  /* 0x0000000494727c23 */ /* 0x100fe400080108af */
[----:B------:R-:W-:Y:S01]  /*12fe0*/  LDSM.16.MT88.4 R148, [R218+0x9c00] ;  /* 0x009c0000da94783b */ /* 0x000fe20000004200 */
[--C-:B--2---:R-:W-:Y:S01]  /*12ff0*/  FFMA.FTZ R112, R154, UR4, -R180.reuse ;  /* 0x000000049a707c23 */ /* 0x104fe200080108b4 */
[-C--:B------:R-:W-:Y:S01]  /*13000*/  HMMA.16816.F32.BF16 R36, R100, R116.reuse, R36 ;  /* 0x000000746424723c */ /* 0x080fe20000041824 */
[----:B------:R-:W-:Y:S02]  /*13010*/  MUFU.EX2 R131, R114 ;  /* 0x0000007200837308 */ /* 0x000fe40000000800 */
[----:B---3--:R-:W-:Y:S08]  /*13020*/  FFMA.FTZ R113, R155, UR4, -R175 ;  /* 0x000000049b717c23 */ /* 0x008ff000080108af */
[----:B------:R-:W-:Y:S01]  /*13030*/  MUFU.EX2 R129, R112 ;  /* 0x0000007000817308 */ /* 0x000fe20000000800 */
[C---:B------:R-:W-:Y:S09]  /*13040*/  HMMA.16816.F32.BF16 R40, R108.reuse, R116, R40 ;  /* 0x000000746c28723c */ /* 0x040ff20000041828 */
[----:B------:R2:W-:Y:S01]  /*13050*/  MUFU.EX2 R143, R113 ;  /* 0x00000071008f7308 */ /* 0x0005e20000000800 */
[----:B------:R-:W-:Y:S01]  /*13060*/  FFMA.FTZ R117, R152, UR4, -R205 ;  /* 0x0000000498757c23 */ /* 0x000fe200080108cd */
[----:B------:R-:W-:Y:S01]  /*13070*/  FFMA.FTZ R116, R252, UR4, -R185 ;  /* 0x00000004fc747c23 */ /* 0x000fe200080108b9 */
[-C--:B------:R-:W-:Y:S07]  /*13080*/  HMMA.16816.F32.BF16 R44, R108, R118.reuse, R44 ;  /* 0x000000766c2c723c */ /* 0x080fee000004182c */
[----:B------:R-:W-:Y:S10]  /*13090*/  MUFU.EX2 R252, R117 ;  /* 0x0000007500fc7308 */ /* 0x000ff40000000800 */
[----:B------:R3:W-:Y:S01]  /*130a0*/  MUFU.EX2 R140, R116 ;  /* 0x00000074008c7308 */ /* 0x0007e20000000800 */
[--C-:B--2---:R-:W-:Y:S01]  /*130b0*/  FFMA.FTZ R113, R153, UR4, -R205.reuse ;  /* 0x0000000499717c23 */ /* 0x104fe200080108cd */
[C---:B------:R-:W-:Y:S08]  /*130c0*/  HMMA.16816.F32.BF16 R48, R100.reuse, R118, R48 ;  /* 0x000000766430723c */ /* 0x040ff00000041830 */
[----:B------:R2:W4:Y:S01]  /*130d0*/  MUFU.EX2 R130, R113 ;  /* 0x0000007100827308 */ /* 0x0005220000000800 */
[----:B------:R-:W-:Y:S01]  /*130e0*/  FFMA.FTZ R205, R177, UR4, -R205 ;  /* 0x00000004b1cd7c23 */ /* 0x000fe200080108cd */
[-C--:B------:R-:W-:Y:S08]  /*130f0*/  HMMA.16816.F32.BF16 R52, R100, R120.reuse, R52 ;  /* 0x000000786434723c */ /* 0x080ff00000041834 */
[----:B------:R-:W-:Y:S01]  /*13100*/  MUFU.EX2 R205, R205 ;  /* 0x000000cd00cd7308 */ /* 0x000fe20000000800 */
[----:B---3--:R-:W-:Y:S01]  /*13110*/  LDSM.16.MT88.4 R116, [R188+0x800] ;  /* 0x00080000bc74783b */ /* 0x008fe20000004200 */
[C---:B------:R-:W-:Y:S07]  /*13120*/  HMMA.16816.F32.BF16 R56, R108.reuse, R120, R56 ;  /* 0x000000786c38723c */ /* 0x040fee0000041838 */
[----:B--2---:R-:W2:Y:S01]  /*13130*/  LDSM.16.MT88.4 R112, [R218+0x9800] ;  /* 0x00980000da70783b */ /* 0x004ea20000004200 */
        /* <DEDUP_REMOVED lines=17> */
[----:B------:R-:W-:Y:S01]  /*13250*/  MUFU.EX2 R142, R185 ;  /* 0x000000b9008e7308 */ /* 0x000fe20000000800 */
[----:B------:R-:W-:Y:S04]  /*13260*/  HMMA.16816.F32.BF16 R96, R100, R106, R96 ;  /* 0x0000006a6460723c */ /* 0x000fe80000041860 */
[--C-:B-1----:R-:W-:Y:S01]  /*13270*/  FFMA.FTZ R251, R240, UR4, -R175.reuse ;  /* 0x00000004f0fb7c23 */ /* 0x102fe200080108af */
[----:B----4-:R-:W-:Y:S02]  /*13280*/  F2FP.BF16.F32.PACK_AB R100, R252, R130 ;  /* 0x00000082fc64723e */ /* 0x010fe400000010ff */
[----:B------:R-:W-:Y:S01]  /*13290*/  F2FP.BF16.F32.PACK_AB R101, R249, R140 ;  /* 0x0000008cf965723e */ /* 0x000fe200000010ff */
[----:B--2---:R-:W-:Y:S01]  /*132a0*/  FFMA.FTZ R104, R243, UR4, -R180 ;  /* 0x00000004f3687c23 */ /* 0x004fe200080108b4 */
[----:B-----5:R-:W-:Y:S01]  /*132b0*/  F2FP.BF16.F32.PACK_AB R102, R246, R250 ;  /* 0x000000faf666723e */ /* 0x020fe200000010ff */
[----:B------:R-:W1:Y:S10]  /*132c0*/  MUFU.EX2 R243, R105 ;  /* 0x0000006900f37308 */ /* 0x000e740000000800 */
[----:B------:R2:W4:Y:S10]  /*132d0*/  MUFU.EX2 R240, R104 ;  /* 0x0000006800f07308 */ /* 0x0005340000000800 */
[----:B------:R-:W5:Y:S01]  /*132e0*/  MUFU.EX2 R251, R251 ;  /* 0x000000fb00fb7308 */ /* 0x000f620000000800 */
[----:B-1----:R-:W-:Y:S02]  /*132f0*/  F2FP.BF16.F32.PACK_AB R103, R243, R244 ;  /* 0x000000f4f367723e */ /* 0x002fe400000010ff */
[----:B------:R-:W-:Y:S02]  /*13300*/  F2FP.BF16.F32.PACK_AB R105, R143, R131 ;  /* 0x000000838f69723e */ /* 0x000fe400000010ff */
[----:B--2---:R-:W-:Y:S02]  /*13310*/  F2FP.BF16.F32.PACK_AB R104, R141, R128 ;  /* 0x000000808d68723e */ /* 0x004fe400000010ff */
[----:B----4-:R-:W-:Y:S01]  /*13320*/  F2FP.BF16.F32.PACK_AB R106, R240, R129 ;  /* 0x00000081f06a723e */ /* 0x010fe200000010ff */
        /* <DEDUP_REMOVED lines=13> */
[----:B------:R-:W3:Y:S03]  /*13400*/  MUFU.EX2 R120, R179 ;  /* 0x000000b300787308 */ /* 0x000ee60000000800 */
[----:B------:R-:W-:Y:S04]  /*13410*/  MOV R121, R131 ;  /* 0x0000008300797202 */ /* 0x000fe80000000f00 */
[-C--:B------:R-:W-:Y:S03]  /*13420*/  HMMA.16816.F32.BF16 R44, R104, R122.reuse, R44 ;  /* 0x0000007a682c723c */ /* 0x080fe6000004182c */
[----:B---3--:R-:W-:Y:S05]  /*13430*/  F2FP.BF16.F32.PACK_AB R174, R205, R120 ;  /* 0x00000078cdae723e */ /* 0x008fea00000010ff */
[C---:B------:R-:W-:Y:S01]  /*13440*/  HMMA.16816.F32.BF16 R48, R100.reuse, R122, R48 ;  /* 0x0000007a6430723c */ /* 0x040fe20000041830 */
[----:B------:R-:W-:Y:S03]  /*13450*/  MUFU.EX2 R123, R176 ;  /* 0x000000b0007b7308 */ /* 0x000fe60000000800 */
[----:B------:R-:W-:Y:S07]  /*13460*/  MOV R122, R130 ;  /* 0x00000082007a7202 */ /* 0x000fee0000000f00 */
[----:B------:R3:W4:Y:S01]  /*13470*/  MUFU.EX2 R130, R186 ;  /* 0x000000ba00827308 */ /* 0x0007220000000800 */
[-C--:B------:R-:W-:Y:S08]  /*13480*/  HMMA.16816.F32.BF16 R52, R100, R108.reuse, R52 ;  /* 0x0000006c6434723c */ /* 0x080ff00000041834 */
[C---:B------:R-:W-:Y:S01]  /*13490*/  HMMA.16816.F32.BF16 R56, R104.reuse, R108, R56 ;  /* 0x0000006c6838723c */ /* 0x040fe20000041838 */
[----:B---3--:R-:W-:Y:S03]  /*134a0*/  LDSM.16.MT88.4 R184, [R218+0xbc00] ;  /* 0x00bc0000dab8783b */ /* 0x008fe60000004200 */
[----:B------:R-:W-:Y:S01]  /*134b0*/  MOV R109, R129 ;  /* 0x00000081006d7202 */ /* 0x000fe20000000f00 */
[--C-:B------:R-:W-:Y:S01]  /*134c0*/  FFMA.FTZ R108, R171, UR4, -R175.reuse ;  /* 0x00000004ab6c7c23 */ /* 0x100fe200080108af */
[----:B------:R3:W-:Y:S02]  /*134d0*/  MUFU.EX2 R129, R181 ;  /* 0x000000b500817308 */ /* 0x0007e40000000800 */
[-C--:B------:R-:W-:Y:S08]  /*134e0*/  HMMA.16816.F32.BF16 R60, R104, R110.reuse, R60 ;  /* 0x0000006e683c723c */ /* 0x080ff0000004183c */
[----:B------:R5:W-:Y:S01]  /*134f0*/  MUFU.EX2 R171, R172 ;  /* 0x000000ac00ab7308 */ /* 0x000be20000000800 */
[----:B----4-:R-:W-:Y:S09]  /*13500*/  F2FP.BF16.F32.PACK_AB R176, R130, R144 ;  /* 0x0000009082b0723e */ /* 0x010ff200000010ff */
[----:B------:R-:W4:Y:S01]  /*13510*/  MUFU.EX2 R131, R108 ;  /* 0x0000006c00837308 */ /* 0x000f220000000800 */
[C---:B------:R-:W-:Y:S01]  /*13520*/  HMMA.16816.F32.BF16 R64, R100.reuse, R110, R64 ;  /* 0x0000006e6440723c */ /* 0x040fe20000041840 */
[----:B---3--:R-:W3:Y:S07]  /*13530*/  LDSM.16.MT88.4 R180, [R188+0x1c00] ;  /* 0x001c0000bcb4783b */ /* 0x008eee0000004200 */
[-C--:B------:R-:W-:Y:S03]  /*13540*/  HMMA.16816.F32.BF16 R68, R100, R124.reuse, R68 ;  /* 0x0000007c6444723c */ /* 0x080fe60000041844 */
[----:B-----5:R-:W-:Y:S02]  /*13550*/  F2FP.BF16.F32.PACK_AB R172, R136, R145 ;  /* 0x0000009188ac723e */ /* 0x020fe400000010ff */
[----:B----4-:R-:W-:Y:S03]  /*13560*/  F2FP.BF16.F32.PACK_AB R177, R131, R171 ;  /* 0x000000ab83b1723e */ /* 0x010fe600000010ff */
        /* <DEDUP_REMOVED lines=8> */
[----:B------:R1:W4:Y:S03]  /*135f0*/  MUFU.EX2 R170, R173 ;  /* 0x000000ad00aa7308 */ /* 0x0003260000000800 */
[----:B------:R-:W-:Y:S07]  /*13600*/  HMMA.16816.F32.BF16 R96, R100, R114, R96 ;  /* 0x000000726460723c */ /* 0x000fee0000041860 */
[----:B------:R5:W-:Y:S10]  /*13610*/  MUFU.EX2 R169, R175 ;  /* 0x000000af00a97308 */ /* 0x000bf40000000800 */
[----:B------:R-:W2:Y:S01]  /*13620*/  MUFU.EX2 R139, R104 ;  /* 0x00000068008b7308 */ /* 0x000ea20000000800 */
[----:B-1----:R-:W-:Y:S02]  /*13630*/  F2FP.BF16.F32.PACK_AB R173, R137, R129 ;  /* 0x0000008189ad723e */ /* 0x002fe400000010ff */
[----:B----4-:R-:W-:Y:S02]  /*13640*/  F2FP.BF16.F32.PACK_AB R178, R170, R138 ;  /* 0x0000008aaab2723e */ /* 0x010fe400000010ff */
[----:B-----5:R-:W-:Y:S02]  /*13650*/  F2FP.BF16.F32.PACK_AB R175, R142, R123 ;  /* 0x0000007b8eaf723e */ /* 0x020fe400000010ff */
[-C--:B--2---:R-:W-:Y:S05]  /*13660*/  F2FP.BF16.F32.PACK_AB R179, R169, R139.reuse ;  /* 0x0000008ba9b3723e */ /* 0x084fea00000010ff */
[-C--:B------:R-:W-:Y:S01]  /*13670*/  HMMA.16816.F32.BF16 R156, R172, R148.reuse, R4 ;  /* 0x00000094ac9c723c */ /* 0x080fe20000041804 */
[----:B------:R-:W1:Y:S07]  /*13680*/  LDSM.16.MT88.4 R4, [R188+0x2c00] ;  /* 0x002c0000bc04783b */ /* 0x000e6e0000004200 */
        /* <DEDUP_REMOVED lines=15> */
[----:B------:R-:W-:Y:S01]  /*13780*/  FADD.FTZ R198, R20, R198 ;  /* 0x000000c614c67221 */ /* 0x000fe20000010000 */
[----:B------:R-:W-:Y:S02]  /*13790*/  MOV R12, R131 ;  /* 0x00000083000c7202 */ /* 0x000fe40000000f00 */
[----:B------:R-:W-:Y:S01]  /*137a0*/  MOV R19, R130 ;  /* 0x0000008200137202 */ /* 0x000fe20000000f00 */
        /* <DEDUP_REMOVED lines=58> */
.L_x_867:
[----:B------:R-:W2:Y:S01]  /*13b50*/  SHFL.BFLY PT, R0, R232, 0x2, 0x1f ;  /* 0x0c401f00e8007f89 */ /* 0x000ea200000e0000 */
[----:B------:R-:W-:Y:S01]  /*13b60*/  LOP3.LUT R7, R223, 0xc0, RZ, 0xc0, !PT ;  /* 0x000000c0df077812 */ /* 0x000fe200078ec0ff */
[----:B------:R-:W-:Y:S01]  /*13b70*/  UISETP.NE.AND UP3, UPT, UR18, -0x1, UPT ;  /* 0xffffffff1200788c */ /* 0x000fe2000bf65270 */
[C---:B------:R-:W-:Y:S01]  /*13b80*/  LOP3.LUT R9, R220.reuse, 0x20, RZ, 0xc0, !PT ;  /* 0x00000020dc097812 */ /* 0x040fe200078ec0ff */
[----:B------:R-:W3:Y:S01]  /*13b90*/  SHFL.BFLY PT, R2, R233, 0x2, 0x1f ;  /* 0x0c401f00e9027f89 */ /* 0x000ee200000e0000 */
[----:B------:R-:W-:Y:S01]  /*13ba0*/  LOP3.LUT R7, R7, 0x18, R217, 0xf8, !PT ;  /* 0x0000001807077812 */ /* 0x000fe200078ef8d9 */
[----:B------:R-:W4:Y:S01]  /*13bb0*/  LDCU.U8 UR4, c[0x0][0x549] ;  /* 0x0000a920ff0477ac */ /* 0x000f220008000000 */
[----:B------:R-:W-:Y:S01]  /*13bc0*/  LOP3.LUT R220, R220, 0x40, RZ, 0xc0, !PT ;  /* 0x00000040dcdc7812 */ /* 0x000fe200078ec0ff */
[----:B------:R-:W5:Y:S01]  /*13bd0*/  SHFL.BFLY PT, R4, R237, 0x2, 0x1f ;  /* 0x0c401f00ed047f89 */ /* 0x000f6200000e0000 */
[----:B------:R-:W1:Y:S01]  /*13be0*/  S2UR UR13, SR_CTAID.Z ;  /* 0x00000000000d79c3 */ /* 0x000e620000002700 */
[----:B------:R-:W3:Y:S02]  /*13bf0*/  LDCU.U8 UR10, c[0x0][0x548] ;  /* 0x0000a900ff0a77ac */ /* 0x000ee40008000000 */
[----:B------:R-:W1:Y:S01]  /*13c00*/  SHFL.BFLY PT, R3, R236, 0x2, 0x1f ;  /* 0x0c401f00ec037f89 */ /* 0x000e6200000e0000 */
[----:B------:R-:W5:Y:S01]  /*13c10*/  @!UP3 LDCU.64 UR8, c[0x0][0x400] ;  /* 0x00008000ff08b7ac */ /* 0x000f620008000a00 */
[----:B------:R-:W-:Y:S01]  /*13c20*/  UISETP.NE.AND UP2, UPT, UR18, -0x1, UPT ;  /* 0xffffffff1200788c */ /* 0x000fe2000bf45270 */
[----:B------:R-:W1:Y:S01]  /*13c30*/  LDCU UR11, c[0x0][0x434] ;  /* 0x00008680ff0b77ac */ /* 0x000e620008000800 */
[----:B--2---:R-:W-:Y:S01]  /*13c40*/  FADD.FTZ R232, R0, R232 ;  /* 0x000000e800e87221 */ /* 0x004fe20000010000 */
[----:B----4-:R-:W-:Y:S01]  /*13c50*/  UISETP.NE.AND UP1, UPT, UR4, URZ, UPT ;  /* 0x000000ff0400728c */ /* 0x010fe2000bf25270 */
[----:B------:R-:W2:Y:S01]  /*13c60*/  @UP3 LDCU.64 UR4, c[0x0][0x408] ;  /* 0x00008100ff0437ac */ /* 0x000ea20008000a00 */
[----:B---3--:R-:W-:-:S02]  /*13c70*/  FADD.FTZ R233, R2, R233 ;  /* 0x000000e902e97221 */ /* 0x008fc40000010000 */
[----:B------:R-:W3:Y:S01]  /*13c80*/  SHFL.BFLY PT, R0, R232, 0x1, 0x1f ;  /* 0x0c201f00e8007f89 */ /* 0x000ee200000e0000 */
[----:B------:R-:W-:Y:S01]  /*13c90*/  UISETP.NE.AND UP0, UPT, UR10, URZ, !UP1 ;  /* 0x000000ff0a00728c */ /* 0x000fe2000cf05270 */
[----:B-----5:R-:W-:Y:S02]  /*13ca0*/  FADD.FTZ R237, R4, R237 ;  /* 0x000000ed04ed7221 */ /* 0x020fe40000010000 */
[----:B------:R-:W4:Y:S01]  /*13cb0*/  SHFL.BFLY PT, R2, R233, 0x1, 0x1f ;  /* 0x0c201f00e9027f89 */ /* 0x000f2200000e0000 */
[----:B------:R-:W-:Y:S01]  /*13cc0*/  @!UP3 UIMAD.WIDE.U32 UR16, UR19, UR8, URZ ;  /* 0x000000081310b2a5 */ /* 0x000fe2000f8e00ff */
[----:B------:R-:W4:Y:S01]  /*13cd0*/  S2UR UR8, SR_CTAID.X ;  /* 0x00000000000879c3 */ /* 0x000f220000002500 */
[----:B-1----:R-:W-:Y:S01]  /*13ce0*/  FADD.FTZ R236, R3, R236 ;  /* 0x000000ec03ec7221 */ /* 0x002fe20000010000 */
[----:B------:R-:W1:Y:S01]  /*13cf0*/  SHFL.BFLY PT, R5, R237, 0x1, 0x1f ;  /* 0x0c201f00ed057f89 */ /* 0x000e6200000e0000 */
[----:B------:R-:W5:Y:S03]  /*13d00*/  @UP1 LDCU UR12, c[0x0][0x430] ;  /* 0x00008600ff0c17ac */ /* 0x000f660008000800 */
[----:B------:R-:W5:Y:S01]  /*13d10*/  SHFL.BFLY PT, R4, R236, 0x1, 0x1f ;  /* 0x0c201f00ec047f89 */ /* 0x000f6200000e0000 */
[----:B------:R-:W-:-:S02]  /*13d20*/  @!UP3 UIMAD UR9, UR19, UR9, UR17 ;  /* 0x000000091309b2a4 */ /* 0x000fc4000f8e0211 */
[----:B--2---:R-:W-:-:S03]  /*13d30*/  @UP3 UIMAD.WIDE.U32 UR20, UR18, UR4, URZ ;  /* 0x00000004121432a5 */ /* 0x004fc6000f8e00ff */
[----:B------:R-:W-:Y:S01]  /*13d40*/  @UP1 UMOV UR4, 0x1 ;  /* 0x0000000100041882 */ /* 0x000fe20000000000 */
[----:B------:R-:W-:Y:S01]  /*13d50*/  @UP3 UIMAD UR9, UR18, UR5, UR21 ;  /* 0x00000005120932a4 */ /* 0x000fe2000f8e0215 */
[----:B------:R-:W2:Y:S01]  /*13d60*/  @UP1 LDCU UR5, c[0x0][0x430] ;  /* 0x00008600ff0517ac */ /* 0x000ea20008000800 */
[----:B---3--:R-:W-:Y:S01]  /*13d70*/  FADD.FTZ R232, R232, R0 ;  /* 0x00000000e8e87221 */ /* 0x008fe20000010000 */
[----:B------:R-:W-:Y:S01]  /*13d80*/  SHF.L.U32 R0, R217, 0x1, RZ ;  /* 0x00000001d9007819 */ /* 0x000fe200000006ff */
[----:B------:R-:W-:Y:S01]  /*13d90*/  @UP3 UMOV UR16, UR20 ;  /* 0x0000001400103c82 */ /* 0x000fe20008000000 */
[----:B----4-:R-:W-:Y:S02]  /*13da0*/  FADD.FTZ R2, R233, R2 ;  /* 0x00000002e9027221 */ /* 0x010fe40000010000 */
[----:B------:R-:W-:Y:S01]  /*13db0*/  LOP3.LUT R0, R0, 0x6, RZ, 0xc0, !PT ;  /* 0x0000000600007812 */ /* 0x000fe200078ec0ff */
[----:B------:R-:W3:Y:S01]  /*13dc0*/  MUFU.RCP R6, R232 ;  /* 0x000000e800067308 */ /* 0x000ee20000001000 */
[----:B------:R-:W-:Y:S01]  /*13dd0*/  FSETP.NE.FTZ.AND P2, PT, R232, RZ, PT ;  /* 0x000000ffe800720b */ /* 0x000fe20003f55000 */
[----:B-1----:R-:W-:Y:S01]  /*13de0*/  FADD.FTZ R5, R237, R5 ;  /* 0x00000005ed057221 */ /* 0x002fe20000010000 */
[----:B------:R-:W-:-:S02]  /*13df0*/  LOP3.LUT R0, R0, 0x3e00, R221, 0xf8, !PT ;  /* 0x00003e0000007812 */ /* 0x000fc400078ef8dd */
[----:B------:R-:W-:Y:S01]  /*13e00*/  FSETP.NE.FTZ.AND P3, PT, R2, RZ, PT ;  /* 0x000000ff0200720b */ /* 0x000fe20003f75000 */
[----:B-----5:R-:W-:Y:S01]  /*13e10*/  FADD.FTZ R4, R236, R4 ;  /* 0x00000004ec047221 */ /* 0x020fe20000010000 */
[----:B------:R-:W-:Y:S01]  /*13e20*/  LOP3.LUT R0, R0, 0x20, R223, 0xf8, !PT ;  /* 0x0000002000007812 */ /* 0x000fe200078ef8df */
[----:B------:R-:W1:Y:S01]  /*13e30*/  MUFU.RCP R3, R2 ;  /* 0x0000000200037308 */ /* 0x000e620000001000 */
[----:B------:R-:W-:Y:S02]  /*13e40*/  FSETP.NE.FTZ.AND P1, PT, R5, RZ, PT ;  /* 0x000000ff0500720b */ /* 0x000fe40003f35000 */
[----:B------:R-:W-:Y:S02]  /*13e50*/  LOP3.LUT R0, R0, R7, RZ, 0xfc, !PT ;  /* 0x0000000700007212 */ /* 0x000fe400078efcff */
[----:B------:R-:W-:Y:S02]  /*13e60*/  FSETP.NE.FTZ.AND P0, PT, R4, RZ, PT ;  /* 0x000000ff0400720b */ /* 0x000fe40003f15000 */
[----:B------:R-:W-:Y:S01]  /*13e70*/  LEA R0, R0, UR6, 0x1 ;  /* 0x0000000600007c11 */ /* 0x000fe2000f8e08ff */
[----:B------:R-:W4:Y:S01]  /*13e80*/  MUFU.RCP R7, R5 ;  /* 0x0000000500077308 */ /* 0x000f220000001000 */
[----:B------:R-:W5:Y:S01]  /*13e90*/  LDCU UR6, c[0x0][0x434] ;  /* 0x00008680ff0677ac */ /* 0x000f620008000800 */
[----:B---3--:R-:W-:Y:S01]  /*13ea0*/  FSEL R6, R6, 1, P2 ;  /* 0x3f80000006067808 */ /* 0x008fe20001000000 */
[----:B------:R-:W3:Y:S01]  /*13eb0*/  @P3 LDC R12, c[0x0][0x458] ;  /* 0x00011600ff0c3b82 */ /* 0x000ee20000000800 */
[----:B------:R-:W-:-:S02]  /*13ec0*/  IADD3 R9, PT, PT, R0, -R9, RZ ;  /* 0x8000000900097210 */ /* 0x000fc40007ffe0ff */
[----:B------:R-:W-:Y:S01]  /*13ed0*/  IADD3 R10, PT, PT, R0, -R220, RZ ;  /* 0x800000dc000a7210 */ /* 0x000fe20007ffe0ff */
[C---:B------:R-:W-:Y:S01]  /*13ee0*/  FMUL.FTZ R158, R6.reuse, R158 ;  /* 0x0000009e069e7220 */ /* 0x040fe20000410000 */
[----:B------:R-:W2:Y:S01]  /*13ef0*/  MUFU.RCP R8, R4 ;  /* 0x0000000400087308 */ /* 0x000ea20000001000 */
[C---:B------:R-:W-:Y:S01]  /*13f00*/  FMUL.FTZ R159, R6.reuse, R159 ;  /* 0x0000009f069f7220 */ /* 0x040fe20000410000 */
[----:B-1----:R-:W-:Y:S01]  /*13f10*/  FSEL R3, R3, 1, P3 ;  /* 0x3f80000003037808 */ /* 0x002fe20001800000 */
[C---:B------:R-:W-:Y:S01]  /*13f20*/  FMUL.FTZ R150, R6.reuse, R150 ;  /* 0x0000009606967220 */ /* 0x040fe20000410000 */
[C---:B------:R-:W-:Y:S01]  /*13f30*/  FMUL.FTZ R151, R6.reuse, R151 ;  /* 0x0000009706977220 */ /* 0x040fe20000410000 */
[C---:B------:R-:W-:Y:S01]  /*13f40*/  FMUL.FTZ R146, R6.reuse, R146 ;  /* 0x0000009206927220 */ /* 0x040fe20000410000 */
[----:B------:R-:W-:Y:S01]  /*13f50*/  FMUL.FTZ R147, R6, R147 ;  /* 0x0000009306937220 */ /* 0x000fe20000410000 */
[C---:B------:R-:W-:Y:S01]  /*13f60*/  FMUL.FTZ R156, R3.reuse, R156 ;  /* 0x0000009c039c7220 */ /* 0x040fe20000410000 */
        /* <DEDUP_REMOVED lines=10> */
[----:B--2---:R-:W-:Y:S01]  /*14010*/  FSEL R8, R8, 1, P0 ;  /* 0x3f80000008087808 */ /* 0x004fe20000000000 */
[----:B------:R-:W-:Y:S01]  /*14020*/  FMUL.FTZ R153, R7, R153 ;  /* 0x0000009907997220 */ /* 0x000fe20000410000 */
[----:B------:R-:W-:Y:S01]  /*14030*/  FMUL.FTZ R133, R3, R133 ;  /* 0x0000008503857220 */ /* 0x000fe20000410000 */
[C---:B------:R-:W-:Y:S01]  /*14040*/  FMUL.FTZ R134, R6.reuse, R134 ;  /* 0x0000008606867220 */ /* 0x040fe20000410000 */
[----:B------:R-:W-:Y:S01]  /*14050*/  FMUL.FTZ R135, R6, R135 ;  /* 0x0000008706877220 */ /* 0x000fe20000410000 */
[C---:B------:R-:W-:Y:S01]  /*14060*/  FMUL.FTZ R162, R8.reuse, R162 ;  /* 0x000000a208a27220 */ /* 0x040fe20000410000 */
[C---:B------:R-:W-:Y:S01]  /*14070*/  FMUL.FTZ R163, R8.reuse, R163 ;  /* 0x000000a308a37220 */ /* 0x040fe20000410000 */
[C---:B------:R-:W-:Y:S01]  /*14080*/  FMUL.FTZ R154, R8.reuse, R154 ;  /* 0x0000009a089a7220 */ /* 0x040fe20000410000 */
        /* <DEDUP_REMOVED lines=32> */
[----:B------:R1:W-:Y:S01]  /*14290*/  STS [R0], R156 ;  /* 0x0000009c00007388 */ /* 0x0003e20000000800 */
[----:B------:R-:W-:Y:S01]  /*142a0*/  F2FP.BF16.F32.PACK_AB R134, R135, R134 ;  /* 0x000000868786723e */ /* 0x000fe200000010ff */
[----:B------:R-:W-:Y:S01]  /*142b0*/  FMUL.FTZ R120, R7, R120 ;  /* 0x0000007807787220 */ /* 0x000fe20000410000 */
[----:B------:R-:W-:Y:S01]  /*142c0*/  IADD3 R220, PT, PT, R9, -R220, RZ ;  /* 0x800000dc09dc7210 */ /* 0x000fe20007ffe0ff */
[----:B------:R1:W-:Y:S01]  /*142d0*/  STS [R0+0x200], R158 ;  /* 0x0002009e00007388 */ /* 0x0003e20000000800 */
[----:B------:R-:W-:Y:S01]  /*142e0*/  FMUL.FTZ R121, R7, R121 ;  /* 0x0000007907797220 */ /* 0x000fe20000410000 */
        /* <DEDUP_REMOVED lines=9> */
[C---:B------:R-:W-:Y:S01]  /*14380*/  FMUL.FTZ R115, R6.reuse, R115 ;  /* 0x0000007306737220 */ /* 0x040fe20000410000 */
        /* <DEDUP_REMOVED lines=62> */
[----:B------:R-:W-:Y:S01]  /*14770*/  FMUL.FTZ R96, R3, R96 ;  /* 0x0000006003607220 */ /* 0x000fe20000410000 */
[C---:B------:R-:W-:Y:S01]  /*14780*/  FMUL.FTZ R86, R6.reuse, R86 ;  /* 0x0000005606567220 */ /* 0x040fe20000410000 */
[C---:B------:R-:W-:Y:S01]  /*14790*/  FMUL.FTZ R87, R6.reuse, R87 ;  /* 0x0000005706577220 */ /* 0x040fe20000410000 */
[C---:B------:R-:W-:Y:S01]  /*147a0*/  FMUL.FTZ R98, R6.reuse, R98 ;  /* 0x0000006206627220 */ /* 0x040fe20000410000 */
[----:B------:R-:W-:Y:S01]  /*147b0*/  F2FP.BF16.F32.PACK_AB R104, R105, R104 ;  /* 0x000000686968723e */ /* 0x000fe200000010ff */
[----:B------:R1:W-:Y:S01]  /*147c0*/  STS [R0+0x3000], R124 ;  /* 0x0030007c00007388 */ /* 0x0003e20000000800 */
[----:B------:R-:W-:Y:S01]  /*147d0*/  F2FP.BF16.F32.PACK_AB R106, R107, R106 ;  /* 0x0000006a6b6a723e */ /* 0x000fe200000010ff */
[----:B------:R-:W-:Y:S01]  /*147e0*/  FMUL.FTZ R3, R3, R97 ;  /* 0x0000006103037220 */ /* 0x000fe20000410000 */
[----:B------:R-:W-:Y:S01]  /*147f0*/  FMUL.FTZ R6, R6, R99 ;  /* 0x0000006306067220 */ /* 0x000fe20000410000 */
[----:B------:R1:W-:Y:S01]  /*14800*/  STS [R0+0x3200], R126 ;  /* 0x0032007e00007388 */ /* 0x0003e20000000800 */
[----:B------:R-:W-:Y:S01]  /*14810*/  F2FP.BF16.F32.PACK_AB R68, R69, R68 ;  /* 0x000000444544723e */ /* 0x000fe200000010ff */
[----:B------:R-:W-:Y:S01]  /*14820*/  FMUL.FTZ R88, R7, R88 ;  /* 0x0000005807587220 */ /* 0x000fe20000410000 */
[----:B------:R-:W-:Y:S01]  /*14830*/  F2FP.BF16.F32.PACK_AB R70, R71, R70 ;  /* 0x000000464746723e */ /* 0x000fe200000010ff */
[----:B------:R1:W-:Y:S01]  /*14840*/  STS [R9+0x3010], R120 ;  /* 0x0030107809007388 */ /* 0x0003e20000000800 */
[C---:B------:R-:W-:Y:S01]  /*14850*/  FMUL.FTZ R89, R7.reuse, R89 ;  /* 0x0000005907597220 */ /* 0x040fe20000410000 */
[----:B------:R-:W-:Y:S01]  /*14860*/  FMUL.FTZ R92, R7, R92 ;  /* 0x0000005c075c7220 */ /* 0x000fe20000410000 */
[C---:B------:R-:W-:Y:S01]  /*14870*/  FMUL.FTZ R90, R8.reuse, R90 ;  /* 0x0000005a085a7220 */ /* 0x040fe20000410000 */
[----:B------:R1:W-:Y:S01]  /*14880*/  STS [R9+0x3210], R122 ;  /* 0x0032107a09007388 */ /* 0x0003e20000000800 */
        /* <DEDUP_REMOVED lines=9> */
[----:B------:R-:W2:Y:S01]  /*14920*/  @P3 MUFU.LG2 R2, R2 ;  /* 0x0000000200023308 */ /* 0x000ea20000000c00 */
[----:B------:R-:W-:Y:S01]  /*14930*/  F2FP.BF16.F32.PACK_AB R74, R75, R74 ;  /* 0x0000004a4b4a723e */ /* 0x000fe200000010ff */
[----:B------:R1:W-:Y:S01]  /*14940*/  STS [R220+0x2030], R100 ;  /* 0x00203064dc007388 */ /* 0x0003e20000000800 */
[----:B------:R-:W-:Y:S01]  /*14950*/  F2FP.BF16.F32.PACK_AB R76, R77, R76 ;  /* 0x0000004c4d4c723e */ /* 0x000fe200000010ff */
[----:B-----5:R-:W-:Y:S01]  /*14960*/  @!UP2 UIMAD UR18, UR19, UR6, URZ ;  /* 0x000000061312a2a4 */ /* 0x020fe2000f8e02ff */
[----:B------:R-:W-:Y:S01]  /*14970*/  F2FP.BF16.F32.PACK_AB R78, R79, R78 ;  /* 0x0000004e4f4e723e */ /* 0x000fe200000010ff */
[----:B------:R1:W-:Y:S01]  /*14980*/  STS [R220+0x2230], R102 ;  /* 0x00223066dc007388 */ /* 0x0003e20000000800 */
[----:B------:R-:W-:Y:S01]  /*14990*/  F2FP.BF16.F32.PACK_AB R84, R85, R84 ;  /* 0x000000545554723e */ /* 0x000fe200000010ff */
[----:B------:R-:W4:Y:S01]  /*149a0*/  @P2 MUFU.LG2 R232, R232 ;  /* 0x000000e800e82308 */ /* 0x000f220000000c00 */
[----:B------:R-:W-:Y:S01]  /*149b0*/  F2FP.BF16.F32.PACK_AB R86, R87, R86 ;  /* 0x000000565756723e */ /* 0x000fe200000010ff */
[----:B------:R1:W-:Y:S01]  /*149c0*/  STS [R10+0x3020], R108 ;  /* 0x0030206c0a007388 */ /* 0x0003e20000000800 */
[----:B------:R-:W-:Y:S01]  /*149d0*/  F2FP.BF16.F32.PACK_AB R3, R3, R96 ;  /* 0x000000600303723e */ /* 0x000fe200000010ff */
[----:B------:R-:W-:Y:S01]  /*149e0*/  @UP1 UIMAD UR11, UR12, UR6, URZ ;  /* 0x000000060c0b12a4 */ /* 0x000fe2000f8e02ff */
[----:B------:R-:W-:Y:S01]  /*149f0*/  F2FP.BF16.F32.PACK_AB R6, R6, R98 ;  /* 0x000000620606723e */ /* 0x000fe200000010ff */
[----:B------:R1:W-:Y:S01]  /*14a00*/  STS [R10+0x3220], R110 ;  /* 0x0032206e0a007388 */ /* 0x0003e20000000800 */
[----:B------:R-:W-:Y:S01]  /*14a10*/  F2FP.BF16.F32.PACK_AB R88, R89, R88 ;  /* 0x000000585958723e */ /* 0x000fe200000010ff */
[----:B------:R-:W1:Y:S01]  /*14a20*/  @P1 MUFU.LG2 R5, R5 ;  /* 0x0000000500051308 */ /* 0x000e620000000c00 */
[----:B------:R-:W-:Y:S01]  /*14a30*/  F2FP.BF16.F32.PACK_AB R90, R91, R90 ;  /* 0x0000005a5b5a723e */ /* 0x000fe200000010ff */
[----:B------:R1:W-:Y:S01]  /*14a40*/  STS [R220+0x3030], R104 ;  /* 0x00303068dc007388 */ /* 0x0003e20000000800 */
[----:B------:R-:W-:Y:S01]  /*14a50*/  F2FP.BF16.F32.PACK_AB R7, R7, R92 ;  /* 0x0000005c0707723e */ /* 0x000fe200000010ff */
[----:B------:R-:W-:Y:S01]  /*14a60*/  USHF.R.S32.HI UR12, URZ, 0x1f, UR18 ;  /* 0x0000001fff0c7899 */ /* 0x000fe20008011412 */
[----:B------:R-:W-:Y:S01]  /*14a70*/  F2FP.BF16.F32.PACK_AB R8, R8, R94 ;  /* 0x0000005e0808723e */ /* 0x000fe200000010ff */
        /* <DEDUP_REMOVED lines=17> */
[----:B--234-:R-:W-:Y:S05]  /*14b90*/  BRA.U UP1, `(.L_x_871) ;  /* 0x0000000101207547 */ /* 0x01cfea000b800000 */
[----:B------:R-:W-:Y:S01]  /*14ba0*/  UISETP.NE.AND UP1, UPT, UR10, URZ, UPT ;  /* 0x000000ff0a00728c */ /* 0x000fe2000bf25270 */
[----:B------:R-:W2:Y:S10]  /*14bb0*/  LDCU UR5, c[0x0][0x3e0] ;  /* 0x00007c00ff0577ac */ /* 0x000eb40008000800 */
[----:B------:R-:W2:Y:S01]  /*14bc0*/  @UP1 LDCU UR4, c[0x0][0x454] ;  /* 0x00008a80ff0417ac */ /* 0x000ea20008000800 */
[----:B------:R-:W3:Y:S01]  /*14bd0*/  @UP1 LDCU UR11, c[0x0][0x454] ;  /* 0x00008a80ff0b17ac */ /* 0x000ee20008000800 */
[----:B--2---:R-:W-:-:S02]  /*14be0*/  @UP1 UIMAD UR4, UR4, UR5, URZ ;  /* 0x00000005040412a4 */ /* 0x004fc4000f8e02ff */
[----:B------:R-:W-:-:S03]  /*14bf0*/  @!UP1 UIMAD UR4, UR6, UR5, URZ ;  /* 0x00000005060492a4 */ /* 0x000fc6000f8e02ff */
[----:B------:R-:W-:Y:S01]  /*14c00*/  @UP1 UMOV UR5, 0x1 ;  /* 0x0000000100051882 */ /* 0x000fe20000000000 */
[----:B---3--:R-:W-:-:S08]  /*14c10*/  @!UP1 UMOV UR5, 0x1 ;  /* 0x0000000100059882 */ /* 0x008fd00000000000 */
.L_x_871:
[----:B------:R-:W-:Y:S01]  /*14c20*/  BAR.SYNC.DEFER_BLOCKING 0x0 ;  /* 0x0000000000007b1d */ /* 0x000fe20000010000 */
[----:B------:R-:W-:Y:S01]  /*14c30*/  @P3 FMUL.FTZ R2, R2, 0.69314718246459960938 ;  /* 0x3f31721802023820 */ /* 0x000fe20000410000 */
[----:B------:R-:W-:Y:S01]  /*14c40*/  MOV R14, 0x7f800000 ;  /* 0x7f800000000e7802 */ /* 0x000fe20000000f00 */
[----:B------:R-:W-:Y:S01]  /*14c50*/  UIMAD UR11, UR13, UR11, URZ ;  /* 0x0000000b0d0b72a4 */ /* 0x000fe2000f8e02ff */
[----:B------:R-:W-:Y:S01]  /*14c60*/  @P2 FMUL.FTZ R232, R232, 0.69314718246459960938 ;  /* 0x3f317218e8e82820 */ /* 0x000fe20000410000 */
[----:B------:R-:W-:Y:S01]  /*14c70*/  @P3 FFMA.FTZ R14, R168, R12, R2 ;  /* 0x0000000ca80e3223 */ /* 0x000fe20000010002 */
[----:B-1----:R1:W2:Y:S02]  /*14c80*/  @P0 MUFU.LG2 R7, R4 ;  /* 0x0000000400070308 */ /* 0x0022a40000000c00 */
[----:B------:R-:W3:Y:S01]  /*14c90*/  @P2 LDC R3, c[0x0][0x458] ;  /* 0x00011600ff032b82 */ /* 0x000ee20000000800 */
        /* <DEDUP_REMOVED lines=63> */
.L_x_873:
[----:B------:R-:W-:Y:S05]  /*15090*/  BSYNC.RECONVERGENT B0 ;  /* 0x0000000000007941 */ /* 0x000fea0003800200 */
.L_x_872:
        /* <DEDUP_REMOVED lines=38> */
.L_x_875:
[----:B------:R-:W-:Y:S05]  /*15300*/  BSYNC.RECONVERGENT B0 ;  /* 0x0000000000007941 */ /* 0x000fea0003800200 */
.L_x_874:
        /* <DEDUP_REMOVED lines=24> */
.L_x_877:
[----:B------:R-:W-:Y:S05]  /*15490*/  BSYNC.RECONVERGENT B0 ;  /* 0x0000000000007941 */ /* 0x000fea0003800200 */
.L_x_876:
        /* <DEDUP_REMOVED lines=24> */
.L_x_879:
[----:B------:R-:W-:Y:S05]  /*15620*/  BSYNC.RECONVERGENT B0 ;  /* 0x0000000000007941 */ /* 0x000fea0003800200 */
.L_x_878:
[----:B-12---:R1:W2:Y:S01]  /*15630*/  LDS.128 R4, [R229+0x3800] ;  /* 0x00380000e5047984 */ /* 0x0062a20000000c00 */
[----:B------:R-:W-:Y:S05]  /*15640*/  @P0 EXIT ;  /* 0x000000000000094d */ /* 0x000fea0003800000 */
[----:B------:R-:W5:Y:S01]  /*15650*/  LDCU.64 UR6, c[0x0][0x408] ;  /* 0x00008100ff0677ac */ /* 0x000f620008000a00 */
[----:B----4-:R4:W1:Y:S01]  /*15660*/  LDS.128 R12, [R229+0x5800] ;  /* 0x00580000e50c7984 */ /* 0x0108620000000c00 */
[----:B------:R-:W-:Y:S01]  /*15670*/  IADD3 R2, P0, PT, R2, 0x60, RZ ;  /* 0x0000006002027810 */ /* 0x000fe20007f1e0ff */
[----:B---3--:R-:W-:Y:S01]  /*15680*/  IMAD.MOV.U32 R16, RZ, RZ, R20 ;  /* 0x000000ffff107224 */ /* 0x008fe200078e0014 */
[----:B------:R-:W3:Y:S01]  /*15690*/  LDCU UR8, c[0x0][0x440] ;  /* 0x00008800ff0877ac */ /* 0x000ee20008000800 */
[----:B------:R-:W-:Y:S02]  /*156a0*/  MOV R17, R23 ;  /* 0x0000001700117202 */ /* 0x000fe40000000f00 */
        /* <DEDUP_REMOVED lines=16> */
.L_x_880:
        /* <DEDUP_REMOVED lines=13> */
.L_x_1276:


//--------------------- .text._ZN5flash16flash_fwd_kernelI23Flash_fwd_kernel_traitsILi96ELi64ELi64ELi4ELb0ELb0EN7cutlass10bfloat16_tE19Flash_kernel_traitsILi96ELi64ELi64ELi4ES3_EELb1ELb1ELb0ELb0ELb0ELb0ELb0ELb0EEEvNS_16Flash_fwd_paramsE --------------------------
	.section	.text._ZN5flash16flash_fwd_kernelI23Flash_fwd_kernel_traitsILi96ELi64ELi64ELi4ELb0ELb0EN7cutlass10bfloat16_tE19Flash_kernel_traitsILi96ELi64ELi64ELi4ES3_EELb1ELb1ELb0ELb0ELb0ELb0ELb0ELb0EEEvNS_16Flash_fwd_paramsE,"ax",@progbits
	.align	128
        .global         _ZN5flash16flash_fwd_kernelI23Flash_fwd_kernel_traitsILi96ELi64ELi64ELi4ELb0ELb0EN7cutlass10bfloat16_tE19Flash_kernel_traitsILi96ELi64ELi64ELi4ES3_EELb1ELb1ELb0ELb0ELb0ELb0ELb0ELb0EEEvNS_16Flash_fwd_paramsE
        .type           _ZN5flash16flash_fwd_kernelI23Flash_fwd_kernel_traitsILi96ELi64ELi64ELi4ELb0ELb0EN7cutlass10bfloat16_tE19Flash_kernel_traitsILi96ELi64ELi64ELi4ES3_EELb1ELb1ELb0ELb0ELb0ELb0ELb0ELb0EEEvNS_16Flash_fwd_paramsE,@function
        .size           _ZN5flash16flash_fwd_kernelI23Flash_fwd_kernel_traitsILi96ELi64ELi64ELi4ELb0ELb0EN7cutlass10bfloat16_tE19Flash_kernel_traitsILi96ELi64ELi64ELi4ES3_EELb1ELb1ELb0ELb0ELb0ELb0ELb0ELb0EEEvNS_16Flash_fwd_paramsE,(.L_x_1277 - _ZN5flash16flash_fwd_kernelI23Flash_fwd_kernel_traitsILi96ELi64ELi64ELi4ELb0ELb0EN7cutlass10bfloat16_tE19Flash_kernel_traitsILi96ELi64ELi64ELi4ES3_EELb1ELb1ELb0ELb0ELb0ELb0ELb0ELb0EEEvNS_16Flash_fwd_paramsE)
        .other          _ZN5flash16flash_fwd_kernelI23Flash_fwd_kernel_traitsILi96ELi64ELi64ELi4ELb0ELb0EN7cutlass10bfloat16_tE19Flash_kernel_traitsILi96ELi64ELi64ELi4ES3_EELb1ELb1ELb0ELb0ELb0ELb0ELb0ELb0EEEvNS_16Flash_fwd_paramsE,@"STO_CUDA_ENTRY STV_DEFAULT"
_ZN5flash16flash_fwd_kernelI23Flash_fwd_kernel_traitsILi96ELi64ELi64ELi4ELb0ELb0EN7cutlass10bfloat16_tE19Flash_kernel_traitsILi96ELi64ELi64ELi4ES3_EELb1ELb1ELb0ELb0ELb0ELb0ELb0ELb0EEEvNS_16Flash_fwd_paramsE:
.text._ZN5flash16flash_fwd_kernelI23Flash_fwd_kernel_traitsILi96ELi64ELi64ELi4ELb0ELb0EN7cutlass10bfloat16_tE19Flash_kernel_traitsILi96ELi64ELi64ELi4ES3_EELb1ELb1ELb0ELb0ELb0ELb0ELb0ELb0EEEvNS_16Flash_fwd_paramsE:
[----:B------:R-:W-:Y:S01]  /*0000*/  LDC R1, c[0x0][0x37c] ;  /* 0x0000df00ff017b82 */ /* 0x000fe20000000800 */
[----:B------:R-:W1:Y:S07]  /*0010*/  LDCU.U8 UR4, c[0x0][0x524] ;  /* 0x0000a480ff0477ac */ /* 0x000e6e0008000000 */
[----:B------:R-:W2:Y:S01]  /*0020*/  LDC R2, c[0x0][0x518] ;  /* 0x00014600ff027b82 */ /* 0x000ea20000000800 */
[----:B------:R-:W3:Y:S01]  /*0030*/  LDCU.64 UR24, c[0x0][0x510] ;  /* 0x0000a200ff1877ac */ /* 0x000ee20008000a00 */
[----:B------:R-:W4:Y:S06]  /*0040*/  LDCU.64 UR20, c[0x0][0x358] ;  /* 0x00006b00ff1477ac */ /* 0x000f2c0008000a00 */
[----:B------:R-:W4:Y:S01]  /*0050*/  LDC R7, c[0x0][0x51c] ;  /* 0x00014700ff077b82 */ /* 0x000f220000000800 */
[----:B------:R-:W4:Y:S01]  /*0060*/  S2R R126, SR_CTAID.Y ;  /* 0x00000000007e7919 */ /* 0x000f220000002600 */
[----:B------:R-:W4:Y:S01]  /*0070*/  LDCU.64 UR6, c[0x0][0x470] ;  /* 0x00008e00ff0677ac */ /* 0x000f220008000a00 */
[----:B------:R-:W4:Y:S01]  /*0080*/  S2R R125, SR_CTAID.Z ;  /* 0x00000000007d7919 */ /* 0x000f220000002700 */
[----:B------:R-:W4:Y:S01]  /*0090*/  S2R R4, SR_TID.X ;  /* 0x0000000000047919 */ /* 0x000f220000002100 */
[----:B-1----:R-:W-:-:S03]  /*00a0*/  ISETP.NE.AND P3, PT, RZ, UR4, PT ;  /* 0x00000004ff007c0c */ /* 0x002fc6000bf65270 */
[----:B------:R-:W1:Y:S01]  /*00b0*/  S2UR UR18, SR_CTAID.X ;  /* 0x00000000001279c3 */ /* 0x000e620000002500 */
[----:B------:R-:W1:Y:S01]  /*00c0*/  LDCU.64 UR4, c[0x0][0x478] ;  /* 0x00008f00ff0477ac */ /* 0x000e620008000a00 */
[----:B---3--:R-:W-:Y:S02]  /*00d0*/  IMAD.U32 R16, RZ, RZ, UR24 ;  /* 0x00000018ff107e24 */ /* 0x008fe4000f8e00ff */
[----:B------:R-:W-:-:S04]  /*00e0*/  IMAD.U32 R17, RZ, RZ, UR25 ;  /* 0x00000019ff117e24 */ /* 0x000fc8000f8e00ff */
[----:B------:R-:W3:Y:S02]  /*00f0*/  LDC.64 R8, c[0x0][0x460] ;  /* 0x00011800ff087b82 */ /* 0x000ee40000000a00 */
[----:B--2---:R-:W-:Y:S01]  /*0100*/  @P3 IMAD.MOV.U32 R6, RZ, RZ, R2 ;  /* 0x000000ffff063224 */ /* 0x004fe200078e0002 */
[----:B----4-:R-:W2:Y:S05]  /*0110*/  @P3 LDG.E.64 R16, desc[UR20][R16.64] ;  /* 0x0000001410103981 */ /* 0x010eaa000c1e1b00 */
[----:B------:R-:W4:Y:S01]  /*0120*/  @P3 LDC R0, c[0x0][0x520] ;  /* 0x00014800ff003b82 */ /* 0x000f220000000800 */
[----:B------:R-:W4:Y:S01]  /*0130*/  @P3 LDG.E.64 R12, desc[UR20][R6.64] ;  /* 0x00000014060c3981 */ /* 0x000f22000c1e1b00 */
[----:B------:R-:W-:-:S06]  /*0140*/  IMAD.MOV.U32 R124, RZ, RZ, -0x1 ;  /* 0xffffffffff7c7424 */ /* 0x000fcc00078e00ff */
[----:B------:R-:W3:Y:S01]  /*0150*/  LDC.64 R10, c[0x0][0x460] ;  /* 0x00011800ff0a7b82 */ /* 0x000ee20000000a00 */
[----:B-1----:R-:W-:-:S04]  /*0160*/  LOP3.LUT R3, R125, UR18, R126, 0xfe, !PT ;  /* 0x000000127d037c12 */ /* 0x002fc8000f8efe7e */
[----:B------:R-:W-:Y:S02]  /*0170*/  LOP3.LUT P4, RZ, R3, R4, RZ, 0xfc, !PT ;  /* 0x0000000403ff7212 */ /* 0x000fe4000788fcff */
[C---:B---3--:R-:W-:Y:S02]  /*0180*/  ISETP.NE.U32.AND P0, PT, R8.reuse, RZ, PT ;  /* 0x000000ff0800720c */ /* 0x048fe40003f05070 */
[----:B------:R-:W-:Y:S02]  /*0190*/  ISETP.NE.U32.AND P1, PT, R8, RZ, PT ;  /* 0x000000ff0800720c */ /* 0x000fe40003f25070 */
[C---:B------:R-:W-:Y:S02]  /*01a0*/  ISETP.NE.AND.EX P0, PT, R9.reuse, RZ, PT, P0 ;  /* 0x000000ff0900720c */ /* 0x040fe40003f05300 */
[----:B------:R-:W-:-:S05]  /*01b0*/  ISETP.NE.AND.EX P1, PT, R9, RZ, PT, P1 ;  /* 0x000000ff0900720c */ /* 0x000fca0003f25310 */
[----:B------:R-:W1:Y:S01]  /*01c0*/  @!P4 LDC.64 R14, c[0x0][0x528] ;  /* 0x00014a00ff0ecb82 */ /* 0x000e620000000a00 */
[----:B------:R-:W-:-:S05]  /*01d0*/  IMAD.WIDE.U32 R10, R126, 0x4, R10 ;  /* 0x000000047e0a7825 */ /* 0x000fca00078e000a */
[----:B------:R-:W-:Y:S01]  /*01e0*/  VOTEU.ANY UP0, P0 ;  /* 0x0000000000ff7886 */ /* 0x000fe20000000100 */
[----:B------:R-:W-:Y:S01]  /*01f0*/  PLOP3.LUT P0, PT, PT, PT, UP0, 0x80, 0x8 ;  /* 0x000000000008781c */ /* 0x000fe20003f0f008 */
[----:B------:R-:W-:Y:S01]  /*0200*/  IMAD.MOV.U32 R5, RZ, RZ, RZ ;  /* 0x000000ffff057224 */ /* 0x000fe200078e00ff */
[----:B--2---:R-:W-:Y:S02]  /*0210*/  @P3 R2UR UR24, R16 ;  /* 0x00000000101832ca */ /* 0x004fe400000e0000 */
[----:B------:R-:W-:Y:S02]  /*0220*/  @P3 R2UR UR25, R17 ;  /* 0x00000000111932ca */ /* 0x000fe400000e0000 */
[----:B----4-:R-:W-:-:S05]  /*0230*/  @P3 IADD3 R2, P2, PT, R12, R0, RZ ;  /* 0x000000000c023210 */ /* 0x010fca0007f5e0ff */
[----:B------:R-:W-:Y:S01]  /*0240*/  @P3 IMAD.X R7, RZ, RZ, R13, P2 ;  /* 0x000000ffff073224 */ /* 0x000fe200010e060d */
[----:B------:R-:W-:Y:S01]  /*0250*/  ISETP.NE.U32.AND P3, PT, RZ, UR4, PT ;  /* 0x00000004ff007c0c */ /* 0x000fe2000bf65070 */
[----:B------:R-:W-:Y:S02]  /*0260*/  @!P4 IMAD.MOV.U32 R6, RZ, RZ, R2 ;  /* 0x000000ffff06c224 */ /* 0x000fe400078e0002 */
[----:B------:R-:W-:Y:S01]  /*0270*/  IMAD.U32 R8, RZ, RZ, UR24 ;  /* 0x00000018ff087e24 */ /* 0x000fe2000f8e00ff */
[----:B------:R-:W-:Y:S01]  /*0280*/  ISETP.NE.AND.EX P3, PT, RZ, UR5, PT, P3 ;  /* 0x00000005ff007c0c */ /* 0x000fe2000bf65330 */
[----:B------:R-:W-:Y:S01]  /*0290*/  IMAD.U32 R9, RZ, RZ, UR25 ;  /* 0x00000019ff097e24 */ /* 0x000fe2000f8e00ff */
[----:B-1----:R-:W-:Y:S04]  /*02a0*/  @!P4 STG.E.64 desc[UR20][R14.64+0x8], R6 ;  /* 0x000008060e00c986 */ /* 0x002fe8000c101b14 */
[----:B------:R1:W-:Y:S01]  /*02b0*/  @!P4 STG.E.64 desc[UR20][R14.64], R8 ;  /* 0x000000080e00c986 */ /* 0x0003e2000c101b14 */
[----:B------:R-:W-:Y:S01]  /*02c0*/  ISETP.NE.U32.AND P4, PT, RZ, UR6, PT ;  /* 0x00000006ff007c0c */ /* 0x000fe2000bf85070 */
[----:B------:R-:W-:-:S02]  /*02d0*/  IMAD.SHL.U32 R13, R126, 0x4, RZ ;  /* 0x000000047e0d7824 */ /* 0x000fc400078e00ff */
[----:B------:R-:W2:Y:S01]  /*02e0*/  @P1 LDG.E R124, desc[UR20][R10.64] ;  /* 0x000000140a7c1981 */ /* 0x000ea2000c1e1900 */
[----:B------:R-:W-:-:S03]  /*02f0*/  ISETP.NE.AND.EX P4, PT, RZ, UR7, PT, P4 ;  /* 0x00000007ff007c0c */ /* 0x000fc6000bf85340 */
[----:B------:R3:W2:Y:S01]  /*0300*/  @P0 LDG.E R3, desc[UR20][R10.64+0x4] ;  /* 0x000004140a030981 */ /* 0x0006a2000c1e1900 */
[----:B------:R-:W-:Y:S01]  /*0310*/  @P3 IADD3 R92, P1, PT, R13, UR4, RZ ;  /* 0x000000040d5c3c10 */ /* 0x000fe2000ff3e0ff */
[----:B------:R-:W4:Y:S01]  /*0320*/  LDCU.U8 UR4, c[0x0][0x532] ;  /* 0x0000a640ff0477ac */ /* 0x000f220008000000 */
[----:B------:R-:W-:-:S04]  /*0330*/  SHF.R.U32.HI R0, RZ, 0x1e, R126 ;  /* 0x0000001eff007819 */ /* 0x000fc8000001167e */
[----:B------:R-:W-:-:S05]  /*0340*/  @P3 IADD3.X R93, PT, PT, R0, UR5, RZ, P1, !PT ;  /* 0x00000005005d3c10 */ /* 0x000fca0008ffe4ff */
[----:B------:R-:W5:Y:S01]  /*0350*/  @P3 LDG.E R92, desc[UR20][R92.64] ;  /* 0x000000145c5c3981 */ /* 0x000f62000c1e1900 */
[----:B-1----:R-:W-:Y:S01]  /*0360*/  @P4 IADD3 R8, P2, PT, R13, UR6, RZ ;  /* 0x000000060d084c10 */ /* 0x002fe2000ff5e0ff */
[----:B---3--:R-:W1:Y:S03]  /*0370*/  LDC.64 R10, c[0x0][0x468] ;  /* 0x00011a00ff0a7b82 */ /* 0x008e660000000a00 */
[----:B------:R-:W-:Y:S02]  /*0380*/  @P4 IADD3.X R9, PT, PT, R0, UR7, RZ, P2, !PT ;  /* 0x0000000700094c10 */ /* 0x000fe400097fe4ff */
[----:B----4-:R-:W-:-:S03]  /*0390*/  ISETP.NE.AND P2, PT, RZ, UR4, PT ;  /* 0x00000004ff007c0c */ /* 0x010fc6000bf45270 */
[----:B------:R3:W5:Y:S01]  /*03a0*/  @P4 LDG.E R5, desc[UR20][R8.64] ;  /* 0x0000001408054981 */ /* 0x000762000c1e1900 */
[----:B------:R-:W-:Y:S01]  /*03b0*/  IMAD.MOV.U32 R6, RZ, RZ, -0x1 ;  /* 0xffffffffff067424 */ /* 0x000fe200078e00ff */
[----:B-1----:R-:W-:-:S04]  /*03c0*/  ISETP.EQ.U32.AND P4, PT, R10, RZ, PT ;  /* 0x000000ff0a00720c */ /* 0x002fc80003f82070 */
[----:B------:R-:W-:Y:S02]  /*03d0*/  ISETP.EQ.OR.EX P4, PT, R11, RZ, !P2, P4 ;  /* 0x000000ff0b00720c */ /* 0x000fe40005782740 */
[----:B------:R-:W-:Y:S01]  /*03e0*/  IADD3 R12, P1, PT, R13, R10, RZ ;  /* 0x0000000a0d0c7210 */ /* 0x000fe20007f3e0ff */
[----:B------:R-:W1:Y:S01]  /*03f0*/  @!UP0 LDCU UR22, c[0x0][0x434] ;  /* 0x00008680ff1687ac */ /* 0x000e620008000800 */
[----:B---3--:R-:W3:Y:S03]  /*0400*/  @!P3 LDC.64 R8, c[0x0][0x488] ;  /* 0x00012200ff08bb82 */ /* 0x008ee60000000a00 */
[----:B------:R-:W-:-:S06]  /*0410*/  IMAD.X R13, R0, 0x1, R11, P1 ;  /* 0x00000001000d7824 */ /* 0x000fcc00008e060b */
[----:B------:R4:W5:Y:S01]  /*0420*/  @!P4 LDG.E R6, desc[UR20][R12.64] ;  /* 0x000000140c06c981 */ /* 0x000962000c1e1900 */
[----:B------:R-:W-:-:S04]  /*0430*/  ISETP.NE.U32.AND P1, PT, R10, RZ, PT ;  /* 0x000000ff0a00720c */ /* 0x000fc80003f25070 */
[----:B------:R-:W-:Y:S01]  /*0440*/  ISETP.NE.AND.EX P1, PT, R11, RZ, PT, P1 ;  /* 0x000000ff0b00720c */ /* 0x000fe20003f25310 */
[----:B------:R-:W-:-:S12]  /*0450*/  USHF.L.U32 UR19, UR18, 0x6, URZ ;  /* 0x0000000612137899 */ /* 0x000fd800080006ff */
[----:B------:R-:W1:Y:S01]  /*0460*/  @!P1 LDC R10, c[0x0][0x438] ;  /* 0x00010e00ff0a9b82 */ /* 0x000e620000000800 */
[----:B--2---:R-:W-:-:S05]  /*0470*/  @P0 IMAD.IADD R0, R3, 0x1, -R124 ;  /* 0x0000000103000824 */ /* 0x004fca00078e0a7c */
[----:B------:R-:W-:Y:S02]  /*0480*/  @P0 R2UR UR4, R0 ;  /* 0x00000000000402ca */ /* 0x000fe400000e0000 */
[----:B------:R-:W2:Y:S11]  /*0490*/  @!P3 LDC R0, c[0x0][0x43c] ;  /* 0x00010f00ff00bb82 */ /* 0x000eb60000000800 */
[----:B-1----:R-:W-:-:S02]  /*04a0*/  @UP0 UMOV UR22, UR4 ;  /* 0x0000000400160c82 */ /* 0x002fc40008000000 */
[----:B------:R-:W-:-:S06]  /*04b0*/  UISETP.GT.AND UP0, UPT, UR22, UR19, UPT ;  /* 0x000000131600728c */ /* 0x000fcc000bf04270 */
[----:B------:R-:W-:Y:S01]  /*04c0*/  PLOP3.LUT P0, PT, PT, PT, UP0, 0x80, 0x8 ;  /* 0x000000000008781c */ /* 0x000fe20003f0f008 */
[----:B---34-:R-:W-:-:S12]  /*04d0*/  @!P1 BRA `(.L_x_881) ;  /* 0x00000000000c9947 */ /* 0x018fd80003800000 */
[----:B------:R-:W3:Y:S02]  /*04e0*/  @P2 LDG.E R3, desc[UR20][R12.64+0x4] ;  /* 0x000004140c032981 */ /* 0x000ee4000c1e1900 */
[----:B---3-5:R-:W-:-:S06]  /*04f0*/  @P2 IADD3 R10, PT, PT, R3, -R6, RZ ;  /* 0x80000006030a2210 */ /* 0x028fcc0007ffe0ff */
[----:B------:R1:W5:Y:S02]  /*0500*/  @!P2 LDG.E R10, desc[UR20][R12.64] ;  /* 0x000000140c0aa981 */ /* 0x000364000c1e1900 */
.L_x_881:
[----:B------:R-:W-:Y:S05]  /*0510*/  @!P0 EXIT ;  /* 0x000000000000894d */ /* 0x000fea0003800000 */
[----:B------:R-:W3:Y:S01]  /*0520*/  LDC R91, c[0x0][0x508] ;  /* 0x00014200ff5b7b82 */ /* 0x000ee20000000800 */
[----:B------:R-:W-:Y:S01]  /*0530*/  @!P3 ISETP.NE.U32.AND P0, PT, R8, RZ, PT ;  /* 0x000000ff0800b20c */ /* 0x000fe20003f05070 */
[----:B------:R-:W-:Y:S02]  /*0540*/  IMAD.U32 R3, RZ, RZ, UR18 ;  /* 0x00000012ff037e24 */ /* 0x000fe4000f8e00ff */
[----:B-----5:R-:W-:Y:S01]  /*0550*/  @P3 IMAD.IADD R92, R92, 0x1, -R5 ;  /* 0x000000015c5c3824 */ /* 0x020fe200078e0a05 */
[----:B------:R-:W-:-:S04]  /*0560*/  @!P3 ISETP.NE.AND.EX P0, PT, R9, RZ, PT, P0 ;  /* 0x000000ff0900b20c */ /* 0x000fc80003f05300 */
[----:B--2---:R-:W-:-:S04]  /*0570*/  @!P3 SEL R0, R0, RZ, P0 ;  /* 0x000000ff0000b207 */ /* 0x004fc80000000000 */
[----:B------:R-:W-:Y:S01]  /*0580*/  @!P3 IADD3 R92, PT, PT, R0, R10, -R5 ;  /* 0x0000000a005cb210 */ /* 0x000fe20007ffe805 */
[----:B------:R-:W-:-:S04]  /*0590*/  VIADD R0, R3, 0x1 ;  /* 0x0000000103007836 */ /* 0x000fc80000000000 */
[----:B------:R-:W-:Y:S01]  /*05a0*/  VIADD R9, R92, 0x3f ;  /* 0x0000003f5c097836 */ /* 0x000fe20000000000 */
[----:B------:R-:W-:-:S04]  /*05b0*/  LEA R0, R0, -UR22, 0x6 ;  /* 0x8000001600007c11 */ /* 0x000fc8000f8e30ff */
[----:B------:R-:W-:Y:S02]  /*05c0*/  SHF.R.S32.HI R8, RZ, 0x1f, R9 ;  /* 0x0000001fff087819 */ /* 0x000fe40000011409 */
[----:B---3--:R-:W-:Y:S02]  /*05d0*/  IADD3 R3, PT, PT, R9, R91, R0 ;  /* 0x0000005b09037210 */ /* 0x008fe40007ffe000 */
[----:B------:R-:W-:Y:S02]  /*05e0*/  LEA.HI R8, R8, R9, RZ, 0x6 ;  /* 0x0000000908087211 */ /* 0x000fe400078f30ff */
[----:B------:R-:W-:-:S04]  /*05f0*/  SHF.R.S32.HI R0, RZ, 0x1f, R3 ;  /* 0x0000001fff007819 */ /* 0x000fc80000011403 */
[----:B------:R-:W-:Y:S02]  /*0600*/  LEA.HI R0, R0, R3, RZ, 0x6 ;  /* 0x0000000300007211 */ /* 0x000fe400078f30ff */
[----:B------:R-:W-:Y:S02]  /*0610*/  SHF.R.S32.HI R3, RZ, 0x6, R8 ;  /* 0x00000006ff037819 */ /* 0x000fe40000011408 */
[----:B------:R-:W-:-:S04]  /*0620*/  SHF.R.S32.HI R0, RZ, 0x6, R0 ;  /* 0x00000006ff007819 */ /* 0x000fc80000011400 */
[----:B------:R-:W-:-:S04]  /*0630*/  VIMNMX R3, PT, PT, R3, R0, PT ;  /* 0x0000000003037248 */ /* 0x000fc80003fe0100 */
[----:B------:R-:W-:-:S13]  /*0640*/  ISETP.GT.AND P0, PT, R3, RZ, PT ;  /* 0x000000ff0300720c */ /* 0x000fda0003f04270 */
[----:B------:R-:W-:Y:S05]  /*0650*/  @P0 BRA `(.L_x_882) ;  /* 0x0000000400ec0947 */ /* 0x000fea0003800000 */
[----:B------:R-:W2:Y:S01]  /*0660*/  LDC.U8 R0, c[0x0][0x549] ;  /* 0x00015240ff007b82 */ /* 0x000ea20000000000 */
[----:B------:R-:W-:-:S07]  /*0670*/  ISETP.NE.AND P2, PT, R124, -0x1, PT ;  /* 0xffffffff7c00780c */ /* 0x000fce0003f45270 */
[----:B------:R-:W3:Y:S08]  /*0680*/  LDC R5, c[0x0][0x434] ;  /* 0x00010d00ff057b82 */ /* 0x000ef00000000800 */
[----:B------:R-:W1:Y:S01]  /*0690*/  @!P2 LDC.64 R8, c[0x0][0x400] ;  /* 0x00010000ff08ab82 */ /* 0x000e620000000a00 */
[----:B--2---:R-:W-:-:S07]  /*06a0*/  ISETP.NE.AND P1, PT, R0, RZ, PT ;  /* 0x000000ff0000720c */ /* 0x004fce0003f25270 */
[----:B------:R-:W2:Y:S08]  /*06b0*/  @P2 LDC.64 R6, c[0x0][0x408] ;  /* 0x00010200ff062b82 */ /* 0x000eb00000000a00 */
[----:B------:R-:W4:Y:S01]  /*06c0*/  LDC.U8 R11, c[0x0][0x548] ;  /* 0x00015200ff0b7b82 */ /* 0x000f220000000000 */
[----:B-1----:R-:W-:-:S07]  /*06d0*/  @!P2 IMAD.WIDE.U32 R12, R126, R8, RZ ;  /* 0x000000087e0ca225 */ /* 0x002fce00078e00ff */
[----:B------:R-:W1:Y:S01]  /*06e0*/  @P1 LDC.64 R2, c[0x0][0x430] ;  /* 0x00010c00ff021b82 */ /* 0x000e620000000a00 */
[----:B------:R-:W-:-:S07]  /*06f0*/  @!P2 IMAD R10, R126, R9, R13 ;  /* 0x000000097e0aa224 */ /* 0x000fce00078e020d */
[----:B------:R-:W3:Y:S01]  /*0700*/  @P1 LDC R0, c[0x0][0x430] ;  /* 0x00010c00ff001b82 */ /* 0x000ee20000000800 */
[C---:B--2---:R-:W-:Y:S01]  /*0710*/  @P2 IMAD.WIDE.U32 R8, R124.reuse, R6, RZ ;  /* 0x000000067c082225 */ /* 0x044fe200078e00ff */
[----:B------:R-:W-:Y:S02]  /*0720*/  @!P2 MOV R6, R12 ;  /* 0x0000000c0006a202 */ /* 0x000fe40000000f00 */
[----:B------:R-:W-:Y:S01]  /*0730*/  @P1 MOV R12, 0x1 ;  /* 0x00000001000c1802 */ /* 0x000fe20000000f00 */
[----:B------:R-:W-:Y:S02]  /*0740*/  @P2 IMAD R10, R124, R7, R9 ;  /* 0x000000077c0a2224 */ /* 0x000fe400078e0209 */
[----:B-1----:R-:W-:Y:S01]  /*0750*/  @P1 IMAD R14, R2, R3, RZ ;  /* 0x00000003020e1224 */ /* 0x002fe200078e02ff */
[----:B------:R-:W-:Y:S01]  /*0760*/  SHF.L.U32 R2, R4, 0x3, RZ ;  /* 0x0000000304027819 */ /* 0x000fe200000006ff */
        /* <DEDUP_REMOVED lines=11> */
.L_x_883:
[----:B------:R-:W1:Y:S01]  /*0820*/  LDCU.64 UR4, c[0x0][0x410] ;  /* 0x00008200ff0477ac */ /* 0x000e620008000a00 */
[----:B------:R-:W-:Y:S01]  /*0830*/  @P2 IMAD.MOV.U32 R6, RZ, RZ, R8 ;  /* 0x000000ffff062224 */ /* 0x000fe200078e0008 */
[----:B------:R-:W-:Y:S01]  /*0840*/  LOP3.LUT R2, R2, 0x18, RZ, 0xc0, !PT ;  /* 0x0000001802027812 */ /* 0x000fe200078ec0ff */
[----:B---3--:R-:W-:Y:S01]  /*0850*/  IMAD R13, R126, R5, RZ ;  /* 0x000000057e0d7224 */ /* 0x008fe200078e02ff */
[----:B------:R-:W-:Y:S01]  /*0860*/  UIADD3 UR22, UPT, UPT, -UR19, UR22, URZ ;  /* 0x0000001613167290 */ /* 0x000fe2000fffe1ff */
[----:B------:R-:W-:Y:S01]  /*0870*/  SHF.R.U32.HI R8, RZ, 0x2, R4 ;  /* 0x00000002ff087819 */ /* 0x000fe20000011604 */
[----:B----4-:R-:W-:Y:S01]  /*0880*/  IMAD R5, R125, R14, RZ ;  /* 0x0000000e7d057224 */ /* 0x010fe200078e02ff */
[----:B------:R-:W-:Y:S01]  /*0890*/  IADD3 R16, P0, PT, R2, R6, RZ ;  /* 0x0000000602107210 */ /* 0x000fe20007f1e0ff */
[----:B------:R-:W-:Y:S01]  /*08a0*/  IMAD.U32 R7, RZ, RZ, UR18 ;  /* 0x00000012ff077e24 */ /* 0x000fe2000f8e00ff */
[----:B------:R-:W-:Y:S01]  /*08b0*/  ISETP.NE.AND P1, PT, R11, RZ, !P1 ;  /* 0x000000ff0b00720c */ /* 0x000fe20004f25270 */
[C---:B------:R-:W-:Y:S01]  /*08c0*/  VIADD R3, R8.reuse, 0x20 ;  /* 0x0000002008037836 */ /* 0x040fe20000000000 */
[----:B------:R-:W-:Y:S01]  /*08d0*/  ISETP.GE.AND P2, PT, R8, UR22, PT ;  /* 0x0000001608007c0c */ /* 0x000fe2000bf46270 */
[----:B------:R-:W-:Y:S01]  /*08e0*/  IMAD.X R17, RZ, RZ, R10, P0 ;  /* 0x000000ffff117224 */ /* 0x000fe200000e060a */
[----:B------:R-:W-:Y:S01]  /*08f0*/  ISETP.NE.AND P3, PT, R124, -0x1, PT ;  /* 0xffffffff7c00780c */ /* 0x000fe20003f65270 */
[----:B------:R-:W-:Y:S01]  /*0900*/  IMAD.MOV.U32 R9, RZ, RZ, RZ ;  /* 0x000000ffff097224 */ /* 0x000fe200078e00ff */
[----:B------:R-:W-:Y:S01]  /*0910*/  BSSY.RECONVERGENT B0, `(.L_x_884) ;  /* 0x000001d000007945 */ /* 0x000fe20003800200 */
[----:B------:R-:W-:Y:S01]  /*0920*/  ISETP.GE.AND P0, PT, R3, UR22, PT ;  /* 0x0000001603007c0c */ /* 0x000fe2000bf06270 */
[----:B------:R-:W-:Y:S01]  /*0930*/  IMAD R15, R0, UR19, RZ ;  /* 0x00000013000f7c24 */ /* 0x000fe2000f8e02ff */
[----:B------:R-:W-:Y:S01]  /*0940*/  SEL R124, R13, R124, !P3 ;  /* 0x0000007c0d7c7207 */ /* 0x000fe20005800000 */
[----:B-1----:R-:W-:Y:S01]  /*0950*/  IMAD.WIDE.U32 R10, R125, UR4, R16 ;  /* 0x000000047d0a7c25 */ /* 0x002fe2000f8e0010 */
[----:B------:R-:W-:-:S02]  /*0960*/  ISETP.NE.AND P5, PT, R2, RZ, PT ;  /* 0x000000ff0200720c */ /* 0x000fc40003fa5270 */
[C---:B------:R-:W-:Y:S01]  /*0970*/  LOP3.LUT R14, R2.reuse, 0x20, RZ, 0xfc, !PT ;  /* 0x00000020020e7812 */ /* 0x040fe200078efcff */
[----:B------:R-:W-:Y:S01]  /*0980*/  IMAD R19, R125, UR5, R11 ;  /* 0x000000057d137c24 */ /* 0x000fe2000f8e020b */
[----:B------:R-:W-:Y:S01]  /*0990*/  LOP3.LUT R13, R2, 0x40, RZ, 0xfc, !PT ;  /* 0x00000040020d7812 */ /* 0x000fe200078efcff */
[----:B------:R-:W-:Y:S01]  /*09a0*/  @!P1 IMAD R5, R126, R12, R5 ;  /* 0x0000000c7e059224 */ /* 0x000fe200078e0205 */
[----:B------:R-:W-:Y:S01]  /*09b0*/  SEL R12, R124, RZ, P1 ;  /* 0x000000ff7c0c7207 */ /* 0x000fe20000800000 */
[----:B------:R-:W-:Y:S01]  /*09c0*/  IMAD.WIDE.U32 R6, R7, 0x40, R8 ;  /* 0x0000004007067825 */ /* 0x000fe200078e0008 */
        /* <DEDUP_REMOVED lines=17> */
.L_x_885:
[----:B------:R-:W-:Y:S05]  /*0ae0*/  BSYNC.RECONVERGENT B0 ;  /* 0x0000000000007941 */ /* 0x000fea0003800200 */
.L_x_884:
[----:B------:R-:W-:Y:S01]  /*0af0*/  SHF.R.S32.HI R124, RZ, 0x1f, R124 ;  /* 0x0000001fff7c7819 */ /* 0x000fe2000001147c */
[----:B------:R-:W-:Y:S01]  /*0b00*/  BSSY.RECONVERGENT B0, `(.L_x_886) ;  /* 0x000001a000007945 */ /* 0x000fe20003800200 */
[----:B------:R-:W-:Y:S02]  /*0b10*/  ISETP.GE.OR P6, PT, R8, UR22, P5 ;  /* 0x0000001608007c0c */ /* 0x000fe4000afc6670 */
[----:B------:R-:W-:Y:S02]  /*0b20*/  IADD3 R12, P4, P3, R15, R12, R5 ;  /* 0x0000000c0f0c7210 */ /* 0x000fe40007b9e005 */
[----:B------:R-:W-:Y:S02]  /*0b30*/  ISETP.GE.OR P5, PT, R3, UR22, P5 ;  /* 0x0000001603007c0c */ /* 0x000fe4000afa6670 */
        /* <DEDUP_REMOVED lines=22> */
.L_x_887:
[----:B------:R-:W-:Y:S05]  /*0ca0*/  BSYNC.RECONVERGENT B0 ;  /* 0x0000000000007941 */ /* 0x000fea0003800200 */
.L_x_886:
[----:B------:R-:W-:Y:S01]  /*0cb0*/  BSSY.RECONVERGENT B0, `(.L_x_888) ;  /* 0x000000b000007945 */ /* 0x000fe20003800200 */
[----:B------:R-:W-:-:S03]  /*0cc0*/  IADD3.X R5, PT, PT, R15, R124, R5, P4, P3 ;  /* 0x0000007c0f057210 */ /* 0x000fc600027e6405 */
[----:B------:R-:W-:Y:S05]  /*0cd0*/  @P6 BRA `(.L_x_889) ;  /* 0x0000000000206947 */ /* 0x000fea0003800000 */
[----:B------:R-:W3:Y:S01]  /*0ce0*/  LDCU.64 UR4, c[0x0][0x420] ;  /* 0x00008400ff0477ac */ /* 0x000ee20008000a00 */
[----:B------:R-:W-:Y:S02]  /*0cf0*/  IMAD R2, R8, R0, RZ ;  /* 0x0000000008027224 */ /* 0x000fe400078e02ff */
[----:B------:R-:W-:-:S03]  /*0d00*/  IMAD.MOV.U32 R9, RZ, RZ, 0x7f800000 ;  /* 0x7f800000ff097424 */ /* 0x000fc600078e00ff */
[----:B--2---:R-:W-:-:S04]  /*0d10*/  IADD3 R7, P0, PT, R2, R12, RZ ;  /* 0x0000000c02077210 */ /* 0x004fc80007f1e0ff */
[----:B------:R-:W-:Y:S02]  /*0d20*/  LEA.HI.X.SX32 R2, R2, R5, 0x1, P0 ;  /* 0x0000000502027211 */ /* 0x000fe400000f0eff */
[----:B---3--:R-:W-:-:S04]  /*0d30*/  LEA R6, P0, R7, UR4, 0x2 ;  /* 0x0000000407067c11 */ /* 0x008fc8000f8010ff */
[----:B------:R-:W-:-:S05]  /*0d40*/  LEA.HI.X R7, R7, UR5, R2, 0x2, P0 ;  /* 0x0000000507077c11 */ /* 0x000fca00080f1402 */
[----:B------:R3:W-:Y:S04]  /*0d50*/  STG.E desc[UR20][R6.64], R9 ;  /* 0x0000000906007986 */ /* 0x0007e8000c101914 */
.L_x_889:
[----:B------:R-:W-:Y:S05]  /*0d60*/  BSYNC.RECONVERGENT B0 ;  /* 0x0000000000007941 */ /* 0x000fea0003800200 */
.L_x_888:
[----:B------:R-:W-:Y:S05]  /*0d70*/  @P5 EXIT ;  /* 0x000000000000594d */ /* 0x000fea0003800000 */
[----:B------:R-:W4:Y:S01]  /*0d80*/  LDCU.64 UR4, c[0x0][0x420] ;  /* 0x00008400ff0477ac */ /* 0x000f220008000a00 */
[----:B------:R-:W-:-:S05]  /*0d90*/  IMAD R0, R3, R0, RZ ;  /* 0x0000000003007224 */ /* 0x000fca00078e02ff */
[----:B------:R-:W-:-:S04]  /*0da0*/  IADD3 R12, P0, PT, R0, R12, RZ ;  /* 0x0000000c000c7210 */ /* 0x000fc80007f1e0ff */
[----:B------:R-:W-:Y:S02]  /*0db0*/  LEA.HI.X.SX32 R5, R0, R5, 0x1, P0 ;  /* 0x0000000500057211 */ /* 0x000fe400000f0eff */
[----:B----4-:R-:W-:-:S04]  /*0dc0*/  LEA R2, P0, R12, UR4, 0x2 ;  /* 0x000000040c027c11 */ /* 0x010fc8000f8010ff */
[----:B------:R-:W-:Y:S01]  /*0dd0*/  LEA.HI.X R3, R12, UR5, R5, 0x2, P0 ;  /* 0x000000050c037c11 */ /* 0x000fe200080f1405 */
[----:B------:R-:W-:-:S05]  /*0de0*/  IMAD.MOV.U32 R5, RZ, RZ, 0x7f800000 ;  /* 0x7f800000ff057424 */ /* 0x000fca00078e00ff */
[----:B------:R-:W-:Y:S01]  /*0df0*/  STG.E desc[UR20][R2.64], R5 ;  /* 0x0000000502007986 */ /* 0x000fe2000c101914 */
[----:B------:R-:W-:Y:S05]  /*0e00*/  EXIT ;  /* 0x000000000000794d */ /* 0x000fea0003800000 */
.L_x_882:
        /* <DEDUP_REMOVED lines=12> */
[----:B------:R-:W2:Y:S04]  /*0ed0*/  LDCU.64 UR4, c[0x0][0x3a0] ;  /* 0x00007400ff0477ac */ /* 0x000ea80008000a00 */
[----:B-1----:R-:W-:Y:S02]  /*0ee0*/  IMAD R8, R8, UR10, RZ ;  /* 0x0000000a08087c24 */ /* 0x002fe4000f8e02ff */
[----:B------:R-:W-:-:S04]  /*0ef0*/  IMAD.WIDE.U32 R10, R5, UR10, RZ ;  /* 0x0000000a050a7c25 */ /* 0x000fc8000f8e00ff */
[----:B------:R-:W-:-:S05]  /*0f00*/  IMAD R8, R5, UR11, R8 ;  /* 0x0000000b05087c24 */ /* 0x000fca000f8e0208 */
[----:B------:R-:W-:-:S03]  /*0f10*/  IADD3 R11, PT, PT, R11, R8, RZ ;  /* 0x000000080b0b7210 */ /* 0x000fc60007ffe0ff */
[----:B--2---:R-:W-:-:S04]  /*0f20*/  IMAD.WIDE.U32 R16, R126, UR4, R10 ;  /* 0x000000047e107c25 */ /* 0x004fc8000f8e000a */
[----:B------:R-:W-:Y:S01]  /*0f30*/  IMAD R8, R126, UR5, R17 ;  /* 0x000000057e087c24 */ /* 0x000fe2000f8e0211 */
[----:B------:R-:W-:Y:S06]  /*0f40*/  BRA `(.L_x_891) ;  /* 0x0000000000147947 */ /* 0x000fec0003800000 */
.L_x_890:
[----:B------:R-:W1:Y:S01]  /*0f50*/  LDCU.64 UR10, c[0x0][0x3b8] ;  /* 0x00007700ff0a77ac */ /* 0x000e620008000a00 */
[----:B------:R-:W-:-:S05]  /*0f60*/  IADD3 R16, PT, PT, R5, R6, RZ ;  /* 0x0000000605107210 */ /* 0x000fca0007ffe0ff */
[C---:B-1----:R-:W-:Y:S02]  /*0f70*/  IMAD R8, R16.reuse, UR11, RZ ;  /* 0x0000000b10087c24 */ /* 0x042fe4000f8e02ff */
[----:B------:R-:W-:-:S05]  /*0f80*/  IMAD.WIDE.U32 R16, R16, UR10, RZ ;  /* 0x0000000a10107c25 */ /* 0x000fca000f8e00ff */
[----:B------:R-:W-:-:S07]  /*0f90*/  IADD3 R8, PT, PT, R17, R8, RZ ;  /* 0x0000000811087210 */ /* 0x000fce0007ffe0ff */
.L_x_891:
        /* <DEDUP_REMOVED lines=36> */
.L_x_892:
[----:B------:R-:W1:Y:S01]  /*11e0*/  LDCU.64 UR8, c[0x0][0x3c0] ;  /* 0x00007800ff0877ac */ /* 0x000e620008000a00 */
[----:B------:R-:W-:-:S05]  /*11f0*/  IADD3 R6, PT, PT, R5, R6, RZ ;  /* 0x0000000605067210 */ /* 0x000fca0007ffe0ff */
[C---:B-1----:R-:W-:Y:S02]  /*1200*/  IMAD R5, R6.reuse, UR9, RZ ;  /* 0x0000000906057c24 */ /* 0x042fe4000f8e02ff */
[----:B------:R-:W-:-:S05]  /*1210*/  IMAD.WIDE.U32 R22, R6, UR8, RZ ;  /* 0x0000000806167c25 */ /* 0x000fca000f8e00ff */
[----:B------:R-:W-:-:S07]  /*1220*/  IADD3 R5, PT, PT, R23, R5, RZ ;  /* 0x0000000517057210 */ /* 0x000fce0007ffe0ff */
.L_x_893:
[C---:B------:R-:W-:Y:S01]  /*1230*/  IMAD.SHL.U32 R127, R4.reuse, 0x8, RZ ;  /* 0x00000008047f7824 */ /* 0x040fe200078e00ff */
[----:B------:R-:W1:Y:S01]  /*1240*/  LDCU.128 UR4, c[0x0][0x3d0] ;  /* 0x00007a00ff0477ac */ /* 0x000e620008000c00 */
[----:B------:R-:W2:Y:S01]  /*1250*/  S2UR UR23, SR_CgaCtaId ;  /* 0x00000000001779c3 */ /* 0x000ea20000008800 */
[----:B------:R-:W-:Y:S01]  /*1260*/  SHF.R.U32.HI R20, RZ, 0x2, R4 ;  /* 0x00000002ff147819 */ /* 0x000fe20000011604 */
[C---:B------:R-:W-:Y:S01]  /*1270*/  IMAD.SHL.U32 R9, R4.reuse, 0x4, RZ ;  /* 0x0000000404097824 */ /* 0x040fe200078e00ff */
[----:B------:R-:W-:Y:S01]  /*1280*/  LOP3.LUT R119, R127, 0x18, RZ, 0xc0, !PT ;  /* 0x000000187f777812 */ /* 0x000fe200078ec0ff */
[----:B------:R-:W3:Y:S01]  /*1290*/  LDCU.64 UR16, c[0x0][0x388] ;  /* 0x00007100ff1077ac */ /* 0x000ee20008000a00 */
[----:B------:R-:W-:Y:S01]  /*12a0*/  SHF.L.U32 R10, R4, 0x5, RZ ;  /* 0x00000005040a7819 */ /* 0x000fe200000006ff */
[----:B------:R-:W-:Y:S01]  /*12b0*/  IMAD.U32 R19, RZ, RZ, UR18 ;  /* 0x00000012ff137e24 */ /* 0x000fe2000f8e00ff */
[C---:B------:R-:W-:Y:S01]  /*12c0*/  IADD3 R22, P0, PT, R119.reuse, R22, RZ ;  /* 0x0000001677167210 */ /* 0x040fe20007f1e0ff */
[----:B------:R-:W4:Y:S01]  /*12d0*/  LDCU.64 UR14, c[0x0][0x390] ;  /* 0x00007200ff0e77ac */ /* 0x000f220008000a00 */
[C---:B------:R-:W-:Y:S01]  /*12e0*/  IADD3 R16, P1, PT, R119.reuse, R16, RZ ;  /* 0x0000001077107210 */ /* 0x040fe20007f3e0ff */
[----:B------:R-:W-:Y:S01]  /*12f0*/  BSSY.RECONVERGENT B0, `(.L_x_894) ;  /* 0x0000049000007945 */ /* 0x000fe20003800200 */
[----:B------:R-:W-:Y:S01]  /*1300*/  LOP3.LUT R6, R10, 0xc0, RZ, 0xc0, !PT ;  /* 0x000000c00a067812 */ /* 0x000fe200078ec0ff */
[----:B------:R-:W-:Y:S01]  /*1310*/  IMAD.X R23, RZ, RZ, R5, P0 ;  /* 0x000000ffff177224 */ /* 0x000fe200000e0605 */
[----:B------:R-:W-:Y:S01]  /*1320*/  SHF.R.S32.HI R5, RZ, 0x1f, R14 ;  /* 0x0000001fff057819 */ /* 0x000fe2000001140e */
[----:B------:R-:W-:Y:S01]  /*1330*/  IMAD.X R17, RZ, RZ, R8, P1 ;  /* 0x000000ffff117224 */ /* 0x000fe200008e0608 */
[----:B------:R-:W5:Y:S01]  /*1340*/  LDCU.64 UR12, c[0x0][0x3c8] ;  /* 0x00007900ff0c77ac */ /* 0x000f620008000a00 */
[----:B------:R-:W-:Y:S01]  /*1350*/  IMAD.WIDE.U32 R22, R20, UR8, R22 ;  /* 0x0000000814167c25 */ /* 0x000fe2000f8e0016 */
[----:B------:R-:W-:-:S02]  /*1360*/  IADD3 R12, P0, PT, R119, R12, RZ ;  /* 0x0000000c770c7210 */ /* 0x000fc40007f1e0ff */
[----:B------:R-:W-:Y:S01]  /*1370*/  LOP3.LUT R9, R6, 0x18, R9, 0xf8, !PT ;  /* 0x0000001806097812 */ /* 0x000fe200078ef809 */
[----:B-1----:R-:W-:Y:S01]  /*1380*/  IMAD R11, R5, UR4, RZ ;  /* 0x00000004050b7c24 */ /* 0x002fe2000f8e02ff */
[----:B------:R-:W-:Y:S01]  /*1390*/  IADD3.X R13, PT, PT, RZ, R0, RZ, P0, !PT ;  /* 0x00000000ff0d7210 */ /* 0x000fe200007fe4ff */
[----:B------:R-:W-:Y:S01]  /*13a0*/  IMAD.WIDE.U32 R16, R20, UR10, R16 ;  /* 0x0000000a14107c25 */ /* 0x000fe2000f8e0010 */
[----:B------:R-:W-:Y:S02]  /*13b0*/  MOV R21, RZ ;  /* 0x000000ff00157202 */ /* 0x000fe40000000f00 */
[----:B------:R-:W-:Y:S01]  /*13c0*/  LOP3.LUT R118, R119, 0x20, RZ, 0xfc, !PT ;  /* 0x0000002077767812 */ /* 0x000fe200078efcff */
[----:B------:R-:W-:Y:S01]  /*13d0*/  IMAD R122, R14, UR5, R11 ;  /* 0x000000050e7a7c24 */ /* 0x000fe2000f8e020b */
[----:B------:R-:W-:Y:S01]  /*13e0*/  UIADD3 UR5, UPT, UPT, -UR19, UR22, URZ ;  /* 0x0000001613057290 */ /* 0x000fe2000fffe1ff */
[C---:B------:R-:W-:Y:S01]  /*13f0*/  IMAD R17, R20.reuse, UR11, R17 ;  /* 0x0000000b14117c24 */ /* 0x040fe2000f8e0211 */
[----:B------:R-:W-:Y:S01]  /*1400*/  LOP3.LUT R11, R127, 0xd8, RZ, 0xc0, !PT ;  /* 0x000000d87f0b7812 */ /* 0x000fe200078ec0ff */
[----:B------:R-:W-:Y:S01]  /*1410*/  IMAD R5, R5, UR6, RZ ;  /* 0x0000000605057c24 */ /* 0x000fe2000f8e02ff */
[----:B------:R-:W-:Y:S01]  /*1420*/  LOP3.LUT R117, R119, 0x40, RZ, 0xfc, !PT ;  /* 0x0000004077757812 */ /* 0x000fe200078efcff */
[C---:B------:R-:W-:Y:S01]  /*1430*/  IMAD R23, R20.reuse, UR9, R23 ;  /* 0x0000000914177c24 */ /* 0x040fe2000f8e0217 */
[----:B------:R-:W-:Y:S01]  /*1440*/  ISETP.GE.AND P0, PT, R20, UR5, PT ;  /* 0x0000000514007c0c */ /* 0x000fe2000bf06270 */
[C---:B------:R-:W-:Y:S01]  /*1450*/  IMAD R5, R14.reuse, UR7, R5 ;  /* 0x000000070e057c24 */ /* 0x040fe2000f8e0205 */
[----:B------:R-:W-:Y:S01]  /*1460*/  LOP3.LUT R6, R11, 0x18, R4, 0x78, !PT ;  /* 0x000000180b067812 */ /* 0x000fe200078e7804 */
[----:B------:R-:W-:Y:S01]  /*1470*/  IMAD.WIDE.U32 R16, R14, UR4, R16 ;  /* 0x000000040e107c25 */ /* 0x000fe2000f8e0010 */
[----:B------:R-:W-:-:S02]  /*1480*/  UMOV UR4, 0x400 ;  /* 0x0000040000047882 */ /* 0x000fc40000000000 */
[----:B--2---:R-:W-:Y:S01]  /*1490*/  ULEA UR4, UR23, UR4, 0x18 ;  /* 0x0000000417047291 */ /* 0x004fe2000f8ec0ff */
[----:B------:R-:W-:Y:S01]  /*14a0*/  IMAD.WIDE.U32 R14, R14, UR6, R22 ;  /* 0x000000060e0e7c25 */ /* 0x000fe2000f8e0016 */
[----:B---3--:R-:W-:Y:S02]  /*14b0*/  LEA R123, P2, R16, UR16, 0x1 ;  /* 0x00000010107b7c11 */ /* 0x008fe4000f8408ff */
[----:B------:R-:W-:Y:S01]  /*14c0*/  LOP3.LUT R127, R6, 0x1f20, R127, 0xf8, !PT ;  /* 0x00001f20067f7812 */ /* 0x000fe200078ef87f */
[----:B------:R-:W-:Y:S01]  /*14d0*/  IMAD.IADD R122, R17, 0x1, R122 ;  /* 0x00000001117a7824 */ /* 0x000fe200078e027a */
[----:B----4-:R-:W-:Y:S01]  /*14e0*/  LEA R121, P1, R14, UR14, 0x1 ;  /* 0x0000000e0e797c11 */ /* 0x010fe2000f8208ff */
[----:B------:R-:W-:Y:S01]  /*14f0*/  IMAD.IADD R120, R15, 0x1, R5 ;  /* 0x000000010f787824 */ /* 0x000fe200078e0205 */
[----:B------:R-:W-:Y:S01]  /*1500*/  LEA R127, R127, UR4, 0x1 ;  /* 0x000000047f7f7c11 */ /* 0x000fe2000f8e08ff */
[----:B-----5:R-:W-:Y:S01]  /*1510*/  IMAD.WIDE.U32 R12, R125, UR12, R12 ;  /* 0x0000000c7d0c7c25 */ /* 0x020fe2000f8e000c */
[----:B------:R-:W-:-:S02]  /*1520*/  LEA.HI.X R122, R16, UR17, R122, 0x1, P2 ;  /* 0x00000011107a7c11 */ /* 0x000fc400090f0c7a */
[----:B------:R-:W-:Y:S01]  /*1530*/  LEA.HI.X R120, R14, UR15, R120, 0x1, P1 ;  /* 0x0000000f0e787c11 */ /* 0x000fe200088f0c78 */
[----:B------:R-:W-:Y:S01]  /*1540*/  IMAD.SHL.U32 R8, R4, 0x10, RZ ;  /* 0x0000001004087824 */ /* 0x000fe200078e00ff */
[----:B------:R-:W-:Y:S01]  /*1550*/  SHF.R.U32.HI R16, RZ, 0x1, R4 ;  /* 0x00000001ff107819 */ /* 0x000fe20000011604 */
[----:B------:R-:W-:Y:S02]  /*1560*/  IMAD R15, R125, UR13, R13 ;  /* 0x0000000d7d0f7c24 */ /* 0x000fe4000f8e020d */
[----:B------:R-:W-:Y:S01]  /*1570*/  IMAD.WIDE.U32 R18, R19, 0x40, R20 ;  /* 0x0000004013127825 */ /* 0x000fe200078e0014 */
[----:B------:R-:W-:Y:S01]  /*1580*/  LOP3.LUT R116, R8, 0x3e00, RZ, 0xc0, !PT ;  /* 0x00003e0008747812 */ /* 0x000fe200078ec0ff */
        /* <DEDUP_REMOVED lines=30> */
.L_x_896:
[----:B------:R2:W-:Y:S02]  /*1770*/  STS.128 [R127+0x2000], RZ ;  /* 0x002000ff7f007388 */ /* 0x0005e40000000c00 */
.L_x_895:
[----:B------:R-:W-:Y:S05]  /*1780*/  BSYNC.RECONVERGENT B0 ;  /* 0x0000000000007941 */ /* 0x000fea0003800200 */
.L_x_894:
[----:B------:R-:W-:Y:S01]  /*1790*/  IADD3 R11, PT, PT, R20, 0x20, RZ ;  /* 0x00000020140b7810 */ /* 0x000fe20007ffe0ff */
[----:B------:R-:W-:Y:S01]  /*17a0*/  USHF.L.U64.HI UR14, UR10, 0x6, UR11 ;  /* 0x000000060a0e7899 */ /* 0x000fe2000801020b */
[----:B------:R-:W-:Y:S01]  /*17b0*/  BSSY.RECONVERGENT B0, `(.L_x_897) ;  /* 0x0000024000007945 */ /* 0x000fe20003800200 */
[----:B------:R-:W-:Y:S01]  /*17c0*/  USHF.L.U32 UR15, UR10, 0x6, URZ ;  /* 0x000000060a0f7899 */ /* 0x000fe200080006ff */
[----:B------:R-:W-:-:S13]  /*17d0*/  ISETP.GE.AND P0, PT, R11, UR5, PT ;  /* 0x000000050b007c0c */ /* 0x000fda000bf06270 */
[----:B------:R-:W-:Y:S05]  /*17e0*/  @P0 BRA `(.L_x_898) ;  /* 0x0000000000800947 */ /* 0x000fea0003800000 */
[----:B------:R-:W4:Y:S01]  /*17f0*/  LDCU.64 UR12, c[0x0][0x3b0] ;  /* 0x00007600ff0c77ac */ /* 0x000f220008000a00 */
[----:B------:R-:W-:Y:S01]  /*1800*/  IADD3 R5, P0, PT, R18, 0x20, RZ ;  /* 0x0000002012057810 */ /* 0x000fe20007f1e0ff */
[----:B------:R-:W-:Y:S01]  /*1810*/  IMAD.MOV.U32 R13, RZ, RZ, R15 ;  /* 0x000000ffff0d7224 */ /* 0x000fe200078e000f */
[----:B------:R-:W5:Y:S03]  /*1820*/  LDCU UR16, c[0x0][0x440] ;  /* 0x00008800ff1077ac */ /* 0x000f660008000800 */
[----:B------:R-:W-:Y:S01]  /*1830*/  IMAD.X R0, RZ, RZ, R19, P0 ;  /* 0x000000ffff007224 */ /* 0x000fe200000e0613 */
[----:B------:R-:W1:Y:S03]  /*1840*/  LDCU.64 UR6, c[0x0][0x380] ;  /* 0x00007000ff0677ac */ /* 0x000e660008000a00 */
[----:B----4-:R-:W-:-:S02]  /*1850*/  IMAD R0, R0, UR12, RZ ;  /* 0x0000000c00007c24 */ /* 0x010fc4000f8e02ff */
[----:B------:R-:W-:Y:S01]  /*1860*/  IMAD.WIDE.U32 R12, R5, UR12, R12 ;  /* 0x0000000c050c7c25 */ /* 0x000fe2000f8e000c */
[----:B-----5:R-:W-:-:S03]  /*1870*/  ISETP.GE.AND P1, PT, R119, UR16, PT ;  /* 0x0000001077007c0c */ /* 0x020fc6000bf26270 */
        /* <DEDUP_REMOVED lines=22> */
.L_x_899:
[----:B------:R4:W-:Y:S02]  /*19e0*/  STS.128 [R127+0x2800], RZ ;  /* 0x002800ff7f007388 */ /* 0x0009e40000000c00 */
.L_x_898:
[----:B------:R-:W-:Y:S05]  /*19f0*/  BSYNC.RECONVERGENT B0 ;  /* 0x0000000000007941 */ /* 0x000fea0003800200 */
.L_x_897:
[----:B------:R-:W-:Y:S01]  /*1a00*/  IADD3 R6, PT, PT, R3, -0x1, RZ ;  /* 0xffffffff03067810 */ /* 0x000fe20007ffe0ff */
[----:B------:R-:W-:Y:S04]  /*1a10*/  BSSY.RECONVERGENT B0, `(.L_x_900) ;  /* 0x000001e000007945 */ /* 0x000fe80003800200 */
[C---:B-1--4-:R-:W-:Y:S02]  /*1a20*/  IMAD R14, R6.reuse, -0x40, R92 ;  /* 0xffffffc0060e7824 */ /* 0x052fe400078e025c */
[C---:B------:R-:W-:Y:S02]  /*1a30*/  IMAD R13, R6.reuse, UR14, RZ ;  /* 0x0000000e060d7c24 */ /* 0x040fe4000f8e02ff */
[----:B------:R-:W-:Y:S01]  /*1a40*/  IMAD.WIDE.U32 R22, R6, UR15, RZ ;  /* 0x0000000f06167c25 */ /* 0x000fe2000f8e00ff */
        /* <DEDUP_REMOVED lines=25> */
.L_x_902:
[----:B------:R4:W-:Y:S02]  /*1be0*/  STS.128 [R127+0x5000], RZ ;  /* 0x005000ff7f007388 */ /* 0x0009e40000000c00 */
.L_x_901:
[----:B------:R-:W-:Y:S05]  /*1bf0*/  BSYNC.RECONVERGENT B0 ;  /* 0x0000000000007941 */ /* 0x000fea0003800200 */
.L_x_900:
[----:B------:R-:W2:Y:S01]  /*1c00*/  LDC.U8 R90, c[0x0][0x4f8] ;  /* 0x00013e00ff5a7b82 */ /* 0x000ea20000000000 */
[----:B------:R-:W-:Y:S01]  /*1c10*/  ISETP.GE.AND P0, PT, R11, R14, PT ;  /* 0x0000000e0b00720c */ /* 0x000fe20003f06270 */
[----:B------:R-:W-:Y:S01]  /*1c20*/  USHF.L.U64.HI UR11, UR10, 0x5, UR11 ;  /* 0x000000050a0b7899 */ /* 0x000fe2000801020b */
[----:B------:R-:W-:Y:S01]  /*1c30*/  BSSY.RECONVERGENT B0, `(.L_x_903) ;  /* 0x0000021000007945 */ /* 0x000fe20003800200 */
[----:B------:R-:W-:Y:S01]  /*1c40*/  USHF.L.U32 UR10, UR10, 0x5, URZ ;  /* 0x000000050a0a7899 */ /* 0x000fe200080006ff */
[----:B-1--4-:R-:W-:Y:S01]  /*1c50*/  SHF.R.U32.HI R19, RZ, 0x5, R4 ;  /* 0x00000005ff137819 */ /* 0x012fe20000011604 */
[----:B------:R-:W-:Y:S01]  /*1c60*/  USHF.L.U64.HI UR6, UR8, 0x6, UR9 ;  /* 0x0000000608067899 */ /* 0x000fe20008010209 */
[----:B------:R-:W-:Y:S01]  /*1c70*/  LOP3.LUT R5, R10, 0x120, RZ, 0xc0, !PT ;  /* 0x000001200a057812 */ /* 0x000fe200078ec0ff */
[----:B------:R-:W-:Y:S01]  /*1c80*/  USHF.L.U32 UR7, UR8, 0x6, URZ ;  /* 0x0000000608077899 */ /* 0x000fe200080006ff */
[----:B------:R-:W-:-:S05]  /*1c90*/  LOP3.LUT R0, R9, 0x8, R16, 0x78, !PT ;  /* 0x0000000809007812 */ /* 0x000fca00078e7810 */
[----:B------:R-:W-:Y:S06]  /*1ca0*/  @P0 BRA `(.L_x_904) ;  /* 0x0000000000640947 */ /* 0x000fec0003800000 */
[----:B------:R-:W1:Y:S01]  /*1cb0*/  LDCU UR12, c[0x0][0x440] ;  /* 0x00008800ff0c77ac */ /* 0x000e620008000800 */
[----:B------:R-:W-:-:S04]  /*1cc0*/  IADD3 R12, P0, PT, R22, UR10, RZ ;  /* 0x0000000a160c7c10 */ /* 0x000fc8000ff1e0ff */
[----:B------:R-:W-:Y:S02]  /*1cd0*/  IADD3.X R13, PT, PT, R13, UR11, RZ, P0, !PT ;  /* 0x0000000b0d0d7c10 */ /* 0x000fe400087fe4ff */
        /* <DEDUP_REMOVED lines=21> */
.L_x_905:
[----:B------:R4:W-:Y:S02]  /*1e30*/  STS.128 [R127+0x5800], RZ ;  /* 0x005800ff7f007388 */ /* 0x0009e40000000c00 */
.L_x_904:
[----:B------:R-:W-:Y:S05]  /*1e40*/  BSYNC.RECONVERGENT B0 ;  /* 0x0000000000007941 */ /* 0x000fea0003800200 */
.L_x_903:
[----:B------:R-:W5:Y:S01]  /*1e50*/  LDC R12, c[0x0][0x3e0] ;  /* 0x0000f800ff0c7b82 */ /* 0x000f620000000800 */
[----:B------:R-:W0:Y:S01]  /*1e60*/  LDGDEPBAR ;  /* 0x00000000000079af */ /* 0x000e220000000000 */
[----:B------:R-:W-:Y:S01]  /*1e70*/  IMAD.U32 R13, RZ, RZ, UR19 ;  /* 0x00000013ff0d7e24 */ /* 0x000fe2000f8e00ff */
[----:B------:R-:W-:Y:S01]  /*1e80*/  LOP3.LUT R16, R16, 0x1f0, RZ, 0xc0, !PT ;  /* 0x000001f010107812 */ /* 0x000fe200078ec0ff */
[----:B------:R-:W-:Y:S01]  /*1e90*/  IMAD.U32 R88, RZ, RZ, UR18 ;  /* 0x00000012ff587e24 */ /* 0x000fe2000f8e00ff */
[----:B------:R-:W-:Y:S01]  /*1ea0*/  LOP3.LUT R20, R20, 0x7, RZ, 0xc0, !PT ;  /* 0x0000000714147812 */ /* 0x000fe200078ec0ff */
[----:B------:R-:W-:Y:S01]  /*1eb0*/  BSSY.RECONVERGENT B0, `(.L_x_906) ;  /* 0x000002c000007945 */ /* 0x000fe20003800200 */
[----:B------:R-:W-:Y:S01]  /*1ec0*/  IADD3 R13, PT, PT, R16, 0x1, R13 ;  /* 0x00000001100d7810 */ /* 0x000fe20007ffe00d */
[----:B------:R-:W-:Y:S01]  /*1ed0*/  IMAD R88, R88, 0x4, R19 ;  /* 0x0000000458587824 */ /* 0x000fe200078e0213 */
[----:B------:R-:W-:Y:S02]  /*1ee0*/  LOP3.LUT R15, R4, 0x1f, RZ, 0xc0, !PT ;  /* 0x0000001f040f7812 */ /* 0x000fe400078ec0ff */
[----:B------:R-:W-:-:S04]  /*1ef0*/  IADD3 R17, PT, PT, R13, -UR22, R20 ;  /* 0x800000160d117c10 */ /* 0x000fc8000fffe014 */
[----:B------:R-:W-:Y:S01]  /*1f00*/  IADD3 R91, PT, PT, R17, R91, R92 ;  /* 0x0000005b115b7210 */ /* 0x000fe20007ffe05c */
[----:B-----5:R-:W-:Y:S01]  /*1f10*/  IMAD R12, R126, R12, R125 ;  /* 0x0000000c7e0c7224 */ /* 0x020fe200078e027d */
[----:B------:R-:W-:-:S04]  /*1f20*/  DEPBAR.LE SB0, 0x0 ;  /* 0x000080000000791a */ /* 0x000fc80000000000 */
[----:B------:R-:W-:Y:S02]  /*1f30*/  IMAD.SHL.U32 R16, R12, 0x20, RZ ;  /* 0x000000200c107824 */ /* 0x000fe400078e00ff */
[----:B------:R-:W-:Y:S01]  /*1f40*/  IMAD.WIDE.U32 R12, R6, UR7, RZ ;  /* 0x00000007060c7c25 */ /* 0x000fe2000f8e00ff */
[----:B------:R-:W-:Y:S02]  /*1f50*/  BAR.SYNC.DEFER_BLOCKING 0x0 ;  /* 0x0000000000007b1d */ /* 0x000fe40000010000 */
[----:B------:R-:W-:Y:S01]  /*1f60*/  IADD3 R2, P1, P0, R16, R2, R15 ;  /* 0x0000000210027210 */ /* 0x000fe2000783e00f */
[----:B------:R-:W-:Y:S01]  /*1f70*/  IMAD R15, R6, UR6, RZ ;  /* 0x00000006060f7c24 */ /* 0x000fe2000f8e02ff */
[----:B------:R-:W-:-:S03]  /*1f80*/  SHF.R.S32.HI R16, RZ, 0x1f, R16 ;  /* 0x0000001fff107819 */ /* 0x000fc60000011410 */
[----:B------:R-:W-:Y:S01]  /*1f90*/  IMAD.IADD R15, R13, 0x1, R15 ;  /* 0x000000010d0f7824 */ /* 0x000fe200078e020f */
[----:B------:R-:W-:Y:S01]  /*1fa0*/  IADD3.X R7, PT, PT, R16, R7, RZ, P1, P0 ;  /* 0x0000000710077210 */ /* 0x000fe20000fe04ff */
[----:B------:R-:W-:Y:S06]  /*1fb0*/  @P3 BRA `(.L_x_907) ;  /* 0x0000000000603947 */ /* 0x000fec0003800000 */
        /* <DEDUP_REMOVED lines=22> */
.L_x_908:
[----:B------:R1:W-:Y:S01]  /*2120*/  STS.128 [R127+0x8000], RZ ;  /* 0x008000ff7f007388 */ /* 0x0003e20000000c00 */
[----:B------:R-:W-:Y:S05]  /*2130*/  BRA `(.L_x_909) ;  /* 0x00000000000c7947 */ /* 0x000fea0003800000 */
.L_x_907:
[----:B------:R1:W-:Y:S04]  /*2140*/  STS.128 [R127+0x6000], RZ ;  /* 0x006000ff7f007388 */ /* 0x0003e80000000c00 */
[----:B------:R1:W-:Y:S04]  /*2150*/  STS.128 [R127+0x7000], RZ ;  /* 0x007000ff7f007388 */ /* 0x0003e80000000c00 */
[----:B------:R1:W-:Y:S02]  /*2160*/  STS.128 [R127+0x8000], RZ ;  /* 0x008000ff7f007388 */ /* 0x0003e40000000c00 */
.L_x_909:
[----:B------:R-:W-:Y:S05]  /*2170*/  BSYNC.RECONVERGENT B0 ;  /* 0x0000000000007941 */ /* 0x000fea0003800200 */
.L_x_906:
[----:B------:R-:W-:Y:S01]  /*2180*/  ISETP.GE.AND P0, PT, R11, R14, PT ;  /* 0x0000000e0b00720c */ /* 0x000fe20003f06270 */
[----:B------:R-:W-:Y:S01]  /*2190*/  IMAD.SHL.U32 R89, R4, 0x2, RZ ;  /* 0x0000000204597824 */ /* 0x000fe200078e00ff */
[----:B------:R-:W-:Y:S01]  /*21a0*/  USHF.L.U64.HI UR9, UR8, 0x5, UR9 ;  /* 0x0000000508097899 */ /* 0x000fe20008010209 */
[----:B------:R-:W-:Y:S01]  /*21b0*/  BSSY.RECONVERGENT B0, `(.L_x_910) ;  /* 0x0000021000007945 */ /* 0x000fe20003800200 */
[----:B------:R-:W-:Y:S01]  /*21c0*/  USHF.L.U32 UR26, UR8, 0x5, URZ ;  /* 0x00000005081a7899 */ /* 0x000fe200080006ff */
[----:B------:R-:W-:Y:S02]  /*21d0*/  IADD3 R116, PT, PT, R0, R5, R116 ;  /* 0x0000000500747210 */ /* 0x000fe40007ffe074 */
[----:B------:R-:W-:-:S06]  /*21e0*/  LOP3.LUT R89, R89, 0x6, RZ, 0xc0, !PT ;  /* 0x0000000659597812 */ /* 0x000fcc00078ec0ff */
[----:B------:R1:W-:Y:S04]  /*21f0*/  @P0 STS.128 [R127+0x6800], RZ ;  /* 0x006800ff7f000388 */ /* 0x0003e80000000c00 */
[----:B------:R1:W-:Y:S04]  /*2200*/  @P0 STS.128 [R127+0x7800], RZ ;  /* 0x007800ff7f000388 */ /* 0x0003e80000000c00 */
[----:B------:R1:W-:Y:S01]  /*2210*/  @P0 STS.128 [R127+0x8800], RZ ;  /* 0x008800ff7f000388 */ /* 0x0003e20000000c00 */
[----:B------:R-:W-:Y:S05]  /*2220*/  @P0 BRA `(.L_x_911) ;  /* 0x0000000000640947 */ /* 0x000fea0003800000 */
[----:B------:R-:W5:Y:S01]  /*2230*/  LDCU UR8, c[0x0][0x440] ;  /* 0x00008800ff0877ac */ /* 0x000f620008000800 */
[----:B------:R-:W-:-:S04]  /*2240*/  IADD3 R12, P0, PT, R12, UR26, RZ ;  /* 0x0000001a0c0c7c10 */ /* 0x000fc8000ff1e0ff */
[----:B------:R-:W-:Y:S02]  /*2250*/  IADD3.X R15, PT, PT, R15, UR9, RZ, P0, !PT ;  /* 0x000000090f0f7c10 */ /* 0x000fe400087fe4ff */
        /* <DEDUP_REMOVED lines=21> */
.L_x_912:
[----:B------:R1:W-:Y:S02]  /*23b0*/  STS.128 [R127+0x8800], RZ ;  /* 0x008800ff7f007388 */ /* 0x0003e40000000c00 */
.L_x_911:
[----:B------:R-:W-:Y:S05]  /*23c0*/  BSYNC.RECONVERGENT B0 ;  /* 0x0000000000007941 */ /* 0x000fea0003800200 */
.L_x_910:
[----:B------:R-:W-:Y:S01]  /*23d0*/  LOP3.LUT R11, R8, 0x100, RZ, 0xc0, !PT ;  /* 0x00000100080b7812 */ /* 0x000fe200078ec0ff */
[----:B------:R-:W0:Y:S01]  /*23e0*/  LDGDEPBAR ;  /* 0x00000000000079af */ /* 0x000e220000000000 */
[----:B------:R-:W-:Y:S01]  /*23f0*/  LOP3.LUT R115, R9, 0x8, R4, 0x78, !PT ;  /* 0x0000000809737812 */ /* 0x000fe200078e7804 */
[----:B------:R-:W-:Y:S01]  /*2400*/  IMAD R89, R6, 0x40, R89 ;  /* 0x0000004006597824 */ /* 0x000fe200078e0259 */
[----:B------:R-:W-:Y:S02]  /*2410*/  LOP3.LUT R10, R11, 0x20, R10, 0xf8, !PT ;  /* 0x000000200b0a7812 */ /* 0x000fe400078ef80a */
[----:B------:R-:W-:Y:S02]  /*2420*/  LEA R116, R116, UR4, 0x1 ;  /* 0x0000000474747c11 */ /* 0x000fe4000f8e08ff */
[----:B------:R-:W-:Y:S01]  /*2430*/  LOP3.LUT P0, RZ, R4, 0x4, RZ, 0xc0, !PT ;  /* 0x0000000404ff7812 */ /* 0x000fe2000780c0ff */
[----:B------:R-:W-:Y:S01]  /*2440*/  IMAD.IADD R115, R115, 0x1, R10 ;  /* 0x0000000173737824 */ /* 0x000fe200078e020a */
[----:B------:R-:W-:Y:S01]  /*2450*/  VIMNMX R100, PT, PT, R91, R92, PT ;  /* 0x0000005c5b647248 */ /* 0x000fe20003fe0100 */
[----:B------:R-:W-:Y:S01]  /*2460*/  LDSM.16.M88.4 R76, [R116] ;  /* 0x00000000744c783b */ /* 0x000fe20000000200 */
[----:B------:R-:W-:-:S02]  /*2470*/  IMAD.MOV.U32 R4, RZ, RZ, 0x20 ;  /* 0x00000020ff047424 */ /* 0x000fc400078e00ff */
[----:B------:R-:W-:Y:S01]  /*2480*/  LEA R115, R115, UR4, 0x1 ;  /* 0x0000000473737c11 */ /* 0x000fe2000f8e08ff */
[----:B-1--4-:R-:W-:Y:S02]  /*2490*/  LDSM.16.M88.4 R20, [R116+0x1000] ;  /* 0x001000007414783b */ /* 0x012fe40000000200 */
[----:B------:R-:W-:Y:S02]  /*24a0*/  SEL R4, R4, 0xffffffe0, !P0 ;  /* 0xffffffe004047807 */ /* 0x000fe40004000000 */
[----:B------:R-:W1:Y:S01]  /*24b0*/  LDSM.16.M88.4 R48, [R115+0x3000] ;  /* 0x003000007330783b */ /* 0x000e620000000200 */
[----:B------:R-:W-:Y:S02]  /*24c0*/  ISETP.NE.AND P0, PT, R3, 0x1, PT ;  /* 0x000000010300780c */ /* 0x000fe40003f05270 */
[--C-:B------:R-:W-:Y:S01]  /*24d0*/  IMAD.IADD R114, R116, 0x1, R4.reuse ;  /* 0x0000000174727824 */ /* 0x100fe200078e0204 */
[----:B------:R-:W4:Y:S01]  /*24e0*/  LDSM.16.M88.4 R40, [R115+0x3400] ;  /* 0x003400007328783b */ /* 0x000f220000000200 */
[----:B------:R-:W-:-:S03]  /*24f0*/  IMAD.IADD R112, R115, 0x1, R4 ;  /* 0x0000000173707824 */ /* 0x000fc600078e0204 */
[----:B------:R-:W5:Y:S04]  /*2500*/  LDSM.16.M88.4 R32, [R115+0x3800] ;  /* 0x003800007320783b */ /* 0x000f680000000200 */
[----:B---3--:R-:W3:Y:S04]  /*2510*/  LDSM.16.M88.4 R24, [R115+0x3c00] ;  /* 0x003c00007318783b */ /* 0x008ee80000000200 */
[----:B------:R-:W-:Y:S04]  /*2520*/  LDSM.16.M88.4 R8, [R114] ;  /* 0x000000007208783b */ /* 0x000fe80000000200 */
[----:B------:R-:W2:Y:S04]  /*2530*/  LDSM.16.M88.4 R72, [R112+0x3000] ;  /* 0x003000007048783b */ /* 0x000ea80000000200 */
[----:B------:R-:W2:Y:S04]  /*2540*/  LDSM.16.M88.4 R68, [R112+0x3400] ;  /* 0x003400007044783b */ /* 0x000ea80000000200 */
[----:B------:R-:W2:Y:S04]  /*2550*/  LDSM.16.M88.4 R16, [R112+0x3800] ;  /* 0x003800007010783b */ /* 0x000ea80000000200 */
[----:B------:R-:W2:Y:S04]  /*2560*/  LDSM.16.M88.4 R12, [R112+0x3c00] ;  /* 0x003c0000700c783b */ /* 0x000ea80000000200 */
[----:B------:R-:W2:Y:S01]  /*2570*/  LDSM.16.M88.4 R56, [R115+0x4800] ;  /* 0x004800007338783b */ /* 0x000ea20000000200 */
[C---:B-1----:R-:W-:Y:S03]  /*2580*/  HMMA.16816.F32.BF16 R52, R76.reuse, R48, RZ ;  /* 0x000000304c34723c */ /* 0x042fe600000418ff */
[----:B------:R-:W-:Y:S04]  /*2590*/  LDSM.16.M88.4 R64, [R115+0x4000] ;  /* 0x004000007340783b */ /* 0x000fe80000000200 */
[----:B------:R-:W-:Y:S01]  /*25a0*/  LDSM.16.M88.4 R60, [R115+0x4400] ;  /* 0x00440000733c783b */ /* 0x000fe20000000200 */
[C---:B----4-:R-:W-:Y:S03]  /*25b0*/  HMMA.16816.F32.BF16 R44, R76.reuse, R40, RZ ;  /* 0x000000284c2c723c */ /* 0x050fe600000418ff */
[----:B------:R-:W-:Y:S04]  /*25c0*/  LDSM.16.M88.4 R80, [R114+0x1000] ;  /* 0x001000007250783b */ /* 0x000fe80000000200 */
[----:B------:R-:W-:Y:S01]  /*25d0*/  LDSM.16.M88.4 R84, [R112+0x4c00] ;  /* 0x004c00007054783b */ /* 0x000fe20000000200 */
[C---:B-----5:R-:W-:Y:S08]  /*25e0*/  HMMA.16816.F32.BF16 R36, R76.reuse, R32, RZ ;  /* 0x000000204c24723c */ /* 0x060ff000000418ff */
[C---:B------:R-:W-:Y:S08]  /*25f0*/  HMMA.16816.F32.BF16 R48, R76.reuse, R50, RZ ;  /* 0x000000324c30723c */ /* 0x040ff000000418ff */
[C---:B------:R-:W-:Y:S08]  /*2600*/  HMMA.16816.F32.BF16 R40, R76.reuse, R42, RZ ;  /* 0x0000002a4c28723c */ /* 0x040ff000000418ff */
[C---:B------:R-:W-:Y:S08]  /*2610*/  HMMA.16816.F32.BF16 R32, R76.reuse, R34, RZ ;  /* 0x000000224c20723c */ /* 0x040ff000000418ff */
[C---:B---3--:R-:W-:Y:S08]  /*2620*/  HMMA.16816.F32.BF16 R28, R76.reuse, R24, RZ ;  /* 0x000000184c1c723c */ /* 0x048ff000000418ff */
[----:B------:R-:W-:Y:S01]  /*2630*/  HMMA.16816.F32.BF16 R76, R76, R26, RZ ;  /* 0x0000001a4c4c723c */ /* 0x000fe200000418ff */
        /* <DEDUP_REMOVED lines=12> */
[----:B------:R-:W2:Y:S04]  /*2700*/  LDSM.16.M88.4 R8, [R112+0x4800] ;  /* 0x004800007008783b */ /* 0x000ea80000000200 */
[----:B------:R-:W3:Y:S03]  /*2710*/  LDSM.16.M88.4 R12, [R112+0x4400] ;  /* 0x00440000700c783b */ /* 0x000ee60000000200 */
[C---:B------:R-:W-:Y:S08]  /*2720*/  HMMA.16816.F32.BF16 R36, R20.reuse, R56, R36 ;  /* 0x000000381424723c */ /* 0x040ff00000041824 */
[C---:B------:R-:W-:Y:S01]  /*2730*/  HMMA.16816.F32.BF16 R32, R20.reuse, R58, R32 ;  /* 0x0000003a1420723c */ /* 0x040fe20000041820 */
[----:B------:R-:W4:Y:S07]  /*2740*/  LDSM.16.M88.4 R56, [R115+0x5c00] ;  /* 0x005c00007338783b */ /* 0x000f2e0000000200 */
[C---:B-1----:R-:W-:Y:S08]  /*2750*/  HMMA.16816.F32.BF16 R28, R20.reuse, R24, R28 ;  /* 0x00000018141c723c */ /* 0x042ff0000004181c */
[C---:B------:R-:W-:Y:S08]  /*2760*/  HMMA.16816.F32.BF16 R52, R20.reuse, R64, R52 ;  /* 0x000000401434723c */ /* 0x040ff00000041834 */
[C---:B------:R-:W-:Y:S01]  /*2770*/  HMMA.16816.F32.BF16 R48, R20.reuse, R66, R48 ;  /* 0x000000421430723c */ /* 0x040fe20000041830 */
[----:B------:R-:W1:Y:S07]  /*2780*/  LDSM.16.M88.4 R64, [R115+0x5400] ;  /* 0x005400007340783b */ /* 0x000e6e0000000200 */
[C---:B------:R-:W-:Y:S08]  /*2790*/  HMMA.16816.F32.BF16 R44, R20.reuse, R60, R44 ;  /* 0x0000003c142c723c */ /* 0x040ff0000004182c */
[C---:B------:R-:W-:Y:S01]  /*27a0*/  HMMA.16816.F32.BF16 R40, R20.reuse, R62, R40 ;  /* 0x0000003e1428723c */ /* 0x040fe20000041828 */
[----:B------:R-:W5:Y:S07]  /*27b0*/  LDSM.16.M88.4 R60, [R115+0x5800] ;  /* 0x00580000733c783b */ /* 0x000f6e0000000200 */
[----:B------:R-:W-:Y:S01]  /*27c0*/  HMMA.16816.F32.BF16 R76, R20, R26, R76 ;  /* 0x0000001a144c723c */ /* 0x000fe2000004184c */
[----:B------:R-:W-:Y:S04]  /*27d0*/  LDSM.16.M88.4 R24, [R114+0x2000] ;  /* 0x002000007218783b */ /* 0x000fe80000000200 */
[----:B------:R-:W-:Y:S03]  /*27e0*/  LDSM.16.M88.4 R20, [R112+0x5000] ;  /* 0x005000007014783b */ /* 0x000fe60000000200 */
[C---:B--2---:R-:W-:Y:S08]  /*27f0*/  HMMA.16816.F32.BF16 R36, R80.reuse, R8, R36 ;  /* 0x000000085024723c */ /* 0x044ff00000041824 */
[C---:B------:R-:W-:Y:S01]  /*2800*/  HMMA.16816.F32.BF16 R32, R80.reuse, R10, R32 ;  /* 0x0000000a5020723c */ /* 0x040fe20000041820 */
[----:B------:R-:W2:Y:S07]  /*2810*/  LDSM.16.M88.4 R8, [R112+0x5c00] ;  /* 0x005c00007008783b */ /* 0x000eae0000000200 */
[----:B------:R-:W-:Y:S01]  /*2820*/  HMMA.16816.F32.BF16 R28, R80, R84, R28 ;  /* 0x00000054501c723c */ /* 0x000fe2000004181c */
[----:B------:R-:W-:-:S07]  /*2830*/  VIADDMNMX R84, R91, 0x8, R92, PT ;  /* 0x000000085b547846 */ /* 0x000fce000380015c */
[C---:B------:R-:W-:Y:S08]  /*2840*/  HMMA.16816.F32.BF16 R52, R80.reuse, R16, R52 ;  /* 0x000000105034723c */ /* 0x040ff00000041834 */
[C---:B------:R-:W-:Y:S01]  /*2850*/  HMMA.16816.F32.BF16 R48, R80.reuse, R18, R48 ;  /* 0x000000125030723c */ /* 0x040fe20000041830 */
[----:B------:R-:W2:Y:S07]  /*2860*/  LDSM.16.M88.4 R16, [R112+0x5400] ;  /* 0x005400007010783b */ /* 0x000eae0000000200 */
[C---:B---3--:R-:W-:Y:S08]  /*2870*/  HMMA.16816.F32.BF16 R44, R80.reuse, R12, R44 ;  /* 0x0000000c502c723c */ /* 0x048ff0000004182c */
[----:B------:R-:W-:Y:S01]  /*2880*/  HMMA.16816.F32.BF16 R40, R80, R14, R40 ;  /* 0x0000000e5028723c */ /* 0x000fe20000041828 */
[----:B------:R-:W3:Y:S01]  /*2890*/  LDSM.16.M88.4 R12, [R112+0x5800] ;  /* 0x00580000700c783b */ /* 0x000ee20000000200 */
[----:B------:R-:W-:-:S06]  /*28a0*/  DEPBAR.LE SB0, 0x0 ;  /* 0x000080000000791a */ /* 0x000fcc0000000000 */
[----:B------:R-:W-:Y:S08]  /*28b0*/  HMMA.16816.F32.BF16 R76, R80, R86, R76 ;  /* 0x00000056504c723c */ /* 0x000ff0000004184c */
[C---:B----4-:R-:W-:Y:S08]  /*28c0*/  HMMA.16816.F32.BF16 R28, R72.reuse, R56, R28 ;  /* 0x00000038481c723c */ /* 0x050ff0000004181c */
[C---:B------:R-:W-:Y:S08]  /*28d0*/  HMMA.16816.F32.BF16 R52, R72.reuse, R68, R52 ;  /* 0x000000444834723c */ /* 0x040ff00000041834 */
[C---:B------:R-:W-:Y:S08]  /*28e0*/  HMMA.16816.F32.BF16 R48, R72.reuse, R70, R48 ;  /* 0x000000464830723c */ /* 0x040ff00000041830 */
[C---:B-1----:R-:W-:Y:S08]  /*28f0*/  HMMA.16816.F32.BF16 R44, R72.reuse, R64, R44 ;  /* 0x00000040482c723c */ /* 0x042ff0000004182c */
[C---:B------:R-:W-:Y:S08]  /*2900*/  HMMA.16816.F32.BF16 R40, R72.reuse, R66, R40 ;  /* 0x000000424828723c */ /* 0x040ff00000041828 */
[C---:B-----5:R-:W-:Y:S08]  /*2910*/  HMMA.16816.F32.BF16 R36, R72.reuse, R60, R36 ;  /* 0x0000003c4824723c */ /* 0x060ff00000041824 */
[C---:B------:R-:W-:Y:S08]  /*2920*/  HMMA.16816.F32.BF16 R32, R72.reuse, R62, R32 ;  /* 0x0000003e4820723c */ /* 0x040ff00000041820 */
[----:B------:R-:W-:Y:S08]  /*2930*/  HMMA.16816.F32.BF16 R76, R72, R58, R76 ;  /* 0x0000003a484c723c */ /* 0x000ff0000004184c */
[----:B--2---:R-:W-:Y:S01]  /*2940*/  HMMA.16816.F32.BF16 R28, R24, R8, R28 ;  /* 0x00000008181c723c */ /* 0x004fe2000004181c */
[----:B------:R-:W-:-:S05]  /*2950*/  IMAD.U32 R9, R90, 0x10000, RZ ;  /* 0x000100005a097824 */ /* 0x000fca00078e00ff */
[----:B------:R-:W-:Y:S02]  /*2960*/  LOP3.LUT R128, R90, 0xff0000, R9, 0xf8, !PT ;  /* 0x00ff00005a807812 */ /* 0x000fe400078ef809 */
[C---:B------:R-:W-:Y:S08]  /*2970*/  HMMA.16816.F32.BF16 R52, R24.reuse, R20, R52 ;  /* 0x000000141834723c */ /* 0x040ff00000041834 */
[C---:B------:R-:W-:Y:S08]  /*2980*/  HMMA.16816.F32.BF16 R48, R24.reuse, R22, R48 ;  /* 0x000000161830723c */ /* 0x040ff00000041830 */
[C---:B------:R-:W-:Y:S08]  /*2990*/  HMMA.16816.F32.BF16 R44, R24.reuse, R16, R44 ;  /* 0x00000010182c723c */ /* 0x040ff0000004182c */
[C---:B------:R-:W-:Y:S08]  /*29a0*/  HMMA.16816.F32.BF16 R40, R24.reuse, R18, R40 ;  /* 0x000000121828723c */ /* 0x040ff00000041828 */
[C---:B---3--:R-:W-:Y:S08]  /*29b0*/  HMMA.16816.F32.BF16 R36, R24.reuse, R12, R36 ;  /* 0x0000000c1824723c */ /* 0x048ff00000041824 */
[C---:B------:R-:W-:Y:S08]  /*29c0*/  HMMA.16816.F32.BF16 R32, R24.reuse, R14, R32 ;  /* 0x0000000e1820723c */ /* 0x040ff00000041820 */
[----:B------:R-:W-:Y:S01]  /*29d0*/  HMMA.16816.F32.BF16 R76, R24, R10, R76 ;  /* 0x0000000a184c723c */ /* 0x000fe2000004184c */
[----:B------:R-:W-:Y:S06]  /*29e0*/  BAR.SYNC.DEFER_BLOCKING 0x0 ;  /* 0x0000000000007b1d */ /* 0x000fec0000010000 */
[----:B------:R-:W-:-:S13]  /*29f0*/  @!P0 BRA `(.L_x_913) ;  /* 0x0000000000c48947 */ /* 0x000fda0003800000 */
[----:B------:R-:W1:Y:S01]  /*2a00*/  LDCU UR8, c[0x0][0x440] ;  /* 0x00008800ff0877ac */ /* 0x000e620008000800 */
[----:B------:R-:W-:Y:S01]  /*2a10*/  VIADD R14, R3, 0xfffffffe ;  /* 0xfffffffe030e7836 */ /* 0x000fe20000000000 */
[----:B------:R-:W-:Y:S03]  /*2a20*/  BSSY.RECONVERGENT B0, `(.L_x_914) ;  /* 0x000002d000007945 */ /* 0x000fe60003800200 */
[C---:B------:R-:W-:Y:S02]  /*2a30*/  IMAD R9, R14.reuse, UR14, RZ ;  /* 0x0000000e0e097c24 */ /* 0x040fe4000f8e02ff */
[----:B------:R-:W-:-:S04]  /*2a40*/  IMAD.WIDE.U32 R14, R14, UR15, RZ ;  /* 0x0000000f0e0e7c25 */ /* 0x000fc8000f8e00ff */
[----:B------:R-:W-:Y:S01]  /*2a50*/  IMAD.IADD R9, R15, 0x1, R9 ;  /* 0x000000010f097824 */ /* 0x000fe200078e0209 */
[C---:B------:R-:W-:Y:S02]  /*2a60*/  LEA R12, P5, R14.reuse, R123, 0x1 ;  /* 0x0000007b0e0c7211 */ /* 0x040fe400078a08ff */
[C---:B------:R-:W-:Y:S02]  /*2a70*/  IADD3 R8, P4, PT, R14.reuse, UR10, RZ ;  /* 0x0000000a0e087c10 */ /* 0x040fe4000ff9e0ff */
[----:B------:R-:W-:Y:S02]  /*2a80*/  LEA.HI.X R13, R14, R122, R9, 0x1, P5 ;  /* 0x0000007a0e0d7211 */ /* 0x000fe400028f0c09 */
[----:B-1----:R-:W-:Y:S02]  /*2a90*/  ISETP.GE.AND P3, PT, R119, UR8, PT ;  /* 0x0000000877007c0c */ /* 0x002fe4000bf66270 */
[----:B------:R-:W-:Y:S02]  /*2aa0*/  ISETP.GE.AND P2, PT, R118, UR8, PT ;  /* 0x0000000876007c0c */ /* 0x000fe4000bf46270 */
[----:B------:R-:W-:-:S02]  /*2ab0*/  ISETP.GE.AND P1, PT, R117, UR8, PT ;  /* 0x0000000875007c0c */ /* 0x000fc4000bf26270 */
[----:B------:R-:W-:Y:S02]  /*2ac0*/  IADD3.X R11, PT, PT, R9, UR11, RZ, P4, !PT ;  /* 0x0000000b090b7c10 */ /* 0x000fe4000a7fe4ff */
[----:B------:R-:W-:-:S04]  /*2ad0*/  LEA R10, P4, R8, R123, 0x1 ;  /* 0x0000007b080a7211 */ /* 0x000fc800078808ff */
        /* <DEDUP_REMOVED lines=32> */
.L_x_915:
[----:B------:R3:W-:Y:S02]  /*2ce0*/  STS.128 [R127+0x5800], RZ ;  /* 0x005800ff7f007388 */ /* 0x0007e40000000c00 */
.L_x_916:
[----:B------:R-:W-:Y:S05]  /*2cf0*/  BSYNC.RECONVERGENT B0 ;  /* 0x0000000000007941 */ /* 0x000fea0003800200 */
.L_x_914:
[----:B------:R-:W0:Y:S02]  /*2d00*/  LDGDEPBAR ;  /* 0x00000000000079af */ /* 0x000e240000000000 */
.L_x_913:
[C---:B-12---:R-:W-:Y:S01]  /*2d10*/  VIADD R11, R89.reuse, 0x1 ;  /* 0x00000001590b7836 */ /* 0x046fe20000000000 */
[----:B------:R-:W-:Y:S01]  /*2d20*/  UIADD3 UR30, UPT, UPT, UR24, -0x61c88647, URZ ;  /* 0x9e3779b9181e7890 */ /* 0x000fe2000fffe0ff */
[C---:B------:R-:W-:Y:S01]  /*2d30*/  VIADD R9, R89.reuse, 0x8 ;  /* 0x0000000859097836 */ /* 0x040fe20000000000 */
[----:B------:R-:W-:Y:S01]  /*2d40*/  UIADD3 UR8, UPT, UPT, UR25, -0x4498517b, URZ ;  /* 0xbb67ae8519087890 */ /* 0x000fe2000fffe0ff */
[----:B------:R-:W-:Y:S01]  /*2d50*/  VIADD R15, R89, 0x19 ;  /* 0x00000019590f7836 */ /* 0x000fe20000000000 */
[----:B------:R-:W-:Y:S01]  /*2d60*/  ISETP.GE.AND P3, PT, R11, R100, PT ;  /* 0x000000640b00720c */ /* 0x000fe20003f66270 */
[----:B------:R-:W-:Y:S01]  /*2d70*/  VIADD R19, R89, 0x21 ;  /* 0x0000002159137836 */ /* 0x000fe20000000000 */
[----:B------:R-:W-:Y:S01]  /*2d80*/  ISETP.GE.AND P5, PT, R11, R84, PT ;  /* 0x000000540b00720c */ /* 0x000fe20003fa6270 */
[----:B------:R-:W-:Y:S01]  /*2d90*/  VIADD R11, R89, 0x9 ;  /* 0x00000009590b7836 */ /* 0x000fe20000000000 */
[----:B------:R-:W-:Y:S01]  /*2da0*/  ISETP.GE.AND P2, PT, R9, R100, PT ;  /* 0x000000640900720c */ /* 0x000fe20003f46270 */
[----:B------:R-:W-:Y:S01]  /*2db0*/  VIADD R17, R89, 0x28 ;  /* 0x0000002859117836 */ /* 0x000fe20000000000 */
[----:B------:R-:W-:Y:S01]  /*2dc0*/  ISETP.GE.AND P4, PT, R9, R84, PT ;  /* 0x000000540900720c */ /* 0x000fe20003f86270 */
[----:B------:R-:W-:Y:S01]  /*2dd0*/  VIADD R9, R89, 0x10 ;  /* 0x0000001059097836 */ /* 0x000fe20000000000 */
[C---:B------:R-:W-:Y:S01]  /*2de0*/  ISETP.GE.AND P1, PT, R11.reuse, R100, PT ;  /* 0x000000640b00720c */ /* 0x040fe20003f26270 */
[----:B------:R-:W-:Y:S01]  /*2df0*/  IMAD.WIDE.U32 R136, R88, -0x326172a9, RZ ;  /* 0xcd9e8d5758887825 */ /* 0x000fe200078e00ff */
[----:B------:R-:W-:Y:S01]  /*2e00*/  ISETP.GE.AND P6, PT, R11, R84, PT ;  /* 0x000000540b00720c */ /* 0x000fe20003fc6270 */
[----:B------:R-:W-:Y:S01]  /*2e10*/  UIADD3 UR28, UPT, UPT, UR25, 0x76cf5d0a, URZ ;  /* 0x76cf5d0a191c7890 */ /* 0x000fe2000fffe0ff */
[----:B------:R-:W-:Y:S01]  /*2e20*/  FSEL R53, R53, -INF , !P3 ;  /* 0xff80000035357808 */ /* 0x000fe20005800000 */
[----:B------:R-:W-:Y:S01]  /*2e30*/  VIADD R11, R89, 0x11 ;  /* 0x00000011590b7836 */ /* 0x000fe20000000000 */
[----:B------:R-:W-:Y:S01]  /*2e40*/  FSEL R27, R48, -INF , !P2 ;  /* 0xff800000301b7808 */ /* 0x000fe20005000000 */
[----:B------:R-:W-:Y:S01]  /*2e50*/  IMAD.SHL.U32 R61, R6, 0x2, RZ ;  /* 0x00000002063d7824 */ /* 0x000fe200078e00ff */
[C---:B------:R-:W-:Y:S01]  /*2e60*/  ISETP.GE.AND P3, PT, R9.reuse, R100, PT ;  /* 0x000000640900720c */ /* 0x040fe20003f66270 */
[----:B------:R-:W-:Y:S01]  /*2e70*/  IMAD.WIDE.U32 R134, R2, -0x2daee0ad, RZ ;  /* 0xd2511f5302867825 */ /* 0x000fe200078e00ff */
[----:B------:R-:W-:Y:S01]  /*2e80*/  ISETP.GE.AND P2, PT, R9, R84, PT ;  /* 0x000000540900720c */ /* 0x000fe20003f46270 */
[----:B------:R-:W-:Y:S01]  /*2e90*/  UIADD3 UR29, UPT, UPT, UR24, 0x3c6ef372, URZ ;  /* 0x3c6ef372181d7890 */ /* 0x000fe2000fffe0ff */
[----:B------:R-:W-:Y:S01]  /*2ea0*/  FSEL R25, R50, -INF , !P4 ;  /* 0xff80000032197808 */ /* 0x000fe20006000000 */
[----:B------:R-:W-:Y:S01]  /*2eb0*/  VIADD R9, R89, 0x18 ;  /* 0x0000001859097836 */ /* 0x000fe20000000000 */
[----:B------:R-:W-:Y:S01]  /*2ec0*/  FSEL R49, R49, -INF , !P1 ;  /* 0xff80000031317808 */ /* 0x000fe20004800000 */
[----:B------:R-:W-:Y:S01]  /*2ed0*/  UIADD3 UR27, UPT, UPT, UR24, -0x255992d5, URZ ;  /* 0xdaa66d2b181b7890 */ /* 0x000fe2000fffe0ff */
[C---:B------:R-:W-:Y:S01]  /*2ee0*/  ISETP.GE.AND P4, PT, R11.reuse, R100, PT ;  /* 0x000000640b00720c */ /* 0x040fe20003f86270 */
[----:B------:R-:W-:Y:S01]  /*2ef0*/  UIADD3 UR23, UPT, UPT, UR25, 0x32370b8f, URZ ;  /* 0x32370b8f19177890 */ /* 0x000fe2000fffe0ff */
[----:B------:R-:W-:Y:S01]  /*2f00*/  ISETP.GE.AND P1, PT, R11, R84, PT ;  /* 0x000000540b00720c */ /* 0x000fe20003f26270 */
[----:B------:R-:W1:Y:S01]  /*2f10*/  LDCU UR31, c[0x0][0x45c] ;  /* 0x00008b80ff1f77ac */ /* 0x000e620008000800 */
[----:B------:R-:W-:Y:S01]  /*2f20*/  FSEL R51, R51, -INF , !P6 ;  /* 0xff80000033337808 */ /* 0x000fe20007000000 */
[----:B------:R-:W-:Y:S01]  /*2f30*/  IMAD.IADD R113, R5, 0x1, R0 ;  /* 0x0000000105717824 */ /* 0x000fe200078e0200 */
[----:B------:R-:W-:Y:S01]  /*2f40*/  FSEL R11, R44, -INF , !P3 ;  /* 0xff8000002c0b7808 */ /* 0x000fe20005800000 */
[----:B------:R-:W-:Y:S01]  /*2f50*/  UIADD3 UR22, UPT, UPT, UR24, 0x78dde6e4, URZ ;  /* 0x78dde6e418167890 */ /* 0x000fe2000fffe0ff */
[C---:B------:R-:W-:Y:S01]  /*2f60*/  ISETP.GE.AND P6, PT, R9.reuse, R100, PT ;  /* 0x000000640900720c */ /* 0x040fe20003fc6270 */
[----:B------:R-:W-:Y:S01]  /*2f70*/  UIADD3 UR17, UPT, UPT, UR25, -0x126145ec, URZ ;  /* 0xed9eba1419117890 */ /* 0x000fe2000fffe0ff */
[----:B------:R-:W-:Y:S01]  /*2f80*/  ISETP.GE.AND P3, PT, R9, R84, PT ;  /* 0x000000540900720c */ /* 0x000fe20003f66270 */
[----:B------:R-:W-:Y:S01]  /*2f90*/  VIADD R9, R89, 0x20 ;  /* 0x0000002059097836 */ /* 0x000fe20000000000 */
[----:B------:R-:W-:Y:S01]  /*2fa0*/  FSEL R13, R46, -INF , !P2 ;  /* 0xff8000002e0d7808 */ /* 0x000fe20005000000 */
[----:B------:R-:W-:Y:S01]  /*2fb0*/  UIADD3 UR13, UPT, UPT, UR25, -0x56f99767, URZ ;  /* 0xa9066899190d7890 */ /* 0x000fe2000fffe0ff */
[----:B------:R-:W-:Y:S01]  /*2fc0*/  ISETP.GE.AND P2, PT, R15, R100, PT ;  /* 0x000000640f00720c */ /* 0x000fe20003f46270 */
[----:B------:R-:W-:Y:S01]  /*2fd0*/  UIADD3 UR16, UPT, UPT, UR24, 0x1715609d, URZ ;  /* 0x1715609d18107890 */ /* 0x000fe2000fffe0ff */
[----:B------:R-:W-:Y:S01]  /*2fe0*/  FSEL R45, R45, -INF , !P4 ;  /* 0xff8000002d2d7808 */ /* 0x000fe20006000000 */
[----:B------:R-:W-:Y:S01]  /*2ff0*/  UIADD3 UR12, UPT, UPT, UR24, -0x4ab325aa, URZ ;  /* 0xb54cda56180c7890 */ /* 0x000fe2000fffe0ff */
[----:B------:R-:W-:Y:S01]  /*3000*/  FSEL R47, R47, -INF , !P1 ;  /* 0xff8000002f2f7808 */ /* 0x000fe20004800000 */
[----:B------:R-:W-:Y:S01]  /*3010*/  IMAD.MOV.U32 R129, RZ, RZ, -0x1 ;  /* 0xffffffffff817424 */ /* 0x000fe200078e00ff */
[----:B------:R-:W-:-:S02]  /*3020*/  FSEL R23, R40, -INF , !P6 ;  /* 0xff80000028177808 */ /* 0x000fc40007000000 */
[----:B------:R-:W-:Y:S02]  /*3030*/  ISETP.GE.AND P4, PT, R15, R84, PT ;  /* 0x000000540f00720c */ /* 0x000fe40003f86270 */
[C---:B------:R-:W-:Y:S02]  /*3040*/  ISETP.GE.AND P1, PT, R9.reuse, R100, PT ;  /* 0x000000640900720c */ /* 0x040fe40003f26270 */
[----:B------:R-:W-:Y:S02]  /*3050*/  ISETP.GE.AND P6, PT, R9, R84, PT ;  /* 0x000000540900720c */ /* 0x000fe40003fc6270 */
[----:B------:R-:W-:Y:S02]  /*3060*/  FSEL R15, R42, -INF , !P3 ;  /* 0xff8000002a0f7808 */ /* 0x000fe40005800000 */
[----:B------:R-:W-:Y:S01]  /*3070*/  FSEL R9, R41, -INF , !P2 ;  /* 0xff80000029097808 */ /* 0x000fe20005000000 */
[----:B------:R-:W-:Y:S01]  /*3080*/  VIADD R41, R89, 0x30 ;  /* 0x0000003059297836 */ /* 0x000fe20000000000 */
        /* <DEDUP_REMOVED lines=8> */
[-C--:B------:R-:W-:Y:S02]  /*3110*/  ISETP.GE.AND P6, PT, R19, R100.reuse, PT ;  /* 0x000000641300720c */ /* 0x080fe40003fc6270 */
[----:B------:R-:W-:Y:S01]  /*3120*/  FSEL R18, R37, -INF , !P3 ;  /* 0xff80000025127808 */ /* 0x000fe20005800000 */
[----:B------:R-:W-:Y:S01]  /*3130*/  VIADD R37, R89, 0x31 ;  /* 0x0000003159257836 */ /* 0x000fe20000000000 */
[----:B------:R-:W-:Y:S02]  /*3140*/  FSEL R33, R33, -INF , !P6 ;  /* 0xff80000021217808 */ /* 0x000fe40007000000 */
[----:B------:R-:W-:Y:S02]  /*3150*/  ISETP.GE.AND P6, PT, R89, R100, PT ;  /* 0x000000645900720c */ /* 0x000fe40003fc6270 */
[----:B------:R-:W-:Y:S02]  /*3160*/  ISETP.GE.AND P3, PT, R19, R84, PT ;  /* 0x000000541300720c */ /* 0x000fe40003f66270 */
[----:B------:R-:W-:-:S02]  /*3170*/  FSEL R19, R39, -INF , !P2 ;  /* 0xff80000027137808 */ /* 0x000fc40005000000 */
[----:B------:R-:W-:Y:S02]  /*3180*/  FSEL R39, R52, -INF , !P6 ;  /* 0xff80000034277808 */ /* 0x000fe40007000000 */
[----:B------:R-:W-:Y:S02]  /*3190*/  FSEL R85, R32, -INF , !P4 ;  /* 0xff80000020557808 */ /* 0x000fe40006000000 */
[----:B------:R-:W-:Y:S02]  /*31a0*/  FSEL R34, R34, -INF , !P1 ;  /* 0xff80000022227808 */ /* 0x000fe40004800000 */
[----:B------:R-:W-:Y:S02]  /*31b0*/  FSEL R55, R55, -INF , !P5 ;  /* 0xff80000037377808 */ /* 0x000fe40006800000 */
[C---:B------:R-:W-:Y:S02]  /*31c0*/  ISETP.GE.AND P4, PT, R37.reuse, R100, PT ;  /* 0x000000642500720c */ /* 0x040fe40003f86270 */
[----:B------:R-:W-:Y:S01]  /*31d0*/  ISETP.GE.AND P1, PT, R37, R84, PT ;  /* 0x000000542500720c */ /* 0x000fe20003f26270 */
[----:B------:R-:W-:Y:S01]  /*31e0*/  VIADD R37, R89, 0x38 ;  /* 0x0000003859257836 */ /* 0x000fe20000000000 */
[----:B------:R-:W-:-:S02]  /*31f0*/  ISETP.GE.AND P5, PT, R41, R100, PT ;  /* 0x000000642900720c */ /* 0x000fc40003fa6270 */
[----:B------:R-:W-:Y:S02]  /*3200*/  FSEL R35, R35, -INF , !P3 ;  /* 0xff80000023237808 */ /* 0x000fe40005800000 */
[----:B------:R-:W-:Y:S02]  /*3210*/  FMNMX3.FTZ R8, R39, R53, R27, !PT ;  /* 0x0000003527087276 */ /* 0x000fe4000781001b */
[C---:B------:R-:W-:Y:S01]  /*3220*/  ISETP.GE.AND P3, PT, R89.reuse, R84, PT ;  /* 0x000000545900720c */ /* 0x040fe20003f66270 */
[----:B------:R-:W-:Y:S01]  /*3230*/  VIADD R89, R89, 0x39 ;  /* 0x0000003959597836 */ /* 0x000fe20000000000 */
[----:B------:R-:W-:Y:S02]  /*3240*/  FSEL R28, R28, -INF , !P5 ;  /* 0xff8000001c1c7808 */ /* 0x000fe40006800000 */
[C---:B------:R-:W-:Y:S02]  /*3250*/  ISETP.GE.AND P6, PT, R37.reuse, R100, PT ;  /* 0x000000642500720c */ /* 0x040fe40003fc6270 */
[----:B------:R-:W-:-:S02]  /*3260*/  ISETP.GE.AND P5, PT, R37, R84, PT ;  /* 0x000000542500720c */ /* 0x000fc40003fa6270 */
[----:B------:R-:W-:Y:S02]  /*3270*/  FMNMX3.FTZ R8, R8, R49, R11, !PT ;  /* 0x0000003108087276 */ /* 0x000fe4000781000b */
[----:B------:R-:W-:Y:S02]  /*3280*/  FSEL R37, R54, -INF , !P3 ;  /* 0xff80000036257808 */ /* 0x000fe40005800000 */
[----:B------:R-:W-:Y:S02]  /*3290*/  FMNMX3.FTZ R10, R8, R45, R23, !PT ;  /* 0x0000002d080a7276 */ /* 0x000fe40007810017 */
[----:B------:R-:W-:Y:S02]  /*32a0*/  FMNMX3.FTZ R8, R37, R55, R25, !PT ;  /* 0x0000003725087276 */ /* 0x000fe40007810019 */
[----:B------:R-:W-:Y:S02]  /*32b0*/  FMNMX3.FTZ R10, R10, R9, R16, !PT ;  /* 0x000000090a0a7276 */ /* 0x000fe40007810010 */
[----:B------:R-:W-:-:S02]  /*32c0*/  FMNMX3.FTZ R8, R8, R51, R13, !PT ;  /* 0x0000003308087276 */ /* 0x000fc4000781000d */
[----:B------:R-:W-:Y:S02]  /*32d0*/  ISETP.GE.AND P2, PT, R41, R84, PT ;  /* 0x000000542900720c */ /* 0x000fe40003f46270 */
[----:B------:R-:W-:Y:S02]  /*32e0*/  FMNMX3.FTZ R8, R8, R47, R15, !PT ;  /* 0x0000002f08087276 */ /* 0x000fe4000781000f */
[----:B------:R-:W-:Y:S02]  /*32f0*/  FMNMX3.FTZ R10, R10, R18, R85, !PT ;  /* 0x000000120a0a7276 */ /* 0x000fe40007810055 */
[----:B------:R-:W-:Y:S02]  /*3300*/  FMNMX3.FTZ R8, R8, R21, R17, !PT ;  /* 0x0000001508087276 */ /* 0x000fe40007810011 */
[----:B------:R-:W-:Y:S02]  /*3310*/  FSEL R30, R30, -INF , !P2 ;  /* 0xff8000001e1e7808 */ /* 0x000fe40005000000 */
[----:B------:R-:W-:-:S02]  /*3320*/  ISETP.GE.AND P2, PT, R89, R100, PT ;  /* 0x000000645900720c */ /* 0x000fc40003f46270 */
[----:B------:R-:W-:Y:S02]  /*3330*/  ISETP.GE.AND P3, PT, R89, R84, PT ;  /* 0x000000545900720c */ /* 0x000fe40003f66270 */
[----:B------:R-:W-:Y:S02]  /*3340*/  FSEL R32, R29, -INF , !P4 ;  /* 0xff8000001d207808 */ /* 0x000fe40006000000 */
[----:B------:R-:W-:Y:S02]  /*3350*/  FSEL R89, R76, -INF , !P6 ;  /* 0xff8000004c597808 */ /* 0x000fe40007000000 */
[----:B------:R-:W-:Y:S02]  /*3360*/  FMNMX3.FTZ R10, R10, R33, R28, !PT ;  /* 0x000000210a0a7276 */ /* 0x000fe4000781001c */
[----:B------:R-:W-:Y:S02]  /*3370*/  FMNMX3.FTZ R8, R8, R19, R34, !PT ;  /* 0x0000001308087276 */ /* 0x000fe40007810022 */
[----:B------:R-:W-:-:S02]  /*3380*/  FSEL R77, R77, -INF , !P2 ;  /* 0xff8000004d4d7808 */ /* 0x000fc40005000000 */
[----:B------:R-:W-:Y:S02]  /*3390*/  FMNMX3.FTZ R6, R10, R32, R89, !PT ;  /* 0x000000200a067276 */ /* 0x000fe40007810059 */
[----:B------:R-:W-:Y:S02]  /*33a0*/  FSEL R87, R31, -INF , !P1 ;  /* 0xff8000001f577808 */ /* 0x000fe40004800000 */
[----:B------:R-:W-:Y:S02]  /*33b0*/  FSEL R78, R78, -INF , !P5 ;  /* 0xff8000004e4e7808 */ /* 0x000fe40006800000 */
[----:B------:R-:W-:Y:S02]  /*33c0*/  FMNMX3.FTZ R8, R8, R35, R30, !PT ;  /* 0x0000002308087276 */ /* 0x000fe4000781001e */
[----:B------:R-:W-:Y:S02]  /*33d0*/  LOP3.LUT R7, R7, UR24, R137, 0x96, !PT ;  /* 0x0000001807077c12 */ /* 0x000fe4000f8e9689 */
[----:B------:R-:W-:-:S02]  /*33e0*/  FMNMX.FTZ R6, R77, R6, !PT ;  /* 0x000000064d067209 */ /* 0x000fc40007810000 */
[----:B------:R-:W-:Y:S01]  /*33f0*/  FSEL R79, R79, -INF , !P3 ;  /* 0xff8000004f4f7808 */ /* 0x000fe20005800000 */
[----:B------:R-:W-:Y:S01]  /*3400*/  IMAD.WIDE.U32 R132, R7, -0x2daee0ad, RZ ;  /* 0xd2511f5307847825 */ /* 0x000fe200078e00ff */
[----:B------:R-:W-:Y:S01]  /*3410*/  FMNMX3.FTZ R8, R8, R87, R78, !PT ;  /* 0x0000005708087276 */ /* 0x000fe2000781004e */
[----:B------:R-:W2:Y:S01]  /*3420*/  SHFL.BFLY PT, R7, R6, 0x2, 0x1f ;  /* 0x0c401f0006077f89 */ /* 0x000ea200000e0000 */
[C---:B------:R-:W-:Y:S01]  /*3430*/  LOP3.LUT R56, R61.reuse, UR25, R135, 0x96, !PT ;  /* 0x000000193d387c12 */ /* 0x040fe2000f8e9687 */
[----:B------:R-:W-:Y:S01]  /*3440*/  VIADD R61, R61, 0x1 ;  /* 0x000000013d3d7836 */ /* 0x000fe20000000000 */
[----:B------:R-:W-:Y:S02]  /*3450*/  FMNMX.FTZ R8, R79, R8, !PT ;  /* 0x000000084f087209 */ /* 0x000fe40007810000 */
[----:B------:R-:W-:Y:S01]  /*3460*/  LOP3.LUT R130, R134, UR8, R133, 0x96, !PT ;  /* 0x0000000886827c12 */ /* 0x000fe2000f8e9685 */
[----:B------:R-:W-:Y:S01]  /*3470*/  IMAD.WIDE.U32 R56, R56, -0x326172a9, RZ ;  /* 0xcd9e8d5738387825 */ /* 0x000fe200078e00ff */
[----:B------:R-:W-:Y:S01]  /*3480*/  UIADD3 UR8, UPT, UPT, UR25, 0x646e171e, URZ ;  /* 0x646e171e19087890 */ /* 0x000fe2000fffe0ff */
[----:B------:R-:W4:Y:S01]  /*3490*/  SHFL.BFLY PT, R31, R8, 0x2, 0x1f ;  /* 0x0c401f00081f7f89 */ /* 0x000f2200000e0000 */
[----:B------:R-:W-:Y:S01]  /*34a0*/  LEA R113, R113, UR4, 0x1 ;  /* 0x0000000471717c11 */ /* 0x000fe2000f8e08ff */
[----:B------:R-:W-:Y:S01]  /*34b0*/  IMAD.WIDE.U32 R130, R130, -0x326172a9, RZ ;  /* 0xcd9e8d5782827825 */ /* 0x000fe200078e00ff */
[----:B------:R-:W-:-:S02]  /*34c0*/  LOP3.LUT R2, R136, UR30, R57, 0x96, !PT ;  /* 0x0000001e88027c12 */ /* 0x000fc4000f8e9639 */
[----:B------:R-:W-:Y:S01]  /*34d0*/  LOP3.LUT R60, R61, UR25, R135, 0x96, !PT ;  /* 0x000000193d3c7c12 */ /* 0x000fe2000f8e9687 */
[----:B------:R-:W-:Y:S01]  /*34e0*/  IMAD.IADD R86, R4, 0x1, R113 ;  /* 0x0000000104567824 */ /* 0x000fe200078e0271 */
[----:B------:R-:W-:Y:S01]  /*34f0*/  LOP3.LUT R56, R56, UR29, R131, 0x96, !PT ;  /* 0x0000001d38387c12 */ /* 0x000fe2000f8e9683 */
[----:B------:R-:W-:-:S03]  /*3500*/  IMAD.WIDE.U32 R40, R2, -0x2daee0ad, RZ ;  /* 0xd2511f5302287825 */ /* 0x000fc600078e00ff */
[----:B------:R-:W-:Y:S01]  /*3510*/  LDSM.16.MT88.4 R64, [R86+0x7000] ;  /* 0x007000005640783b */ /* 0x000fe20000004200 */
[----:B------:R-:W-:Y:S01]  /*3520*/  IMAD.WIDE.U32 R56, R56, -0x2daee0ad, RZ ;  /* 0xd2511f5338387825 */ /* 0x000fe200078e00ff */
[----:B------:R-:W-:Y:S02]  /*3530*/  LOP3.LUT R2, R132, UR28, R41, 0x96, !PT ;  /* 0x0000001c84027c12 */ /* 0x000fe4000f8e9629 */
[----:B--2---:R-:W-:Y:S01]  /*3540*/  FMNMX.FTZ R7, R6, R7, !PT ;  /* 0x0000000706077209 */ /* 0x004fe20007810000 */
[----:B------:R-:W-:Y:S01]  /*3550*/  IMAD.WIDE.U32 R60, R60, -0x326172a9, RZ ;  /* 0xcd9e8d573c3c7825 */ /* 0x000fe200078e00ff */
[----:B------:R-:W-:-:S03]  /*3560*/  LOP3.LUT R40, R40, UR23, R57, 0x96, !PT ;  /* 0x0000001728287c12 */ /* 0x000fc6000f8e9639 */
[----:B------:R-:W-:Y:S01]  /*3570*/  IMAD.WIDE.U32 R42, R2, -0x326172a9, RZ ;  /* 0xcd9e8d57022a7825 */ /* 0x000fe200078e00ff */
[----:B------:R-:W-:Y:S01]  /*3580*/  LOP3.LUT R70, R60, UR29, R131, 0x96, !PT ;  /* 0x0000001d3c467c12 */ /* 0x000fe2000f8e9683 */
[----:B------:R-:W2:Y:S01]  /*3590*/  SHFL.BFLY PT, R2, R7, 0x1, 0x1f ;  /* 0x0c201f0007027f89 */ /* 0x000ea200000e0000 */
[----:B----4-:R-:W-:Y:S01]  /*35a0*/  FMNMX.FTZ R31, R8, R31, !PT ;  /* 0x0000001f081f7209 */ /* 0x010fe20007810000 */
[----:B------:R-:W-:Y:S01]  /*35b0*/  IMAD.WIDE.U32 R40, R40, -0x326172a9, RZ ;  /* 0xcd9e8d5728287825 */ /* 0x000fe200078e00ff */
[----:B------:R-:W-:-:S03]  /*35c0*/  LOP3.LUT R6, R130, UR27, R43, 0x96, !PT ;  /* 0x0000001b82067c12 */ /* 0x000fc6000f8e962b */
[----:B------:R-:W-:Y:S01]  /*35d0*/  IMAD.WIDE.U32 R70, R70, -0x2daee0ad, RZ ;  /* 0xd2511f5346467825 */ /* 0x000fe200078e00ff */
[----:B------:R-:W-:-:S03]  /*35e0*/  LOP3.LUT R42, R42, UR22, R41, 0x96, !PT ;  /* 0x000000162a2a7c12 */ /* 0x000fc6000f8e9629 */
[----:B------:R-:W-:Y:S02]  /*35f0*/  IMAD.WIDE.U32 R58, R6, -0x2daee0ad, RZ ;  /* 0xd2511f53063a7825 */ /* 0x000fe400078e00ff */
[----:B------:R-:W4:Y:S02]  /*3600*/  SHFL.BFLY PT, R6, R31, 0x1, 0x1f ;  /* 0x0c201f001f067f89 */ /* 0x000f2400000e0000 */
[----:B------:R-:W-:Y:S01]  /*3610*/  IMAD.WIDE.U32 R42, R42, -0x2daee0ad, RZ ;  /* 0xd2511f532a2a7825 */ /* 0x000fe200078e00ff */
[----:B------:R-:W-:-:S04]  /*3620*/  LOP3.LUT R8, R56, UR17, R59, 0x96, !PT ;  /* 0x0000001138087c12 */ /* 0x000fc8000f8e963b */
[----:B------:R-:W-:Y:S01]  /*3630*/  LOP3.LUT R56, R58, UR13, R43, 0x96, !PT ;  /* 0x0000000d3a387c12 */ /* 0x000fe2000f8e962b */
[----:B------:R-:W-:Y:S01]  /*3640*/  IMAD.WIDE.U32 R58, R8, -0x326172a9, RZ ;  /* 0xcd9e8d57083a7825 */ /* 0x000fe200078e00ff */
[----:B--2---:R-:W-:-:S03]  /*3650*/  FMNMX.FTZ R2, R7, R2, !PT ;  /* 0x0000000207027209 */ /* 0x004fc60007810000 */
[----:B------:R-:W-:Y:S01]  /*3660*/  IMAD.WIDE.U32 R56, R56, -0x326172a9, RZ ;  /* 0xcd9e8d5738387825 */ /* 0x000fe200078e00ff */
[----:B------:R-:W-:Y:S02]  /*3670*/  LOP3.LUT R40, R40, UR16, R59, 0x96, !PT ;  /* 0x0000001028287c12 */ /* 0x000fe4000f8e963b */
[C---:B------:R-:W-:Y:S01]  /*3680*/  FSETP.NEU.FTZ.AND P1, PT, R2.reuse, -INF , PT ;  /* 0xff8000000200780b */ /* 0x040fe20003f3d000 */
[----:B-1----:R-:W-:Y:S01]  /*3690*/  FMUL.FTZ R90, R2, UR31 ;  /* 0x0000001f025a7c20 */ /* 0x002fe20008410000 */
[C---:B------:R-:W-:Y:S01]  /*36a0*/  PRMT R29, R56.reuse, 0x7773, RZ ;  /* 0x00007773381d7816 */ /* 0x040fe200000000ff */
[----:B------:R-:W-:Y:S01]  /*36b0*/  IMAD.MOV.U32 R22, RZ, RZ, R56 ;  /* 0x000000ffff167224 */ /* 0x000fe200078e0038 */
[----:B------:R-:W-:Y:S01]  /*36c0*/  PRMT R8, R56, 0x7772, RZ ;  /* 0x0000777238087816 */ /* 0x000fe200000000ff */
[----:B------:R-:W-:Y:S01]  /*36d0*/  IMAD.WIDE.U32 R40, R40, -0x2daee0ad, RZ ;  /* 0xd2511f5328287825 */ /* 0x000fe200078e00ff */
[----:B------:R-:W-:Y:S02]  /*36e0*/  FSEL R90, R90, RZ, P1 ;  /* 0x000000ff5a5a7208 */ /* 0x000fe40000800000 */
[----:B----4-:R-:W-:Y:S01]  /*36f0*/  FMNMX.FTZ R0, R31, R6, !PT ;  /* 0x000000061f007209 */ /* 0x010fe20007810000 */
[----:B------:R-:W-:Y:S01]  /*3700*/  IMAD.MOV.U32 R12, RZ, RZ, R40 ;  /* 0x000000ffff0c7224 */ /* 0x000fe200078e0028 */
[----:B------:R-:W-:Y:S01]  /*3710*/  PRMT R8, R8, 0x5410, R29 ;  /* 0x0000541008087816 */ /* 0x000fe2000000001d */
[--C-:B------:R-:W-:Y:S01]  /*3720*/  FFMA.FTZ R88, R39, UR31, -R90.reuse ;  /* 0x0000001f27587c23 */ /* 0x100fe2000801085a */
[C---:B------:R-:W-:Y:S01]  /*3730*/  FSETP.NEU.FTZ.AND P1, PT, R0.reuse, -INF , PT ;  /* 0xff8000000000780b */ /* 0x040fe20003f3d000 */
[----:B------:R-:W-:Y:S01]  /*3740*/  FMUL.FTZ R76, R0, UR31 ;  /* 0x0000001f004c7c20 */ /* 0x000fe20008410000 */
[----:B------:R-:W-:Y:S01]  /*3750*/  PRMT R14, R56, 0x7771, RZ ;  /* 0x00007771380e7816 */ /* 0x000fe200000000ff */
[--C-:B------:R-:W-:Y:S01]  /*3760*/  FFMA.FTZ R31, R27, UR31, -R90.reuse ;  /* 0x0000001f1b1f7c23 */ /* 0x100fe2000801085a */
[----:B------:R-:W-:Y:S01]  /*3770*/  LOP3.LUT R39, R22, 0xff, RZ, 0xc0, !PT ;  /* 0x000000ff16277812 */ /* 0x000fe200078ec0ff */
[--C-:B------:R-:W-:Y:S01]  /*3780*/  FFMA.FTZ R94, R49, UR31, -R90.reuse ;  /* 0x0000001f315e7c23 */ /* 0x100fe2000801085a */
[----:B------:R-:W-:Y:S01]  /*3790*/  FSEL R76, R76, RZ, P1 ;  /* 0x000000ff4c4c7208 */ /* 0x000fe20000800000 */
[----:B------:R-:W-:Y:S01]  /*37a0*/  FFMA.FTZ R93, R53, UR31, -R90 ;  /* 0x0000001f355d7c23 */ /* 0x000fe2000801085a */
[----:B------:R-:W-:Y:S01]  /*37b0*/  LOP3.LUT R10, R58, UR12, R57, 0x96, !PT ;  /* 0x0000000c3a0a7c12 */ /* 0x000fe2000f8e9639 */
[----:B------:R-:W-:Y:S01]  /*37c0*/  MUFU.EX2 R88, R88 ;  /* 0x0000005800587308 */ /* 0x000fe20000000800 */
[----:B------:R-:W-:Y:S01]  /*37d0*/  LOP3.LUT R7, R42, UR8, R41, 0x96, !PT ;  /* 0x000000082a077c12 */ /* 0x000fe2000f8e9629 */
[--C-:B------:R-:W-:Y:S01]  /*37e0*/  FFMA.FTZ R29, R25, UR31, -R76.reuse ;  /* 0x0000001f191d7c23 */ /* 0x100fe2000801084c */
[--C-:B------:R-:W-:Y:S01]  /*37f0*/  FFMA.FTZ R92, R51, UR31, -R76.reuse ;  /* 0x0000001f335c7c23 */ /* 0x100fe2000801084c */
[--C-:B------:R-:W-:Y:S01]  /*3800*/  FFMA.FTZ R96, R37, UR31, -R76.reuse ;  /* 0x0000001f25607c23 */ /* 0x100fe2000801084c */
[----:B------:R-:W-:Y:S01]  /*3810*/  FFMA.FTZ R91, R55, UR31, -R76 ;  /* 0x0000001f375b7c23 */ /* 0x000fe2000801084c */
[C---:B------:R-:W-:Y:S01]  /*3820*/  PRMT R6, R40.reuse, 0x7771, RZ ;  /* 0x0000777128067816 */ /* 0x040fe200000000ff */
[----:B------:R-:W-:Y:S01]  /*3830*/  MUFU.EX2 R31, R31 ;  /* 0x0000001f001f7308 */ /* 0x000fe20000000800 */
[C---:B------:R-:W-:Y:S01]  /*3840*/  PRMT R20, R40.reuse, 0x7773, RZ ;  /* 0x0000777328147816 */ /* 0x040fe200000000ff */
[----:B------:R-:W-:Y:S01]  /*3850*/  FFMA.FTZ R23, R23, UR31, -R90 ;  /* 0x0000001f17177c23 */ /* 0x000fe2000801085a */
[----:B------:R-:W-:Y:S01]  /*3860*/  PRMT R5, R40, 0x7772, RZ ;  /* 0x0000777228057816 */ /* 0x000fe200000000ff */
[----:B------:R-:W-:Y:S01]  /*3870*/  MUFU.EX2 R29, R29 ;  /* 0x0000001d001d7308 */ /* 0x000fe20000000800 */
[----:B------:R-:W1:Y:S01]  /*3880*/  LDSM.16.MT88.4 R40, [R113+0x6000] ;  /* 0x006000007128783b */ /* 0x000e620000004200 */
[----:B------:R-:W-:Y:S01]  /*3890*/  PRMT R39, R39, 0x5410, R14 ;  /* 0x0000541027277816 */ /* 0x000fe2000000000e */
[----:B------:R-:W-:Y:S01]  /*38a0*/  FFMA.FTZ R26, R47, UR31, -R76 ;  /* 0x0000001f2f1a7c23 */ /* 0x000fe2000801084c */
[----:B------:R-:W2:Y:S01]  /*38b0*/  MUFU.EX2 R92, R92 ;  /* 0x0000005c005c7308 */ /* 0x000ea20000000800 */
[----:B------:R-:W-:Y:S01]  /*38c0*/  PRMT R14, R10, 0x7632, R14 ;  /* 0x000076320a0e7816 */ /* 0x000fe2000000000e */
[----:B------:R-:W-:Y:S01]  /*38d0*/  FFMA.FTZ R15, R15, UR31, -R76 ;  /* 0x0000001f0f0f7c23 */ /* 0x000fe2000801084c */
[----:B------:R-:W-:Y:S01]  /*38e0*/  LOP3.LUT R83, R8, 0xff00ff, RZ, 0xc0, !PT ;  /* 0x00ff00ff08537812 */ /* 0x000fe200078ec0ff */
[----:B------:R-:W-:Y:S01]  /*38f0*/  MUFU.EX2 R96, R96 ;  /* 0x0000006000607308 */ /* 0x000fe20000000800 */
[C---:B------:R-:W-:Y:S01]  /*3900*/  LOP3.LUT R24, R10.reuse, 0xffff, RZ, 0xc0, !PT ;  /* 0x0000ffff0a187812 */ /* 0x040fe200078ec0ff */
[----:B------:R-:W-:Y:S01]  /*3910*/  LDSM.16.MT88.4 R48, [R86+0x6000] ;  /* 0x006000005630783b */ /* 0x000fe20000004200 */
[----:B------:R-:W-:Y:S01]  /*3920*/  LOP3.LUT R22, R10, 0xff, RZ, 0xc0, !PT ;  /* 0x000000ff0a167812 */ /* 0x000fe200078ec0ff */
[----:B------:R-:W4:Y:S01]  /*3930*/  MUFU.EX2 R91, R91 ;  /* 0x0000005b005b7308 */ /* 0x000f220000000800 */
[----:B------:R-:W-:Y:S01]  /*3940*/  SHF.R.U32.HI R27, RZ, 0x18, R10 ;  /* 0x00000018ff1b7819 */ /* 0x000fe2000001160a */
[----:B------:R-:W5:Y:S01]  /*3950*/  LDSM.16.MT88.4 R56, [R113+0x7000] ;  /* 0x007000007138783b */ /* 0x000f620000004200 */
[----:B------:R-:W-:Y:S01]  /*3960*/  LOP3.LUT R10, R14, 0xff, RZ, 0xc0, !PT ;  /* 0x000000ff0e0a7812 */ /* 0x000fe200078ec0ff */
[----:B------:R-:W3:Y:S01]  /*3970*/  MUFU.EX2 R94, R94 ;  /* 0x0000005e005e7308 */ /* 0x000ee20000000800 */
[--C-:B------:R-:W-:Y:S01]  /*3980*/  HSET2.LE.AND R83, R83, R128.reuse, PT ;  /* 0x0000008053537233 */ /* 0x100fe20003803000 */
[--C-:B------:R-:W-:Y:S01]  /*3990*/  FFMA.FTZ R14, R11, UR31, -R90.reuse ;  /* 0x0000001f0b0e7c23 */ /* 0x100fe2000801085a */
[----:B------:R-:W-:Y:S01]  /*39a0*/  PRMT R27, R10, 0x5410, R27 ;  /* 0x000054100a1b7816 */ /* 0x000fe2000000001b */
[----:B------:R-:W3:Y:S01]  /*39b0*/  MUFU.EX2 R93, R93 ;  /* 0x0000005d005d7308 */ /* 0x000ee20000000800 */
[----:B--2---:R-:W-:Y:S01]  /*39c0*/  F2FP.BF16.F32.PACK_AB R8, R92, R29 ;  /* 0x0000001d5c08723e */ /* 0x004fe200000010ff */
[----:B------:R-:W-:Y:S01]  /*39d0*/  FFMA.FTZ R104, R33, UR31, -R90 ;  /* 0x0000001f21687c23 */ /* 0x000fe2000801085a */
[----:B------:R-:W-:Y:S01]  /*39e0*/  SHF.R.U32.HI R25, RZ, 0x8, R24 ;  /* 0x00000008ff197819 */ /* 0x000fe20000011618 */
[--C-:B------:R-:W-:Y:S01]  /*39f0*/  FFMA.FTZ R24, R45, UR31, -R90.reuse ;  /* 0x0000001f2d187c23 */ /* 0x100fe2000801085a */
[----:B------:R-:W-:Y:S01]  /*3a00*/  LOP3.LUT R83, R8, R83, RZ, 0xc0, !PT ;  /* 0x0000005308537212 */ /* 0x000fe200078ec0ff */
[----:B------:R-:W-:Y:S01]  /*3a10*/  MUFU.EX2 R23, R23 ;  /* 0x0000001700177308 */ /* 0x000fe20000000800 */
[--C-:B------:R-:W-:Y:S01]  /*3a20*/  HSET2.LE.AND R27, R27, R128.reuse, PT ;  /* 0x000000801b1b7233 */ /* 0x100fe20003803000 */
[--C-:B------:R-:W-:Y:S01]  /*3a30*/  FFMA.FTZ R33, R89, UR31, -R90.reuse ;  /* 0x0000001f59217c23 */ /* 0x100fe2000801085a */
[----:B----4-:R-:W-:Y:S01]  /*3a40*/  F2FP.BF16.F32.PACK_AB R8, R91, R96 ;  /* 0x000000605b08723e */ /* 0x010fe200000010ff */
[----:B------:R-:W-:Y:S01]  /*3a50*/  MUFU.EX2 R24, R24 ;  /* 0x0000001800187308 */ /* 0x000fe20000000800 */
[----:B------:R-:W-:Y:S01]  /*3a60*/  PRMT R25, R22, 0x5410, R25 ;  /* 0x0000541016197816 */ /* 0x000fe20000000019 */
[----:B------:R-:W-:Y:S01]  /*3a70*/  FFMA.FTZ R22, R9, UR31, -R90 ;  /* 0x0000001f09167c23 */ /* 0x000fe2000801085a */
[----:B------:R-:W-:Y:S01]  /*3a80*/  LOP3.LUT R81, R8, R27, RZ, 0xc0, !PT ;  /* 0x0000001b08517212 */ /* 0x000fe200078ec0ff */
[--C-:B------:R-:W-:Y:S01]  /*3a90*/  FFMA.FTZ R27, R13, UR31, -R76.reuse ;  /* 0x0000001f0d1b7c23 */ /* 0x100fe2000801084c */
[----:B------:R-:W2:Y:S01]  /*3aa0*/  LDSM.16.MT88.4 R8, [R113+0x6400] ;  /* 0x006400007108783b */ /* 0x000ea20000004200 */
[--C-:B------:R-:W-:Y:S01]  /*3ab0*/  HSET2.LE.AND R82, R39, R128.reuse, PT ;  /* 0x0000008027527233 */ /* 0x100fe20003803000 */
[----:B------:R-:W-:Y:S01]  /*3ac0*/  MUFU.EX2 R26, R26 ;  /* 0x0000001a001a7308 */ /* 0x000fe20000000800 */
[--C-:B------:R-:W-:Y:S01]  /*3ad0*/  HSET2.LE.AND R25, R25, R128.reuse, PT ;  /* 0x0000008019197233 */ /* 0x100fe20003803000 */
[----:B------:R-:W-:Y:S01]  /*3ae0*/  FFMA.FTZ R89, R17, UR31, -R76 ;  /* 0x0000001f11597c23 */ /* 0x000fe2000801084c */
[----:B------:R-:W-:Y:S01]  /*3af0*/  PRMT R5, R5, 0x5410, R20 ;  /* 0x0000541005057816 */ /* 0x000fe20000000014 */
[----:B------:R-:W-:Y:S01]  /*3b00*/  FFMA.FTZ R20, R21, UR31, -R76 ;  /* 0x0000001f15147c23 */ /* 0x000fe2000801084c */
[----:B---3--:R-:W-:Y:S01]  /*3b10*/  F2FP.BF16.F32.PACK_AB R37, R94, R31 ;  /* 0x0000001f5e25723e */ /* 0x008fe200000010ff */
[----:B------:R-:W3:Y:S01]  /*3b20*/  MUFU.EX2 R22, R22 ;  /* 0x0000001600167308 */ /* 0x000ee20000000800 */
[----:B------:R-:W-:Y:S01]  /*3b30*/  F2FP.BF16.F32.PACK_AB R80, R93, R88 ;  /* 0x000000585d50723e */ /* 0x000fe200000010ff */
[--C-:B------:R-:W-:Y:S01]  /*3b40*/  FFMA.FTZ R103, R16, UR31, -R90.reuse ;  /* 0x0000001f10677c23 */ /* 0x100fe2000801085a */
[----:B------:R-:W-:Y:S01]  /*3b50*/  LOP3.LUT R82, R37, R82, RZ, 0xc0, !PT ;  /* 0x0000005225527212 */ /* 0x000fe200078ec0ff */
[----:B------:R-:W-:Y:S01]  /*3b60*/  MUFU.EX2 R27, R27 ;  /* 0x0000001b001b7308 */ /* 0x000fe20000000800 */
[----:B------:R-:W-:Y:S01]  /*3b70*/  LOP3.LUT R80, R80, R25, RZ, 0xc0, !PT ;  /* 0x0000001950507212 */ /* 0x000fe200078ec0ff */
[--C-:B------:R-:W-:Y:S01]  /*3b80*/  FFMA.FTZ R105, R85, UR31, -R90.reuse ;  /* 0x0000001f55697c23 */ /* 0x100fe2000801085a */
[----:B------:R-:W-:Y:S01]  /*3b90*/  LOP3.LUT R13, R12, 0xff, RZ, 0xc0, !PT ;  /* 0x000000ff0c0d7812 */ /* 0x000fe200078ec0ff */
[----:B------:R-:W-:Y:S01]  /*3ba0*/  MUFU.EX2 R25, R14 ;  /* 0x0000000e00197308 */ /* 0x000fe20000000800 */
[C---:B------:R-:W-:Y:S01]  /*3bb0*/  LOP3.LUT R12, R7.reuse, 0xffff, RZ, 0xc0, !PT ;  /* 0x0000ffff070c7812 */ /* 0x040fe200078ec0ff */
[----:B------:R-:W-:Y:S01]  /*3bc0*/  FFMA.FTZ R16, R32, UR31, -R90 ;  /* 0x0000001f20107c23 */ /* 0x000fe2000801085a */
[C---:B------:R-:W-:Y:S01]  /*3bd0*/  PRMT R4, R7.reuse, 0x7632, R4 ;  /* 0x0000763207047816 */ /* 0x040fe20000000004 */
[----:B------:R4:W-:Y:S01]  /*3be0*/  MUFU.EX2 R21, R15 ;  /* 0x0000000f00157308 */ /* 0x0009e20000000800 */
[----:B------:R-:W-:Y:S01]  /*3bf0*/  LOP3.LUT R45, R7, 0xff, RZ, 0xc0, !PT ;  /* 0x000000ff072d7812 */ /* 0x000fe200078ec0ff */
[C---:B-1----:R-:W-:Y:S01]  /*3c00*/  HMMA.16816.F32.BF16 R36, R80.reuse, R40, RZ ;  /* 0x000000285024723c */ /* 0x042fe200000418ff */
[----:B------:R-:W-:Y:S01]  /*3c10*/  SHF.R.U32.HI R7, RZ, 0x18, R7 ;  /* 0x00000018ff077819 */ /* 0x000fe20000011607 */
[----:B------:R-:W1:Y:S01]  /*3c20*/  MUFU.EX2 R20, R20 ;  /* 0x0000001400147308 */ /* 0x000e620000000800 */
[----:B------:R-:W-:Y:S01]  /*3c30*/  SHF.R.U32.HI R12, RZ, 0x8, R12 ;  /* 0x00000008ff0c7819 */ /* 0x000fe2000001160c */
[--C-:B------:R-:W-:Y:S01]  /*3c40*/  FFMA.FTZ R85, R34, UR31, -R76.reuse ;  /* 0x0000001f22557c23 */ /* 0x100fe2000801084c */
[----:B------:R-:W-:Y:S01]  /*3c50*/  LOP3.LUT R4, R4, 0xff, RZ, 0xc0, !PT ;  /* 0x000000ff04047812 */ /* 0x000fe200078ec0ff */
[----:B------:R-:W-:Y:S01]  /*3c60*/  FFMA.FTZ R32, R35, UR31, -R76 ;  /* 0x0000001f23207c23 */ /* 0x000fe2000801084c */
[----:B------:R-:W-:Y:S01]  /*3c70*/  PRMT R47, R13, 0x5410, R6 ;  /* 0x000054100d2f7816 */ /* 0x000fe20000000006 */
[C---:B------:R-:W-:Y:S01]  /*3c80*/  HMMA.16816.F32.BF16 R40, R80.reuse, R42, RZ ;  /* 0x0000002a5028723c */ /* 0x040fe200000418ff */
[----:B------:R-:W-:Y:S01]  /*3c90*/  PRMT R45, R45, 0x5410, R12 ;  /* 0x000054102d2d7816 */ /* 0x000fe2000000000c */
[----:B------:R-:W-:Y:S01]  /*3ca0*/  MUFU.EX2 R85, R85 ;  /* 0x0000005500557308 */ /* 0x000fe20000000800 */
[----:B------:R-:W-:Y:S01]  /*3cb0*/  PRMT R13, R4, 0x5410, R7 ;  /* 0x00005410040d7816 */ /* 0x000fe20000000007 */
[----:B------:R-:W-:Y:S01]  /*3cc0*/  FADD.FTZ R96, R96, R91 ;  /* 0x0000005b60607221 */ /* 0x000fe20000010000 */
[----:B----4-:R-:W-:Y:S01]  /*3cd0*/  LOP3.LUT R15, R5, 0xff00ff, RZ, 0xc0, !PT ;  /* 0x00ff00ff050f7812 */ /* 0x010fe200078ec0ff */
[----:B------:R-:W-:Y:S01]  /*3ce0*/  MUFU.EX2 R32, R32 ;  /* 0x0000002000207308 */ /* 0x000fe20000000800 */
[--C-:B------:R-:W-:Y:S01]  /*3cf0*/  HSET2.LE.AND R14, R47, R128.reuse, PT ;  /* 0x000000802f0e7233 */ /* 0x100fe20003803000 */
[----:B------:R-:W4:Y:S01]  /*3d00*/  LDSM.16.MT88.4 R4, [R86+0x6400] ;  /* 0x006400005604783b */ /* 0x000f220000004200 */
[--C-:B------:R-:W-:Y:S01]  /*3d10*/  HSET2.LE.AND R12, R45, R128.reuse, PT ;  /* 0x000000802d0c7233 */ /* 0x100fe20003803000 */
[C---:B-----5:R-:W-:Y:S01]  /*3d20*/  HMMA.16816.F32.BF16 R52, R80.reuse, R56, RZ ;  /* 0x000000385034723c */ /* 0x060fe200000418ff */
[--C-:B------:R-:W-:Y:S01]  /*3d30*/  HSET2.LE.AND R15, R15, R128.reuse, PT ;  /* 0x000000800f0f7233 */ /* 0x100fe20003803000 */
[----:B------:R-:W-:Y:S01]  /*3d40*/  FFMA.FTZ R110, R77, UR31, -R90 ;  /* 0x0000001f4d6e7c23 */ /* 0x000fe2000801085a */
[----:B------:R-:W-:Y:S01]  /*3d50*/  HSET2.LE.AND R13, R13, R128, PT ;  /* 0x000000800d0d7233 */ /* 0x000fe20003803000 */
[--C-:B------:R-:W-:Y:S01]  /*3d60*/  FFMA.FTZ R99, R87, UR31, -R76.reuse ;  /* 0x0000001f57637c23 */ /* 0x100fe2000801084c */
[----:B---3--:R-:W-:Y:S01]  /*3d70*/  F2FP.BF16.F32.PACK_AB R47, R22, R23 ;  /* 0x00000017162f723e */ /* 0x008fe200000010ff */
[--C-:B------:R-:W-:Y:S01]  /*3d80*/  FFMA.FTZ R101, R30, UR31, -R76.reuse ;  /* 0x0000001f1e657c23 */ /* 0x100fe2000801084c */
[----:B-1----:R-:W-:Y:S01]  /*3d90*/  F2FP.BF16.F32.PACK_AB R46, R20, R21 ;  /* 0x00000015142e723e */ /* 0x002fe200000010ff */
[C---:B------:R-:W-:Y:S01]  /*3da0*/  HMMA.16816.F32.BF16 R56, R80.reuse, R58, RZ ;  /* 0x0000003a5038723c */ /* 0x040fe200000418ff */
[----:B------:R-:W-:Y:S01]  /*3db0*/  F2FP.BF16.F32.PACK_AB R45, R24, R25 ;  /* 0x00000019182d723e */ /* 0x000fe200000010ff */
[----:B------:R-:W-:Y:S01]  /*3dc0*/  FFMA.FTZ R108, R79, UR31, -R76 ;  /* 0x0000001f4f6c7c23 */ /* 0x000fe2000801084c */
[----:B------:R-:W-:Y:S01]  /*3dd0*/  F2FP.BF16.F32.PACK_AB R44, R26, R27 ;  /* 0x0000001b1a2c723e */ /* 0x000fe200000010ff */
[----:B------:R-:W-:Y:S01]  /*3de0*/  MUFU.EX2 R87, R105 ;  /* 0x0000006900577308 */ /* 0x000fe20000000800 */
[----:B------:R-:W-:Y:S01]  /*3df0*/  LOP3.LUT R14, R47, R14, RZ, 0xc0, !PT ;  /* 0x0000000e2f0e7212 */ /* 0x000fe200078ec0ff */
[----:B------:R-:W-:Y:S01]  /*3e00*/  FADD.FTZ R29, R29, R96 ;  /* 0x000000601d1d7221 */ /* 0x000fe20000010000 */
[----:B------:R-:W-:Y:S01]  /*3e10*/  LOP3.LUT R15, R46, R15, RZ, 0xc0, !PT ;  /* 0x0000000f2e0f7212 */ /* 0x000fe200078ec0ff */
[----:B------:R-:W-:Y:S01]  /*3e20*/  MUFU.EX2 R34, R104 ;  /* 0x0000006800227308 */ /* 0x000fe20000000800 */
[----:B------:R-:W-:Y:S01]  /*3e30*/  LOP3.LUT R12, R45, R12, RZ, 0xc0, !PT ;  /* 0x0000000c2d0c7212 */ /* 0x000fe200078ec0ff */
[----:B------:R-:W-:Y:S01]  /*3e40*/  FFMA.FTZ R30, R78, UR31, -R76 ;  /* 0x0000001f4e1e7c23 */ /* 0x000fe2000801084c */
[----:B------:R-:W-:Y:S01]  /*3e50*/  LOP3.LUT R13, R44, R13, RZ, 0xc0, !PT ;  /* 0x0000000d2c0d7212 */ /* 0x000fe200078ec0ff */
[----:B------:R-:W-:Y:S01]  /*3e60*/  FADD.FTZ R88, R88, R93 ;  /* 0x0000005d58587221 */ /* 0x000fe20000010000 */
[----:B------:R-:W-:Y:S01]  /*3e70*/  HMMA.16816.F32.BF16 R44, R80, R48, RZ ;  /* 0x00000030502c723c */ /* 0x000fe200000418ff */
[----:B------:R-:W-:Y:S01]  /*3e80*/  FADD.FTZ R92, R92, R29 ;  /* 0x0000001d5c5c7221 */ /* 0x000fe20000010000 */
[----:B------:R-:W-:Y:S01]  /*3e90*/  MUFU.EX2 R33, R33 ;  /* 0x0000002100217308 */ /* 0x000fe20000000800 */
[----:B------:R-:W-:Y:S01]  /*3ea0*/  FFMA.FTZ R18, R18, UR31, -R90 ;  /* 0x0000001f12127c23 */ /* 0x000fe2000801085a */
[----:B------:R-:W-:Y:S01]  /*3eb0*/  FADD.FTZ R31, R31, R88 ;  /* 0x000000581f1f7221 */ /* 0x000fe20000010000 */
[----:B------:R-:W-:Y:S01]  /*3ec0*/  FFMA.FTZ R28, R28, UR31, -R90 ;  /* 0x0000001f1c1c7c23 */ /* 0x000fe2000801085a */
[----:B------:R-:W-:Y:S01]  /*3ed0*/  MUFU.EX2 R110, R110 ;  /* 0x0000006e006e7308 */ /* 0x000fe20000000800 */
[----:B------:R-:W-:Y:S01]  /*3ee0*/  FADD.FTZ R27, R27, R92 ;  /* 0x0000005c1b1b7221 */ /* 0x000fe20000010000 */
[----:B--2---:R-:W-:Y:S01]  /*3ef0*/  HMMA.16816.F32.BF16 R36, R12, R8, R36 ;  /* 0x000000080c24723c */ /* 0x004fe20000041824 */
[----:B------:R-:W-:Y:S01]  /*3f00*/  FADD.FTZ R94, R94, R31 ;  /* 0x0000001f5e5e7221 */ /* 0x000fe20000010000 */
[----:B------:R-:W-:Y:S01]  /*3f10*/  MUFU.EX2 R29, R30 ;  /* 0x0000001e001d7308 */ /* 0x000fe20000000800 */
[----:B------:R-:W-:-:S02]  /*3f20*/  FADD.FTZ R26, R26, R27 ;  /* 0x0000001b1a1a7221 */ /* 0x000fc40000010000 */
[----:B------:R-:W-:Y:S01]  /*3f30*/  FADD.FTZ R25, R25, R94 ;  /* 0x0000005e19197221 */ /* 0x000fe20000010000 */
[----:B------:R-:W-:Y:S01]  /*3f40*/  MUFU.EX2 R108, R108 ;  /* 0x0000006c006c7308 */ /* 0x000fe20000000800 */
[----:B------:R-:W-:Y:S01]  /*3f50*/  FADD.FTZ R21, R21, R26 ;  /* 0x0000001a15157221 */ /* 0x000fe20000010000 */
[----:B------:R-:W-:Y:S01]  /*3f60*/  HMMA.16816.F32.BF16 R40, R12, R10, R40 ;  /* 0x0000000a0c28723c */ /* 0x000fe20000041828 */
[----:B------:R-:W1:Y:S01]  /*3f70*/  LDSM.16.MT88.4 R8, [R113+0x7400] ;  /* 0x007400007108783b */ /* 0x000e620000004200 */
[----:B------:R-:W-:Y:S01]  /*3f80*/  MUFU.EX2 R89, R89 ;  /* 0x0000005900597308 */ /* 0x000fe20000000800 */
[----:B------:R-:W-:Y:S01]  /*3f90*/  FADD.FTZ R24, R24, R25 ;  /* 0x0000001918187221 */ /* 0x000fe20000010000 */
[----:B------:R-:W-:Y:S02]  /*3fa0*/  FADD.FTZ R20, R20, R21 ;  /* 0x0000001514147221 */ /* 0x000fe40000010000 */
[----:B------:R-:W-:Y:S01]  /*3fb0*/  MUFU.EX2 R91, R103 ;  /* 0x00000067005b7308 */ /* 0x000fe20000000800 */
[----:B------:R-:W-:Y:S01]  /*3fc0*/  FADD.FTZ R23, R23, R24 ;  /* 0x0000001817177221 */ /* 0x000fe20000010000 */
[----:B------:R-:W-:Y:S02]  /*3fd0*/  HMMA.16816.F32.BF16 R48, R80, R50, RZ ;  /* 0x000000325030723c */ /* 0x000fe400000418ff */
[----:B------:R-:W-:Y:S01]  /*3fe0*/  MUFU.EX2 R90, R18 ;  /* 0x00000012005a7308 */ /* 0x000fe20000000800 */
[----:B------:R-:W-:-:S03]  /*3ff0*/  FADD.FTZ R22, R22, R23 ;  /* 0x0000001716167221 */ /* 0x000fc60000010000 */
[----:B------:R-:W-:Y:S02]  /*4000*/  MUFU.EX2 R35, R28 ;  /* 0x0000001c00237308 */ /* 0x000fe40000000800 */
[C---:B----4-:R-:W-:Y:S02]  /*4010*/  HMMA.16816.F32.BF16 R44, R12.reuse, R4, R44 ;  /* 0x000000040c2c723c */ /* 0x050fe4000004182c */
[----:B------:R-:W-:Y:S04]  /*4020*/  MUFU.EX2 R30, R16 ;  /* 0x00000010001e7308 */ /* 0x000fe80000000800 */
[----:B------:R-:W-:Y:S04]  /*4030*/  MUFU.EX2 R31, R101 ;  /* 0x00000065001f7308 */ /* 0x000fe80000000800 */
[----:B------:R-:W2:Y:S02]  /*4040*/  MUFU.EX2 R28, R99 ;  /* 0x00000063001c7308 */ /* 0x000ea40000000800 */
[----:B------:R-:W-:Y:S01]  /*4050*/  HMMA.16816.F32.BF16 R48, R12, R6, R48 ;  /* 0x000000060c30723c */ /* 0x000fe20000041830 */
[----:B------:R-:W3:Y:S01]  /*4060*/  LDSM.16.MT88.4 R4, [R86+0x7400] ;  /* 0x007400005604783b */ /* 0x000ee20000004200 */
[----:B--2---:R-:W-:-:S06]  /*4070*/  F2FP.BF16.F32.PACK_AB R16, R28, R31 ;  /* 0x0000001f1c10723e */ /* 0x004fcc00000010ff */
[----:B-1----:R-:W-:Y:S01]  /*4080*/  HMMA.16816.F32.BF16 R52, R12, R8, R52 ;  /* 0x000000080c34723c */ /* 0x002fe20000041834 */
[----:B------:R-:W-:-:S05]  /*4090*/  LOP3.LUT R8, R136, UR30, R61, 0x96, !PT ;  /* 0x0000001e88087c12 */ /* 0x000fca000f8e963d */
[----:B------:R-:W-:Y:S02]  /*40a0*/  IMAD.WIDE.U32 R68, R8, -0x2daee0ad, RZ ;  /* 0xd2511f5308447825 */ /* 0x000fe400078e00ff */
[----:B------:R-:W-:Y:S03]  /*40b0*/  HMMA.16816.F32.BF16 R56, R12, R10, R56 ;  /* 0x0000000a0c38723c */ /* 0x000fe60000041838 */
[----:B------:R-:W-:Y:S02]  /*40c0*/  LOP3.LUT R8, R132, UR28, R69, 0x96, !PT ;  /* 0x0000001c84087c12 */ /* 0x000fe4000f8e9645 */
[----:B------:R-:W-:-:S03]  /*40d0*/  LOP3.LUT R68, R68, UR23, R71, 0x96, !PT ;  /* 0x0000001744447c12 */ /* 0x000fc6000f8e9647 */
[----:B------:R-:W-:Y:S01]  /*40e0*/  IMAD.WIDE.U32 R10, R8, -0x326172a9, RZ ;  /* 0xcd9e8d57080a7825 */ /* 0x000fe200078e00ff */
[----:B------:R-:W-:Y:S03]  /*40f0*/  HMMA.16816.F32.BF16 R60, R80, R64, RZ ;  /* 0x00000040503c723c */ /* 0x000fe600000418ff */
[----:B------:R-:W-:Y:S01]  /*4100*/  IMAD.WIDE.U32 R68, R68, -0x326172a9, RZ ;  /* 0xcd9e8d5744447825 */ /* 0x000fe200078e00ff */
[----:B------:R-:W-:-:S04]  /*4110*/  LOP3.LUT R8, R130, UR27, R11, 0x96, !PT ;  /* 0x0000001b82087c12 */ /* 0x000fc8000f8e960b */
[----:B------:R-:W-:Y:S01]  /*4120*/  LOP3.LUT R10, R10, UR22, R69, 0x96, !PT ;  /* 0x000000160a0a7c12 */ /* 0x000fe2000f8e9645 */
[----:B------:R-:W-:Y:S01]  /*4130*/  IMAD.WIDE.U32 R8, R8, -0x2daee0ad, RZ ;  /* 0xd2511f5308087825 */ /* 0x000fe200078e00ff */
[----:B------:R-:W-:Y:S03]  /*4140*/  HMMA.16816.F32.BF16 R64, R80, R66, RZ ;  /* 0x000000425040723c */ /* 0x000fe600000418ff */
[----:B------:R-:W-:Y:S01]  /*4150*/  IMAD.WIDE.U32 R10, R10, -0x2daee0ad, RZ ;  /* 0xd2511f530a0a7825 */ /* 0x000fe200078e00ff */
[----:B------:R-:W-:-:S04]  /*4160*/  LOP3.LUT R9, R70, UR17, R9, 0x96, !PT ;  /* 0x0000001146097c12 */ /* 0x000fc8000f8e9609 */
[----:B------:R-:W-:Y:S01]  /*4170*/  LOP3.LUT R8, R8, UR13, R11, 0x96, !PT ;  /* 0x0000000d08087c12 */ /* 0x000fe2000f8e960b */
[----:B------:R-:W-:Y:S01]  /*4180*/  IMAD.WIDE.U32 R72, R9, -0x326172a9, RZ ;  /* 0xcd9e8d5709487825 */ /* 0x000fe200078e00ff */
[----:B---3--:R-:W-:Y:S03]  /*4190*/  HMMA.16816.F32.BF16 R60, R12, R4, R60 ;  /* 0x000000040c3c723c */ /* 0x008fe6000004183c */
[----:B------:R-:W-:Y:S01]  /*41a0*/  IMAD.WIDE.U32 R70, R8, -0x326172a9, RZ ;  /* 0xcd9e8d5708467825 */ /* 0x000fe200078e00ff */
[----:B------:R-:W-:-:S04]  /*41b0*/  LOP3.LUT R4, R68, UR16, R73, 0x96, !PT ;  /* 0x0000001044047c12 */ /* 0x000fc8000f8e9649 */
[----:B------:R-:W-:Y:S01]  /*41c0*/  LOP3.LUT R95, R72, UR12, R71, 0x96, !PT ;  /* 0x0000000c485f7c12 */ /* 0x000fe2000f8e9647 */
[----:B------:R-:W-:Y:S01]  /*41d0*/  IMAD.WIDE.U32 R68, R4, -0x2daee0ad, RZ ;  /* 0xd2511f5304447825 */ /* 0x000fe200078e00ff */
[----:B------:R-:W1:Y:S01]  /*41e0*/  LDSM.16.MT88.4 R72, [R113+0x8000] ;  /* 0x008000007148783b */ /* 0x000e620000004200 */
[----:B------:R-:W-:Y:S01]  /*41f0*/  HMMA.16816.F32.BF16 R64, R12, R6, R64 ;  /* 0x000000060c40723c */ /* 0x000fe20000041840 */
[C---:B------:R-:W-:Y:S01]  /*4200*/  PRMT R5, R70.reuse, 0x7773, RZ ;  /* 0x0000777346057816 */ /* 0x040fe200000000ff */
[----:B------:R-:W-:Y:S01]  /*4210*/  IMAD.MOV.U32 R6, RZ, RZ, R70 ;  /* 0x000000ffff067224 */ /* 0x000fe200078e0046 */
[C---:B------:R-:W-:Y:S01]  /*4220*/  PRMT R8, R70.reuse, 0x7772, RZ ;  /* 0x0000777246087816 */ /* 0x040fe200000000ff */
[----:B------:R-:W-:Y:S01]  /*4230*/  IMAD.MOV.U32 R102, RZ, RZ, R68 ;  /* 0x000000ffff667224 */ /* 0x000fe200078e0044 */
[----:B------:R-:W-:Y:S02]  /*4240*/  PRMT R11, R70, 0x7771, RZ ;  /* 0x00007771460b7816 */ /* 0x000fe400000000ff */
[----:B------:R-:W-:-:S02]  /*4250*/  LOP3.LUT R4, R6, 0xff, RZ, 0xc0, !PT ;  /* 0x000000ff06047812 */ /* 0x000fc400078ec0ff */
[----:B------:R-:W-:Y:S02]  /*4260*/  PRMT R8, R8, 0x5410, R5 ;  /* 0x0000541008087816 */ /* 0x000fe40000000005 */
[----:B------:R-:W-:Y:S02]  /*4270*/  PRMT R11, R4, 0x5410, R11 ;  /* 0x00005410040b7816 */ /* 0x000fe4000000000b */
[----:B------:R-:W2:Y:S01]  /*4280*/  LDSM.16.MT88.4 R4, [R113+0x8400] ;  /* 0x008400007104783b */ /* 0x000ea20000004200 */
[----:B------:R-:W-:Y:S02]  /*4290*/  LOP3.LUT R10, R10, UR8, R69, 0x96, !PT ;  /* 0x000000080a0a7c12 */ /* 0x000fe4000f8e9645 */
[C---:B------:R-:W-:Y:S02]  /*42a0*/  PRMT R97, R68.reuse, 0x7771, RZ ;  /* 0x0000777144617816 */ /* 0x040fe400000000ff */
[C---:B------:R-:W-:Y:S02]  /*42b0*/  PRMT R9, R68.reuse, 0x7773, RZ ;  /* 0x0000777344097816 */ /* 0x040fe400000000ff */
[----:B------:R-:W-:-:S02]  /*42c0*/  PRMT R98, R68, 0x7772, RZ ;  /* 0x0000777244627816 */ /* 0x000fc400000000ff */
[----:B------:R-:W-:Y:S02]  /*42d0*/  LOP3.LUT R102, R102, 0xff, RZ, 0xc0, !PT ;  /* 0x000000ff66667812 */ /* 0x000fe400078ec0ff */
[----:B------:R-:W-:Y:S02]  /*42e0*/  PRMT R98, R98, 0x5410, R9 ;  /* 0x0000541062627816 */ /* 0x000fe40000000009 */
[----:B------:R-:W-:Y:S02]  /*42f0*/  LOP3.LUT R9, R95, 0xffff, RZ, 0xc0, !PT ;  /* 0x0000ffff5f097812 */ /* 0x000fe400078ec0ff */
[----:B------:R-:W-:Y:S01]  /*4300*/  PRMT R97, R102, 0x5410, R97 ;  /* 0x0000541066617816 */ /* 0x000fe20000000061 */
[----:B------:R-:W-:Y:S01]  /*4310*/  FFMA.FTZ R102, R19, UR31, -R76 ;  /* 0x0000001f13667c23 */ /* 0x000fe2000801084c */
[----:B------:R-:W-:Y:S02]  /*4320*/  SHF.R.U32.HI R9, RZ, 0x8, R9 ;  /* 0x00000008ff097819 */ /* 0x000fe40000011609 */
[----:B------:R-:W-:Y:S01]  /*4330*/  LOP3.LUT R19, R10, 0xff, RZ, 0xc0, !PT ;  /* 0x000000ff0a137812 */ /* 0x000fe200078ec0ff */
[----:B------:R-:W3:Y:S01]  /*4340*/  MUFU.EX2 R88, R102 ;  /* 0x0000006600587308 */ /* 0x000ee20000000800 */
[----:B------:R-:W-:Y:S01]  /*4350*/  SHF.R.U32.HI R17, RZ, 0x18, R10 ;  /* 0x00000018ff117819 */ /* 0x000fe2000001160a */
[C---:B-1----:R-:W-:Y:S08]  /*4360*/  HMMA.16816.F32.BF16 R68, R80.reuse, R72, RZ ;  /* 0x000000485044723c */ /* 0x042ff000000418ff */
[----:B------:R-:W-:-:S12]  /*4370*/  HMMA.16816.F32.BF16 R72, R80, R74, RZ ;  /* 0x0000004a5048723c */ /* 0x000fd800000418ff */
[C---:B--2---:R-:W-:Y:S01]  /*4380*/  HMMA.16816.F32.BF16 R68, R12.reuse, R4, R68 ;  /* 0x000000040c44723c */ /* 0x044fe20000041844 */
[C---:B------:R-:W-:Y:S02]  /*4390*/  LOP3.LUT R4, R95.reuse, 0xff, RZ, 0xc0, !PT ;  /* 0x000000ff5f047812 */ /* 0x040fe400078ec0ff */
[----:B------:R-:W-:Y:S02]  /*43a0*/  PRMT R5, R10, 0x7632, R5 ;  /* 0x000076320a057816 */ /* 0x000fe40000000005 */
[----:B------:R-:W-:Y:S02]  /*43b0*/  PRMT R9, R4, 0x5410, R9 ;  /* 0x0000541004097816 */ /* 0x000fe40000000009 */
[----:B------:R-:W-:Y:S01]  /*43c0*/  PRMT R4, R95, 0x7632, R4 ;  /* 0x000076325f047816 */ /* 0x000fe20000000004 */
[----:B------:R-:W-:Y:S01]  /*43d0*/  HMMA.16816.F32.BF16 R72, R12, R6, R72 ;  /* 0x000000060c48723c */ /* 0x000fe20000041848 */
[----:B------:R-:W-:Y:S02]  /*43e0*/  SHF.R.U32.HI R95, RZ, 0x18, R95 ;  /* 0x00000018ff5f7819 */ /* 0x000fe4000001165f */
[----:B------:R-:W-:-:S04]  /*43f0*/  LOP3.LUT R4, R4, 0xff, RZ, 0xc0, !PT ;  /* 0x000000ff04047812 */ /* 0x000fc800078ec0ff */
[----:B------:R-:W-:Y:S02]  /*4400*/  PRMT R95, R4, 0x5410, R95 ;  /* 0x00005410045f7816 */ /* 0x000fe4000000005f */
[----:B------:R-:W-:Y:S02]  /*4410*/  LOP3.LUT R4, R10, 0xffff, RZ, 0xc0, !PT ;  /* 0x0000ffff0a047812 */ /* 0x000fe400078ec0ff */
[----:B------:R-:W-:Y:S02]  /*4420*/  HSET2.LE.AND R10, R11, R128, PT ;  /* 0x000000800b0a7233 */ /* 0x000fe40003803000 */
[----:B------:R-:W-:Y:S02]  /*4430*/  SHF.R.U32.HI R6, RZ, 0x8, R4 ;  /* 0x00000008ff067819 */ /* 0x000fe40000011604 */
[----:B------:R-:W-:Y:S02]  /*4440*/  LOP3.LUT R4, R5, 0xff, RZ, 0xc0, !PT ;  /* 0x000000ff05047812 */ /* 0x000fe400078ec0ff */
[----:B------:R-:W-:-:S02]  /*4450*/  PRMT R19, R19, 0x5410, R6 ;  /* 0x0000541013137816 */ /* 0x000fc40000000006 */
[----:B------:R-:W-:Y:S02]  /*4460*/  PRMT R17, R4, 0x5410, R17 ;  /* 0x0000541004117816 */ /* 0x000fe40000000011 */
[----:B------:R-:W1:Y:S02]  /*4470*/  LDSM.16.MT88.4 R4, [R86+0x8000] ;  /* 0x008000005604783b */ /* 0x000e640000004200 */
[C---:B-1----:R-:W-:Y:S01]  /*4480*/  HMMA.16816.F32.BF16 R76, R80.reuse, R4, RZ ;  /* 0x00000004504c723c */ /* 0x042fe200000418ff */
[----:B------:R-:W-:Y:S02]  /*4490*/  LOP3.LUT R5, R8, 0xff00ff, RZ, 0xc0, !PT ;  /* 0x00ff00ff08057812 */ /* 0x000fe400078ec0ff */
[----:B------:R-:W-:Y:S02]  /*44a0*/  F2FP.BF16.F32.PACK_AB R4, R32, R85 ;  /* 0x000000552004723e */ /* 0x000fe400000010ff */
[--C-:B------:R-:W-:Y:S02]  /*44b0*/  HSET2.LE.AND R8, R9, R128.reuse, PT ;  /* 0x0000008009087233 */ /* 0x100fe40003803000 */
[----:B------:R-:W-:Y:S01]  /*44c0*/  HSET2.LE.AND R5, R5, R128, PT ;  /* 0x0000008005057233 */ /* 0x000fe20003803000 */
[----:B------:R-:W-:Y:S01]  /*44d0*/  HMMA.16816.F32.BF16 R80, R80, R6, RZ ;  /* 0x000000065050723c */ /* 0x000fe200000418ff */
[----:B------:R-:W-:-:S02]  /*44e0*/  F2FP.BF16.F32.PACK_AB R7, R34, R87 ;  /* 0x000000572207723e */ /* 0x000fc400000010ff */
[--C-:B------:R-:W-:Y:S02]  /*44f0*/  HSET2.LE.AND R6, R97, R128.reuse, PT ;  /* 0x0000008061067233 */ /* 0x100fe40003803000 */
[----:B------:R-:W-:Y:S02]  /*4500*/  LOP3.LUT R11, R4, R5, RZ, 0xc0, !PT ;  /* 0x00000005040b7212 */ /* 0x000fe400078ec0ff */
[----:B------:R-:W-:Y:S02]  /*4510*/  LOP3.LUT R5, R98, 0xff00ff, RZ, 0xc0, !PT ;  /* 0x00ff00ff62057812 */ /* 0x000fe400078ec0ff */
[----:B------:R-:W-:Y:S02]  /*4520*/  LOP3.LUT R10, R7, R10, RZ, 0xc0, !PT ;  /* 0x0000000a070a7212 */ /* 0x000fe400078ec0ff */
[----:B------:R-:W-:Y:S02]  /*4530*/  F2FP.BF16.F32.PACK_AB R7, R110, R33 ;  /* 0x000000216e07723e */ /* 0x000fe400000010ff */
[----:B------:R-:W-:-:S02]  /*4540*/  HSET2.LE.AND R5, R5, R128, PT ;  /* 0x0000008005057233 */ /* 0x000fc40003803000 */
[----:B------:R-:W-:Y:S02]  /*4550*/  F2FP.BF16.F32.PACK_AB R4, R108, R29 ;  /* 0x0000001d6c04723e */ /* 0x000fe400000010ff */
[----:B------:R-:W-:Y:S02]  /*4560*/  LOP3.LUT R6, R7, R6, RZ, 0xc0, !PT ;  /* 0x0000000607067212 */ /* 0x000fe400078ec0ff */
[----:B------:R-:W-:Y:S02]  /*4570*/  LOP3.LUT R7, R4, R5, RZ, 0xc0, !PT ;  /* 0x0000000504077212 */ /* 0x000fe400078ec0ff */
[--C-:B------:R-:W-:Y:S02]  /*4580*/  HSET2.LE.AND R9, R95, R128.reuse, PT ;  /* 0x000000805f097233 */ /* 0x100fe40003803000 */
[----:B---3--:R-:W-:Y:S01]  /*4590*/  F2FP.BF16.F32.PACK_AB R4, R88, R89 ;  /* 0x000000595804723e */ /* 0x008fe200000010ff */
[----:B------:R-:W-:Y:S01]  /*45a0*/  FADD.FTZ R89, R89, R20 ;  /* 0x0000001459597221 */ /* 0x000fe20000010000 */
[----:B------:R-:W-:Y:S01]  /*45b0*/  F2FP.BF16.F32.PACK_AB R5, R90, R91 ;  /* 0x0000005b5a05723e */ /* 0x000fe200000010ff */
[----:B------:R-:W-:Y:S01]  /*45c0*/  FADD.FTZ R91, R91, R22 ;  /* 0x000000165b5b7221 */ /* 0x000fe20000010000 */
[----:B------:R-:W-:Y:S01]  /*45d0*/  LOP3.LUT R9, R4, R9, RZ, 0xc0, !PT ;  /* 0x0000000904097212 */ /* 0x000fe200078ec0ff */
[----:B------:R-:W-:Y:S01]  /*45e0*/  FADD.FTZ R88, R88, R89 ;  /* 0x0000005958587221 */ /* 0x000fe20000010000 */
[----:B------:R-:W-:Y:S01]  /*45f0*/  LOP3.LUT R8, R5, R8, RZ, 0xc0, !PT ;  /* 0x0000000805087212 */ /* 0x000fe200078ec0ff */
[----:B------:R-:W-:Y:S01]  /*4600*/  FADD.FTZ R90, R90, R91 ;  /* 0x0000005b5a5a7221 */ /* 0x000fe20000010000 */
[----:B------:R-:W-:Y:S01]  /*4610*/  HSET2.LE.AND R4, R19, R128, PT ;  /* 0x0000008013047233 */ /* 0x000fe20003803000 */
[----:B------:R-:W-:Y:S01]  /*4620*/  FADD.FTZ R85, R85, R88 ;  /* 0x0000005855557221 */ /* 0x000fe20000010000 */
[----:B------:R-:W-:Y:S01]  /*4630*/  F2FP.BF16.F32.PACK_AB R5, R30, R35 ;  /* 0x000000231e05723e */ /* 0x000fe200000010ff */
[----:B------:R-:W-:-:S02]  /*4640*/  FADD.FTZ R87, R87, R90 ;  /* 0x0000005a57577221 */ /* 0x000fc40000010000 */
[----:B------:R-:W-:Y:S01]  /*4650*/  FADD.FTZ R32, R32, R85 ;  /* 0x0000005520207221 */ /* 0x000fe20000010000 */
[----:B------:R-:W-:Y:S01]  /*4660*/  LOP3.LUT R4, R5, R4, RZ, 0xc0, !PT ;  /* 0x0000000405047212 */ /* 0x000fe200078ec0ff */
[----:B------:R-:W-:Y:S01]  /*4670*/  FADD.FTZ R34, R34, R87 ;  /* 0x0000005722227221 */ /* 0x000fe20000010000 */
[----:B------:R-:W-:Y:S01]  /*4680*/  HSET2.LE.AND R5, R17, R128, PT ;  /* 0x0000008011057233 */ /* 0x000fe20003803000 */
[----:B------:R-:W-:Y:S02]  /*4690*/  FADD.FTZ R31, R31, R32 ;  /* 0x000000201f1f7221 */ /* 0x000fe40000010000 */
[----:B------:R-:W-:Y:S02]  /*46a0*/  FADD.FTZ R35, R35, R34 ;  /* 0x0000002223237221 */ /* 0x000fe40000010000 */
[----:B------:R-:W-:Y:S01]  /*46b0*/  LOP3.LUT R5, R16, R5, RZ, 0xc0, !PT ;  /* 0x0000000510057212 */ /* 0x000fe200078ec0ff */
[----:B------:R-:W-:Y:S01]  /*46c0*/  FADD.FTZ R28, R28, R31 ;  /* 0x0000001f1c1c7221 */ /* 0x000fe20000010000 */
[----:B------:R-:W1:Y:S01]  /*46d0*/  LDSM.16.MT88.4 R16, [R86+0x8400] ;  /* 0x008400005610783b */ /* 0x000e620000004200 */
[----:B------:R-:W-:-:S02]  /*46e0*/  FADD.FTZ R30, R30, R35 ;  /* 0x000000231e1e7221 */ /* 0x000fc40000010000 */
[----:B------:R-:W-:Y:S02]  /*46f0*/  FADD.FTZ R29, R29, R28 ;  /* 0x0000001c1d1d7221 */ /* 0x000fe40000010000 */
[----:B------:R-:W-:Y:S02]  /*4700*/  FADD.FTZ R33, R33, R30 ;  /* 0x0000001e21217221 */ /* 0x000fe40000010000 */
[----:B------:R-:W-:Y:S02]  /*4710*/  FADD.FTZ R108, R108, R29 ;  /* 0x0000001d6c6c7221 */ /* 0x000fe40000010000 */
[----:B------:R-:W-:Y:S01]  /*4720*/  FADD.FTZ R110, R110, R33 ;  /* 0x000000216e6e7221 */ /* 0x000fe20000010000 */
[C---:B-1----:R-:W-:Y:S08]  /*4730*/  HMMA.16816.F32.BF16 R76, R12.reuse, R16, R76 ;  /* 0x000000100c4c723c */ /* 0x042ff0000004184c */
[----:B------:R-:W-:Y:S01]  /*4740*/  HMMA.16816.F32.BF16 R80, R12, R18, R80 ;  /* 0x000000120c50723c */ /* 0x000fe20000041850 */
[----:B------:R-:W1:Y:S04]  /*4750*/  LDSM.16.MT88.4 R12, [R113+0x6800] ;  /* 0x00680000710c783b */ /* 0x000e680000004200 */
[----:B------:R-:W2:Y:S03]  /*4760*/  LDSM.16.MT88.4 R16, [R86+0x6800] ;  /* 0x006800005610783b */ /* 0x000ea60000004200 */
        /* <DEDUP_REMOVED lines=13> */
[----:B------:R-:W-:Y:S01]  /*4840*/  HMMA.16816.F32.BF16 R72, R8, R14, R72 ;  /* 0x0000000e0848723c */ /* 0x000fe20000041848 */
[----:B------:R-:W1:Y:S07]  /*4850*/  LDSM.16.MT88.4 R12, [R86+0x8800] ;  /* 0x00880000560c783b */ /* 0x000e6e0000004200 */
[C---:B--2---:R-:W-:Y:S08]  /*4860*/  HMMA.16816.F32.BF16 R36, R4.reuse, R16, R36 ;  /* 0x000000100424723c */ /* 0x044ff00000041824 */
[----:B------:R-:W-:Y:S01]  /*4870*/  HMMA.16816.F32.BF16 R40, R4, R18, R40 ;  /* 0x000000120428723c */ /* 0x000fe20000041828 */
[----:B------:R-:W2:Y:S07]  /*4880*/  LDSM.16.MT88.4 R16, [R86+0x7c00] ;  /* 0x007c00005610783b */ /* 0x000eae0000004200 */
[C---:B-1----:R-:W-:Y:S08]  /*4890*/  HMMA.16816.F32.BF16 R76, R8.reuse, R12, R76 ;  /* 0x0000000c084c723c */ /* 0x042ff0000004184c */
[----:B------:R-:W-:Y:S01]  /*48a0*/  HMMA.16816.F32.BF16 R80, R8, R14, R80 ;  /* 0x0000000e0850723c */ /* 0x000fe20000041850 */
[----:B------:R-:W1:Y:S04]  /*48b0*/  LDSM.16.MT88.4 R12, [R86+0x6c00] ;  /* 0x006c0000560c783b */ /* 0x000e680000004200 */
[----:B------:R-:W3:Y:S03]  /*48c0*/  LDSM.16.MT88.4 R8, [R113+0x7c00] ;  /* 0x007c00007108783b */ /* 0x000ee60000004200 */
[C---:B--2---:R-:W-:Y:S08]  /*48d0*/  HMMA.16816.F32.BF16 R60, R4.reuse, R16, R60 ;  /* 0x00000010043c723c */ /* 0x044ff0000004183c */
[C---:B------:R-:W-:Y:S08]  /*48e0*/  HMMA.16816.F32.BF16 R64, R4.reuse, R18, R64 ;  /* 0x000000120440723c */ /* 0x040ff00000041840 */
[C---:B-1----:R-:W-:Y:S08]  /*48f0*/  HMMA.16816.F32.BF16 R44, R4.reuse, R12, R44 ;  /* 0x0000000c042c723c */ /* 0x042ff0000004182c */
[C---:B------:R-:W-:Y:S01]  /*4900*/  HMMA.16816.F32.BF16 R48, R4.reuse, R14, R48 ;  /* 0x0000000e0430723c */ /* 0x040fe20000041830 */
[----:B------:R-:W1:Y:S07]  /*4910*/  LDSM.16.MT88.4 R12, [R113+0x8c00] ;  /* 0x008c0000710c783b */ /* 0x000e6e0000004200 */
[C---:B---3--:R-:W-:Y:S08]  /*4920*/  HMMA.16816.F32.BF16 R52, R4.reuse, R8, R52 ;  /* 0x000000080434723c */ /* 0x048ff00000041834 */
[C---:B------:R-:W-:Y:S01]  /*4930*/  HMMA.16816.F32.BF16 R56, R4.reuse, R10, R56 ;  /* 0x0000000a0438723c */ /* 0x040fe20000041838 */
[----:B------:R-:W2:Y:S07]  /*4940*/  LDSM.16.MT88.4 R8, [R86+0x8c00] ;  /* 0x008c00005608783b */ /* 0x000eae0000004200 */
[C---:B-1----:R-:W-:Y:S08]  /*4950*/  HMMA.16816.F32.BF16 R68, R4.reuse, R12, R68 ;  /* 0x0000000c0444723c */ /* 0x042ff00000041844 */
[C---:B------:R-:W-:Y:S08]  /*4960*/  HMMA.16816.F32.BF16 R72, R4.reuse, R14, R72 ;  /* 0x0000000e0448723c */ /* 0x040ff00000041848 */
[C---:B--2---:R-:W-:Y:S08]  /*4970*/  HMMA.16816.F32.BF16 R76, R4.reuse, R8, R76 ;  /* 0x00000008044c723c */ /* 0x044ff0000004184c */
[----:B------:R-:W-:Y:S01]  /*4980*/  HMMA.16816.F32.BF16 R80, R4, R10, R80 ;  /* 0x0000000a0450723c */ /* 0x000fe20000041850 */
[----:B------:R-:W-:-:S04]  /*4990*/  NOP ;  /* 0x0000000000007918 */ /* 0x000fc80000000000 */
[----:B------:R-:W-:-:S15]  /*49a0*/  @!P0 BRA `(.L_x_917) ;  /* 0x0000002800b48947 */ /* 0x000fde0003800000 */
[----:B------:R-:W1:Y:S01]  /*49b0*/  LDCU UR4, c[0x0][0x440] ;  /* 0x00008800ff0477ac */ /* 0x000e620008000800 */
[----:B------:R-:W-:Y:S01]  /*49c0*/  VIADD R4, R3, 0xfffffffe ;  /* 0xfffffffe03047836 */ /* 0x000fe20000000000 */
[----:B------:R-:W-:-:S04]  /*49d0*/  DEPBAR.LE SB0, 0x0 ;  /* 0x000080000000791a */ /* 0x000fc80000000000 */
[C---:B------:R-:W-:Y:S02]  /*49e0*/  IMAD R5, R4.reuse, UR6, RZ ;  /* 0x0000000604057c24 */ /* 0x040fe4000f8e02ff */
[----:B------:R-:W-:-:S04]  /*49f0*/  IMAD.WIDE.U32 R6, R4, UR7, RZ ;  /* 0x0000000704067c25 */ /* 0x000fc8000f8e00ff */
[----:B------:R-:W-:Y:S01]  /*4a00*/  IMAD.IADD R5, R7, 0x1, R5 ;  /* 0x0000000107057824 */ /* 0x000fe200078e0205 */
[----:B------:R-:W-:Y:S01]  /*4a10*/  BAR.SYNC.DEFER_BLOCKING 0x0 ;  /* 0x0000000000007b1d */ /* 0x000fe20000010000 */
[C---:B------:R-:W-:Y:S02]  /*4a20*/  IADD3 R4, P1, PT, R6.reuse, UR26, RZ ;  /* 0x0000001a06047c10 */ /* 0x040fe4000ff3e0ff */
[----:B------:R-:W-:Y:S02]  /*4a30*/  LEA R8, P0, R6, R121, 0x1 ;  /* 0x0000007906087211 */ /* 0x000fe400078008ff */
[----:B-1----:R-:W-:Y:S02]  /*4a40*/  ISETP.GE.AND P2, PT, R119, UR4, PT ;  /* 0x0000000477007c0c */ /* 0x002fe4000bf46270 */
[----:B------:R-:W-:Y:S02]  /*4a50*/  IADD3.X R7, PT, PT, R5, UR9, RZ, P1, !PT ;  /* 0x0000000905077c10 */ /* 0x000fe40008ffe4ff */
[----:B------:R-:W-:-:S02]  /*4a60*/  ISETP.GE.AND P1, PT, R118, UR4, PT ;  /* 0x0000000476007c0c */ /* 0x000fc4000bf26270 */
[-C--:B------:R-:W-:Y:S02]  /*4a70*/  LEA.HI.X R9, R6, R120.reuse, R5, 0x1, P0 ;  /* 0x0000007806097211 */ /* 0x080fe400000f0c05 */
[----:B------:R-:W-:Y:S02]  /*4a80*/  ISETP.GE.AND P0, PT, R117, UR4, PT ;  /* 0x0000000475007c0c */ /* 0x000fe4000bf06270 */
[C---:B------:R-:W-:Y:S02]  /*4a90*/  LEA R28, P3, R4.reuse, R121, 0x1 ;  /* 0x00000079041c7211 */ /* 0x040fe400078608ff */
[----:B------:R-:W-:Y:S02]  /*4aa0*/  P2R R87, PR, RZ, 0x2 ;  /* 0x00000002ff577803 */ /* 0x000fe40000000000 */
[----:B------:R-:W-:Y:S02]  /*4ab0*/  LEA.HI.X R29, R4, R120, R7, 0x1, P3 ;  /* 0x00000078041d7211 */ /* 0x000fe400018f0c07 */
[----:B------:R-:W-:Y:S01]  /*4ac0*/  P2R R85, PR, RZ, 0x4 ;  /* 0x00000004ff557803 */ /* 0x000fe20000000000 */
        /* <DEDUP_REMOVED lines=33> */
[----:B-1----:R-:W-:Y:S04]  /*4ce0*/  LDSM.16.M88.4 R8, [R112+0x3000] ;  /* 0x003000007008783b */ /* 0x002fe80000000200 */
[----:B------:R-:W1:Y:S04]  /*4cf0*/  LDSM.16.M88.4 R24, [R115+0x3400] ;  /* 0x003400007318783b */ /* 0x000e680000000200 */
[----:B------:R-:W4:Y:S04]  /*4d00*/  LDSM.16.M88.4 R4, [R112+0x3400] ;  /* 0x003400007004783b */ /* 0x000f280000000200 */
[----:B--2---:R-:W-:Y:S04]  /*4d10*/  LDSM.16.M88.4 R28, [R115+0x3800] ;  /* 0x00380000731c783b */ /* 0x004fe80000000200 */
[----:B------:R-:W2:Y:S04]  /*4d20*/  LDSM.16.M88.4 R92, [R115+0x3c00] ;  /* 0x003c0000735c783b */ /* 0x000ea80000000200 */
[----:B------:R-:W5:Y:S04]  /*4d30*/  LDSM.16.M88.4 R96, [R112+0x3800] ;  /* 0x003800007060783b */ /* 0x000f680000000200 */
[----:B------:R-:W0:Y:S01]  /*4d40*/  LDGDEPBAR ;  /* 0x00000000000079af */ /* 0x000e220000000000 */
[C---:B---3--:R-:W-:Y:S08]  /*4d50*/  HMMA.16816.F32.BF16 R20, R88.reuse, R16, RZ ;  /* 0x000000105814723c */ /* 0x048ff000000418ff */
[C---:B------:R-:W-:Y:S08]  /*4d60*/  HMMA.16816.F32.BF16 R16, R88.reuse, R18, RZ ;  /* 0x000000125810723c */ /* 0x040ff000000418ff */
[----:B-1----:R-:W-:Y:S08]  /*4d70*/  HMMA.16816.F32.BF16 R12, R88, R24, RZ ;  /* 0x00000018580c723c */ /* 0x002ff000000418ff */
[C---:B------:R-:W-:Y:S08]  /*4d80*/  HMMA.16816.F32.BF16 R20, R32.reuse, R8, R20 ;  /* 0x000000082014723c */ /* 0x040ff00000041814 */
[----:B------:R-:W-:Y:S08]  /*4d90*/  HMMA.16816.F32.BF16 R16, R32, R10, R16 ;  /* 0x0000000a2010723c */ /* 0x000ff00000041810 */
[----:B------:R-:W-:Y:S08]  /*4da0*/  HMMA.16816.F32.BF16 R8, R88, R26, RZ ;  /* 0x0000001a5808723c */ /* 0x000ff000000418ff */
[----:B----4-:R-:W-:Y:S08]  /*4db0*/  HMMA.16816.F32.BF16 R12, R32, R4, R12 ;  /* 0x00000004200c723c */ /* 0x010ff0000004180c */
[----:B--2---:R-:W-:Y:S08]  /*4dc0*/  HMMA.16816.F32.BF16 R24, R88, R92, RZ ;  /* 0x0000005c5818723c */ /* 0x004ff000000418ff */
[----:B------:R-:W-:Y:S08]  /*4dd0*/  HMMA.16816.F32.BF16 R8, R32, R6, R8 ;  /* 0x000000062008723c */ /* 0x000ff00000041808 */
[C---:B------:R-:W-:Y:S08]  /*4de0*/  HMMA.16816.F32.BF16 R4, R88.reuse, R28, RZ ;  /* 0x0000001c5804723c */ /* 0x040ff000000418ff */
[C---:B------:R-:W-:Y:S08]  /*4df0*/  HMMA.16816.F32.BF16 R28, R88.reuse, R30, RZ ;  /* 0x0000001e581c723c */ /* 0x040ff000000418ff */
[----:B------:R-:W-:Y:S01]  /*4e00*/  HMMA.16816.F32.BF16 R88, R88, R94, RZ ;  /* 0x0000005e5858723c */ /* 0x000fe200000418ff */
[----:B------:R-:W1:Y:S07]  /*4e10*/  LDSM.16.M88.4 R92, [R112+0x3c00] ;  /* 0x003c0000705c783b */ /* 0x000e6e0000000200 */
[----:B-----5:R-:W-:Y:S01]  /*4e20*/  HMMA.16816.F32.BF16 R4, R32, R96, R4 ;  /* 0x000000602004723c */ /* 0x020fe20000041804 */
[----:B------:R-:W-:-:S07]  /*4e30*/  VIADD R96, R3, 0xffffffff ;  /* 0xffffffff03607836 */ /* 0x000fce0000000000 */
[C---:B------:R-:W-:Y:S08]  /*4e40*/  HMMA.16816.F32.BF16 R28, R32.reuse, R98, R28 ;  /* 0x00000062201c723c */ /* 0x040ff0000004181c */
[C---:B-1----:R-:W-:Y:S08]  /*4e50*/  HMMA.16816.F32.BF16 R24, R32.reuse, R92, R24 ;  /* 0x0000005c2018723c */ /* 0x042ff00000041818 */
[----:B------:R-:W-:Y:S01]  /*4e60*/  HMMA.16816.F32.BF16 R88, R32, R94, R88 ;  /* 0x0000005e2058723c */ /* 0x000fe20000041858 */
[----:B------:R-:W-:Y:S04]  /*4e70*/  LDSM.16.M88.4 R92, [R116+0x1000] ;  /* 0x00100000745c783b */ /* 0x000fe80000000200 */
[----:B------:R-:W1:Y:S03]  /*4e80*/  LDSM.16.M88.4 R32, [R115+0x4000] ;  /* 0x004000007320783b */ /* 0x000e660000000200 */
        /* <DEDUP_REMOVED lines=45> */
[C---:B-1----:R-:W-:Y:S01]  /*5160*/  HMMA.16816.F32.BF16 R4, R92.reuse, R32, R4 ;  /* 0x000000205c04723c */ /* 0x042fe20000041804 */
[----:B------:R-:W1:Y:S07]  /*5170*/  S2R R32, SR_TID.X ;  /* 0x0000000000207919 */ /* 0x000e6e0000002100 */
[----:B------:R-:W-:Y:S01]  /*5180*/  HMMA.16816.F32.BF16 R28, R92, R34, R28 ;  /* 0x000000225c1c723c */ /* 0x000fe2000004181c */
[----:B-1----:R-:W-:-:S05]  /*5190*/  IMAD.SHL.U32 R32, R32, 0x2, RZ ;  /* 0x0000000220207824 */ /* 0x002fca00078e00ff */
[----:B------:R-:W-:-:S05]  /*51a0*/  LOP3.LUT R33, R32, 0x6, RZ, 0xc0, !PT ;  /* 0x0000000620217812 */ /* 0x000fca00078ec0ff */
        /* <DEDUP_REMOVED lines=21> */
[----:B------:R-:W-:-:S02]  /*5300*/  ISETP.GE.AND P5, PT, R35, R100, PT ;  /* 0x000000642300720c */ /* 0x000fc40003fa6270 */
[----:B------:R-:W-:Y:S02]  /*5310*/  FSEL R140, R12, -INF , !P6 ;  /* 0xff8000000c8c7808 */ /* 0x000fe40007000000 */
[----:B------:R-:W-:Y:S01]  /*5320*/  FSEL R158, R17, -INF , !P5 ;  /* 0xff800000119e7808 */ /* 0x000fe20006800000 */
[----:B------:R-:W-:Y:S01]  /*5330*/  VIADD R17, R33, 0xffffffd8 ;  /* 0xffffffd821117836 */ /* 0x000fe20000000000 */
[-C--:B------:R-:W-:Y:S02]  /*5340*/  ISETP.GE.AND P5, PT, R21, R100.reuse, PT ;  /* 0x000000641500720c */ /* 0x080fe40003fa6270 */
[----:B------:R-:W-:Y:S02]  /*5350*/  FSEL R142, R14, -INF , !P4 ;  /* 0xff8000000e8e7808 */ /* 0x000fe40006000000 */
[----:B------:R-:W-:Y:S01]  /*5360*/  FSEL R144, R13, -INF , !P5 ;  /* 0xff8000000d907808 */ /* 0x000fe20006800000 */
[----:B------:R-:W-:Y:S01]  /*5370*/  VIADD R13, R33, 0xffffffe0 ;  /* 0xffffffe0210d7836 */ /* 0x000fe20000000000 */
[----:B------:R-:W-:-:S02]  /*5380*/  ISETP.GE.AND P6, PT, R17, R100, PT ;  /* 0x000000641100720c */ /* 0x000fc40003fc6270 */
[-C--:B------:R-:W-:Y:S01]  /*5390*/  ISETP.GE.AND P4, PT, R17, R84.reuse, PT ;  /* 0x000000541100720c */ /* 0x080fe20003f86270 */
[----:B------:R-:W-:Y:S01]  /*53a0*/  VIADD R17, R33, 0xffffffd9 ;  /* 0xffffffd921117836 */ /* 0x000fe20000000000 */
[----:B------:R-:W-:Y:S02]  /*53b0*/  ISETP.GE.AND P3, PT, R35, R84, PT ;  /* 0x000000542300720c */ /* 0x000fe40003f66270 */
[----:B------:R-:W-:Y:S02]  /*53c0*/  FSEL R148, R8, -INF , !P6 ;  /* 0xff80000008947808 */ /* 0x000fe40007000000 */
[----:B------:R-:W-:Y:S02]  /*53d0*/  FSEL R150, R10, -INF , !P4 ;  /* 0xff8000000a967808 */ /* 0x000fe40006000000 */
[C---:B------:R-:W-:Y:S02]  /*53e0*/  ISETP.GE.AND P6, PT, R13.reuse, R100, PT ;  /* 0x000000640d00720c */ /* 0x040fe40003fc6270 */
[----:B------:R-:W-:Y:S01]  /*53f0*/  ISETP.GE.AND P4, PT, R13, R84, PT ;  /* 0x000000540d00720c */ /* 0x000fe20003f86270 */
[----:B------:R-:W-:Y:S01]  /*5400*/  VIADD R13, R33, 0xffffffe1 ;  /* 0xffffffe1210d7836 */ /* 0x000fe20000000000 */
[----:B------:R-:W-:-:S02]  /*5410*/  FSEL R16, R19, -INF , !P3 ;  /* 0xff80000013107808 */ /* 0x000fc40005800000 */
[----:B------:R-:W-:Y:S02]  /*5420*/  ISETP.GE.AND P5, PT, R17, R100, PT ;  /* 0x000000641100720c */ /* 0x000fe40003fa6270 */
[----:B------:R-:W-:Y:S02]  /*5430*/  ISETP.GE.AND P3, PT, R21, R84, PT ;  /* 0x000000541500720c */ /* 0x000fe40003f66270 */
[----:B------:R-:W-:Y:S01]  /*5440*/  FSEL R152, R9, -INF , !P5 ;  /* 0xff80000009987808 */ /* 0x000fe20006800000 */
[----:B------:R-:W-:Y:S01]  /*5450*/  VIADD R9, R33, 0xffffffe8 ;  /* 0xffffffe821097836 */ /* 0x000fe20000000000 */
[----:B------:R-:W-:Y:S02]  /*5460*/  FSEL R146, R15, -INF , !P3 ;  /* 0xff8000000f927808 */ /* 0x000fe40005800000 */
[----:B------:R-:W-:Y:S02]  /*5470*/  ISETP.GE.AND P5, PT, R13, R100, PT ;  /* 0x000000640d00720c */ /* 0x000fe40003fa6270 */
[----:B------:R-:W-:-:S02]  /*5480*/  ISETP.GE.AND P3, PT, R17, R84, PT ;  /* 0x000000541100720c */ /* 0x000fc40003f66270 */
[----:B------:R-:W-:Y:S02]  /*5490*/  FSEL R97, R4, -INF , !P6 ;  /* 0xff80000004617808 */ /* 0x000fe40007000000 */
[----:B------:R-:W-:Y:S02]  /*54a0*/  FSEL R98, R6, -INF , !P4 ;  /* 0xff80000006627808 */ /* 0x000fe40006000000 */
[----:B------:R-:W-:Y:S01]  /*54b0*/  FSEL R102, R5, -INF , !P5 ;  /* 0xff80000005667808 */ /* 0x000fe20006800000 */
[----:B------:R-:W-:Y:S01]  /*54c0*/  VIADD R5, R33, 0xfffffff0 ;  /* 0xfffffff021057836 */ /* 0x000fe20000000000 */
[----:B------:R-:W-:Y:S02]  /*54d0*/  FSEL R154, R11, -INF , !P3 ;  /* 0xff8000000b9a7808 */ /* 0x000fe40005800000 */
[C---:B------:R-:W-:Y:S02]  /*54e0*/  ISETP.GE.AND P6, PT, R9.reuse, R100, PT ;  /* 0x000000640900720c */ /* 0x040fe40003fc6270 */
[-C--:B------:R-:W-:Y:S01]  /*54f0*/  ISETP.GE.AND P4, PT, R9, R84.reuse, PT ;  /* 0x000000540900720c */ /* 0x080fe20003f86270 */
[----:B------:R-:W-:Y:S01]  /*5500*/  VIADD R9, R33, 0xffffffe9 ;  /* 0xffffffe921097836 */ /* 0x000fe20000000000 */
[----:B------:R-:W-:-:S02]  /*5510*/  ISETP.GE.AND P3, PT, R13, R84, PT ;  /* 0x000000540d00720c */ /* 0x000fc40003f66270 */
[----:B------:R-:W-:Y:S02]  /*5520*/  FSEL R103, R30, -INF , !P4 ;  /* 0xff8000001e677808 */ /* 0x000fe40006000000 */
[----:B------:R-:W-:Y:S02]  /*5530*/  FSEL R99, R7, -INF , !P3 ;  /* 0xff80000007637808 */ /* 0x000fe40005800000 */
[C---:B------:R-:W-:Y:S02]  /*5540*/  ISETP.GE.AND P1, PT, R5.reuse, R100, PT ;  /* 0x000000640500720c */ /* 0x040fe40003f26270 */
[-C--:B------:R-:W-:Y:S01]  /*5550*/  ISETP.GE.AND P4, PT, R5, R84.reuse, PT ;  /* 0x000000540500720c */ /* 0x080fe20003f86270 */
[----:B------:R-:W-:Y:S01]  /*5560*/  VIADD R5, R33, 0xfffffff1 ;  /* 0xfffffff121057836 */ /* 0x000fe20000000000 */
[C---:B------:R-:W-:Y:S02]  /*5570*/  ISETP.GE.AND P3, PT, R9.reuse, R84, PT ;  /* 0x000000540900720c */ /* 0x040fe40003f66270 */
[-C--:B------:R-:W-:Y:S01]  /*5580*/  ISETP.GE.AND P5, PT, R9, R100.reuse, PT ;  /* 0x000000640900720c */ /* 0x080fe20003fa6270 */
[----:B------:R-:W-:Y:S01]  /*5590*/  VIADD R9, R33, 0xfffffff8 ;  /* 0xfffffff821097836 */ /* 0x000fe20000000000 */
[----:B------:R-:W-:Y:S01]  /*55a0*/  FSEL R106, R31, -INF , !P3 ;  /* 0xff8000001f6a7808 */ /* 0x000fe20005800000 */
[----:B------:R-:W-:Y:S01]  /*55b0*/  VIADD R33, R33, 0xfffffff9 ;  /* 0xfffffff921217836 */ /* 0x000fe20000000000 */
[----:B------:R-:W-:-:S02]  /*55c0*/  ISETP.GE.AND P2, PT, R5, R100, PT ;  /* 0x000000640500720c */ /* 0x000fc40003f46270 */
[----:B------:R-:W-:Y:S02]  /*55d0*/  ISETP.GE.AND P3, PT, R5, R84, PT ;  /* 0x000000540500720c */ /* 0x000fe40003f66270 */
[----:B------:R-:W1:Y:S01]  /*55e0*/  LDSM.16.M88.4 R4, [R112+0x5c00] ;  /* 0x005c00007004783b */ /* 0x000e620000000200 */
[----:B------:R-:W-:Y:S01]  /*55f0*/  FSEL R101, R28, -INF , !P6 ;  /* 0xff8000001c657808 */ /* 0x000fe20007000000 */
[----:B------:R-:W-:-:S04]  /*5600*/  DEPBAR.LE SB0, 0x0 ;  /* 0x000080000000791a */ /* 0x000fc80000000000 */
[----:B------:R-:W-:Y:S01]  /*5610*/  FSEL R104, R29, -INF , !P5 ;  /* 0xff8000001d687808 */ /* 0x000fe20006800000 */
[----:B------:R-:W-:Y:S01]  /*5620*/  BAR.SYNC.DEFER_BLOCKING 0x0 ;  /* 0x0000000000007b1d */ /* 0x000fe20000010000 */
[-C--:B------:R-:W-:Y:S02]  /*5630*/  ISETP.GE.AND P6, PT, R9, R100.reuse, PT ;  /* 0x000000640900720c */ /* 0x080fe40003fc6270 */
[----:B------:R-:W-:Y:S01]  /*5640*/  ISETP.GE.AND P5, PT, R33, R100, PT ;  /* 0x000000642100720c */ /* 0x000fe20003fa6270 */
[C---:B-1----:R-:W-:Y:S08]  /*5650*/  HMMA.16816.F32.BF16 R24, R92.reuse, R4, R24 ;  /* 0x000000045c18723c */ /* 0x042ff00000041818 */
[----:B------:R-:W-:Y:S11]  /*5660*/  HMMA.16816.F32.BF16 R88, R92, R6, R88 ;  /* 0x000000065c58723c */ /* 0x000ff60000041858 */
[----:B------:R-:W-:-:S02]  /*5670*/  FSEL R92, R26, -INF , !P4 ;  /* 0xff8000001a5c7808 */ /* 0x000fc40006000000 */
[----:B------:R-:W-:Y:S02]  /*5680*/  ISETP.GE.U32.AND P4, PT, R3, 0x3, PT ;  /* 0x000000030300780c */ /* 0x000fe40003f86070 */
[----:B------:R-:W-:Y:S02]  /*5690*/  FSEL R100, R24, -INF , !P1 ;  /* 0xff80000018647808 */ /* 0x000fe40004800000 */
[----:B------:R-:W-:Y:S02]  /*56a0*/  ISETP.NE.AND P1, PT, R87, RZ, PT ;  /* 0x000000ff5700720c */ /* 0x000fe40003f25270 */
[----:B------:R-:W-:Y:S02]  /*56b0*/  FSEL R88, R88, -INF , !P6 ;  /* 0xff80000058587808 */ /* 0x000fe40007000000 */
[----:B------:R-:W-:Y:S02]  /*56c0*/  FSEL R89, R89, -INF , !P5 ;  /* 0xff80000059597808 */ /* 0x000fe40006800000 */
[----:B------:R-:W-:-:S02]  /*56d0*/  ISETP.GE.AND P6, PT, R9, R84, PT ;  /* 0x000000540900720c */ /* 0x000fc40003fc6270 */
[----:B------:R-:W-:Y:S02]  /*56e0*/  ISETP.GE.AND P5, PT, R33, R84, PT ;  /* 0x000000542100720c */ /* 0x000fe40003fa6270 */
[----:B------:R-:W-:Y:S02]  /*56f0*/  FSEL R87, R25, -INF , !P2 ;  /* 0xff80000019577808 */ /* 0x000fe40005000000 */
[----:B------:R-:W-:Y:S02]  /*5700*/  ISETP.NE.AND P2, PT, R85, RZ, PT ;  /* 0x000000ff5500720c */ /* 0x000fe40003f45270 */
[----:B------:R-:W-:Y:S02]  /*5710*/  FSEL R93, R27, -INF , !P3 ;  /* 0xff8000001b5d7808 */ /* 0x000fe40005800000 */
[----:B------:R-:W-:Y:S02]  /*5720*/  FSEL R90, R90, -INF , !P6 ;  /* 0xff8000005a5a7808 */ /* 0x000fe40007000000 */
[----:B------:R-:W-:Y:S01]  /*5730*/  FSEL R91, R91, -INF , !P5 ;  /* 0xff8000005b5b7808 */ /* 0x000fe20006800000 */
[----:B------:R-:W-:Y:S06]  /*5740*/  @!P4 BRA `(.L_x_918) ;  /* 0x0000000000b4c947 */ /* 0x000fec0003800000 */
[----:B------:R-:W-:Y:S01]  /*5750*/  VIADD R4, R3, 0xfffffffd ;  /* 0xfffffffd03047836 */ /* 0x000fe20000000000 */
[----:B------:R-:W-:Y:S03]  /*5760*/  BSSY.RECONVERGENT B0, `(.L_x_919) ;  /* 0x000002a000007945 */ /* 0x000fe60003800200 */
        /* <DEDUP_REMOVED lines=40> */
.L_x_920:
[----:B------:R2:W-:Y:S02]  /*59f0*/  STS.128 [R127+0x5800], RZ ;  /* 0x005800ff7f007388 */ /* 0x0005e40000000c00 */
.L_x_921:
[----:B------:R-:W-:Y:S05]  /*5a00*/  BSYNC.RECONVERGENT B0 ;  /* 0x0000000000007941 */ /* 0x000fea0003800200 */
.L_x_919:
[----:B------:R-:W0:Y:S02]  /*5a10*/  LDGDEPBAR ;  /* 0x00000000000079af */ /* 0x000e240000000000 */
.L_x_918:
[----:B-1-3--:R-:W-:Y:S01]  /*5a20*/  FMNMX3.FTZ R9, R2, R32, R34, !PT ;  /* 0x0000002002097276 */ /* 0x00afe20007810022 */
[----:B------:R-:W-:Y:S01]  /*5a30*/  VIADD R7, R3, 0xfffffffe ;  /* 0xfffffffe03077836 */ /* 0x000fe20000000000 */
[----:B------:R-:W-:Y:S01]  /*5a40*/  FMNMX3.FTZ R5, R0, R22, R20, !PT ;  /* 0x0000001600057276 */ /* 0x000fe20007810014 */
[----:B------:R-:W-:Y:S01]  /*5a50*/  UIADD3 UR29, UPT, UPT, UR24, -0x61c88647, URZ ;  /* 0x9e3779b9181d7890 */ /* 0x000fe2000fffe0ff */
[----:B------:R-:W-:Y:S01]  /*5a60*/  FMNMX3.FTZ R9, R9, R138, R158, !PT ;  /* 0x0000008a09097276 */ /* 0x000fe2000781009e */
[----:B------:R-:W-:Y:S01]  /*5a70*/  IMAD.SHL.U32 R7, R7, 0x2, RZ ;  /* 0x0000000207077824 */ /* 0x000fe200078e00ff */
[----:B------:R-:W-:Y:S01]  /*5a80*/  FMNMX3.FTZ R5, R5, R18, R16, !PT ;  /* 0x0000001205057276 */ /* 0x000fe20007810010 */
[----:B------:R-:W-:Y:S01]  /*5a90*/  UIADD3 UR28, UPT, UPT, UR24, 0x3c6ef372, URZ ;  /* 0x3c6ef372181c7890 */ /* 0x000fe2000fffe0ff */
[----:B------:R-:W-:Y:S01]  /*5aa0*/  FMNMX3.FTZ R9, R9, R140, R144, !PT ;  /* 0x0000008c09097276 */ /* 0x000fe20007810090 */
[----:B------:R-:W-:Y:S01]  /*5ab0*/  UIADD3 UR27, UPT, UPT, UR25, 0x76cf5d0a, URZ ;  /* 0x76cf5d0a191b7890 */ /* 0x000fe2000fffe0ff */
[----:B------:R-:W-:Y:S01]  /*5ac0*/  FMNMX3.FTZ R5, R5, R142, R146, !PT ;  /* 0x0000008e05057276 */ /* 0x000fe20007810092 */
[----:B------:R-:W-:Y:S01]  /*5ad0*/  UIADD3 UR4, UPT, UPT, UR24, -0x255992d5, URZ ;  /* 0xdaa66d2b18047890 */ /* 0x000fe2000fffe0ff */
[----:B------:R-:W-:Y:S01]  /*5ae0*/  FMNMX3.FTZ R9, R9, R148, R152, !PT ;  /* 0x0000009409097276 */ /* 0x000fe20007810098 */
[----:B------:R-:W-:Y:S01]  /*5af0*/  LDSM.16.MT88.4 R28, [R113+0x7000] ;  /* 0x00700000711c783b */ /* 0x000fe20000004200 */
[----:B------:R-:W-:Y:S01]  /*5b00*/  FMNMX3.FTZ R8, R5, R150, R154, !PT ;  /* 0x0000009605087276 */ /* 0x000fe2000781009a */
[----:B------:R-:W-:Y:S01]  /*5b10*/  IMAD.SHL.U32 R96, R96, 0x2, RZ ;  /* 0x0000000260607824 */ /* 0x000fe200078e00ff */
        /* <DEDUP_REMOVED lines=8> */
[----:B------:R-:W-:Y:S01]  /*5ba0*/  LOP3.LUT R7, R7, UR25, R135, 0x96, !PT ;  /* 0x0000001907077c12 */ /* 0x000fe2000f8e9687 */
[----:B------:R-:W1:Y:S04]  /*5bb0*/  SHFL.BFLY PT, R4, R9, 0x2, 0x1f ;  /* 0x0c401f0009047f89 */ /* 0x000e6800000e0000 */
[----:B------:R-:W3:Y:S01]  /*5bc0*/  SHFL.BFLY PT, R5, R8, 0x2, 0x1f ;  /* 0x0c401f0008057f89 */ /* 0x000ee200000e0000 */
[----:B------:R-:W-:-:S05]  /*5bd0*/  IMAD.WIDE.U32 R6, R7, -0x326172a9, RZ ;  /* 0xcd9e8d5707067825 */ /* 0x000fca00078e00ff */
[----:B------:R-:W-:Y:S02]  /*5be0*/  LOP3.LUT R7, R136, UR29, R7, 0x96, !PT ;  /* 0x0000001d88077c12 */ /* 0x000fe4000f8e9607 */
[----:B------:R-:W-:Y:S02]  /*5bf0*/  LOP3.LUT R6, R6, UR28, R131, 0x96, !PT ;  /* 0x0000001c06067c12 */ /* 0x000fe4000f8e9683 */
[----:B-1----:R-:W-:Y:S02]  /*5c00*/  FMNMX.FTZ R4, R9, R4, !PT ;  /* 0x0000000409047209 */ /* 0x002fe40007810000 */
[----:B---3--:R-:W-:-:S03]  /*5c10*/  FMNMX.FTZ R5, R8, R5, !PT ;  /* 0x0000000508057209 */ /* 0x008fc60007810000 */
[----:B------:R-:W1:Y:S01]  /*5c20*/  SHFL.BFLY PT, R85, R4, 0x1, 0x1f ;  /* 0x0c201f0004557f89 */ /* 0x000e6200000e0000 */
[----:B------:R-:W-:-:S03]  /*5c30*/  IMAD.WIDE.U32 R8, R7, -0x2daee0ad, RZ ;  /* 0xd2511f5307087825 */ /* 0x000fc600078e00ff */
[----:B------:R-:W3:Y:S01]  /*5c40*/  SHFL.BFLY PT, R84, R5, 0x1, 0x1f ;  /* 0x0c201f0005547f89 */ /* 0x000ee200000e0000 */
        /* <DEDUP_REMOVED lines=10> */
[----:B------:R-:W-:Y:S02]  /*5cf0*/  LOP3.LUT R6, R6, UR17, R13, 0x96, !PT ;  /* 0x0000001106067c12 */ /* 0x000fe4000f8e960d */
[C---:B------:R-:W-:Y:S01]  /*5d00*/  FSETP.NEU.FTZ.AND P1, PT, R85.reuse, -INF , PT ;  /* 0xff8000005500780b */ /* 0x040fe20003f3d000 */
[----:B------:R-:W-:Y:S01]  /*5d10*/  FMUL.FTZ R111, R85, UR31 ;  /* 0x0000001f556f7c20 */ /* 0x000fe20008410000 */
[----:B---3--:R-:W-:Y:S01]  /*5d20*/  FMNMX.FTZ R84, R5, R84, !PT ;  /* 0x0000005405547209 */ /* 0x008fe20007810000 */
[----:B------:R-:W-:Y:S01]  /*5d30*/  IMAD.WIDE.U32 R6, R6, -0x326172a9, RZ ;  /* 0xcd9e8d5706067825 */ /* 0x000fe200078e00ff */
[----:B------:R-:W-:Y:S02]  /*5d40*/  FSEL R5, R85, RZ, P1 ;  /* 0x000000ff55057208 */ /* 0x000fe40000800000 */
[C---:B------:R-:W-:Y:S01]  /*5d50*/  FSETP.NEU.FTZ.AND P0, PT, R84.reuse, -INF , PT ;  /* 0xff8000005400780b */ /* 0x040fe20003f1d000 */
[----:B------:R-:W-:Y:S01]  /*5d60*/  FMUL.FTZ R105, R84, UR31 ;  /* 0x0000001f54697c20 */ /* 0x000fe20008410000 */
[----:B------:R-:W-:Y:S01]  /*5d70*/  FSEL R111, R111, RZ, P1 ;  /* 0x000000ff6f6f7208 */ /* 0x000fe20000800000 */
[----:B------:R-:W-:Y:S01]  /*5d80*/  FADD.FTZ R4, R2, -R5 ;  /* 0x8000000502047221 */ /* 0x000fe20000010000 */
[----:B------:R-:W-:-:S02]  /*5d90*/  LOP3.LUT R12, R12, UR13, R157, 0x96, !PT ;  /* 0x0000000d0c0c7c12 */ /* 0x000fc4000f8e969d */
[----:B------:R-:W-:Y:S01]  /*5da0*/  FSEL R5, R84, RZ, P0 ;  /* 0x000000ff54057208 */ /* 0x000fe20000000000 */
[--C-:B------:R-:W-:Y:S01]  /*5db0*/  FFMA.FTZ R138, R138, UR31, -R111.reuse ;  /* 0x0000001f8a8a7c23 */ /* 0x100fe2000801086f */
[----:B------:R-:W-:Y:S01]  /*5dc0*/  FFMA.FTZ R107, R158, UR31, -R111 ;  /* 0x0000001f9e6b7c23 */ /* 0x000fe2000801086f */
[----:B------:R-:W-:Y:S01]  /*5dd0*/  IMAD.WIDE.U32 R12, R12, -0x326172a9, RZ ;  /* 0xcd9e8d570c0c7825 */ /* 0x000fe200078e00ff */
[----:B------:R-:W-:-:S03]  /*5de0*/  LOP3.LUT R2, R8, UR16, R7, 0x96, !PT ;  /* 0x0000001008027c12 */ /* 0x000fc6000f8e9607 */
[----:B------:R-:W-:Y:S01]  /*5df0*/  FADD.FTZ R5, R0, -R5 ;  /* 0x8000000500057221 */ /* 0x000fe20000010000 */
[----:B------:R-:W-:Y:S01]  /*5e00*/  FSEL R105, R105, RZ, P0 ;  /* 0x000000ff69697208 */ /* 0x000fe20000000000 */
[----:B------:R-:W-:Y:S01]  /*5e10*/  IMAD.MOV.U32 R0, RZ, RZ, R12 ;  /* 0x000000ffff007224 */ /* 0x000fe200078e000c */
[----:B------:R-:W-:Y:S01]  /*5e20*/  MUFU.EX2 R138, R138 ;  /* 0x0000008a008a7308 */ /* 0x000fe20000000800 */
[----:B------:R-:W-:Y:S01]  /*5e30*/  PRMT R7, R12, 0x7771, RZ ;  /* 0x000077710c077816 */ /* 0x000fe200000000ff */
[----:B------:R-:W-:Y:S01]  /*5e40*/  FFMA.FTZ R139, R32, UR31, -R111 ;  /* 0x0000001f208b7c23 */ /* 0x000fe2000801086f */
[----:B------:R-:W-:Y:S01]  /*5e50*/  LOP3.LUT R8, R6, UR12, R13, 0x96, !PT ;  /* 0x0000000c06087c12 */ /* 0x000fe2000f8e960d */
[----:B------:R-:W1:Y:S01]  /*5e60*/  MUFU.EX2 R107, R107 ;  /* 0x0000006b006b7308 */ /* 0x000e620000000800 */
[----:B------:R-:W-:Y:S01]  /*5e70*/  LOP3.LUT R0, R0, 0xff, RZ, 0xc0, !PT ;  /* 0x000000ff00007812 */ /* 0x000fe200078ec0ff */
[----:B------:R-:W-:Y:S01]  /*5e80*/  FFMA.FTZ R95, R18, UR31, -R105 ;  /* 0x0000001f125f7c23 */ /* 0x000fe20008010869 */
[----:B------:R-:W-:Y:S01]  /*5e90*/  PRMT R10, R12, 0x7773, RZ ;  /* 0x000077730c0a7816 */ /* 0x000fe200000000ff */
[----:B------:R-:W-:Y:S01]  /*5ea0*/  FFMA.FTZ R109, R34, UR31, -R111 ;  /* 0x0000001f226d7c23 */ /* 0x000fe2000801086f */
[----:B------:R-:W-:Y:S01]  /*5eb0*/  PRMT R7, R0, 0x5410, R7 ;  /* 0x0000541000077816 */ /* 0x000fe20000000007 */
[--C-:B------:R-:W-:Y:S01]  /*5ec0*/  FFMA.FTZ R0, R16, UR31, -R105.reuse ;  /* 0x0000001f10007c23 */ /* 0x100fe20008010869 */
[--C-:B------:R-:W-:Y:S01]  /*5ed0*/  FFMA.FTZ R129, R22, UR31, -R105.reuse ;  /* 0x0000001f16817c23 */ /* 0x100fe20008010869 */
[----:B------:R-:W-:Y:S01]  /*5ee0*/  MUFU.EX2 R95, R95 ;  /* 0x0000005f005f7308 */ /* 0x000fe20000000800 */
[--C-:B------:R-:W-:Y:S01]  /*5ef0*/  FFMA.FTZ R94, R20, UR31, -R105.reuse ;  /* 0x0000001f145e7c23 */ /* 0x100fe20008010869 */
[----:B------:R-:W-:Y:S01]  /*5f00*/  HSET2.LE.AND R6, R7, R128, PT ;  /* 0x0000008007067233 */ /* 0x000fe20003803000 */
[----:B------:R-:W-:Y:S01]  /*5f10*/  FMUL.FTZ R143, R4, UR31 ;  /* 0x0000001f048f7c20 */ /* 0x000fe20008410000 */
[----:B------:R-:W3:Y:S01]  /*5f20*/  MUFU.EX2 R0, R0 ;  /* 0x0000000000007308 */ /* 0x000ee20000000800 */
[----:B------:R-:W-:Y:S01]  /*5f30*/  FMUL.FTZ R141, R5, UR31 ;  /* 0x0000001f058d7c20 */ /* 0x000fe20008410000 */
[----:B-1----:R-:W-:Y:S01]  /*5f40*/  F2FP.BF16.F32.PACK_AB R7, R107, R138 ;  /* 0x0000008a6b07723e */ /* 0x002fe200000010ff */
[----:B------:R-:W-:Y:S01]  /*5f50*/  LDSM.16.MT88.4 R20, [R86+0x6000] ;  /* 0x006000005614783b */ /* 0x000fe20000004200 */
[----:B------:R-:W-:Y:S01]  /*5f60*/  MUFU.EX2 R139, R139 ;  /* 0x0000008b008b7308 */ /* 0x000fe20000000800 */
[----:B------:R-:W-:Y:S01]  /*5f70*/  LOP3.LUT R9, R8, 0xffff, RZ, 0xc0, !PT ;  /* 0x0000ffff08097812 */ /* 0x000fe200078ec0ff */
[----:B------:R-:W-:Y:S01]  /*5f80*/  FFMA.FTZ R103, R103, UR31, -R105 ;  /* 0x0000001f67677c23 */ /* 0x000fe20008010869 */
[----:B------:R-:W-:Y:S01]  /*5f90*/  LOP3.LUT R6, R7, R6, RZ, 0xc0, !PT ;  /* 0x0000000607067212 */ /* 0x000fe200078ec0ff */
[----:B------:R-:W-:Y:S01]  /*5fa0*/  MUFU.EX2 R109, R109 ;  /* 0x0000006d006d7308 */ /* 0x000fe20000000800 */
[----:B------:R-:W-:Y:S01]  /*5fb0*/  PRMT R7, R12, 0x7772, RZ ;  /* 0x000077720c077816 */ /* 0x000fe200000000ff */
[----:B------:R-:W-:Y:S01]  /*5fc0*/  FFMA.FTZ R100, R100, UR31, -R111 ;  /* 0x0000001f64647c23 */ /* 0x000fe2000801086f */
[----:B------:R-:W-:Y:S01]  /*5fd0*/  PRMT R5, R8, 0x7632, R5 ;  /* 0x0000763208057816 */ /* 0x000fe20000000005 */
[----:B------:R-:W-:Y:S01]  /*5fe0*/  MUFU.EX2 R129, R129 ;  /* 0x0000008100817308 */ /* 0x000fe20000000800 */
[----:B------:R-:W-:Y:S01]  /*5ff0*/  PRMT R7, R7, 0x5410, R10 ;  /* 0x0000541007077816 */ /* 0x000fe2000000000a */
[----:B------:R-:W1:Y:S01]  /*6000*/  LDSM.16.MT88.4 R12, [R113+0x6000] ;  /* 0x00600000710c783b */ /* 0x000e620000004200 */
[----:B---3--:R-:W-:Y:S01]  /*6010*/  F2FP.BF16.F32.PACK_AB R10, R0, R95 ;  /* 0x0000005f000a723e */ /* 0x008fe200000010ff */
[----:B------:R-:W-:Y:S01]  /*6020*/  MUFU.EX2 R94, R94 ;  /* 0x0000005e005e7308 */ /* 0x000fe20000000800 */
[----:B------:R-:W-:-:S02]  /*6030*/  LOP3.LUT R7, R7, 0xff00ff, RZ, 0xc0, !PT ;  /* 0x00ff00ff07077812 */ /* 0x000fc400078ec0ff */
[----:B------:R-:W-:Y:S01]  /*6040*/  SHF.R.U32.HI R9, RZ, 0x8, R9 ;  /* 0x00000008ff097819 */ /* 0x000fe20000011609 */
[----:B------:R-:W3:Y:S01]  /*6050*/  MUFU.EX2 R143, R143 ;  /* 0x0000008f008f7308 */ /* 0x000ee20000000800 */
[----:B------:R-:W-:Y:S02]  /*6060*/  LOP3.LUT R5, R5, 0xff, RZ, 0xc0, !PT ;  /* 0x000000ff05057812 */ /* 0x000fe400078ec0ff */
[----:B------:R-:W-:Y:S01]  /*6070*/  HSET2.LE.AND R7, R7, R128, PT ;  /* 0x0000008007077233 */ /* 0x000fe20003803000 */
[----:B------:R-:W4:Y:S04]  /*6080*/  MUFU.EX2 R141, R141 ;  /* 0x0000008d008d7308 */ /* 0x000f280000000800 */
[----:B------:R-:W-:Y:S01]  /*6090*/  LOP3.LUT R7, R10, R7, RZ, 0xc0, !PT ;  /* 0x000000070a077212 */ /* 0x000fe200078ec0ff */
[----:B------:R-:W-:Y:S01]  /*60a0*/  MUFU.EX2 R100, R100 ;  /* 0x0000006400647308 */ /* 0x000fe20000000800 */
[----:B------:R-:W-:-:S02]  /*60b0*/  LOP3.LUT R10, R8, 0xff, RZ, 0xc0, !PT ;  /* 0x000000ff080a7812 */ /* 0x000fc400078ec0ff */
[----:B------:R-:W-:Y:S02]  /*60c0*/  SHF.R.U32.HI R8, RZ, 0x18, R8 ;  /* 0x00000018ff087819 */ /* 0x000fe40000011608 */
[----:B------:R-:W-:Y:S01]  /*60d0*/  PRMT R9, R10, 0x5410, R9 ;  /* 0x000054100a097816 */ /* 0x000fe20000000009 */
[-C--:B---3--:R-:W-:Y:S01]  /*60e0*/  FMUL.FTZ R16, R44, R143.reuse ;  /* 0x0000008f2c107220 */ /* 0x088fe20000410000 */
[----:B------:R-:W-:Y:S01]  /*60f0*/  PRMT R5, R5, 0x5410, R8 ;  /* 0x0000541005057816 */ /* 0x000fe20000000008 */
[----:B------:R-:W-:Y:S01]  /*6100*/  FMUL.FTZ R17, R45, R143 ;  /* 0x0000008f2d117220 */ /* 0x000fe20000410000 */
[----:B------:R-:W-:Y:S01]  /*6110*/  F2FP.BF16.F32.PACK_AB R10, R109, R139 ;  /* 0x0000008b6d0a723e */ /* 0x000fe200000010ff */
[-C--:B----4-:R-:W-:Y:S01]  /*6120*/  FMUL.FTZ R11, R39, R141.reuse ;  /* 0x0000008d270b7220 */ /* 0x090fe20000410000 */
[--C-:B------:R-:W-:Y:S01]  /*6130*/  HSET2.LE.AND R9, R9, R128.reuse, PT ;  /* 0x0000008009097233 */ /* 0x100fe20003803000 */
[-C--:B------:R-:W-:Y:S01]  /*6140*/  FMUL.FTZ R18, R46, R141.reuse ;  /* 0x0000008d2e127220 */ /* 0x080fe20000410000 */
[----:B------:R-:W-:Y:S01]  /*6150*/  HSET2.LE.AND R5, R5, R128, PT ;  /* 0x0000008005057233 */ /* 0x000fe20003803000 */
[----:B------:R-:W-:Y:S01]  /*6160*/  FMUL.FTZ R19, R47, R141 ;  /* 0x0000008d2f137220 */ /* 0x000fe20000410000 */
[----:B------:R-:W-:Y:S01]  /*6170*/  F2FP.BF16.F32.PACK_AB R8, R94, R129 ;  /* 0x000000815e08723e */ /* 0x000fe200000010ff */
[----:B------:R-:W-:Y:S01]  /*6180*/  FMUL.FTZ R24, R52, R143 ;  /* 0x0000008f34187220 */ /* 0x000fe20000410000 */
[----:B------:R-:W-:Y:S01]  /*6190*/  LOP3.LUT R4, R10, R9, RZ, 0xc0, !PT ;  /* 0x000000090a047212 */ /* 0x000fe200078ec0ff */
[----:B------:R-:W-:Y:S01]  /*61a0*/  FMUL.FTZ R9, R37, R143 ;  /* 0x0000008f25097220 */ /* 0x000fe20000410000 */
[----:B------:R-:W-:Y:S01]  /*61b0*/  LOP3.LUT R5, R8, R5, RZ, 0xc0, !PT ;  /* 0x0000000508057212 */ /* 0x000fe200078ec0ff */
[----:B------:R-:W-:Y:S01]  /*61c0*/  FMUL.FTZ R8, R36, R143 ;  /* 0x0000008f24087220 */ /* 0x000fe20000410000 */
[----:B------:R-:W-:Y:S01]  /*61d0*/  FMUL.FTZ R10, R38, R141 ;  /* 0x0000008d260a7220 */ /* 0x000fe20000410000 */
[----:B------:R-:W-:Y:S01]  /*61e0*/  FMUL.FTZ R25, R53, R143 ;  /* 0x0000008f35197220 */ /* 0x000fe20000410000 */
[-C--:B------:R-:W-:Y:S01]  /*61f0*/  FMUL.FTZ R26, R54, R141.reuse ;  /* 0x0000008d361a7220 */ /* 0x080fe20000410000 */
[----:B------:R-:W-:Y:S01]  /*6200*/  FMUL.FTZ R27, R55, R141 ;  /* 0x0000008d371b7220 */ /* 0x000fe20000410000 */
[----:B------:R-:W3:Y:S01]  /*6210*/  LDSM.16.MT88.4 R36, [R86+0x7000] ;  /* 0x007000005624783b */ /* 0x000ee20000004200 */
[-C--:B------:R-:W-:Y:S01]  /*6220*/  FMUL.FTZ R40, R40, R143.reuse ;  /* 0x0000008f28287220 */ /* 0x080fe20000410000 */
[----:B------:R-:W-:Y:S01]  /*6230*/  FMUL.FTZ R41, R41, R143 ;  /* 0x0000008f29297220 */ /* 0x000fe20000410000 */
[-C--:B------:R-:W-:Y:S01]  /*6240*/  FMUL.FTZ R42, R42, R141.reuse ;  /* 0x0000008d2a2a7220 */ /* 0x080fe20000410000 */
[----:B------:R-:W4:Y:S01]  /*6250*/  LDSM.16.MT88.4 R44, [R113+0x8000] ;  /* 0x00800000712c783b */ /* 0x000f220000004200 */
[----:B------:R-:W-:Y:S01]  /*6260*/  FMUL.FTZ R43, R43, R141 ;  /* 0x0000008d2b2b7220 */ /* 0x000fe20000410000 */
[-C--:B------:R-:W-:Y:S01]  /*6270*/  FMUL.FTZ R48, R48, R143.reuse ;  /* 0x0000008f30307220 */ /* 0x080fe20000410000 */
[----:B------:R-:W-:Y:S01]  /*6280*/  FMUL.FTZ R49, R49, R143 ;  /* 0x0000008f31317220 */ /* 0x000fe20000410000 */
[----:B------:R-:W5:Y:S01]  /*6290*/  LDSM.16.MT88.4 R52, [R86+0x8000] ;  /* 0x008000005634783b */ /* 0x000f620000004200 */
[-C--:B------:R-:W-:Y:S01]  /*62a0*/  FMUL.FTZ R50, R50, R141.reuse ;  /* 0x0000008d32327220 */ /* 0x080fe20000410000 */
[----:B------:R-:W-:Y:S01]  /*62b0*/  FMUL.FTZ R51, R51, R141 ;  /* 0x0000008d33337220 */ /* 0x000fe20000410000 */
[C---:B-1----:R-:W-:Y:S01]  /*62c0*/  HMMA.16816.F32.BF16 R8, R4.reuse, R12, R8 ;  /* 0x0000000c0408723c */ /* 0x042fe20000041808 */
[-C--:B------:R-:W-:Y:S01]  /*62d0*/  FMUL.FTZ R32, R60, R143.reuse ;  /* 0x0000008f3c207220 */ /* 0x080fe20000410000 */
[----:B------:R-:W-:Y:S01]  /*62e0*/  FMUL.FTZ R33, R61, R143 ;  /* 0x0000008f3d217220 */ /* 0x000fe20000410000 */
[-C--:B------:R-:W-:Y:S01]  /*62f0*/  FMUL.FTZ R34, R62, R141.reuse ;  /* 0x0000008d3e227220 */ /* 0x080fe20000410000 */
[----:B------:R-:W-:Y:S01]  /*6300*/  FMUL.FTZ R35, R63, R141 ;  /* 0x0000008d3f237220 */ /* 0x000fe20000410000 */
[-C--:B------:R-:W-:Y:S01]  /*6310*/  FMUL.FTZ R56, R56, R143.reuse ;  /* 0x0000008f38387220 */ /* 0x080fe20000410000 */
[----:B------:R-:W-:Y:S01]  /*6320*/  FMUL.FTZ R57, R57, R143 ;  /* 0x0000008f39397220 */ /* 0x000fe20000410000 */
[----:B------:R-:W-:Y:S01]  /*6330*/  FMUL.FTZ R58, R58, R141 ;  /* 0x0000008d3a3a7220 */ /* 0x000fe20000410000 */
[C---:B------:R-:W-:Y:S01]  /*6340*/  HMMA.16816.F32.BF16 R12, R4.reuse, R14, R40 ;  /* 0x0000000e040c723c */ /* 0x040fe20000041828 */
[-C--:B------:R-:W-:Y:S01]  /*6350*/  FMUL.FTZ R40, R68, R143.reuse ;  /* 0x0000008f44287220 */ /* 0x080fe20000410000 */
[----:B------:R-:W-:Y:S01]  /*6360*/  FMUL.FTZ R41, R69, R143 ;  /* 0x0000008f45297220 */ /* 0x000fe20000410000 */
[-C--:B------:R-:W-:Y:S01]  /*6370*/  FMUL.FTZ R42, R70, R141.reuse ;  /* 0x0000008d462a7220 */ /* 0x080fe20000410000 */
        /* <DEDUP_REMOVED lines=13> */
[-C--:B------:R-:W-:Y:S01]  /*6450*/  FMUL.FTZ R48, R76, R143.reuse ;  /* 0x0000008f4c307220 */ /* 0x080fe20000410000 */
[----:B------:R-:W-:Y:S01]  /*6460*/  FMUL.FTZ R49, R77, R143 ;  /* 0x0000008f4d317220 */ /* 0x000fe20000410000 */
[-C--:B------:R-:W-:Y:S01]  /*6470*/  FMUL.FTZ R50, R78, R141.reuse ;  /* 0x0000008d4e327220 */ /* 0x080fe20000410000 */
[----:B------:R-:W-:Y:S01]  /*6480*/  FMUL.FTZ R51, R79, R141 ;  /* 0x0000008d4f337220 */ /* 0x000fe20000410000 */
[----:B------:R-:W-:Y:S01]  /*6490*/  FMUL.FTZ R81, R81, R143 ;  /* 0x0000008f51517220 */ /* 0x000fe20000410000 */
[-C--:B------:R-:W-:Y:S01]  /*64a0*/  FMUL.FTZ R82, R82, R141.reuse ;  /* 0x0000008d52527220 */ /* 0x080fe20000410000 */
[----:B------:R-:W-:Y:S01]  /*64b0*/  FMUL.FTZ R83, R83, R141 ;  /* 0x0000008d53537220 */ /* 0x000fe20000410000 */
[C---:B------:R-:W-:Y:S01]  /*64c0*/  HMMA.16816.F32.BF16 R24, R4.reuse, R28, R24 ;  /* 0x0000001c0418723c */ /* 0x040fe20000041818 */
[----:B------:R-:W-:Y:S01]  /*64d0*/  FFMA.FTZ R60, R110, R143, R139 ;  /* 0x0000008f6e3c7223 */ /* 0x000fe2000001008b */
[----:B------:R-:W-:Y:S01]  /*64e0*/  FFMA.FTZ R139, R150, UR31, -R105 ;  /* 0x0000001f968b7c23 */ /* 0x000fe20008010869 */
[----:B------:R-:W-:Y:S01]  /*64f0*/  FFMA.FTZ R61, R108, R141, R129 ;  /* 0x0000008d6c3d7223 */ /* 0x000fe20000010081 */
[--C-:B------:R-:W-:Y:S01]  /*6500*/  FFMA.FTZ R141, R140, UR31, -R111.reuse ;  /* 0x0000001f8c8d7c23 */ /* 0x100fe2000801086f */
[--C-:B------:R-:W-:Y:S01]  /*6510*/  FFMA.FTZ R129, R148, UR31, -R111.reuse ;  /* 0x0000001f94817c23 */ /* 0x100fe2000801086f */
[--C-:B------:R-:W-:Y:S01]  /*6520*/  FFMA.FTZ R110, R152, UR31, -R111.reuse ;  /* 0x0000001f986e7c23 */ /* 0x100fe2000801086f */
[----:B------:R-:W-:Y:S01]  /*6530*/  FFMA.FTZ R108, R144, UR31, -R111 ;  /* 0x0000001f906c7c23 */ /* 0x000fe2000801086f */
[----:B---3--:R-:W-:Y:S01]  /*6540*/  HMMA.16816.F32.BF16 R32, R4, R36, R32 ;  /* 0x000000240420723c */ /* 0x008fe20000041820 */
[--C-:B------:R-:W-:Y:S01]  /*6550*/  FFMA.FTZ R140, R142, UR31, -R105.reuse ;  /* 0x0000001f8e8c7c23 */ /* 0x100fe20008010869 */
[----:B------:R-:W-:Y:S01]  /*6560*/  FFMA.FTZ R143, R146, UR31, -R105 ;  /* 0x0000001f928f7c23 */ /* 0x000fe20008010869 */
[----:B------:R-:W-:Y:S01]  /*6570*/  MUFU.EX2 R139, R139 ;  /* 0x0000008b008b7308 */ /* 0x000fe20000000800 */
[----:B------:R-:W-:-:S03]  /*6580*/  FADD.FTZ R109, R109, R60 ;  /* 0x0000003c6d6d7221 */ /* 0x000fc60000010000 */
[----:B------:R-:W-:Y:S01]  /*6590*/  MUFU.EX2 R129, R129 ;  /* 0x0000008100817308 */ /* 0x000fe20000000800 */
[C---:B----4-:R-:W-:Y:S03]  /*65a0*/  HMMA.16816.F32.BF16 R40, R4.reuse, R44, R40 ;  /* 0x0000002c0428723c */ /* 0x050fe60000041828 */
[----:B------:R-:W1:Y:S04]  /*65b0*/  MUFU.EX2 R110, R110 ;  /* 0x0000006e006e7308 */ /* 0x000e680000000800 */
[----:B------:R-:W-:Y:S01]  /*65c0*/  MUFU.EX2 R141, R141 ;  /* 0x0000008d008d7308 */ /* 0x000fe20000000800 */
[C---:B------:R-:W-:Y:S01]  /*65d0*/  HMMA.16816.F32.BF16 R28, R4.reuse, R30, R56 ;  /* 0x0000001e041c723c */ /* 0x040fe20000041838 */
[----:B------:R-:W3:Y:S02]  /*65e0*/  LDSM.16.MT88.4 R56, [R113+0x6400] ;  /* 0x006400007138783b */ /* 0x000ee40000004200 */
[----:B------:R-:W4:Y:S04]  /*65f0*/  MUFU.EX2 R108, R108 ;  /* 0x0000006c006c7308 */ /* 0x000f280000000800 */
[----:B------:R-:W-:Y:S01]  /*6600*/  MUFU.EX2 R140, R140 ;  /* 0x0000008c008c7308 */ /* 0x000fe20000000800 */
[C---:B------:R-:W-:Y:S01]  /*6610*/  HMMA.16816.F32.BF16 R36, R4.reuse, R38, R64 ;  /* 0x000000260424723c */ /* 0x040fe20000041840 */
[----:B------:R-:W2:Y:S02]  /*6620*/  LDSM.16.MT88.4 R64, [R86+0x7400] ;  /* 0x007400005640783b */ /* 0x000ea40000004200 */
[----:B------:R-:W-:Y:S05]  /*6630*/  MUFU.EX2 R143, R143 ;  /* 0x0000008f008f7308 */ /* 0x000fea0000000800 */
[C---:B------:R-:W-:Y:S01]  /*6640*/  HMMA.16816.F32.BF16 R44, R4.reuse, R46, R72 ;  /* 0x0000002e042c723c */ /* 0x040fe20000041848 */
[----:B------:R-:W2:Y:S07]  /*6650*/  LDSM.16.MT88.4 R72, [R113+0x8400] ;  /* 0x008400007148783b */ /* 0x000eae0000004200 */
[C---:B-----5:R-:W-:Y:S08]  /*6660*/  HMMA.16816.F32.BF16 R48, R4.reuse, R52, R48 ;  /* 0x000000340430723c */ /* 0x060ff00000041830 */
[----:B------:R-:W-:Y:S01]  /*6670*/  HMMA.16816.F32.BF16 R80, R4, R54, R80 ;  /* 0x000000360450723c */ /* 0x000fe20000041850 */
[----:B------:R-:W-:Y:S01]  /*6680*/  IMAD.WIDE.U32 R6, R2, -0x2daee0ad, RZ ;  /* 0xd2511f5302067825 */ /* 0x000fe200078e00ff */
[----:B-1----:R-:W-:-:S03]  /*6690*/  F2FP.BF16.F32.PACK_AB R54, R110, R129 ;  /* 0x000000816e36723e */ /* 0x002fc600000010ff */
[----:B------:R-:W-:Y:S01]  /*66a0*/  IMAD.MOV.U32 R52, RZ, RZ, R6 ;  /* 0x000000ffff347224 */ /* 0x000fe200078e0006 */
[----:B------:R-:W-:Y:S02]  /*66b0*/  LOP3.LUT R5, R156, UR8, R7, 0x96, !PT ;  /* 0x000000089c057c12 */ /* 0x000fe4000f8e9607 */
[C---:B------:R-:W-:Y:S02]  /*66c0*/  PRMT R7, R6.reuse, 0x7773, RZ ;  /* 0x0000777306077816 */ /* 0x040fe400000000ff */
[C---:B------:R-:W-:Y:S02]  /*66d0*/  PRMT R4, R6.reuse, 0x7772, RZ ;  /* 0x0000777206047816 */ /* 0x040fe400000000ff */
[----:B------:R-:W-:Y:S02]  /*66e0*/  PRMT R2, R5, 0x7632, R2 ;  /* 0x0000763205027816 */ /* 0x000fe40000000002 */
[----:B------:R-:W-:Y:S02]  /*66f0*/  PRMT R53, R6, 0x7771, RZ ;  /* 0x0000777106357816 */ /* 0x000fe400000000ff */
[----:B------:R-:W-:-:S02]  /*6700*/  PRMT R4, R4, 0x5410, R7 ;  /* 0x0000541004047816 */ /* 0x000fc40000000007 */
[C---:B------:R-:W-:Y:S02]  /*6710*/  LOP3.LUT R7, R5.reuse, 0xffff, RZ, 0xc0, !PT ;  /* 0x0000ffff05077812 */ /* 0x040fe400078ec0ff */
[----:B------:R-:W-:Y:S02]  /*6720*/  LOP3.LUT R6, R5, 0xff, RZ, 0xc0, !PT ;  /* 0x000000ff05067812 */ /* 0x000fe400078ec0ff */
[----:B------:R-:W-:Y:S02]  /*6730*/  SHF.R.U32.HI R5, RZ, 0x18, R5 ;  /* 0x00000018ff057819 */ /* 0x000fe40000011605 */
[----:B------:R-:W-:Y:S02]  /*6740*/  LOP3.LUT R2, R2, 0xff, RZ, 0xc0, !PT ;  /* 0x000000ff02027812 */ /* 0x000fe400078ec0ff */
[----:B------:R-:W-:Y:S02]  /*6750*/  LOP3.LUT R52, R52, 0xff, RZ, 0xc0, !PT ;  /* 0x000000ff34347812 */ /* 0x000fe400078ec0ff */
[----:B------:R-:W-:Y:S01]  /*6760*/  PRMT R5, R2, 0x5410, R5 ;  /* 0x0000541002057816 */ /* 0x000fe20000000005 */
[----:B------:R-:W-:Y:S01]  /*6770*/  FFMA.FTZ R2, R154, UR31, -R105 ;  /* 0x0000001f9a027c23 */ /* 0x000fe20008010869 */
[----:B------:R-:W-:-:S02]  /*6780*/  LOP3.LUT R55, R4, 0xff00ff, RZ, 0xc0, !PT ;  /* 0x00ff00ff04377812 */ /* 0x000fc400078ec0ff */
[----:B------:R-:W-:Y:S02]  /*6790*/  SHF.R.U32.HI R7, RZ, 0x8, R7 ;  /* 0x00000008ff077819 */ /* 0x000fe40000011607 */
[----:B------:R-:W-:Y:S01]  /*67a0*/  PRMT R53, R52, 0x5410, R53 ;  /* 0x0000541034357816 */ /* 0x000fe20000000035 */
[----:B------:R-:W1:Y:S01]  /*67b0*/  MUFU.EX2 R2, R2 ;  /* 0x0000000200027308 */ /* 0x000e620000000800 */
[----:B------:R-:W-:Y:S02]  /*67c0*/  PRMT R7, R6, 0x5410, R7 ;  /* 0x0000541006077816 */ /* 0x000fe40000000007 */
[--C-:B------:R-:W-:Y:S02]  /*67d0*/  HSET2.LE.AND R55, R55, R128.reuse, PT ;  /* 0x0000008037377233 */ /* 0x100fe40003803000 */
[--C-:B------:R-:W-:Y:S02]  /*67e0*/  HSET2.LE.AND R53, R53, R128.reuse, PT ;  /* 0x0000008035357233 */ /* 0x100fe40003803000 */
[----:B------:R-:W-:-:S02]  /*67f0*/  HSET2.LE.AND R7, R7, R128, PT ;  /* 0x0000008007077233 */ /* 0x000fc40003803000 */
[----:B------:R-:W-:Y:S02]  /*6800*/  HSET2.LE.AND R5, R5, R128, PT ;  /* 0x0000008005057233 */ /* 0x000fe40003803000 */
[----:B----4-:R-:W-:Y:S02]  /*6810*/  F2FP.BF16.F32.PACK_AB R52, R108, R141 ;  /* 0x0000008d6c34723e */ /* 0x010fe400000010ff */
[----:B------:R-:W-:Y:S02]  /*6820*/  LOP3.LUT R54, R54, R53, RZ, 0xc0, !PT ;  /* 0x0000003536367212 */ /* 0x000fe400078ec0ff */
[----:B-1----:R-:W-:Y:S02]  /*6830*/  F2FP.BF16.F32.PACK_AB R4, R2, R139 ;  /* 0x0000008b0204723e */ /* 0x002fe400000010ff */
[----:B------:R-:W-:Y:S02]  /*6840*/  LOP3.LUT R52, R52, R7, RZ, 0xc0, !PT ;  /* 0x0000000734347212 */ /* 0x000fe400078ec0ff */
[----:B------:R-:W-:-:S02]  /*6850*/  LOP3.LUT R55, R4, R55, RZ, 0xc0, !PT ;  /* 0x0000003704377212 */ /* 0x000fc400078ec0ff */
[----:B------:R-:W-:-:S04]  /*6860*/  F2FP.BF16.F32.PACK_AB R4, R143, R140 ;  /* 0x0000008c8f04723e */ /* 0x000fc800000010ff */
[----:B------:R-:W-:-:S07]  /*6870*/  LOP3.LUT R53, R4, R5, RZ, 0xc0, !PT ;  /* 0x0000000504357212 */ /* 0x000fce00078ec0ff */
[C---:B---3--:R-:W-:Y:S01]  /*6880*/  HMMA.16816.F32.BF16 R4, R52.reuse, R56, R8 ;  /* 0x000000383404723c */ /* 0x048fe20000041808 */
[----:B------:R-:W1:Y:S07]  /*6890*/  LDSM.16.MT88.4 R8, [R86+0x6400] ;  /* 0x006400005608783b */ /* 0x000e6e0000004200 */
[C---:B--2---:R-:W-:Y:S08]  /*68a0*/  HMMA.16816.F32.BF16 R32, R52.reuse, R64, R32 ;  /* 0x000000403420723c */ /* 0x044ff00000041820 */
[C---:B------:R-:W-:Y:S08]  /*68b0*/  HMMA.16816.F32.BF16 R64, R52.reuse, R66, R36 ;  /* 0x000000423440723c */ /* 0x040ff00000041824 */
[C---:B------:R-:W-:Y:S08]  /*68c0*/  HMMA.16816.F32.BF16 R68, R52.reuse, R72, R40 ;  /* 0x000000483444723c */ /* 0x040ff00000041828 */
[----:B------:R-:W-:Y:S01]  /*68d0*/  HMMA.16816.F32.BF16 R72, R52, R74, R44 ;  /* 0x0000004a3448723c */ /* 0x000fe2000004182c */
[--C-:B------:R-:W-:Y:S01]  /*68e0*/  FFMA.FTZ R45, R98, UR31, -R105.reuse ;  /* 0x0000001f622d7c23 */ /* 0x100fe20008010869 */
[--C-:B------:R-:W-:Y:S01]  /*68f0*/  FFMA.FTZ R44, R99, UR31, -R105.reuse ;  /* 0x0000001f632c7c23 */ /* 0x100fe20008010869 */
[--C-:B------:R-:W-:Y:S01]  /*6900*/  FFMA.FTZ R98, R92, UR31, -R105.reuse ;  /* 0x0000001f5c627c23 */ /* 0x100fe20008010869 */
[----:B------:R-:W-:-:S02]  /*6910*/  FFMA.FTZ R99, R93, UR31, -R105 ;  /* 0x0000001f5d637c23 */ /* 0x000fc40008010869 */
[----:B------:R-:W-:Y:S02]  /*6920*/  MUFU.EX2 R93, R45 ;  /* 0x0000002d005d7308 */ /* 0x000fe40000000800 */
[C---:B------:R-:W-:Y:S01]  /*6930*/  HMMA.16816.F32.BF16 R12, R52.reuse, R58, R12 ;  /* 0x0000003a340c723c */ /* 0x040fe2000004180c */
[----:B------:R-:W-:Y:S01]  /*6940*/  LDSM.16.MT88.4 R56, [R113+0x7800] ;  /* 0x007800007138783b */ /* 0x000fe20000004200 */
[----:B------:R-:W2:Y:S04]  /*6950*/  MUFU.EX2 R92, R44 ;  /* 0x0000002c005c7308 */ /* 0x000ea80000000800 */
[----:B------:R-:W-:Y:S02]  /*6960*/  MUFU.EX2 R98, R98 ;  /* 0x0000006200627308 */ /* 0x000fe40000000800 */
[C---:B-1----:R-:W-:Y:S02]  /*6970*/  HMMA.16816.F32.BF16 R16, R52.reuse, R8, R16 ;  /* 0x000000083410723c */ /* 0x042fe40000041810 */
[----:B------:R-:W-:Y:S06]  /*6980*/  MUFU.EX2 R99, R99 ;  /* 0x0000006300637308 */ /* 0x000fec0000000800 */
[C---:B------:R-:W-:Y:S01]  /*6990*/  HMMA.16816.F32.BF16 R20, R52.reuse, R10, R20 ;  /* 0x0000000a3414723c */ /* 0x040fe20000041814 */
[----:B------:R-:W1:Y:S07]  /*69a0*/  LDSM.16.MT88.4 R8, [R113+0x7400] ;  /* 0x007400007108783b */ /* 0x000e6e0000004200 */
[C---:B-1----:R-:W-:Y:S08]  /*69b0*/  HMMA.16816.F32.BF16 R24, R52.reuse, R8, R24 ;  /* 0x000000083418723c */ /* 0x042ff00000041818 */
[C---:B------:R-:W-:Y:S01]  /*69c0*/  HMMA.16816.F32.BF16 R28, R52.reuse, R10, R28 ;  /* 0x0000000a341c723c */ /* 0x040fe2000004181c */
[----:B------:R-:W1:Y:S07]  /*69d0*/  LDSM.16.MT88.4 R8, [R86+0x8400] ;  /* 0x008400005608783b */ /* 0x000e6e0000004200 */
[----:B-1----:R-:W-:Y:S01]  /*69e0*/  HMMA.16816.F32.BF16 R76, R52, R8, R48 ;  /* 0x00000008344c723c */ /* 0x002fe20000041830 */
[----:B------:R-:W-:Y:S01]  /*69f0*/  VIADD R9, R96, 0xffffffff ;  /* 0xffffffff60097836 */ /* 0x000fe20000000000 */
[----:B------:R-:W-:Y:S04]  /*6a00*/  LDSM.16.MT88.4 R48, [R86+0x6800] ;  /* 0x006800005630783b */ /* 0x000fe80000004200 */
[----:B------:R-:W-:-:S02]  /*6a10*/  LOP3.LUT R8, R9, UR25, R135, 0x96, !PT ;  /* 0x0000001909087c12 */ /* 0x000fc4000f8e9687 */
[----:B------:R-:W-:Y:S03]  /*6a20*/  HMMA.16816.F32.BF16 R80, R52, R10, R80 ;  /* 0x0000000a3450723c */ /* 0x000fe60000041850 */
        /* <DEDUP_REMOVED lines=12> */
[----:B------:R-:W-:Y:S01]  /*6af0*/  FFMA.FTZ R37, R102, UR31, -R111 ;  /* 0x0000001f66257c23 */ /* 0x000fe2000801086f */
[----:B------:R-:W-:Y:S01]  /*6b00*/  FFMA.FTZ R102, R90, UR31, -R105 ;  /* 0x0000001f5a667c23 */ /* 0x000fe20008010869 */
[----:B------:R-:W-:Y:S01]  /*6b10*/  IMAD.WIDE.U32 R144, R144, -0x2daee0ad, RZ ;  /* 0xd2511f5390907825 */ /* 0x000fe200078e00ff */
[----:B------:R-:W-:-:S04]  /*6b20*/  LOP3.LUT R9, R10, UR17, R9, 0x96, !PT ;  /* 0x000000110a097c12 */ /* 0x000fc8000f8e9609 */
[----:B------:R-:W-:Y:S01]  /*6b30*/  MUFU.EX2 R102, R102 ;  /* 0x0000006600667308 */ /* 0x000fe20000000800 */
[----:B------:R-:W-:Y:S01]  /*6b40*/  LOP3.LUT R8, R8, UR13, R145, 0x96, !PT ;  /* 0x0000000d08087c12 */ /* 0x000fe2000f8e9691 */
[----:B------:R-:W-:-:S04]  /*6b50*/  IMAD.WIDE.U32 R38, R9, -0x326172a9, RZ ;  /* 0xcd9e8d5709267825 */ /* 0x000fc800078e00ff */
[----:B------:R-:W-:Y:S01]  /*6b60*/  IMAD.WIDE.U32 R10, R8, -0x326172a9, RZ ;  /* 0xcd9e8d57080a7825 */ /* 0x000fe200078e00ff */
[----:B------:R-:W-:-:S03]  /*6b70*/  LOP3.LUT R96, R36, UR16, R39, 0x96, !PT ;  /* 0x0000001024607c12 */ /* 0x000fc6000f8e9627 */
[--C-:B------:R-:W-:Y:S01]  /*6b80*/  FFMA.FTZ R36, R101, UR31, -R111.reuse ;  /* 0x0000001f65247c23 */ /* 0x100fe2000801086f */
[----:B------:R-:W-:Y:S01]  /*6b90*/  FFMA.FTZ R101, R88, UR31, -R111 ;  /* 0x0000001f58657c23 */ /* 0x000fe2000801086f */
[----:B------:R-:W-:Y:S01]  /*6ba0*/  IMAD.MOV.U32 R40, RZ, RZ, R10 ;  /* 0x000000ffff287224 */ /* 0x000fe200078e000a */
[----:B------:R-:W-:Y:S01]  /*6bb0*/  LOP3.LUT R9, R38, UR12, R11, 0x96, !PT ;  /* 0x0000000c26097c12 */ /* 0x000fe2000f8e960b */
[--C-:B------:R-:W-:Y:S01]  /*6bc0*/  FFMA.FTZ R38, R97, UR31, -R111.reuse ;  /* 0x0000001f61267c23 */ /* 0x100fe2000801086f */
[----:B------:R-:W-:Y:S01]  /*6bd0*/  PRMT R11, R10, 0x7773, RZ ;  /* 0x000077730a0b7816 */ /* 0x000fe200000000ff */
[----:B------:R-:W-:Y:S01]  /*6be0*/  FFMA.FTZ R97, R87, UR31, -R111 ;  /* 0x0000001f57617c23 */ /* 0x000fe2000801086f */
[----:B------:R-:W-:Y:S01]  /*6bf0*/  LOP3.LUT R39, R9, 0xffff, RZ, 0xc0, !PT ;  /* 0x0000ffff09277812 */ /* 0x000fe200078ec0ff */
[----:B------:R-:W-:Y:S01]  /*6c00*/  FFMA.FTZ R88, R106, UR31, -R105 ;  /* 0x0000001f6a587c23 */ /* 0x000fe20008010869 */
[----:B------:R-:W-:Y:S01]  /*6c10*/  LOP3.LUT R41, R40, 0xff, RZ, 0xc0, !PT ;  /* 0x000000ff28297812 */ /* 0x000fe200078ec0ff */
[----:B------:R2:W-:Y:S01]  /*6c20*/  MUFU.EX2 R90, R36 ;  /* 0x00000024005a7308 */ /* 0x0005e20000000800 */
[----:B------:R-:W-:Y:S01]  /*6c30*/  SHF.R.U32.HI R39, RZ, 0x8, R39 ;  /* 0x00000008ff277819 */ /* 0x000fe20000011627 */
[----:B------:R-:W-:Y:S01]  /*6c40*/  FFMA.FTZ R105, R91, UR31, -R105 ;  /* 0x0000001f5b697c23 */ /* 0x000fe20008010869 */
[----:B------:R-:W-:Y:S01]  /*6c50*/  LOP3.LUT R40, R9, 0xff, RZ, 0xc0, !PT ;  /* 0x000000ff09287812 */ /* 0x000fe200078ec0ff */
[----:B------:R-:W-:Y:S01]  /*6c60*/  MUFU.EX2 R91, R103 ;  /* 0x00000067005b7308 */ /* 0x000fe20000000800 */
[----:B------:R-:W-:-:S02]  /*6c70*/  PRMT R8, R10, 0x7772, RZ ;  /* 0x000077720a087816 */ /* 0x000fc400000000ff */
[----:B------:R-:W-:Y:S01]  /*6c80*/  PRMT R10, R10, 0x7771, RZ ;  /* 0x000077710a0a7816 */ /* 0x000fe200000000ff */
[----:B------:R-:W-:Y:S01]  /*6c90*/  MUFU.EX2 R88, R88 ;  /* 0x0000005800587308 */ /* 0x000fe20000000800 */
[----:B------:R-:W-:Y:S02]  /*6ca0*/  PRMT R39, R40, 0x5410, R39 ;  /* 0x0000541028277816 */ /* 0x000fe40000000027 */
[----:B------:R-:W-:Y:S01]  /*6cb0*/  PRMT R40, R9, 0x7632, R40 ;  /* 0x0000763209287816 */ /* 0x000fe20000000028 */
[----:B------:R-:W-:Y:S01]  /*6cc0*/  MUFU.EX2 R101, R101 ;  /* 0x0000006500657308 */ /* 0x000fe20000000800 */
[----:B------:R-:W-:Y:S01]  /*6cd0*/  PRMT R41, R41, 0x5410, R10 ;  /* 0x0000541029297816 */ /* 0x000fe2000000000a */
[----:B------:R-:W-:Y:S01]  /*6ce0*/  FADD.FTZ R10, R94, R61 ;  /* 0x0000003d5e0a7221 */ /* 0x000fe20000010000 */
[----:B------:R-:W-:Y:S01]  /*6cf0*/  LOP3.LUT R40, R40, 0xff, RZ, 0xc0, !PT ;  /* 0x000000ff28287812 */ /* 0x000fe200078ec0ff */
[----:B------:R-:W-:Y:S01]  /*6d00*/  MUFU.EX2 R94, R38 ;  /* 0x00000026005e7308 */ /* 0x000fe20000000800 */
[----:B------:R-:W-:Y:S01]  /*6d10*/  SHF.R.U32.HI R9, RZ, 0x18, R9 ;  /* 0x00000018ff097819 */ /* 0x000fe20000011609 */
[----:B------:R-:W-:Y:S01]  /*6d20*/  FADD.FTZ R95, R95, R10 ;  /* 0x0000000a5f5f7221 */ /* 0x000fe20000010000 */
[----:B------:R-:W-:Y:S01]  /*6d30*/  PRMT R8, R8, 0x5410, R11 ;  /* 0x0000541008087816 */ /* 0x000fe2000000000b */
[----:B------:R-:W-:Y:S01]  /*6d40*/  FFMA.FTZ R11, R104, UR31, -R111 ;  /* 0x0000001f680b7c23 */ /* 0x000fe2000801086f */
[----:B------:R-:W-:Y:S01]  /*6d50*/  PRMT R9, R40, 0x5410, R9 ;  /* 0x0000541028097816 */ /* 0x000fe20000000009 */
[----:B------:R-:W-:Y:S01]  /*6d60*/  FFMA.FTZ R111, R89, UR31, -R111 ;  /* 0x0000001f596f7c23 */ /* 0x000fe2000801086f */
[--C-:B------:R-:W-:Y:S01]  /*6d70*/  HSET2.LE.AND R10, R41, R128.reuse, PT ;  /* 0x00000080290a7233 */ /* 0x100fe20003803000 */
[----:B------:R-:W1:Y:S01]  /*6d80*/  MUFU.EX2 R87, R11 ;  /* 0x0000000b00577308 */ /* 0x000e620000000800 */
[----:B------:R-:W3:Y:S01]  /*6d90*/  LDSM.16.MT88.4 R40, [R113+0x6800] ;  /* 0x006800007128783b */ /* 0x000ee20000004200 */
[----:B------:R-:W-:Y:S01]  /*6da0*/  HSET2.LE.AND R9, R9, R128, PT ;  /* 0x0000008009097233 */ /* 0x000fe20003803000 */
[----:B------:R-:W-:Y:S01]  /*6db0*/  FADD.FTZ R95, R0, R95 ;  /* 0x0000005f005f7221 */ /* 0x000fe20000010000 */
[----:B------:R4:W5:Y:S01]  /*6dc0*/  MUFU.EX2 R89, R37 ;  /* 0x0000002500597308 */ /* 0x0009620000000800 */
[----:B--2---:R-:W-:Y:S01]  /*6dd0*/  F2FP.BF16.F32.PACK_AB R36, R92, R93 ;  /* 0x0000005d5c24723e */ /* 0x004fe200000010ff */
[----:B------:R-:W-:Y:S01]  /*6de0*/  FADD.FTZ R104, R138, R109 ;  /* 0x0000006d8a687221 */ /* 0x000fe20000010000 */
[----:B------:R-:W-:Y:S01]  /*6df0*/  FADD.FTZ R140, R140, R95 ;  /* 0x0000005f8c8c7221 */ /* 0x000fe20000010000 */
[----:B------:R-:W2:Y:S01]  /*6e00*/  MUFU.EX2 R0, R111 ;  /* 0x0000006f00007308 */ /* 0x000ea20000000800 */
[----:B------:R-:W-:Y:S01]  /*6e10*/  LOP3.LUT R9, R36, R9, RZ, 0xc0, !PT ;  /* 0x0000000924097212 */ /* 0x000fe200078ec0ff */
[----:B------:R-:W-:Y:S01]  /*6e20*/  FADD.FTZ R104, R107, R104 ;  /* 0x000000686b687221 */ /* 0x000fe20000010000 */
[----:B------:R-:W-:Y:S01]  /*6e30*/  FADD.FTZ R140, R143, R140 ;  /* 0x0000008c8f8c7221 */ /* 0x000fe20000010000 */
[----:B------:R-:W-:Y:S01]  /*6e40*/  MUFU.EX2 R97, R97 ;  /* 0x0000006100617308 */ /* 0x000fe20000000800 */
[----:B-1----:R-:W-:Y:S01]  /*6e50*/  F2FP.BF16.F32.PACK_AB R11, R87, R90 ;  /* 0x0000005a570b723e */ /* 0x002fe200000010ff */
[----:B------:R-:W-:-:S02]  /*6e60*/  FADD.FTZ R141, R141, R104 ;  /* 0x000000688d8d7221 */ /* 0x000fc40000010000 */
[----:B------:R-:W1:Y:S01]  /*6e70*/  MUFU.EX2 R105, R105 ;  /* 0x0000006900697308 */ /* 0x000e620000000800 */
[----:B------:R-:W-:Y:S01]  /*6e80*/  FADD.FTZ R139, R139, R140 ;  /* 0x0000008c8b8b7221 */ /* 0x000fe20000010000 */
[----:B----4-:R-:W-:Y:S01]  /*6e90*/  LOP3.LUT R37, R8, 0xff00ff, RZ, 0xc0, !PT ;  /* 0x00ff00ff08257812 */ /* 0x010fe200078ec0ff */
[----:B------:R-:W-:Y:S01]  /*6ea0*/  FADD.FTZ R108, R108, R141 ;  /* 0x0000008d6c6c7221 */ /* 0x000fe20000010000 */
[----:B------:R-:W-:Y:S01]  /*6eb0*/  LOP3.LUT R10, R11, R10, RZ, 0xc0, !PT ;  /* 0x0000000a0b0a7212 */ /* 0x000fe200078ec0ff */
[----:B------:R-:W-:Y:S01]  /*6ec0*/  FADD.FTZ R2, R2, R139 ;  /* 0x0000008b02027221 */ /* 0x000fe20000010000 */
[----:B------:R-:W-:Y:S02]  /*6ed0*/  F2FP.BF16.F32.PACK_AB R8, R88, R91 ;  /* 0x0000005b5808723e */ /* 0x000fe400000010ff */
[----:B------:R-:W-:Y:S01]  /*6ee0*/  HSET2.LE.AND R11, R37, R128, PT ;  /* 0x00000080250b7233 */ /* 0x000fe20003803000 */
[----:B------:R-:W-:Y:S01]  /*6ef0*/  FADD.FTZ R93, R93, R2 ;  /* 0x000000025d5d7221 */ /* 0x000fe20000010000 */
[----:B-----5:R-:W-:Y:S01]  /*6f00*/  F2FP.BF16.F32.PACK_AB R37, R89, R94 ;  /* 0x0000005e5925723e */ /* 0x020fe200000010ff */
[----:B------:R-:W-:-:S02]  /*6f10*/  IMAD.MOV.U32 R2, RZ, RZ, R85 ;  /* 0x000000ffff027224 */ /* 0x000fc400078e0055 */
[----:B------:R-:W-:Y:S01]  /*6f20*/  LOP3.LUT R11, R8, R11, RZ, 0xc0, !PT ;  /* 0x0000000b080b7212 */ /* 0x000fe200078ec0ff */
[----:B------:R-:W-:Y:S01]  /*6f30*/  FADD.FTZ R92, R92, R93 ;  /* 0x0000005d5c5c7221 */ /* 0x000fe20000010000 */
[----:B------:R-:W-:-:S03]  /*6f40*/  HSET2.LE.AND R8, R39, R128, PT ;  /* 0x0000008027087233 */ /* 0x000fc60003803000 */
[----:B------:R-:W-:Y:S02]  /*6f50*/  FADD.FTZ R91, R91, R92 ;  /* 0x0000005c5b5b7221 */ /* 0x000fe40000010000 */
[----:B------:R-:W-:Y:S02]  /*6f60*/  LOP3.LUT R8, R37, R8, RZ, 0xc0, !PT ;  /* 0x0000000825087212 */ /* 0x000fe400078ec0ff */
[----:B------:R-:W-:-:S05]  /*6f70*/  FADD.FTZ R91, R88, R91 ;  /* 0x0000005b585b7221 */ /* 0x000fca0000010000 */
[C---:B---3--:R-:W-:Y:S01]  /*6f80*/  HMMA.16816.F32.BF16 R36, R8.reuse, R40, R4 ;  /* 0x000000280824723c */ /* 0x048fe20000041804 */
[----:B------:R-:W3:Y:S07]  /*6f90*/  LDSM.16.MT88.4 R4, [R86+0x7800] ;  /* 0x007800005604783b */ /* 0x000eee0000004200 */
[C---:B------:R-:W-:Y:S01]  /*6fa0*/  HMMA.16816.F32.BF16 R40, R8.reuse, R42, R12 ;  /* 0x0000002a0828723c */ /* 0x040fe2000004180c */
[----:B------:R-:W4:Y:S07]  /*6fb0*/  LDSM.16.MT88.4 R12, [R86+0x8800] ;  /* 0x00880000560c783b */ /* 0x000f2e0000004200 */
[C---:B------:R-:W-:Y:S01]  /*6fc0*/  HMMA.16816.F32.BF16 R44, R8.reuse, R48, R16 ;  /* 0x00000030082c723c */ /* 0x040fe20000041810 */
[----:B------:R-:W5:Y:S07]  /*6fd0*/  LDSM.16.MT88.4 R16, [R113+0x8800] ;  /* 0x008800007110783b */ /* 0x000f6e0000004200 */
[C---:B------:R-:W-:Y:S01]  /*6fe0*/  HMMA.16816.F32.BF16 R52, R8.reuse, R56, R24 ;  /* 0x000000380834723c */ /* 0x040fe20000041818 */
[----:B------:R-:W-:Y:S07]  /*6ff0*/  LDSM.16.MT88.4 R24, [R86+0x6c00] ;  /* 0x006c00005618783b */ /* 0x000fee0000004200 */
[C---:B------:R-:W-:Y:S01]  /*7000*/  HMMA.16816.F32.BF16 R48, R8.reuse, R50, R20 ;  /* 0x000000320830723c */ /* 0x040fe20000041814 */
[----:B------:R-:W-:Y:S07]  /*7010*/  LDSM.16.MT88.4 R20, [R113+0x7c00] ;  /* 0x007c00007114783b */ /* 0x000fee0000004200 */
[C---:B------:R-:W-:Y:S01]  /*7020*/  HMMA.16816.F32.BF16 R56, R8.reuse, R58, R28 ;  /* 0x0000003a0838723c */ /* 0x040fe2000004181c */
[----:B------:R-:W1:Y:S07]  /*7030*/  LDSM.16.MT88.4 R28, [R113+0x6c00] ;  /* 0x006c0000711c783b */ /* 0x000e6e0000004200 */
[----:B---3--:R-:W-:Y:S01]  /*7040*/  HMMA.16816.F32.BF16 R60, R8, R4, R32 ;  /* 0x00000004083c723c */ /* 0x008fe20000041820 */
[----:B------:R-:W-:-:S04]  /*7050*/  IMAD.WIDE.U32 R4, R96, -0x2daee0ad, RZ ;  /* 0xd2511f5360047825 */ /* 0x000fc800078e00ff */
[----:B------:R-:W-:Y:S01]  /*7060*/  FADD.FTZ R33, R129, R108 ;  /* 0x0000006c81217221 */ /* 0x000fe20000010000 */
[----:B------:R-:W-:-:S03]  /*7070*/  VIADD R129, R3, 0xfffffffd ;  /* 0xfffffffd03817836 */ /* 0x000fc60000000000 */
[----:B------:R-:W-:Y:S01]  /*7080*/  FADD.FTZ R33, R110, R33 ;  /* 0x000000216e217221 */ /* 0x000fe20000010000 */
[C---:B------:R-:W-:Y:S01]  /*7090*/  HMMA.16816.F32.BF16 R64, R8.reuse, R6, R64 ;  /* 0x000000060840723c */ /* 0x040fe20000041840 */
[----:B------:R-:W-:Y:S01]  /*70a0*/  IMAD.MOV.U32 R6, RZ, RZ, R4 ;  /* 0x000000ffff067224 */ /* 0x000fe200078e0004 */
[----:B------:R-:W-:Y:S01]  /*70b0*/  LOP3.LUT R7, R144, UR8, R5, 0x96, !PT ;  /* 0x0000000890077c12 */ /* 0x000fe2000f8e9605 */
[----:B------:R-:W-:Y:S01]  /*70c0*/  FADD.FTZ R94, R94, R33 ;  /* 0x000000215e5e7221 */ /* 0x000fe20000010000 */
[----:B------:R-:W-:Y:S02]  /*70d0*/  PRMT R5, R4, 0x7773, RZ ;  /* 0x0000777304057816 */ /* 0x000fe400000000ff */
[----:B------:R-:W-:Y:S01]  /*70e0*/  LOP3.LUT R6, R6, 0xff, RZ, 0xc0, !PT ;  /* 0x000000ff06067812 */ /* 0x000fe200078ec0ff */
[----:B------:R-:W-:Y:S01]  /*70f0*/  FADD.FTZ R89, R89, R94 ;  /* 0x0000005e59597221 */ /* 0x000fe20000010000 */
[----:B----4-:R-:W-:Y:S01]  /*7100*/  HMMA.16816.F32.BF16 R76, R8, R12, R76 ;  /* 0x0000000c084c723c */ /* 0x010fe2000004184c */
[----:B------:R-:W-:-:S02]  /*7110*/  PRMT R13, R4, 0x7771, RZ ;  /* 0x00007771040d7816 */ /* 0x000fc400000000ff */
[----:B------:R-:W-:Y:S01]  /*7120*/  PRMT R4, R4, 0x7772, RZ ;  /* 0x0000777204047816 */ /* 0x000fe200000000ff */
[----:B------:R-:W-:Y:S01]  /*7130*/  FADD.FTZ R90, R90, R89 ;  /* 0x000000595a5a7221 */ /* 0x000fe20000010000 */
[----:B------:R-:W-:Y:S02]  /*7140*/  PRMT R13, R6, 0x5410, R13 ;  /* 0x00005410060d7816 */ /* 0x000fe4000000000d */
[----:B------:R-:W-:Y:S01]  /*7150*/  PRMT R6, R7, 0x7632, R6 ;  /* 0x0000763207067816 */ /* 0x000fe20000000006 */
[----:B-----5:R-:W-:Y:S01]  /*7160*/  HMMA.16816.F32.BF16 R68, R8, R16, R68 ;  /* 0x000000100844723c */ /* 0x020fe20000041844 */
[----:B------:R-:W-:Y:S01]  /*7170*/  PRMT R4, R4, 0x5410, R5 ;  /* 0x0000541004047816 */ /* 0x000fe20000000005 */
[----:B------:R-:W-:Y:S01]  /*7180*/  FADD.FTZ R87, R87, R90 ;  /* 0x0000005a57577221 */ /* 0x000fe20000010000 */
[C---:B------:R-:W-:Y:S02]  /*7190*/  LOP3.LUT R5, R7.reuse, 0xffff, RZ, 0xc0, !PT ;  /* 0x0000ffff07057812 */ /* 0x040fe400078ec0ff */
[----:B------:R-:W-:-:S02]  /*71a0*/  LOP3.LUT R12, R7, 0xff, RZ, 0xc0, !PT ;  /* 0x000000ff070c7812 */ /* 0x000fc400078ec0ff */
[----:B------:R-:W-:Y:S01]  /*71b0*/  SHF.R.U32.HI R7, RZ, 0x18, R7 ;  /* 0x00000018ff077819 */ /* 0x000fe20000011607 */
[C---:B------:R-:W-:Y:S01]  /*71c0*/  HMMA.16816.F32.BF16 R72, R8.reuse, R18, R72 ;  /* 0x000000120848723c */ /* 0x040fe20000041848 */
[----:B------:R-:W-:Y:S02]  /*71d0*/  LOP3.LUT R6, R6, 0xff, RZ, 0xc0, !PT ;  /* 0x000000ff06067812 */ /* 0x000fe400078ec0ff */
[----:B------:R-:W-:Y:S02]  /*71e0*/  SHF.R.U32.HI R5, RZ, 0x8, R5 ;  /* 0x00000008ff057819 */ /* 0x000fe40000011605 */
[----:B------:R-:W-:Y:S02]  /*71f0*/  PRMT R7, R6, 0x5410, R7 ;  /* 0x0000541006077816 */ /* 0x000fe40000000007 */
[----:B------:R-:W-:Y:S01]  /*7200*/  HSET2.LE.AND R6, R13, R128, PT ;  /* 0x000000800d067233 */ /* 0x000fe20003803000 */
[----:B------:R-:W-:Y:S01]  /*7210*/  HMMA.16816.F32.BF16 R80, R8, R14, R80 ;  /* 0x0000000e0850723c */ /* 0x000fe20000041850 */
[----:B------:R-:W-:Y:S01]  /*7220*/  PRMT R5, R12, 0x5410, R5 ;  /* 0x000054100c057816 */ /* 0x000fe20000000005 */
[----:B------:R-:W-:Y:S01]  /*7230*/  LDSM.16.MT88.4 R8, [R86+0x8c00] ;  /* 0x008c00005608783b */ /* 0x000fe20000004200 */
[----:B------:R-:W-:-:S02]  /*7240*/  LOP3.LUT R13, R4, 0xff00ff, RZ, 0xc0, !PT ;  /* 0x00ff00ff040d7812 */ /* 0x000fc400078ec0ff */
[----:B--2---:R-:W-:Y:S02]  /*7250*/  F2FP.BF16.F32.PACK_AB R17, R0, R101 ;  /* 0x000000650011723e */ /* 0x004fe400000010ff */
[--C-:B------:R-:W-:Y:S02]  /*7260*/  HSET2.LE.AND R16, R5, R128.reuse, PT ;  /* 0x0000008005107233 */ /* 0x100fe40003803000 */
[----:B------:R-:W-:Y:S02]  /*7270*/  LOP3.LUT R6, R17, R6, RZ, 0xc0, !PT ;  /* 0x0000000611067212 */ /* 0x000fe400078ec0ff */
[--C-:B------:R-:W-:Y:S02]  /*7280*/  HSET2.LE.AND R13, R13, R128.reuse, PT ;  /* 0x000000800d0d7233 */ /* 0x100fe40003803000 */
[----:B-1----:R-:W-:Y:S02]  /*7290*/  F2FP.BF16.F32.PACK_AB R4, R105, R102 ;  /* 0x000000666904723e */ /* 0x002fe400000010ff */
[----:B------:R-:W-:Y:S01]  /*72a0*/  F2FP.BF16.F32.PACK_AB R17, R97, R100 ;  /* 0x000000646111723e */ /* 0x000fe200000010ff */
[----:B------:R-:W-:Y:S01]  /*72b0*/  FADD.FTZ R100, R100, R87 ;  /* 0x0000005764647221 */ /* 0x000fe20000010000 */
[----:B------:R-:W-:-:S02]  /*72c0*/  HSET2.LE.AND R5, R7, R128, PT ;  /* 0x0000008007057233 */ /* 0x000fc40003803000 */
[----:B------:R-:W-:Y:S01]  /*72d0*/  F2FP.BF16.F32.PACK_AB R12, R99, R98 ;  /* 0x00000062630c723e */ /* 0x000fe200000010ff */
[----:B------:R-:W-:Y:S01]  /*72e0*/  FADD.FTZ R98, R98, R91 ;  /* 0x0000005b62627221 */ /* 0x000fe20000010000 */
[----:B------:R-:W-:Y:S01]  /*72f0*/  LOP3.LUT R7, R4, R13, RZ, 0xc0, !PT ;  /* 0x0000000d04077212 */ /* 0x000fe200078ec0ff */
[----:B------:R-:W-:Y:S01]  /*7300*/  FADD.FTZ R100, R97, R100 ;  /* 0x0000006461647221 */ /* 0x000fe20000010000 */
[----:B------:R-:W-:Y:S01]  /*7310*/  LOP3.LUT R4, R17, R16, RZ, 0xc0, !PT ;  /* 0x0000001011047212 */ /* 0x000fe200078ec0ff */
[----:B------:R-:W-:Y:S01]  /*7320*/  FADD.FTZ R99, R99, R98 ;  /* 0x0000006263637221 */ /* 0x000fe20000010000 */
[----:B------:R-:W-:Y:S01]  /*7330*/  LOP3.LUT R5, R12, R5, RZ, 0xc0, !PT ;  /* 0x000000050c057212 */ /* 0x000fe200078ec0ff */
[----:B------:R-:W1:Y:S01]  /*7340*/  LDSM.16.MT88.4 R16, [R86+0x7c00] ;  /* 0x007c00005610783b */ /* 0x000e620000004200 */
[----:B------:R-:W-:Y:S01]  /*7350*/  FADD.FTZ R101, R101, R100 ;  /* 0x0000006465657221 */ /* 0x000fe20000010000 */
[----:B------:R-:W-:Y:S02]  /*7360*/  FADD.FTZ R102, R102, R99 ;  /* 0x0000006366667221 */ /* 0x000fe40000010000 */
[----:B------:R-:W2:Y:S01]  /*7370*/  LDSM.16.MT88.4 R12, [R113+0x8c00] ;  /* 0x008c0000710c783b */ /* 0x000ea20000004200 */
[----:B------:R-:W-:Y:S01]  /*7380*/  FADD.FTZ R110, R0, R101 ;  /* 0x00000065006e7221 */ /* 0x000fe20000010000 */
[----:B------:R-:W-:Y:S01]  /*7390*/  HMMA.16816.F32.BF16 R36, R4, R28, R36 ;  /* 0x0000001c0424723c */ /* 0x000fe20000041824 */
[----:B------:R-:W-:Y:S01]  /*73a0*/  FADD.FTZ R108, R105, R102 ;  /* 0x00000066696c7221 */ /* 0x000fe20000010000 */
[----:B------:R-:W-:-:S06]  /*73b0*/  IMAD.MOV.U32 R0, RZ, RZ, R84 ;  /* 0x000000ffff007224 */ /* 0x000fcc00078e0054 */
        /* <DEDUP_REMOVED lines=10> */
[----:B------:R-:W-:-:S15]  /*7460*/  HMMA.16816.F32.BF16 R80, R4, R10, R80 ;  /* 0x0000000a0450723c */ /* 0x000fde0000041850 */
[----:B------:R-:W-:-:S05]  /*7470*/  NOP ;  /* 0x0000000000007918 */ /* 0x000fca0000000000 */
.L_x_917:
[----:B------:R-:W-:-:S13]  /*7480*/  ISETP.GE.AND P0, PT, R129, RZ, PT ;  /* 0x000000ff8100720c */ /* 0x000fda0003f06270 */
[----:B------:R-:W-:Y:S05]  /*7490*/  @!P0 BRA `(.L_x_922) ;  /* 0x0000002400508947 */ /* 0x000fea0003800000 */
[----:B------:R-:W1:Y:S01]  /*74a0*/  LDCU UR27, c[0x0][0x440] ;  /* 0x00008800ff1b77ac */ /* 0x000e620008000800 */
[----:B------:R-:W-:Y:S01]  /*74b0*/  IMAD.MOV.U32 R85, RZ, RZ, R0 ;  /* 0x000000ffff557224 */ /* 0x000fe200078e0000 */
[----:B------:R-:W-:Y:S01]  /*74c0*/  MOV R3, R2 ;  /* 0x0000000200037202 */ /* 0x000fe20000000f00 */
[----:B------:R-:W2:Y:S01]  /*74d0*/  LDCU UR31, c[0x0][0x440] ;  /* 0x00008800ff1f77ac */ /* 0x000ea20008000800 */
[----:B------:R-:W3:Y:S01]  /*74e0*/  LDCU UR4, c[0x0][0x45c] ;  /* 0x00008b80ff0477ac */ /* 0x000ee20008000800 */
[----:B-1----:R-:W-:Y:S01]  /*74f0*/  ISETP.GE.AND P2, PT, R119, UR27, PT ;  /* 0x0000001b77007c0c */ /* 0x002fe2000bf46270 */
[----:B------:R-:W-:-:S12]  /*7500*/  BRA `(.L_x_923) ;  /* 0x0000000000ac7947 */ /* 0x000fd80003800000 */
.L_x_925:
[----:B------:R-:W-:Y:S01]  /*7510*/  VIADD R88, R129, 0xffffffff ;  /* 0xffffffff81587836 */ /* 0x000fe20000000000 */
[----:B------:R-:W-:Y:S03]  /*7520*/  ISETP.GE.AND P2, PT, R119, UR31, PT ;  /* 0x0000001f77007c0c */ /* 0x000fe6000bf46270 */
        /* <DEDUP_REMOVED lines=41> */
.L_x_923:
[----:B------:R-:W-:Y:S04]  /*77c0*/  DEPBAR.LE SB0, 0x0 ;  /* 0x000080000000791a */ /* 0x000fe80000000000 */
[----:B------:R-:W-:Y:S01]  /*77d0*/  BAR.SYNC.DEFER_BLOCKING 0x0 ;  /* 0x0000000000007b1d */ /* 0x000fe20000010000 */
[C---:B------:R-:W-:Y:S04]  /*77e0*/  IMAD.WIDE.U32 R138, R129.reuse, UR7, RZ ;  /* 0x00000007818a7c25 */ /* 0x040fe8000f8e00ff */
[----:B------:R-:W-:Y:S01]  /*77f0*/  IMAD R87, R129, UR6, RZ ;  /* 0x0000000681577c24 */ /* 0x000fe2000f8e02ff */
[C---:B------:R-:W-:Y:S02]  /*7800*/  IADD3 R0, P1, PT, R138.reuse, UR26, RZ ;  /* 0x0000001a8a007c10 */ /* 0x040fe4000ff3e0ff */
[-C--:B------:R-:W-:Y:S01]  /*7810*/  LEA R142, P0, R138, R121.reuse, 0x1 ;  /* 0x000000798a8e7211 */ /* 0x080fe200078008ff */
[----:B------:R-:W-:Y:S01]  /*7820*/  IMAD.IADD R87, R139, 0x1, R87 ;  /* 0x000000018b577824 */ /* 0x000fe200078e0257 */
[----:B------:R-:W-:Y:S04]  /*7830*/  LEA R140, P3, R0, R121, 0x1 ;  /* 0x00000079008c7211 */ /* 0x000fe800078608ff */
[----:B------:R-:W-:Y:S02]  /*7840*/  IADD3.X R109, PT, PT, R87, UR9, RZ, P1, !PT ;  /* 0x00000009576d7c10 */ /* 0x000fe40008ffe4ff */
[----:B--2---:R-:W-:Y:S02]  /*7850*/  ISETP.GE.AND P1, PT, R118, UR31, PT ;  /* 0x0000001f76007c0c */ /* 0x004fe4000bf26270 */
[-C--:B------:R-:W-:Y:S02]  /*7860*/  LEA.HI.X R143, R138, R120.reuse, R87, 0x1, P0 ;  /* 0x000000788a8f7211 */ /* 0x080fe400000f0c57 */
[----:B------:R-:W-:Y:S02]  /*7870*/  ISETP.GE.AND P0, PT, R117, UR31, PT ;  /* 0x0000001f75007c0c */ /* 0x000fe4000bf06270 */
[----:B------:R-:W-:Y:S01]  /*7880*/  LEA.HI.X R141, R0, R120, R109, 0x1, P3 ;  /* 0x00000078008d7211 */ /* 0x000fe200018f0c6d */
[----:B------:R-:W-:Y:S01]  /*7890*/  @!PT LDS RZ, [RZ] ;  /* 0x00000000fffff984 */ /* 0x000fe20000000800 */
[----:B------:R-:W-:Y:S01]  /*78a0*/  @!PT LDS RZ, [RZ] ;  /* 0x00000000fffff984 */ /* 0x000fe20000000800 */
[----:B------:R-:W-:Y:S01]  /*78b0*/  @!PT LDS RZ, [RZ] ;  /* 0x00000000fffff984 */ /* 0x000fe20000000800 */
[----:B------:R1:W-:Y:S01]  /*78c0*/  @!P2 LDGSTS.E.BYPASS.LTC128B.128 [R127+0x6000], desc[UR20][R142.64] ;  /* 0x060000008e7fafae */ /* 0x0003e2000b981a14 */
[----:B------:R-:W-:Y:S03]  /*78d0*/  ISETP.NE.AND P3, PT, R129, RZ, PT ;  /* 0x000000ff8100720c */ /* 0x000fe60003f65270 */
        /* <DEDUP_REMOVED lines=27> */
[----:B------:R-:W2:Y:S04]  /*7a90*/  LDSM.16.M88.4 R92, [R115+0x3000] ;  /* 0x00300000735c783b */ /* 0x000ea80000000200 */
[----:B------:R-:W4:Y:S04]  /*7aa0*/  LDSM.16.M88.4 R96, [R115+0x3400] ;  /* 0x003400007360783b */ /* 0x000f280000000200 */
[----:B------:R-:W5:Y:S04]  /*7ab0*/  LDSM.16.M88.4 R100, [R115+0x3800] ;  /* 0x003800007364783b */ /* 0x000f680000000200 */
[----:B------:R-:W0:Y:S04]  /*7ac0*/  LDGDEPBAR ;  /* 0x00000000000079af */ /* 0x000e280000000000 */
[----:B------:R-:W3:Y:S01]  /*7ad0*/  LDSM.16.M88.4 R104, [R115+0x3c00] ;  /* 0x003c00007368783b */ /* 0x000ee20000000200 */
[C---:B--2---:R-:W-:Y:S08]  /*7ae0*/  HMMA.16816.F32.BF16 R4, R88.reuse, R92, RZ ;  /* 0x0000005c5804723c */ /* 0x044ff000000418ff */
[C---:B------:R-:W-:Y:S01]  /*7af0*/  HMMA.16816.F32.BF16 R8, R88.reuse, R94, RZ ;  /* 0x0000005e5808723c */ /* 0x040fe200000418ff */
[----:B------:R-:W-:Y:S07]  /*7b00*/  LDSM.16.M88.4 R92, [R114] ;  /* 0x00000000725c783b */ /* 0x000fee0000000200 */
[C---:B----4-:R-:W-:Y:S08]  /*7b10*/  HMMA.16816.F32.BF16 R12, R88.reuse, R96, RZ ;  /* 0x00000060580c723c */ /* 0x050ff000000418ff */
[C---:B------:R-:W-:Y:S01]  /*7b20*/  HMMA.16816.F32.BF16 R16, R88.reuse, R98, RZ ;  /* 0x000000625810723c */ /* 0x040fe200000418ff */
[----:B------:R-:W2:Y:S07]  /*7b30*/  LDSM.16.M88.4 R96, [R112+0x3000] ;  /* 0x003000007060783b */ /* 0x000eae0000000200 */
[C---:B-----5:R-:W-:Y:S08]  /*7b40*/  HMMA.16816.F32.BF16 R20, R88.reuse, R100, RZ ;  /* 0x000000645814723c */ /* 0x060ff000000418ff */
[C---:B------:R-:W-:Y:S08]  /*7b50*/  HMMA.16816.F32.BF16 R24, R88.reuse, R102, RZ ;  /* 0x000000665818723c */ /* 0x040ff000000418ff */
[C---:B---3--:R-:W-:Y:S08]  /*7b60*/  HMMA.16816.F32.BF16 R28, R88.reuse, R104, RZ ;  /* 0x00000068581c723c */ /* 0x048ff000000418ff */
[----:B------:R-:W-:Y:S01]  /*7b70*/  HMMA.16816.F32.BF16 R32, R88, R106, RZ ;  /* 0x0000006a5820723c */ /* 0x000fe200000418ff */
[----:B------:R-:W3:Y:S07]  /*7b80*/  LDSM.16.M88.4 R88, [R112+0x3400] ;  /* 0x003400007058783b */ /* 0x000eee0000000200 */
[C---:B--2---:R-:W-:Y:S08]  /*7b90*/  HMMA.16816.F32.BF16 R4, R92.reuse, R96, R4 ;  /* 0x000000605c04723c */ /* 0x044ff00000041804 */
[C---:B------:R-:W-:Y:S01]  /*7ba0*/  HMMA.16816.F32.BF16 R8, R92.reuse, R98, R8 ;  /* 0x000000625c08723c */ /* 0x040fe20000041808 */
[----:B------:R-:W2:Y:S07]  /*7bb0*/  LDSM.16.M88.4 R96, [R112+0x3800] ;  /* 0x003800007060783b */ /* 0x000eae0000000200 */
[C---:B---3--:R-:W-:Y:S08]  /*7bc0*/  HMMA.16816.F32.BF16 R12, R92.reuse, R88, R12 ;  /* 0x000000585c0c723c */ /* 0x048ff0000004180c */
[C---:B------:R-:W-:Y:S01]  /*7bd0*/  HMMA.16816.F32.BF16 R16, R92.reuse, R90, R16 ;  /* 0x0000005a5c10723c */ /* 0x040fe20000041810 */
[----:B------:R-:W3:Y:S07]  /*7be0*/  LDSM.16.M88.4 R88, [R112+0x3c00] ;  /* 0x003c00007058783b */ /* 0x000eee0000000200 */
[C---:B--2---:R-:W-:Y:S08]  /*7bf0*/  HMMA.16816.F32.BF16 R20, R92.reuse, R96, R20 ;  /* 0x000000605c14723c */ /* 0x044ff00000041814 */
[C---:B------:R-:W-:Y:S01]  /*7c00*/  HMMA.16816.F32.BF16 R24, R92.reuse, R98, R24 ;  /* 0x000000625c18723c */ /* 0x040fe20000041818 */
[----:B------:R-:W-:Y:S07]  /*7c10*/  LDSM.16.M88.4 R96, [R116+0x1000] ;  /* 0x001000007460783b */ /* 0x000fee0000000200 */
[C---:B---3--:R-:W-:Y:S08]  /*7c20*/  HMMA.16816.F32.BF16 R28, R92.reuse, R88, R28 ;  /* 0x000000585c1c723c */ /* 0x048ff0000004181c */
[----:B------:R-:W-:Y:S01]  /*7c30*/  HMMA.16816.F32.BF16 R32, R92, R90, R32 ;  /* 0x0000005a5c20723c */ /* 0x000fe20000041820 */
[----:B------:R-:W2:Y:S04]  /*7c40*/  LDSM.16.M88.4 R88, [R115+0x4000] ;  /* 0x004000007358783b */ /* 0x000ea80000000200 */
[----:B------:R-:W3:Y:S03]  /*7c50*/  LDSM.16.M88.4 R92, [R115+0x4400] ;  /* 0x00440000735c783b */ /* 0x000ee60000000200 */
        /* <DEDUP_REMOVED lines=42> */
[C---:B---3--:R-:W-:Y:S03]  /*7f00*/  HMMA.16816.F32.BF16 R12, R88.reuse, R96, R12 ;  /* 0x00000060580c723c */ /* 0x048fe6000004180c */
[----:B------:R-:W-:Y:S02]  /*7f10*/  FMNMX3.FTZ R0, R3, R4, R5, !PT ;  /* 0x0000000403007276 */ /* 0x000fe40007810005 */
[----:B------:R-:W-:Y:S03]  /*7f20*/  FMNMX3.FTZ R109, R85, R6, R7, !PT ;  /* 0x00000006556d7276 */ /* 0x000fe60007810007 */
[C---:B------:R-:W-:Y:S01]  /*7f30*/  HMMA.16816.F32.BF16 R16, R88.reuse, R98, R16 ;  /* 0x000000625810723c */ /* 0x040fe20000041810 */
[----:B------:R-:W3:Y:S01]  /*7f40*/  LDSM.16.M88.4 R96, [R112+0x5c00] ;  /* 0x005c00007060783b */ /* 0x000ee20000000200 */
[----:B------:R-:W-:Y:S04]  /*7f50*/  DEPBAR.LE SB0, 0x0 ;  /* 0x000080000000791a */ /* 0x000fe80000000000 */
[----:B------:R-:W-:Y:S01]  /*7f60*/  BAR.SYNC.DEFER_BLOCKING 0x0 ;  /* 0x0000000000007b1d */ /* 0x000fe20000010000 */
[----:B------:R-:W-:Y:S02]  /*7f70*/  FMNMX3.FTZ R0, R0, R8, R9, !PT ;  /* 0x0000000800007276 */ /* 0x000fe40007810009 */
[----:B------:R-:W-:Y:S02]  /*7f80*/  FMNMX3.FTZ R109, R109, R10, R11, !PT ;  /* 0x0000000a6d6d7276 */ /* 0x000fe4000781000b */
[----:B------:R-:W-:Y:S02]  /*7f90*/  FMNMX3.FTZ R0, R0, R12, R13, !PT ;  /* 0x0000000c00007276 */ /* 0x000fe4000781000d */
[----:B------:R-:W-:Y:S06]  /*7fa0*/  FMNMX3.FTZ R109, R109, R14, R15, !PT ;  /* 0x0000000e6d6d7276 */ /* 0x000fec000781000f */
[----:B------:R-:W-:Y:S02]  /*7fb0*/  FMNMX3.FTZ R0, R0, R16, R17, !PT ;  /* 0x0000001000007276 */ /* 0x000fe40007810011 */
[----:B------:R-:W-:Y:S01]  /*7fc0*/  FMNMX3.FTZ R109, R109, R18, R19, !PT ;  /* 0x000000126d6d7276 */ /* 0x000fe20007810013 */
[C---:B--2---:R-:W-:Y:S08]  /*7fd0*/  HMMA.16816.F32.BF16 R20, R88.reuse, R92, R20 ;  /* 0x0000005c5814723c */ /* 0x044ff00000041814 */
[C---:B------:R-:W-:Y:S08]  /*7fe0*/  HMMA.16816.F32.BF16 R24, R88.reuse, R94, R24 ;  /* 0x0000005e5818723c */ /* 0x040ff00000041818 */
[C---:B---3--:R-:W-:Y:S03]  /*7ff0*/  HMMA.16816.F32.BF16 R28, R88.reuse, R96, R28 ;  /* 0x00000060581c723c */ /* 0x048fe6000004181c */
[----:B------:R-:W-:Y:S02]  /*8000*/  FMNMX3.FTZ R138, R0, R20, R21, !PT ;  /* 0x00000014008a7276 */ /* 0x000fe40007810015 */
[----:B------:R-:W-:Y:S03]  /*8010*/  FMNMX3.FTZ R109, R109, R22, R23, !PT ;  /* 0x000000166d6d7276 */ /* 0x000fe60007810017 */
[----:B------:R-:W-:Y:S03]  /*8020*/  HMMA.16816.F32.BF16 R32, R88, R98, R32 ;  /* 0x000000625820723c */ /* 0x000fe60000041820 */
[----:B------:R-:W-:Y:S08]  /*8030*/  FMNMX3.FTZ R138, R138, R24, R25, !PT ;  /* 0x000000188a8a7276 */ /* 0x000ff00007810019 */
[----:B------:R-:W-:Y:S08]  /*8040*/  FMNMX3.FTZ R138, R138, R28, R29, !PT ;  /* 0x0000001c8a8a7276 */ /* 0x000ff0000781001d */
[----:B------:R-:W-:Y:S01]  /*8050*/  FMNMX3.FTZ R138, R138, R32, R33, !PT ;  /* 0x000000208a8a7276 */ /* 0x000fe20007810021 */
[----:B-1----:R-:W-:Y:S06]  /*8060*/  @P3 BRA `(.L_x_925) ;  /* 0xfffffff400283947 */ /* 0x002fec000383ffff */
.L_x_924:
[----:B-1----:R-:W1:Y:S01]  /*8070*/  SHFL.BFLY PT, R91, R138, 0x2, 0x1f ;  /* 0x0c401f008a5b7f89 */ /* 0x002e6200000e0000 */
[----:B------:R-:W-:Y:S01]  /*8080*/  FMNMX3.FTZ R84, R109, R26, R27, !PT ;  /* 0x0000001a6d547276 */ /* 0x000fe2000781001b */
[----:B------:R-:W-:Y:S01]  /*8090*/  IMAD.SHL.U32 R93, R129, 0x2, RZ ;  /* 0x00000002815d7824 */ /* 0x000fe200078e00ff */
[----:B------:R-:W-:Y:S02]  /*80a0*/  UIADD3 UR30, UPT, UPT, UR24, -0x61c88647, URZ ;  /* 0x9e3779b9181e7890 */ /* 0x000fe4000fffe0ff */
[----:B------:R-:W-:Y:S01]  /*80b0*/  FMNMX3.FTZ R84, R84, R30, R31, !PT ;  /* 0x0000001e54547276 */ /* 0x000fe2000781001f */
[----:B------:R-:W-:Y:S01]  /*80c0*/  UIADD3 UR29, UPT, UPT, UR24, 0x3c6ef372, URZ ;  /* 0x3c6ef372181d7890 */ /* 0x000fe2000fffe0ff */
[C---:B------:R-:W-:Y:S01]  /*80d0*/  LOP3.LUT R88, R93.reuse, UR25, R135, 0x96, !PT ;  /* 0x000000195d587c12 */ /* 0x040fe2000f8e9687 */
[----:B------:R-:W-:Y:S01]  /*80e0*/  UIADD3 UR27, UPT, UPT, UR25, 0x76cf5d0a, URZ ;  /* 0x76cf5d0a191b7890 */ /* 0x000fe2000fffe0ff */
[----:B------:R-:W-:Y:S01]  /*80f0*/  FMNMX3.FTZ R2, R84, R34, R35, !PT ;  /* 0x0000002254027276 */ /* 0x000fe20007810023 */
[----:B------:R-:W-:Y:S01]  /*8100*/  UIADD3 UR28, UPT, UPT, UR24, -0x255992d5, URZ ;  /* 0xdaa66d2b181c7890 */ /* 0x000fe2000fffe0ff */
[----:B------:R-:W-:Y:S01]  /*8110*/  IADD3 R93, PT, PT, R93, 0x1, RZ ;  /* 0x000000015d5d7810 */ /* 0x000fe20007ffe0ff */
[----:B------:R-:W-:Y:S02]  /*8120*/  IMAD.WIDE.U32 R94, R88, -0x326172a9, RZ ;  /* 0xcd9e8d57585e7825 */ /* 0x000fe400078e00ff */
[----:B------:R-:W2:Y:S01]  /*8130*/  SHFL.BFLY PT, R87, R2, 0x2, 0x1f ;  /* 0x0c401f0002577f89 */ /* 0x000ea200000e0000 */
[----:B------:R-:W-:Y:S02]  /*8140*/  LOP3.LUT R93, R135, UR25, R93, 0x96, !PT ;  /* 0x00000019875d7c12 */ /* 0x000fe4000f8e965d */
[----:B------:R-:W-:Y:S02]  /*8150*/  LOP3.LUT R88, R136, UR30, R95, 0x96, !PT ;  /* 0x0000001e88587c12 */ /* 0x000fe4000f8e965f */
[----:B------:R-:W-:Y:S03]  /*8160*/  LOP3.LUT R89, R131, UR29, R94, 0x96, !PT ;  /* 0x0000001d83597c12 */ /* 0x000fe6000f8e965e */
[----:B------:R-:W-:Y:S04]  /*8170*/  IMAD.WIDE.U32 R96, R88, -0x2daee0ad, RZ ;  /* 0xd2511f5358607825 */ /* 0x000fe800078e00ff */
[----:B------:R-:W-:Y:S01]  /*8180*/  IMAD.WIDE.U32 R88, R89, -0x2daee0ad, RZ ;  /* 0xd2511f5359587825 */ /* 0x000fe200078e00ff */
[----:B------:R-:W-:Y:S04]  /*8190*/  LOP3.LUT R94, R132, UR27, R97, 0x96, !PT ;  /* 0x0000001b845e7c12 */ /* 0x000fe8000f8e9661 */
[----:B------:R-:W-:Y:S01]  /*81a0*/  LOP3.LUT R89, R96, UR23, R89, 0x96, !PT ;  /* 0x0000001760597c12 */ /* 0x000fe2000f8e9659 */
[----:B------:R-:W-:Y:S04]  /*81b0*/  IMAD.WIDE.U32 R94, R94, -0x326172a9, RZ ;  /* 0xcd9e8d575e5e7825 */ /* 0x000fe800078e00ff */
[----:B------:R-:W-:Y:S01]  /*81c0*/  IMAD.WIDE.U32 R98, R89, -0x326172a9, RZ ;  /* 0xcd9e8d5759627825 */ /* 0x000fe200078e00ff */
[----:B------:R-:W-:Y:S02]  /*81d0*/  LOP3.LUT R96, R130, UR28, R95, 0x96, !PT ;  /* 0x0000001c82607c12 */ /* 0x000fe4000f8e965f */
[----:B-1----:R-:W-:Y:S02]  /*81e0*/  FMNMX.FTZ R91, R138, R91, !PT ;  /* 0x0000005b8a5b7209 */ /* 0x002fe40007810000 */
[----:B--2---:R-:W-:Y:S01]  /*81f0*/  FMNMX.FTZ R87, R2, R87, !PT ;  /* 0x0000005702577209 */ /* 0x004fe20007810000 */
[----:B------:R-:W-:Y:S01]  /*8200*/  IMAD.WIDE.U32 R96, R96, -0x2daee0ad, RZ ;  /* 0xd2511f5360607825 */ /* 0x000fe200078e00ff */
[----:B------:R-:W-:Y:S01]  /*8210*/  LOP3.LUT R94, R94, UR22, R99, 0x96, !PT ;  /* 0x000000165e5e7c12 */ /* 0x000fe2000f8e9663 */
[----:B------:R-:W1:Y:S03]  /*8220*/  SHFL.BFLY PT, R90, R91, 0x1, 0x1f ;  /* 0x0c201f005b5a7f89 */ /* 0x000e6600000e0000 */
[----:B------:R-:W-:Y:S05]  /*8230*/  LOP3.LUT R88, R88, UR17, R97, 0x96, !PT ;  /* 0x0000001158587c12 */ /* 0x000fea000f8e9661 */
[----:B------:R-:W2:Y:S01]  /*8240*/  SHFL.BFLY PT, R84, R87, 0x1, 0x1f ;  /* 0x0c201f0057547f89 */ /* 0x000ea200000e0000 */
[----:B------:R-:W-:Y:S04]  /*8250*/  IMAD.WIDE.U32 R94, R94, -0x2daee0ad, RZ ;  /* 0xd2511f535e5e7825 */ /* 0x000fe800078e00ff */
[----:B------:R-:W-:Y:S01]  /*8260*/  IMAD.WIDE.U32 R88, R88, -0x326172a9, RZ ;  /* 0xcd9e8d5758587825 */ /* 0x000fe200078e00ff */
[----:B------:R-:W-:Y:S04]  /*8270*/  LOP3.LUT R96, R96, UR13, R95, 0x96, !PT ;  /* 0x0000000d60607c12 */ /* 0x000fe8000f8e965f */
[----:B------:R-:W-:Y:S01]  /*8280*/  LOP3.LUT R98, R98, UR16, R89, 0x96, !PT ;  /* 0x0000001062627c12 */ /* 0x000fe2000f8e9659 */
[----:B------:R-:W-:Y:S04]  /*8290*/  IMAD.WIDE.U32 R96, R96, -0x326172a9, RZ ;  /* 0xcd9e8d5760607825 */ /* 0x000fe800078e00ff */
[----:B------:R-:W-:Y:S01]  /*82a0*/  IMAD.WIDE.U32 R98, R98, -0x2daee0ad, RZ ;  /* 0xd2511f5362627825 */ /* 0x000fe200078e00ff */
[----:B------:R-:W-:Y:S02]  /*82b0*/  PRMT R89, R96, 0x7772, RZ ;  /* 0x0000777260597816 */ /* 0x000fe400000000ff */
[----:B------:R-:W-:Y:S02]  /*82c0*/  LOP3.LUT R88, R88, UR12, R97, 0x96, !PT ;  /* 0x0000000c58587c12 */ /* 0x000fe4000f8e9661 */
[----:B-1----:R-:W-:Y:S01]  /*82d0*/  FMNMX.FTZ R2, R91, R90, !PT ;  /* 0x0000005a5b027209 */ /* 0x002fe20007810000 */
[----:B------:R-:W-:Y:S01]  /*82e0*/  IMAD.MOV.U32 R90, RZ, RZ, R96 ;  /* 0x000000ffff5a7224 */ /* 0x000fe200078e0060 */
[----:B------:R-:W-:Y:S02]  /*82f0*/  PRMT R91, R96, 0x7771, RZ ;  /* 0x00007771605b7816 */ /* 0x000fe400000000ff */
[C---:B------:R-:W-:Y:S01]  /*8300*/  FSETP.NEU.FTZ.AND P0, PT, R2.reuse, -INF , PT ;  /* 0xff8000000200780b */ /* 0x040fe20003f1d000 */
[----:B------:R-:W-:Y:S01]  /*8310*/  FMUL.FTZ R107, R2, UR4 ;  /* 0x00000004026b7c20 */ /* 0x000fe20008410000 */
[----:B------:R-:W-:Y:S02]  /*8320*/  LOP3.LUT R90, R90, 0xff, RZ, 0xc0, !PT ;  /* 0x000000ff5a5a7812 */ /* 0x000fe400078ec0ff */
[----:B--2---:R-:W-:Y:S02]  /*8330*/  FMNMX.FTZ R0, R87, R84, !PT ;  /* 0x0000005457007209 */ /* 0x004fe40007810000 */
[----:B------:R-:W-:Y:S02]  /*8340*/  FSEL R107, R107, RZ, P0 ;  /* 0x000000ff6b6b7208 */ /* 0x000fe40000000000 */
[----:B------:R-:W-:Y:S02]  /*8350*/  PRMT R91, R90, 0x5410, R91 ;  /* 0x000054105a5b7816 */ /* 0x000fe4000000005b */
[----:B------:R-:W-:Y:S01]  /*8360*/  PRMT R90, R96, 0x7773, RZ ;  /* 0x00007773605a7816 */ /* 0x000fe200000000ff */
[--C-:B------:R-:W-:Y:S01]  /*8370*/  FFMA.FTZ R106, R33, UR4, -R107.reuse ;  /* 0x00000004216a7c23 */ /* 0x100fe2000801086b */
[----:B------:R-:W-:Y:S01]  /*8380*/  FFMA.FTZ R33, R29, UR4, -R107 ;  /* 0x000000041d217c23 */ /* 0x000fe2000801086b */
[----:B------:R-:W-:Y:S01]  /*8390*/  FADD.FTZ R29, -R2, R3 ;  /* 0x00000003021d7221 */ /* 0x000fe20000010100 */
[--C-:B------:R-:W-:Y:S01]  /*83a0*/  FFMA.FTZ R100, R21, UR4, -R107.reuse ;  /* 0x0000000415647c23 */ /* 0x100fe2000801086b */
[--C-:B------:R-:W-:Y:S01]  /*83b0*/  FFMA.FTZ R146, R4, UR4, -R107.reuse ;  /* 0x0000000404927c23 */ /* 0x100fe2000801086b */
[----:B------:R-:W-:Y:S01]  /*83c0*/  FFMA.FTZ R104, R28, UR4, -R107 ;  /* 0x000000041c687c23 */ /* 0x000fe2000801086b */
[----:B------:R-:W-:Y:S01]  /*83d0*/  FMUL.FTZ R21, R29, UR4 ;  /* 0x000000041d157c20 */ /* 0x000fe20008410000 */
[C---:B------:R-:W-:Y:S01]  /*83e0*/  FADD.FTZ R28, -R0.reuse, R85 ;  /* 0x00000055001c7221 */ /* 0x040fe20000010100 */
[C---:B------:R-:W-:Y:S01]  /*83f0*/  FMUL.FTZ R85, R0.reuse, UR4 ;  /* 0x0000000400557c20 */ /* 0x040fe20008410000 */
[----:B------:R-:W-:Y:S01]  /*8400*/  FSETP.NEU.FTZ.AND P0, PT, R0, -INF , PT ;  /* 0xff8000000000780b */ /* 0x000fe20003f1d000 */
[----:B------:R-:W-:Y:S01]  /*8410*/  MUFU.EX2 R146, R146 ;  /* 0x0000009200927308 */ /* 0x000fe20000000800 */
[----:B------:R-:W-:Y:S01]  /*8420*/  PRMT R89, R89, 0x5410, R90 ;  /* 0x0000541059597816 */ /* 0x000fe2000000005a */
[----:B------:R-:W-:Y:S01]  /*8430*/  FFMA.FTZ R103, R25, UR4, -R107 ;  /* 0x0000000419677c23 */ /* 0x000fe2000801086b */
[----:B------:R-:W-:Y:S07]  /*8440*/  LOP3.LUT R92, R94, UR8, R99, 0x96, !PT ;  /* 0x000000085e5c7c12 */ /* 0x000fee000f8e9663 */
        /* <DEDUP_REMOVED lines=11> */
[----:B------:R-:W-:Y:S01]  /*8500*/  IMAD.MOV.U32 R107, RZ, RZ, R98 ;  /* 0x000000ffff6b7224 */ /* 0x000fe200078e0062 */
[----:B------:R-:W-:Y:S01]  /*8510*/  FSEL R29, R85, RZ, P0 ;  /* 0x000000ff551d7208 */ /* 0x000fe20000000000 */
[----:B------:R-:W-:Y:S01]  /*8520*/  FMUL.FTZ R3, R28, UR4 ;  /* 0x000000041c037c20 */ /* 0x000fe20008410000 */
[----:B------:R-:W-:Y:S01]  /*8530*/  PRMT R99, R98, 0x7771, RZ ;  /* 0x0000777162637816 */ /* 0x000fe200000000ff */
[----:B-1----:R-:W-:Y:S01]  /*8540*/  FFMA.FTZ R141, R21, R110, R146 ;  /* 0x0000006e158d7223 */ /* 0x002fe20000010092 */
[----:B------:R-:W-:Y:S01]  /*8550*/  LOP3.LUT R138, R107, 0xff, RZ, 0xc0, !PT ;  /* 0x000000ff6b8a7812 */ /* 0x000fe200078ec0ff */
[----:B------:R-:W-:Y:S01]  /*8560*/  FFMA.FTZ R6, R6, UR4, -R29 ;  /* 0x0000000406067c23 */ /* 0x000fe2000801081d */
[----:B------:R-:W-:Y:S01]  /*8570*/  PRMT R85, R98, 0x7773, RZ ;  /* 0x0000777362557816 */ /* 0x000fe200000000ff */
[----:B------:R1:W-:Y:S01]  /*8580*/  MUFU.EX2 R110, R90 ;  /* 0x0000005a006e7308 */ /* 0x0003e20000000800 */
[----:B------:R-:W-:Y:S01]  /*8590*/  PRMT R99, R138, 0x5410, R99 ;  /* 0x000054108a637816 */ /* 0x000fe20000000063 */
[--C-:B------:R-:W-:Y:S01]  /*85a0*/  FFMA.FTZ R140, R10, UR4, -R29.reuse ;  /* 0x000000040a8c7c23 */ /* 0x100fe2000801081d */
[----:B------:R-:W-:Y:S07]  /*85b0*/  PRMT R98, R98, 0x7772, RZ ;  /* 0x0000777262627816 */ /* 0x000fee00000000ff */
[----:B------:R2:W-:Y:S01]  /*85c0*/  MUFU.EX2 R138, R6 ;  /* 0x00000006008a7308 */ /* 0x0005e20000000800 */
[--C-:B------:R-:W-:Y:S01]  /*85d0*/  FFMA.FTZ R107, R11, UR4, -R29.reuse ;  /* 0x000000040b6b7c23 */ /* 0x100fe2000801081d */
[----:B------:R-:W-:Y:S01]  /*85e0*/  FFMA.FTZ R143, R7, UR4, -R29 ;  /* 0x00000004078f7c23 */ /* 0x000fe2000801081d */
[----:B------:R-:W-:Y:S07]  /*85f0*/  PRMT R98, R98, 0x5410, R85 ;  /* 0x0000541062627816 */ /* 0x000fee0000000055 */
[----:B------:R-:W-:Y:S01]  /*8600*/  MUFU.EX2 R140, R140 ;  /* 0x0000008c008c7308 */ /* 0x000fe20000000800 */
[C---:B------:R-:W-:Y:S01]  /*8610*/  PRMT R10, R88.reuse, 0x7632, R10 ;  /* 0x00007632580a7816 */ /* 0x040fe2000000000a */
[C---:B------:R-:W-:Y:S01]  /*8620*/  FMUL.FTZ R36, R21.reuse, R36 ;  /* 0x0000002415247220 */ /* 0x040fe20000410000 */
[C---:B------:R-:W-:Y:S07]  /*8630*/  FMUL.FTZ R37, R21.reuse, R37 ;  /* 0x0000002515257220 */ /* 0x040fee0000410000 */
[----:B------:R3:W-:Y:S01]  /*8640*/  MUFU.EX2 R85, R109 ;  /* 0x0000006d00557308 */ /* 0x0007e20000000800 */
[C---:B------:R-:W-:Y:S01]  /*8650*/  FMUL.FTZ R40, R21.reuse, R40 ;  /* 0x0000002815287220 */ /* 0x040fe20000410000 */
[--C-:B-1----:R-:W-:Y:S01]  /*8660*/  HSET2.LE.AND R90, R91, R128.reuse, PT ;  /* 0x000000805b5a7233 */ /* 0x102fe20003803000 */
[----:B------:R-:W-:Y:S07]  /*8670*/  FMUL.FTZ R41, R21, R41 ;  /* 0x0000002915297220 */ /* 0x000fee0000410000 */
[----:B------:R-:W1:Y:S01]  /*8680*/  MUFU.EX2 R107, R107 ;  /* 0x0000006b006b7308 */ /* 0x000e620000000800 */
[----:B------:R-:W-:Y:S01]  /*8690*/  LOP3.LUT R91, R89, 0xff00ff, RZ, 0xc0, !PT ;  /* 0x00ff00ff595b7812 */ /* 0x000fe200078ec0ff */
[C---:B------:R-:W-:Y:S01]  /*86a0*/  FMUL.FTZ R44, R21.reuse, R44 ;  /* 0x0000002c152c7220 */ /* 0x040fe20000410000 */
[C---:B--2---:R-:W-:Y:S07]  /*86b0*/  LOP3.LUT R6, R88.reuse, 0xffff, RZ, 0xc0, !PT ;  /* 0x0000ffff58067812 */ /* 0x044fee00078ec0ff */
[----:B------:R-:W2:Y:S01]  /*86c0*/  MUFU.EX2 R3, R3 ;  /* 0x0000000300037308 */ /* 0x000ea20000000800 */
[C---:B------:R-:W-:Y:S01]  /*86d0*/  FMUL.FTZ R45, R21.reuse, R45 ;  /* 0x0000002d152d7220 */ /* 0x040fe20000410000 */
[--C-:B------:R-:W-:Y:S01]  /*86e0*/  HSET2.LE.AND R91, R91, R128.reuse, PT ;  /* 0x000000805b5b7233 */ /* 0x100fe20003803000 */
[C---:B------:R-:W-:Y:S07]  /*86f0*/  FMUL.FTZ R48, R21.reuse, R48 ;  /* 0x0000003015307220 */ /* 0x040fee0000410000 */
[----:B------:R-:W4:Y:S01]  /*8700*/  MUFU.EX2 R144, R144 ;  /* 0x0000009000907308 */ /* 0x000f220000000800 */
[----:B------:R-:W-:Y:S01]  /*8710*/  SHF.R.U32.HI R6, RZ, 0x8, R6 ;  /* 0x00000008ff067819 */ /* 0x000fe20000011606 */
[C---:B------:R-:W-:Y:S01]  /*8720*/  FMUL.FTZ R49, R21.reuse, R49 ;  /* 0x0000003115317220 */ /* 0x040fe20000410000 */
[----:B---3--:R-:W-:Y:S07]  /*8730*/  LOP3.LUT R109, R88, 0xff, RZ, 0xc0, !PT ;  /* 0x000000ff586d7812 */ /* 0x008fee00078ec0ff */
[----:B------:R-:W3:Y:S01]  /*8740*/  MUFU.EX2 R143, R143 ;  /* 0x0000008f008f7308 */ /* 0x000ee20000000800 */
[C---:B------:R-:W-:Y:S01]  /*8750*/  FMUL.FTZ R52, R21.reuse, R52 ;  /* 0x0000003415347220 */ /* 0x040fe20000410000 */
[----:B------:R-:W-:Y:S01]  /*8760*/  FMUL.FTZ R53, R21, R53 ;  /* 0x0000003515357220 */ /* 0x000fe20000410000 */
[----:B------:R-:W-:Y:S01]  /*8770*/  PRMT R109, R109, 0x5410, R6 ;  /* 0x000054106d6d7816 */ /* 0x000fe20000000006 */
        /* <DEDUP_REMOVED lines=14> */
[----:B-1----:R-:W-:Y:S01]  /*8860*/  F2FP.BF16.F32.PACK_AB R6, R107, R140 ;  /* 0x0000008c6b06723e */ /* 0x002fe200000010ff */
[C---:B--2---:R-:W-:Y:S01]  /*8870*/  FMUL.FTZ R38, R3.reuse, R38 ;  /* 0x0000002603267220 */ /* 0x044fe20000410000 */
[----:B------:R-:W-:Y:S01]  /*8880*/  SHF.R.U32.HI R89, RZ, 0x18, R88 ;  /* 0x00000018ff597819 */ /* 0x000fe20000011658 */
[C---:B------:R-:W-:Y:S01]  /*8890*/  FMUL.FTZ R39, R3.reuse, R39 ;  /* 0x0000002703277220 */ /* 0x040fe20000410000 */
[----:B------:R-:W-:Y:S01]  /*88a0*/  LOP3.LUT R10, R10, 0xff, RZ, 0xc0, !PT ;  /* 0x000000ff0a0a7812 */ /* 0x000fe200078ec0ff */
[C---:B------:R-:W-:Y:S01]  /*88b0*/  FMUL.FTZ R42, R3.reuse, R42 ;  /* 0x0000002a032a7220 */ /* 0x040fe20000410000 */
        /* <DEDUP_REMOVED lines=22> */
[----:B------:R-:W-:Y:S01]  /*8a20*/  FFMA.FTZ R142, R3, R108, R138 ;  /* 0x0000006c038e7223 */ /* 0x000fe2000001008a */
[----:B------:R-:W-:Y:S01]  /*8a30*/  F2FP.BF16.F32.PACK_AB R3, R110, R85 ;  /* 0x000000556e03723e */ /* 0x000fe200000010ff */
[----:B------:R1:W-:Y:S01]  /*8a40*/  MUFU.EX2 R108, R97 ;  /* 0x00000061006c7308 */ /* 0x0003e20000000800 */
[----:B------:R-:W-:Y:S01]  /*8a50*/  LOP3.LUT R91, R6, R91, RZ, 0xc0, !PT ;  /* 0x0000005b065b7212 */ /* 0x000fe200078ec0ff */
[----:B------:R-:W-:Y:S01]  /*8a60*/  FFMA.FTZ R111, R18, UR4, -R29 ;  /* 0x00000004126f7c23 */ /* 0x000fe2000801081d */
[----:B------:R-:W-:Y:S07]  /*8a70*/  PRMT R89, R10, 0x5410, R89 ;  /* 0x000054100a597816 */ /* 0x000fee0000000059 */
[----:B------:R-:W2:Y:S01]  /*8a80*/  MUFU.EX2 R11, R96 ;  /* 0x00000060000b7308 */ /* 0x000ea20000000800 */
[----:B------:R-:W-:Y:S01]  /*8a90*/  LOP3.LUT R6, R92, 0xff, RZ, 0xc0, !PT ;  /* 0x000000ff5c067812 */ /* 0x000fe200078ec0ff */
[----:B------:R-:W-:Y:S01]  /*8aa0*/  FFMA.FTZ R18, R14, UR4, -R29 ;  /* 0x000000040e127c23 */ /* 0x000fe2000801081d */
[----:B------:R-:W-:Y:S01]  /*8ab0*/  SHF.R.U32.HI R21, RZ, 0x8, R21 ;  /* 0x00000008ff157819 */ /* 0x000fe20000011615 */
[--C-:B------:R-:W-:Y:S01]  /*8ac0*/  FFMA.FTZ R7, R15, UR4, -R29.reuse ;  /* 0x000000040f077c23 */ /* 0x100fe2000801081d */
[----:B------:R-:W-:Y:S05]  /*8ad0*/  LOP3.LUT R90, R3, R90, RZ, 0xc0, !PT ;  /* 0x0000005a035a7212 */ /* 0x000fea00078ec0ff */
[----:B------:R-:W-:Y:S01]  /*8ae0*/  MUFU.EX2 R15, R95 ;  /* 0x0000005f000f7308 */ /* 0x000fe20000000800 */
[--C-:B------:R-:W-:Y:S01]  /*8af0*/  HSET2.LE.AND R88, R109, R128.reuse, PT ;  /* 0x000000806d587233 */ /* 0x100fe20003803000 */
[----:B------:R-:W-:Y:S01]  /*8b00*/  FFMA.FTZ R10, R19, UR4, -R29 ;  /* 0x00000004130a7c23 */ /* 0x000fe2000801081d */
[----:B----4-:R-:W-:Y:S07]  /*8b10*/  F2FP.BF16.F32.PACK_AB R3, R144, R146 ;  /* 0x000000929003723e */ /* 0x010fee00000010ff */
[----:B------:R-:W4:Y:S01]  /*8b20*/  MUFU.EX2 R14, R94 ;  /* 0x0000005e000e7308 */ /* 0x000f220000000800 */
[--C-:B------:R-:W-:Y:S02]  /*8b30*/  HSET2.LE.AND R89, R89, R128.reuse, PT ;  /* 0x0000008059597233 */ /* 0x100fe40003803000 */
[----:B------:R-:W-:Y:S07]  /*8b40*/  PRMT R21, R6, 0x5410, R21 ;  /* 0x0000541006157816 */ /* 0x000fee0000000015 */
[----:B------:R-:W-:Y:S01]  /*8b50*/  MUFU.EX2 R19, R111 ;  /* 0x0000006f00137308 */ /* 0x000fe20000000800 */
[C---:B---3--:R-:W-:Y:S01]  /*8b60*/  F2FP.BF16.F32.PACK_AB R6, R143.reuse, R138 ;  /* 0x0000008a8f06723e */ /* 0x048fe200000010ff */
[----:B------:R-:W-:Y:S01]  /*8b70*/  FADD.FTZ R143, R143, R142 ;  /* 0x0000008e8f8f7221 */ /* 0x000fe20000010000 */
[----:B------:R-:W-:Y:S07]  /*8b80*/  LOP3.LUT R88, R3, R88, RZ, 0xc0, !PT ;  /* 0x0000005803587212 */ /* 0x000fee00078ec0ff */
[----:B------:R-:W3:Y:S01]  /*8b90*/  MUFU.EX2 R10, R10 ;  /* 0x0000000a000a7308 */ /* 0x000ee20000000800 */
[----:B------:R-:W-:Y:S02]  /*8ba0*/  LOP3.LUT R3, R98, 0xff00ff, RZ, 0xc0, !PT ;  /* 0x00ff00ff62037812 */ /* 0x000fe400078ec0ff */
[----:B------:R-:W-:Y:S07]  /*8bb0*/  LOP3.LUT R89, R6, R89, RZ, 0xc0, !PT ;  /* 0x0000005906597212 */ /* 0x000fee00078ec0ff */
[----:B------:R-:W-:Y:S01]  /*8bc0*/  MUFU.EX2 R18, R18 ;  /* 0x0000001200127308 */ /* 0x000fe20000000800 */
[----:B------:R-:W-:Y:S02]  /*8bd0*/  PRMT R6, R92, 0x7632, R6 ;  /* 0x000076325c067816 */ /* 0x000fe40000000006 */
[--C-:B------:R-:W-:Y:S07]  /*8be0*/  HSET2.LE.AND R98, R99, R128.reuse, PT ;  /* 0x0000008063627233 */ /* 0x100fee0003803000 */
[----:B------:R-:W5:Y:S01]  /*8bf0*/  MUFU.EX2 R7, R7 ;  /* 0x0000000700077308 */ /* 0x000f620000000800 */
[--C-:B------:R-:W-:Y:S02]  /*8c00*/  HSET2.LE.AND R99, R3, R128.reuse, PT ;  /* 0x0000008003637233 */ /* 0x100fe40003803000 */
[----:B-1----:R-:W-:Y:S07]  /*8c10*/  SHF.R.U32.HI R97, RZ, 0x18, R92 ;  /* 0x00000018ff617819 */ /* 0x002fee000001165c */
[----:B------:R-:W-:Y:S01]  /*8c20*/  MUFU.EX2 R142, R103 ;  /* 0x00000067008e7308 */ /* 0x000fe20000000800 */
[----:B--2---:R-:W-:Y:S02]  /*8c30*/  F2FP.BF16.F32.PACK_AB R3, R11, R108 ;  /* 0x0000006c0b03723e */ /* 0x004fe400000010ff */
[----:B------:R-:W-:Y:S02]  /*8c40*/  LOP3.LUT R92, R6, 0xff, RZ, 0xc0, !PT ;  /* 0x000000ff065c7812 */ /* 0x000fe400078ec0ff */
[----:B------:R-:W-:Y:S02]  /*8c50*/  LOP3.LUT R98, R3, R98, RZ, 0xc0, !PT ;  /* 0x0000006203627212 */ /* 0x000fe400078ec0ff */
[--C-:B------:R-:W-:Y:S02]  /*8c60*/  HSET2.LE.AND R96, R21, R128.reuse, PT ;  /* 0x0000008015607233 */ /* 0x100fe40003803000 */
[----:B------:R-:W-:Y:S01]  /*8c70*/  PRMT R97, R92, 0x5410, R97 ;  /* 0x000054105c617816 */ /* 0x000fe20000000061 */
[----:B------:R-:W-:Y:S01]  /*8c80*/  IMAD.WIDE.U32 R92, R93, -0x326172a9, RZ ;  /* 0xcd9e8d575d5c7825 */ /* 0x000fe200078e00ff */
[----:B----4-:R-:W-:Y:S02]  /*8c90*/  F2FP.BF16.F32.PACK_AB R3, R14, R15 ;  /* 0x0000000f0e03723e */ /* 0x010fe400000010ff */
[----:B---3--:R-:W-:Y:S02]  /*8ca0*/  F2FP.BF16.F32.PACK_AB R6, R10, R19 ;  /* 0x000000130a06723e */ /* 0x008fe400000010ff */
[----:B------:R-:W-:Y:S02]  /*8cb0*/  LOP3.LUT R96, R3, R96, RZ, 0xc0, !PT ;  /* 0x0000006003607212 */ /* 0x000fe400078ec0ff */
[----:B------:R-:W-:Y:S02]  /*8cc0*/  LOP3.LUT R21, R131, UR29, R92, 0x96, !PT ;  /* 0x0000001d83157c12 */ /* 0x000fe4000f8e965c */
[----:B------:R-:W-:Y:S02]  /*8cd0*/  LOP3.LUT R3, R136, UR30, R93, 0x96, !PT ;  /* 0x0000001e88037c12 */ /* 0x000fe4000f8e965d */
[----:B------:R-:W-:Y:S01]  /*8ce0*/  LOP3.LUT R99, R6, R99, RZ, 0xc0, !PT ;  /* 0x0000006306637212 */ /* 0x000fe200078ec0ff */
[----:B------:R-:W-:Y:S01]  /*8cf0*/  IMAD.WIDE.U32 R94, R21, -0x2daee0ad, RZ ;  /* 0xd2511f53155e7825 */ /* 0x000fe200078e00ff */
[--C-:B------:R-:W-:Y:S02]  /*8d00*/  HSET2.LE.AND R97, R97, R128.reuse, PT ;  /* 0x0000008061617233 */ /* 0x100fe40003803000 */
[----:B-----5:R-:W-:Y:S01]  /*8d10*/  F2FP.BF16.F32.PACK_AB R6, R7, R18 ;  /* 0x000000120706723e */ /* 0x020fe200000010ff */
[----:B------:R-:W-:Y:S01]  /*8d20*/  IMAD.WIDE.U32 R146, R3, -0x2daee0ad, RZ ;  /* 0xd2511f5303927825 */ /* 0x000fe200078e00ff */
[C---:B------:R-:W-:Y:S02]  /*8d30*/  ISETP.NE.AND P0, PT, R129.reuse, RZ, PT ;  /* 0x000000ff8100720c */ /* 0x040fe40003f05270 */
[----:B------:R-:W-:Y:S02]  /*8d40*/  LOP3.LUT R97, R6, R97, RZ, 0xc0, !PT ;  /* 0x0000006106617212 */ /* 0x000fe400078ec0ff */
[----:B------:R-:W-:Y:S02]  /*8d50*/  LOP3.LUT R146, R146, UR23, R95, 0x96, !PT ;  /* 0x0000001792927c12 */ /* 0x000fe4000f8e965f */
[----:B------:R-:W-:Y:S02]  /*8d60*/  LOP3.LUT R138, R132, UR27, R147, 0x96, !PT ;  /* 0x0000001b848a7c12 */ /* 0x000fe4000f8e9693 */
[----:B------:R-:W-:Y:S01]  /*8d70*/  IADD3 R129, PT, PT, R129, -0x1, RZ ;  /* 0xffffffff81817810 */ /* 0x000fe20007ffe0ff */
[----:B------:R-:W-:Y:S04]  /*8d80*/  IMAD.WIDE.U32 R146, R146, -0x326172a9, RZ ;  /* 0xcd9e8d5792927825 */ /* 0x000fe800078e00ff */
[----:B------:R-:W-:Y:S05]  /*8d90*/  IMAD.WIDE.U32 R138, R138, -0x326172a9, RZ ;  /* 0xcd9e8d578a8a7825 */ /* 0x000fea00078e00ff */
[----:B------:R-:W-:Y:S02]  /*8da0*/  LOP3.LUT R92, R130, UR28, R139, 0x96, !PT ;  /* 0x0000001c825c7c12 */ /* 0x000fe4000f8e968b */
[----:B------:R-:W-:Y:S03]  /*8db0*/  LOP3.LUT R138, R138, UR22, R147, 0x96, !PT ;  /* 0x000000168a8a7c12 */ /* 0x000fe6000f8e9693 */
[----:B------:R-:W-:Y:S04]  /*8dc0*/  IMAD.WIDE.U32 R92, R92, -0x2daee0ad, RZ ;  /* 0xd2511f535c5c7825 */ /* 0x000fe800078e00ff */
[----:B------:R-:W-:Y:S01]  /*8dd0*/  IMAD.WIDE.U32 R138, R138, -0x2daee0ad, RZ ;  /* 0xd2511f538a8a7825 */ /* 0x000fe200078e00ff */
[----:B------:R-:W-:Y:S04]  /*8de0*/  LOP3.LUT R3, R94, UR17, R93, 0x96, !PT ;  /* 0x000000115e037c12 */ /* 0x000fe8000f8e965d */
[----:B------:R-:W-:Y:S01]  /*8df0*/  LOP3.LUT R92, R92, UR13, R139, 0x96, !PT ;  /* 0x0000000d5c5c7c12 */ /* 0x000fe2000f8e968b */
[----:B------:R-:W-:Y:S04]  /*8e00*/  IMAD.WIDE.U32 R94, R3, -0x326172a9, RZ ;  /* 0xcd9e8d57035e7825 */ /* 0x000fe800078e00ff */
[----:B------:R-:W-:Y:S01]  /*8e10*/  FFMA.FTZ R139, R27, UR4, -R29 ;  /* 0x000000041b8b7c23 */ /* 0x000fe2000801081d */
[----:B------:R-:W-:Y:S01]  /*8e20*/  IMAD.WIDE.U32 R92, R92, -0x326172a9, RZ ;  /* 0xcd9e8d575c5c7825 */ /* 0x000fe200078e00ff */
[----:B------:R-:W-:Y:S03]  /*8e30*/  LOP3.LUT R21, R146, UR16, R95, 0x96, !PT ;  /* 0x0000001092157c12 */ /* 0x000fe6000f8e965f */
[----:B------:R-:W-:Y:S01]  /*8e40*/  FADD.FTZ R146, R144, R141 ;  /* 0x0000008d90927221 */ /* 0x000fe20000010000 */
[----:B------:R-:W-:Y:S01]  /*8e50*/  IMAD.MOV.U32 R6, RZ, RZ, R92 ;  /* 0x000000ffff067224 */ /* 0x000fe200078e005c */
[----:B------:R-:W-:Y:S01]  /*8e60*/  LOP3.LUT R109, R94, UR12, R93, 0x96, !PT ;  /* 0x0000000c5e6d7c12 */ /* 0x000fe2000f8e965d */
[----:B------:R1:W-:Y:S01]  /*8e70*/  MUFU.EX2 R141, R102 ;  /* 0x00000066008d7308 */ /* 0x0003e20000000800 */
[----:B------:R-:W-:Y:S01]  /*8e80*/  PRMT R3, R92, 0x7771, RZ ;  /* 0x000077715c037816 */ /* 0x000fe200000000ff */
[----:B------:R-:W-:Y:S01]  /*8e90*/  FFMA.FTZ R144, R26, UR4, -R29 ;  /* 0x000000041a907c23 */ /* 0x000fe2000801081d */
[----:B------:R-:W-:Y:S07]  /*8ea0*/  LOP3.LUT R6, R6, 0xff, RZ, 0xc0, !PT ;  /* 0x000000ff06067812 */ /* 0x000fee00078ec0ff */
[----:B------:R-:W-:Y:S01]  /*8eb0*/  MUFU.EX2 R139, R139 ;  /* 0x0000008b008b7308 */ /* 0x000fe20000000800 */
[C---:B------:R-:W-:Y:S02]  /*8ec0*/  LOP3.LUT R111, R109.reuse, 0xffff, RZ, 0xc0, !PT ;  /* 0x0000ffff6d6f7812 */ /* 0x040fe400078ec0ff */
[----:B------:R-:W-:Y:S07]  /*8ed0*/  PRMT R3, R6, 0x5410, R3 ;  /* 0x0000541006037816 */ /* 0x000fee0000000003 */
[----:B------:R-:W2:Y:S01]  /*8ee0*/  MUFU.EX2 R144, R144 ;  /* 0x0000009000907308 */ /* 0x000ea20000000800 */
[C---:B------:R-:W-:Y:S02]  /*8ef0*/  PRMT R93, R92.reuse, 0x7773, RZ ;  /* 0x000077735c5d7816 */ /* 0x040fe400000000ff */
[----:B------:R-:W-:Y:S02]  /*8f00*/  PRMT R6, R92, 0x7772, RZ ;  /* 0x000077725c067816 */ /* 0x000fe400000000ff */
[----:B------:R-:W-:Y:S01]  /*8f10*/  SHF.R.U32.HI R111, RZ, 0x8, R111 ;  /* 0x00000008ff6f7819 */ /* 0x000fe2000001166f */
[--C-:B-1----:R-:W-:Y:S01]  /*8f20*/  FFMA.FTZ R102, R22, UR4, -R29.reuse ;  /* 0x0000000416667c23 */ /* 0x102fe2000801081d */
[----:B------:R-:W-:Y:S01]  /*8f30*/  LOP3.LUT R92, R109, 0xff, RZ, 0xc0, !PT ;  /* 0x000000ff6d5c7812 */ /* 0x000fe200078ec0ff */
[----:B------:R-:W-:Y:S01]  /*8f40*/  FFMA.FTZ R22, R23, UR4, -R29 ;  /* 0x0000000417167c23 */ /* 0x000fe2000801081d */
[----:B------:R-:W-:Y:S01]  /*8f50*/  PRMT R6, R6, 0x5410, R93 ;  /* 0x0000541006067816 */ /* 0x000fe2000000005d */
[----:B------:R-:W-:Y:S01]  /*8f60*/  MUFU.EX2 R23, R102 ;  /* 0x0000006600177308 */ /* 0x000fe20000000800 */
[----:B------:R-:W-:Y:S02]  /*8f70*/  PRMT R111, R92, 0x5410, R111 ;  /* 0x000054105c6f7816 */ /* 0x000fe4000000006f */
[----:B------:R-:W-:Y:S07]  /*8f80*/  PRMT R92, R109, 0x7632, R92 ;  /* 0x000076326d5c7816 */ /* 0x000fee000000005c */
[----:B------:R-:W1:Y:S01]  /*8f90*/  MUFU.EX2 R22, R22 ;  /* 0x0000001600167308 */ /* 0x000e620000000800 */
[----:B------:R-:W-:Y:S02]  /*8fa0*/  SHF.R.U32.HI R109, RZ, 0x18, R109 ;  /* 0x00000018ff6d7819 */ /* 0x000fe4000001166d */
[----:B------:R-:W-:Y:S04]  /*8fb0*/  LOP3.LUT R92, R92, 0xff, RZ, 0xc0, !PT ;  /* 0x000000ff5c5c7812 */ /* 0x000fe800078ec0ff */
[----:B------:R-:W-:Y:S02]  /*8fc0*/  PRMT R109, R92, 0x5410, R109 ;  /* 0x000054105c6d7816 */ /* 0x000fe4000000006d */
[----:B------:R-:W3:Y:S02]  /*8fd0*/  LDSM.16.MT88.4 R92, [R113+0x6000] ;  /* 0x00600000715c783b */ /* 0x000ee40000004200 */
[C---:B---3--:R-:W-:Y:S08]  /*8fe0*/  HMMA.16816.F32.BF16 R36, R88.reuse, R92, R36 ;  /* 0x0000005c5824723c */ /* 0x048ff00000041824 */
[C---:B------:R-:W-:Y:S01]  /*8ff0*/  HMMA.16816.F32.BF16 R40, R88.reuse, R94, R40 ;  /* 0x0000005e5828723c */ /* 0x040fe20000041828 */
[----:B------:R-:W3:Y:S07]  /*9000*/  LDSM.16.MT88.4 R92, [R86+0x6000] ;  /* 0x00600000565c783b */ /* 0x000eee0000004200 */
        /* <DEDUP_REMOVED lines=13> */
[----:B------:R-:W-:Y:S01]  /*90e0*/  HMMA.16816.F32.BF16 R80, R88, R94, R80 ;  /* 0x0000005e5850723c */ /* 0x000fe20000041850 */
[----:B------:R-:W3:Y:S08]  /*90f0*/  LDSM.16.MT88.4 R88, [R113+0x6400] ;  /* 0x006400007158783b */ /* 0x000ef00000004200 */
[----:B------:R-:W-:Y:S01]  /*9100*/  LDSM.16.MT88.4 R92, [R113+0x6800] ;  /* 0x00680000715c783b */ /* 0x000fe20000004200 */
        /* <DEDUP_REMOVED lines=15> */
[C---:B---3--:R-:W-:Y:S03]  /*9200*/  HMMA.16816.F32.BF16 R76, R96.reuse, R88, R76 ;  /* 0x00000058604c723c */ /* 0x048fe6000004184c */
[----:B------:R-:W-:Y:S02]  /*9210*/  LOP3.LUT R89, R6, 0xff00ff, RZ, 0xc0, !PT ;  /* 0x00ff00ff06597812 */ /* 0x000fe400078ec0ff */
[----:B--2---:R-:W-:Y:S02]  /*9220*/  F2FP.BF16.F32.PACK_AB R6, R139, R144 ;  /* 0x000000908b06723e */ /* 0x004fe400000010ff */
[--C-:B------:R-:W-:Y:S01]  /*9230*/  HSET2.LE.AND R88, R111, R128.reuse, PT ;  /* 0x000000806f587233 */ /* 0x100fe20003803000 */
[----:B------:R-:W-:Y:S01]  /*9240*/  HMMA.16816.F32.BF16 R80, R96, R90, R80 ;  /* 0x0000005a6050723c */ /* 0x000fe20000041850 */
[----:B------:R-:W2:Y:S02]  /*9250*/  LDSM.16.MT88.4 R96, [R86+0x6800] ;  /* 0x006800005660783b */ /* 0x000ea40000004200 */
[--C-:B------:R-:W-:Y:S01]  /*9260*/  HSET2.LE.AND R90, R3, R128.reuse, PT ;  /* 0x00000080035a7233 */ /* 0x100fe20003803000 */
[----:B------:R-:W-:Y:S01]  /*9270*/  FFMA.FTZ R111, R34, UR4, -R29 ;  /* 0x00000004226f7c23 */ /* 0x000fe2000801081d */
[--C-:B------:R-:W-:Y:S02]  /*9280*/  HSET2.LE.AND R91, R89, R128.reuse, PT ;  /* 0x00000080595b7233 */ /* 0x100fe40003803000 */
[----:B------:R-:W-:Y:S02]  /*9290*/  F2FP.BF16.F32.PACK_AB R3, R142, R141 ;  /* 0x0000008d8e03723e */ /* 0x000fe400000010ff */
[--C-:B------:R-:W-:Y:S02]  /*92a0*/  HSET2.LE.AND R89, R109, R128.reuse, PT ;  /* 0x000000806d597233 */ /* 0x100fe40003803000 */
[----:B------:R-:W-:Y:S01]  /*92b0*/  LOP3.LUT R90, R3, R90, RZ, 0xc0, !PT ;  /* 0x0000005a035a7212 */ /* 0x000fe200078ec0ff */
[----:B------:R-:W-:Y:S01]  /*92c0*/  FADD.FTZ R3, R85, R146 ;  /* 0x0000009255037221 */ /* 0x000fe20000010000 */
[----:B------:R-:W-:Y:S01]  /*92d0*/  LOP3.LUT R91, R6, R91, RZ, 0xc0, !PT ;  /* 0x0000005b065b7212 */ /* 0x000fe200078ec0ff */
[----:B------:R-:W-:Y:S01]  /*92e0*/  FADD.FTZ R6, R140, R143 ;  /* 0x0000008f8c067221 */ /* 0x000fe20000010000 */
[----:B------:R-:W-:Y:S01]  /*92f0*/  MUFU.EX2 R85, R101 ;  /* 0x0000006500557308 */ /* 0x000fe20000000800 */
[----:B------:R-:W-:Y:S01]  /*9300*/  FADD.FTZ R110, R110, R3 ;  /* 0x000000036e6e7221 */ /* 0x000fe20000010000 */
[----:B------:R-:W-:Y:S01]  /*9310*/  FFMA.FTZ R143, R35, UR4, -R29 ;  /* 0x00000004238f7c23 */ /* 0x000fe2000801081d */
[----:B------:R-:W-:Y:S07]  /*9320*/  FADD.FTZ R107, R107, R6 ;  /* 0x000000066b6b7221 */ /* 0x000fee0000010000 */
[----:B------:R-:W3:Y:S01]  /*9330*/  MUFU.EX2 R140, R100 ;  /* 0x00000064008c7308 */ /* 0x000ee20000000800 */
[----:B-1----:R-:W-:Y:S01]  /*9340*/  F2FP.BF16.F32.PACK_AB R6, R22, R23 ;  /* 0x000000171606723e */ /* 0x002fe200000010ff */
[----:B------:R-:W-:Y:S08]  /*9350*/  FADD.FTZ R150, R18, R107 ;  /* 0x0000006b12967221 */ /* 0x000ff00000010000 */
[----:B------:R-:W-:Y:S01]  /*9360*/  MUFU.EX2 R146, R106 ;  /* 0x0000006a00927308 */ /* 0x000fe20000000800 */
[----:B------:R-:W-:Y:S01]  /*9370*/  LOP3.LUT R89, R6, R89, RZ, 0xc0, !PT ;  /* 0x0000005906597212 */ /* 0x000fe200078ec0ff */
[--C-:B------:R-:W-:Y:S01]  /*9380*/  FFMA.FTZ R18, R30, UR4, -R29.reuse ;  /* 0x000000041e127c23 */ /* 0x100fe2000801081d */
[----:B------:R-:W-:Y:S07]  /*9390*/  FADD.FTZ R150, R7, R150 ;  /* 0x0000009607967221 */ /* 0x000fee0000010000 */
[----:B------:R-:W-:Y:S01]  /*93a0*/  MUFU.EX2 R143, R143 ;  /* 0x0000008f008f7308 */ /* 0x000fe20000000800 */
[----:B------:R-:W-:Y:S01]  /*93b0*/  FFMA.FTZ R29, R31, UR4, -R29 ;  /* 0x000000041f1d7c23 */ /* 0x000fe2000801081d */
[----:B------:R-:W-:Y:S08]  /*93c0*/  FADD.FTZ R19, R19, R150 ;  /* 0x0000009613137221 */ /* 0x000ff00000010000 */
[----:B------:R-:W-:Y:S01]  /*93d0*/  MUFU.EX2 R18, R18 ;  /* 0x0000001200127308 */ /* 0x000fe20000000800 */
[----:B---3--:R-:W-:Y:S01]  /*93e0*/  F2FP.BF16.F32.PACK_AB R3, R140, R85 ;  /* 0x000000558c03723e */ /* 0x008fe200000010ff */
[----:B------:R-:W1:Y:S08]  /*93f0*/  LDSM.16.MT88.4 R100, [R113+0x7800] ;  /* 0x007800007164783b */ /* 0x000e700000004200 */
[----:B------:R-:W-:Y:S01]  /*9400*/  MUFU.EX2 R29, R29 ;  /* 0x0000001d001d7308 */ /* 0x000fe20000000800 */
[----:B------:R-:W-:Y:S01]  /*9410*/  FADD.FTZ R10, R10, R19 ;  /* 0x000000130a0a7221 */ /* 0x000fe20000010000 */
[----:B------:R-:W-:Y:S03]  /*9420*/  LOP3.LUT R88, R3, R88, RZ, 0xc0, !PT ;  /* 0x0000005803587212 */ /* 0x000fe600078ec0ff */
[----:B------:R-:W-:Y:S04]  /*9430*/  FADD.FTZ R23, R23, R10 ;  /* 0x0000000a17177221 */ /* 0x000fe80000010000 */
[C---:B------:R-:W-:Y:S05]  /*9440*/  HMMA.16816.F32.BF16 R36, R88.reuse, R92, R36 ;  /* 0x0000005c5824723c */ /* 0x040fea0000041824 */
[----:B------:R-:W-:Y:S03]  /*9450*/  FADD.FTZ R23, R22, R23 ;  /* 0x0000001716177221 */ /* 0x000fe60000010000 */
[C---:B------:R-:W-:Y:S01]  /*9460*/  HMMA.16816.F32.BF16 R40, R88.reuse, R94, R40 ;  /* 0x0000005e5828723c */ /* 0x040fe20000041828 */
[----:B------:R-:W3:Y:S02]  /*9470*/  LDSM.16.MT88.4 R92, [R86+0x7800] ;  /* 0x00780000565c783b */ /* 0x000ee40000004200 */
[----:B------:R-:W-:Y:S04]  /*9480*/  FADD.FTZ R144, R144, R23 ;  /* 0x0000001790907221 */ /* 0x000fe80000010000 */
[----:B------:R-:W-:Y:S01]  /*9490*/  FADD.FTZ R139, R139, R144 ;  /* 0x000000908b8b7221 */ /* 0x000fe20000010000 */
[C---:B--2---:R-:W-:Y:S08]  /*94a0*/  HMMA.16816.F32.BF16 R44, R88.reuse, R96, R44 ;  /* 0x00000060582c723c */ /* 0x044ff0000004182c */
[C---:B------:R-:W-:Y:S01]  /*94b0*/  HMMA.16816.F32.BF16 R48, R88.reuse, R98, R48 ;  /* 0x000000625830723c */ /* 0x040fe20000041830 */
[----:B------:R-:W2:Y:S07]  /*94c0*/  LDSM.16.MT88.4 R96, [R113+0x8800] ;  /* 0x008800007160783b */ /* 0x000eae0000004200 */
[C---:B-1----:R-:W-:Y:S08]  /*94d0*/  HMMA.16816.F32.BF16 R52, R88.reuse, R100, R52 ;  /* 0x000000645834723c */ /* 0x042ff00000041834 */
[C---:B------:R-:W-:Y:S03]  /*94e0*/  HMMA.16816.F32.BF16 R56, R88.reuse, R102, R56 ;  /* 0x000000665838723c */ /* 0x040fe60000041838 */
[----:B------:R-:W-:Y:S04]  /*94f0*/  IMAD.WIDE.U32 R102, R21, -0x2daee0ad, RZ ;  /* 0xd2511f5315667825 */ /* 0x000fe800078e00ff */
[----:B------:R-:W-:Y:S01]  /*9500*/  IMAD.MOV.U32 R100, RZ, RZ, R102 ;  /* 0x000000ffff647224 */ /* 0x000fe200078e0066 */
[C---:B------:R-:W-:Y:S01]  /*9510*/  PRMT R3, R102.reuse, 0x7773, RZ ;  /* 0x0000777366037816 */ /* 0x040fe200000000ff */
[C---:B---3--:R-:W-:Y:S03]  /*9520*/  HMMA.16816.F32.BF16 R60, R88.reuse, R92, R60 ;  /* 0x0000005c583c723c */ /* 0x048fe6000004183c */
[----:B------:R-:W-:Y:S02]  /*9530*/  PRMT R6, R102, 0x7772, RZ ;  /* 0x0000777266067816 */ /* 0x000fe400000000ff */
[----:B------:R-:W-:Y:S02]  /*9540*/  LOP3.LUT R138, R138, UR8, R103, 0x96, !PT ;  /* 0x000000088a8a7c12 */ /* 0x000fe4000f8e9667 */
[----:B------:R-:W-:Y:S01]  /*9550*/  PRMT R109, R102, 0x7771, RZ ;  /* 0x00007771666d7816 */ /* 0x000fe200000000ff */
[C---:B------:R-:W-:Y:S01]  /*9560*/  HMMA.16816.F32.BF16 R64, R88.reuse, R94, R64 ;  /* 0x0000005e5840723c */ /* 0x040fe20000041840 */
[----:B------:R-:W1:Y:S02]  /*9570*/  LDSM.16.MT88.4 R92, [R86+0x8800] ;  /* 0x00880000565c783b */ /* 0x000e640000004200 */
[----:B------:R-:W-:Y:S02]  /*9580*/  LOP3.LUT R100, R100, 0xff, RZ, 0xc0, !PT ;  /* 0x000000ff64647812 */ /* 0x000fe400078ec0ff */
[----:B------:R-:W-:Y:S02]  /*9590*/  PRMT R6, R6, 0x5410, R3 ;  /* 0x0000541006067816 */ /* 0x000fe40000000003 */
[----:B------:R-:W-:Y:S01]  /*95a0*/  LOP3.LUT R3, R138, 0xffff, RZ, 0xc0, !PT ;  /* 0x0000ffff8a037812 */ /* 0x000fe200078ec0ff */
[C---:B--2---:R-:W-:Y:S03]  /*95b0*/  HMMA.16816.F32.BF16 R68, R88.reuse, R96, R68 ;  /* 0x000000605844723c */ /* 0x044fe60000041844 */
[----:B------:R-:W-:Y:S02]  /*95c0*/  PRMT R109, R100, 0x5410, R109 ;  /* 0x00005410646d7816 */ /* 0x000fe4000000006d */
[C---:B------:R-:W-:Y:S02]  /*95d0*/  LOP3.LUT R21, R138.reuse, 0xff, RZ, 0xc0, !PT ;  /* 0x000000ff8a157812 */ /* 0x040fe400078ec0ff */
[----:B------:R-:W-:Y:S01]  /*95e0*/  SHF.R.U32.HI R100, RZ, 0x8, R3 ;  /* 0x00000008ff647819 */ /* 0x000fe20000011603 */
[C---:B------:R-:W-:Y:S03]  /*95f0*/  HMMA.16816.F32.BF16 R72, R88.reuse, R98, R72 ;  /* 0x000000625848723c */ /* 0x040fe60000041848 */
[----:B------:R-:W-:Y:S02]  /*9600*/  PRMT R3, R21, 0x5410, R100 ;  /* 0x0000541015037816 */ /* 0x000fe40000000064 */
[----:B------:R2:W-:Y:S01]  /*9610*/  MUFU.EX2 R21, R105 ;  /* 0x0000006900157308 */ /* 0x0005e20000000800 */
[----:B------:R-:W-:Y:S02]  /*9620*/  PRMT R101, R138, 0x7632, R101 ;  /* 0x000076328a657816 */ /* 0x000fe40000000065 */
[----:B------:R-:W-:Y:S02]  /*9630*/  SHF.R.U32.HI R100, RZ, 0x18, R138 ;  /* 0x00000018ff647819 */ /* 0x000fe4000001168a */
[----:B------:R-:W-:Y:S05]  /*9640*/  LOP3.LUT R101, R101, 0xff, RZ, 0xc0, !PT ;  /* 0x000000ff65657812 */ /* 0x000fea00078ec0ff */
[----:B------:R-:W3:Y:S01]  /*9650*/  MUFU.EX2 R138, R111 ;  /* 0x0000006f008a7308 */ /* 0x000ee20000000800 */
[----:B------:R-:W-:Y:S02]  /*9660*/  LOP3.LUT R99, R6, 0xff00ff, RZ, 0xc0, !PT ;  /* 0x00ff00ff06637812 */ /* 0x000fe400078ec0ff */
[----:B------:R-:W-:Y:S02]  /*9670*/  PRMT R97, R101, 0x5410, R100 ;  /* 0x0000541065617816 */ /* 0x000fe40000000064 */
[----:B------:R-:W4:Y:S01]  /*9680*/  LDSM.16.MT88.4 R100, [R113+0x6c00] ;  /* 0x006c00007164783b */ /* 0x000f220000004200 */
[--C-:B------:R-:W-:Y:S01]  /*9690*/  HSET2.LE.AND R99, R99, R128.reuse, PT ;  /* 0x0000008063637233 */ /* 0x100fe20003803000 */
[----:B--2---:R-:W-:Y:S01]  /*96a0*/  FADD.FTZ R105, R15, R110 ;  /* 0x0000006e0f697221 */ /* 0x004fe20000010000 */
[--C-:B------:R-:W-:Y:S02]  /*96b0*/  HSET2.LE.AND R98, R109, R128.reuse, PT ;  /* 0x000000806d627233 */ /* 0x100fe40003803000 */
[----:B------:R2:W-:Y:S01]  /*96c0*/  MUFU.EX2 R15, R104 ;  /* 0x00000068000f7308 */ /* 0x0005e20000000800 */
[--C-:B------:R-:W-:Y:S01]  /*96d0*/  HSET2.LE.AND R96, R3, R128.reuse, PT ;  /* 0x0000008003607233 */ /* 0x100fe20003803000 */
[----:B------:R-:W-:Y:S01]  /*96e0*/  FADD.FTZ R105, R14, R105 ;  /* 0x000000690e697221 */ /* 0x000fe20000010000 */
[----:B------:R-:W-:Y:S01]  /*96f0*/  HSET2.LE.AND R97, R97, R128, PT ;  /* 0x0000008061617233 */ /* 0x000fe20003803000 */
[C---:B-1----:R-:W-:Y:S06]  /*9700*/  HMMA.16816.F32.BF16 R76, R88.reuse, R92, R76 ;  /* 0x0000005c584c723c */ /* 0x042fec000004184c */
[----:B------:R-:W1:Y:S01]  /*9710*/  MUFU.EX2 R14, R33 ;  /* 0x00000021000e7308 */ /* 0x000e620000000800 */
[----:B------:R-:W-:Y:S01]  /*9720*/  FADD.FTZ R148, R108, R105 ;  /* 0x000000696c947221 */ /* 0x000fe20000010000 */
[----:B---3--:R-:W-:Y:S01]  /*9730*/  F2FP.BF16.F32.PACK_AB R6, R143, R138 ;  /* 0x0000008a8f06723e */ /* 0x008fe200000010ff */
[----:B------:R-:W-:Y:S01]  /*9740*/  LDSM.16.MT88.4 R108, [R113+0x7c00] ;  /* 0x007c0000716c783b */ /* 0x000fe20000004200 */
[----:B------:R-:W-:Y:S01]  /*9750*/  F2FP.BF16.F32.PACK_AB R7, R146, R21 ;  /* 0x000000159207723e */ /* 0x000fe200000010ff */
[----:B------:R-:W-:Y:S01]  /*9760*/  FADD.FTZ R148, R11, R148 ;  /* 0x000000940b947221 */ /* 0x000fe20000010000 */
[----:B------:R-:W-:Y:S03]  /*9770*/  HMMA.16816.F32.BF16 R80, R88, R94, R80 ;  /* 0x0000005e5850723c */ /* 0x000fe60000041850 */
[----:B------:R-:W-:Y:S01]  /*9780*/  LOP3.LUT R99, R6, R99, RZ, 0xc0, !PT ;  /* 0x0000006306637212 */ /* 0x000fe200078ec0ff */
[----:B------:R-:W-:Y:S01]  /*9790*/  FADD.FTZ R85, R85, R148 ;  /* 0x0000009455557221 */ /* 0x000fe20000010000 */
[----:B--2---:R-:W2:Y:S01]  /*97a0*/  LDSM.16.MT88.4 R104, [R86+0x6c00] ;  /* 0x006c00005668783b */ /* 0x004ea20000004200 */
[----:B------:R-:W-:Y:S01]  /*97b0*/  F2FP.BF16.F32.PACK_AB R6, R29, R18 ;  /* 0x000000121d06723e */ /* 0x000fe200000010ff */
[----:B------:R-:W-:Y:S01]  /*97c0*/  FADD.FTZ R18, R18, R139 ;  /* 0x0000008b12127221 */ /* 0x000fe20000010000 */
[----:B-1----:R-:W-:Y:S01]  /*97d0*/  F2FP.BF16.F32.PACK_AB R3, R14, R15 ;  /* 0x0000000f0e03723e */ /* 0x002fe200000010ff */
[----:B------:R-:W-:Y:S01]  /*97e0*/  FADD.FTZ R140, R140, R85 ;  /* 0x000000558c8c7221 */ /* 0x000fe20000010000 */
[----:B------:R-:W-:Y:S01]  /*97f0*/  LOP3.LUT R98, R7, R98, RZ, 0xc0, !PT ;  /* 0x0000006207627212 */ /* 0x000fe200078ec0ff */
[----:B------:R-:W-:Y:S01]  /*9800*/  IMAD.MOV.U32 R85, RZ, RZ, R0 ;  /* 0x000000ffff557224 */ /* 0x000fe200078e0000 */
[----:B------:R-:W-:Y:S01]  /*9810*/  LOP3.LUT R96, R3, R96, RZ, 0xc0, !PT ;  /* 0x0000006003607212 */ /* 0x000fe200078ec0ff */
[----:B------:R-:W1:Y:S01]  /*9820*/  LDSM.16.MT88.4 R88, [R86+0x7c00] ;  /* 0x007c00005658783b */ /* 0x000e620000004200 */
[----:B------:R-:W-:Y:S01]  /*9830*/  LOP3.LUT R97, R6, R97, RZ, 0xc0, !PT ;  /* 0x0000006106617212 */ /* 0x000fe200078ec0ff */
[----:B------:R-:W-:Y:S01]  /*9840*/  FADD.FTZ R141, R141, R140 ;  /* 0x0000008c8d8d7221 */ /* 0x000fe20000010000 */
[----:B------:R-:W-:Y:S01]  /*9850*/  MOV R3, R2 ;  /* 0x0000000200037202 */ /* 0x000fe20000000f00 */
[----:B------:R-:W-:Y:S02]  /*9860*/  FADD.FTZ R29, R29, R18 ;  /* 0x000000121d1d7221 */ /* 0x000fe40000010000 */
[----:B------:R-:W-:Y:S02]  /*9870*/  FADD.FTZ R142, R142, R141 ;  /* 0x0000008d8e8e7221 */ /* 0x000fe40000010000 */
[----:B------:R-:W3:Y:S01]  /*9880*/  LDSM.16.MT88.4 R92, [R113+0x8c00] ;  /* 0x008c0000715c783b */ /* 0x000ee20000004200 */
[C---:B----4-:R-:W-:Y:S05]  /*9890*/  HMMA.16816.F32.BF16 R36, R96.reuse, R100, R36 ;  /* 0x000000646024723c */ /* 0x050fea0000041824 */
[----:B------:R-:W-:Y:S03]  /*98a0*/  FADD.FTZ R15, R15, R142 ;  /* 0x0000008e0f0f7221 */ /* 0x000fe60000010000 */
[C---:B------:R-:W-:Y:S01]  /*98b0*/  HMMA.16816.F32.BF16 R40, R96.reuse, R102, R40 ;  /* 0x000000666028723c */ /* 0x040fe20000041828 */
[----:B------:R-:W4:Y:S02]  /*98c0*/  LDSM.16.MT88.4 R100, [R86+0x8c00] ;  /* 0x008c00005664783b */ /* 0x000f240000004200 */
[----:B------:R-:W-:Y:S04]  /*98d0*/  FADD.FTZ R14, R14, R15 ;  /* 0x0000000f0e0e7221 */ /* 0x000fe80000010000 */
[----:B------:R-:W-:Y:S01]  /*98e0*/  FADD.FTZ R21, R21, R14 ;  /* 0x0000000e15157221 */ /* 0x000fe20000010000 */
[C---:B--2---:R-:W-:Y:S08]  /*98f0*/  HMMA.16816.F32.BF16 R44, R96.reuse, R104, R44 ;  /* 0x00000068602c723c */ /* 0x044ff0000004182c */
[C---:B------:R-:W-:Y:S08]  /*9900*/  HMMA.16816.F32.BF16 R48, R96.reuse, R106, R48 ;  /* 0x0000006a6030723c */ /* 0x040ff00000041830 */
[C---:B------:R-:W-:Y:S03]  /*9910*/  HMMA.16816.F32.BF16 R52, R96.reuse, R108, R52 ;  /* 0x0000006c6034723c */ /* 0x040fe60000041834 */
[----:B------:R-:W-:Y:S04]  /*9920*/  FADD.FTZ R108, R138, R29 ;  /* 0x0000001d8a6c7221 */ /* 0x000fe80000010000 */
[----:B------:R-:W-:Y:S01]  /*9930*/  FADD.FTZ R108, R143, R108 ;  /* 0x0000006c8f6c7221 */ /* 0x000fe20000010000 */
[C---:B------:R-:W-:Y:S03]  /*9940*/  HMMA.16816.F32.BF16 R56, R96.reuse, R110, R56 ;  /* 0x0000006e6038723c */ /* 0x040fe60000041838 */
[----:B------:R-:W-:Y:S05]  /*9950*/  FADD.FTZ R110, R146, R21 ;  /* 0x00000015926e7221 */ /* 0x000fea0000010000 */
[C---:B-1----:R-:W-:Y:S08]  /*9960*/  HMMA.16816.F32.BF16 R60, R96.reuse, R88, R60 ;  /* 0x00000058603c723c */ /* 0x042ff0000004183c */
[C---:B------:R-:W-:Y:S08]  /*9970*/  HMMA.16816.F32.BF16 R64, R96.reuse, R90, R64 ;  /* 0x0000005a6040723c */ /* 0x040ff00000041840 */
[C---:B---3--:R-:W-:Y:S08]  /*9980*/  HMMA.16816.F32.BF16 R68, R96.reuse, R92, R68 ;  /* 0x0000005c6044723c */ /* 0x048ff00000041844 */
[C---:B------:R-:W-:Y:S08]  /*9990*/  HMMA.16816.F32.BF16 R72, R96.reuse, R94, R72 ;  /* 0x0000005e6048723c */ /* 0x040ff00000041848 */
[C---:B----4-:R-:W-:Y:S08]  /*99a0*/  HMMA.16816.F32.BF16 R76, R96.reuse, R100, R76 ;  /* 0x00000064604c723c */ /* 0x050ff0000004184c */
[----:B------:R-:W-:Y:S01]  /*99b0*/  HMMA.16816.F32.BF16 R80, R96, R102, R80 ;  /* 0x000000666050723c */ /* 0x000fe20000041850 */
[----:B------:R-:W-:Y:S08]  /*99c0*/  @!UPT UIADD3 URZ, UPT, UPT, URZ, URZ, URZ ;  /* 0x000000fffffff290 */ /* 0x000ff0000fffe0ff */
[----:B------:R-:W-:Y:S11]  /*99d0*/  @P0 BRA `(.L_x_923) ;  /* 0xffffffdc00780947 */ /* 0x000ff6000383ffff */
.L_x_922:
[----:B------:R-:W1:Y:S01]  /*99e0*/  SHFL.BFLY PT, R5, R110, 0x2, 0x1f ;  /* 0x0c401f006e057f89 */ /* 0x000e6200000e0000 */
[----:B------:R-:W2:Y:S01]  /*99f0*/  LDCU UR4, c[0x0][0x4fc] ;  /* 0x00009f80ff0477ac */ /* 0x000ea20008000800 */
[----:B------:R-:W-:Y:S01]  /*9a00*/  ISETP.NE.AND P0, PT, R124, -0x1, PT ;  /* 0xffffffff7c00780c */ /* 0x000fe20003f05270 */
[----:B------:R-:W3:Y:S01]  /*9a10*/  LDC R19, c[0x0][0x434] ;  /* 0x00010d00ff137b82 */ /* 0x000ee20000000800 */
[----:B------:R-:W4:Y:S01]  /*9a20*/  SHFL.BFLY PT, R3, R108, 0x2, 0x1f ;  /* 0x0c401f006c037f89 */ /* 0x000f2200000e0000 */
[----:B------:R-:W-:-:S06]  /*9a30*/  UMOV UR6, 0x400 ;  /* 0x0000040000067882 */ /* 0x000fcc0000000000 */
[----:B------:R-:W3:Y:S08]  /*9a40*/  LDC R16, c[0x0][0x434] ;  /* 0x00010d00ff107b82 */ /* 0x000ef00000000800 */
[----:B------:R-:W2:Y:S01]  /*9a50*/  LDC.U8 R20, c[0x0][0x548] ;  /* 0x00015200ff147b82 */ /* 0x000ea20000000000 */
[----:B-1----:R-:W-:Y:S01]  /*9a60*/  FADD.FTZ R6, R5, R110 ;  /* 0x0000006e05067221 */ /* 0x002fe20000010000 */
[----:B----4-:R-:W-:-:S04]  /*9a70*/  FADD.FTZ R12, R3, R108 ;  /* 0x0000006c030c7221 */ /* 0x010fc80000010000 */
[----:B------:R-:W1:Y:S04]  /*9a80*/  SHFL.BFLY PT, R5, R6, 0x1, 0x1f ;  /* 0x0c201f0006057f89 */ /* 0x000e6800000e0000 */
[----:B------:R-:W4:Y:S01]  /*9a90*/  SHFL.BFLY PT, R7, R12, 0x1, 0x1f ;  /* 0x0c201f000c077f89 */ /* 0x000f2200000e0000 */
[----:B------:R-:W5:Y:S01]  /*9aa0*/  S2R R3, SR_TID.X ;  /* 0x0000000000037919 */ /* 0x000f620000002100 */
[----:B-1----:R-:W-:Y:S01]  /*9ab0*/  FADD.FTZ R8, R6, R5 ;  /* 0x0000000506087221 */ /* 0x002fe20000010000 */
[----:B----4-:R-:W-:-:S03]  /*9ac0*/  FADD.FTZ R7, R12, R7 ;  /* 0x000000070c077221 */ /* 0x010fc60000010000 */
[----:B------:R-:W1:Y:S01]  /*9ad0*/  MUFU.RCP R10, R8 ;  /* 0x00000008000a7308 */ /* 0x000e620000001000 */
[----:B------:R-:W-:Y:S02]  /*9ae0*/  FSETP.NE.FTZ.AND P4, PT, R8, RZ, PT ;  /* 0x000000ff0800720b */ /* 0x000fe40003f95000 */
[----:B------:R-:W-:-:S05]  /*9af0*/  FSETP.NE.FTZ.AND P3, PT, R7, RZ, PT ;  /* 0x000000ff0700720b */ /* 0x000fca0003f75000 */
[----:B------:R-:W4:Y:S01]  /*9b00*/  MUFU.RCP R9, R7 ;  /* 0x0000000700097308 */ /* 0x000f220000001000 */
[C---:B-----5:R-:W-:Y:S02]  /*9b10*/  SHF.L.U32 R5, R3.reuse, 0x1, RZ ;  /* 0x0000000103057819 */ /* 0x060fe400000006ff */
[C---:B------:R-:W-:Y:S02]  /*9b20*/  SHF.L.U32 R6, R3.reuse, 0x3, RZ ;  /* 0x0000000303067819 */ /* 0x040fe400000006ff */
[----:B------:R-:W-:-:S03]  /*9b30*/  SHF.L.U32 R4, R3, 0x4, RZ ;  /* 0x0000000403047819 */ /* 0x000fc600000006ff */
[----:B------:R-:W3:Y:S01]  /*9b40*/  @P4 MUFU.LG2 R8, R8 ;  /* 0x0000000800084308 */ /* 0x000ee20000000c00 */
[----:B------:R-:W-:Y:S02]  /*9b50*/  LOP3.LUT R5, R5, 0x6, RZ, 0xc0, !PT ;  /* 0x0000000605057812 */ /* 0x000fe400078ec0ff */
[----:B-1----:R-:W-:Y:S02]  /*9b60*/  FSEL R10, R10, 1, P4 ;  /* 0x3f8000000a0a7808 */ /* 0x002fe40002000000 */
[----:B------:R-:W-:Y:S02]  /*9b70*/  LOP3.LUT R12, R6, 0xc0, RZ, 0xc0, !PT ;  /* 0x000000c0060c7812 */ /* 0x000fe400078ec0ff */
[----:B------:R-:W-:Y:S01]  /*9b80*/  LOP3.LUT R4, R5, 0x3e00, R4, 0xf8, !PT ;  /* 0x00003e0005047812 */ /* 0x000fe200078ef804 */
[----:B--2---:R-:W-:Y:S01]  /*9b90*/  FMUL.FTZ R10, R10, UR4 ;  /* 0x000000040a0a7c20 */ /* 0x004fe20008410000 */
[----:B------:R-:W-:Y:S02]  /*9ba0*/  LOP3.LUT R5, R6, 0x20, RZ, 0xc0, !PT ;  /* 0x0000002006057812 */ /* 0x000fe400078ec0ff */
[----:B----4-:R-:W-:Y:S01]  /*9bb0*/  FSEL R9, R9, 1, P3 ;  /* 0x3f80000009097808 */ /* 0x010fe20001800000 */
[----:B------:R-:W-:Y:S01]  /*9bc0*/  FMUL.FTZ R36, R10, R36 ;  /* 0x000000240a247220 */ /* 0x000fe20000410000 */
[----:B------:R-:W-:Y:S01]  /*9bd0*/  LOP3.LUT R12, R12, 0x18, R3, 0xf8, !PT ;  /* 0x000000180c0c7812 */ /* 0x000fe200078ef803 */
[----:B------:R-:W-:Y:S01]  /*9be0*/  FMUL.FTZ R37, R10, R37 ;  /* 0x000000250a257220 */ /* 0x000fe20000410000 */
[----:B------:R-:W-:Y:S01]  /*9bf0*/  SHF.L.U32 R6, R3, 0x2, RZ ;  /* 0x0000000203067819 */ /* 0x000fe200000006ff */
[----:B------:R-:W-:Y:S01]  /*9c00*/  FMUL.FTZ R9, R9, UR4 ;  /* 0x0000000409097c20 */ /* 0x000fe20008410000 */
[----:B------:R-:W1:Y:S01]  /*9c10*/  S2UR UR4, SR_CgaCtaId ;  /* 0x00000000000479c3 */ /* 0x000e620000008800 */
[----:B------:R-:W-:Y:S01]  /*9c20*/  IADD3 R4, PT, PT, R12, R4, R5 ;  /* 0x000000040c047210 */ /* 0x000fe20007ffe005 */
[C---:B------:R-:W-:Y:S01]  /*9c30*/  FMUL.FTZ R40, R10.reuse, R40 ;  /* 0x000000280a287220 */ /* 0x040fe20000410000 */
[C---:B------:R-:W-:Y:S01]  /*9c40*/  FMUL.FTZ R41, R10.reuse, R41 ;  /* 0x000000290a297220 */ /* 0x040fe20000410000 */
[C---:B------:R-:W-:Y:S01]  /*9c50*/  FMUL.FTZ R44, R10.reuse, R44 ;  /* 0x0000002c0a2c7220 */ /* 0x040fe20000410000 */
[C---:B------:R-:W-:Y:S01]  /*9c60*/  FMUL.FTZ R45, R10.reuse, R45 ;  /* 0x0000002d0a2d7220 */ /* 0x040fe20000410000 */
[C---:B------:R-:W-:Y:S01]  /*9c70*/  FMUL.FTZ R48, R10.reuse, R48 ;  /* 0x000000300a307220 */ /* 0x040fe20000410000 */
[C---:B------:R-:W-:Y:S01]  /*9c80*/  FMUL.FTZ R49, R10.reuse, R49 ;  /* 0x000000310a317220 */ /* 0x040fe20000410000 */
[----:B------:R-:W2:Y:S01]  /*9c90*/  LDC.U8 R5, c[0x0][0x549] ;  /* 0x00015240ff057b82 */ /* 0x000ea20000000000 */
        /* <DEDUP_REMOVED lines=15> */
[----:B-1----:R-:W-:Y:S01]  /*9d90*/  ULEA UR4, UR4, UR6, 0x18 ;  /* 0x0000000604047291 */ /* 0x002fe2000f8ec0ff */
[----:B------:R-:W-:Y:S01]  /*9da0*/  FMUL.FTZ R81, R10, R81 ;  /* 0x000000510a517220 */ /* 0x000fe20000410000 */
[C---:B------:R-:W-:Y:S01]  /*9db0*/  FMUL.FTZ R38, R9.reuse, R38 ;  /* 0x0000002609267220 */ /* 0x040fe20000410000 */
[C---:B------:R-:W-:Y:S01]  /*9dc0*/  FMUL.FTZ R39, R9.reuse, R39 ;  /* 0x0000002709277220 */ /* 0x040fe20000410000 */
[----:B------:R-:W-:Y:S01]  /*9dd0*/  LOP3.LUT R10, R6, 0x20, RZ, 0xc0, !PT ;  /* 0x00000020060a7812 */ /* 0x000fe200078ec0ff */
[C---:B------:R-:W-:Y:S01]  /*9de0*/  FMUL.FTZ R42, R9.reuse, R42 ;  /* 0x0000002a092a7220 */ /* 0x040fe20000410000 */
[----:B------:R-:W-:Y:S01]  /*9df0*/  LEA R11, R4, UR4, 0x1 ;  /* 0x00000004040b7c11 */ /* 0x000fe2000f8e08ff */
[C---:B------:R-:W-:Y:S01]  /*9e00*/  FMUL.FTZ R43, R9.reuse, R43 ;  /* 0x0000002b092b7220 */ /* 0x040fe20000410000 */
[C---:B------:R-:W-:Y:S01]  /*9e10*/  FMUL.FTZ R46, R9.reuse, R46 ;  /* 0x0000002e092e7220 */ /* 0x040fe20000410000 */
[C---:B------:R-:W-:Y:S01]  /*9e20*/  FMUL.FTZ R47, R9.reuse, R47 ;  /* 0x0000002f092f7220 */ /* 0x040fe20000410000 */
[C---:B------:R-:W-:Y:S01]  /*9e30*/  FMUL.FTZ R50, R9.reuse, R50 ;  /* 0x0000003209327220 */ /* 0x040fe20000410000 */
[C---:B------:R-:W-:Y:S01]  /*9e40*/  FMUL.FTZ R51, R9.reuse, R51 ;  /* 0x0000003309337220 */ /* 0x040fe20000410000 */
[----:B------:R-:W-:Y:S01]  /*9e50*/  LOP3.LUT R6, R6, 0x40, RZ, 0xc0, !PT ;  /* 0x0000004006067812 */ /* 0x000fe200078ec0ff */
[C---:B------:R-:W-:Y:S01]  /*9e60*/  FMUL.FTZ R54, R9.reuse, R54 ;  /* 0x0000003609367220 */ /* 0x040fe20000410000 */
[----:B------:R-:W-:Y:S01]  /*9e70*/  FMUL.FTZ R55, R9, R55 ;  /* 0x0000003709377220 */ /* 0x000fe20000410000 */
[----:B------:R-:W-:Y:S01]  /*9e80*/  IADD3 R13, PT, PT, R11, -R10, RZ ;  /* 0x8000000a0b0d7210 */ /* 0x000fe20007ffe0ff */
[----:B------:R-:W-:Y:S01]  /*9e90*/  FMUL.FTZ R58, R9, R58 ;  /* 0x0000003a093a7220 */ /* 0x000fe20000410000 */
[----:B--2---:R-:W-:Y:S01]  /*9ea0*/  ISETP.NE.AND P2, PT, R5, RZ, PT ;  /* 0x000000ff0500720c */ /* 0x004fe20003f45270 */
        /* <DEDUP_REMOVED lines=33> */
[----:B------:R-:W-:-:S02]  /*a0c0*/  F2FP.BF16.F32.PACK_AB R64, R65, R64 ;  /* 0x000000404140723e */ /* 0x000fc400000010ff */
[----:B------:R-:W-:Y:S01]  /*a0d0*/  F2FP.BF16.F32.PACK_AB R66, R67, R66 ;  /* 0x000000424342723e */ /* 0x000fe200000010ff */
[----:B------:R-:W-:Y:S01]  /*a0e0*/  STS [R13+0x210], R42 ;  /* 0x0002102a0d007388 */ /* 0x000fe20000000800 */
[----:B------:R-:W-:Y:S01]  /*a0f0*/  F2FP.BF16.F32.PACK_AB R68, R69, R68 ;  /* 0x000000444544723e */ /* 0x000fe200000010ff */
[----:B------:R-:W1:Y:S01]  /*a100*/  @P0 LDC.64 R4, c[0x0][0x408] ;  /* 0x00010200ff040b82 */ /* 0x000e620000000a00 */
[----:B------:R-:W-:Y:S01]  /*a110*/  F2FP.BF16.F32.PACK_AB R70, R71, R70 ;  /* 0x000000464746723e */ /* 0x000fe200000010ff */
[----:B------:R-:W-:Y:S01]  /*a120*/  STS [R15+0x20], R44 ;  /* 0x0000202c0f007388 */ /* 0x000fe20000000800 */
[----:B------:R-:W-:Y:S02]  /*a130*/  F2FP.BF16.F32.PACK_AB R72, R73, R72 ;  /* 0x000000484948723e */ /* 0x000fe400000010ff */
        /* <DEDUP_REMOVED lines=9> */
[----:B------:R-:W-:Y:S01]  /*a1d0*/  @P2 MOV R21, 0x1 ;  /* 0x0000000100152802 */ /* 0x000fe20000000f00 */
[----:B---3--:R-:W-:Y:S02]  /*a1e0*/  @P2 IMAD R16, R12, R19, RZ ;  /* 0x000000130c102224 */ /* 0x008fe400078e02ff */
        /* <DEDUP_REMOVED lines=13> */
[----:B------:R4:W-:Y:S01]  /*a2c0*/  STS [R15+0x2220], R78 ;  /* 0x0022204e0f007388 */ /* 0x0009e20000000800 */
[----:B------:R-:W1:Y:S03]  /*a2d0*/  S2R R6, SR_TID.X ;  /* 0x0000000000067919 */ /* 0x000e660000002100 */
[----:B------:R4:W-:Y:S01]  /*a2e0*/  STS [R17+0x2030], R80 ;  /* 0x0020305011007388 */ /* 0x0009e20000000800 */
[----:B---3--:R-:W3:Y:S03]  /*a2f0*/  @!P0 LDC.64 R10, c[0x0][0x400] ;  /* 0x00010000ff0a8b82 */ /* 0x008ee60000000a00 */
[----:B------:R4:W-:Y:S01]  /*a300*/  STS [R17+0x2230], R9 ;  /* 0x0022300911007388 */ /* 0x0009e20000000800 */
[----:B--2---:R-:W-:Y:S05]  /*a310*/  @P2 BRA `(.L_x_926) ;  /* 0x0000000000202947 */ /* 0x004fea0003800000 */
[----:B------:R-:W-:Y:S01]  /*a320*/  ISETP.NE.AND P1, PT, R20, RZ, PT ;  /* 0x000000ff1400720c */ /* 0x000fe20003f25270 */
[----:B------:R-:W2:-:S12]  /*a330*/  LDC R12, c[0x0][0x3e0] ;  /* 0x0000f800ff0c7b82 */ /* 0x000e980000000800 */
[----:B------:R-:W2:Y:S01]  /*a340*/  @P1 LDC R21, c[0x0][0x454] ;  /* 0x00011500ff151b82 */ /* 0x000ea20000000800 */
[----:B------:R-:W-:Y:S02]  /*a350*/  @P1 MOV R18, 0x1 ;  /* 0x0000000100121802 */ /* 0x000fe40000000f00 */
[----:B------:R-:W-:-:S05]  /*a360*/  @!P1 MOV R18, 0x1 ;  /* 0x0000000100129802 */ /* 0x000fca0000000f00 */
[----:B------:R-:W1:Y:S01]  /*a370*/  @P1 LDC R16, c[0x0][0x454] ;  /* 0x00011500ff101b82 */ /* 0x000e620000000800 */
[-C--:B--2---:R-:W-:Y:S02]  /*a380*/  @P1 IMAD R21, R21, R12.reuse, RZ ;  /* 0x0000000c15151224 */ /* 0x084fe400078e02ff */
[----:B------:R-:W-:-:S07]  /*a390*/  @!P1 IMAD R21, R19, R12, RZ ;  /* 0x0000000c13159224 */ /* 0x000fce00078e02ff */
.L_x_926:
[----:B------:R-:W-:Y:S01]  /*a3a0*/  BAR.SYNC.DEFER_BLOCKING 0x0 ;  /* 0x0000000000007b1d */ /* 0x000fe20000010000 */
[----:B------:R-:W-:Y:S01]  /*a3b0*/  ISETP.NE.AND P1, PT, R20, RZ, !P2 ;  /* 0x000000ff1400720c */ /* 0x000fe20005725270 */
[----:B---3--:R-:W-:Y:S01]  /*a3c0*/  @!P0 IMAD.WIDE.U32 R24, R126, R10, RZ ;  /* 0x0000000a7e188225 */ /* 0x008fe200078e00ff */
[----:B------:R-:W-:Y:S02]  /*a3d0*/  ISETP.NE.AND P2, PT, R124, -0x1, PT ;  /* 0xffffffff7c00780c */ /* 0x000fe40003f45270 */
[----:B-1----:R-:W-:Y:S01]  /*a3e0*/  LOP3.LUT P5, RZ, R6, 0x3, RZ, 0xc0, !PT ;  /* 0x0000000306ff7812 */ /* 0x002fe200078ac0ff */
[----:B------:R-:W1:Y:S02]  /*a3f0*/  @P3 MUFU.LG2 R7, R7 ;  /* 0x0000000700073308 */ /* 0x000e640000000c00 */
[----:B----4-:R-:W2:Y:S01]  /*a400*/  @P4 LDC R17, c[0x0][0x458] ;  /* 0x00011600ff114b82 */ /* 0x010ea20000000800 */
[----:B------:R-:W-:Y:S01]  /*a410*/  @P0 IMAD.WIDE.U32 R22, R124, R4, RZ ;  /* 0x000000047c160225 */ /* 0x000fe200078e00ff */
[----:B------:R-:W-:Y:S01]  /*a420*/  BSSY.RECONVERGENT B0, `(.L_x_927) ;  /* 0x000002c000007945 */ /* 0x000fe20003800200 */
[----:B------:R-:W-:-:S02]  /*a430*/  MOV R10, 0x7f800000 ;  /* 0x7f800000000a7802 */ /* 0x000fc40000000f00 */
[----:B------:R-:W-:Y:S02]  /*a440*/  @!P0 IMAD R11, R126, R11, R25 ;  /* 0x0000000b7e0b8224 */ /* 0x000fe400078e0219 */
[----:B------:R-:W-:Y:S01]  /*a450*/  @P0 IMAD R11, R124, R5, R23 ;  /* 0x000000057c0b0224 */ /* 0x000fe200078e0217 */
[----:B------:R-:W3:Y:S01]  /*a460*/  @P3 LDC R9, c[0x0][0x458] ;  /* 0x00011600ff093b82 */ /* 0x000ee20000000800 */
[----:B------:R-:W-:Y:S01]  /*a470*/  @!P2 IMAD R124, R126, R19, RZ ;  /* 0x000000137e7ca224 */ /* 0x000fe200078e02ff */
[----:B------:R-:W-:Y:S01]  /*a480*/  MOV R19, 0x7f800000 ;  /* 0x7f80000000137802 */ /* 0x000fe20000000f00 */
[----:B------:R-:W-:Y:S02]  /*a490*/  IMAD R16, R125, R16, RZ ;  /* 0x000000107d107224 */ /* 0x000fe400078e02ff */
[----:B------:R-:W-:Y:S01]  /*a4a0*/  IMAD R5, R18, UR19, RZ ;  /* 0x0000001312057c24 */ /* 0x000fe2000f8e02ff */
[----:B------:R-:W-:Y:S01]  /*a4b0*/  SHF.R.S32.HI R4, RZ, 0x1f, R124 ;  /* 0x0000001fff047819 */ /* 0x000fe2000001147c */
[----:B------:R-:W-:Y:S01]  /*a4c0*/  @!P1 IMAD R16, R126, R21, R16 ;  /* 0x000000157e109224 */ /* 0x000fe200078e0210 */
[----:B------:R-:W-:Y:S01]  /*a4d0*/  SEL R124, R124, RZ, P1 ;  /* 0x000000ff7c7c7207 */ /* 0x000fe20000800000 */
[----:B------:R4:W4:Y:S01]  /*a4e0*/  LDS.128 R12, [R127+0x800] ;  /* 0x000800007f0c7984 */ /* 0x0009220000000c00 */
[----:B-1----:R-:W-:Y:S01]  /*a4f0*/  @P3 FMUL.FTZ R25, R7, 0.69314718246459960938 ;  /* 0x3f31721807193820 */ /* 0x002fe20000410000 */
[----:B------:R-:W-:Y:S01]  /*a500*/  SEL R4, R4, RZ, P1 ;  /* 0x000000ff04047207 */ /* 0x000fe20000800000 */
[----:B------:R-:W-:Y:S01]  /*a510*/  @P4 FMUL.FTZ R21, R8, 0.69314718246459960938 ;  /* 0x3f31721808154820 */ /* 0x000fe20000410000 */
[----:B------:R-:W-:-:S02]  /*a520*/  IADD3 R7, P2, P1, R5, R124, R16 ;  /* 0x0000007c05077210 */ /* 0x000fc4000795e010 */
[----:B------:R-:W-:Y:S01]  /*a530*/  SHF.R.S32.HI R5, RZ, 0x1f, R5 ;  /* 0x0000001fff057819 */ /* 0x000fe20000011405 */
[----:B--2---:R-:W-:Y:S01]  /*a540*/  @P4 FFMA.FTZ R19, R2, R17, R21 ;  /* 0x0000001102134223 */ /* 0x004fe20000010015 */
[----:B------:R-:W-:Y:S02]  /*a550*/  SHF.R.S32.HI R16, RZ, 0x1f, R16 ;  /* 0x0000001fff107819 */ /* 0x000fe40000011410 */
[----:B------:R-:W-:Y:S02]  /*a560*/  SHF.R.U32.HI R8, RZ, 0x2, R3 ;  /* 0x00000002ff087819 */ /* 0x000fe40000011603 */
[----:B------:R-:W-:Y:S01]  /*a570*/  IADD3.X R16, PT, PT, R5, R4, R16, P2, P1 ;  /* 0x0000000405107210 */ /* 0x000fe200017e2410 */
[----:B---3--:R-:W-:Y:S01]  /*a580*/  @P3 FFMA.FTZ R10, R0, R9, R25 ;  /* 0x00000009000a3223 */ /* 0x008fe20000010019 */
[----:B----4-:R-:W-:Y:S06]  /*a590*/  @P5 BRA `(.L_x_928) ;  /* 0x0000000000505947 */ /* 0x010fec0003800000 */
[----:B------:R-:W-:-:S04]  /*a5a0*/  SHF.R.U32.HI R6, RZ, 0x1, R6 ;  /* 0x00000001ff067819 */ /* 0x000fc80000011606 */
[----:B------:R-:W-:-:S04]  /*a5b0*/  LOP3.LUT R21, R6, 0x30, RZ, 0xc0, !PT ;  /* 0x0000003006157812 */ /* 0x000fc800078ec0ff */
[----:B------:R-:W-:-:S04]  /*a5c0*/  LOP3.LUT R21, R21, 0x7, R8, 0xf8, !PT ;  /* 0x0000000715157812 */ /* 0x000fc800078ef808 */
[C---:B------:R-:W-:Y:S01]  /*a5d0*/  ISETP.GE.AND P4, PT, R21.reuse, UR5, PT ;  /* 0x0000000515007c0c */ /* 0x040fe2000bf86270 */
[----:B------:R-:W-:-:S05]  /*a5e0*/  VIADD R17, R21, 0x8 ;  /* 0x0000000815117836 */ /* 0x000fca0000000000 */
[----:B------:R-:W-:-:S07]  /*a5f0*/  ISETP.GE.AND P3, PT, R17, UR5, PT ;  /* 0x0000000511007c0c */ /* 0x000fce000bf66270 */
        /* <DEDUP_REMOVED lines=14> */
.L_x_928:
[----:B------:R-:W-:Y:S05]  /*a6e0*/  BSYNC.RECONVERGENT B0 ;  /* 0x0000000000007941 */ /* 0x000fea0003800200 */
.L_x_927:
[----:B------:R-:W-:Y:S01]  /*a6f0*/  @P0 MOV R24, R22 ;  /* 0x0000001600180202 */ /* 0x000fe20000000f00 */
[----:B------:R-:W-:Y:S01]  /*a700*/  IMAD.MOV.U32 R9, RZ, RZ, RZ ;  /* 0x000000ffff097224 */ /* 0x000fe200078e00ff */
[----:B------:R-:W-:Y:S01]  /*a710*/  MOV R21, UR18 ;  /* 0x0000001200157c02 */ /* 0x000fe20008000f00 */
[----:B-1----:R1:W2:Y:S01]  /*a720*/  LDS.128 R16, [R127] ;  /* 0x000000007f107984 */ /* 0x0022a20000000c00 */
[----:B------:R-:W-:Y:S01]  /*a730*/  IADD3 R2, P0, PT, R119, R24, RZ ;  /* 0x0000001877027210 */ /* 0x000fe20007f1e0ff */
[----:B------:R-:W3:Y:S01]  /*a740*/  LDCU.64 UR6, c[0x0][0x410] ;  /* 0x00008200ff0677ac */ /* 0x000ee20008000a00 */
[C---:B------:R-:W-:Y:S01]  /*a750*/  IADD3 R0, PT, PT, R8.reuse, 0x20, RZ ;  /* 0x0000002008007810 */ /* 0x040fe20007ffe0ff */
[----:B------:R-:W-:Y:S01]  /*a760*/  IMAD.WIDE.U32 R20, R21, 0x40, R8 ;  /* 0x0000004015147825 */ /* 0x000fe200078e0008 */
[----:B------:R-:W-:Y:S01]  /*a770*/  ISETP.GE.AND P1, PT, R8, UR5, PT ;  /* 0x0000000508007c0c */ /* 0x000fe2000bf26270 */
[----:B------:R1:W4:Y:S01]  /*a780*/  LDS.128 R4, [R127+0x2000] ;  /* 0x002000007f047984 */ /* 0x0003220000000c00 */
[----:B------:R-:W-:Y:S01]  /*a790*/  BSSY.RECONVERGENT B0, `(.L_x_929) ;  /* 0x0000017000007945 */ /* 0x000fe20003800200 */
[----:B------:R-:W-:Y:S01]  /*a7a0*/  IMAD.X R3, RZ, RZ, R11, P0 ;  /* 0x000000ffff037224 */ /* 0x000fe200000e060b */
[----:B------:R-:W-:Y:S01]  /*a7b0*/  ISETP.GE.AND P0, PT, R0, UR5, PT ;  /* 0x0000000500007c0c */ /* 0x000fe2000bf06270 */
[----:B------:R1:W1:Y:S01]  /*a7c0*/  LDS.128 R8, [R127+0x1000] ;  /* 0x001000007f087984 */ /* 0x0002620000000c00 */
[----:B---3--:R-:W-:-:S04]  /*a7d0*/  IMAD.WIDE.U32 R2, R125, UR6, R2 ;  /* 0x000000067d027c25 */ /* 0x008fc8000f8e0002 */
[----:B------:R-:W-:-:S03]  /*a7e0*/  IMAD R23, R125, UR7, R3 ;  /* 0x000000077d177c24 */ /* 0x000fc6000f8e0203 */
[----:B------:R-:W-:Y:S05]  /*a7f0*/  @P1 BRA `(.L_x_930) ;  /* 0x0000000000401947 */ /* 0x000fea0003800000 */
[----:B------:R-:W3:Y:S01]  /*a800*/  LDCU.64 UR8, c[0x0][0x408] ;  /* 0x00008100ff0877ac */ /* 0x000ee20008000a00 */
[----:B------:R-:W-:Y:S01]  /*a810*/  IMAD.MOV.U32 R22, RZ, RZ, R2 ;  /* 0x000000ffff167224 */ /* 0x000fe200078e0002 */
[----:B------:R-:W5:Y:S01]  /*a820*/  LDCU UR4, c[0x0][0x440] ;  /* 0x00008800ff0477ac */ /* 0x000f620008000800 */
[----:B------:R-:W2:Y:S01]  /*a830*/  LDCU.64 UR6, c[0x0][0x3f0] ;  /* 0x00007e00ff0677ac */ /* 0x000ea20008000a00 */
[----:B---3--:R-:W-:Y:S02]  /*a840*/  IMAD R0, R21, UR8, RZ ;  /* 0x0000000815007c24 */ /* 0x008fe4000f8e02ff */
[----:B------:R-:W-:Y:S01]  /*a850*/  IMAD.WIDE.U32 R24, R20, UR8, R22 ;  /* 0x0000000814187c25 */ /* 0x000fe2000f8e0016 */
[----:B-----5:R-:W-:-:S03]  /*a860*/  ISETP.GE.AND P3, PT, R119, UR4, PT ;  /* 0x0000000477007c0c */ /* 0x020fc6000bf66270 */
[----:B------:R-:W-:Y:S01]  /*a870*/  IMAD R0, R20, UR9, R0 ;  /* 0x0000000914007c24 */ /* 0x000fe2000f8e0200 */
[----:B------:R-:W-:Y:S02]  /*a880*/  ISETP.GE.AND P2, PT, R118, UR4, PT ;  /* 0x0000000476007c0c */ /* 0x000fe4000bf46270 */
[----:B------:R-:W-:Y:S01]  /*a890*/  ISETP.GE.AND P1, PT, R117, UR4, PT ;  /* 0x0000000475007c0c */ /* 0x000fe2000bf26270 */
[----:B------:R-:W-:Y:S01]  /*a8a0*/  IMAD.IADD R0, R0, 0x1, R25 ;  /* 0x0000000100007824 */ /* 0x000fe200078e0219 */
[----:B--2---:R-:W-:-:S04]  /*a8b0*/  LEA R26, P4, R24, UR6, 0x1 ;  /* 0x00000006181a7c11 */ /* 0x004fc8000f8808ff */
[----:B------:R-:W-:-:S05]  /*a8c0*/  LEA.HI.X R27, R24, UR7, R0, 0x1, P4 ;  /* 0x00000007181b7c11 */ /* 0x000fca000a0f0c00 */
[----:B------:R3:W-:Y:S04]  /*a8d0*/  @!P3 STG.E.128 desc[UR20][R26.64], R16 ;  /* 0x000000101a00b986 */ /* 0x0007e8000c101d14 */
[----:B-1----:R3:W-:Y:S04]  /*a8e0*/  @!P2 STG.E.128 desc[UR20][R26.64+0x40], R8 ;  /* 0x000040081a00a986 */ /* 0x0027e8000c101d14 */
[----:B----4-:R3:W-:Y:S02]  /*a8f0*/  @!P1 STG.E.128 desc[UR20][R26.64+0x80], R4 ;  /* 0x000080041a009986 */ /* 0x0107e4000c101d14 */
.L_x_930:
[----:B------:R-:W-:Y:S05]  /*a900*/  BSYNC.RECONVERGENT B0 ;  /* 0x0000000000007941 */ /* 0x000fea0003800200 */
.L_x_929:
[----:B---34-:R3:W4:Y:S01]  /*a910*/  LDS.128 R4, [R127+0x1800] ;  /* 0x001800007f047984 */ /* 0x0187220000000c00 */
[----:B------:R-:W-:Y:S05]  /*a920*/  @P0 EXIT ;  /* 0x000000000000094d */ /* 0x000fea0003800000 */
[----:B------:R-:W5:Y:S01]  /*a930*/  LDCU.64 UR6, c[0x0][0x408] ;  /* 0x00008100ff0677ac */ /* 0x000f620008000a00 */
[----:B-1----:R1:W1:Y:S01]  /*a940*/  LDS.128 R8, [R127+0x2800] ;  /* 0x002800007f087984 */ /* 0x0022620000000c00 */
[----:B------:R-:W-:Y:S01]  /*a950*/  IADD3 R0, P0, PT, R20, 0x20, RZ ;  /* 0x0000002014007810 */ /* 0x000fe20007f1e0ff */
[----:B--2---:R-:W-:Y:S01]  /*a960*/  IMAD.MOV.U32 R16, RZ, RZ, R2 ;  /* 0x000000ffff107224 */ /* 0x004fe200078e0002 */
[----:B------:R-:W2:Y:S01]  /*a970*/  LDCU UR8, c[0x0][0x440] ;  /* 0x00008800ff0877ac */ /* 0x000ea20008000800 */
[----:B------:R-:W-:Y:S02]  /*a980*/  MOV R17, R23 ;  /* 0x0000001700117202 */ /* 0x000fe40000000f00 */
[----:B------:R-:W-:Y:S01]  /*a990*/  IMAD.X R3, RZ, RZ, R21, P0 ;  /* 0x000000ffff037224 */ /* 0x000fe200000e0615 */
[----:B------:R-:W3:Y:S03]  /*a9a0*/  LDCU.64 UR4, c[0x0][0x3f0] ;  /* 0x00007e00ff0477ac */ /* 0x000ee60008000a00 */
[----:B-----5:R-:W-:-:S02]  /*a9b0*/  IMAD R3, R3, UR6, RZ ;  /* 0x0000000603037c24 */ /* 0x020fc4000f8e02ff */
        /* <DEDUP_REMOVED lines=8> */
[----:B------:R2:W-:Y:S04]  /*aa40*/  @!P2 STG.E.128 desc[UR20][R2.64], R12 ;  /* 0x0000000c0200a986 */ /* 0x0005e8000c101d14 */
[----:B----4-:R2:W-:Y:S01]  /*aa50*/  @!P1 STG.E.128 desc[UR20][R2.64+0x40], R4 ;  /* 0x0000400402009986 */ /* 0x0105e2000c101d14 */
[----:B-1----:R-:W-:Y:S05]  /*aa60*/  @P0 EXIT ;  /* 0x000000000000094d */ /* 0x002fea0003800000 */
[----:B------:R-:W-:Y:S01]  /*aa70*/  STG.E.128 desc[UR20][R2.64+0x80], R8 ;  /* 0x0000800802007986 */ /* 0x000fe2000c101d14 */
[----:B------:R-:W-:Y:S05]  /*aa80*/  EXIT ;  /* 0x000000000000794d */ /* 0x000fea0003800000 */
.L_x_931:
        /* <DEDUP_REMOVED lines=15> */
.L_x_1277:


//--------------------- .text._ZN5flash16flash_fwd_kernelI23Flash_fwd_kernel_traitsILi96ELi64ELi64ELi4ELb0ELb0EN7cutlass10bfloat16_tE19Flash_kernel_traitsILi96ELi64ELi64ELi4ES3_EELb1ELb1ELb0ELb0ELb1ELb1ELb0ELb0EEEvNS_16Flash_fwd_paramsE --------------------------
	.section	.text._ZN5flash16flash_fwd_kernelI23Flash_fwd_kernel_traitsILi96ELi64ELi64ELi4ELb0ELb0EN7cutlass10bfloat16_tE19Flash_kernel_traitsILi96ELi64ELi64ELi4ES3_EELb1ELb1ELb0ELb0ELb1ELb1ELb0ELb0EEEvNS_16Flash_fwd_paramsE,"ax",@progbits
	.align	128
        .global         _ZN5flash16flash_fwd_kernelI23Flash_fwd_kernel_traitsILi96ELi64ELi64ELi4ELb0ELb0EN7cutlass10bfloat16_tE19Flash_kernel_traitsILi96ELi64ELi64ELi4ES3_EELb1ELb1ELb0ELb0ELb1ELb1ELb0ELb0EEEvNS_16Flash_fwd_paramsE
        .type           _ZN5flash16flash_fwd_kernelI23Flash_fwd_kernel_traitsILi96ELi64ELi64ELi4ELb0ELb0EN7cutlass10bfloat16_tE19Flash_kernel_traitsILi96ELi64ELi64ELi4ES3_EELb1ELb1ELb0ELb0ELb1ELb1ELb0ELb0EEEvNS_16Flash_fwd_paramsE,@function
        .size           _ZN5flash16flash_fwd_kernelI23Flash_fwd_kernel_traitsILi96ELi64ELi64ELi4ELb0ELb0EN7cutlass10bfloat16_tE19Flash_kernel_traitsILi96ELi64ELi64ELi4ES3_EELb1ELb1ELb0ELb0ELb1ELb1ELb0ELb0EEEvNS_16Flash_fwd_paramsE,(.L_x_1278 - _ZN5flash16flash_fwd_kernelI23Flash_fwd_kernel_traitsILi96ELi64ELi64ELi4ELb0ELb0EN7cutlass10bfloat16_tE19Flash_kernel_traitsILi96ELi64ELi64ELi4ES3_EELb1ELb1ELb0ELb0ELb1ELb1ELb0ELb0EEEvNS_16Flash_fwd_paramsE)
        .other          _ZN5flash16flash_fwd_kernelI23Flash_fwd_kernel_traitsILi96ELi64ELi64ELi4ELb0ELb0EN7cutlass10bfloat16_tE19Flash_kernel_traitsILi96ELi64ELi64ELi4ES3_EELb1ELb1ELb0ELb0ELb1ELb1ELb0ELb0EEEvNS_16Flash_fwd_paramsE,@"STO_CUDA_ENTRY STV_DEFAULT"
_ZN5flash16flash_fwd_kernelI23Flash_fwd_kernel_traitsILi96ELi64ELi64ELi4ELb0ELb0EN7cutlass10bfloat16_tE19Flash_kernel_traitsILi96ELi64ELi64ELi4ES3_EELb1ELb1ELb0ELb0ELb1ELb1ELb0ELb0EEEvNS_16Flash_fwd_paramsE:
.text._ZN5flash16flash_fwd_kernelI23Flash_fwd_kernel_traitsILi96ELi64ELi64ELi4ELb0ELb0EN7cutlass10bfloat16_tE19Flash_kernel_traitsILi96ELi64ELi64ELi4ES3_EELb1ELb1ELb0ELb0ELb1ELb1ELb0ELb0EEEvNS_16Flash_fwd_paramsE:
[----:B------:R-:W-:Y:S01]  /*0000*/  LDC R1, c[0x0][0x37c] ;  /* 0x0000df00ff017b82 */ /* 0x000fe20000000800 */
[----:B------:R-:W1:Y:S07]  /*0010*/  LDCU.U8 UR4, c[0x0][0x524] ;  /* 0x0000a480ff0477ac */ /* 0x000e6e0008000000 */
[----:B------:R-:W2:Y:S01]  /*0020*/  LDC R82, c[0x0][0x518] ;  /* 0x00014600ff527b82 */ /* 0x000ea20000000800 */
[----:B------:R-:W3:Y:S01]  /*0030*/  LDCU.64 UR28, c[0x0][0x510] ;  /* 0x0000a200ff1c77ac */ /* 0x000ee20008000a00 */
[----:B------:R-:W4:Y:S06]  /*0040*/  LDCU.64 UR26, c[0x0][0x358] ;  /* 0x00006b00ff1a77ac */ /* 0x000f2c0008000a00 */
[----:B------:R-:W2:Y:S01]  /*0050*/  LDC R83, c[0x0][0x51c] ;  /* 0x00014700ff537b82 */ /* 0x000ea20000000800 */
[----:B------:R-:W2:Y:S01]  /*0060*/  S2R R78, SR_CTAID.X ;  /* 0x00000000004e7919 */ /* 0x000ea20000002500 */
[----:B------:R-:W2:Y:S06]  /*0070*/  S2R R118, SR_CTAID.Y ;  /* 0x0000000000767919 */ /* 0x000eac0000002600 */
[----:B------:R-:W2:Y:S01]  /*0080*/  LDC.64 R2, c[0x0][0x478] ;  /* 0x00011e00ff027b82 */ /* 0x000ea20000000a00 */
[----:B-1----:R-:W-:Y:S01]  /*0090*/  ISETP.NE.AND P3, PT, RZ, UR4, PT ;  /* 0x00000004ff007c0c */ /* 0x002fe2000bf65270 */
[----:B---3--:R-:W-:-:S02]  /*00a0*/  IMAD.U32 R8, RZ, RZ, UR28 ;  /* 0x0000001cff087e24 */ /* 0x008fc4000f8e00ff */
[----:B------:R-:W-:Y:S01]  /*00b0*/  IMAD.U32 R9, RZ, RZ, UR29 ;  /* 0x0000001dff097e24 */ /* 0x000fe2000f8e00ff */
[----:B------:R-:W1:Y:S03]  /*00c0*/  S2R R87, SR_CTAID.Z ;  /* 0x0000000000577919 */ /* 0x000e660000002700 */
[----:B------:R-:W3:Y:S06]  /*00d0*/  LDC.64 R4, c[0x0][0x470] ;  /* 0x00011c00ff047b82 */ /* 0x000eec0000000a00 */
[----:B----4-:R-:W4:Y:S02]  /*00e0*/  @P3 LDG.E.64 R8, desc[UR26][R8.64] ;  /* 0x0000001a08083981 */ /* 0x010f24000c1e1b00 */
[----:B------:R-:W4:Y:S02]  /*00f0*/  LDC R81, c[0x0][0x434] ;  /* 0x00010d00ff517b82 */ /* 0x000f240000000800 */
[----:B--2---:R-:W2:Y:S01]  /*0100*/  @P3 LDG.E.64 R6, desc[UR26][R82.64] ;  /* 0x0000001a52063981 */ /* 0x004ea2000c1e1b00 */
[----:B------:R-:W1:Y:S01]  /*0110*/  S2R R76, SR_TID.X ;  /* 0x00000000004c7919 */ /* 0x000e620000002100 */
[----:B------:R-:W-:-:S04]  /*0120*/  ISETP.NE.U32.AND P1, PT, R2, RZ, PT ;  /* 0x000000ff0200720c */ /* 0x000fc80003f25070 */
[----:B------:R-:W-:Y:S02]  /*0130*/  ISETP.NE.AND.EX P1, PT, R3, RZ, PT, P1 ;  /* 0x000000ff0300720c */ /* 0x000fe40003f25310 */
[----:B------:R-:W2:Y:S01]  /*0140*/  @P3 LDC R3, c[0x0][0x520] ;  /* 0x00014800ff033b82 */ /* 0x000ea20000000800 */
[----:B---3--:R-:W-:-:S04]  /*0150*/  ISETP.NE.U32.AND P2, PT, R4, RZ, PT ;  /* 0x000000ff0400720c */ /* 0x008fc80003f45070 */
[----:B------:R-:W-:Y:S02]  /*0160*/  ISETP.NE.AND.EX P2, PT, R5, RZ, PT, P2 ;  /* 0x000000ff0500720c */ /* 0x000fe40003f45320 */
[----:B-1----:R-:W-:-:S04]  /*0170*/  LOP3.LUT R11, R87, R78, R118, 0xfe, !PT ;  /* 0x0000004e570b7212 */ /* 0x002fc800078efe76 */
[----:B------:R-:W1:Y:S01]  /*0180*/  @P1 LDC.64 R4, c[0x0][0x478] ;  /* 0x00011e00ff041b82 */ /* 0x000e620000000a00 */
[----:B------:R-:W-:-:S07]  /*0190*/  LOP3.LUT P4, RZ, R11, R76, RZ, 0xfc, !PT ;  /* 0x0000004c0bff7212 */ /* 0x000fce000788fcff */
[----:B------:R-:W3:Y:S08]  /*01a0*/  @P2 LDC.64 R10, c[0x0][0x470] ;  /* 0x00011c00ff0a2b82 */ /* 0x000ef00000000a00 */
[----:B------:R-:W1:Y:S01]  /*01b0*/  @!P4 LDC.64 R12, c[0x0][0x528] ;  /* 0x00014a00ff0ccb82 */ /* 0x000e620000000a00 */
[----:B------:R-:W-:Y:S02]  /*01c0*/  IMAD.SHL.U32 R120, R78, 0x40, RZ ;  /* 0x000000404e787824 */ /* 0x000fe400078e00ff */
[----:B---3--:R-:W-:Y:S01]  /*01d0*/  @P2 IMAD.WIDE.U32 R10, R118, 0x4, R10 ;  /* 0x00000004760a2825 */ /* 0x008fe200078e000a */
[----:B----4-:R-:W-:-:S02]  /*01e0*/  @P3 R2UR UR28, R8 ;  /* 0x00000000081c32ca */ /* 0x010fc400000e0000 */
[----:B------:R-:W-:Y:S01]  /*01f0*/  @P3 R2UR UR29, R9 ;  /* 0x00000000091d32ca */ /* 0x000fe200000e0000 */
[----:B------:R-:W-:Y:S01]  /*0200*/  IMAD.MOV.U32 R9, RZ, RZ, RZ ;  /* 0x000000ffff097224 */ /* 0x000fe200078e00ff */
[----:B--2---:R-:W-:Y:S02]  /*0210*/  @P3 IADD3 R82, P0, PT, R6, R3, RZ ;  /* 0x0000000306523210 */ /* 0x004fe40007f1e0ff */
[----:B------:R-:W2:Y:S03]  /*0220*/  @!P1 LDC.64 R2, c[0x0][0x488] ;  /* 0x00012200ff029b82 */ /* 0x000ea60000000a00 */
[----:B------:R-:W-:Y:S02]  /*0230*/  @P3 IMAD.X R83, RZ, RZ, R7, P0 ;  /* 0x000000ffff533224 */ /* 0x000fe400000e0607 */
[----:B-1----:R-:W-:-:S03]  /*0240*/  @P1 IMAD.WIDE.U32 R6, R118, 0x4, R4 ;  /* 0x0000000476061825 */ /* 0x002fc600078e0004 */
[----:B------:R1:W-:Y:S01]  /*0250*/  @!P4 STG.E.64 desc[UR26][R12.64+0x8], R82 ;  /* 0x000008520c00c986 */ /* 0x0003e2000c101b1a */
[----:B------:R-:W-:Y:S01]  /*0260*/  IMAD.U32 R14, RZ, RZ, UR28 ;  /* 0x0000001cff0e7e24 */ /* 0x000fe2000f8e00ff */
[----:B------:R-:W3:Y:S01]  /*0270*/  @!P1 LDC.64 R4, c[0x0][0x438] ;  /* 0x00010e00ff049b82 */ /* 0x000ee20000000a00 */
[----:B------:R-:W-:-:S05]  /*0280*/  IMAD.U32 R15, RZ, RZ, UR29 ;  /* 0x0000001dff0f7e24 */ /* 0x000fca000f8e00ff */
[----:B------:R1:W-:Y:S04]  /*0290*/  @!P4 STG.E.64 desc[UR26][R12.64], R14 ;  /* 0x0000000e0c00c986 */ /* 0x0003e8000c101b1a */
[----:B------:R1:W5:Y:S04]  /*02a0*/  @P1 LDG.E R0, desc[UR26][R6.64] ;  /* 0x0000001a06001981 */ /* 0x000368000c1e1900 */
[----:B------:R1:W5:Y:S01]  /*02b0*/  @P2 LDG.E R9, desc[UR26][R10.64] ;  /* 0x0000001a0a092981 */ /* 0x000362000c1e1900 */
[----:B------:R-:W-:Y:S02]  /*02c0*/  ISETP.GE.AND P2, PT, R120, R81, PT ;  /* 0x000000517800720c */ /* 0x000fe40003f46270 */
[----:B--2---:R-:W-:-:S04]  /*02d0*/  @!P1 ISETP.NE.U32.AND P0, PT, R2, RZ, PT ;  /* 0x000000ff0200920c */ /* 0x004fc80003f05070 */
[----:B------:R-:W-:-:S07]  /*02e0*/  @!P1 ISETP.NE.AND.EX P0, PT, R3, RZ, PT, P0 ;  /* 0x000000ff0300920c */ /* 0x000fce0003f05300 */
[----:B-1----:R-:W-:Y:S06]  /*02f0*/  @P2 EXIT ;  /* 0x000000000000294d */ /* 0x002fec0003800000 */
[----:B------:R-:W1:Y:S01]  /*0300*/  LDCU UR24, c[0x0][0x508] ;  /* 0x0000a100ff1877ac */ /* 0x000e620008000800 */
[----:B---3--:R-:W-:Y:S01]  /*0310*/  @!P1 SEL R5, R5, RZ, P0 ;  /* 0x000000ff05059207 */ /* 0x008fe20000000000 */
        /* <DEDUP_REMOVED lines=13> */
[----:B------:R-:W-:-:S13]  /*03f0*/  ISETP.GT.AND P0, PT, R84, RZ, PT ;  /* 0x000000ff5400720c */ /* 0x000fda0003f04270 */
[----:B------:R-:W-:Y:S05]  /*0400*/  @P0 BRA `(.L_x_932) ;  /* 0x0000000400500947 */ /* 0x000fea0003800000 */
        /* <DEDUP_REMOVED lines=10> */
[----:B-1----:R-:W-:Y:S01]  /*04b0*/  @P1 IMAD R6, R81, R6, RZ ;  /* 0x0000000651061224 */ /* 0x002fe200078e02ff */
        /* <DEDUP_REMOVED lines=8> */
[-C--:B-1----:R-:W-:Y:S02]  /*0540*/  @P0 IMAD R7, R7, R0.reuse, RZ ;  /* 0x0000000007070224 */ /* 0x082fe400078e02ff */
[----:B---3--:R-:W-:-:S07]  /*0550*/  @!P0 IMAD R7, R81, R0, RZ ;  /* 0x0000000051078224 */ /* 0x008fce00078e02ff */
.L_x_933:
[----:B------:R-:W1:Y:S01]  /*0560*/  LDCU.64 UR6, c[0x0][0x410] ;  /* 0x00008200ff0677ac */ /* 0x000e620008000a00 */
[----:B------:R-:W-:Y:S01]  /*0570*/  IMAD.MOV.U32 R11, RZ, RZ, RZ ;  /* 0x000000ffff0b7224 */ /* 0x000fe200078e00ff */
[----:B------:R-:W-:Y:S01]  /*0580*/  BSSY.RECONVERGENT B0, `(.L_x_934) ;  /* 0x0000032000007945 */ /* 0x000fe20003800200 */
[----:B----4-:R-:W-:Y:S01]  /*0590*/  IMAD R6, R87, R6, RZ ;  /* 0x0000000657067224 */ /* 0x010fe200078e02ff */
[----:B------:R-:W3:Y:S01]  /*05a0*/  LDCU.64 UR4, c[0x0][0x3f0] ;  /* 0x00007e00ff0477ac */ /* 0x000ee20008000a00 */
[----:B--2---:R-:W-:Y:S01]  /*05b0*/  IMAD.WIDE.U32 R10, R118, R4, R10 ;  /* 0x00000004760a7225 */ /* 0x004fe200078e000a */
[----:B------:R-:W-:Y:S02]  /*05c0*/  SHF.R.U32.HI R4, RZ, 0x2, R76 ;  /* 0x00000002ff047819 */ /* 0x000fe4000001164c */
[----:B------:R-:W-:Y:S01]  /*05d0*/  LOP3.LUT P4, R76, R76, 0x3, RZ, 0xc0, !PT ;  /* 0x000000034c4c7812 */ /* 0x000fe2000788c0ff */
[----:B------:R-:W-:Y:S01]  /*05e0*/  IMAD R11, R118, R5, R11 ;  /* 0x00000005760b7224 */ /* 0x000fe200078e020b */
[----:B------:R-:W-:Y:S01]  /*05f0*/  LEA R0, P0, R78, R4, 0x6 ;  /* 0x000000044e007211 */ /* 0x000fe200078030ff */
[----:B------:R-:W-:-:S03]  /*0600*/  VIADD R8, R4, 0x20 ;  /* 0x0000002004087836 */ /* 0x000fc60000000000 */
[----:B------:R-:W-:Y:S02]  /*0610*/  LEA.HI.X R5, R78, RZ, RZ, 0x6, P0 ;  /* 0x000000ff4e057211 */ /* 0x000fe400000f34ff */
[----:B------:R-:W-:Y:S01]  /*0620*/  ISETP.NE.AND P0, PT, RZ, UR8, !P1 ;  /* 0x00000008ff007c0c */ /* 0x000fe2000cf05270 */
[----:B-1----:R-:W-:-:S04]  /*0630*/  IMAD.WIDE.U32 R10, R87, UR6, R10 ;  /* 0x00000006570a7c25 */ /* 0x002fc8000f8e000a */
[----:B------:R-:W-:Y:S02]  /*0640*/  IMAD R11, R87, UR7, R11 ;  /* 0x00000007570b7c24 */ /* 0x000fe4000f8e020b */
[-C--:B------:R-:W-:Y:S02]  /*0650*/  IMAD R5, R5, R2.reuse, RZ ;  /* 0x0000000205057224 */ /* 0x080fe400078e02ff */
[----:B------:R-:W-:-:S04]  /*0660*/  IMAD.WIDE.U32 R10, R0, R2, R10 ;  /* 0x00000002000a7225 */ /* 0x000fc800078e000a */
[----:B------:R-:W-:Y:S01]  /*0670*/  IMAD R5, R0, R3, R5 ;  /* 0x0000000300057224 */ /* 0x000fe200078e0205 */
[----:B---3--:R-:W-:Y:S01]  /*0680*/  LEA R12, P1, R10, UR4, 0x1 ;  /* 0x000000040a0c7c11 */ /* 0x008fe2000f8208ff */
[C---:B------:R-:W-:Y:S02]  /*0690*/  IMAD R0, R118.reuse, R81, RZ ;  /* 0x0000005176007224 */ /* 0x040fe400078e02ff */
[----:B------:R-:W-:Y:S02]  /*06a0*/  IMAD.IADD R5, R11, 0x1, R5 ;  /* 0x000000010b057824 */ /* 0x000fe400078e0205 */
[----:B------:R-:W-:Y:S02]  /*06b0*/  @!P0 IMAD R6, R118, R7, R6 ;  /* 0x0000000776068224 */ /* 0x000fe400078e0206 */
[----:B------:R-:W-:Y:S01]  /*06c0*/  IMAD.IADD R81, R81, 0x1, -R120 ;  /* 0x0000000151517824 */ /* 0x000fe200078e0a78 */
[----:B------:R-:W-:Y:S01]  /*06d0*/  LEA.HI.X R13, R10, UR5, R5, 0x1, P1 ;  /* 0x000000050a0d7c11 */ /* 0x000fe200088f0c05 */
[----:B------:R-:W-:Y:S01]  /*06e0*/  IMAD R7, R120, R9, RZ ;  /* 0x0000000978077224 */ /* 0x000fe200078e02ff */
[----:B------:R-:W-:-:S02]  /*06f0*/  SHF.R.S32.HI R5, RZ, 0x1f, R0 ;  /* 0x0000001fff057819 */ /* 0x000fc40000011400 */
[----:B------:R-:W-:Y:S01]  /*0700*/  SEL R0, R0, RZ, P0 ;  /* 0x000000ff00007207 */ /* 0x000fe20000000000 */
[----:B------:R1:W-:Y:S01]  /*0710*/  STG.E.128 desc[UR26][R12.64], RZ ;  /* 0x000000ff0c007986 */ /* 0x0003e2000c101d1a */
[----:B------:R-:W-:Y:S02]  /*0720*/  SEL R5, R5, RZ, P0 ;  /* 0x000000ff05057207 */ /* 0x000fe40000000000 */
[----:B------:R-:W-:Y:S01]  /*0730*/  LEA R14, P0, R2, R12, 0x6 ;  /* 0x0000000c020e7211 */ /* 0x000fe200078030ff */
[----:B------:R1:W-:Y:S01]  /*0740*/  STG.E.128 desc[UR26][R12.64+0x40], RZ ;  /* 0x000040ff0c007986 */ /* 0x0003e2000c101d1a */
[----:B------:R-:W-:Y:S02]  /*0750*/  ISETP.GE.OR P4, PT, R4, R81, P4 ;  /* 0x000000510400720c */ /* 0x000fe40002786670 */
[----:B------:R-:W-:Y:S01]  /*0760*/  LEA.HI.X R15, R2, R13, R3, 0x6, P0 ;  /* 0x0000000d020f7211 */ /* 0x000fe200000f3403 */
[----:B------:R1:W-:Y:S01]  /*0770*/  STG.E.128 desc[UR26][R12.64+0x80], RZ ;  /* 0x000080ff0c007986 */ /* 0x0003e2000c101d1a */
[----:B------:R-:W-:-:S02]  /*0780*/  IADD3 R0, P2, P1, R7, R0, R6 ;  /* 0x0000000007007210 */ /* 0x000fc4000795e006 */
[----:B------:R-:W-:Y:S01]  /*0790*/  ISETP.GE.AND P3, PT, R8, R81, PT ;  /* 0x000000510800720c */ /* 0x000fe20003f66270 */
[----:B------:R1:W-:Y:S01]  /*07a0*/  STG.E.128 desc[UR26][R14.64], RZ ;  /* 0x000000ff0e007986 */ /* 0x0003e2000c101d1a */
[----:B------:R-:W-:Y:S02]  /*07b0*/  SHF.R.S32.HI R10, RZ, 0x1f, R7 ;  /* 0x0000001fff0a7819 */ /* 0x000fe40000011407 */
[----:B------:R-:W-:Y:S01]  /*07c0*/  SHF.R.S32.HI R6, RZ, 0x1f, R6 ;  /* 0x0000001fff067819 */ /* 0x000fe20000011406 */
[----:B------:R1:W-:Y:S01]  /*07d0*/  STG.E.128 desc[UR26][R14.64+0x40], RZ ;  /* 0x000040ff0e007986 */ /* 0x0003e2000c101d1a */
[----:B------:R-:W-:Y:S02]  /*07e0*/  ISETP.NE.OR P3, PT, R76, RZ, P3 ;  /* 0x000000ff4c00720c */ /* 0x000fe40001f65670 */
        /* <DEDUP_REMOVED lines=11> */
.L_x_935:
[----:B------:R-:W-:Y:S05]  /*08a0*/  BSYNC.RECONVERGENT B0 ;  /* 0x0000000000007941 */ /* 0x000fea0003800200 */
.L_x_934:
        /* <DEDUP_REMOVED lines=10> */
.L_x_932:
[----:B------:R-:W1:Y:S01]  /*0950*/  LDC R0, c[0x0][0x3e8] ;  /* 0x0000fa00ff007b82 */ /* 0x000e620000000800 */
[----:B------:R-:W2:Y:S01]  /*0960*/  LDCU.128 UR4, c[0x0][0x3b0] ;  /* 0x00007600ff0477ac */ /* 0x000ea20008000c00 */
[----:B------:R-:W-:Y:S01]  /*0970*/  SHF.R.S32.HI R10, RZ, 0x1f, R9 ;  /* 0x0000001fff0a7819 */ /* 0x000fe20000011409 */
[C---:B------:R-:W-:Y:S01]  /*0980*/  IMAD.SHL.U32 R119, R76.reuse, 0x8, RZ ;  /* 0x000000084c777824 */ /* 0x040fe200078e00ff */
[--C-:B------:R-:W-:Y:S01]  /*0990*/  SHF.R.U32.HI R88, RZ, 0x2, R76.reuse ;  /* 0x00000002ff587819 */ /* 0x100fe2000001164c */
[----:B------:R-:W-:Y:S01]  /*09a0*/  IMAD.SHL.U32 R77, R76, 0x20, RZ ;  /* 0x000000204c4d7824 */ /* 0x000fe200078e00ff */
[----:B------:R-:W3:Y:S01]  /*09b0*/  LDCU.128 UR16, c[0x0][0x3c0] ;  /* 0x00007800ff1077ac */ /* 0x000ee20008000c00 */
[----:B------:R-:W-:Y:S01]  /*09c0*/  IMAD.MOV.U32 R13, RZ, RZ, RZ ;  /* 0x000000ffff0d7224 */ /* 0x000fe200078e00ff */
[C---:B------:R-:W-:Y:S01]  /*09d0*/  LOP3.LUT R17, R119.reuse, 0xd8, RZ, 0xc0, !PT ;  /* 0x000000d877117812 */ /* 0x040fe200078ec0ff */
[----:B------:R-:W-:Y:S01]  /*09e0*/  IMAD.MOV.U32 R89, RZ, RZ, RZ ;  /* 0x000000ffff597224 */ /* 0x000fe200078e00ff */
[----:B------:R-:W-:Y:S01]  /*09f0*/  LOP3.LUT R12, R119, 0x18, RZ, 0xc0, !PT ;  /* 0x00000018770c7812 */ /* 0x000fe200078ec0ff */
[----:B------:R-:W4:Y:S01]  /*0a00*/  LDCU.128 UR20, c[0x0][0x390] ;  /* 0x00007200ff1477ac */ /* 0x000f220008000c00 */
[----:B------:R-:W-:Y:S01]  /*0a10*/  VIADD R79, R84, 0xffffffff ;  /* 0xffffffff544f7836 */ /* 0x000fe20000000000 */
[----:B------:R-:W-:Y:S01]  /*0a20*/  SHF.R.U32.HI R80, RZ, 0x1, R76 ;  /* 0x00000001ff507819 */ /* 0x000fe2000001164c */
[----:B------:R-:W-:Y:S01]  /*0a30*/  IMAD.WIDE.U32 R122, R78, 0x40, R88 ;  /* 0x000000404e7a7825 */ /* 0x000fe200078e0058 */
[----:B------:R-:W5:Y:S01]  /*0a40*/  LDCU.128 UR12, c[0x0][0x3a0] ;  /* 0x00007400ff0c77ac */ /* 0x000f620008000c00 */
[----:B------:R-:W-:-:S02]  /*0a50*/  LOP3.LUT R132, R76, 0x1f, RZ, 0xc0, !PT ;  /* 0x0000001f4c847812 */ /* 0x000fc400078ec0ff */
[----:B------:R-:W-:Y:S01]  /*0a60*/  IMAD.SHL.U32 R85, R76, 0x10, RZ ;  /* 0x000000104c557824 */ /* 0x000fe200078e00ff */
[----:B--2---:R-:W-:Y:S01]  /*0a70*/  USHF.L.U64.HI UR8, UR4, 0x5, UR5 ;  /* 0x0000000504087899 */ /* 0x004fe20008010205 */
[----:B------:R-:W-:Y:S01]  /*0a80*/  IMAD.WIDE.U32 R14, R9, UR6, R12 ;  /* 0x00000006090e7c25 */ /* 0x000fe2000f8e000c */
[----:B------:R-:W-:Y:S01]  /*0a90*/  USHF.L.U32 UR9, UR4, 0x5, URZ ;  /* 0x0000000504097899 */ /* 0x000fe200080006ff */
[----:B-1----:R-:W-:Y:S01]  /*0aa0*/  IABS R3, R0 ;  /* 0x0000000000037213 */ /* 0x002fe20000000000 */
[----:B---3--:R-:W-:Y:S01]  /*0ab0*/  USHF.L.U64.HI UR25, UR16, 0x5, UR17 ;  /* 0x0000000510197899 */ /* 0x008fe20008010211 */
[----:B------:R-:W-:Y:S01]  /*0ac0*/  ISETP.NE.AND P2, PT, R0, RZ, PT ;  /* 0x000000ff0000720c */ /* 0x000fe20003f45270 */
[----:B------:R-:W-:Y:S01]  /*0ad0*/  IMAD.SHL.U32 R124, R76, 0x2, RZ ;  /* 0x000000024c7c7824 */ /* 0x000fe200078e00ff */
[----:B------:R-:W1:Y:S04]  /*0ae0*/  I2F.RP R8, R3 ;  /* 0x0000000300087306 */ /* 0x000e680000209400 */
[----:B------:R-:W-:-:S04]  /*0af0*/  LOP3.LUT R124, R124, 0x6, RZ, 0xc0, !PT ;  /* 0x000000067c7c7812 */ /* 0x000fc800078ec0ff */
[----:B-1----:R-:W1:Y:S02]  /*0b00*/  MUFU.RCP R6, R8 ;  /* 0x0000000800067308 */ /* 0x002e640000001000 */
[----:B-1----:R-:W-:Y:S01]  /*0b10*/  VIADD R6, R6, 0xffffffe ;  /* 0x0ffffffe06067836 */ /* 0x002fe20000000000 */
[----:B------:R-:W-:-:S05]  /*0b20*/  IABS R8, R87 ;  /* 0x0000005700087213 */ /* 0x000fca0000000000 */
[----:B------:R-:W1:Y:S02]  /*0b30*/  F2I.FTZ.U32.TRUNC.NTZ R7, R6 ;  /* 0x0000000600077305 */ /* 0x000e64000021f000 */
[--C-:B-1----:R-:W-:Y:S02]  /*0b40*/  IMAD.MOV R4, RZ, RZ, -R7.reuse ;  /* 0x000000ffff047224 */ /* 0x102fe400078e0a07 */
[----:B------:R-:W-:Y:S02]  /*0b50*/  IMAD.MOV.U32 R6, RZ, RZ, RZ ;  /* 0x000000ffff067224 */ /* 0x000fe400078e00ff */
[----:B------:R-:W-:Y:S02]  /*0b60*/  IMAD R5, R4, R3, RZ ;  /* 0x0000000304057224 */ /* 0x000fe400078e02ff */
[----:B------:R-:W-:Y:S02]  /*0b70*/  IMAD R4, R10, UR6, RZ ;  /* 0x000000060a047c24 */ /* 0x000fe4000f8e02ff */
[----:B------:R-:W-:Y:S01]  /*0b80*/  IMAD.HI.U32 R5, R7, R5, R6 ;  /* 0x0000000507057227 */ /* 0x000fe200078e0006 */
[----:B------:R-:W-:-:S03]  /*0b90*/  LOP3.LUT R6, R77, 0xc0, RZ, 0xc0, !PT ;  /* 0x000000c04d067812 */ /* 0x000fc600078ec0ff */
[----:B------:R-:W-:Y:S02]  /*0ba0*/  IMAD.SHL.U32 R7, R76, 0x4, RZ ;  /* 0x000000044c077824 */ /* 0x000fe400078e00ff */
[----:B------:R-:W-:Y:S01]  /*0bb0*/  IMAD R11, R9, UR7, R4 ;  /* 0x00000007090b7c24 */ /* 0x000fe2000f8e0204 */
[--C-:B------:R-:W-:Y:S01]  /*0bc0*/  LOP3.LUT R4, R17, 0x18, R76.reuse, 0x78, !PT ;  /* 0x0000001811047812 */ /* 0x100fe200078e784c */
[----:B------:R-:W-:Y:S01]  /*0bd0*/  IMAD R10, R10, UR16, RZ ;  /* 0x000000100a0a7c24 */ /* 0x000fe2000f8e02ff */
[----:B------:R-:W-:Y:S01]  /*0be0*/  LOP3.LUT R7, R6, 0x18, R7, 0xf8, !PT ;  /* 0x0000001806077812 */ /* 0x000fe200078ef807 */
[----:B------:R-:W-:Y:S01]  /*0bf0*/  IMAD.HI.U32 R6, R5, R8, RZ ;  /* 0x0000000805067227 */ /* 0x000fe200078e00ff */
[----:B------:R-:W-:Y:S02]  /*0c00*/  LOP3.LUT R119, R4, 0x1f20, R119, 0xf8, !PT ;  /* 0x00001f2004777812 */ /* 0x000fe400078ef877 */
[----:B------:R-:W-:Y:S01]  /*0c10*/  LOP3.LUT R112, R7, 0x8, R76, 0x78, !PT ;  /* 0x0000000807707812 */ /* 0x000fe200078e784c */
[----:B------:R-:W-:-:S02]  /*0c20*/  IMAD.MOV R4, RZ, RZ, -R6 ;  /* 0x000000ffff047224 */ /* 0x000fc400078e0a06 */
[----:B------:R-:W-:Y:S02]  /*0c30*/  IMAD.IADD R15, R15, 0x1, R11 ;  /* 0x000000010f0f7824 */ /* 0x000fe400078e020b */
[----:B------:R-:W-:Y:S02]  /*0c40*/  IMAD R4, R3, R4, R8 ;  /* 0x0000000403047224 */ /* 0x000fe400078e0208 */
[C---:B------:R-:W-:Y:S02]  /*0c50*/  IMAD R5, R9.reuse, UR17, R10 ;  /* 0x0000001109057c24 */ /* 0x040fe4000f8e020a */
[----:B------:R-:W-:Y:S01]  /*0c60*/  IMAD.WIDE.U32 R10, R9, UR16, R12 ;  /* 0x00000010090a7c25 */ /* 0x000fe2000f8e000c */
[----:B------:R-:W-:-:S03]  /*0c70*/  ISETP.GT.U32.AND P0, PT, R3, R4, PT ;  /* 0x000000040300720c */ /* 0x000fc60003f04070 */
[C---:B----4-:R-:W-:Y:S01]  /*0c80*/  IMAD.WIDE.U32 R12, R118.reuse, UR22, R12 ;  /* 0x00000016760c7c25 */ /* 0x050fe2000f8e000c */
[----:B------:R-:W1:Y:S03]  /*0c90*/  S2UR UR22, SR_CgaCtaId ;  /* 0x00000000001679c3 */ /* 0x000e660000008800 */
[----:B------:R-:W-:Y:S02]  /*0ca0*/  IMAD.U32 R8, RZ, RZ, UR9 ;  /* 0x00000009ff087e24 */ /* 0x000fe4000f8e00ff */
[----:B------:R-:W-:Y:S01]  /*0cb0*/  IMAD.U32 R9, RZ, RZ, UR8 ;  /* 0x00000008ff097e24 */ /* 0x000fe2000f8e00ff */
[----:B------:R-:W2:Y:S01]  /*0cc0*/  LDCU.128 UR8, c[0x0][0x380] ;  /* 0x00007000ff0877ac */ /* 0x000ea20008000c00 */
[----:B------:R-:W-:Y:S02]  /*0cd0*/  IMAD R13, R118, UR23, R13 ;  /* 0x00000017760d7c24 */ /* 0x000fe4000f8e020d */
[----:B------:R-:W-:Y:S01]  /*0ce0*/  @!P0 IMAD.IADD R4, R4, 0x1, -R3 ;  /* 0x0000000104048824 */ /* 0x000fe200078e0a03 */
[----:B------:R-:W-:Y:S01]  /*0cf0*/  USHF.L.U32 UR23, UR16, 0x6, URZ ;  /* 0x0000000610177899 */ /* 0x000fe200080006ff */
[----:B------:R-:W-:-:S02]  /*0d00*/  IMAD.IADD R11, R11, 0x1, R5 ;  /* 0x000000010b0b7824 */ /* 0x000fc400078e0205 */
[----:B------:R-:W-:Y:S01]  /*0d10*/  IMAD R5, R123, UR4, RZ ;  /* 0x000000047b057c24 */ /* 0x000fe2000f8e02ff */
[----:B------:R-:W-:Y:S01]  /*0d20*/  ISETP.GE.U32.AND P3, PT, R4, R3, PT ;  /* 0x000000030400720c */ /* 0x000fe20003f66070 */
[----:B------:R-:W-:-:S04]  /*0d30*/  IMAD.WIDE.U32 R8, R122, UR4, R8 ;  /* 0x000000047a087c25 */ /* 0x000fc8000f8e0008 */
[----:B------:R-:W-:Y:S01]  /*0d40*/  IMAD.WIDE.U32 R12, R87, UR18, R12 ;  /* 0x00000012570c7c25 */ /* 0x000fe2000f8e000c */
[----:B------:R-:W-:-:S03]  /*0d50*/  USHF.L.U32 UR18, UR6, 0x6, URZ ;  /* 0x0000000606127899 */ /* 0x000fc600080006ff */
[----:B------:R-:W-:Y:S01]  /*0d60*/  IMAD R5, R122, UR5, R5 ;  /* 0x000000057a057c24 */ /* 0x000fe2000f8e0205 */
[----:B------:R-:W-:Y:S01]  /*0d70*/  IADD3 R4, P1, PT, R12, R8, RZ ;  /* 0x000000080c047210 */ /* 0x000fe20007f3e0ff */
[C---:B------:R-:W-:Y:S01]  /*0d80*/  IMAD R17, R87.reuse, UR19, R13 ;  /* 0x0000001357117c24 */ /* 0x040fe2000f8e020d */
[----:B------:R-:W-:Y:S01]  /*0d90*/  LOP3.LUT R8, R87, R0, RZ, 0x3c, !PT ;  /* 0x0000000057087212 */ /* 0x000fe200078e3cff */
[C---:B-----5:R-:W-:Y:S01]  /*0da0*/  IMAD.WIDE.U32 R14, R118.reuse, UR12, R14 ;  /* 0x0000000c760e7c25 */ /* 0x060fe2000f8e000e */
[----:B------:R-:W-:Y:S02]  /*0db0*/  USHF.L.U64.HI UR5, UR6, 0x6, UR7 ;  /* 0x0000000606057899 */ /* 0x000fe40008010207 */
[----:B------:R-:W-:Y:S01]  /*0dc0*/  IADD3.X R3, PT, PT, R17, R5, R9, P1, !PT ;  /* 0x0000000511037210 */ /* 0x000fe20000ffe409 */
[----:B------:R-:W-:Y:S01]  /*0dd0*/  IMAD.WIDE.U32 R10, R118, UR14, R10 ;  /* 0x0000000e760a7c25 */ /* 0x000fe2000f8e000a */
[----:B------:R-:W-:Y:S01]  /*0de0*/  ISETP.GE.AND P1, PT, R8, RZ, PT ;  /* 0x000000ff0800720c */ /* 0x000fe20003f26270 */
[----:B------:R-:W-:-:S02]  /*0df0*/  USHF.L.U64.HI UR19, UR6, 0x5, UR7 ;  /* 0x0000000506137899 */ /* 0x000fc40008010207 */
[----:B------:R-:W-:Y:S02]  /*0e00*/  @!P0 VIADD R6, R6, 0x1 ;  /* 0x0000000106068836 */ /* 0x000fe40000000000 */
[----:B------:R-:W-:Y:S01]  /*0e10*/  IMAD.MOV.U32 R16, RZ, RZ, R12 ;  /* 0x000000ffff107224 */ /* 0x000fe200078e000c */
[----:B--2---:R-:W-:Y:S01]  /*0e20*/  LEA R12, P0, R4, UR8, 0x1 ;  /* 0x00000008040c7c11 */ /* 0x004fe2000f8008ff */
[C---:B------:R-:W-:Y:S02]  /*0e30*/  IMAD R15, R118.reuse, UR13, R15 ;  /* 0x0000000d760f7c24 */ /* 0x040fe4000f8e020f */
[----:B------:R-:W-:Y:S01]  /*0e40*/  IMAD R11, R118, UR15, R11 ;  /* 0x0000000f760b7c24 */ /* 0x000fe2000f8e020b */
[----:B------:R-:W2:Y:S01]  /*0e50*/  LDCU.128 UR12, c[0x0][0x3d0] ;  /* 0x00007a00ff0c77ac */ /* 0x000ea20008000c00 */
[----:B------:R-:W-:Y:S01]  /*0e60*/  @P3 VIADD R6, R6, 0x1 ;  /* 0x0000000106063836 */ /* 0x000fe20000000000 */
[----:B------:R-:W-:Y:S01]  /*0e70*/  LEA.HI.X R13, R4, UR9, R3, 0x1, P0 ;  /* 0x00000009040d7c11 */ /* 0x000fe200080f0c03 */
[----:B------:R-:W-:Y:S01]  /*0e80*/  IMAD.WIDE.U32 R18, R88, UR6, R14 ;  /* 0x0000000658127c25 */ /* 0x000fe2000f8e000e */
[----:B------:R-:W-:-:S03]  /*0e90*/  USHF.L.U32 UR6, UR6, 0x5, URZ ;  /* 0x0000000506067899 */ /* 0x000fc600080006ff */
[----:B------:R-:W-:Y:S01]  /*0ea0*/  IMAD.MOV.U32 R4, RZ, RZ, R6 ;  /* 0x000000ffff047224 */ /* 0x000fe200078e0006 */
[----:B------:R-:W-:Y:S01]  /*0eb0*/  LOP3.LUT R6, R77, 0x120, RZ, 0xc0, !PT ;  /* 0x000001204d067812 */ /* 0x000fe200078ec0ff */
[----:B------:R-:W-:Y:S01]  /*0ec0*/  IMAD R19, R88, UR7, R19 ;  /* 0x0000000758137c24 */ /* 0x000fe2000f8e0213 */
[----:B------:R-:W-:Y:S01]  /*0ed0*/  USHF.L.U64.HI UR7, UR16, 0x6, UR17 ;  /* 0x0000000610077899 */ /* 0x000fe20008010211 */
[----:B------:R-:W-:Y:S01]  /*0ee0*/  @!P1 IMAD.MOV R4, RZ, RZ, -R4 ;  /* 0x000000ffff049224 */ /* 0x000fe200078e0a04 */
[----:B------:R-:W-:Y:S01]  /*0ef0*/  @!P2 LOP3.LUT R4, RZ, R0, RZ, 0x33, !PT ;  /* 0x00000000ff04a212 */ /* 0x000fe200078e33ff */
[----:B------:R-:W-:Y:S01]  /*0f00*/  IMAD.WIDE.U32 R16, R122, UR4, R16 ;  /* 0x000000047a107c25 */ /* 0x000fe2000f8e0010 */
[----:B------:R-:W-:Y:S01]  /*0f10*/  UMOV UR4, 0x400 ;  /* 0x0000040000047882 */ /* 0x000fe20000000000 */
[----:B------:R-:W-:Y:S01]  /*0f20*/  LOP3.LUT R113, R6, 0x3e00, R85, 0xf8, !PT ;  /* 0x00003e0006717812 */ /* 0x000fe200078ef855 */
[----:B-1----:R-:W-:Y:S01]  /*0f30*/  ULEA UR4, UR22, UR4, 0x18 ;  /* 0x0000000416047291 */ /* 0x002fe2000f8ec0ff */
[----:B------:R-:W-:Y:S01]  /*0f40*/  SHF.R.S32.HI R3, RZ, 0x1f, R4 ;  /* 0x0000001fff037819 */ /* 0x000fe20000011404 */
[----:B--2---:R-:W-:Y:S01]  /*0f50*/  IMAD.WIDE.U32 R18, R4, UR12, R18 ;  /* 0x0000000c04127c25 */ /* 0x004fe2000f8e0012 */
[----:B------:R-:W-:Y:S01]  /*0f60*/  LEA R14, P0, R16, UR8, 0x1 ;  /* 0x00000008100e7c11 */ /* 0x000fe2000f8008ff */
[----:B------:R-:W1:Y:S02]  /*0f70*/  LDCU UR8, c[0x0][0x3e0] ;  /* 0x00007c00ff0877ac */ /* 0x000e640008000800 */
[----:B------:R-:W-:Y:S01]  /*0f80*/  IMAD R9, R3, UR12, RZ ;  /* 0x0000000c03097c24 */ /* 0x000fe2000f8e02ff */
[----:B------:R-:W-:Y:S01]  /*0f90*/  LEA R117, P1, R18, UR10, 0x1 ;  /* 0x0000000a12757c11 */ /* 0x000fe2000f8208ff */
[----:B------:R-:W-:Y:S01]  /*0fa0*/  IMAD.IADD R5, R17, 0x1, R5 ;  /* 0x0000000111057824 */ /* 0x000fe200078e0205 */
[----:B------:R-:W-:Y:S01]  /*0fb0*/  LEA R119, R119, UR4, 0x1 ;  /* 0x0000000477777c11 */ /* 0x000fe2000f8e08ff */
[----:B------:R-:W-:-:S02]  /*0fc0*/  IMAD R116, R4, UR13, R9 ;  /* 0x0000000d04747c24 */ /* 0x000fc4000f8e0209 */
[----:B------:R-:W-:Y:S01]  /*0fd0*/  IMAD R0, R79, UR5, RZ ;  /* 0x000000054f007c24 */ /* 0x000fe2000f8e02ff */
[----:B------:R-:W-:Y:S01]  /*0fe0*/  LEA.HI.X R15, R16, UR9, R5, 0x1, P0 ;  /* 0x00000009100f7c11 */ /* 0x000fe200080f0c05 */
[----:B------:R-:W-:Y:S02]  /*0ff0*/  IMAD.IADD R116, R19, 0x1, R116 ;  /* 0x0000000113747824 */ /* 0x000fe400078e0274 */
[----:B------:R-:W-:Y:S02]  /*1000*/  IMAD.WIDE.U32 R8, R79, UR18, RZ ;  /* 0x000000124f087c25 */ /* 0x000fe4000f8e00ff */
[----:B------:R-:W-:Y:S01]  /*1010*/  @!PT LDS RZ, [RZ] ;  /* 0x00000000fffff984 */ /* 0x000fe20000000800 */
[----:B------:R-:W-:Y:S01]  /*1020*/  @!PT LDS RZ, [RZ] ;  /* 0x00000000fffff984 */ /* 0x000fe20000000800 */
[----:B------:R-:W-:Y:S01]  /*1030*/  @!PT LDS RZ, [RZ] ;  /* 0x00000000fffff984 */ /* 0x000fe20000000800 */
[----:B------:R-:W-:Y:S01]  /*1040*/  LDGSTS.E.BYPASS.LTC128B.128 [R119], desc[UR26][R14.64] ;  /* 0x000000000e777fae */ /* 0x000fe2000b981a1a */
[----:B------:R-:W-:Y:S01]  /*1050*/  LEA.HI.X R116, R18, UR11, R116, 0x1, P1 ;  /* 0x0000000b12747c11 */ /* 0x000fe200088f0c74 */
[----:B------:R-:W-:Y:S01]  /*1060*/  IMAD.IADD R5, R9, 0x1, R0 ;  /* 0x0000000109057824 */ /* 0x000fe200078e0200 */
[CC--:B------:R-:W-:Y:S01]  /*1070*/  LEA R16, P1, R8.reuse, R117.reuse, 0x1 ;  /* 0x0000007508107211 */ /* 0x0c0fe200078208ff */
[----:B------:R-:W-:Y:S01]  /*1080*/  LDGSTS.E.BYPASS.LTC128B.128 [R119+0x1000], desc[UR26][R14.64+0x40] ;  /* 0x010000400e777fae */ /* 0x000fe2000b981a1a */
[----:B------:R-:W-:Y:S01]  /*1090*/  IADD3 R0, P0, PT, R8, UR6, RZ ;  /* 0x0000000608007c10 */ /* 0x000fe2000ff1e0ff */
[----:B------:R-:W-:Y:S01]  /*10a0*/  IMAD.WIDE.U32 R10, R88, UR16, R10 ;  /* 0x00000010580a7c25 */ /* 0x000fe2000f8e000a */
[-C--:B------:R-:W-:Y:S01]  /*10b0*/  LEA.HI.X R17, R8, R116.reuse, R5, 0x1, P1 ;  /* 0x0000007408117211 */ /* 0x080fe200008f0c05 */
[----:B------:R-:W-:Y:S01]  /*10c0*/  LDGSTS.E.BYPASS.LTC128B.128 [R119+0x2000], desc[UR26][R14.64+0x80] ;  /* 0x020000800e777fae */ /* 0x000fe2000b981a1a */
[----:B------:R-:W-:Y:S01]  /*10d0*/  IADD3.X R5, PT, PT, R5, UR19, RZ, P0, !PT ;  /* 0x0000001305057c10 */ /* 0x000fe200087fe4ff */
[----:B------:R-:W-:Y:S01]  /*10e0*/  IMAD R11, R88, UR17, R11 ;  /* 0x00000011580b7c24 */ /* 0x000fe2000f8e020b */
[C---:B------:R-:W-:Y:S01]  /*10f0*/  LEA R18, P0, R0.reuse, R117, 0x1 ;  /* 0x0000007500127211 */ /* 0x040fe200078008ff */
[----:B------:R-:W-:Y:S01]  /*1100*/  LDGSTS.E.BYPASS.LTC128B.128 [R119+0x800], desc[UR26][R12.64] ;  /* 0x008000000c777fae */ /* 0x000fe2000b981a1a */
[----:B------:R-:W-:Y:S01]  /*1110*/  IMAD R3, R3, UR14, RZ ;  /* 0x0000000e03037c24 */ /* 0x000fe2000f8e02ff */
[----:B------:R-:W-:Y:S01]  /*1120*/  USHF.L.U32 UR16, UR16, 0x5, URZ ;  /* 0x0000000510107899 */ /* 0x000fe200080006ff */
[----:B------:R-:W-:Y:S01]  /*1130*/  LEA.HI.X R19, R0, R116, R5, 0x1, P0 ;  /* 0x0000007400137211 */ /* 0x000fe200000f0c05 */
[----:B------:R-:W-:Y:S01]  /*1140*/  LDGSTS.E.BYPASS.LTC128B.128 [R119+0x1800], desc[UR26][R12.64+0x40] ;  /* 0x018000400c777fae */ /* 0x000fe2000b981a1a */
[----:B------:R-:W-:Y:S01]  /*1150*/  IMAD.WIDE.U32 R8, R4, UR14, R10 ;  /* 0x0000000e04087c25 */ /* 0x000fe2000f8e000a */
[----:B------:R-:W-:-:S02]  /*1160*/  LOP3.LUT R0, R85, 0x100, RZ, 0xc0, !PT ;  /* 0x0000010055007812 */ /* 0x000fc400078ec0ff */
[----:B------:R2:W-:Y:S01]  /*1170*/  LDGSTS.E.BYPASS.LTC128B.128 [R119+0x2800], desc[UR26][R12.64+0x80] ;  /* 0x028000800c777fae */ /* 0x0005e2000b981a1a */
[----:B------:R-:W-:Y:S01]  /*1180*/  IMAD R3, R4, UR15, R3 ;  /* 0x0000000f04037c24 */ /* 0x000fe2000f8e0203 */
[C---:B------:R-:W-:Y:S01]  /*1190*/  LEA R115, P0, R8.reuse, UR20, 0x1 ;  /* 0x0000001408737c11 */ /* 0x040fe2000f8008ff */
[----:B------:R-:W-:Y:S01]  /*11a0*/  IMAD R5, R79, UR7, RZ ;  /* 0x000000074f057c24 */ /* 0x000fe2000f8e02ff */
[----:B------:R-:W-:Y:S01]  /*11b0*/  LDGSTS.E.BYPASS.LTC128B.128 [R119+0x3000], desc[UR26][R16.64] ;  /* 0x0300000010777fae */ /* 0x000fe2000b981a1a */
[----:B------:R-:W-:Y:S02]  /*11c0*/  IMAD.IADD R3, R9, 0x1, R3 ;  /* 0x0000000109037824 */ /* 0x000fe400078e0203 */
[----:B------:R-:W-:Y:S01]  /*11d0*/  IMAD.WIDE.U32 R10, R79, UR23, RZ ;  /* 0x000000174f0a7c25 */ /* 0x000fe2000f8e00ff */
[----:B------:R-:W-:Y:S02]  /*11e0*/  LDGSTS.E.BYPASS.LTC128B.128 [R119+0x4000], desc[UR26][R16.64+0x40] ;  /* 0x0400004010777fae */ /* 0x000fe4000b981a1a */
[----:B------:R-:W-:Y:S01]  /*11f0*/  LEA.HI.X R114, R8, UR21, R3, 0x1, P0 ;  /* 0x0000001508727c11 */ /* 0x000fe200080f0c03 */
[----:B------:R-:W-:Y:S01]  /*1200*/  IMAD.IADD R3, R11, 0x1, R5 ;  /* 0x000000010b037824 */ /* 0x000fe200078e0205 */
[----:B------:R-:W-:Y:S01]  /*1210*/  LDGSTS.E.BYPASS.LTC128B.128 [R119+0x5000], desc[UR26][R16.64+0x80] ;  /* 0x0500008010777fae */ /* 0x000fe2000b981a1a */
[----:B------:R-:W-:-:S02]  /*1220*/  LEA R8, P1, R10, R115, 0x1 ;  /* 0x000000730a087211 */ /* 0x000fc400078208ff */
[C---:B------:R-:W-:Y:S01]  /*1230*/  IADD3 R4, P0, PT, R10.reuse, UR16, RZ ;  /* 0x000000100a047c10 */ /* 0x040fe2000ff1e0ff */
[----:B------:R-:W-:Y:S01]  /*1240*/  LDGSTS.E.BYPASS.LTC128B.128 [R119+0x3800], desc[UR26][R18.64] ;  /* 0x0380000012777fae */ /* 0x000fe2000b981a1a */
[----:B------:R-:W-:Y:S02]  /*1250*/  LEA.HI.X R9, R10, R114, R3, 0x1, P1 ;  /* 0x000000720a097211 */ /* 0x000fe400008f0c03 */
[----:B------:R-:W-:Y:S01]  /*1260*/  LOP3.LUT R5, R0, 0x20, R77, 0xf8, !PT ;  /* 0x0000002000057812 */ /* 0x000fe200078ef84d */
[----:B------:R-:W-:Y:S01]  /*1270*/  LDGSTS.E.BYPASS.LTC128B.128 [R119+0x4800], desc[UR26][R18.64+0x40] ;  /* 0x0480004012777fae */ /* 0x000fe2000b981a1a */
[----:B------:R-:W-:Y:S02]  /*1280*/  IADD3.X R3, PT, PT, R3, UR25, RZ, P0, !PT ;  /* 0x0000001903037c10 */ /* 0x000fe400087fe4ff */
[----:B------:R-:W-:Y:S01]  /*1290*/  LOP3.LUT R0, R7, 0x8, R80, 0x78, !PT ;  /* 0x0000000807007812 */ /* 0x000fe200078e7850 */
[----:B------:R-:W-:Y:S01]  /*12a0*/  LDGSTS.E.BYPASS.LTC128B.128 [R119+0x5800], desc[UR26][R18.64+0x80] ;  /* 0x0580008012777fae */ /* 0x000fe2000b981a1a */
[----:B------:R-:W-:-:S02]  /*12b0*/  LEA R6, P0, R4, R115, 0x1 ;  /* 0x0000007304067211 */ /* 0x000fc400078008ff */
[----:B------:R-:W-:Y:S01]  /*12c0*/  LOP3.LUT R112, R5, R112, RZ, 0xfc, !PT ;  /* 0x0000007005707212 */ /* 0x000fe200078efcff */
[----:B------:R-:W0:Y:S01]  /*12d0*/  LDGDEPBAR ;  /* 0x00000000000079af */ /* 0x000e220000000000 */
[----:B------:R-:W-:Y:S02]  /*12e0*/  LOP3.LUT R113, R113, R0, RZ, 0xfc, !PT ;  /* 0x0000000071717212 */ /* 0x000fe400078efcff */
[----:B------:R-:W-:Y:S01]  /*12f0*/  LEA.HI.X R7, R4, R114, R3, 0x1, P0 ;  /* 0x0000007204077211 */ /* 0x000fe200000f0c03 */
[----:B------:R-:W-:Y:S01]  /*1300*/  IMAD.MOV.U32 R3, RZ, RZ, 0x20 ;  /* 0x00000020ff037424 */ /* 0x000fe200078e00ff */
[----:B------:R-:W-:Y:S02]  /*1310*/  LEA R113, R113, UR4, 0x1 ;  /* 0x0000000471717c11 */ /* 0x000fe4000f8e08ff */
[----:B------:R-:W-:Y:S02]  /*1320*/  LEA R112, R112, UR4, 0x1 ;  /* 0x0000000470707c11 */ /* 0x000fe4000f8e08ff */
[----:B------:R-:W-:-:S04]  /*1330*/  LOP3.LUT P0, RZ, R76, 0x4, RZ, 0xc0, !PT ;  /* 0x000000044cff7812 */ /* 0x000fc8000780c0ff */
[----:B------:R-:W-:-:S05]  /*1340*/  SEL R3, R3, 0xffffffe0, !P0 ;  /* 0xffffffe003037807 */ /* 0x000fca0004000000 */
[C---:B------:R-:W-:Y:S02]  /*1350*/  IMAD.IADD R111, R3.reuse, 0x1, R113 ;  /* 0x00000001036f7824 */ /* 0x040fe400078e0271 */
        /* <DEDUP_REMOVED lines=14> */
[----:B------:R-:W5:Y:S04]  /*1440*/  LDSM.16.M88.4 R20, [R112+0x3400] ;  /* 0x003400007014783b */ /* 0x000f680000000200 */
[----:B--2---:R-:W2:Y:S04]  /*1450*/  LDSM.16.M88.4 R12, [R112+0x3800] ;  /* 0x00380000700c783b */ /* 0x004ea80000000200 */
[----:B------:R-:W1:Y:S04]  /*1460*/  LDSM.16.M88.4 R44, [R112+0x3c00] ;  /* 0x003c0000702c783b */ /* 0x000e680000000200 */
[----:B------:R-:W-:Y:S04]  /*1470*/  LDSM.16.M88.4 R36, [R109+0x3000] ;  /* 0x003000006d24783b */ /* 0x000fe80000000200 */
[----:B---3--:R-:W3:Y:S04]  /*1480*/  LDSM.16.M88.4 R4, [R111] ;  /* 0x000000006f04783b */ /* 0x008ee80000000200 */
[----:B------:R-:W3:Y:S04]  /*1490*/  LDSM.16.M88.4 R40, [R109+0x3400] ;  /* 0x003400006d28783b */ /* 0x000ee80000000200 */
[----:B------:R-:W3:Y:S04]  /*14a0*/  LDSM.16.M88.4 R8, [R109+0x3800] ;  /* 0x003800006d08783b */ /* 0x000ee80000000200 */
[----:B------:R-:W3:Y:S04]  /*14b0*/  LDSM.16.M88.4 R64, [R109+0x3c00] ;  /* 0x003c00006d40783b */ /* 0x000ee80000000200 */
[----:B------:R-:W-:Y:S01]  /*14c0*/  LDSM.16.M88.4 R52, [R112+0x4000] ;  /* 0x004000007034783b */ /* 0x000fe20000000200 */
[C---:B----4-:R-:W-:Y:S03]  /*14d0*/  HMMA.16816.F32.BF16 R32, R56.reuse, R28, RZ ;  /* 0x0000001c3820723c */ /* 0x050fe600000418ff */
[----:B------:R-:W-:Y:S04]  /*14e0*/  LDSM.16.M88.4 R48, [R112+0x4400] ;  /* 0x004400007030783b */ /* 0x000fe80000000200 */
[----:B------:R-:W-:Y:S01]  /*14f0*/  LDSM.16.M88.4 R68, [R111+0x1000] ;  /* 0x001000006f44783b */ /* 0x000fe20000000200 */
[C---:B------:R-:W-:Y:S03]  /*1500*/  HMMA.16816.F32.BF16 R28, R56.reuse, R30, RZ ;  /* 0x0000001e381c723c */ /* 0x040fe600000418ff */
[----:B------:R-:W-:Y:S04]  /*1510*/  LDSM.16.M88.4 R72, [R109+0x4800] ;  /* 0x004800006d48783b */ /* 0x000fe80000000200 */
[----:B------:R-:W0:Y:S01]  /*1520*/  LDGDEPBAR ;  /* 0x00000000000079af */ /* 0x000e220000000000 */
[C---:B-----5:R-:W-:Y:S08]  /*1530*/  HMMA.16816.F32.BF16 R24, R56.reuse, R20, RZ ;  /* 0x000000143818723c */ /* 0x060ff000000418ff */
[C---:B------:R-:W-:Y:S08]  /*1540*/  HMMA.16816.F32.BF16 R20, R56.reuse, R22, RZ ;  /* 0x000000163814723c */ /* 0x040ff000000418ff */
[C---:B--2---:R-:W-:Y:S08]  /*1550*/  HMMA.16816.F32.BF16 R16, R56.reuse, R12, RZ ;  /* 0x0000000c3810723c */ /* 0x044ff000000418ff */
[C---:B------:R-:W-:Y:S08]  /*1560*/  HMMA.16816.F32.BF16 R12, R56.reuse, R14, RZ ;  /* 0x0000000e380c723c */ /* 0x040ff000000418ff */
[C---:B-1----:R-:W-:Y:S08]  /*1570*/  HMMA.16816.F32.BF16 R60, R56.reuse, R44, RZ ;  /* 0x0000002c383c723c */ /* 0x042ff000000418ff */
[----:B------:R-:W-:Y:S01]  /*1580*/  HMMA.16816.F32.BF16 R56, R56, R46, RZ ;  /* 0x0000002e3838723c */ /* 0x000fe200000418ff */
[----:B------:R-:W-:Y:S07]  /*1590*/  LDSM.16.M88.4 R44, [R112+0x4800] ;  /* 0x00480000702c783b */ /* 0x000fee0000000200 */
[C---:B---3--:R-:W-:Y:S08]  /*15a0*/  HMMA.16816.F32.BF16 R32, R4.reuse, R36, R32 ;  /* 0x000000240420723c */ /* 0x048ff00000041820 */
        /* <DEDUP_REMOVED lines=10> */
[----:B------:R-:W4:Y:S04]  /*1650*/  LDSM.16.M88.4 R4, [R109+0x4400] ;  /* 0x004400006d04783b */ /* 0x000f280000000200 */
[----:B------:R-:W5:Y:S03]  /*1660*/  LDSM.16.M88.4 R64, [R109+0x4c00] ;  /* 0x004c00006d40783b */ /* 0x000f660000000200 */
[C---:B-1----:R-:W-:Y:S08]  /*1670*/  HMMA.16816.F32.BF16 R32, R36.reuse, R52, R32 ;  /* 0x000000342420723c */ /* 0x042ff00000041820 */
[C---:B------:R-:W-:Y:S01]  /*1680*/  HMMA.16816.F32.BF16 R28, R36.reuse, R54, R28 ;  /* 0x00000036241c723c */ /* 0x040fe2000004181c */
[----:B------:R-:W-:Y:S07]  /*1690*/  LDSM.16.M88.4 R52, [R113+0x2000] ;  /* 0x002000007134783b */ /* 0x000fee0000000200 */
[C---:B------:R-:W-:Y:S08]  /*16a0*/  HMMA.16816.F32.BF16 R24, R36.reuse, R48, R24 ;  /* 0x000000302418723c */ /* 0x040ff00000041818 */
[C---:B------:R-:W-:Y:S01]  /*16b0*/  HMMA.16816.F32.BF16 R20, R36.reuse, R50, R20 ;  /* 0x000000322414723c */ /* 0x040fe20000041814 */
[----:B------:R-:W1:Y:S07]  /*16c0*/  LDSM.16.M88.4 R48, [R112+0x5000] ;  /* 0x005000007030783b */ /* 0x000e6e0000000200 */
[C---:B------:R-:W-:Y:S08]  /*16d0*/  HMMA.16816.F32.BF16 R16, R36.reuse, R44, R16 ;  /* 0x0000002c2410723c */ /* 0x040ff00000041810 */
[C---:B------:R-:W-:Y:S01]  /*16e0*/  HMMA.16816.F32.BF16 R12, R36.reuse, R46, R12 ;  /* 0x0000002e240c723c */ /* 0x040fe2000004180c */
[----:B------:R-:W-:Y:S07]  /*16f0*/  LDSM.16.M88.4 R44, [R112+0x5400] ;  /* 0x00540000702c783b */ /* 0x000fee0000000200 */
[C---:B--2---:R-:W-:Y:S08]  /*1700*/  HMMA.16816.F32.BF16 R60, R36.reuse, R40, R60 ;  /* 0x00000028243c723c */ /* 0x044ff0000004183c */
[----:B------:R-:W-:Y:S01]  /*1710*/  HMMA.16816.F32.BF16 R56, R36, R42, R56 ;  /* 0x0000002a2438723c */ /* 0x000fe20000041838 */
[----:B------:R-:W2:Y:S04]  /*1720*/  LDSM.16.M88.4 R36, [R112+0x5c00] ;  /* 0x005c00007024783b */ /* 0x000ea80000000200 */
[----:B------:R-:W2:Y:S03]  /*1730*/  LDSM.16.M88.4 R40, [R112+0x5800] ;  /* 0x005800007028783b */ /* 0x000ea60000000200 */
[C---:B---3--:R-:W-:Y:S08]  /*1740*/  HMMA.16816.F32.BF16 R32, R68.reuse, R8, R32 ;  /* 0x000000084420723c */ /* 0x048ff00000041820 */
[C---:B------:R-:W-:Y:S01]  /*1750*/  HMMA.16816.F32.BF16 R28, R68.reuse, R10, R28 ;  /* 0x0000000a441c723c */ /* 0x040fe2000004181c */
[----:B------:R-:W-:Y:S07]  /*1760*/  LDSM.16.M88.4 R8, [R109+0x5000] ;  /* 0x005000006d08783b */ /* 0x000fee0000000200 */
[C---:B----4-:R-:W-:Y:S08]  /*1770*/  HMMA.16816.F32.BF16 R24, R68.reuse, R4, R24 ;  /* 0x000000044418723c */ /* 0x050ff00000041818 */
[C---:B------:R-:W-:Y:S01]  /*1780*/  HMMA.16816.F32.BF16 R20, R68.reuse, R6, R20 ;  /* 0x000000064414723c */ /* 0x040fe20000041814 */
[----:B------:R-:W3:Y:S07]  /*1790*/  LDSM.16.M88.4 R4, [R111+0x2000] ;  /* 0x002000006f04783b */ /* 0x000eee0000000200 */
[C---:B-----5:R-:W-:Y:S08]  /*17a0*/  HMMA.16816.F32.BF16 R60, R68.reuse, R64, R60 ;  /* 0x00000040443c723c */ /* 0x060ff0000004183c */
[C---:B------:R-:W-:Y:S08]  /*17b0*/  HMMA.16816.F32.BF16 R16, R68.reuse, R72, R16 ;  /* 0x000000484410723c */ /* 0x040ff00000041810 */
[----:B------:R-:W-:Y:S08]  /*17c0*/  HMMA.16816.F32.BF16 R12, R68, R74, R12 ;  /* 0x0000004a440c723c */ /* 0x000ff0000004180c */
[----:B-1----:R-:W-:Y:S01]  /*17d0*/  HMMA.16816.F32.BF16 R32, R52, R48, R32 ;  /* 0x000000303420723c */ /* 0x002fe20000041820 */
[----:B------:R-:W-:-:S07]  /*17e0*/  LOP3.LUT R49, R88, 0x7, RZ, 0xc0, !PT ;  /* 0x0000000758317812 */ /* 0x000fce00078ec0ff */
[----:B------:R-:W-:Y:S08]  /*17f0*/  HMMA.16816.F32.BF16 R56, R68, R66, R56 ;  /* 0x000000424438723c */ /* 0x000ff00000041838 */
[----:B--2---:R-:W-:Y:S01]  /*1800*/  HMMA.16816.F32.BF16 R60, R52, R36, R60 ;  /* 0x00000024343c723c */ /* 0x004fe2000004183c */
[----:B------:R-:W-:-:S05]  /*1810*/  SHF.R.U32.HI R37, RZ, 0x5, R76 ;  /* 0x00000005ff257819 */ /* 0x000fca000001164c */
[----:B------:R-:W-:Y:S01]  /*1820*/  IMAD R134, R78, 0x4, R37 ;  /* 0x000000044e867824 */ /* 0x000fe200078e0225 */
[----:B------:R-:W-:Y:S01]  /*1830*/  LOP3.LUT R37, R80, 0x1f0, RZ, 0xc0, !PT ;  /* 0x000001f050257812 */ /* 0x000fe200078ec0ff */
[----:B------:R-:W-:Y:S02]  /*1840*/  HMMA.16816.F32.BF16 R16, R52, R40, R16 ;  /* 0x000000283410723c */ /* 0x000fe40000041810 */
[----:B------:R-:W-:-:S06]  /*1850*/  IMAD.WIDE.U32 R134, R134, -0x326172a9, RZ ;  /* 0xcd9e8d5786867825 */ /* 0x000fcc00078e00ff */
[C---:B------:R-:W-:Y:S01]  /*1860*/  HMMA.16816.F32.BF16 R12, R52.reuse, R42, R12 ;  /* 0x0000002a340c723c */ /* 0x040fe2000004180c */
[----:B------:R-:W1:Y:S07]  /*1870*/  LDSM.16.M88.4 R40, [R109+0x5400] ;  /* 0x005400006d28783b */ /* 0x000e6e0000000200 */
[----:B------:R-:W-:Y:S08]  /*1880*/  HMMA.16816.F32.BF16 R28, R52, R50, R28 ;  /* 0x00000032341c723c */ /* 0x000ff0000004181c */
[----:B---3--:R-:W-:Y:S01]  /*1890*/  HMMA.16816.F32.BF16 R32, R4, R8, R32 ;  /* 0x000000080420723c */ /* 0x008fe20000041820 */
[----:B------:R-:W-:Y:S01]  /*18a0*/  IADD3 R8, PT, PT, R37, 0x1, R120 ;  /* 0x0000000125087810 */ /* 0x000fe20007ffe078 */
[----:B------:R-:W-:Y:S01]  /*18b0*/  IMAD R9, R118, UR8, R87 ;  /* 0x0000000876097c24 */ /* 0x000fe2000f8e0257 */
[----:B------:R-:W-:-:S02]  /*18c0*/  UIADD3 UR8, UPT, UPT, UR29, -0x4498517b, URZ ;  /* 0xbb67ae851d087890 */ /* 0x000fc4000fffe0ff */
[----:B------:R-:W-:Y:S01]  /*18d0*/  IADD3 R49, PT, PT, R8, -R81, R49 ;  /* 0x8000005108317210 */ /* 0x000fe20007ffe031 */
[----:B------:R-:W-:Y:S02]  /*18e0*/  IMAD.SHL.U32 R9, R9, 0x20, RZ ;  /* 0x0000002009097824 */ /* 0x000fe400078e00ff */
[C---:B------:R-:W-:Y:S01]  /*18f0*/  HMMA.16816.F32.BF16 R56, R52.reuse, R38, R56 ;  /* 0x000000263438723c */ /* 0x040fe20000041838 */
[----:B------:R-:W2:Y:S01]  /*1900*/  LDSM.16.M88.4 R36, [R109+0x5800] ;  /* 0x005800006d24783b */ /* 0x000ea20000000200 */
[----:B------:R-:W-:Y:S02]  /*1910*/  IADD3 R49, PT, PT, R49, UR24, R2 ;  /* 0x0000001831317c10 */ /* 0x000fe4000fffe002 */
[----:B------:R-:W-:Y:S02]  /*1920*/  IADD3 R132, P1, P0, R9, R82, R132 ;  /* 0x0000005209847210 */ /* 0x000fe4000783e084 */
[----:B------:R-:W-:Y:S02]  /*1930*/  VIMNMX R51, PT, PT, R49, R2, PT ;  /* 0x0000000231337248 */ /* 0x000fe40003fe0100 */
[----:B------:R-:W-:Y:S01]  /*1940*/  HMMA.16816.F32.BF16 R24, R52, R44, R24 ;  /* 0x0000002c3418723c */ /* 0x000fe20000041818 */
[----:B------:R-:W-:Y:S01]  /*1950*/  IMAD R44, R79, 0x40, R124 ;  /* 0x000000404f2c7824 */ /* 0x000fe200078e027c */
[----:B------:R-:W-:Y:S01]  /*1960*/  VIADDMNMX R49, R49, 0x8, R2, PT ;  /* 0x0000000831317846 */ /* 0x000fe20003800102 */
[----:B------:R-:W-:-:S02]  /*1970*/  IMAD.SHL.U32 R79, R79, 0x2, RZ ;  /* 0x000000024f4f7824 */ /* 0x000fc400078e00ff */
[C---:B------:R-:W-:Y:S01]  /*1980*/  VIADD R8, R44.reuse, 0x1 ;  /* 0x000000012c087836 */ /* 0x040fe20000000000 */
[C---:B------:R-:W-:Y:S01]  /*1990*/  ISETP.GE.AND P5, PT, R44.reuse, R51, PT ;  /* 0x000000332c00720c */ /* 0x040fe20003fa6270 */
[----:B------:R-:W-:Y:S01]  /*19a0*/  VIADD R2, R44, 0x8 ;  /* 0x000000082c027836 */ /* 0x000fe20000000000 */
[----:B------:R-:W-:Y:S01]  /*19b0*/  HMMA.16816.F32.BF16 R28, R4, R10, R28 ;  /* 0x0000000a041c723c */ /* 0x000fe2000004181c */
[----:B------:R-:W-:Y:S01]  /*19c0*/  SHF.R.S32.HI R10, RZ, 0x1f, R9 ;  /* 0x0000001fff0a7819 */ /* 0x000fe20000011409 */
[----:B------:R-:W-:Y:S01]  /*19d0*/  IMAD.WIDE.U32 R132, R132, -0x2daee0ad, RZ ;  /* 0xd2511f5384847825 */ /* 0x000fe200078e00ff */
[----:B------:R-:W-:Y:S02]  /*19e0*/  ISETP.GE.AND P4, PT, R44, R49, PT ;  /* 0x000000312c00720c */ /* 0x000fe40003f86270 */
[----:B------:R-:W-:Y:S02]  /*19f0*/  IADD3.X R83, PT, PT, R10, R83, RZ, P1, P0 ;  /* 0x000000530a537210 */ /* 0x000fe40000fe04ff */
[C---:B------:R-:W-:Y:S01]  /*1a00*/  ISETP.GE.AND P1, PT, R8.reuse, R51, PT ;  /* 0x000000330800720c */ /* 0x040fe20003f26270 */
[----:B------:R-:W-:Y:S01]  /*1a10*/  HMMA.16816.F32.BF16 R20, R52, R46, R20 ;  /* 0x0000002e3414723c */ /* 0x000fe20000041814 */
[----:B------:R-:W-:-:S02]  /*1a20*/  ISETP.GE.AND P0, PT, R8, R49, PT ;  /* 0x000000310800720c */ /* 0x000fc40003f06270 */
[----:B------:R-:W3:Y:S01]  /*1a30*/  LDSM.16.M88.4 R8, [R109+0x5c00] ;  /* 0x005c00006d08783b */ /* 0x000ee20000000200 */
[----:B------:R-:W-:Y:S01]  /*1a40*/  ISETP.GE.AND P3, PT, R2, R51, PT ;  /* 0x000000330200720c */ /* 0x000fe20003f66270 */
[----:B------:R-:W-:-:S04]  /*1a50*/  DEPBAR.LE SB0, 0x0 ;  /* 0x000080000000791a */ /* 0x000fc80000000000 */
[C---:B-1----:R-:W-:Y:S01]  /*1a60*/  HMMA.16816.F32.BF16 R24, R4.reuse, R40, R24 ;  /* 0x000000280418723c */ /* 0x042fe20000041818 */
[----:B------:R-:W-:Y:S01]  /*1a70*/  ISETP.GE.AND P6, PT, R2, R49, PT ;  /* 0x000000310200720c */ /* 0x000fe20003fc6270 */
[----:B------:R-:W-:Y:S01]  /*1a80*/  VIADD R2, R44, 0x10 ;  /* 0x000000102c027836 */ /* 0x000fe20000000000 */
[----:B------:R-:W-:Y:S01]  /*1a90*/  FSEL R41, R32, -INF , !P5 ;  /* 0xff80000020297808 */ /* 0x000fe20006800000 */
[----:B------:R-:W-:Y:S01]  /*1aa0*/  VIADD R40, R44, 0x9 ;  /* 0x000000092c287836 */ /* 0x000fe20000000000 */
[----:B------:R-:W-:Y:S01]  /*1ab0*/  FSEL R32, R34, -INF , !P4 ;  /* 0xff80000022207808 */ /* 0x000fe20006000000 */
[----:B------:R-:W-:Y:S01]  /*1ac0*/  VIADD R34, R44, 0x18 ;  /* 0x000000182c227836 */ /* 0x000fe20000000000 */
[----:B------:R-:W-:Y:S01]  /*1ad0*/  FSEL R33, R33, -INF , !P1 ;  /* 0xff80000021217808 */ /* 0x000fe20004800000 */
[----:B--2---:R-:W-:Y:S01]  /*1ae0*/  HMMA.16816.F32.BF16 R16, R4, R36, R16 ;  /* 0x000000240410723c */ /* 0x004fe20000041810 */
[C---:B------:R-:W-:Y:S02]  /*1af0*/  ISETP.GE.AND P4, PT, R2.reuse, R51, PT ;  /* 0x000000330200720c */ /* 0x040fe40003f86270 */
[----:B------:R-:W-:Y:S01]  /*1b00*/  ISETP.GE.AND P1, PT, R2, R49, PT ;  /* 0x000000310200720c */ /* 0x000fe20003f26270 */
[----:B------:R-:W-:Y:S01]  /*1b10*/  VIADD R2, R44, 0x11 ;  /* 0x000000112c027836 */ /* 0x000fe20000000000 */
[----:B------:R-:W-:-:S02]  /*1b20*/  ISETP.GE.AND P2, PT, R40, R51, PT ;  /* 0x000000332800720c */ /* 0x000fc40003f46270 */
[----:B------:R-:W-:Y:S01]  /*1b30*/  ISETP.GE.AND P5, PT, R40, R49, PT ;  /* 0x000000312800720c */ /* 0x000fe20003fa6270 */
[C---:B------:R-:W-:Y:S01]  /*1b40*/  HMMA.16816.F32.BF16 R20, R4.reuse, R42, R20 ;  /* 0x0000002a0414723c */ /* 0x040fe20000041814 */
[----:B------:R-:W-:Y:S02]  /*1b50*/  FSEL R40, R35, -INF , !P0 ;  /* 0xff80000023287808 */ /* 0x000fe40004000000 */
[----:B------:R-:W-:Y:S02]  /*1b60*/  FSEL R47, R28, -INF , !P3 ;  /* 0xff8000001c2f7808 */ /* 0x000fe40005800000 */
[C---:B------:R-:W-:Y:S02]  /*1b70*/  ISETP.GE.AND P0, PT, R2.reuse, R51, PT ;  /* 0x000000330200720c */ /* 0x040fe40003f06270 */
[----:B------:R-:W-:Y:S01]  /*1b80*/  ISETP.GE.AND P3, PT, R2, R49, PT ;  /* 0x000000310200720c */ /* 0x000fe20003f66270 */
[----:B------:R-:W-:Y:S01]  /*1b90*/  VIADD R2, R44, 0x19 ;  /* 0x000000192c027836 */ /* 0x000fe20000000000 */
[----:B------:R-:W-:Y:S01]  /*1ba0*/  HMMA.16816.F32.BF16 R12, R4, R38, R12 ;  /* 0x00000026040c723c */ /* 0x000fe2000004180c */
[----:B------:R-:W-:-:S02]  /*1bb0*/  FSEL R42, R31, -INF , !P5 ;  /* 0xff8000001f2a7808 */ /* 0x000fc40006800000 */
[----:B------:R-:W-:Y:S01]  /*1bc0*/  FSEL R37, R24, -INF , !P4 ;  /* 0xff80000018257808 */ /* 0x000fe20006000000 */
[----:B------:R-:W-:Y:S01]  /*1bd0*/  VIADD R24, R44, 0x28 ;  /* 0x000000282c187836 */ /* 0x000fe20000000000 */
[----:B------:R-:W-:Y:S01]  /*1be0*/  FSEL R28, R30, -INF , !P6 ;  /* 0xff8000001e1c7808 */ /* 0x000fe20007000000 */
[----:B------:R-:W-:Y:S01]  /*1bf0*/  VIADD R30, R44, 0x20 ;  /* 0x000000202c1e7836 */ /* 0x000fe20000000000 */
[C---:B------:R-:W-:Y:S02]  /*1c00*/  ISETP.GE.AND P5, PT, R2.reuse, R51, PT ;  /* 0x000000330200720c */ /* 0x040fe40003fa6270 */
[----:B------:R-:W-:Y:S01]  /*1c10*/  ISETP.GE.AND P4, PT, R2, R49, PT ;  /* 0x000000310200720c */ /* 0x000fe20003f86270 */
[----:B------:R-:W-:Y:S01]  /*1c20*/  VIADD R2, R44, 0x21 ;  /* 0x000000212c027836 */ /* 0x000fe20000000000 */
[----:B------:R-:W-:Y:S01]  /*1c30*/  ISETP.GE.AND P6, PT, R34, R51, PT ;  /* 0x000000332200720c */ /* 0x000fe20003fc6270 */
[----:B---3--:R-:W-:Y:S01]  /*1c40*/  HMMA.16816.F32.BF16 R60, R4, R8, R60 ;  /* 0x00000008043c723c */ /* 0x008fe2000004183c */
[----:B------:R-:W-:-:S02]  /*1c50*/  FSEL R36, R27, -INF , !P3 ;  /* 0xff8000001b247808 */ /* 0x000fc40005800000 */
[----:B------:R-:W-:Y:S01]  /*1c60*/  FSEL R39, R20, -INF , !P6 ;  /* 0xff80000014277808 */ /* 0x000fe20007000000 */
[----:B------:R-:W-:Y:S01]  /*1c70*/  VIADD R20, R44, 0x30 ;  /* 0x000000302c147836 */ /* 0x000fe20000000000 */
[----:B------:R-:W-:Y:S02]  /*1c80*/  FSEL R26, R26, -INF , !P1 ;  /* 0xff8000001a1a7808 */ /* 0x000fe40004800000 */
[C---:B------:R-:W-:Y:S01]  /*1c90*/  ISETP.GE.AND P3, PT, R2.reuse, R51, PT ;  /* 0x000000330200720c */ /* 0x040fe20003f66270 */
[----:B------:R-:W-:Y:S01]  /*1ca0*/  HMMA.16816.F32.BF16 R56, R4, R10, R56 ;  /* 0x0000000a0438723c */ /* 0x000fe20000041838 */
[----:B------:R-:W-:Y:S01]  /*1cb0*/  ISETP.GE.AND P6, PT, R2, R49, PT ;  /* 0x000000310200720c */ /* 0x000fe20003fc6270 */
[C---:B------:R-:W-:Y:S01]  /*1cc0*/  VIADD R2, R44.reuse, 0x29 ;  /* 0x000000292c027836 */ /* 0x040fe20000000000 */
[----:B------:R-:W-:Y:S01]  /*1cd0*/  FSEL R43, R29, -INF , !P2 ;  /* 0xff8000001d2b7808 */ /* 0x000fe20005000000 */
[----:B------:R-:W-:Y:S01]  /*1ce0*/  VIADD R4, R44, 0x38 ;  /* 0x000000382c047836 */ /* 0x000fe20000000000 */
[----:B------:R-:W-:-:S02]  /*1cf0*/  ISETP.GE.AND P1, PT, R30, R51, PT ;  /* 0x000000331e00720c */ /* 0x000fc40003f26270 */
[----:B------:R-:W-:Y:S02]  /*1d00*/  ISETP.GE.AND P2, PT, R34, R49, PT ;  /* 0x000000312200720c */ /* 0x000fe40003f46270 */
[----:B------:R-:W-:Y:S02]  /*1d10*/  FSEL R8, R23, -INF , !P4 ;  /* 0xff80000017087808 */ /* 0x000fe40006000000 */
[----:B------:R-:W-:Y:S02]  /*1d20*/  FSEL R29, R16, -INF , !P1 ;  /* 0xff800000101d7808 */ /* 0x000fe40004800000 */
[----:B------:R-:W-:Y:S02]  /*1d30*/  FSEL R22, R22, -INF , !P2 ;  /* 0xff80000016167808 */ /* 0x000fe40005000000 */
[C---:B------:R-:W-:Y:S02]  /*1d40*/  ISETP.GE.AND P4, PT, R2.reuse, R51, PT ;  /* 0x000000330200720c */ /* 0x040fe40003f86270 */
[----:B------:R-:W-:Y:S01]  /*1d50*/  ISETP.GE.AND P1, PT, R2, R49, PT ;  /* 0x000000310200720c */ /* 0x000fe20003f26270 */
[----:B------:R-:W-:Y:S01]  /*1d60*/  VIADD R2, R44, 0x31 ;  /* 0x000000312c027836 */ /* 0x000fe20000000000 */
[----:B------:R-:W-:Y:S01]  /*1d70*/  ISETP.GE.AND P2, PT, R24, R51, PT ;  /* 0x000000331800720c */ /* 0x000fe20003f46270 */
[----:B------:R-:W-:Y:S01]  /*1d80*/  VIADD R44, R44, 0x39 ;  /* 0x000000392c2c7836 */ /* 0x000fe20000000000 */
[----:B------:R-:W-:-:S02]  /*1d90*/  FSEL R45, R25, -INF , !P0 ;  /* 0xff800000192d7808 */ /* 0x000fc40004000000 */
[----:B------:R-:W-:Y:S02]  /*1da0*/  ISETP.GE.AND P0, PT, R30, R49, PT ;  /* 0x000000311e00720c */ /* 0x000fe40003f06270 */
[----:B------:R-:W-:Y:S02]  /*1db0*/  FSEL R35, R19, -INF , !P6 ;  /* 0xff80000013237808 */ /* 0x000fe40007000000 */
[----:B------:R-:W-:Y:S02]  /*1dc0*/  FSEL R76, R12, -INF , !P2 ;  /* 0xff8000000c4c7808 */ /* 0x000fe40005000000 */
[C---:B------:R-:W-:Y:S02]  /*1dd0*/  ISETP.GE.AND P6, PT, R2.reuse, R51, PT ;  /* 0x000000330200720c */ /* 0x040fe40003fc6270 */
[----:B------:R-:W-:Y:S02]  /*1de0*/  ISETP.GE.AND P2, PT, R2, R49, PT ;  /* 0x000000310200720c */ /* 0x000fe40003f46270 */
[----:B------:R-:W-:-:S02]  /*1df0*/  FMNMX3.FTZ R2, R41, R33, R47, !PT ;  /* 0x0000002129027276 */ /* 0x000fc4000781002f */
[----:B------:R-:W-:Y:S02]  /*1e00*/  FSEL R30, R18, -INF , !P0 ;  /* 0xff800000121e7808 */ /* 0x000fe40004000000 */
[----:B------:R-:W-:Y:S02]  /*1e10*/  ISETP.GE.AND P0, PT, R20, R51, PT ;  /* 0x000000331400720c */ /* 0x000fe40003f06270 */
[----:B------:R-:W-:Y:S02]  /*1e20*/  FMNMX3.FTZ R2, R2, R43, R37, !PT ;  /* 0x0000002b02027276 */ /* 0x000fe40007810025 */
[----:B------:R-:W-:Y:S02]  /*1e30*/  FSEL R89, R60, -INF , !P0 ;  /* 0xff8000003c597808 */ /* 0x000fe40004000000 */
[----:B------:R-:W-:Y:S02]  /*1e40*/  FSEL R21, R21, -INF , !P5 ;  /* 0xff80000015157808 */ /* 0x000fe40006800000 */
[----:B------:R-:W-:-:S02]  /*1e50*/  ISETP.GE.AND P0, PT, R44, R49, PT ;  /* 0x000000312c00720c */ /* 0x000fc40003f06270 */
[----:B------:R-:W-:Y:S02]  /*1e60*/  FMNMX3.FTZ R5, R32, R40, R28, !PT ;  /* 0x0000002820057276 */ /* 0x000fe4000781001c */
[----:B------:R-:W-:Y:S02]  /*1e70*/  FMNMX3.FTZ R2, R2, R45, R39, !PT ;  /* 0x0000002d02027276 */ /* 0x000fe40007810027 */
[----:B------:R-:W-:Y:S02]  /*1e80*/  ISETP.GE.AND P5, PT, R24, R49, PT ;  /* 0x000000311800720c */ /* 0x000fe40003fa6270 */
[----:B------:R-:W-:Y:S02]  /*1e90*/  FSEL R31, R17, -INF , !P3 ;  /* 0xff800000111f7808 */ /* 0x000fe40005800000 */
[----:B------:R-:W-:Y:S02]  /*1ea0*/  FSEL R92, R59, -INF , !P0 ;  /* 0xff8000003b5c7808 */ /* 0x000fe40004000000 */
[----:B------:R-:W-:-:S02]  /*1eb0*/  FMNMX3.FTZ R5, R5, R42, R26, !PT ;  /* 0x0000002a05057276 */ /* 0x000fc4000781001a */
[----:B------:R-:W-:Y:S02]  /*1ec0*/  FMNMX3.FTZ R2, R2, R21, R29, !PT ;  /* 0x0000001502027276 */ /* 0x000fe4000781001d */
[----:B------:R-:W-:Y:S02]  /*1ed0*/  ISETP.NE.AND P0, PT, R84, 0x1, PT ;  /* 0x000000015400780c */ /* 0x000fe40003f05270 */
[----:B------:R-:W-:Y:S02]  /*1ee0*/  FSEL R78, R14, -INF , !P5 ;  /* 0xff8000000e4e7808 */ /* 0x000fe40006800000 */
[----:B------:R-:W-:Y:S02]  /*1ef0*/  FSEL R88, R15, -INF , !P1 ;  /* 0xff8000000f587808 */ /* 0x000fe40004800000 */
[C---:B------:R-:W-:Y:S02]  /*1f00*/  ISETP.GE.AND P5, PT, R4.reuse, R51, PT ;  /* 0x000000330400720c */ /* 0x040fe40003fa6270 */
[----:B------:R-:W-:-:S02]  /*1f10*/  ISETP.GE.AND P1, PT, R4, R49, PT ;  /* 0x000000310400720c */ /* 0x000fc40003f26270 */
[----:B------:R-:W-:Y:S02]  /*1f20*/  FSEL R86, R13, -INF , !P4 ;  /* 0xff8000000d567808 */ /* 0x000fe40006000000 */
[----:B------:R-:W-:Y:S02]  /*1f30*/  FMNMX3.FTZ R5, R5, R36, R22, !PT ;  /* 0x0000002405057276 */ /* 0x000fe40007810016 */
[----:B------:R-:W-:Y:S02]  /*1f40*/  FMNMX3.FTZ R4, R2, R31, R76, !PT ;  /* 0x0000001f02047276 */ /* 0x000fe4000781004c */
[----:B------:R-:W-:Y:S02]  /*1f50*/  ISETP.GE.AND P3, PT, R20, R49, PT ;  /* 0x000000311400720c */ /* 0x000fe40003f66270 */
[----:B------:R-:W-:Y:S02]  /*1f60*/  ISETP.GE.AND P4, PT, R44, R51, PT ;  /* 0x000000332c00720c */ /* 0x000fe40003f86270 */
[----:B------:R-:W-:-:S02]  /*1f70*/  FSEL R90, R61, -INF , !P6 ;  /* 0xff8000003d5a7808 */ /* 0x000fc40007000000 */
[----:B------:R-:W-:Y:S02]  /*1f80*/  FSEL R99, R56, -INF , !P5 ;  /* 0xff80000038637808 */ /* 0x000fe40006800000 */
[----:B------:R-:W-:Y:S02]  /*1f90*/  FMNMX3.FTZ R2, R5, R8, R30, !PT ;  /* 0x0000000805027276 */ /* 0x000fe4000781001e */
[----:B------:R-:W-:Y:S02]  /*1fa0*/  FMNMX3.FTZ R4, R4, R86, R89, !PT ;  /* 0x0000005604047276 */ /* 0x000fe40007810059 */
[----:B------:R-:W-:Y:S02]  /*1fb0*/  LOP3.LUT R83, R83, UR28, R135, 0x96, !PT ;  /* 0x0000001c53537c12 */ /* 0x000fe4000f8e9687 */
[----:B------:R-:W-:Y:S02]  /*1fc0*/  FSEL R91, R62, -INF , !P3 ;  /* 0xff8000003e5b7808 */ /* 0x000fe40005800000 */
[----:B------:R-:W-:Y:S01]  /*1fd0*/  FSEL R97, R57, -INF , !P4 ;  /* 0xff80000039617808 */ /* 0x000fe20006000000 */
[----:B------:R-:W-:Y:S01]  /*1fe0*/  IMAD.WIDE.U32 R130, R83, -0x2daee0ad, RZ ;  /* 0xd2511f5353827825 */ /* 0x000fe200078e00ff */
[----:B------:R-:W-:-:S02]  /*1ff0*/  FMNMX3.FTZ R2, R2, R35, R78, !PT ;  /* 0x0000002302027276 */ /* 0x000fc4000781004e */
[----:B------:R-:W-:Y:S02]  /*2000*/  FMNMX3.FTZ R4, R4, R90, R99, !PT ;  /* 0x0000005a04047276 */ /* 0x000fe40007810063 */
[----:B------:R-:W-:Y:S02]  /*2010*/  FSEL R96, R63, -INF , !P2 ;  /* 0xff8000003f607808 */ /* 0x000fe40005000000 */
[----:B------:R-:W-:Y:S02]  /*2020*/  FSEL R95, R58, -INF , !P1 ;  /* 0xff8000003a5f7808 */ /* 0x000fe40004800000 */
[----:B------:R-:W-:Y:S02]  /*2030*/  FMNMX3.FTZ R6, R2, R88, R91, !PT ;  /* 0x0000005802067276 */ /* 0x000fe4000781005b */
[----:B------:R-:W-:Y:S01]  /*2040*/  FMNMX.FTZ R4, R97, R4, !PT ;  /* 0x0000000461047209 */ /* 0x000fe20007810000 */
[----:B------:R-:W-:Y:S06]  /*2050*/  BAR.SYNC.DEFER_BLOCKING 0x0 ;  /* 0x0000000000007b1d */ /* 0x000fec0000010000 */
[----:B------:R-:W-:Y:S05]  /*2060*/  @!P0 BRA `(.L_x_936) ;  /* 0x0000000000508947 */ /* 0x000fea0003800000 */
        /* <DEDUP_REMOVED lines=20> */
.L_x_936:
[----:B------:R-:W-:Y:S01]  /*21b0*/  FMNMX3.FTZ R5, R6, R96, R95, !PT ;  /* 0x0000006006057276 */ /* 0x000fe2000781005f */
[----:B------:R-:W2:Y:S01]  /*21c0*/  SHFL.BFLY PT, R7, R4, 0x2, 0x1f ;  /* 0x0c401f0004077f89 */ /* 0x000ea200000e0000 */
[----:B------:R-:W-:Y:S01]  /*21d0*/  LOP3.LUT R2, R79, UR29, R133, 0x96, !PT ;  /* 0x0000001d4f027c12 */ /* 0x000fe2000f8e9685 */
[----:B------:R-:W-:Y:S01]  /*21e0*/  UIADD3 UR21, UPT, UPT, UR28, -0x61c88647, URZ ;  /* 0x9e3779b91c157890 */ /* 0x000fe2000fffe0ff */
[----:B------:R-:W-:Y:S01]  /*21f0*/  FMNMX.FTZ R6, R92, R5, !PT ;  /* 0x000000055c067209 */ /* 0x000fe20007810000 */
[----:B------:R-:W-:Y:S01]  /*2200*/  UIADD3 UR17, UPT, UPT, UR29, 0x76cf5d0a, URZ ;  /* 0x76cf5d0a1d117890 */ /* 0x000fe2000fffe0ff */
[----:B------:R-:W-:Y:S01]  /*2210*/  LOP3.LUT R126, R132, UR8, R131, 0x96, !PT ;  /* 0x00000008847e7c12 */ /* 0x000fe2000f8e9683 */
[----:B-1----:R-:W-:Y:S01]  /*2220*/  IMAD.WIDE.U32 R14, R2, -0x326172a9, RZ ;  /* 0xcd9e8d57020e7825 */ /* 0x002fe200078e00ff */
[----:B------:R-:W-:Y:S01]  /*2230*/  UIADD3 UR15, UPT, UPT, UR28, -0x255992d5, URZ ;  /* 0xdaa66d2b1c0f7890 */ /* 0x000fe2000fffe0ff */
[----:B------:R-:W1:Y:S01]  /*2240*/  SHFL.BFLY PT, R9, R6, 0x2, 0x1f ;  /* 0x0c401f0006097f89 */ /* 0x000e6200000e0000 */
[----:B------:R-:W-:Y:S01]  /*2250*/  UIADD3 UR20, UPT, UPT, UR28, 0x3c6ef372, URZ ;  /* 0x3c6ef3721c147890 */ /* 0x000fe2000fffe0ff */
[----:B------:R-:W-:Y:S01]  /*2260*/  IMAD.WIDE.U32 R126, R126, -0x326172a9, RZ ;  /* 0xcd9e8d577e7e7825 */ /* 0x000fe200078e00ff */
[----:B------:R-:W-:Y:S01]  /*2270*/  LOP3.LUT R2, R134, UR21, R15, 0x96, !PT ;  /* 0x0000001586027c12 */ /* 0x000fe2000f8e960f */
[----:B------:R-:W3:Y:S01]  /*2280*/  LDCU UR22, c[0x0][0x45c] ;  /* 0x00008b80ff1677ac */ /* 0x000ee20008000800 */
[----:B------:R-:W-:Y:S01]  /*2290*/  LOP3.LUT R110, R0, 0x120, R77, 0xf8, !PT ;  /* 0x00000120006e7812 */ /* 0x000fe200078ef84d */
[----:B------:R-:W4:Y:S01]  /*22a0*/  LDC.U8 R121, c[0x0][0x4f8] ;  /* 0x00013e00ff797b82 */ /* 0x000f220000000000 */
[----:B------:R-:W-:Y:S01]  /*22b0*/  LOP3.LUT R14, R14, UR20, R127, 0x96, !PT ;  /* 0x000000140e0e7c12 */ /* 0x000fe2000f8e967f */
[----:B------:R-:W-:Y:S01]  /*22c0*/  IMAD.WIDE.U32 R10, R2, -0x2daee0ad, RZ ;  /* 0xd2511f53020a7825 */ /* 0x000fe200078e00ff */
[----:B------:R-:W-:Y:S01]  /*22d0*/  UIADD3 UR14, UPT, UPT, UR29, 0x32370b8f, URZ ;  /* 0x32370b8f1d0e7890 */ /* 0x000fe2000fffe0ff */
[----:B------:R-:W-:Y:S01]  /*22e0*/  LEA R110, R110, UR4, 0x1 ;  /* 0x000000046e6e7c11 */ /* 0x000fe2000f8e08ff */
[----:B------:R-:W-:Y:S01]  /*22f0*/  UIADD3 UR12, UPT, UPT, UR29, -0x126145ec, URZ ;  /* 0xed9eba141d0c7890 */ /* 0x000fe2000fffe0ff */
[----:B------:R-:W-:Y:S01]  /*2300*/  IMAD.WIDE.U32 R14, R14, -0x2daee0ad, RZ ;  /* 0xd2511f530e0e7825 */ /* 0x000fe200078e00ff */
[----:B------:R-:W-:Y:S01]  /*2310*/  LOP3.LUT R2, R130, UR17, R11, 0x96, !PT ;  /* 0x0000001182027c12 */ /* 0x000fe2000f8e960b */
[----:B------:R-:W-:Y:S01]  /*2320*/  UIADD3 UR13, UPT, UPT, UR28, 0x78dde6e4, URZ ;  /* 0x78dde6e41c0d7890 */ /* 0x000fe2000fffe0ff */
[----:B------:R-:W-:Y:S01]  /*2330*/  LDSM.16.MT88.4 R56, [R110+0x7000] ;  /* 0x007000006e38783b */ /* 0x000fe20000004200 */
[----:B--2---:R-:W-:Y:S01]  /*2340*/  FMNMX.FTZ R7, R4, R7, !PT ;  /* 0x0000000704077209 */ /* 0x004fe20007810000 */
[----:B------:R-:W-:Y:S01]  /*2350*/  UIADD3 UR11, UPT, UPT, UR28, 0x1715609d, URZ ;  /* 0x1715609d1c0b7890 */ /* 0x000fe2000fffe0ff */
[----:B------:R-:W-:Y:S01]  /*2360*/  IMAD.WIDE.U32 R12, R2, -0x326172a9, RZ ;  /* 0xcd9e8d57020c7825 */ /* 0x000fe200078e00ff */
[----:B------:R-:W-:Y:S01]  /*2370*/  LOP3.LUT R10, R10, UR14, R15, 0x96, !PT ;  /* 0x0000000e0a0a7c12 */ /* 0x000fe2000f8e960f */
[----:B------:R-:W-:Y:S01]  /*2380*/  UIADD3 UR10, UPT, UPT, UR29, -0x56f99767, URZ ;  /* 0xa90668991d0a7890 */ /* 0x000fe2000fffe0ff */
[----:B------:R-:W2:Y:S01]  /*2390*/  SHFL.BFLY PT, R2, R7, 0x1, 0x1f ;  /* 0x0c201f0007027f89 */ /* 0x000ea200000e0000 */
[----:B------:R-:W-:Y:S01]  /*23a0*/  UIADD3 UR8, UPT, UPT, UR29, 0x646e171e, URZ ;  /* 0x646e171e1d087890 */ /* 0x000fe2000fffe0ff */
[----:B------:R-:W-:Y:S01]  /*23b0*/  LOP3.LUT R4, R126, UR15, R13, 0x96, !PT ;  /* 0x0000000f7e047c12 */ /* 0x000fe2000f8e960d */
[----:B------:R-:W-:Y:S01]  /*23c0*/  IMAD.WIDE.U32 R10, R10, -0x326172a9, RZ ;  /* 0xcd9e8d570a0a7825 */ /* 0x000fe200078e00ff */
[----:B-1----:R-:W-:Y:S01]  /*23d0*/  FMNMX.FTZ R9, R6, R9, !PT ;  /* 0x0000000906097209 */ /* 0x002fe20007810000 */
[----:B------:R-:W-:Y:S01]  /*23e0*/  UIADD3 UR9, UPT, UPT, UR28, -0x4ab325aa, URZ ;  /* 0xb54cda561c097890 */ /* 0x000fe2000fffe0ff */
[----:B------:R-:W-:Y:S01]  /*23f0*/  LDSM.16.MT88.4 R72, [R110+0x8000] ;  /* 0x008000006e48783b */ /* 0x000fe20000004200 */
[----:B------:R-:W-:Y:S01]  /*2400*/  IMAD.WIDE.U32 R16, R4, -0x2daee0ad, RZ ;  /* 0xd2511f5304107825 */ /* 0x000fe200078e00ff */
[----:B------:R-:W-:-:S02]  /*2410*/  LOP3.LUT R12, R12, UR13, R11, 0x96, !PT ;  /* 0x0000000d0c0c7c12 */ /* 0x000fc4000f8e960b */
[----:B------:R-:W1:Y:S01]  /*2420*/  SHFL.BFLY PT, R4, R9, 0x1, 0x1f ;  /* 0x0c201f0009047f89 */ /* 0x000e6200000e0000 */
[----:B------:R-:W-:Y:S01]  /*2430*/  IMAD.IADD R108, R3, 0x1, R110 ;  /* 0x00000001036c7824 */ /* 0x000fe200078e026e */
[----:B------:R-:W-:Y:S01]  /*2440*/  LOP3.LUT R5, R14, UR12, R17, 0x96, !PT ;  /* 0x0000000c0e057c12 */ /* 0x000fe2000f8e9611 */
[----:B------:R-:W-:Y:S01]  /*2450*/  IMAD.WIDE.U32 R12, R12, -0x2daee0ad, RZ ;  /* 0xd2511f530c0c7825 */ /* 0x000fe200078e00ff */
[----:B------:R-:W-:Y:S02]  /*2460*/  LOP3.LUT R129, R85, 0x3e00, RZ, 0xc0, !PT ;  /* 0x00003e0055817812 */ /* 0x000fe400078ec0ff */
[----:B------:R-:W-:Y:S01]  /*2470*/  LDSM.16.MT88.4 R48, [R108+0x6000] ;  /* 0x006000006c30783b */ /* 0x000fe20000004200 */
[----:B------:R-:W-:Y:S01]  /*2480*/  IMAD.WIDE.U32 R14, R5, -0x326172a9, RZ ;  /* 0xcd9e8d57050e7825 */ /* 0x000fe200078e00ff */
[----:B------:R-:W-:Y:S02]  /*2490*/  LOP3.LUT R16, R16, UR10, R13, 0x96, !PT ;  /* 0x0000000a10107c12 */ /* 0x000fe4000f8e960d */
[----:B------:R-:W-:Y:S01]  /*24a0*/  LDSM.16.MT88.4 R64, [R108+0x7000] ;  /* 0x007000006c40783b */ /* 0x000fe20000004200 */
[----:B------:R-:W-:Y:S01]  /*24b0*/  VIADD R79, R79, 0x1 ;  /* 0x000000014f4f7836 */ /* 0x000fe20000000000 */
[----:B------:R-:W-:Y:S01]  /*24c0*/  LOP3.LUT R10, R10, UR11, R15, 0x96, !PT ;  /* 0x0000000b0a0a7c12 */ /* 0x000fe2000f8e960f */
[----:B------:R-:W-:Y:S01]  /*24d0*/  IMAD.WIDE.U32 R16, R16, -0x326172a9, RZ ;  /* 0xcd9e8d5710107825 */ /* 0x000fe200078e00ff */
[----:B--2---:R-:W-:-:S03]  /*24e0*/  FMNMX.FTZ R2, R7, R2, !PT ;  /* 0x0000000207027209 */ /* 0x004fc60007810000 */
[----:B------:R-:W-:Y:S01]  /*24f0*/  IMAD.WIDE.U32 R10, R10, -0x2daee0ad, RZ ;  /* 0xd2511f530a0a7825 */ /* 0x000fe200078e00ff */
[----:B------:R-:W-:-:S03]  /*2500*/  FSETP.NEU.FTZ.AND P1, PT, R2, -INF , PT ;  /* 0xff8000000200780b */ /* 0x000fc60003f3d000 */
[----:B---3--:R-:W-:Y:S01]  /*2510*/  FMUL.FTZ R98, R2, UR22 ;  /* 0x0000001602627c20 */ /* 0x008fe20008410000 */
[----:B------:R-:W-:Y:S01]  /*2520*/  LOP3.LUT R5, R14, UR9, R17, 0x96, !PT ;  /* 0x000000090e057c12 */ /* 0x000fe2000f8e9611 */
[----:B------:R-:W-:Y:S01]  /*2530*/  IMAD.MOV.U32 R6, RZ, RZ, R16 ;  /* 0x000000ffff067224 */ /* 0x000fe200078e0010 */
[----:B------:R-:W-:Y:S02]  /*2540*/  LOP3.LUT R13, R12, UR8, R11, 0x96, !PT ;  /* 0x000000080c0d7c12 */ /* 0x000fe4000f8e960b */
[----:B-1----:R-:W-:Y:S01]  /*2550*/  FMNMX.FTZ R0, R9, R4, !PT ;  /* 0x0000000409007209 */ /* 0x002fe20007810000 */
[----:B------:R-:W-:Y:S01]  /*2560*/  IMAD.MOV.U32 R4, RZ, RZ, R10 ;  /* 0x000000ffff047224 */ /* 0x000fe200078e000a */
[----:B------:R-:W-:Y:S02]  /*2570*/  FSEL R98, R98, RZ, P1 ;  /* 0x000000ff62627208 */ /* 0x000fe40000800000 */
[C---:B------:R-:W-:Y:S01]  /*2580*/  FSETP.NEU.FTZ.AND P1, PT, R0.reuse, -INF , PT ;  /* 0xff8000000000780b */ /* 0x040fe20003f3d000 */
[----:B------:R-:W-:Y:S01]  /*2590*/  FMUL.FTZ R77, R0, UR22 ;  /* 0x00000016004d7c20 */ /* 0x000fe20008410000 */
[C---:B------:R-:W-:Y:S01]  /*25a0*/  PRMT R12, R10.reuse, 0x7773, RZ ;  /* 0x000077730a0c7816 */ /* 0x040fe200000000ff */
[--C-:B------:R-:W-:Y:S01]  /*25b0*/  FFMA.FTZ R93, R47, UR22, -R98.reuse ;  /* 0x000000162f5d7c23 */ /* 0x100fe20008010862 */
[----:B------:R-:W-:Y:S01]  /*25c0*/  PRMT R9, R10, 0x7772, RZ ;  /* 0x000077720a097816 */ /* 0x000fe200000000ff */
[--C-:B------:R-:W-:Y:S01]  /*25d0*/  FFMA.FTZ R43, R43, UR22, -R98.reuse ;  /* 0x000000162b2b7c23 */ /* 0x100fe20008010862 */
[----:B------:R-:W-:Y:S01]  /*25e0*/  FSEL R77, R77, RZ, P1 ;  /* 0x000000ff4d4d7208 */ /* 0x000fe20000800000 */
[----:B------:R-:W-:Y:S01]  /*25f0*/  FFMA.FTZ R87, R33, UR22, -R98 ;  /* 0x0000001621577c23 */ /* 0x000fe20008010862 */
[C---:B------:R-:W-:Y:S01]  /*2600*/  PRMT R14, R16.reuse, 0x7773, RZ ;  /* 0x00007773100e7816 */ /* 0x040fe200000000ff */
[----:B------:R-:W-:Y:S01]  /*2610*/  MUFU.EX2 R93, R93 ;  /* 0x0000005d005d7308 */ /* 0x000fe20000000800 */
[----:B------:R-:W-:Y:S01]  /*2620*/  PRMT R7, R16, 0x7772, RZ ;  /* 0x0000777210077816 */ /* 0x000fe200000000ff */
[--C-:B------:R-:W-:Y:S01]  /*2630*/  FFMA.FTZ R94, R28, UR22, -R77.reuse ;  /* 0x000000161c5e7c23 */ /* 0x100fe2000801084d */
[--C-:B------:R-:W-:Y:S01]  /*2640*/  FFMA.FTZ R25, R42, UR22, -R77.reuse ;  /* 0x000000162a197c23 */ /* 0x100fe2000801084d */
[----:B------:R-:W-:Y:S01]  /*2650*/  PRMT R9, R9, 0x5410, R12 ;  /* 0x0000541009097816 */ /* 0x000fe2000000000c */
[----:B------:R1:W-:Y:S01]  /*2660*/  MUFU.EX2 R28, R43 ;  /* 0x0000002b001c7308 */ /* 0x0003e20000000800 */
[----:B----4-:R-:W-:Y:S01]  /*2670*/  IMAD.U32 R12, R121, 0x10000, RZ ;  /* 0x00010000790c7824 */ /* 0x010fe200078e00ff */
[----:B------:R-:W-:Y:S01]  /*2680*/  PRMT R7, R7, 0x5410, R14 ;  /* 0x0000541007077816 */ /* 0x000fe2000000000e */
[--C-:B------:R-:W-:Y:S01]  /*2690*/  FFMA.FTZ R33, R32, UR22, -R77.reuse ;  /* 0x0000001620217c23 */ /* 0x100fe2000801084d */
[----:B------:R-:W-:Y:S01]  /*26a0*/  MUFU.EX2 R94, R94 ;  /* 0x0000005e005e7308 */ /* 0x000fe20000000800 */
[--C-:B------:R-:W-:Y:S01]  /*26b0*/  FFMA.FTZ R34, R41, UR22, -R98.reuse ;  /* 0x0000001629227c23 */ /* 0x100fe20008010862 */
[----:B------:R-:W-:Y:S01]  /*26c0*/  LOP3.LUT R11, R5, 0xffff, RZ, 0xc0, !PT ;  /* 0x0000ffff050b7812 */ /* 0x000fe200078ec0ff */
[----:B------:R-:W-:Y:S01]  /*26d0*/  FFMA.FTZ R32, R40, UR22, -R77 ;  /* 0x0000001628207c23 */ /* 0x000fe2000801084d */
[----:B------:R-:W2:Y:S01]  /*26e0*/  MUFU.EX2 R25, R25 ;  /* 0x0000001900197308 */ /* 0x000ea20000000800 */
[----:B------:R-:W-:Y:S01]  /*26f0*/  PRMT R82, R16, 0x7771, RZ ;  /* 0x0000777110527816 */ /* 0x000fe200000000ff */
[----:B------:R-:W-:Y:S01]  /*2700*/  FFMA.FTZ R23, R39, UR22, -R98 ;  /* 0x0000001627177c23 */ /* 0x000fe20008010862 */
[----:B------:R-:W-:Y:S01]  /*2710*/  LOP3.LUT R15, R6, 0xff, RZ, 0xc0, !PT ;  /* 0x000000ff060f7812 */ /* 0x000fe200078ec0ff */
[----:B------:R-:W-:Y:S01]  /*2720*/  MUFU.EX2 R34, R34 ;  /* 0x0000002200227308 */ /* 0x000fe20000000800 */
[----:B------:R-:W-:Y:S01]  /*2730*/  LOP3.LUT R121, R121, 0xff0000, R12, 0xf8, !PT ;  /* 0x00ff000079797812 */ /* 0x000fe200078ef80c */
[----:B-1----:R-:W1:Y:S01]  /*2740*/  LDSM.16.MT88.4 R40, [R110+0x6000] ;  /* 0x006000006e28783b */ /* 0x002e620000004200 */
[----:B------:R-:W-:Y:S01]  /*2750*/  LOP3.LUT R14, R7, 0xff00ff, RZ, 0xc0, !PT ;  /* 0x00ff00ff070e7812 */ /* 0x000fe200078ec0ff */
[----:B------:R-:W3:Y:S01]  /*2760*/  MUFU.EX2 R87, R87 ;  /* 0x0000005700577308 */ /* 0x000ee20000000800 */
[----:B------:R-:W-:Y:S01]  /*2770*/  LOP3.LUT R6, R5, 0xff, RZ, 0xc0, !PT ;  /* 0x000000ff05067812 */ /* 0x000fe200078ec0ff */
[----:B------:R-:W-:Y:S01]  /*2780*/  FFMA.FTZ R20, R21, UR22, -R98 ;  /* 0x0000001615147c23 */ /* 0x000fe20008010862 */
[----:B------:R-:W-:Y:S01]  /*2790*/  SHF.R.U32.HI R11, RZ, 0x8, R11 ;  /* 0x00000008ff0b7819 */ /* 0x000fe2000001160b */
[----:B------:R-:W-:Y:S01]  /*27a0*/  MUFU.EX2 R33, R33 ;  /* 0x0000002100217308 */ /* 0x000fe20000000800 */
[----:B------:R-:W-:Y:S01]  /*27b0*/  PRMT R82, R15, 0x5410, R82 ;  /* 0x000054100f527816 */ /* 0x000fe20000000052 */
[----:B------:R-:W-:Y:S01]  /*27c0*/  FFMA.FTZ R27, R37, UR22, -R98 ;  /* 0x00000016251b7c23 */ /* 0x000fe20008010862 */
[----:B------:R-:W-:Y:S01]  /*27d0*/  PRMT R12, R5, 0x7632, R12 ;  /* 0x00007632050c7816 */ /* 0x000fe2000000000c */
[----:B------:R-:W4:Y:S01]  /*27e0*/  MUFU.EX2 R32, R32 ;  /* 0x0000002000207308 */ /* 0x000f220000000800 */
[----:B------:R-:W-:Y:S01]  /*27f0*/  PRMT R6, R6, 0x5410, R11 ;  /* 0x0000541006067816 */ /* 0x000fe2000000000b */
[--C-:B------:R-:W-:Y:S01]  /*2800*/  FFMA.FTZ R24, R45, UR22, -R98.reuse ;  /* 0x000000162d187c23 */ /* 0x100fe20008010862 */
[--C-:B------:R-:W-:Y:S01]  /*2810*/  HSET2.LE.AND R83, R14, R121.reuse, PT ;  /* 0x000000790e537233 */ /* 0x100fe20003803000 */
[----:B------:R-:W-:Y:S01]  /*2820*/  MUFU.EX2 R23, R23 ;  /* 0x0000001700177308 */ /* 0x000fe20000000800 */
[----:B--2---:R-:W-:Y:S01]  /*2830*/  F2FP.BF16.F32.PACK_AB R14, R25, R94 ;  /* 0x0000005e190e723e */ /* 0x004fe200000010ff */
[----:B------:R-:W-:Y:S01]  /*2840*/  FFMA.FTZ R22, R22, UR22, -R77 ;  /* 0x0000001616167c23 */ /* 0x000fe2000801084d */
[----:B------:R-:W-:Y:S01]  /*2850*/  SHF.R.U32.HI R5, RZ, 0x18, R5 ;  /* 0x00000018ff057819 */ /* 0x000fe20000011605 */
[----:B------:R-:W2:Y:S01]  /*2860*/  MUFU.EX2 R20, R20 ;  /* 0x0000001400147308 */ /* 0x000ea20000000800 */
[----:B------:R-:W-:Y:S01]  /*2870*/  LOP3.LUT R12, R12, 0xff, RZ, 0xc0, !PT ;  /* 0x000000ff0c0c7812 */ /* 0x000fe200078ec0ff */
[----:B------:R-:W-:Y:S01]  /*2880*/  LDSM.16.MT88.4 R16, [R108+0x6400] ;  /* 0x006400006c10783b */ /* 0x000fe20000004200 */
[--C-:B------:R-:W-:Y:S01]  /*2890*/  HSET2.LE.AND R82, R82, R121.reuse, PT ;  /* 0x0000007952527233 */ /* 0x100fe20003803000 */
[----:B------:R-:W-:Y:S01]  /*28a0*/  MUFU.EX2 R27, R27 ;  /* 0x0000001b001b7308 */ /* 0x000fe20000000800 */
[----:B------:R-:W-:Y:S01]  /*28b0*/  F2FP.BF16.F32.PACK_AB R11, R28, R93 ;  /* 0x0000005d1c0b723e */ /* 0x000fe200000010ff */
[--C-:B------:R-:W-:Y:S01]  /*28c0*/  FFMA.FTZ R26, R26, UR22, -R77.reuse ;  /* 0x000000161a1a7c23 */ /* 0x100fe2000801084d */
[----:B------:R-:W-:Y:S01]  /*28d0*/  LOP3.LUT R3, R13, 0xffff, RZ, 0xc0, !PT ;  /* 0x0000ffff0d037812 */ /* 0x000fe200078ec0ff */
[----:B------:R-:W5:Y:S01]  /*28e0*/  MUFU.EX2 R24, R24 ;  /* 0x0000001800187308 */ /* 0x000f620000000800 */
[--C-:B------:R-:W-:Y:S01]  /*28f0*/  HSET2.LE.AND R80, R6, R121.reuse, PT ;  /* 0x0000007906507233 */ /* 0x100fe20003803000 */
[--C-:B------:R-:W-:Y:S01]  /*2900*/  FFMA.FTZ R21, R36, UR22, -R77.reuse ;  /* 0x0000001624157c23 */ /* 0x100fe2000801084d */
[----:B------:R-:W-:Y:S01]  /*2910*/  LOP3.LUT R83, R14, R83, RZ, 0xc0, !PT ;  /* 0x000000530e537212 */ /* 0x000fe200078ec0ff */
[----:B------:R-:W-:Y:S01]  /*2920*/  FFMA.FTZ R14, R8, UR22, -R77 ;  /* 0x00000016080e7c23 */ /* 0x000fe2000801084d */
[----:B------:R-:W-:Y:S01]  /*2930*/  PRMT R6, R12, 0x5410, R5 ;  /* 0x000054100c067816 */ /* 0x000fe20000000005 */
[----:B------:R-:W-:Y:S01]  /*2940*/  MUFU.EX2 R22, R22 ;  /* 0x0000001600167308 */ /* 0x000fe20000000800 */
[----:B------:R-:W-:Y:S01]  /*2950*/  LOP3.LUT R82, R11, R82, RZ, 0xc0, !PT ;  /* 0x000000520b527212 */ /* 0x000fe200078ec0ff */
[--C-:B------:R-:W-:Y:S01]  /*2960*/  FFMA.FTZ R101, R86, UR22, -R98.reuse ;  /* 0x0000001656657c23 */ /* 0x100fe20008010862 */
[----:B------:R-:W-:Y:S01]  /*2970*/  PRMT R10, R10, 0x7771, RZ ;  /* 0x000077710a0a7816 */ /* 0x000fe200000000ff */
[----:B------:R-:W-:Y:S01]  /*2980*/  MUFU.EX2 R26, R26 ;  /* 0x0000001a001a7308 */ /* 0x000fe20000000800 */
[----:B------:R-:W-:Y:S01]  /*2990*/  LOP3.LUT R11, R4, 0xff, RZ, 0xc0, !PT ;  /* 0x000000ff040b7812 */ /* 0x000fe200078ec0ff */
[--C-:B------:R-:W-:Y:S01]  /*29a0*/  FFMA.FTZ R86, R89, UR22, -R98.reuse ;  /* 0x0000001659567c23 */ /* 0x100fe20008010862 */
[C---:B------:R-:W-:Y:S01]  /*29b0*/  LOP3.LUT R12, R13.reuse, 0xff, RZ, 0xc0, !PT ;  /* 0x000000ff0d0c7812 */ /* 0x040fe200078ec0ff */
[----:B------:R-:W-:Y:S01]  /*29c0*/  MUFU.EX2 R21, R21 ;  /* 0x0000001500157308 */ /* 0x000fe20000000800 */
[----:B------:R-:W-:Y:S01]  /*29d0*/  PRMT R15, R13, 0x7632, R15 ;  /* 0x000076320d0f7816 */ /* 0x000fe2000000000f */
[----:B------:R-:W-:Y:S01]  /*29e0*/  FFMA.FTZ R89, R78, UR22, -R77 ;  /* 0x000000164e597c23 */ /* 0x000fe2000801084d */
[----:B------:R-:W-:Y:S01]  /*29f0*/  SHF.R.U32.HI R8, RZ, 0x18, R13 ;  /* 0x00000018ff087819 */ /* 0x000fe2000001160d */
[----:B------:R-:W-:Y:S01]  /*2a00*/  FFMA.FTZ R88, R88, UR22, -R77 ;  /* 0x0000001658587c23 */ /* 0x000fe2000801084d */
[----:B------:R-:W-:Y:S01]  /*2a10*/  SHF.R.U32.HI R13, RZ, 0x8, R3 ;  /* 0x00000008ff0d7819 */ /* 0x000fe20000011603 */
[--C-:B------:R-:W-:Y:S01]  /*2a20*/  FFMA.FTZ R103, R76, UR22, -R98.reuse ;  /* 0x000000164c677c23 */ /* 0x100fe20008010862 */
[----:B------:R2:W5:Y:S01]  /*2a30*/  MUFU.EX2 R3, R14 ;  /* 0x0000000e00037308 */ /* 0x0005620000000800 */
[--C-:B------:R-:W-:Y:S01]  /*2a40*/  HSET2.LE.AND R81, R6, R121.reuse, PT ;  /* 0x0000007906517233 */ /* 0x100fe20003803000 */
[----:B------:R-:W-:Y:S01]  /*2a50*/  FFMA.FTZ R29, R29, UR22, -R98 ;  /* 0x000000161d1d7c23 */ /* 0x000fe20008010862 */
[----:B---3--:R-:W-:Y:S01]  /*2a60*/  F2FP.BF16.F32.PACK_AB R7, R87, R34 ;  /* 0x000000225707723e */ /* 0x008fe200000010ff */
[----:B------:R-:W-:Y:S01]  /*2a70*/  FADD.FTZ R34, R34, R87 ;  /* 0x0000005722227221 */ /* 0x000fe20000010000 */
[----:B----4-:R-:W-:Y:S01]  /*2a80*/  F2FP.BF16.F32.PACK_AB R6, R32, R33 ;  /* 0x000000212006723e */ /* 0x010fe200000010ff */
[----:B------:R-:W-:Y:S01]  /*2a90*/  MUFU.EX2 R87, R89 ;  /* 0x0000005900577308 */ /* 0x000fe20000000800 */
[----:B------:R-:W-:Y:S01]  /*2aa0*/  LOP3.LUT R80, R7, R80, RZ, 0xc0, !PT ;  /* 0x0000005007507212 */ /* 0x000fe200078ec0ff */
[----:B------:R-:W-:Y:S01]  /*2ab0*/  FADD.FTZ R93, R93, R34 ;  /* 0x000000225d5d7221 */ /* 0x000fe20000010000 */
[----:B------:R-:W-:Y:S01]  /*2ac0*/  LOP3.LUT R81, R6, R81, RZ, 0xc0, !PT ;  /* 0x0000005106517212 */ /* 0x000fe200078ec0ff */
[----:B------:R-:W3:Y:S01]  /*2ad0*/  MUFU.EX2 R34, R88 ;  /* 0x0000005800227308 */ /* 0x000ee20000000800 */
[----:B------:R-:W4:Y:S01]  /*2ae0*/  LDSM.16.MT88.4 R4, [R110+0x6400] ;  /* 0x006400006e04783b */ /* 0x000f220000004200 */
[----:B------:R-:W-:Y:S01]  /*2af0*/  PRMT R12, R12, 0x5410, R13 ;  /* 0x000054100c0c7816 */ /* 0x000fe2000000000d */
[----:B------:R-:W-:Y:S01]  /*2b00*/  FFMA.FTZ R99, R99, UR22, -R98 ;  /* 0x0000001663637c23 */ /* 0x000fe20008010862 */
[----:B--2---:R-:W-:Y:S01]  /*2b10*/  PRMT R14, R11, 0x5410, R10 ;  /* 0x000054100b0e7816 */ /* 0x004fe2000000000a */
[----:B------:R-:W-:Y:S01]  /*2b20*/  FFMA.FTZ R137, R97, UR22, -R98 ;  /* 0x0000001661897c23 */ /* 0x000fe20008010862 */
[----:B------:R-:W-:Y:S01]  /*2b30*/  LOP3.LUT R10, R9, 0xff00ff, RZ, 0xc0, !PT ;  /* 0x00ff00ff090a7812 */ /* 0x000fe200078ec0ff */
[C---:B-1----:R-:W-:Y:S01]  /*2b40*/  HMMA.16816.F32.BF16 R36, R80.reuse, R40, RZ ;  /* 0x000000285024723c */ /* 0x042fe200000418ff */
[----:B------:R-:W-:Y:S01]  /*2b50*/  F2FP.BF16.F32.PACK_AB R9, R20, R23 ;  /* 0x000000171409723e */ /* 0x000fe200000010ff */
[--C-:B------:R-:W-:Y:S01]  /*2b60*/  FFMA.FTZ R128, R92, UR22, -R77.reuse ;  /* 0x000000165c807c23 */ /* 0x100fe2000801084d */
[--C-:B------:R-:W-:Y:S01]  /*2b70*/  HSET2.LE.AND R14, R14, R121.reuse, PT ;  /* 0x000000790e0e7233 */ /* 0x100fe20003803000 */
[--C-:B------:R-:W-:Y:S01]  /*2b80*/  FFMA.FTZ R97, R35, UR22, -R77.reuse ;  /* 0x0000001623617c23 */ /* 0x100fe2000801084d */
[----:B------:R-:W-:Y:S01]  /*2b90*/  LOP3.LUT R15, R15, 0xff, RZ, 0xc0, !PT ;  /* 0x000000ff0f0f7812 */ /* 0x000fe200078ec0ff */
[----:B------:R-:W-:Y:S01]  /*2ba0*/  FFMA.FTZ R95, R95, UR22, -R77 ;  /* 0x000000165f5f7c23 */ /* 0x000fe2000801084d */
[--C-:B------:R-:W-:Y:S01]  /*2bb0*/  HSET2.LE.AND R10, R10, R121.reuse, PT ;  /* 0x000000790a0a7233 */ /* 0x100fe20003803000 */
[C---:B------:R-:W-:Y:S01]  /*2bc0*/  HMMA.16816.F32.BF16 R40, R80.reuse, R42, RZ ;  /* 0x0000002a5028723c */ /* 0x040fe200000418ff */
[----:B------:R-:W-:Y:S01]  /*2bd0*/  LOP3.LUT R14, R9, R14, RZ, 0xc0, !PT ;  /* 0x0000000e090e7212 */ /* 0x000fe200078ec0ff */
[----:B------:R-:W-:Y:S01]  /*2be0*/  MUFU.EX2 R35, R101 ;  /* 0x0000006500237308 */ /* 0x000fe20000000800 */
[----:B------:R-:W-:Y:S01]  /*2bf0*/  PRMT R8, R15, 0x5410, R8 ;  /* 0x000054100f087816 */ /* 0x000fe20000000008 */
[----:B------:R-:W-:Y:S01]  /*2c00*/  FADD.FTZ R33, R33, R32 ;  /* 0x0000002021217221 */ /* 0x000fe20000010000 */
[--C-:B------:R-:W-:Y:S01]  /*2c10*/  HSET2.LE.AND R12, R12, R121.reuse, PT ;  /* 0x000000790c0c7233 */ /* 0x100fe20003803000 */
[----:B------:R-:W-:Y:S01]  /*2c20*/  MUFU.EX2 R92, R29 ;  /* 0x0000001d005c7308 */ /* 0x000fe20000000800 */
[----:B-----5:R-:W-:Y:S01]  /*2c30*/  F2FP.BF16.F32.PACK_AB R9, R24, R27 ;  /* 0x0000001b1809723e */ /* 0x020fe200000010ff */
[C---:B------:R-:W-:Y:S01]  /*2c40*/  HMMA.16816.F32.BF16 R44, R80.reuse, R48, RZ ;  /* 0x00000030502c723c */ /* 0x040fe200000418ff */
[----:B------:R-:W-:Y:S01]  /*2c50*/  F2FP.BF16.F32.PACK_AB R15, R3, R22 ;  /* 0x00000016030f723e */ /* 0x000fe200000010ff */
[----:B------:R-:W-:Y:S01]  /*2c60*/  MUFU.EX2 R29, R95 ;  /* 0x0000005f001d7308 */ /* 0x000fe20000000800 */
[----:B------:R-:W-:Y:S01]  /*2c70*/  HSET2.LE.AND R13, R8, R121, PT ;  /* 0x00000079080d7233 */ /* 0x000fe20003803000 */
[----:B------:R-:W-:Y:S01]  /*2c80*/  FADD.FTZ R94, R94, R33 ;  /* 0x000000215e5e7221 */ /* 0x000fe20000010000 */
[----:B------:R-:W-:Y:S01]  /*2c90*/  LOP3.LUT R15, R15, R10, RZ, 0xc0, !PT ;  /* 0x0000000a0f0f7212 */ /* 0x000fe200078ec0ff */
[----:B------:R-:W-:Y:S01]  /*2ca0*/  MUFU.EX2 R128, R128 ;  /* 0x0000008000807308 */ /* 0x000fe20000000800 */
[----:B------:R-:W-:Y:S01]  /*2cb0*/  LOP3.LUT R12, R9, R12, RZ, 0xc0, !PT ;  /* 0x0000000c090c7212 */ /* 0x000fe200078ec0ff */
[C---:B------:R-:W-:Y:S01]  /*2cc0*/  HMMA.16816.F32.BF16 R48, R80.reuse, R50, RZ ;  /* 0x000000325030723c */ /* 0x040fe200000418ff */
[----:B------:R-:W1:Y:S01]  /*2cd0*/  LDSM.16.MT88.4 R8, [R110+0x7400] ;  /* 0x007400006e08783b */ /* 0x000e620000004200 */
[----:B------:R-:W-:Y:S01]  /*2ce0*/  F2FP.BF16.F32.PACK_AB R52, R21, R26 ;  /* 0x0000001a1534723e */ /* 0x000fe200000010ff */
[----:B------:R-:W-:Y:S01]  /*2cf0*/  MUFU.EX2 R32, R99 ;  /* 0x0000006300207308 */ /* 0x000fe20000000800 */
[----:B------:R-:W-:Y:S01]  /*2d00*/  FADD.FTZ R28, R28, R93 ;  /* 0x0000005d1c1c7221 */ /* 0x000fe20000010000 */
[----:B------:R-:W-:Y:S01]  /*2d10*/  FADD.FTZ R25, R25, R94 ;  /* 0x0000005e19197221 */ /* 0x000fe20000010000 */
[----:B------:R-:W-:Y:S01]  /*2d20*/  LOP3.LUT R13, R52, R13, RZ, 0xc0, !PT ;  /* 0x0000000d340d7212 */ /* 0x000fe200078ec0ff */
[----:B------:R-:W-:Y:S01]  /*2d30*/  MUFU.EX2 R137, R137 ;  /* 0x0000008900897308 */ /* 0x000fe20000000800 */
[----:B------:R-:W-:Y:S01]  /*2d40*/  HMMA.16816.F32.BF16 R52, R80, R56, RZ ;  /* 0x000000385034723c */ /* 0x000fe200000418ff */
[----:B------:R-:W-:Y:S01]  /*2d50*/  FADD.FTZ R27, R27, R28 ;  /* 0x0000001c1b1b7221 */ /* 0x000fe20000010000 */
[----:B------:R-:W-:Y:S01]  /*2d60*/  FADD.FTZ R26, R26, R25 ;  /* 0x000000191a1a7221 */ /* 0x000fe20000010000 */
[----:B------:R-:W-:Y:S02]  /*2d70*/  MUFU.EX2 R88, R97 ;  /* 0x0000006100587308 */ /* 0x000fe40000000800 */
[----:B------:R-:W-:Y:S01]  /*2d80*/  FADD.FTZ R24, R24, R27 ;  /* 0x0000001b18187221 */ /* 0x000fe20000010000 */
[----:B------:R-:W-:Y:S01]  /*2d90*/  FADD.FTZ R21, R21, R26 ;  /* 0x0000001a15157221 */ /* 0x000fe20000010000 */
[----:B------:R-:W-:Y:S01]  /*2da0*/  MUFU.EX2 R86, R86 ;  /* 0x0000005600567308 */ /* 0x000fe20000000800 */
[----:B----4-:R-:W-:Y:S01]  /*2db0*/  HMMA.16816.F32.BF16 R36, R12, R4, R36 ;  /* 0x000000040c24723c */ /* 0x010fe20000041824 */
[----:B------:R-:W-:Y:S01]  /*2dc0*/  FADD.FTZ R23, R23, R24 ;  /* 0x0000001817177221 */ /* 0x000fe20000010000 */
[----:B------:R-:W-:-:S03]  /*2dd0*/  FADD.FTZ R22, R22, R21 ;  /* 0x0000001516167221 */ /* 0x000fc60000010000 */
[----:B------:R-:W-:Y:S01]  /*2de0*/  FADD.FTZ R23, R20, R23 ;  /* 0x0000001714177221 */ /* 0x000fe20000010000 */
[----:B------:R-:W-:Y:S02]  /*2df0*/  FADD.FTZ R22, R3, R22 ;  /* 0x0000001603167221 */ /* 0x000fe40000010000 */
[C---:B------:R-:W-:Y:S01]  /*2e00*/  HMMA.16816.F32.BF16 R40, R12.reuse, R6, R40 ;  /* 0x000000060c28723c */ /* 0x040fe20000041828 */
[----:B------:R-:W2:Y:S07]  /*2e10*/  LDSM.16.MT88.4 R4, [R108+0x7400] ;  /* 0x007400006c04783b */ /* 0x000eae0000004200 */
[----:B------:R-:W-:Y:S01]  /*2e20*/  HMMA.16816.F32.BF16 R44, R12, R16, R44 ;  /* 0x000000100c2c723c */ /* 0x000fe2000004182c */
[----:B------:R-:W-:-:S05]  /*2e30*/  LOP3.LUT R16, R79, UR29, R133, 0x96, !PT ;  /* 0x0000001d4f107c12 */ /* 0x000fca000f8e9685 */
[----:B------:R-:W-:Y:S02]  /*2e40*/  IMAD.WIDE.U32 R16, R16, -0x326172a9, RZ ;  /* 0xcd9e8d5710107825 */ /* 0x000fe400078e00ff */
[----:B------:R-:W-:Y:S08]  /*2e50*/  HMMA.16816.F32.BF16 R56, R80, R58, RZ ;  /* 0x0000003a5038723c */ /* 0x000ff000000418ff */
[----:B-1----:R-:W-:Y:S01]  /*2e60*/  HMMA.16816.F32.BF16 R52, R12, R8, R52 ;  /* 0x000000080c34723c */ /* 0x002fe20000041834 */
[----:B------:R-:W-:-:S05]  /*2e70*/  LOP3.LUT R8, R134, UR21, R17, 0x96, !PT ;  /* 0x0000001586087c12 */ /* 0x000fca000f8e9611 */
[----:B------:R-:W-:Y:S02]  /*2e80*/  IMAD.WIDE.U32 R8, R8, -0x2daee0ad, RZ ;  /* 0xd2511f5308087825 */ /* 0x000fe400078e00ff */
[----:B------:R-:W-:Y:S01]  /*2e90*/  HMMA.16816.F32.BF16 R48, R12, R18, R48 ;  /* 0x000000120c30723c */ /* 0x000fe20000041830 */
[----:B------:R-:W-:Y:S02]  /*2ea0*/  LOP3.LUT R18, R16, UR20, R127, 0x96, !PT ;  /* 0x0000001410127c12 */ /* 0x000fe4000f8e967f */
[----:B------:R-:W-:-:S03]  /*2eb0*/  LOP3.LUT R9, R130, UR17, R9, 0x96, !PT ;  /* 0x0000001182097c12 */ /* 0x000fc6000f8e9609 */
[----:B------:R-:W-:Y:S02]  /*2ec0*/  IMAD.WIDE.U32 R18, R18, -0x2daee0ad, RZ ;  /* 0xd2511f5312127825 */ /* 0x000fe400078e00ff */
[----:B------:R-:W-:Y:S02]  /*2ed0*/  HMMA.16816.F32.BF16 R60, R80, R64, RZ ;  /* 0x00000040503c723c */ /* 0x000fe400000418ff */
[----:B------:R-:W-:Y:S01]  /*2ee0*/  IMAD.WIDE.U32 R16, R9, -0x326172a9, RZ ;  /* 0xcd9e8d5709107825 */ /* 0x000fe200078e00ff */
[----:B------:R-:W-:-:S03]  /*2ef0*/  LOP3.LUT R8, R8, UR14, R19, 0x96, !PT ;  /* 0x0000000e08087c12 */ /* 0x000fc6000f8e9613 */
[----:B------:R-:W-:Y:S02]  /*2f00*/  FFMA.FTZ R19, R91, UR22, -R77 ;  /* 0x000000165b137c23 */ /* 0x000fe4000801084d */
[----:B------:R-:W-:Y:S01]  /*2f10*/  HMMA.16816.F32.BF16 R64, R80, R66, RZ ;  /* 0x000000425040723c */ /* 0x000fe200000418ff */
[----:B------:R-:W-:Y:S01]  /*2f20*/  IMAD.WIDE.U32 R8, R8, -0x326172a9, RZ ;  /* 0xcd9e8d5708087825 */ /* 0x000fe200078e00ff */
[----:B------:R-:W-:Y:S04]  /*2f30*/  MUFU.EX2 R33, R19 ;  /* 0x0000001300217308 */ /* 0x000fe80000000800 */
[----:B------:R-:W-:Y:S02]  /*2f40*/  LOP3.LUT R16, R16, UR13, R9, 0x96, !PT ;  /* 0x0000000d10107c12 */ /* 0x000fe4000f8e9609 */
[----:B------:R-:W-:Y:S01]  /*2f50*/  HMMA.16816.F32.BF16 R56, R12, R10, R56 ;  /* 0x0000000a0c38723c */ /* 0x000fe20000041838 */
[----:B------:R-:W-:-:S02]  /*2f60*/  LOP3.LUT R10, R126, UR15, R17, 0x96, !PT ;  /* 0x0000000f7e0a7c12 */ /* 0x000fc4000f8e9611 */
[----:B------:R-:W-:-:S04]  /*2f70*/  IMAD.WIDE.U32 R16, R16, -0x2daee0ad, RZ ;  /* 0xd2511f5310107825 */ /* 0x000fc800078e00ff */
[----:B------:R-:W-:Y:S01]  /*2f80*/  IMAD.WIDE.U32 R10, R10, -0x2daee0ad, RZ ;  /* 0xd2511f530a0a7825 */ /* 0x000fe200078e00ff */
[C---:B--2---:R-:W-:Y:S04]  /*2f90*/  HMMA.16816.F32.BF16 R60, R12.reuse, R4, R60 ;  /* 0x000000040c3c723c */ /* 0x044fe8000004183c */
[----:B------:R-:W-:Y:S02]  /*2fa0*/  LOP3.LUT R5, R18, UR12, R11, 0x96, !PT ;  /* 0x0000000c12057c12 */ /* 0x000fe4000f8e960b */
[----:B------:R-:W-:Y:S02]  /*2fb0*/  LOP3.LUT R4, R10, UR10, R17, 0x96, !PT ;  /* 0x0000000a0a047c12 */ /* 0x000fe4000f8e9611 */
[----:B------:R-:W-:Y:S01]  /*2fc0*/  HMMA.16816.F32.BF16 R64, R12, R6, R64 ;  /* 0x000000060c40723c */ /* 0x000fe20000041840 */
[----:B------:R-:W-:-:S04]  /*2fd0*/  IMAD.WIDE.U32 R6, R5, -0x326172a9, RZ ;  /* 0xcd9e8d5705067825 */ /* 0x000fc800078e00ff */
[----:B------:R-:W-:Y:S01]  /*2fe0*/  IMAD.WIDE.U32 R4, R4, -0x326172a9, RZ ;  /* 0xcd9e8d5704047825 */ /* 0x000fe200078e00ff */
[----:B------:R-:W-:Y:S02]  /*2ff0*/  LOP3.LUT R8, R8, UR11, R7, 0x96, !PT ;  /* 0x0000000b08087c12 */ /* 0x000fe4000f8e9607 */
[C---:B------:R-:W-:Y:S01]  /*3000*/  HMMA.16816.F32.BF16 R68, R80.reuse, R72, RZ ;  /* 0x000000485044723c */ /* 0x040fe200000418ff */
[----:B------:R-:W-:Y:S01]  /*3010*/  IMAD.MOV.U32 R104, RZ, RZ, R4 ;  /* 0x000000ffff687224 */ /* 0x000fe200078e0004 */
[----:B------:R-:W-:Y:S02]  /*3020*/  LOP3.LUT R17, R6, UR9, R5, 0x96, !PT ;  /* 0x0000000906117c12 */ /* 0x000fe4000f8e9605 */
[C---:B------:R-:W-:Y:S02]  /*3030*/  PRMT R10, R4.reuse, 0x7771, RZ ;  /* 0x00007771040a7816 */ /* 0x040fe400000000ff */
[C---:B------:R-:W-:Y:S02]  /*3040*/  PRMT R100, R4.reuse, 0x7773, RZ ;  /* 0x0000777304647816 */ /* 0x040fe400000000ff */
[----:B------:R-:W-:Y:S01]  /*3050*/  PRMT R11, R4, 0x7772, RZ ;  /* 0x00007772040b7816 */ /* 0x000fe200000000ff */
[----:B------:R-:W-:Y:S01]  /*3060*/  IMAD.WIDE.U32 R4, R8, -0x2daee0ad, RZ ;  /* 0xd2511f5308047825 */ /* 0x000fe200078e00ff */
[----:B------:R-:W-:Y:S02]  /*3070*/  HMMA.16816.F32.BF16 R72, R80, R74, RZ ;  /* 0x0000004a5048723c */ /* 0x000fe400000418ff */
[----:B------:R-:W-:Y:S01]  /*3080*/  PRMT R11, R11, 0x5410, R100 ;  /* 0x000054100b0b7816 */ /* 0x000fe20000000064 */
[----:B------:R-:W-:Y:S01]  /*3090*/  IMAD.MOV.U32 R8, RZ, RZ, R4 ;  /* 0x000000ffff087224 */ /* 0x000fe200078e0004 */
[----:B------:R-:W-:-:S02]  /*30a0*/  LOP3.LUT R16, R16, UR8, R5, 0x96, !PT ;  /* 0x0000000810107c12 */ /* 0x000fc4000f8e9605 */
[C---:B------:R-:W-:Y:S02]  /*30b0*/  PRMT R102, R4.reuse, 0x7771, RZ ;  /* 0x0000777104667816 */ /* 0x040fe400000000ff */
[C---:B------:R-:W-:Y:S02]  /*30c0*/  PRMT R18, R4.reuse, 0x7773, RZ ;  /* 0x0000777304127816 */ /* 0x040fe400000000ff */
[----:B------:R-:W-:Y:S02]  /*30d0*/  PRMT R9, R4, 0x7772, RZ ;  /* 0x0000777204097816 */ /* 0x000fe400000000ff */
[----:B------:R-:W1:Y:S01]  /*30e0*/  LDSM.16.MT88.4 R4, [R110+0x8400] ;  /* 0x008400006e04783b */ /* 0x000e620000004200 */
[----:B------:R-:W-:Y:S02]  /*30f0*/  SHF.R.U32.HI R100, RZ, 0x18, R17 ;  /* 0x00000018ff647819 */ /* 0x000fe40000011611 */
[----:B------:R-:W-:Y:S02]  /*3100*/  PRMT R9, R9, 0x5410, R18 ;  /* 0x0000541009097816 */ /* 0x000fe40000000012 */
[----:B------:R-:W-:Y:S01]  /*3110*/  LOP3.LUT R18, R16, 0xff, RZ, 0xc0, !PT ;  /* 0x000000ff10127812 */ /* 0x000fe200078ec0ff */
[----:B-1----:R-:W-:Y:S01]  /*3120*/  HMMA.16816.F32.BF16 R68, R12, R4, R68 ;  /* 0x000000040c44723c */ /* 0x002fe20000041844 */
[----:B------:R-:W-:-:S02]  /*3130*/  LOP3.LUT R5, R104, 0xff, RZ, 0xc0, !PT ;  /* 0x000000ff68057812 */ /* 0x000fc400078ec0ff */
[----:B------:R-:W-:Y:S02]  /*3140*/  LOP3.LUT R4, R17, 0xffff, RZ, 0xc0, !PT ;  /* 0x0000ffff11047812 */ /* 0x000fe400078ec0ff */
[----:B------:R-:W-:Y:S02]  /*3150*/  PRMT R10, R5, 0x5410, R10 ;  /* 0x00005410050a7816 */ /* 0x000fe4000000000a */
[----:B------:R-:W-:Y:S01]  /*3160*/  PRMT R5, R17, 0x7632, R5 ;  /* 0x0000763211057816 */ /* 0x000fe20000000005 */
[----:B------:R-:W-:Y:S01]  /*3170*/  HMMA.16816.F32.BF16 R72, R12, R6, R72 ;  /* 0x000000060c48723c */ /* 0x000fe20000041848 */
[----:B------:R-:W-:Y:S02]  /*3180*/  LOP3.LUT R7, R8, 0xff, RZ, 0xc0, !PT ;  /* 0x000000ff08077812 */ /* 0x000fe400078ec0ff */
[----:B------:R-:W-:Y:S02]  /*3190*/  LOP3.LUT R5, R5, 0xff, RZ, 0xc0, !PT ;  /* 0x000000ff05057812 */ /* 0x000fe400078ec0ff */
[----:B------:R-:W-:-:S02]  /*31a0*/  LOP3.LUT R8, R17, 0xff, RZ, 0xc0, !PT ;  /* 0x000000ff11087812 */ /* 0x000fc400078ec0ff */
[----:B------:R-:W-:Y:S02]  /*31b0*/  SHF.R.U32.HI R17, RZ, 0x8, R4 ;  /* 0x00000008ff117819 */ /* 0x000fe40000011604 */
[----:B------:R-:W-:Y:S02]  /*31c0*/  PRMT R100, R5, 0x5410, R100 ;  /* 0x0000541005647816 */ /* 0x000fe40000000064 */
[C---:B------:R-:W-:Y:S02]  /*31d0*/  LOP3.LUT R4, R16.reuse, 0xffff, RZ, 0xc0, !PT ;  /* 0x0000ffff10047812 */ /* 0x040fe400078ec0ff */
[----:B------:R-:W-:Y:S02]  /*31e0*/  PRMT R5, R16, 0x7632, R5 ;  /* 0x0000763210057816 */ /* 0x000fe40000000005 */
[----:B------:R-:W-:Y:S02]  /*31f0*/  PRMT R102, R7, 0x5410, R102 ;  /* 0x0000541007667816 */ /* 0x000fe40000000066 */
[----:B------:R-:W-:-:S02]  /*3200*/  SHF.R.U32.HI R7, RZ, 0x8, R4 ;  /* 0x00000008ff077819 */ /* 0x000fc40000011604 */
[----:B------:R-:W-:Y:S02]  /*3210*/  LOP3.LUT R5, R5, 0xff, RZ, 0xc0, !PT ;  /* 0x000000ff05057812 */ /* 0x000fe400078ec0ff */
[----:B------:R-:W-:Y:S02]  /*3220*/  SHF.R.U32.HI R16, RZ, 0x18, R16 ;  /* 0x00000018ff107819 */ /* 0x000fe40000011610 */
[----:B------:R-:W-:Y:S02]  /*3230*/  PRMT R18, R18, 0x5410, R7 ;  /* 0x0000541012127816 */ /* 0x000fe40000000007 */
[----:B------:R-:W-:Y:S02]  /*3240*/  PRMT R16, R5, 0x5410, R16 ;  /* 0x0000541005107816 */ /* 0x000fe40000000010 */
[----:B------:R-:W1:Y:S01]  /*3250*/  LDSM.16.MT88.4 R4, [R108+0x8000] ;  /* 0x008000006c04783b */ /* 0x000e620000004200 */
[----:B------:R-:W-:Y:S01]  /*3260*/  PRMT R8, R8, 0x5410, R17 ;  /* 0x0000541008087816 */ /* 0x000fe20000000011 */
[--C-:B------:R-:W-:Y:S01]  /*3270*/  FFMA.FTZ R17, R31, UR22, -R98.reuse ;  /* 0x000000161f117c23 */ /* 0x100fe20008010862 */
[----:B------:R-:W-:Y:S01]  /*3280*/  FFMA.FTZ R31, R90, UR22, -R98 ;  /* 0x000000165a1f7c23 */ /* 0x000fe20008010862 */
[--C-:B------:R-:W-:Y:S01]  /*3290*/  FFMA.FTZ R98, R30, UR22, -R77.reuse ;  /* 0x000000161e627c23 */ /* 0x100fe2000801084d */
[----:B------:R-:W-:Y:S01]  /*32a0*/  FFMA.FTZ R30, R96, UR22, -R77 ;  /* 0x00000016601e7c23 */ /* 0x000fe2000801084d */
[----:B------:R-:W2:Y:S01]  /*32b0*/  MUFU.EX2 R90, R103 ;  /* 0x00000067005a7308 */ /* 0x000ea20000000800 */
[----:B------:R-:W-:-:S02]  /*32c0*/  HSET2.LE.AND R10, R10, R121, PT ;  /* 0x000000790a0a7233 */ /* 0x000fc40003803000 */
[----:B------:R-:W-:Y:S01]  /*32d0*/  HSET2.LE.AND R8, R8, R121, PT ;  /* 0x0000007908087233 */ /* 0x000fe20003803000 */
[----:B------:R-:W4:Y:S04]  /*32e0*/  MUFU.EX2 R91, R98 ;  /* 0x00000062005b7308 */ /* 0x000f280000000800 */
[----:B------:R-:W5:Y:S04]  /*32f0*/  MUFU.EX2 R89, R17 ;  /* 0x0000001100597308 */ /* 0x000f680000000800 */
[----:B------:R-:W5:Y:S04]  /*3300*/  MUFU.EX2 R31, R31 ;  /* 0x0000001f001f7308 */ /* 0x000f680000000800 */
[----:B------:R-:W5:Y:S01]  /*3310*/  MUFU.EX2 R30, R30 ;  /* 0x0000001e001e7308 */ /* 0x000f620000000800 */
[----:B-1----:R-:W-:Y:S01]  /*3320*/  HMMA.16816.F32.BF16 R76, R80, R4, RZ ;  /* 0x00000004504c723c */ /* 0x002fe200000418ff */
[----:B------:R-:W-:-:S02]  /*3330*/  LOP3.LUT R4, R11, 0xff00ff, RZ, 0xc0, !PT ;  /* 0x00ff00ff0b047812 */ /* 0x000fc400078ec0ff */
[----:B---3--:R-:W-:Y:S02]  /*3340*/  F2FP.BF16.F32.PACK_AB R11, R34, R87 ;  /* 0x00000057220b723e */ /* 0x008fe400000010ff */
[----:B--2---:R-:W-:Y:S02]  /*3350*/  F2FP.BF16.F32.PACK_AB R5, R35, R90 ;  /* 0x0000005a2305723e */ /* 0x004fe400000010ff */
[--C-:B------:R-:W-:Y:S01]  /*3360*/  HSET2.LE.AND R4, R4, R121.reuse, PT ;  /* 0x0000007904047233 */ /* 0x100fe20003803000 */
[----:B------:R-:W-:Y:S01]  /*3370*/  HMMA.16816.F32.BF16 R80, R80, R6, RZ ;  /* 0x000000065050723c */ /* 0x000fe200000418ff */
[----:B------:R-:W-:Y:S02]  /*3380*/  LOP3.LUT R10, R5, R10, RZ, 0xc0, !PT ;  /* 0x0000000a050a7212 */ /* 0x000fe400078ec0ff */
[----:B------:R-:W-:Y:S02]  /*3390*/  HSET2.LE.AND R6, R102, R121, PT ;  /* 0x0000007966067233 */ /* 0x000fe40003803000 */
[----:B------:R-:W-:-:S02]  /*33a0*/  LOP3.LUT R11, R11, R4, RZ, 0xc0, !PT ;  /* 0x000000040b0b7212 */ /* 0x000fc400078ec0ff */
[----:B------:R-:W-:Y:S02]  /*33b0*/  LOP3.LUT R4, R9, 0xff00ff, RZ, 0xc0, !PT ;  /* 0x00ff00ff09047812 */ /* 0x000fe400078ec0ff */
[----:B------:R-:W-:Y:S02]  /*33c0*/  F2FP.BF16.F32.PACK_AB R7, R128, R29 ;  /* 0x0000001d8007723e */ /* 0x000fe400000010ff */
[----:B------:R-:W-:Y:S02]  /*33d0*/  F2FP.BF16.F32.PACK_AB R5, R137, R32 ;  /* 0x000000208905723e */ /* 0x000fe400000010ff */
[--C-:B------:R-:W-:Y:S02]  /*33e0*/  HSET2.LE.AND R4, R4, R121.reuse, PT ;  /* 0x0000007904047233 */ /* 0x100fe40003803000 */
[----:B------:R-:W-:Y:S02]  /*33f0*/  HSET2.LE.AND R9, R100, R121, PT ;  /* 0x0000007964097233 */ /* 0x000fe40003803000 */
[----:B------:R-:W-:-:S02]  /*3400*/  LOP3.LUT R6, R5, R6, RZ, 0xc0, !PT ;  /* 0x0000000605067212 */ /* 0x000fc400078ec0ff */
[----:B------:R-:W-:Y:S02]  /*3410*/  LOP3.LUT R7, R7, R4, RZ, 0xc0, !PT ;  /* 0x0000000407077212 */ /* 0x000fe400078ec0ff */
[----:B----4-:R-:W-:Y:S01]  /*3420*/  F2FP.BF16.F32.PACK_AB R4, R88, R91 ;  /* 0x0000005b5804723e */ /* 0x010fe200000010ff */
[----:B------:R-:W-:Y:S01]  /*3430*/  FADD.FTZ R91, R91, R22 ;  /* 0x000000165b5b7221 */ /* 0x000fe20000010000 */
[----:B-----5:R-:W-:Y:S01]  /*3440*/  F2FP.BF16.F32.PACK_AB R5, R89, R92 ;  /* 0x0000005c5905723e */ /* 0x020fe200000010ff */
        /* <DEDUP_REMOVED lines=12> */
[----:B------:R-:W-:Y:S02]  /*3510*/  HSET2.LE.AND R5, R16, R121, PT ;  /* 0x0000007910057233 */ /* 0x000fe40003803000 */
[----:B------:R-:W-:Y:S01]  /*3520*/  F2FP.BF16.F32.PACK_AB R16, R30, R33 ;  /* 0x000000211e10723e */ /* 0x000fe200000010ff */
[----:B------:R-:W-:Y:S01]  /*3530*/  FADD.FTZ R86, R86, R35 ;  /* 0x0000002356567221 */ /* 0x000fe20000010000 */
        /* <DEDUP_REMOVED lines=49> */
[----:B------:R-:W-:Y:S01]  /*3850*/  IADD3 R125, PT, PT, R84, -0x2, RZ ;  /* 0xfffffffe547d7810 */ /* 0x000fe20007ffe0ff */
[----:B------:R-:W1:Y:S01]  /*3860*/  LDCU UR4, c[0x0][0x45c] ;  /* 0x00008b80ff0477ac */ /* 0x000e620008000800 */
[----:B------:R-:W-:Y:S02]  /*3870*/  MOV R3, R0 ;  /* 0x0000000000037202 */ /* 0x000fe40000000f00 */
[----:B------:R-:W-:Y:S01]  /*3880*/  MOV R85, R2 ;  /* 0x0000000200557202 */ /* 0x000fe20000000f00 */
[----:B------:R-:W-:Y:S06]  /*3890*/  BRA `(.L_x_938) ;  /* 0x0000000000547947 */ /* 0x000fec0003800000 */
.L_x_940:
[----:B------:R-:W-:Y:S04]  /*38a0*/  VIADD R0, R125, 0xffffffff ;  /* 0xffffffff7d007836 */ /* 0x000fe80000000000 */
[C---:B------:R-:W-:Y:S04]  /*38b0*/  IMAD.WIDE.U32 R88, R0.reuse, UR18, RZ ;  /* 0x0000001200587c25 */ /* 0x040fe8000f8e00ff */
[----:B------:R-:W-:Y:S01]  /*38c0*/  IMAD R87, R0, UR5, RZ ;  /* 0x0000000500577c24 */ /* 0x000fe2000f8e02ff */
[CC--:B------:R-:W-:Y:S02]  /*38d0*/  LEA R92, P1, R88.reuse, R117.reuse, 0x1 ;  /* 0x00000075585c7211 */ /* 0x0c0fe400078208ff */
[C---:B------:R-:W-:Y:S01]  /*38e0*/  IADD3 R0, P0, PT, R88.reuse, UR6, RZ ;  /* 0x0000000658007c10 */ /* 0x040fe2000ff1e0ff */
[----:B------:R-:W-:Y:S05]  /*38f0*/  IMAD.IADD R87, R89, 0x1, R87 ;  /* 0x0000000159577824 */ /* 0x000fea00078e0257 */
        /* <DEDUP_REMOVED lines=15> */
.L_x_938:
[----:B------:R-:W-:Y:S04]  /*39f0*/  DEPBAR.LE SB0, 0x0 ;  /* 0x000080000000791a */ /* 0x000fe80000000000 */
[----:B------:R-:W-:Y:S01]  /*3a00*/  BAR.SYNC.DEFER_BLOCKING 0x0 ;  /* 0x0000000000007b1d */ /* 0x000fe20000010000 */
[C---:B------:R-:W-:Y:S04]  /*3a10*/  IMAD.WIDE.U32 R138, R125.reuse, UR23, RZ ;  /* 0x000000177d8a7c25 */ /* 0x040fe8000f8e00ff */
[----:B------:R-:W-:Y:S01]  /*3a20*/  IMAD R87, R125, UR7, RZ ;  /* 0x000000077d577c24 */ /* 0x000fe2000f8e02ff */
[CC--:B------:R-:W-:Y:S02]  /*3a30*/  LEA R140, P1, R138.reuse, R115.reuse, 0x1 ;  /* 0x000000738a8c7211 */ /* 0x0c0fe400078208ff */
[C---:B------:R-:W-:Y:S01]  /*3a40*/  IADD3 R0, P0, PT, R138.reuse, UR16, RZ ;  /* 0x000000108a007c10 */ /* 0x040fe2000ff1e0ff */
[----:B------:R-:W-:Y:S05]  /*3a50*/  IMAD.IADD R87, R139, 0x1, R87 ;  /* 0x000000018b577824 */ /* 0x000fea00078e0257 */
[-C--:B------:R-:W-:Y:S02]  /*3a60*/  LEA.HI.X R141, R138, R114.reuse, R87, 0x1, P1 ;  /* 0x000000728a8d7211 */ /* 0x080fe400008f0c57 */
[----:B------:R-:W-:Y:S02]  /*3a70*/  IADD3.X R139, PT, PT, R87, UR25, RZ, P0, !PT ;  /* 0x00000019578b7c10 */ /* 0x000fe400087fe4ff */
[C---:B------:R-:W-:Y:S04]  /*3a80*/  LEA R86, P0, R0.reuse, R115, 0x1 ;  /* 0x0000007300567211 */ /* 0x040fe800078008ff */
[----:B------:R-:W-:Y:S01]  /*3a90*/  LEA.HI.X R87, R0, R114, R139, 0x1, P0 ;  /* 0x0000007200577211 */ /* 0x000fe200000f0c8b */
[----:B------:R-:W-:Y:S01]  /*3aa0*/  @!PT LDS RZ, [RZ] ;  /* 0x00000000fffff984 */ /* 0x000fe20000000800 */
[----:B------:R-:W-:Y:S01]  /*3ab0*/  @!PT LDS RZ, [RZ] ;  /* 0x00000000fffff984 */ /* 0x000fe20000000800 */
[----:B------:R-:W-:Y:S01]  /*3ac0*/  @!PT LDS RZ, [RZ] ;  /* 0x00000000fffff984 */ /* 0x000fe20000000800 */
[----:B------:R2:W-:Y:S01]  /*3ad0*/  LDGSTS.E.BYPASS.LTC128B.128 [R119+0x6000], desc[UR26][R140.64] ;  /* 0x060000008c777fae */ /* 0x0005e2000b981a1a */
[----:B------:R-:W-:Y:S03]  /*3ae0*/  ISETP.NE.AND P0, PT, R125, RZ, PT ;  /* 0x000000ff7d00720c */ /* 0x000fe60003f05270 */
[----:B------:R2:W-:Y:S04]  /*3af0*/  LDGSTS.E.BYPASS.LTC128B.128 [R119+0x7000], desc[UR26][R140.64+0x40] ;  /* 0x070000408c777fae */ /* 0x0005e8000b981a1a */
[----:B------:R2:W-:Y:S04]  /*3b00*/  LDGSTS.E.BYPASS.LTC128B.128 [R119+0x8000], desc[UR26][R140.64+0x80] ;  /* 0x080000808c777fae */ /* 0x0005e8000b981a1a */
[----:B------:R2:W-:Y:S04]  /*3b10*/  LDGSTS.E.BYPASS.LTC128B.128 [R119+0x6800], desc[UR26][R86.64] ;  /* 0x0680000056777fae */ /* 0x0005e8000b981a1a */
[----:B------:R2:W-:Y:S04]  /*3b20*/  LDGSTS.E.BYPASS.LTC128B.128 [R119+0x7800], desc[UR26][R86.64+0x40] ;  /* 0x0780004056777fae */ /* 0x0005e8000b981a1a */
[----:B------:R2:W-:Y:S04]  /*3b30*/  LDGSTS.E.BYPASS.LTC128B.128 [R119+0x8800], desc[UR26][R86.64+0x80] ;  /* 0x0880008056777fae */ /* 0x0005e8000b981a1a */
        /* <DEDUP_REMOVED lines=13> */
[C---:B------:R-:W-:Y:S08]  /*3c10*/  HMMA.16816.F32.BF16 R24, R88.reuse, R102, RZ ;  /* 0x000000665818723c */ /* 0x040ff000000418ff */
        /* <DEDUP_REMOVED lines=69> */
[----:B------:R-:W-:Y:S01]  /*4070*/  FMNMX3.FTZ R0, R0, R16, R17, !PT ;  /* 0x0000001000007276 */ /* 0x000fe20007810011 */
[C---:B-1----:R-:W-:Y:S08]  /*4080*/  HMMA.16816.F32.BF16 R20, R88.reuse, R92, R20 ;  /* 0x0000005c5814723c */ /* 0x042ff00000041814 */
[C---:B------:R-:W-:Y:S08]  /*4090*/  HMMA.16816.F32.BF16 R24, R88.reuse, R94, R24 ;  /* 0x0000005e5818723c */ /* 0x040ff00000041818 */
[C---:B---3--:R-:W-:Y:S03]  /*40a0*/  HMMA.16816.F32.BF16 R28, R88.reuse, R96, R28 ;  /* 0x00000060581c723c */ /* 0x048fe6000004181c */
[----:B------:R-:W-:Y:S05]  /*40b0*/  FMNMX3.FTZ R139, R0, R20, R21, !PT ;  /* 0x00000014008b7276 */ /* 0x000fea0007810015 */
[----:B------:R-:W-:Y:S03]  /*40c0*/  HMMA.16816.F32.BF16 R32, R88, R98, R32 ;  /* 0x000000625820723c */ /* 0x000fe60000041820 */
[----:B------:R-:W-:Y:S08]  /*40d0*/  FMNMX3.FTZ R139, R139, R24, R25, !PT ;  /* 0x000000188b8b7276 */ /* 0x000ff00007810019 */
[----:B------:R-:W-:Y:S08]  /*40e0*/  FMNMX3.FTZ R139, R139, R28, R29, !PT ;  /* 0x0000001c8b8b7276 */ /* 0x000ff0000781001d */
[----:B------:R-:W-:Y:S01]  /*40f0*/  FMNMX3.FTZ R139, R139, R32, R33, !PT ;  /* 0x000000208b8b7276 */ /* 0x000fe20007810021 */
[----:B--2---:R-:W-:Y:S06]  /*4100*/  @P0 BRA `(.L_x_940) ;  /* 0xfffffff400e40947 */ /* 0x004fec000383ffff */
.L_x_939:
[----:B-1----:R-:W-:Y:S01]  /*4110*/  SHFL.BFLY PT, R90, R139, 0x2, 0x1f ;  /* 0x0c401f008b5a7f89 */ /* 0x002fe200000e0000 */
[----:B------:R-:W-:Y:S01]  /*4120*/  FMNMX3.FTZ R88, R136, R18, R19, !PT ;  /* 0x0000001288587276 */ /* 0x000fe20007810013 */
[----:B------:R-:W-:Y:S03]  /*4130*/  IMAD.SHL.U32 R93, R125, 0x2, RZ ;  /* 0x000000027d5d7824 */ /* 0x000fe600078e00ff */
[----:B------:R-:W-:Y:S04]  /*4140*/  FMNMX3.FTZ R88, R88, R22, R23, !PT ;  /* 0x0000001658587276 */ /* 0x000fe80007810017 */
[----:B------:R-:W-:Y:S02]  /*4150*/  FMNMX3.FTZ R84, R88, R26, R27, !PT ;  /* 0x0000001a58547276 */ /* 0x000fe4000781001b */
[----:B------:R-:W-:Y:S02]  /*4160*/  LOP3.LUT R88, R93, UR29, R133, 0x96, !PT ;  /* 0x0000001d5d587c12 */ /* 0x000fe4000f8e9685 */
[----:B------:R-:W-:Y:S03]  /*4170*/  FMNMX3.FTZ R84, R84, R30, R31, !PT ;  /* 0x0000001e54547276 */ /* 0x000fe6000781001f */
[----:B------:R-:W-:Y:S01]  /*4180*/  IMAD.WIDE.U32 R98, R88, -0x326172a9, RZ ;  /* 0xcd9e8d5758627825 */ /* 0x000fe200078e00ff */
[----:B------:R-:W-:Y:S04]  /*4190*/  FMNMX3.FTZ R2, R84, R34, R35, !PT ;  /* 0x0000002254027276 */ /* 0x000fe80007810023 */
[----:B------:R-:W-:Y:S01]  /*41a0*/  LOP3.LUT R88, R134, UR21, R99, 0x96, !PT ;  /* 0x0000001586587c12 */ /* 0x000fe2000f8e9663 */
[----:B------:R-:W1:Y:S01]  /*41b0*/  SHFL.BFLY PT, R87, R2, 0x2, 0x1f ;  /* 0x0c401f0002577f89 */ /* 0x000e6200000e0000 */
        /* <DEDUP_REMOVED lines=8> */
[----:B-1----:R-:W-:Y:S03]  /*4240*/  FMNMX.FTZ R87, R2, R87, !PT ;  /* 0x0000005702577209 */ /* 0x002fe60007810000 */
[----:B------:R-:W-:Y:S01]  /*4250*/  IMAD.WIDE.U32 R100, R88, -0x2daee0ad, RZ ;  /* 0xd2511f5358647825 */ /* 0x000fe200078e00ff */
[----:B------:R-:W-:Y:S01]  /*4260*/  FMNMX.FTZ R90, R139, R90, !PT ;  /* 0x0000005a8b5a7209 */ /* 0x000fe20007810000 */
[----:B------:R-:W1:Y:S03]  /*4270*/  SHFL.BFLY PT, R86, R87, 0x1, 0x1f ;  /* 0x0c201f0057567f89 */ /* 0x000e6600000e0000 */
[----:B------:R-:W-:Y:S05]  /*4280*/  LOP3.LUT R88, R98, UR12, R101, 0x96, !PT ;  /* 0x0000000c62587c12 */ /* 0x000fea000f8e9665 */
[----:B------:R-:W2:Y:S01]  /*4290*/  SHFL.BFLY PT, R89, R90, 0x1, 0x1f ;  /* 0x0c201f005a597f89 */ /* 0x000ea200000e0000 */
[----:B------:R-:W-:Y:S01]  /*42a0*/  IMAD.WIDE.U32 R98, R88, -0x326172a9, RZ ;  /* 0xcd9e8d5758627825 */ /* 0x000fe200078e00ff */
[----:B-1----:R-:W-:Y:S02]  /*42b0*/  FMNMX.FTZ R0, R87, R86, !PT ;  /* 0x0000005657007209 */ /* 0x002fe40007810000 */
[----:B--2---:R-:W-:Y:S02]  /*42c0*/  FMNMX.FTZ R2, R90, R89, !PT ;  /* 0x000000595a027209 */ /* 0x004fe40007810000 */
[----:B------:R-:W-:Y:S02]  /*42d0*/  LOP3.LUT R90, R94, UR13, R97, 0x96, !PT ;  /* 0x0000000d5e5a7c12 */ /* 0x000fe4000f8e9661 */
[C---:B------:R-:W-:Y:S01]  /*42e0*/  FSETP.NEU.FTZ.AND P0, PT, R2.reuse, -INF , PT ;  /* 0xff8000000200780b */ /* 0x040fe20003f1d000 */
[C---:B------:R-:W-:Y:S01]  /*42f0*/  FMUL.FTZ R92, R2.reuse, UR4 ;  /* 0x00000004025c7c20 */ /* 0x040fe20008410000 */
[----:B------:R-:W-:Y:S01]  /*4300*/  FADD.FTZ R85, -R2, R85 ;  /* 0x0000005502557221 */ /* 0x000fe20000010100 */
[----:B------:R-:W-:Y:S03]  /*4310*/  IMAD.WIDE.U32 R90, R90, -0x2daee0ad, RZ ;  /* 0xd2511f535a5a7825 */ /* 0x000fe600078e00ff */
[----:B------:R-:W-:Y:S01]  /*4320*/  FSEL R92, R92, RZ, P0 ;  /* 0x000000ff5c5c7208 */ /* 0x000fe20000000000 */
[----:B------:R-:W-:Y:S01]  /*4330*/  FMUL.FTZ R84, R85, UR4 ;  /* 0x0000000455547c20 */ /* 0x000fe20008410000 */
[----:B------:R-:W-:Y:S01]  /*4340*/  LOP3.LUT R94, R100, UR10, R91, 0x96, !PT ;  /* 0x0000000a645e7c12 */ /* 0x000fe2000f8e965b */
[----:B------:R-:W-:Y:S01]  /*4350*/  IMAD.MOV.U32 R85, RZ, RZ, R2 ;  /* 0x000000ffff557224 */ /* 0x000fe200078e0002 */
[----:B------:R-:W-:Y:S01]  /*4360*/  LOP3.LUT R91, R96, UR11, R99, 0x96, !PT ;  /* 0x0000000b605b7c12 */ /* 0x000fe2000f8e9663 */
[----:B------:R-:W-:Y:S01]  /*4370*/  FFMA.FTZ R89, R4, UR4, -R92 ;  /* 0x0000000404597c23 */ /* 0x000fe2000801085c */
[----:B------:R-:W-:Y:S01]  /*4380*/  FMUL.FTZ R96, R0, UR4 ;  /* 0x0000000400607c20 */ /* 0x000fe20008410000 */
[----:B------:R-:W1:Y:S01]  /*4390*/  MUFU.EX2 R84, R84 ;  /* 0x0000005400547308 */ /* 0x000e620000000800 */
[----:B------:R-:W-:Y:S01]  /*43a0*/  IMAD.WIDE.U32 R94, R94, -0x326172a9, RZ ;  /* 0xcd9e8d575e5e7825 */ /* 0x000fe200078e00ff */
[----:B------:R-:W-:Y:S08]  /*43b0*/  FSETP.NEU.FTZ.AND P0, PT, R0, -INF , PT ;  /* 0xff8000000000780b */ /* 0x000ff00003f1d000 */
[----:B------:R-:W2:Y:S01]  /*43c0*/  MUFU.EX2 R89, R89 ;  /* 0x0000005900597308 */ /* 0x000ea20000000800 */
[----:B------:R-:W-:Y:S01]  /*43d0*/  IMAD.MOV.U32 R97, RZ, RZ, R94 ;  /* 0x000000ffff617224 */ /* 0x000fe200078e005e */
[----:B------:R-:W-:Y:S01]  /*43e0*/  FSEL R96, R96, RZ, P0 ;  /* 0x000000ff60607208 */ /* 0x000fe20000000000 */
[--C-:B------:R-:W-:Y:S01]  /*43f0*/  FFMA.FTZ R8, R8, UR4, -R92.reuse ;  /* 0x0000000408087c23 */ /* 0x100fe2000801085c */
[----:B------:R-:W-:Y:S01]  /*4400*/  LOP3.LUT R88, R98, UR9, R95, 0x96, !PT ;  /* 0x0000000962587c12 */ /* 0x000fe2000f8e965f */
[----:B------:R-:W-:Y:S01]  /*4410*/  FFMA.FTZ R104, R5, UR4, -R92 ;  /* 0x0000000405687c23 */ /* 0x000fe2000801085c */
[----:B------:R-:W-:Y:S01]  /*4420*/  LOP3.LUT R95, R97, 0xff, RZ, 0xc0, !PT ;  /* 0x000000ff615f7812 */ /* 0x000fe200078ec0ff */
[--C-:B------:R-:W-:Y:S01]  /*4430*/  FFMA.FTZ R98, R6, UR4, -R96.reuse ;  /* 0x0000000406627c23 */ /* 0x100fe20008010860 */
[----:B------:R-:W-:Y:S01]  /*4440*/  PRMT R100, R94, 0x7771, RZ ;  /* 0x000077715e647816 */ /* 0x000fe200000000ff */
[----:B------:R-:W-:Y:S01]  /*4450*/  FFMA.FTZ R102, R10, UR4, -R96 ;  /* 0x000000040a667c23 */ /* 0x000fe20008010860 */
[C---:B-1----:R-:W-:Y:S01]  /*4460*/  FMUL.FTZ R36, R84.reuse, R36 ;  /* 0x0000002454247220 */ /* 0x042fe20000410000 */
[C---:B------:R-:W-:Y:S01]  /*4470*/  FMUL.FTZ R37, R84.reuse, R37 ;  /* 0x0000002554257220 */ /* 0x040fe20000410000 */
[C---:B------:R-:W-:Y:S01]  /*4480*/  FMUL.FTZ R40, R84.reuse, R40 ;  /* 0x0000002854287220 */ /* 0x040fe20000410000 */
[C---:B------:R-:W-:Y:S01]  /*4490*/  FMUL.FTZ R41, R84.reuse, R41 ;  /* 0x0000002954297220 */ /* 0x040fe20000410000 */
[C---:B--2---:R-:W-:Y:S01]  /*44a0*/  FFMA.FTZ R137, R84.reuse, R137, R89 ;  /* 0x0000008954897223 */ /* 0x044fe20000010059 */
        /* <DEDUP_REMOVED lines=21> */
[C---:B------:R-:W-:Y:S01]  /*4600*/  PRMT R6, R94.reuse, 0x7773, RZ ;  /* 0x000077735e067816 */ /* 0x040fe200000000ff */
[----:B------:R-:W-:Y:S01]  /*4610*/  MUFU.EX2 R98, R98 ;  /* 0x0000006200627308 */ /* 0x000fe20000000800 */
[----:B------:R-:W-:Y:S01]  /*4620*/  PRMT R97, R94, 0x7772, RZ ;  /* 0x000077725e617816 */ /* 0x000fe200000000ff */
[----:B------:R-:W-:Y:S01]  /*4630*/  FMUL.FTZ R3, R84, UR4 ;  /* 0x0000000454037c20 */ /* 0x000fe20008410000 */
[----:B------:R-:W-:Y:S01]  /*4640*/  FFMA.FTZ R94, R9, UR4, -R92 ;  /* 0x00000004095e7c23 */ /* 0x000fe2000801085c */
[----:B------:R-:W-:Y:S06]  /*4650*/  PRMT R100, R95, 0x5410, R100 ;  /* 0x000054105f647816 */ /* 0x000fec0000000064 */
[----:B------:R-:W-:Y:S01]  /*4660*/  MUFU.EX2 R102, R102 ;  /* 0x0000006600667308 */ /* 0x000fe20000000800 */
[----:B------:R-:W-:Y:S01]  /*4670*/  PRMT R6, R97, 0x5410, R6 ;  /* 0x0000541061067816 */ /* 0x000fe20000000006 */
[--C-:B------:R-:W-:Y:S01]  /*4680*/  FFMA.FTZ R97, R11, UR4, -R96.reuse ;  /* 0x000000040b617c23 */ /* 0x100fe20008010860 */
[--C-:B------:R-:W-:Y:S07]  /*4690*/  FFMA.FTZ R5, R7, UR4, -R96.reuse ;  /* 0x0000000407057c23 */ /* 0x100fee0008010860 */
[----:B------:R-:W1:Y:S01]  /*46a0*/  MUFU.EX2 R3, R3 ;  /* 0x0000000300037308 */ /* 0x000e620000000800 */
[--C-:B------:R-:W-:Y:S01]  /*46b0*/  HSET2.LE.AND R10, R100, R121.reuse, PT ;  /* 0x00000079640a7233 */ /* 0x100fe20003803000 */
[--C-:B------:R-:W-:Y:S01]  /*46c0*/  FFMA.FTZ R14, R14, UR4, -R96.reuse ;  /* 0x000000040e0e7c23 */ /* 0x100fe20008010860 */
[----:B------:R-:W-:Y:S07]  /*46d0*/  LOP3.LUT R6, R6, 0xff00ff, RZ, 0xc0, !PT ;  /* 0x00ff00ff06067812 */ /* 0x000fee00078ec0ff */
[----:B------:R-:W-:Y:S01]  /*46e0*/  MUFU.EX2 R95, R8 ;  /* 0x00000008005f7308 */ /* 0x000fe20000000800 */
[----:B------:R-:W-:Y:S01]  /*46f0*/  PRMT R7, R88, 0x7632, R7 ;  /* 0x0000763258077816 */ /* 0x000fe20000000007 */
[----:B------:R-:W-:Y:S01]  /*4700*/  FFMA.FTZ R15, R15, UR4, -R96 ;  /* 0x000000040f0f7c23 */ /* 0x000fe20008010860 */
[----:B------:R-:W-:Y:S07]  /*4710*/  FFMA.FTZ R106, R12, UR4, -R92 ;  /* 0x000000040c6a7c23 */ /* 0x000fee000801085c */
[----:B------:R-:W2:Y:S01]  /*4720*/  MUFU.EX2 R94, R94 ;  /* 0x0000005e005e7308 */ /* 0x000ea20000000800 */
[--C-:B------:R-:W-:Y:S01]  /*4730*/  HSET2.LE.AND R11, R6, R121.reuse, PT ;  /* 0x00000079060b7233 */ /* 0x100fe20003803000 */
[----:B------:R-:W-:Y:S01]  /*4740*/  FFMA.FTZ R100, R18, UR4, -R96 ;  /* 0x0000000412647c23 */ /* 0x000fe20008010860 */
[----:B------:R-:W-:Y:S07]  /*4750*/  LOP3.LUT R7, R7, 0xff, RZ, 0xc0, !PT ;  /* 0x000000ff07077812 */ /* 0x000fee00078ec0ff */
[----:B------:R-:W3:Y:S01]  /*4760*/  MUFU.EX2 R97, R97 ;  /* 0x0000006100617308 */ /* 0x000ee20000000800 */
[----:B------:R-:W-:Y:S01]  /*4770*/  FFMA.FTZ R17, R17, UR4, -R92 ;  /* 0x0000000411117c23 */ /* 0x000fe2000801085c */
        /* <DEDUP_REMOVED lines=25> */
[----:B--2---:R-:W-:Y:S01]  /*4910*/  F2FP.BF16.F32.PACK_AB R3, R94, R95 ;  /* 0x0000005f5e03723e */ /* 0x004fe200000010ff */
[----:B------:R-:W-:Y:S01]  /*4920*/  IMAD.WIDE.U32 R8, R91, -0x2daee0ad, RZ ;  /* 0xd2511f535b087825 */ /* 0x000fe200078e00ff */
[----:B------:R-:W1:Y:S01]  /*4930*/  MUFU.EX2 R104, R104 ;  /* 0x0000006800687308 */ /* 0x000e620000000800 */
[----:B------:R-:W-:Y:S02]  /*4940*/  ISETP.NE.AND P0, PT, R125, RZ, PT ;  /* 0x000000ff7d00720c */ /* 0x000fe40003f05270 */
[----:B------:R-:W-:Y:S01]  /*4950*/  FFMA.FTZ R103, R32, UR4, -R92 ;  /* 0x0000000420677c23 */ /* 0x000fe2000801085c */
[----:B------:R-:W-:Y:S01]  /*4960*/  LOP3.LUT R10, R3, R10, RZ, 0xc0, !PT ;  /* 0x0000000a030a7212 */ /* 0x000fe200078ec0ff */
[----:B------:R-:W-:Y:S01]  /*4970*/  IMAD.MOV.U32 R3, RZ, RZ, R8 ;  /* 0x000000ffff037224 */ /* 0x000fe200078e0008 */
[C---:B------:R-:W-:Y:S04]  /*4980*/  PRMT R136, R8.reuse, 0x7771, RZ ;  /* 0x0000777108887816 */ /* 0x040fe800000000ff */
[----:B------:R-:W2:Y:S01]  /*4990*/  MUFU.EX2 R5, R5 ;  /* 0x0000000500057308 */ /* 0x000ea20000000800 */
[----:B------:R-:W-:Y:S01]  /*49a0*/  PRMT R101, R8, 0x7773, RZ ;  /* 0x0000777308657816 */ /* 0x000fe200000000ff */
[--C-:B------:R-:W-:Y:S01]  /*49b0*/  FFMA.FTZ R140, R22, UR4, -R96.reuse ;  /* 0x00000004168c7c23 */ /* 0x100fe20008010860 */
[----:B------:R-:W-:Y:S07]  /*49c0*/  LOP3.LUT R3, R3, 0xff, RZ, 0xc0, !PT ;  /* 0x000000ff03037812 */ /* 0x000fee00078ec0ff */
[----:B------:R-:W-:Y:S01]  /*49d0*/  MUFU.EX2 R100, R100 ;  /* 0x0000006400647308 */ /* 0x000fe20000000800 */
[----:B------:R-:W-:Y:S01]  /*49e0*/  PRMT R8, R8, 0x7772, RZ ;  /* 0x0000777208087816 */ /* 0x000fe200000000ff */
[----:B------:R-:W-:Y:S01]  /*49f0*/  FFMA.FTZ R107, R31, UR4, -R96 ;  /* 0x000000041f6b7c23 */ /* 0x000fe20008010860 */
[----:B------:R-:W-:Y:S07]  /*4a00*/  PRMT R136, R3, 0x5410, R136 ;  /* 0x0000541003887816 */ /* 0x000fee0000000088 */
[----:B------:R-:W-:Y:S01]  /*4a10*/  MUFU.EX2 R17, R17 ;  /* 0x0000001100117308 */ /* 0x000fe20000000800 */
[----:B------:R-:W-:Y:S01]  /*4a20*/  LOP3.LUT R3, R88, 0xffff, RZ, 0xc0, !PT ;  /* 0x0000ffff58037812 */ /* 0x000fe200078ec0ff */
[----:B------:R-:W-:Y:S01]  /*4a30*/  FFMA.FTZ R144, R29, UR4, -R92 ;  /* 0x000000041d907c23 */ /* 0x000fe2000801085c */
[----:B------:R-:W-:Y:S07]  /*4a40*/  PRMT R101, R8, 0x5410, R101 ;  /* 0x0000541008657816 */ /* 0x000fee0000000065 */
[----:B------:R-:W-:Y:S01]  /*4a50*/  MUFU.EX2 R106, R106 ;  /* 0x0000006a006a7308 */ /* 0x000fe20000000800 */
[----:B------:R-:W-:Y:S01]  /*4a60*/  LOP3.LUT R8, R88, 0xff, RZ, 0xc0, !PT ;  /* 0x000000ff58087812 */ /* 0x000fe200078ec0ff */
[----:B------:R-:W-:Y:S01]  /*4a70*/  FFMA.FTZ R29, R23, UR4, -R96 ;  /* 0x00000004171d7c23 */ /* 0x000fe20008010860 */
[----:B---3--:R-:W-:Y:S07]  /*4a80*/  F2FP.BF16.F32.PACK_AB R6, R97, R102 ;  /* 0x000000666106723e */ /* 0x008fee00000010ff */
[----:B------:R-:W-:Y:S01]  /*4a90*/  MUFU.EX2 R140, R140 ;  /* 0x0000008c008c7308 */ /* 0x000fe20000000800 */
[----:B------:R-:W-:Y:S01]  /*4aa0*/  SHF.R.U32.HI R3, RZ, 0x8, R3 ;  /* 0x00000008ff037819 */ /* 0x000fe20000011603 */
[----:B------:R-:W-:Y:S01]  /*4ab0*/  FFMA.FTZ R105, R28, UR4, -R92 ;  /* 0x000000041c697c23 */ /* 0x000fe2000801085c */
[----:B------:R-:W-:Y:S07]  /*4ac0*/  LOP3.LUT R11, R6, R11, RZ, 0xc0, !PT ;  /* 0x0000000b060b7212 */ /* 0x000fee00078ec0ff */
[----:B------:R-:W-:Y:S01]  /*4ad0*/  MUFU.EX2 R29, R29 ;  /* 0x0000001d001d7308 */ /* 0x000fe20000000800 */
[----:B------:R-:W-:Y:S01]  /*4ae0*/  PRMT R8, R8, 0x5410, R3 ;  /* 0x0000541008087816 */ /* 0x000fe20000000003 */
[----:B------:R-:W-:Y:S01]  /*4af0*/  VIADD R125, R125, 0xffffffff ;  /* 0xffffffff7d7d7836 */ /* 0x000fe20000000000 */
[----:B------:R-:W-:Y:S07]  /*4b00*/  LOP3.LUT R99, R90, UR8, R9, 0x96, !PT ;  /* 0x000000085a637c12 */ /* 0x000fee000f8e9609 */
[----:B------:R-:W-:Y:S01]  /*4b10*/  MUFU.EX2 R107, R107 ;  /* 0x0000006b006b7308 */ /* 0x000fe20000000800 */
[----:B------:R-:W-:Y:S02]  /*4b20*/  SHF.R.U32.HI R6, RZ, 0x18, R88 ;  /* 0x00000018ff067819 */ /* 0x000fe40000011658 */
[----:B-1----:R-:W-:Y:S07]  /*4b30*/  F2FP.BF16.F32.PACK_AB R3, R104, R89 ;  /* 0x000000596803723e */ /* 0x002fee00000010ff */
[----:B------:R-:W-:Y:S01]  /*4b40*/  MUFU.EX2 R105, R105 ;  /* 0x0000006900697308 */ /* 0x000fe20000000800 */
[----:B------:R-:W1:Y:S01]  /*4b50*/  LDSM.16.MT88.4 R88, [R110+0x6000] ;  /* 0x006000006e58783b */ /* 0x000e620000004200 */
[----:B------:R-:W-:Y:S01]  /*4b60*/  PRMT R6, R7, 0x5410, R6 ;  /* 0x0000541007067816 */ /* 0x000fe20000000006 */
[----:B------:R-:W-:Y:S01]  /*4b70*/  FFMA.FTZ R7, R19, UR4, -R96 ;  /* 0x0000000413077c23 */ /* 0x000fe20008010860 */
[--C-:B------:R-:W-:Y:S06]  /*4b80*/  HSET2.LE.AND R8, R8, R121.reuse, PT ;  /* 0x0000007908087233 */ /* 0x100fec0003803000 */
[----:B------:R-:W-:Y:S01]  /*4b90*/  MUFU.EX2 R144, R144 ;  /* 0x0000009000907308 */ /* 0x000fe20000000800 */
[----:B------:R-:W-:Y:S02]  /*4ba0*/  LOP3.LUT R138, R99, 0xffff, RZ, 0xc0, !PT ;  /* 0x0000ffff638a7812 */ /* 0x000fe400078ec0ff */
[--C-:B------:R-:W-:Y:S07]  /*4bb0*/  HSET2.LE.AND R9, R6, R121.reuse, PT ;  /* 0x0000007906097233 */ /* 0x100fee0003803000 */
[----:B------:R-:W-:Y:S01]  /*4bc0*/  MUFU.EX2 R7, R7 ;  /* 0x0000000700077308 */ /* 0x000fe20000000800 */
[----:B--2---:R-:W-:Y:S01]  /*4bd0*/  F2FP.BF16.F32.PACK_AB R6, R5, R98 ;  /* 0x000000620506723e */ /* 0x004fe200000010ff */
[----:B------:R-:W-:Y:S01]  /*4be0*/  FFMA.FTZ R98, R16, UR4, -R92 ;  /* 0x0000000410627c23 */ /* 0x000fe2000801085c */
[----:B------:R-:W-:Y:S02]  /*4bf0*/  LOP3.LUT R8, R3, R8, RZ, 0xc0, !PT ;  /* 0x0000000803087212 */ /* 0x000fe400078ec0ff */
[----:B------:R-:W-:Y:S02]  /*4c00*/  LOP3.LUT R9, R6, R9, RZ, 0xc0, !PT ;  /* 0x0000000906097212 */ /* 0x000fe400078ec0ff */
[C---:B------:R-:W-:Y:S03]  /*4c10*/  LOP3.LUT R3, R99.reuse, 0xff, RZ, 0xc0, !PT ;  /* 0x000000ff63037812 */ /* 0x040fe600078ec0ff */
[----:B------:R-:W2:Y:S01]  /*4c20*/  MUFU.EX2 R98, R98 ;  /* 0x0000006200627308 */ /* 0x000ea20000000800 */
[----:B------:R-:W-:Y:S02]  /*4c30*/  PRMT R6, R99, 0x7632, R6 ;  /* 0x0000763263067816 */ /* 0x000fe40000000006 */
[----:B------:R-:W-:Y:S02]  /*4c40*/  SHF.R.U32.HI R99, RZ, 0x18, R99 ;  /* 0x00000018ff637819 */ /* 0x000fe40000011663 */
[----:B------:R-:W-:Y:S02]  /*4c50*/  LOP3.LUT R6, R6, 0xff, RZ, 0xc0, !PT ;  /* 0x000000ff06067812 */ /* 0x000fe400078ec0ff */
[----:B------:R-:W-:Y:S02]  /*4c60*/  SHF.R.U32.HI R138, RZ, 0x8, R138 ;  /* 0x00000008ff8a7819 */ /* 0x000fe4000001168a */
[----:B------:R-:W-:Y:S01]  /*4c70*/  PRMT R12, R6, 0x5410, R99 ;  /* 0x00005410060c7816 */ /* 0x000fe20000000063 */
[----:B------:R-:W-:Y:S01]  /*4c80*/  FFMA.FTZ R99, R13, UR4, -R92 ;  /* 0x000000040d637c23 */ /* 0x000fe2000801085c */
[----:B------:R-:W-:Y:S02]  /*4c90*/  LOP3.LUT R6, R101, 0xff00ff, RZ, 0xc0, !PT ;  /* 0x00ff00ff65067812 */ /* 0x000fe400078ec0ff */
[----:B------:R-:W-:Y:S01]  /*4ca0*/  MUFU.EX2 R101, R15 ;  /* 0x0000000f00657308 */ /* 0x000fe20000000800 */
[----:B------:R-:W-:Y:S02]  /*4cb0*/  PRMT R138, R3, 0x5410, R138 ;  /* 0x00005410038a7816 */ /* 0x000fe4000000008a */
[----:B--2---:R-:W-:Y:S07]  /*4cc0*/  F2FP.BF16.F32.PACK_AB R3, R17, R98 ;  /* 0x000000621103723e */ /* 0x004fee00000010ff */
[----:B------:R-:W2:Y:S01]  /*4cd0*/  MUFU.EX2 R99, R99 ;  /* 0x0000006300637308 */ /* 0x000ea20000000800 */
        /* <DEDUP_REMOVED lines=18> */
[--C-:B------:R-:W-:Y:S02]  /*4e00*/  HSET2.LE.AND R10, R136, R121.reuse, PT ;  /* 0x00000079880a7233 */ /* 0x100fe40003803000 */
[----:B------:R3:W4:Y:S01]  /*4e10*/  MUFU.EX2 R136, R14 ;  /* 0x0000000e00887308 */ /* 0x0007220000000800 */
[--C-:B------:R-:W-:Y:S02]  /*4e20*/  HSET2.LE.AND R9, R12, R121.reuse, PT ;  /* 0x000000790c097233 */ /* 0x100fe40003803000 */
[--C-:B------:R-:W-:Y:S02]  /*4e30*/  HSET2.LE.AND R11, R6, R121.reuse, PT ;  /* 0x00000079060b7233 */ /* 0x100fe40003803000 */
[----:B------:R-:W-:Y:S02]  /*4e40*/  F2FP.BF16.F32.PACK_AB R6, R7, R100 ;  /* 0x000000640706723e */ /* 0x000fe400000010ff */
[----:B------:R-:W-:Y:S02]  /*4e50*/  LOP3.LUT R10, R3, R10, RZ, 0xc0, !PT ;  /* 0x0000000a030a7212 */ /* 0x000fe400078ec0ff */
[----:B------:R-:W-:Y:S02]  /*4e60*/  LOP3.LUT R11, R6, R11, RZ, 0xc0, !PT ;  /* 0x0000000b060b7212 */ /* 0x000fe400078ec0ff */
[--C-:B------:R-:W-:Y:S02]  /*4e70*/  HSET2.LE.AND R8, R138, R121.reuse, PT ;  /* 0x000000798a087233 */ /* 0x100fe40003803000 */
[----:B--2---:R-:W-:Y:S01]  /*4e80*/  F2FP.BF16.F32.PACK_AB R3, R99, R106 ;  /* 0x0000006a6303723e */ /* 0x004fe200000010ff */
[----:B---3--:R-:W2:Y:S01]  /*4e90*/  LDSM.16.MT88.4 R12, [R108+0x6400] ;  /* 0x006400006c0c783b */ /* 0x008ea20000004200 */
[----:B----4-:R-:W-:Y:S02]  /*4ea0*/  F2FP.BF16.F32.PACK_AB R6, R101, R136 ;  /* 0x000000886506723e */ /* 0x010fe400000010ff */
[----:B------:R-:W-:Y:S01]  /*4eb0*/  LOP3.LUT R8, R3, R8, RZ, 0xc0, !PT ;  /* 0x0000000803087212 */ /* 0x000fe200078ec0ff */
[----:B------:R-:W-:Y:S01]  /*4ec0*/  VIADD R3, R93, 0x1 ;  /* 0x000000015d037836 */ /* 0x000fe20000000000 */
[----:B------:R-:W-:Y:S04]  /*4ed0*/  LOP3.LUT R9, R6, R9, RZ, 0xc0, !PT ;  /* 0x0000000906097212 */ /* 0x000fe800078ec0ff */
[----:B------:R-:W-:Y:S03]  /*4ee0*/  LOP3.LUT R3, R133, UR29, R3, 0x96, !PT ;  /* 0x0000001d85037c12 */ /* 0x000fe6000f8e9603 */
[C---:B-1----:R-:W-:Y:S03]  /*4ef0*/  HMMA.16816.F32.BF16 R36, R8.reuse, R88, R36 ;  /* 0x000000580824723c */ /* 0x042fe60000041824 */
[----:B------:R-:W-:Y:S05]  /*4f00*/  IMAD.WIDE.U32 R88, R3, -0x326172a9, RZ ;  /* 0xcd9e8d5703587825 */ /* 0x000fea00078e00ff */
[C---:B------:R-:W-:Y:S03]  /*4f10*/  HMMA.16816.F32.BF16 R40, R8.reuse, R90, R40 ;  /* 0x0000005a0828723c */ /* 0x040fe60000041828 */
[----:B------:R-:W-:Y:S02]  /*4f20*/  LOP3.LUT R6, R134, UR21, R89, 0x96, !PT ;  /* 0x0000001586067c12 */ /* 0x000fe4000f8e9659 */
[----:B------:R-:W-:Y:S01]  /*4f30*/  LOP3.LUT R3, R127, UR20, R88, 0x96, !PT ;  /* 0x000000147f037c12 */ /* 0x000fe2000f8e9658 */
[--C-:B------:R-:W-:Y:S02]  /*4f40*/  FFMA.FTZ R88, R24, UR4, -R92.reuse ;  /* 0x0000000418587c23 */ /* 0x100fe4000801085c */
[----:B------:R-:W-:Y:S01]  /*4f50*/  IMAD.WIDE.U32 R146, R6, -0x2daee0ad, RZ ;  /* 0xd2511f5306927825 */ /* 0x000fe200078e00ff */
        /* <DEDUP_REMOVED lines=12> */
[C---:B-1----:R-:W-:Y:S03]  /*5020*/  HMMA.16816.F32.BF16 R76, R8.reuse, R12, R76 ;  /* 0x0000000c084c723c */ /* 0x042fe6000004184c */
[----:B------:R-:W-:Y:S01]  /*5030*/  IMAD.WIDE.U32 R12, R3, -0x2daee0ad, RZ ;  /* 0xd2511f53030c7825 */ /* 0x000fe200078e00ff */
[----:B------:R-:W-:Y:S04]  /*5040*/  LOP3.LUT R3, R130, UR17, R147, 0x96, !PT ;  /* 0x0000001182037c12 */ /* 0x000fe8000f8e9693 */
[----:B------:R-:W-:Y:S03]  /*5050*/  HMMA.16816.F32.BF16 R80, R8, R14, R80 ;  /* 0x0000000e0850723c */ /* 0x000fe60000041850 */
[----:B------:R-:W-:Y:S01]  /*5060*/  LOP3.LUT R146, R146, UR14, R13, 0x96, !PT ;  /* 0x0000000e92927c12 */ /* 0x000fe2000f8e960d */
[----:B------:R-:W-:Y:S04]  /*5070*/  IMAD.WIDE.U32 R142, R3, -0x326172a9, RZ ;  /* 0xcd9e8d57038e7825 */ /* 0x000fe800078e00ff */
[----:B------:R-:W-:Y:S01]  /*5080*/  IMAD.WIDE.U32 R146, R146, -0x326172a9, RZ ;  /* 0xcd9e8d5792927825 */ /* 0x000fe200078e00ff */
[----:B------:R-:W-:Y:S04]  /*5090*/  LOP3.LUT R3, R126, UR15, R143, 0x96, !PT ;  /* 0x0000000f7e037c12 */ /* 0x000fe8000f8e968f */
[----:B------:R-:W-:Y:S01]  /*50a0*/  LOP3.LUT R142, R142, UR13, R147, 0x96, !PT ;  /* 0x0000000d8e8e7c12 */ /* 0x000fe2000f8e9693 */
[----:B------:R-:W-:Y:S04]  /*50b0*/  IMAD.WIDE.U32 R138, R3, -0x2daee0ad, RZ ;  /* 0xd2511f53038a7825 */ /* 0x000fe800078e00ff */
[----:B------:R-:W-:Y:S05]  /*50c0*/  IMAD.WIDE.U32 R142, R142, -0x2daee0ad, RZ ;  /* 0xd2511f538e8e7825 */ /* 0x000fea00078e00ff */
[----:B------:R-:W-:Y:S02]  /*50d0*/  LOP3.LUT R3, R138, UR10, R143, 0x96, !PT ;  /* 0x0000000a8a037c12 */ /* 0x000fe4000f8e968f */
[----:B------:R-:W-:Y:S03]  /*50e0*/  LOP3.LUT R138, R12, UR12, R139, 0x96, !PT ;  /* 0x0000000c0c8a7c12 */ /* 0x000fe6000f8e968b */
[----:B------:R-:W-:Y:S04]  /*50f0*/  IMAD.WIDE.U32 R12, R3, -0x326172a9, RZ ;  /* 0xcd9e8d57030c7825 */ /* 0x000fe800078e00ff */
[----:B------:R-:W-:Y:S01]  /*5100*/  IMAD.WIDE.U32 R138, R138, -0x326172a9, RZ ;  /* 0xcd9e8d578a8a7825 */ /* 0x000fe200078e00ff */
[----:B------:R-:W-:Y:S02]  /*5110*/  MOV R8, R12 ;  /* 0x0000000c00087202 */ /* 0x000fe40000000f00 */
[C---:B------:R-:W-:Y:S02]  /*5120*/  PRMT R6, R12.reuse, 0x7773, RZ ;  /* 0x000077730c067816 */ /* 0x040fe400000000ff */
[----:B------:R-:W-:Y:S02]  /*5130*/  PRMT R9, R12, 0x7772, RZ ;  /* 0x000077720c097816 */ /* 0x000fe400000000ff */
[----:B------:R-:W-:Y:S01]  /*5140*/  LOP3.LUT R3, R138, UR9, R13, 0x96, !PT ;  /* 0x000000098a037c12 */ /* 0x000fe2000f8e960d */
[----:B------:R-:W-:Y:S01]  /*5150*/  FFMA.FTZ R138, R21, UR4, -R92 ;  /* 0x00000004158a7c23 */ /* 0x000fe2000801085c */
[----:B------:R-:W-:Y:S01]  /*5160*/  PRMT R10, R12, 0x7771, RZ ;  /* 0x000077710c0a7816 */ /* 0x000fe200000000ff */
[----:B------:R-:W-:Y:S01]  /*5170*/  FADD.FTZ R12, R104, R137 ;  /* 0x00000089680c7221 */ /* 0x000fe20000010000 */
[----:B------:R-:W-:Y:S01]  /*5180*/  PRMT R9, R9, 0x5410, R6 ;  /* 0x0000541009097816 */ /* 0x000fe20000000006 */
[----:B------:R-:W-:Y:S01]  /*5190*/  FFMA.FTZ R104, R25, UR4, -R92 ;  /* 0x0000000419687c23 */ /* 0x000fe2000801085c */
[----:B------:R-:W-:Y:S01]  /*51a0*/  LOP3.LUT R11, R8, 0xff, RZ, 0xc0, !PT ;  /* 0x000000ff080b7812 */ /* 0x000fe200078ec0ff */
[----:B------:R-:W-:Y:S01]  /*51b0*/  FFMA.FTZ R21, R27, UR4, -R96 ;  /* 0x000000041b157c23 */ /* 0x000fe20008010860 */
[----:B------:R-:W-:Y:S01]  /*51c0*/  LOP3.LUT R6, R3, 0xffff, RZ, 0xc0, !PT ;  /* 0x0000ffff03067812 */ /* 0x000fe200078ec0ff */
[----:B------:R1:W-:Y:S01]  /*51d0*/  MUFU.EX2 R25, R88 ;  /* 0x0000005800197308 */ /* 0x0003e20000000800 */
[----:B------:R-:W-:Y:S01]  /*51e0*/  PRMT R10, R11, 0x5410, R10 ;  /* 0x000054100b0a7816 */ /* 0x000fe2000000000a */
[----:B------:R-:W-:Y:S01]  /*51f0*/  FFMA.FTZ R137, R33, UR4, -R92 ;  /* 0x0000000421897c23 */ /* 0x000fe2000801085c */
[--C-:B------:R-:W-:Y:S07]  /*5200*/  SHF.R.U32.HI R11, RZ, 0x8, R6.reuse ;  /* 0x00000008ff0b7819 */ /* 0x100fee0000011606 */
[----:B------:R-:W-:Y:S01]  /*5210*/  MUFU.EX2 R21, R21 ;  /* 0x0000001500157308 */ /* 0x000fe20000000800 */
[C---:B------:R-:W-:Y:S02]  /*5220*/  PRMT R6, R3.reuse, 0x7632, R6 ;  /* 0x0000763203067816 */ /* 0x040fe40000000006 */
[----:B------:R-:W-:Y:S07]  /*5230*/  LOP3.LUT R8, R3, 0xff, RZ, 0xc0, !PT ;  /* 0x000000ff03087812 */ /* 0x000fee00078ec0ff */
[----:B------:R-:W2:Y:S01]  /*5240*/  MUFU.EX2 R104, R104 ;  /* 0x0000006800687308 */ /* 0x000ea20000000800 */
[----:B------:R-:W-:Y:S02]  /*5250*/  SHF.R.U32.HI R3, RZ, 0x18, R3 ;  /* 0x00000018ff037819 */ /* 0x000fe40000011603 */
[----:B------:R-:W-:Y:S07]  /*5260*/  LOP3.LUT R6, R6, 0xff, RZ, 0xc0, !PT ;  /* 0x000000ff06067812 */ /* 0x000fee00078ec0ff */
[----:B------:R-:W-:Y:S01]  /*5270*/  MUFU.EX2 R138, R138 ;  /* 0x0000008a008a7308 */ /* 0x000fe20000000800 */
[----:B------:R-:W-:Y:S01]  /*5280*/  PRMT R8, R8, 0x5410, R11 ;  /* 0x0000541008087816 */ /* 0x000fe2000000000b */
[----:B------:R-:W-:Y:S01]  /*5290*/  FFMA.FTZ R11, R20, UR4, -R92 ;  /* 0x00000004140b7c23 */ /* 0x000fe2000801085c */
[----:B------:R-:W-:Y:S01]  /*52a0*/  PRMT R6, R6, 0x5410, R3 ;  /* 0x0000541006067816 */ /* 0x000fe20000000003 */
[----:B------:R-:W-:Y:S01]  /*52b0*/  FADD.FTZ R3, R5, R128 ;  /* 0x0000008005037221 */ /* 0x000fe20000010000 */
[----:B------:R-:W-:Y:S01]  /*52c0*/  FADD.FTZ R5, R95, R12 ;  /* 0x0000000c5f057221 */ /* 0x000fe20000010000 */
[----:B------:R-:W-:Y:S01]  /*52d0*/  FFMA.FTZ R128, R26, UR4, -R96 ;  /* 0x000000041a807c23 */ /* 0x000fe20008010860 */
[----:B------:R-:W3:Y:S03]  /*52e0*/  LDSM.16.MT88.4 R12, [R110+0x6800] ;  /* 0x006800006e0c783b */ /* 0x000ee60000004200 */
[----:B------:R4:W5:Y:S01]  /*52f0*/  MUFU.EX2 R33, R11 ;  /* 0x0000000b00217308 */ /* 0x0009620000000800 */
[----:B-1----:R-:W-:Y:S01]  /*5300*/  LOP3.LUT R88, R9, 0xff00ff, RZ, 0xc0, !PT ;  /* 0x00ff00ff09587812 */ /* 0x002fe200078ec0ff */
[----:B------:R-:W-:Y:S01]  /*5310*/  FADD.FTZ R102, R102, R3 ;  /* 0x0000000366667221 */ /* 0x000fe20000010000 */
[--C-:B------:R-:W-:Y:S07]  /*5320*/  HSET2.LE.AND R10, R10, R121.reuse, PT ;  /* 0x000000790a0a7233 */ /* 0x100fee0003803000 */
[----:B------:R-:W1:Y:S01]  /*5330*/  MUFU.EX2 R128, R128 ;  /* 0x0000008000807308 */ /* 0x000e620000000800 */
[----:B--2---:R-:W-:Y:S01]  /*5340*/  F2FP.BF16.F32.PACK_AB R3, R104, R25 ;  /* 0x000000196803723e */ /* 0x004fe200000010ff */
[----:B------:R-:W-:Y:S01]  /*5350*/  FADD.FTZ R97, R97, R102 ;  /* 0x0000006661617221 */ /* 0x000fe20000010000 */
[--C-:B------:R-:W-:Y:S01]  /*5360*/  HSET2.LE.AND R8, R8, R121.reuse, PT ;  /* 0x0000007908087233 */ /* 0x100fe20003803000 */
[----:B------:R-:W-:Y:S01]  /*5370*/  FADD.FTZ R5, R94, R5 ;  /* 0x000000055e057221 */ /* 0x000fe20000010000 */
[----:B------:R-:W-:Y:S01]  /*5380*/  LOP3.LUT R10, R3, R10, RZ, 0xc0, !PT ;  /* 0x0000000a030a7212 */ /* 0x000fe200078ec0ff */
[----:B------:R-:W-:Y:S01]  /*5390*/  FADD.FTZ R136, R136, R97 ;  /* 0x0000006188887221 */ /* 0x000fe20000010000 */
[--C-:B------:R-:W-:Y:S01]  /*53a0*/  HSET2.LE.AND R9, R6, R121.reuse, PT ;  /* 0x0000007906097233 */ /* 0x100fe20003803000 */
[----:B------:R-:W-:Y:S01]  /*53b0*/  FADD.FTZ R148, R106, R5 ;  /* 0x000000056a947221 */ /* 0x000fe20000010000 */
[----:B------:R-:W-:Y:S01]  /*53c0*/  F2FP.BF16.F32.PACK_AB R6, R29, R140 ;  /* 0x0000008c1d06723e */ /* 0x000fe200000010ff */
[----:B------:R-:W-:Y:S01]  /*53d0*/  FADD.FTZ R101, R101, R136 ;  /* 0x0000008865657221 */ /* 0x000fe20000010000 */
[--C-:B----4-:R-:W-:Y:S01]  /*53e0*/  HSET2.LE.AND R11, R88, R121.reuse, PT ;  /* 0x00000079580b7233 */ /* 0x110fe20003803000 */
[----:B------:R-:W-:Y:S01]  /*53f0*/  FADD.FTZ R99, R99, R148 ;  /* 0x0000009463637221 */ /* 0x000fe20000010000 */
[----:B-----5:R-:W-:Y:S01]  /*5400*/  F2FP.BF16.F32.PACK_AB R3, R138, R33 ;  /* 0x000000218a03723e */ /* 0x020fe200000010ff */
[----:B------:R-:W-:Y:S01]  /*5410*/  MUFU.EX2 R106, R103 ;  /* 0x00000067006a7308 */ /* 0x000fe20000000800 */
[----:B-1----:R-:W-:Y:S01]  /*5420*/  F2FP.BF16.F32.PACK_AB R88, R21, R128 ;  /* 0x000000801558723e */ /* 0x002fe200000010ff */
[----:B------:R-:W-:Y:S01]  /*5430*/  FADD.FTZ R148, R98, R99 ;  /* 0x0000006362947221 */ /* 0x000fe20000010000 */
[----:B------:R-:W-:Y:S07]  /*5440*/  LOP3.LUT R8, R3, R8, RZ, 0xc0, !PT ;  /* 0x0000000803087212 */ /* 0x000fee00078ec0ff */
[----:B------:R-:W-:Y:S01]  /*5450*/  MUFU.EX2 R137, R137 ;  /* 0x0000008900897308 */ /* 0x000fe20000000800 */
[----:B------:R-:W-:Y:S01]  /*5460*/  LOP3.LUT R11, R88, R11, RZ, 0xc0, !PT ;  /* 0x0000000b580b7212 */ /* 0x000fe200078ec0ff */
[----:B------:R-:W-:Y:S01]  /*5470*/  FADD.FTZ R148, R17, R148 ;  /* 0x0000009411947221 */ /* 0x000fe20000010000 */
[----:B------:R-:W1:Y:S01]  /*5480*/  LDSM.16.MT88.4 R88, [R108+0x6800] ;  /* 0x006800006c58783b */ /* 0x000e620000004200 */
[----:B------:R-:W-:Y:S02]  /*5490*/  LOP3.LUT R9, R6, R9, RZ, 0xc0, !PT ;  /* 0x0000000906097212 */ /* 0x000fe400078ec0ff */
[----:B------:R-:W-:Y:S01]  /*54a0*/  LOP3.LUT R92, R146, UR11, R139, 0x96, !PT ;  /* 0x0000000b925c7c12 */ /* 0x000fe2000f8e968b */
[----:B------:R-:W-:Y:S01]  /*54b0*/  FFMA.FTZ R139, R34, UR4, -R96 ;  /* 0x00000004228b7c23 */ /* 0x000fe20008010860 */
[----:B------:R-:W-:Y:S01]  /*54c0*/  F2FP.BF16.F32.PACK_AB R5, R144, R105 ;  /* 0x000000699005723e */ /* 0x000fe200000010ff */
[----:B------:R-:W-:Y:S02]  /*54d0*/  FADD.FTZ R33, R33, R148 ;  /* 0x0000009421217221 */ /* 0x000fe40000010000 */
[----:B------:R-:W-:Y:S02]  /*54e0*/  IMAD.WIDE.U32 R92, R92, -0x2daee0ad, RZ ;  /* 0xd2511f535c5c7825 */ /* 0x000fe400078e00ff */
[----:B------:R-:W-:Y:S02]  /*54f0*/  MUFU.EX2 R139, R139 ;  /* 0x0000008b008b7308 */ /* 0x000fe40000000800 */
[----:B------:R-:W-:Y:S01]  /*5500*/  FADD.FTZ R138, R138, R33 ;  /* 0x000000218a8a7221 */ /* 0x000fe20000010000 */
[----:B------:R-:W-:Y:S01]  /*5510*/  IMAD.MOV.U32 R3, RZ, RZ, R92 ;  /* 0x000000ffff037224 */ /* 0x000fe200078e005c */
[C---:B------:R-:W-:Y:S01]  /*5520*/  PRMT R6, R92.reuse, 0x7771, RZ ;  /* 0x000077715c067816 */ /* 0x040fe200000000ff */
[C---:B---3--:R-:W-:Y:S03]  /*5530*/  HMMA.16816.F32.BF16 R36, R8.reuse, R12, R36 ;  /* 0x0000000c0824723c */ /* 0x048fe60000041824 */
[C---:B------:R-:W-:Y:S01]  /*5540*/  PRMT R141, R92.reuse, 0x7773, RZ ;  /* 0x000077735c8d7816 */ /* 0x040fe200000000ff */
[----:B------:R-:W-:Y:S01]  /*5550*/  FADD.FTZ R25, R25, R138 ;  /* 0x0000008a19197221 */ /* 0x000fe20000010000 */
[----:B------:R-:W-:Y:S02]  /*5560*/  PRMT R102, R92, 0x7772, RZ ;  /* 0x000077725c667816 */ /* 0x000fe400000000ff */
[----:B------:R-:W-:Y:S01]  /*5570*/  LOP3.LUT R142, R142, UR8, R93, 0x96, !PT ;  /* 0x000000088e8e7c12 */ /* 0x000fe2000f8e965d */
[C---:B------:R-:W-:Y:S01]  /*5580*/  HMMA.16816.F32.BF16 R40, R8.reuse, R14, R40 ;  /* 0x0000000e0828723c */ /* 0x040fe20000041828 */
[----:B------:R-:W2:Y:S02]  /*5590*/  LDSM.16.MT88.4 R12, [R110+0x7800] ;  /* 0x007800006e0c783b */ /* 0x000ea40000004200 */
[----:B------:R-:W-:Y:S01]  /*55a0*/  PRMT R102, R102, 0x5410, R141 ;  /* 0x0000541066667816 */ /* 0x000fe2000000008d */
[----:B------:R-:W-:Y:S01]  /*55b0*/  FADD.FTZ R104, R104, R25 ;  /* 0x0000001968687221 */ /* 0x000fe20000010000 */
[----:B------:R-:W-:Y:S02]  /*55c0*/  LOP3.LUT R93, R142, 0xffff, RZ, 0xc0, !PT ;  /* 0x0000ffff8e5d7812 */ /* 0x000fe400078ec0ff */
[----:B------:R-:W-:Y:S02]  /*55d0*/  LOP3.LUT R3, R3, 0xff, RZ, 0xc0, !PT ;  /* 0x000000ff03037812 */ /* 0x000fe400078ec0ff */
[----:B------:R-:W-:Y:S02]  /*55e0*/  SHF.R.U32.HI R93, RZ, 0x8, R93 ;  /* 0x00000008ff5d7819 */ /* 0x000fe4000001165d */
[----:B------:R-:W-:Y:S01]  /*55f0*/  PRMT R6, R3, 0x5410, R6 ;  /* 0x0000541003067816 */ /* 0x000fe20000000006 */
[--C-:B------:R-:W-:Y:S01]  /*5600*/  FFMA.FTZ R3, R30, UR4, -R96.reuse ;  /* 0x000000041e037c23 */ /* 0x100fe20008010860 */
[----:B------:R-:W-:Y:S01]  /*5610*/  FFMA.FTZ R96, R35, UR4, -R96 ;  /* 0x0000000423607c23 */ /* 0x000fe20008010860 */
[----:B------:R-:W-:Y:S03]  /*5620*/  SHF.R.U32.HI R146, RZ, 0x18, R142 ;  /* 0x00000018ff927819 */ /* 0x000fe6000001168e */
[----:B------:R3:W-:Y:S01]  /*5630*/  MUFU.EX2 R136, R96 ;  /* 0x0000006000887308 */ /* 0x0007e20000000800 */
[C---:B-1----:R-:W-:Y:S08]  /*5640*/  HMMA.16816.F32.BF16 R44, R8.reuse, R88, R44 ;  /* 0x00000058082c723c */ /* 0x042ff0000004182c */
[C---:B------:R-:W-:Y:S01]  /*5650*/  HMMA.16816.F32.BF16 R48, R8.reuse, R90, R48 ;  /* 0x0000005a0830723c */ /* 0x040fe20000041830 */
[----:B------:R-:W1:Y:S08]  /*5660*/  LDSM.16.MT88.4 R88, [R108+0x7800] ;  /* 0x007800006c58783b */ /* 0x000e700000004200 */
[----:B---3--:R-:W-:Y:S01]  /*5670*/  LDSM.16.MT88.4 R96, [R108+0x6c00] ;  /* 0x006c00006c60783b */ /* 0x008fe20000004200 */
[C---:B--2---:R-:W-:Y:S08]  /*5680*/  HMMA.16816.F32.BF16 R52, R8.reuse, R12, R52 ;  /* 0x0000000c0834723c */ /* 0x044ff00000041834 */
[C---:B------:R-:W-:Y:S01]  /*5690*/  HMMA.16816.F32.BF16 R56, R8.reuse, R14, R56 ;  /* 0x0000000e0838723c */ /* 0x040fe20000041838 */
[----:B------:R-:W2:Y:S07]  /*56a0*/  LDSM.16.MT88.4 R12, [R110+0x8800] ;  /* 0x008800006e0c783b */ /* 0x000eae0000004200 */
[C---:B-1----:R-:W-:Y:S08]  /*56b0*/  HMMA.16816.F32.BF16 R60, R8.reuse, R88, R60 ;  /* 0x00000058083c723c */ /* 0x042ff0000004183c */
[C---:B------:R-:W-:Y:S01]  /*56c0*/  HMMA.16816.F32.BF16 R64, R8.reuse, R90, R64 ;  /* 0x0000005a0840723c */ /* 0x040fe20000041840 */
[----:B------:R-:W1:Y:S07]  /*56d0*/  LDSM.16.MT88.4 R88, [R108+0x8800] ;  /* 0x008800006c58783b */ /* 0x000e6e0000004200 */
[C---:B--2---:R-:W-:Y:S03]  /*56e0*/  HMMA.16816.F32.BF16 R68, R8.reuse, R12, R68 ;  /* 0x0000000c0844723c */ /* 0x044fe60000041844 */
[C---:B------:R-:W-:Y:S02]  /*56f0*/  LOP3.LUT R12, R142.reuse, 0xff, RZ, 0xc0, !PT ;  /* 0x000000ff8e0c7812 */ /* 0x040fe400078ec0ff */
[----:B------:R-:W-:Y:S02]  /*5700*/  PRMT R13, R142, 0x7632, R13 ;  /* 0x000076328e0d7816 */ /* 0x000fe4000000000d */
[----:B------:R-:W-:Y:S01]  /*5710*/  PRMT R12, R12, 0x5410, R93 ;  /* 0x000054100c0c7816 */ /* 0x000fe2000000005d */
[C---:B------:R-:W-:Y:S01]  /*5720*/  HMMA.16816.F32.BF16 R72, R8.reuse, R14, R72 ;  /* 0x0000000e0848723c */ /* 0x040fe20000041848 */
[----:B------:R-:W2:Y:S01]  /*5730*/  LDSM.16.MT88.4 R92, [R110+0x6c00] ;  /* 0x006c00006e5c783b */ /* 0x000ea20000004200 */
[----:B------:R-:W3:Y:S01]  /*5740*/  MUFU.EX2 R142, R3 ;  /* 0x00000003008e7308 */ /* 0x000ee20000000800 */
[----:B------:R-:W-:Y:S02]  /*5750*/  LOP3.LUT R13, R13, 0xff, RZ, 0xc0, !PT ;  /* 0x000000ff0d0d7812 */ /* 0x000fe400078ec0ff */
[--C-:B------:R-:W-:Y:S02]  /*5760*/  HSET2.LE.AND R14, R6, R121.reuse, PT ;  /* 0x00000079060e7233 */ /* 0x100fe40003803000 */
[----:B------:R-:W-:Y:S02]  /*5770*/  PRMT R146, R13, 0x5410, R146 ;  /* 0x000054100d927816 */ /* 0x000fe40000000092 */
[--C-:B------:R-:W-:Y:S03]  /*5780*/  HSET2.LE.AND R12, R12, R121.reuse, PT ;  /* 0x000000790c0c7233 */ /* 0x100fe60003803000 */
[--C-:B------:R-:W-:Y:S01]  /*5790*/  HSET2.LE.AND R13, R146, R121.reuse, PT ;  /* 0x00000079920d7233 */ /* 0x100fe20003803000 */
[----:B------:R-:W-:Y:S01]  /*57a0*/  FADD.FTZ R146, R100, R101 ;  /* 0x0000006564927221 */ /* 0x000fe20000010000 */
[----:B------:R-:W-:Y:S02]  /*57b0*/  LOP3.LUT R12, R5, R12, RZ, 0xc0, !PT ;  /* 0x0000000c050c7212 */ /* 0x000fe400078ec0ff */
[----:B---3--:R-:W-:Y:S01]  /*57c0*/  F2FP.BF16.F32.PACK_AB R6, R107, R142 ;  /* 0x0000008e6b06723e */ /* 0x008fe200000010ff */
[----:B------:R-:W-:Y:S01]  /*57d0*/  FADD.FTZ R7, R7, R146 ;  /* 0x0000009207077221 */ /* 0x000fe20000010000 */
[C---:B-1----:R-:W-:Y:S03]  /*57e0*/  HMMA.16816.F32.BF16 R76, R8.reuse, R88, R76 ;  /* 0x00000058084c723c */ /* 0x042fe6000004184c */
[----:B------:R-:W-:Y:S01]  /*57f0*/  LOP3.LUT R13, R6, R13, RZ, 0xc0, !PT ;  /* 0x0000000d060d7212 */ /* 0x000fe200078ec0ff */
[----:B------:R-:W-:Y:S01]  /*5800*/  FADD.FTZ R140, R140, R7 ;  /* 0x000000078c8c7221 */ /* 0x000fe20000010000 */
[----:B------:R-:W-:Y:S02]  /*5810*/  LOP3.LUT R6, R102, 0xff00ff, RZ, 0xc0, !PT ;  /* 0x00ff00ff66067812 */ /* 0x000fe400078ec0ff */
[----:B------:R-:W-:Y:S01]  /*5820*/  F2FP.BF16.F32.PACK_AB R3, R137, R106 ;  /* 0x0000006a8903723e */ /* 0x000fe200000010ff */
[----:B------:R-:W-:Y:S01]  /*5830*/  HMMA.16816.F32.BF16 R80, R8, R90, R80 ;  /* 0x0000005a0850723c */ /* 0x000fe20000041850 */
[----:B------:R-:W1:Y:S02]  /*5840*/  LDSM.16.MT88.4 R8, [R110+0x7c00] ;  /* 0x007c00006e08783b */ /* 0x000e640000004200 */
[----:B------:R-:W-:Y:S01]  /*5850*/  HSET2.LE.AND R15, R6, R121, PT ;  /* 0x00000079060f7233 */ /* 0x000fe20003803000 */
[----:B------:R-:W-:Y:S01]  /*5860*/  FADD.FTZ R29, R29, R140 ;  /* 0x0000008c1d1d7221 */ /* 0x000fe20000010000 */
[----:B------:R-:W-:Y:S02]  /*5870*/  F2FP.BF16.F32.PACK_AB R6, R136, R139 ;  /* 0x0000008b8806723e */ /* 0x000fe400000010ff */
[----:B------:R-:W-:Y:S01]  /*5880*/  LOP3.LUT R14, R3, R14, RZ, 0xc0, !PT ;  /* 0x0000000e030e7212 */ /* 0x000fe200078ec0ff */
[----:B------:R-:W-:Y:S01]  /*5890*/  FADD.FTZ R128, R128, R29 ;  /* 0x0000001d80807221 */ /* 0x000fe20000010000 */
[----:B------:R-:W-:Y:S01]  /*58a0*/  LOP3.LUT R15, R6, R15, RZ, 0xc0, !PT ;  /* 0x0000000f060f7212 */ /* 0x000fe200078ec0ff */
[----:B------:R-:W3:Y:S01]  /*58b0*/  LDSM.16.MT88.4 R88, [R108+0x7c00] ;  /* 0x007c00006c58783b */ /* 0x000ee20000004200 */
[----:B------:R-:W-:Y:S01]  /*58c0*/  FADD.FTZ R3, R105, R104 ;  /* 0x0000006869037221 */ /* 0x000fe20000010000 */
[----:B------:R-:W-:Y:S03]  /*58d0*/  FADD.FTZ R21, R21, R128 ;  /* 0x0000008015157221 */ /* 0x000fe60000010000 */
[----:B------:R-:W-:Y:S01]  /*58e0*/  FADD.FTZ R3, R144, R3 ;  /* 0x0000000390037221 */ /* 0x000fe20000010000 */
[C---:B--2---:R-:W-:Y:S02]  /*58f0*/  HMMA.16816.F32.BF16 R36, R12.reuse, R92, R36 ;  /* 0x0000005c0c24723c */ /* 0x044fe40000041824 */
[----:B------:R-:W2:Y:S03]  /*5900*/  LDSM.16.MT88.4 R100, [R110+0x8c00] ;  /* 0x008c00006e64783b */ /* 0x000ea60000004200 */
[----:B------:R-:W-:Y:S01]  /*5910*/  FADD.FTZ R142, R142, R21 ;  /* 0x000000158e8e7221 */ /* 0x000fe20000010000 */
[----:B------:R-:W-:Y:S01]  /*5920*/  FADD.FTZ R106, R106, R3 ;  /* 0x000000036a6a7221 */ /* 0x000fe20000010000 */
[----:B------:R-:W-:Y:S01]  /*5930*/  MOV R3, R0 ;  /* 0x0000000000037202 */ /* 0x000fe20000000f00 */
[C---:B------:R-:W-:Y:S02]  /*5940*/  HMMA.16816.F32.BF16 R40, R12.reuse, R94, R40 ;  /* 0x0000005e0c28723c */ /* 0x040fe40000041828 */
[----:B------:R-:W4:Y:S01]  /*5950*/  LDSM.16.MT88.4 R92, [R108+0x8c00] ;  /* 0x008c00006c5c783b */ /* 0x000f220000004200 */
[----:B------:R-:W-:Y:S01]  /*5960*/  FADD.FTZ R142, R107, R142 ;  /* 0x0000008e6b8e7221 */ /* 0x000fe20000010000 */
[----:B------:R-:W-:Y:S03]  /*5970*/  FADD.FTZ R137, R137, R106 ;  /* 0x0000006a89897221 */ /* 0x000fe60000010000 */
[----:B------:R-:W-:Y:S01]  /*5980*/  FADD.FTZ R139, R139, R142 ;  /* 0x0000008e8b8b7221 */ /* 0x000fe20000010000 */
[C---:B------:R-:W-:Y:S03]  /*5990*/  HMMA.16816.F32.BF16 R44, R12.reuse, R96, R44 ;  /* 0x000000600c2c723c */ /* 0x040fe6000004182c */
[----:B------:R-:W-:Y:S05]  /*59a0*/  FADD.FTZ R128, R136, R139 ;  /* 0x0000008b88807221 */ /* 0x000fea0000010000 */
[C---:B------:R-:W-:Y:S08]  /*59b0*/  HMMA.16816.F32.BF16 R48, R12.reuse, R98, R48 ;  /* 0x000000620c30723c */ /* 0x040ff00000041830 */
[C---:B-1----:R-:W-:Y:S08]  /*59c0*/  HMMA.16816.F32.BF16 R52, R12.reuse, R8, R52 ;  /* 0x000000080c34723c */ /* 0x042ff00000041834 */
[C---:B------:R-:W-:Y:S08]  /*59d0*/  HMMA.16816.F32.BF16 R56, R12.reuse, R10, R56 ;  /* 0x0000000a0c38723c */ /* 0x040ff00000041838 */
[C---:B---3--:R-:W-:Y:S08]  /*59e0*/  HMMA.16816.F32.BF16 R60, R12.reuse, R88, R60 ;  /* 0x000000580c3c723c */ /* 0x048ff0000004183c */
[C---:B------:R-:W-:Y:S08]  /*59f0*/  HMMA.16816.F32.BF16 R64, R12.reuse, R90, R64 ;  /* 0x0000005a0c40723c */ /* 0x040ff00000041840 */
[C---:B--2---:R-:W-:Y:S08]  /*5a00*/  HMMA.16816.F32.BF16 R68, R12.reuse, R100, R68 ;  /* 0x000000640c44723c */ /* 0x044ff00000041844 */
[C---:B------:R-:W-:Y:S08]  /*5a10*/  HMMA.16816.F32.BF16 R72, R12.reuse, R102, R72 ;  /* 0x000000660c48723c */ /* 0x040ff00000041848 */
[C---:B----4-:R-:W-:Y:S08]  /*5a20*/  HMMA.16816.F32.BF16 R76, R12.reuse, R92, R76 ;  /* 0x0000005c0c4c723c */ /* 0x050ff0000004184c */
[----:B------:R-:W-:Y:S01]  /*5a30*/  HMMA.16816.F32.BF16 R80, R12, R94, R80 ;  /* 0x0000005e0c50723c */ /* 0x000fe20000041850 */
[----:B------:R-:W-:Y:S08]  /*5a40*/  @!UPT UIADD3 URZ, UPT, UPT, URZ, URZ, URZ ;  /* 0x000000fffffff290 */ /* 0x000ff0000fffe0ff */
[----:B------:R-:W-:Y:S11]  /*5a50*/  @P0 BRA `(.L_x_938) ;  /* 0xffffffdc00e40947 */ /* 0x000ff6000383ffff */
.L_x_937:
[----:B------:R-:W1:Y:S01]  /*5a60*/  SHFL.BFLY PT, R10, R137, 0x2, 0x1f ;  /* 0x0c401f00890a7f89 */ /* 0x000e6200000e0000 */
[----:B------:R-:W2:Y:S01]  /*5a70*/  LDCU UR4, c[0x0][0x4fc] ;  /* 0x00009f80ff0477ac */ /* 0x000ea20008000800 */
[----:B------:R-:W3:Y:S02]  /*5a80*/  S2UR UR5, SR_CgaCtaId ;  /* 0x00000000000579c3 */ /* 0x000ee40000008800 */
[----:B------:R-:W4:Y:S01]  /*5a90*/  SHFL.BFLY PT, R3, R128, 0x2, 0x1f ;  /* 0x0c401f0080037f89 */ /* 0x000f2200000e0000 */
[----:B------:R-:W-:Y:S01]  /*5aa0*/  UMOV UR6, 0x400 ;  /* 0x0000040000067882 */ /* 0x000fe20000000000 */
[----:B------:R-:W5:Y:S01]  /*5ab0*/  S2R R5, SR_TID.X ;  /* 0x0000000000057919 */ /* 0x000f620000002100 */
[----:B-1----:R-:W-:Y:S01]  /*5ac0*/  FADD.FTZ R10, R10, R137 ;  /* 0x000000890a0a7221 */ /* 0x002fe20000010000 */
[----:B---3--:R-:W-:Y:S02]  /*5ad0*/  ULEA UR5, UR5, UR6, 0x18 ;  /* 0x0000000605057291 */ /* 0x008fe4000f8ec0ff */
[----:B------:R-:W1:Y:S01]  /*5ae0*/  S2UR UR6, SR_CTAID.Z ;  /* 0x00000000000679c3 */ /* 0x000e620000002700 */
[----:B----4-:R-:W-:-:S02]  /*5af0*/  FADD.FTZ R12, R3, R128 ;  /* 0x00000080030c7221 */ /* 0x010fc40000010000 */
[----:B------:R-:W3:Y:S04]  /*5b00*/  SHFL.BFLY PT, R3, R10, 0x1, 0x1f ;  /* 0x0c201f000a037f89 */ /* 0x000ee800000e0000 */
[----:B------:R-:W4:Y:S01]  /*5b10*/  SHFL.BFLY PT, R7, R12, 0x1, 0x1f ;  /* 0x0c201f000c077f89 */ /* 0x000f2200000e0000 */
[----:B-----5:R-:W-:Y:S01]  /*5b20*/  SHF.L.U32 R4, R5, 0x3, RZ ;  /* 0x0000000305047819 */ /* 0x020fe200000006ff */
[----:B---3--:R-:W-:-:S03]  /*5b30*/  FADD.FTZ R8, R10, R3 ;  /* 0x000000030a087221 */ /* 0x008fc60000010000 */
[C---:B------:R-:W-:Y:S02]  /*5b40*/  LOP3.LUT R3, R4.reuse, 0x20, RZ, 0xc0, !PT ;  /* 0x0000002004037812 */ /* 0x040fe400078ec0ff */
[----:B------:R-:W-:Y:S01]  /*5b50*/  LOP3.LUT R10, R4, 0xc0, RZ, 0xc0, !PT ;  /* 0x000000c0040a7812 */ /* 0x000fe200078ec0ff */
[----:B------:R-:W3:Y:S01]  /*5b60*/  MUFU.RCP R6, R8 ;  /* 0x0000000800067308 */ /* 0x000ee20000001000 */
[----:B------:R-:W-:Y:S01]  /*5b70*/  FSETP.NE.FTZ.AND P4, PT, R8, RZ, PT ;  /* 0x000000ff0800720b */ /* 0x000fe20003f95000 */
[----:B----4-:R-:W-:Y:S01]  /*5b80*/  FADD.FTZ R7, R12, R7 ;  /* 0x000000070c077221 */ /* 0x010fe20000010000 */
[----:B------:R-:W-:Y:S02]  /*5b90*/  IADD3 R3, PT, PT, R3, R124, R129 ;  /* 0x0000007c03037210 */ /* 0x000fe40007ffe081 */
[----:B------:R-:W-:Y:S02]  /*5ba0*/  LOP3.LUT R10, R10, 0x18, R5, 0xf8, !PT ;  /* 0x000000180a0a7812 */ /* 0x000fe400078ef805 */
[----:B------:R-:W-:Y:S01]  /*5bb0*/  FSETP.NE.FTZ.AND P3, PT, R7, RZ, PT ;  /* 0x000000ff0700720b */ /* 0x000fe20003f75000 */
[----:B------:R-:W4:Y:S01]  /*5bc0*/  MUFU.RCP R9, R7 ;  /* 0x0000000700097308 */ /* 0x000f220000001000 */
[----:B------:R-:W-:-:S02]  /*5bd0*/  IADD3 R3, PT, PT, R10, R3, RZ ;  /* 0x000000030a037210 */ /* 0x000fc40007ffe0ff */
[----:B------:R-:W-:Y:S02]  /*5be0*/  LOP3.LUT R10, R5, 0x8, RZ, 0xc0, !PT ;  /* 0x00000008050a7812 */ /* 0x000fe400078ec0ff */
[----:B------:R-:W-:Y:S02]  /*5bf0*/  LEA R13, R3, UR5, 0x1 ;  /* 0x00000005030d7c11 */ /* 0x000fe4000f8e08ff */
[----:B------:R-:W1:Y:S01]  /*5c00*/  LDC R3, c[0x0][0x434] ;  /* 0x00010d00ff037b82 */ /* 0x000e620000000800 */
[----:B---3--:R-:W-:Y:S02]  /*5c10*/  FSEL R6, R6, 1, P4 ;  /* 0x3f80000006067808 */ /* 0x008fe40002000000 */
[----:B------:R-:W-:-:S03]  /*5c20*/  IMAD R15, R10, -0x4, R13 ;  /* 0xfffffffc0a0f7824 */ /* 0x000fc600078e020d */
[----:B--2---:R-:W-:Y:S01]  /*5c30*/  FMUL.FTZ R6, R6, UR4 ;  /* 0x0000000406067c20 */ /* 0x004fe20008410000 */
[----:B----4-:R-:W-:-:S03]  /*5c40*/  FSEL R9, R9, 1, P3 ;  /* 0x3f80000009097808 */ /* 0x010fc60001800000 */
        /* <DEDUP_REMOVED lines=24> */
[----:B------:R-:W-:Y:S01]  /*5dd0*/  FMUL.FTZ R9, R9, UR4 ;  /* 0x0000000409097c20 */ /* 0x000fe20008410000 */
[----:B------:R-:W2:Y:S01]  /*5de0*/  S2R R6, SR_TID.X ;  /* 0x0000000000067919 */ /* 0x000ea20000002100 */
[----:B------:R-:W3:Y:S01]  /*5df0*/  LDCU.U8 UR4, c[0x0][0x549] ;  /* 0x0000a920ff0477ac */ /* 0x000ee20008000000 */
        /* <DEDUP_REMOVED lines=25> */
[----:B---3--:R-:W-:Y:S01]  /*5f90*/  ISETP.NE.AND P1, PT, RZ, UR4, PT ;  /* 0x00000004ff007c0c */ /* 0x008fe2000bf25270 */
[----:B------:R-:W-:Y:S01]  /*5fa0*/  STS [R13], R36 ;  /* 0x000000240d007388 */ /* 0x000fe20000000800 */
[----:B------:R-:W-:Y:S01]  /*5fb0*/  F2FP.BF16.F32.PACK_AB R38, R39, R38 ;  /* 0x000000262726723e */ /* 0x000fe200000010ff */
[----:B------:R-:W3:Y:S01]  /*5fc0*/  LDCU.U8 UR4, c[0x0][0x548] ;  /* 0x0000a900ff0477ac */ /* 0x000ee20008000000 */
[----:B------:R-:W-:-:S02]  /*5fd0*/  F2FP.BF16.F32.PACK_AB R40, R41, R40 ;  /* 0x000000282928723e */ /* 0x000fc400000010ff */
[----:B--2---:R-:W-:Y:S01]  /*5fe0*/  SHF.L.U32 R11, R6, 0x2, RZ ;  /* 0x00000002060b7819 */ /* 0x004fe200000006ff */
[----:B------:R2:W-:Y:S01]  /*5ff0*/  STS [R13+0x200], R38 ;  /* 0x000200260d007388 */ /* 0x0005e20000000800 */
[----:B------:R-:W-:Y:S02]  /*6000*/  F2FP.BF16.F32.PACK_AB R42, R43, R42 ;  /* 0x0000002a2b2a723e */ /* 0x000fe400000010ff */
[----:B------:R-:W-:Y:S01]  /*6010*/  LOP3.LUT R12, R11, 0x40, RZ, 0xc0, !PT ;  /* 0x000000400b0c7812 */ /* 0x000fe200078ec0ff */
[----:B------:R-:W-:Y:S01]  /*6020*/  STS [R15+0x10], R40 ;  /* 0x000010280f007388 */ /* 0x000fe20000000800 */
[----:B------:R-:W-:Y:S01]  /*6030*/  F2FP.BF16.F32.PACK_AB R82, R9, R82 ;  /* 0x000000520952723e */ /* 0x000fe200000010ff */
[----:B------:R-:W4:Y:S01]  /*6040*/  LDC.64 R10, c[0x0][0x400] ;  /* 0x00010000ff0a7b82 */ /* 0x000f220000000a00 */
[----:B------:R-:W-:Y:S01]  /*6050*/  F2FP.BF16.F32.PACK_AB R44, R45, R44 ;  /* 0x0000002c2d2c723e */ /* 0x000fe200000010ff */
[----:B------:R-:W-:Y:S01]  /*6060*/  STS [R15+0x210], R42 ;  /* 0x0002102a0f007388 */ /* 0x000fe20000000800 */
[----:B------:R-:W-:-:S02]  /*6070*/  F2FP.BF16.F32.PACK_AB R46, R47, R46 ;  /* 0x0000002e2f2e723e */ /* 0x000fc400000010ff */
[----:B------:R-:W-:Y:S02]  /*6080*/  IADD3 R9, PT, PT, R13, -R12, RZ ;  /* 0x8000000c0d097210 */ /* 0x000fe40007ffe0ff */
[----:B------:R-:W-:Y:S01]  /*6090*/  F2FP.BF16.F32.PACK_AB R48, R49, R48 ;  /* 0x000000303130723e */ /* 0x000fe200000010ff */
[----:B------:R-:W1:Y:S01]  /*60a0*/  @P1 LDC R37, c[0x0][0x430] ;  /* 0x00010c00ff251b82 */ /* 0x000e620000000800 */
[----:B------:R-:W-:Y:S01]  /*60b0*/  F2FP.BF16.F32.PACK_AB R50, R51, R50 ;  /* 0x000000323332723e */ /* 0x000fe200000010ff */
[----:B------:R5:W-:Y:S01]  /*60c0*/  STS [R9+0x20], R44 ;  /* 0x0000202c09007388 */ /* 0x000be20000000800 */
[----:B------:R-:W-:Y:S02]  /*60d0*/  IADD3 R17, PT, PT, R15, -R12, RZ ;  /* 0x8000000c0f117210 */ /* 0x000fe40007ffe0ff */
[----:B------:R-:W-:Y:S01]  /*60e0*/  F2FP.BF16.F32.PACK_AB R52, R53, R52 ;  /* 0x000000343534723e */ /* 0x000fe200000010ff */
[----:B------:R-:W-:Y:S01]  /*60f0*/  STS [R9+0x220], R46 ;  /* 0x0002202e09007388 */ /* 0x000fe20000000800 */
[----:B------:R-:W-:-:S02]  /*6100*/  F2FP.BF16.F32.PACK_AB R54, R55, R54 ;  /* 0x000000363736723e */ /* 0x000fc400000010ff */
[----:B------:R-:W-:Y:S01]  /*6110*/  F2FP.BF16.F32.PACK_AB R56, R57, R56 ;  /* 0x000000383938723e */ /* 0x000fe200000010ff */
[----:B------:R-:W-:Y:S01]  /*6120*/  STS [R17+0x30], R48 ;  /* 0x0000303011007388 */ /* 0x000fe20000000800 */
[----:B------:R-:W-:Y:S01]  /*6130*/  F2FP.BF16.F32.PACK_AB R58, R59, R58 ;  /* 0x0000003a3b3a723e */ /* 0x000fe200000010ff */
[----:B--2---:R2:W1:Y:S01]  /*6140*/  @P4 MUFU.LG2 R38, R8 ;  /* 0x0000000800264308 */ /* 0x0044620000000c00 */
        /* <DEDUP_REMOVED lines=11> */
[----:B------:R-:W-:Y:S01]  /*6200*/  F2FP.BF16.F32.PACK_AB R74, R75, R74 ;  /* 0x0000004a4b4a723e */ /* 0x000fe200000010ff */
[----:B-----5:R-:W5:Y:S01]  /*6210*/  @P1 LDC.64 R44, c[0x0][0x430] ;  /* 0x00010c00ff2c1b82 */ /* 0x020f620000000a00 */
[----:B------:R-:W-:Y:S01]  /*6220*/  F2FP.BF16.F32.PACK_AB R76, R77, R76 ;  /* 0x0000004c4d4c723e */ /* 0x000fe200000010ff */
[----:B------:R-:W-:Y:S01]  /*6230*/  STS [R15+0x1210], R58 ;  /* 0x0012103a0f007388 */ /* 0x000fe20000000800 */
[----:B------:R-:W-:-:S02]  /*6240*/  F2FP.BF16.F32.PACK_AB R78, R79, R78 ;  /* 0x0000004e4f4e723e */ /* 0x000fc400000010ff */
[----:B------:R-:W-:Y:S01]  /*6250*/  F2FP.BF16.F32.PACK_AB R80, R81, R80 ;  /* 0x000000505150723e */ /* 0x000fe200000010ff */
[----:B------:R-:W-:Y:S01]  /*6260*/  STS [R9+0x1020], R60 ;  /* 0x0010203c09007388 */ /* 0x000fe20000000800 */
[----:B------:R-:W-:-:S03]  /*6270*/  SHF.R.U32.HI R39, RZ, 0x1, R6 ;  /* 0x00000001ff277819 */ /* 0x000fc60000011606 */
[----:B------:R-:W-:Y:S04]  /*6280*/  STS [R9+0x1220], R62 ;  /* 0x0012203e09007388 */ /* 0x000fe80000000800 */
[----:B------:R-:W-:Y:S04]  /*6290*/  STS [R17+0x1030], R64 ;  /* 0x0010304011007388 */ /* 0x000fe80000000800 */
[----:B------:R-:W-:Y:S04]  /*62a0*/  STS [R17+0x1230], R66 ;  /* 0x0012304211007388 */ /* 0x000fe80000000800 */
[----:B------:R-:W-:Y:S01]  /*62b0*/  STS [R13+0x2000], R68 ;  /* 0x002000440d007388 */ /* 0x000fe20000000800 */
[----:B-----5:R-:W-:-:S03]  /*62c0*/  @P1 IMAD R45, R45, R44, RZ ;  /* 0x0000002c2d2d1224 */ /* 0x020fc600078e02ff */
[----:B------:R-:W-:Y:S04]  /*62d0*/  STS [R13+0x2200], R70 ;  /* 0x002200460d007388 */ /* 0x000fe80000000800 */
[----:B------:R-:W-:Y:S04]  /*62e0*/  STS [R15+0x2010], R72 ;  /* 0x002010480f007388 */ /* 0x000fe80000000800 */
[----:B------:R-:W-:Y:S04]  /*62f0*/  STS [R15+0x2210], R74 ;  /* 0x0022104a0f007388 */ /* 0x000fe80000000800 */
[----:B------:R-:W-:Y:S04]  /*6300*/  STS [R9+0x2020], R76 ;  /* 0x0020204c09007388 */ /* 0x000fe80000000800 */
[----:B------:R5:W-:Y:S04]  /*6310*/  STS [R9+0x2220], R78 ;  /* 0x0022204e09007388 */ /* 0x000be80000000800 */
[----:B------:R2:W-:Y:S04]  /*6320*/  STS [R17+0x2030], R80 ;  /* 0x0020305011007388 */ /* 0x0005e80000000800 */
[----:B------:R2:W-:Y:S01]  /*6330*/  STS [R17+0x2230], R82 ;  /* 0x0022305211007388 */ /* 0x0005e20000000800 */
[----:B-----5:R-:W-:Y:S01]  /*6340*/  @P1 MOV R9, 0x1 ;  /* 0x0000000100091802 */ /* 0x020fe20000000f00 */
[----:B-1-34-:R-:W-:Y:S06]  /*6350*/  @P1 BRA `(.L_x_941) ;  /* 0x0000000000281947 */ /* 0x01afec0003800000 */
[----:B------:R-:W-:Y:S01]  /*6360*/  ISETP.NE.AND P0, PT, RZ, UR4, PT ;  /* 0x00000004ff007c0c */ /* 0x000fe2000bf05270 */
[----:B------:R-:W1:-:S12]  /*6370*/  LDC R13, c[0x0][0x3e0] ;  /* 0x0000f800ff0d7b82 */ /* 0x000e580000000800 */
[----:B------:R-:W3:Y:S01]  /*6380*/  @P0 LDC R45, c[0x0][0x454] ;  /* 0x00011500ff2d0b82 */ /* 0x000ee20000000800 */
[----:B------:R-:W-:Y:S02]  /*6390*/  @P0 MOV R37, 0x1 ;  /* 0x0000000100250802 */ /* 0x000fe40000000f00 */
[----:B------:R-:W-:-:S05]  /*63a0*/  @!P0 MOV R37, 0x1 ;  /* 0x0000000100258802 */ /* 0x000fca0000000f00 */
[----:B------:R-:W1:Y:S08]  /*63b0*/  @P0 LDC R12, c[0x0][0x454] ;  /* 0x00011500ff0c0b82 */ /* 0x000e700000000800 */
[----:B--2---:R-:W2:Y:S08]  /*63c0*/  @!P0 LDC R8, c[0x0][0x434] ;  /* 0x00010d00ff088b82 */ /* 0x004eb00000000800 */
[----:B------:R-:W4:Y:S01]  /*63d0*/  @!P0 LDC R45, c[0x0][0x434] ;  /* 0x00010d00ff2d8b82 */ /* 0x000f220000000800 */
[----:B-1----:R-:W-:-:S02]  /*63e0*/  @P0 IMAD R9, R12, R13, RZ ;  /* 0x0000000d0c090224 */ /* 0x002fc400078e02ff */
[----:B--23--:R-:W-:-:S07]  /*63f0*/  @!P0 IMAD R9, R8, R13, RZ ;  /* 0x0000000d08098224 */ /* 0x00cfce00078e02ff */
.L_x_941:
[----:B------:R-:W-:Y:S01]  /*6400*/  ISETP.NE.AND P0, PT, RZ, UR4, !P1 ;  /* 0x00000004ff007c0c */ /* 0x000fe2000cf05270 */
[----:B------:R-:W-:Y:S01]  /*6410*/  BAR.SYNC.DEFER_BLOCKING 0x0 ;  /* 0x0000000000007b1d */ /* 0x000fe20000010000 */
[----:B------:R-:W-:Y:S01]  /*6420*/  SHF.R.U32.HI R36, RZ, 0x2, R5 ;  /* 0x00000002ff247819 */ /* 0x000fe20000011605 */
[----:B----4-:R-:W-:Y:S01]  /*6430*/  IMAD R45, R45, UR6, RZ ;  /* 0x000000062d2d7c24 */ /* 0x010fe2000f8e02ff */
[----:B------:R-:W-:Y:S01]  /*6440*/  LOP3.LUT R5, R39, 0x30, RZ, 0xc0, !PT ;  /* 0x0000003027057812 */ /* 0x000fe200078ec0ff */
[----:B------:R-:W-:Y:S01]  /*6450*/  IMAD R40, R120, R37, RZ ;  /* 0x0000002578287224 */ /* 0x000fe200078e02ff */
[----:B------:R-:W-:-:S03]  /*6460*/  LOP3.LUT R50, R4, 0x18, RZ, 0xc0, !PT ;  /* 0x0000001804327812 */ /* 0x000fc600078ec0ff */
[----:B------:R-:W1:Y:S01]  /*6470*/  @P4 LDC R43, c[0x0][0x458] ;  /* 0x00011600ff2b4b82 */ /* 0x000e620000000800 */
[----:B------:R-:W3:Y:S01]  /*6480*/  @P3 MUFU.LG2 R7, R7 ;  /* 0x0000000700073308 */ /* 0x000ee20000000c00 */
[----:B------:R-:W-:Y:S01]  /*6490*/  LOP3.LUT R36, R5, 0x7, R36, 0xf8, !PT ;  /* 0x0000000705247812 */ /* 0x000fe200078ef824 */
[----:B------:R-:W-:Y:S01]  /*64a0*/  IMAD.MOV.U32 R51, RZ, RZ, RZ ;  /* 0x000000ffff337224 */ /* 0x000fe200078e00ff */
[----:B------:R-:W-:Y:S01]  /*64b0*/  LOP3.LUT P5, RZ, R6, 0x3, RZ, 0xc0, !PT ;  /* 0x0000000306ff7812 */ /* 0x000fe200078ac0ff */
[----:B------:R-:W-:Y:S02]  /*64c0*/  IMAD R6, R118, R3, RZ ;  /* 0x0000000376067224 */ /* 0x000fe400078e02ff */
[----:B------:R-:W-:Y:S01]  /*64d0*/  @P4 FMUL.FTZ R47, R38, 0.69314718246459960938 ;  /* 0x3f317218262f4820 */ /* 0x000fe20000410000 */
[C---:B------:R-:W-:Y:S01]  /*64e0*/  @!P0 IMAD R45, R118.reuse, R9, R45 ;  /* 0x00000009762d8224 */ /* 0x040fe200078e022d */
[----:B------:R-:W4:Y:S01]  /*64f0*/  @P3 LDC R41, c[0x0][0x458] ;  /* 0x00011600ff293b82 */ /* 0x000f220000000800 */
[----:B------:R-:W-:Y:S01]  /*6500*/  IMAD.WIDE.U32 R50, R118, R10, R50 ;  /* 0x0000000a76327225 */ /* 0x000fe200078e0032 */
[----:B------:R-:W-:Y:S01]  /*6510*/  SEL R42, R6, RZ, P0 ;  /* 0x000000ff062a7207 */ /* 0x000fe20000000000 */
[----:B------:R-:W-:Y:S01]  /*6520*/  BSSY.RECONVERGENT B0, `(.L_x_942) ;  /* 0x0000028000007945 */ /* 0x000fe20003800200 */
[----:B------:R-:W-:Y:S01]  /*6530*/  SHF.R.S32.HI R6, RZ, 0x1f, R6 ;  /* 0x0000001fff067819 */ /* 0x000fe20000011406 */
[----:B------:R-:W-:Y:S01]  /*6540*/  IMAD.MOV.U32 R39, RZ, RZ, 0x7f800000 ;  /* 0x7f800000ff277424 */ /* 0x000fe200078e00ff */
[----:B------:R-:W-:Y:S01]  /*6550*/  IADD3 R38, P2, P1, R40, R42, R45 ;  /* 0x0000002a28267210 */ /* 0x000fe2000795e02d */
[----:B------:R-:W-:Y:S01]  /*6560*/  IMAD.MOV.U32 R10, RZ, RZ, 0x7f800000 ;  /* 0x7f800000ff0a7424 */ /* 0x000fe200078e00ff */
[----:B--2---:R-:W2:Y:S01]  /*6570*/  LDC.64 R8, c[0x0][0x410] ;  /* 0x00010400ff087b82 */ /* 0x004ea20000000a00 */
[----:B------:R-:W-:Y:S01]  /*6580*/  SHF.R.S32.HI R40, RZ, 0x1f, R40 ;  /* 0x0000001fff287819 */ /* 0x000fe20000011428 */
[----:B------:R-:W2:Y:S01]  /*6590*/  LDS.128 R28, [R119] ;  /* 0x00000000771c7984 */ /* 0x000ea20000000c00 */
[----:B---3--:R-:W-:Y:S01]  /*65a0*/  @P3 FMUL.FTZ R7, R7, 0.69314718246459960938 ;  /* 0x3f31721807073820 */ /* 0x008fe20000410000 */
[----:B------:R-:W-:-:S02]  /*65b0*/  SEL R49, R6, RZ, P0 ;  /* 0x000000ff06317207 */ /* 0x000fc40000000000 */
[----:B------:R-:W-:Y:S01]  /*65c0*/  SHF.R.S32.HI R45, RZ, 0x1f, R45 ;  /* 0x0000001fff2d7819 */ /* 0x000fe2000001142d */
[----:B------:R-:W3:Y:S01]  /*65d0*/  LDS.128 R24, [R119+0x800] ;  /* 0x0008000077187984 */ /* 0x000ee20000000c00 */
[----:B------:R-:W2:Y:S01]  /*65e0*/  LDC.64 R4, c[0x0][0x408] ;  /* 0x00010200ff047b82 */ /* 0x000ea20000000a00 */
[----:B-1----:R-:W-:Y:S01]  /*65f0*/  @P4 FFMA.FTZ R39, R2, R43, R47 ;  /* 0x0000002b02274223 */ /* 0x002fe2000001002f */
[----:B------:R-:W-:Y:S01]  /*6600*/  IADD3.X R40, PT, PT, R40, R49, R45, P2, P1 ;  /* 0x0000003128287210 */ /* 0x000fe200017e242d */
[----:B------:R-:W1:Y:S04]  /*6610*/  LDS.128 R20, [R119+0x1000] ;  /* 0x0010000077147984 */ /* 0x000e680000000c00 */
[----:B------:R-:W1:Y:S01]  /*6620*/  LDS.128 R16, [R119+0x1800] ;  /* 0x0018000077107984 */ /* 0x000e620000000c00 */
[----:B----4-:R-:W-:-:S03]  /*6630*/  @P3 FFMA.FTZ R10, R0, R41, R7 ;  /* 0x00000029000a3223 */ /* 0x010fc60000010007 */
[----:B------:R-:W4:Y:S04]  /*6640*/  LDS.128 R12, [R119+0x2000] ;  /* 0x00200000770c7984 */ /* 0x000f280000000c00 */
[----:B------:R5:W1:Y:S02]  /*6650*/  LDS.128 R32, [R119+0x2800] ;  /* 0x0028000077207984 */ /* 0x000a640000000c00 */
[----:B-----5:R-:W-:Y:S01]  /*6660*/  IMAD R119, R118, R11, R51 ;  /* 0x0000000b76777224 */ /* 0x020fe200078e0233 */
[----:B--23--:R-:W-:Y:S06]  /*6670*/  @P5 BRA `(.L_x_943) ;  /* 0x0000000000485947 */ /* 0x00cfec0003800000 */
[----:B------:R-:W-:Y:S02]  /*6680*/  IMAD.IADD R3, R3, 0x1, -R120 ;  /* 0x0000000103037824 */ /* 0x000fe400078e0a78 */
[----:B------:R-:W-:-:S03]  /*6690*/  VIADD R0, R36, 0x8 ;  /* 0x0000000824007836 */ /* 0x000fc60000000000 */
[-C--:B------:R-:W-:Y:S02]  /*66a0*/  ISETP.GE.AND P3, PT, R36, R3.reuse, PT ;  /* 0x000000032400720c */ /* 0x080fe40003f66270 */
[----:B------:R-:W-:-:S11]  /*66b0*/  ISETP.GE.AND P2, PT, R0, R3, PT ;  /* 0x000000030000720c */ /* 0x000fd60003f46270 */
[----:B------:R-:W2:Y:S01]  /*66c0*/  @!P3 LDC.64 R6, c[0x0][0x420] ;  /* 0x00010800ff06bb82 */ /* 0x000ea20000000a00 */
[-C--:B------:R-:W-:Y:S02]  /*66d0*/  @!P3 IMAD R11, R36, R37.reuse, RZ ;  /* 0x00000025240bb224 */ /* 0x080fe400078e02ff */
[----:B------:R-:W-:-:S03]  /*66e0*/  @!P2 IMAD R37, R0, R37, RZ ;  /* 0x000000250025a224 */ /* 0x000fc600078e02ff */
[-C--:B------:R-:W-:Y:S02]  /*66f0*/  @!P3 IADD3 R0, P1, PT, R11, R38.reuse, RZ ;  /* 0x000000260b00b210 */ /* 0x080fe40007f3e0ff */
[----:B------:R-:W3:Y:S01]  /*6700*/  @!P2 LDC.64 R2, c[0x0][0x420] ;  /* 0x00010800ff02ab82 */ /* 0x000ee20000000a00 */
        /* <DEDUP_REMOVED lines=9> */
.L_x_943:
[----:B------:R-:W-:Y:S05]  /*67a0*/  BSYNC.RECONVERGENT B0 ;  /* 0x0000000000007941 */ /* 0x000fea0003800200 */
.L_x_942:
[----:B------:R-:W-:Y:S01]  /*67b0*/  MOV R118, R50 ;  /* 0x0000003200767202 */ /* 0x000fe20000000f00 */
[----:B------:R-:W3:Y:S01]  /*67c0*/  LDCU.64 UR4, c[0x0][0x3f0] ;  /* 0x00007e00ff0477ac */ /* 0x000ee20008000a00 */
[----:B------:R-:W-:-:S03]  /*67d0*/  IMAD R0, R123, R4, RZ ;  /* 0x000000047b007224 */ /* 0x000fc600078e02ff */
[----:B--2---:R-:W-:-:S04]  /*67e0*/  IMAD.WIDE.U32 R2, R8, UR6, R118 ;  /* 0x0000000608027c25 */ /* 0x004fc8000f8e0076 */
[----:B------:R-:W-:Y:S02]  /*67f0*/  IMAD R3, R9, UR6, R3 ;  /* 0x0000000609037c24 */ /* 0x000fe4000f8e0203 */
[C---:B------:R-:W-:Y:S02]  /*6800*/  IMAD R0, R122.reuse, R5, R0 ;  /* 0x000000057a007224 */ /* 0x040fe400078e0200 */
[----:B------:R-:W-:-:S05]  /*6810*/  IMAD.WIDE.U32 R2, R122, R4, R2 ;  /* 0x000000047a027225 */ /* 0x000fca00078e0002 */
[----:B------:R-:W-:Y:S02]  /*6820*/  IADD3 R0, PT, PT, R3, R0, RZ ;  /* 0x0000000003007210 */ /* 0x000fe40007ffe0ff */
[----:B---3--:R-:W-:-:S04]  /*6830*/  LEA R6, P0, R2, UR4, 0x1 ;  /* 0x0000000402067c11 */ /* 0x008fc8000f8008ff */
[----:B------:R-:W-:Y:S02]  /*6840*/  LEA.HI.X R7, R2, UR5, R0, 0x1, P0 ;  /* 0x0000000502077c11 */ /* 0x000fe400080f0c00 */
[----:B------:R-:W-:-:S03]  /*6850*/  LEA R2, P0, R4, R6, 0x6 ;  /* 0x0000000604027211 */ /* 0x000fc600078030ff */
[----:B------:R-:W-:Y:S01]  /*6860*/  STG.E.128 desc[UR26][R6.64], R28 ;  /* 0x0000001c06007986 */ /* 0x000fe2000c101d1a */
[----:B------:R-:W-:-:S03]  /*6870*/  LEA.HI.X R3, R4, R7, R5, 0x6, P0 ;  /* 0x0000000704037211 */ /* 0x000fc600000f3405 */
[----:B-1----:R-:W-:Y:S04]  /*6880*/  STG.E.128 desc[UR26][R6.64+0x40], R20 ;  /* 0x0000401406007986 */ /* 0x002fe8000c101d1a */
[----:B----4-:R-:W-:Y:S04]  /*6890*/  STG.E.128 desc[UR26][R6.64+0x80], R12 ;  /* 0x0000800c06007986 */ /* 0x010fe8000c101d1a */
[----:B------:R-:W-:Y:S04]  /*68a0*/  STG.E.128 desc[UR26][R2.64], R24 ;  /* 0x0000001802007986 */ /* 0x000fe8000c101d1a */
[----:B------:R-:W-:Y:S04]  /*68b0*/  STG.E.128 desc[UR26][R2.64+0x40], R16 ;  /* 0x0000401002007986 */ /* 0x000fe8000c101d1a */
[----:B------:R-:W-:Y:S01]  /*68c0*/  STG.E.128 desc[UR26][R2.64+0x80], R32 ;  /* 0x0000802002007986 */ /* 0x000fe2000c101d1a */
[----:B------:R-:W-:Y:S05]  /*68d0*/  EXIT ;  /* 0x000000000000794d */ /* 0x000fea0003800000 */
.L_x_944:
        /* <DEDUP_REMOVED lines=10> */
.L_x_1278:


//--------------------- .text._ZN5flash16flash_fwd_kernelI23Flash_fwd_kernel_traitsILi96ELi64ELi64ELi4ELb0ELb0EN7cutlass10bfloat16_tE19Flash_kernel_traitsILi96ELi64ELi64ELi4ES3_EELb0ELb1ELb0ELb0ELb1ELb1ELb1ELb0EEEvNS_16Flash_fwd_paramsE --------------------------
	.section	.text._ZN5flash16flash_fwd_kernelI23Flash_fwd_kernel_traitsILi96ELi64ELi64ELi4ELb0ELb0EN7cutlass10bfloat16_tE19Flash_kernel_traitsILi96ELi64ELi64ELi4ES3_EELb0ELb1ELb0ELb0ELb1ELb1ELb1ELb0EEEvNS_16Flash_fwd_paramsE,"ax",@progbits
	.align	128
        .global         _ZN5flash16flash_fwd_kernelI23Flash_fwd_kernel_traitsILi96ELi64ELi64ELi4ELb0ELb0EN7cutlass10bfloat16_tE19Flash_kernel_traitsILi96ELi64ELi64ELi4ES3_EELb0ELb1ELb0ELb0ELb1ELb1ELb1ELb0EEEvNS_16Flash_fwd_paramsE
        .type           _ZN5flash16flash_fwd_kernelI23Flash_fwd_kernel_traitsILi96ELi64ELi64ELi4ELb0ELb0EN7cutlass10bfloat16_tE19Flash_kernel_traitsILi96ELi64ELi64ELi4ES3_EELb0ELb1ELb0ELb0ELb1ELb1ELb1ELb0EEEvNS_16Flash_fwd_paramsE,@function
        .size           _ZN5flash16flash_fwd_kernelI23Flash_fwd_kernel_traitsILi96ELi64ELi64ELi4ELb0ELb0EN7cutlass10bfloat16_tE19Flash_kernel_traitsILi96ELi64ELi64ELi4ES3_EELb0ELb1ELb0ELb0ELb1ELb1ELb1ELb0EEEvNS_16Flash_fwd_paramsE,(.L_x_1279 - _ZN5flash16flash_fwd_kernelI23Flash_fwd_kernel_traitsILi96ELi64ELi64ELi4ELb0ELb0EN7cutlass10bfloat16_tE19Flash_kernel_traitsILi96ELi64ELi64ELi4ES3_EELb0ELb1ELb0ELb0ELb1ELb1ELb1ELb0EEEvNS_16Flash_fwd_paramsE)
        .other          _ZN5flash16flash_fwd_kernelI23Flash_fwd_kernel_traitsILi96ELi64ELi64ELi4ELb0ELb0EN7cutlass10bfloat16_tE19Flash_kernel_traitsILi96ELi64ELi64ELi4ES3_EELb0ELb1ELb0ELb0ELb1ELb1ELb1ELb0EEEvNS_16Flash_fwd_paramsE,@"STO_CUDA_ENTRY STV_DEFAULT"
_ZN5flash16flash_fwd_kernelI23Flash_fwd_kernel_traitsILi96ELi64ELi64ELi4ELb0ELb0EN7cutlass10bfloat16_tE19Flash_kernel_traitsILi96ELi64ELi64ELi4ES3_EELb0ELb1ELb0ELb0ELb1ELb1ELb1ELb0EEEvNS_16Flash_fwd_paramsE:
.text._ZN5flash16flash_fwd_kernelI23Flash_fwd_kernel_traitsILi96ELi64ELi64ELi4ELb0ELb0EN7cutlass10bfloat16_tE19Flash_kernel_traitsILi96ELi64ELi64ELi4ES3_EELb0ELb1ELb0ELb0ELb1ELb1ELb1ELb0EEEvNS_16Flash_fwd_paramsE:
        /* <DEDUP_REMOVED lines=64> */
.L_x_946:
        /* <DEDUP_REMOVED lines=18> */
[----:B------:R-:W-:Y:S02]  /*0520*/  IMAD R0, R7, UR24, RZ ;  /* 0x0000001807007c24 */ /* 0x000fe4000f8e02ff */
[----:B------:R-:W-:Y:S02]  /*0530*/  IMAD.IADD R9, R11, 0x1, R9 ;  /* 0x000000010b097824 */ /* 0x000fe400078e0209 */
[----:B------:R-:W-:Y:S01]  /*0540*/  @!P0 IMAD R4, R7, R6, R4 ;  /* 0x0000000607048224 */ /* 0x000fe200078e0204 */
[----:B------:R-:W-:Y:S01]  /*0550*/  SEL R5, R0, RZ, P0 ;  /* 0x000000ff00057207 */ /* 0x000fe20000000000 */
[----:B------:R-:W-:Y:S01]  /*0560*/  IMAD R7, R94, R13, RZ ;  /* 0x0000000d5e077224 */ /* 0x000fe200078e02ff */
[----:B------:R-:W-:Y:S01]  /*0570*/  SHF.R.S32.HI R0, RZ, 0x1f, R0 ;  /* 0x0000001fff007819 */ /* 0x000fe20000011400 */
[----:B------:R-:W-:Y:S01]  /*0580*/  VIADD R6, R8, 0x20 ;  /* 0x0000002008067836 */ /* 0x000fe20000000000 */
[----:B------:R-:W-:-:S02]  /*0590*/  LEA.HI.X R15, R10, UR5, R9, 0x1, P1 ;  /* 0x000000050a0f7c11 */ /* 0x000fc400088f0c09 */
[----:B------:R-:W-:Y:S02]  /*05a0*/  SEL R0, R0, RZ, P0 ;  /* 0x000000ff00007207 */ /* 0x000fe40000000000 */
[----:B------:R-:W-:Y:S01]  /*05b0*/  LEA R10, P0, R2, R14, 0x6 ;  /* 0x0000000e020a7211 */ /* 0x000fe200078030ff */
[----:B------:R1:W-:Y:S01]  /*05c0*/  STG.E.128 desc[UR26][R14.64], RZ ;  /* 0x000000ff0e007986 */ /* 0x0003e2000c101d1a */
[----:B------:R-:W-:Y:S02]  /*05d0*/  IADD3 R9, PT, PT, -R94, UR24, RZ ;  /* 0x000000185e097c10 */ /* 0x000fe4000fffe1ff */
[----:B------:R-:W-:Y:S01]  /*05e0*/  LEA.HI.X R11, R2, R15, R3, 0x6, P0 ;  /* 0x0000000f020b7211 */ /* 0x000fe200000f3403 */
[----:B------:R1:W-:Y:S01]  /*05f0*/  STG.E.128 desc[UR26][R14.64+0x40], RZ ;  /* 0x000040ff0e007986 */ /* 0x0003e2000c101d1a */
[----:B------:R-:W-:Y:S02]  /*0600*/  ISETP.GE.OR P4, PT, R8, R9, P4 ;  /* 0x000000090800720c */ /* 0x000fe40002786670 */
[----:B------:R-:W-:Y:S01]  /*0610*/  IADD3 R5, P2, P1, R7, R5, R4 ;  /* 0x0000000507057210 */ /* 0x000fe2000795e004 */
[----:B------:R1:W-:Y:S01]  /*0620*/  STG.E.128 desc[UR26][R14.64+0x80], RZ ;  /* 0x000080ff0e007986 */ /* 0x0003e2000c101d1a */
[----:B------:R-:W-:-:S02]  /*0630*/  SHF.R.S32.HI R7, RZ, 0x1f, R7 ;  /* 0x0000001fff077819 */ /* 0x000fc40000011407 */
[----:B------:R-:W-:Y:S01]  /*0640*/  ISETP.GE.AND P3, PT, R6, R9, PT ;  /* 0x000000090600720c */ /* 0x000fe20003f66270 */
[----:B------:R1:W-:Y:S01]  /*0650*/  STG.E.128 desc[UR26][R10.64], RZ ;  /* 0x000000ff0a007986 */ /* 0x0003e2000c101d1a */
[----:B------:R-:W-:Y:S02]  /*0660*/  SHF.R.S32.HI R4, RZ, 0x1f, R4 ;  /* 0x0000001fff047819 */ /* 0x000fe40000011404 */
[----:B------:R-:W-:Y:S01]  /*0670*/  ISETP.NE.OR P3, PT, R89, RZ, P3 ;  /* 0x000000ff5900720c */ /* 0x000fe20001f65670 */
[----:B------:R1:W-:Y:S01]  /*0680*/  STG.E.128 desc[UR26][R10.64+0x40], RZ ;  /* 0x000040ff0a007986 */ /* 0x0003e2000c101d1a */
[----:B------:R-:W-:-:S03]  /*0690*/  IADD3.X R0, PT, PT, R7, R0, R4, P2, P1 ;  /* 0x0000000007007210 */ /* 0x000fc600017e2404 */
[----:B------:R1:W-:Y:S01]  /*06a0*/  STG.E.128 desc[UR26][R10.64+0x80], RZ ;  /* 0x000080ff0a007986 */ /* 0x0003e2000c101d1a */
[----:B------:R-:W-:Y:S07]  /*06b0*/  @P4 BRA `(.L_x_948) ;  /* 0x0000000000204947 */ /* 0x000fee0003800000 */
        /* <DEDUP_REMOVED lines=8> */
.L_x_948:
[----:B------:R-:W-:Y:S05]  /*0740*/  BSYNC.RECONVERGENT B0 ;  /* 0x0000000000007941 */ /* 0x000fea0003800200 */
.L_x_947:
        /* <DEDUP_REMOVED lines=10> */
.L_x_945:
[----:B------:R-:W1:Y:S01]  /*07f0*/  LDC R6, c[0x0][0x3e8] ;  /* 0x0000fa00ff067b82 */ /* 0x000e620000000800 */
[----:B------:R-:W-:Y:S01]  /*0800*/  IABS R10, R5 ;  /* 0x00000005000a7213 */ /* 0x000fe20000000000 */
[----:B------:R-:W2:Y:S01]  /*0810*/  LDCU.128 UR16, c[0x0][0x3b0] ;  /* 0x00007600ff1077ac */ /* 0x000ea20008000c00 */
[----:B------:R-:W-:Y:S01]  /*0820*/  IMAD.MOV.U32 R21, RZ, RZ, RZ ;  /* 0x000000ffff157224 */ /* 0x000fe200078e00ff */
[--C-:B------:R-:W-:Y:S01]  /*0830*/  SHF.R.U32.HI R96, RZ, 0x2, R89.reuse ;  /* 0x00000002ff607819 */ /* 0x100fe20000011659 */
[C---:B------:R-:W-:Y:S01]  /*0840*/  IMAD.SHL.U32 R88, R89.reuse, 0x20, RZ ;  /* 0x0000002059587824 */ /* 0x040fe200078e00ff */
[----:B------:R-:W3:Y:S01]  /*0850*/  LDCU.128 UR20, c[0x0][0x3a0] ;  /* 0x00007400ff1477ac */ /* 0x000ee20008000c00 */
[C---:B------:R-:W-:Y:S01]  /*0860*/  IMAD.SHL.U32 R90, R89.reuse, 0x4, RZ ;  /* 0x00000004595a7824 */ /* 0x040fe200078e00ff */
[----:B------:R-:W-:Y:S01]  /*0870*/  SHF.R.U32.HI R93, RZ, 0x1, R89 ;  /* 0x00000001ff5d7819 */ /* 0x000fe20000011659 */
[----:B------:R-:W-:Y:S01]  /*0880*/  IMAD.MOV.U32 R97, RZ, RZ, RZ ;  /* 0x000000ffff617224 */ /* 0x000fe200078e00ff */
[----:B------:R-:W4:Y:S01]  /*0890*/  LDCU.128 UR4, c[0x0][0x3d0] ;  /* 0x00007a00ff0477ac */ /* 0x000f220008000c00 */
[C---:B------:R-:W-:Y:S01]  /*08a0*/  LOP3.LUT R11, R88.reuse, 0xc0, RZ, 0xc0, !PT ;  /* 0x000000c0580b7812 */ /* 0x040fe200078ec0ff */
[----:B------:R-:W-:Y:S01]  /*08b0*/  IMAD.SHL.U32 R91, R89, 0x10, RZ ;  /* 0x00000010595b7824 */ /* 0x000fe200078e00ff */
[----:B------:R-:W-:Y:S01]  /*08c0*/  LOP3.LUT R92, R88, 0x120, RZ, 0xc0, !PT ;  /* 0x00000120585c7812 */ /* 0x000fe200078ec0ff */
[----:B------:R-:W5:Y:S01]  /*08d0*/  LDCU.128 UR8, c[0x0][0x380] ;  /* 0x00007000ff0877ac */ /* 0x000f620008000c00 */
[----:B------:R-:W-:Y:S01]  /*08e0*/  LOP3.LUT R90, R11, 0x18, R90, 0xf8, !PT ;  /* 0x000000180b5a7812 */ /* 0x000fe200078ef85a */
[----:B------:R-:W-:Y:S01]  /*08f0*/  IMAD.WIDE.U32 R18, R19, 0x40, R96 ;  /* 0x0000004013127825 */ /* 0x000fe200078e0060 */
[----:B------:R-:W-:Y:S01]  /*0900*/  LOP3.LUT P6, RZ, R89, 0x4, RZ, 0xc0, !PT ;  /* 0x0000000459ff7812 */ /* 0x000fe200078cc0ff */
[----:B------:R-:W5:Y:S01]  /*0910*/  LDCU.128 UR12, c[0x0][0x390] ;  /* 0x00007200ff0c77ac */ /* 0x000f620008000c00 */
[----:B------:R-:W-:-:S02]  /*0920*/  LOP3.LUT R124, R90, 0x8, R89, 0x78, !PT ;  /* 0x000000085a7c7812 */ /* 0x000fc400078e7859 */
        /* <DEDUP_REMOVED lines=13> */
[C---:B------:R-:W-:Y:S01]  /*0a00*/  LOP3.LUT R20, R12.reuse, 0x18, RZ, 0xc0, !PT ;  /* 0x000000180c147812 */ /* 0x040fe200078ec0ff */
[----:B------:R-:W-:Y:S01]  /*0a10*/  IMAD.MOV R9, RZ, RZ, -R0 ;  /* 0x000000ffff097224 */ /* 0x000fe200078e0a00 */
[----:B------:R-:W-:-:S03]  /*0a20*/  LOP3.LUT R22, R12, 0xd8, RZ, 0xc0, !PT ;  /* 0x000000d80c167812 */ /* 0x000fc600078ec0ff */
        /* <DEDUP_REMOVED lines=10> */
[----:B------:R-:W1:Y:S01]  /*0ad0*/  LDC.64 R10, c[0x0][0x3c8] ;  /* 0x0000f200ff0a7b82 */ /* 0x000e620000000a00 */
[----:B------:R-:W-:Y:S02]  /*0ae0*/  @!P1 IMAD.IADD R9, R9, 0x1, -R8 ;  /* 0x0000000109099824 */ /* 0x000fe400078e0a08 */
[----:B------:R-:W-:Y:S01]  /*0af0*/  @!P1 VIADD R0, R0, 0x1 ;  /* 0x0000000100009836 */ /* 0x000fe20000000000 */
[----:B------:R-:W-:Y:S01]  /*0b00*/  ISETP.NE.AND P1, PT, R6, RZ, PT ;  /* 0x000000ff0600720c */ /* 0x000fe20003f25270 */
[----:B------:R-:W-:Y:S01]  /*0b10*/  IMAD R25, R7, UR21, R25 ;  /* 0x0000001507197c24 */ /* 0x000fe2000f8e0219 */
[----:B------:R-:W-:Y:S02]  /*0b20*/  ISETP.GE.U32.AND P2, PT, R9, R8, PT ;  /* 0x000000080900720c */ /* 0x000fe40003f46070 */
[----:B------:R-:W2:Y:S01]  /*0b30*/  LDC.64 R8, c[0x0][0x3c0] ;  /* 0x0000f000ff087b82 */ /* 0x000ea20000000a00 */
[----:B------:R-:W-:-:S04]  /*0b40*/  IMAD.WIDE.U32 R24, R96, UR18, R24 ;  /* 0x0000001260187c25 */ /* 0x000fc8000f8e0018 */
[----:B------:R-:W-:-:S06]  /*0b50*/  IMAD R25, R96, UR19, R25 ;  /* 0x0000001360197c24 */ /* 0x000fcc000f8e0219 */
[----:B------:R-:W-:-:S04]  /*0b60*/  @P2 VIADD R0, R0, 0x1 ;  /* 0x0000000100002836 */ /* 0x000fc80000000000 */
[----:B------:R-:W-:Y:S01]  /*0b70*/  @!P0 IMAD.MOV R0, RZ, RZ, -R0 ;  /* 0x000000ffff008224 */ /* 0x000fe200078e0a00 */
[----:B------:R-:W-:Y:S01]  /*0b80*/  @!P1 LOP3.LUT R0, RZ, R6, RZ, 0x33, !PT ;  /* 0x00000006ff009212 */ /* 0x000fe200078e33ff */
[----:B------:R-:W-:-:S04]  /*0b90*/  VIADD R6, R2, 0xffffffff ;  /* 0xffffffff02067836 */ /* 0x000fc80000000000 */
[----:B----4-:R-:W-:-:S04]  /*0ba0*/  IMAD.WIDE.U32 R24, R0, UR4, R24 ;  /* 0x0000000400187c25 */ /* 0x010fc8000f8e0018 */
[-C--:B--2---:R-:W-:Y:S01]  /*0bb0*/  IMAD R14, R3, R8.reuse, RZ ;  /* 0x00000008030e7224 */ /* 0x084fe200078e02ff */
        /* <DEDUP_REMOVED lines=9> */
[----:B------:R-:W2:Y:S01]  /*0c50*/  S2UR UR5, SR_CgaCtaId ;  /* 0x00000000000579c3 */ /* 0x000ea20000008800 */
[----:B------:R-:W-:Y:S01]  /*0c60*/  LOP3.LUT R15, R22, 0x18, R89, 0x78, !PT ;  /* 0x00000018160f7812 */ /* 0x000fe200078e7859 */
[----:B------:R-:W-:Y:S01]  /*0c70*/  IMAD.WIDE.U32 R20, R7, UR14, R20 ;  /* 0x0000000e07147c25 */ /* 0x000fe2000f8e0014 */
[----:B------:R-:W-:Y:S02]  /*0c80*/  USHF.L.U64.HI UR14, UR16, 0x5, UR17 ;  /* 0x00000005100e7899 */ /* 0x000fe40008010211 */
[----:B------:R-:W-:Y:S01]  /*0c90*/  LOP3.LUT R15, R15, 0x1f20, R12, 0xf8, !PT ;  /* 0x00001f200f0f7812 */ /* 0x000fe200078ef80c */
[----:B------:R-:W-:Y:S02]  /*0ca0*/  IMAD.IADD R14, R25, 0x1, R14 ;  /* 0x00000001190e7824 */ /* 0x000fe400078e020e */
[----:B------:R-:W-:Y:S02]  /*0cb0*/  IMAD.IADD R25, R17, 0x1, R13 ;  /* 0x0000000111197824 */ /* 0x000fe400078e020d */
[----:B------:R-:W-:Y:S01]  /*0cc0*/  IMAD R12, R6, UR20, RZ ;  /* 0x00000014060c7c24 */ /* 0x000fe2000f8e02ff */
[----:B------:R-:W-:Y:S01]  /*0cd0*/  LEA.HI.X R127, R24, UR11, R14, 0x1, P0 ;  /* 0x0000000b187f7c11 */ /* 0x000fe200080f0c0e */
[----:B------:R-:W-:Y:S01]  /*0ce0*/  IMAD.MOV.U32 R24, RZ, RZ, R16 ;  /* 0x000000ffff187224 */ /* 0x000fe200078e0010 */
[----:B------:R-:W-:Y:S01]  /*0cf0*/  USHF.L.U32 UR11, UR16, 0x5, URZ ;  /* 0x00000005100b7899 */ /* 0x000fe200080006ff */
[----:B------:R-:W-:-:S04]  /*0d00*/  IMAD.WIDE.U32 R22, R6, UR4, RZ ;  /* 0x0000000406167c25 */ /* 0x000fc8000f8e00ff */
[C---:B------:R-:W-:Y:S01]  /*0d10*/  IMAD R21, R7.reuse, UR15, R21 ;  /* 0x0000000f07157c24 */ /* 0x040fe2000f8e0215 */
[C---:B------:R-:W-:Y:S01]  /*0d20*/  LEA R16, P1, R22.reuse, R128, 0x1 ;  /* 0x0000008016107211 */ /* 0x040fe200078208ff */
[----:B------:R-:W-:Y:S01]  /*0d30*/  IMAD.WIDE.U32 R24, R7, UR22, R24 ;  /* 0x0000001607187c25 */ /* 0x000fe2000f8e0018 */
[----:B------:R-:W-:-:S03]  /*0d40*/  IADD3 R13, P0, PT, R22, UR10, RZ ;  /* 0x0000000a160d7c10 */ /* 0x000fc6000ff1e0ff */
[----:B------:R-:W-:Y:S02]  /*0d50*/  IMAD.IADD R12, R23, 0x1, R12 ;  /* 0x00000001170c7824 */ /* 0x000fe400078e020c */
[----:B-1----:R-:W-:-:S03]  /*0d60*/  IMAD.WIDE.U32 R26, R5, R10, R20 ;  /* 0x0000000a051a7225 */ /* 0x002fc600078e0014 */
[-C--:B------:R-:W-:Y:S01]  /*0d70*/  LEA.HI.X R17, R22, R127.reuse, R12, 0x1, P1 ;  /* 0x0000007f16117211 */ /* 0x080fe200008f0c0c */
[----:B------:R-:W-:Y:S01]  /*0d80*/  IMAD R25, R7, UR23, R25 ;  /* 0x0000001707197c24 */ /* 0x000fe2000f8e0219 */
[----:B------:R-:W-:Y:S01]  /*0d90*/  IADD3.X R12, PT, PT, R12, UR18, RZ, P0, !PT ;  /* 0x000000120c0c7c10 */ /* 0x000fe200087fe4ff */
[----:B------:R-:W-:Y:S01]  /*0da0*/  IMAD.U32 R20, RZ, RZ, UR11 ;  /* 0x0000000bff147e24 */ /* 0x000fe2000f8e00ff */
[----:B------:R-:W-:Y:S01]  /*0db0*/  LEA R22, P0, R13, R128, 0x1 ;  /* 0x000000800d167211 */ /* 0x000fe200078008ff */
[----:B------:R-:W-:Y:S01]  /*0dc0*/  IMAD.U32 R21, RZ, RZ, UR14 ;  /* 0x0000000eff157e24 */ /* 0x000fe2000f8e00ff */
[----:B------:R-:W-:Y:S01]  /*0dd0*/  UMOV UR11, 0x400 ;  /* 0x00000400000b7882 */ /* 0x000fe20000000000 */
[----:B------:R-:W-:Y:S01]  /*0de0*/  IMAD R7, R19, UR16, RZ ;  /* 0x0000001013077c24 */ /* 0x000fe2000f8e02ff */
[----:B------:R-:W-:Y:S01]  /*0df0*/  LEA.HI.X R23, R13, R127, R12, 0x1, P0 ;  /* 0x0000007f0d177211 */ /* 0x000fe200000f0c0c */
[----:B------:R-:W-:Y:S01]  /*0e00*/  IMAD R27, R5, R11, R27 ;  /* 0x0000000b051b7224 */ /* 0x000fe200078e021b */
[----:B--2---:R-:W-:Y:S01]  /*0e10*/  ULEA UR5, UR5, UR11, 0x18 ;  /* 0x0000000b05057291 */ /* 0x004fe2000f8ec0ff */
[----:B------:R-:W-:-:S04]  /*0e20*/  IMAD.WIDE.U32 R20, R18, UR16, R20 ;  /* 0x0000001012147c25 */ /* 0x000fc8000f8e0014 */
[C---:B------:R-:W-:Y:S02]  /*0e30*/  IMAD R7, R18.reuse, UR17, R7 ;  /* 0x0000001112077c24 */ /* 0x040fe4000f8e0207 */
[----:B------:R-:W-:Y:S01]  /*0e40*/  IMAD.WIDE.U32 R18, R18, UR16, R26 ;  /* 0x0000001012127c25 */ /* 0x000fe2000f8e001a */
[----:B------:R-:W-:-:S03]  /*0e50*/  IADD3 R26, P0, PT, R26, R20, RZ ;  /* 0x000000141a1a7210 */ /* 0x000fc60007f1e0ff */
[----:B------:R-:W-:Y:S01]  /*0e60*/  IMAD.IADD R5, R19, 0x1, R7 ;  /* 0x0000000113057824 */ /* 0x000fe200078e0207 */
[----:B------:R-:W-:Y:S01]  /*0e70*/  LEA R12, P1, R18, UR8, 0x1 ;  /* 0x00000008120c7c11 */ /* 0x000fe2000f8208ff */
[-C--:B------:R-:W-:Y:S01]  /*0e80*/  IMAD.WIDE.U32 R10, R96, R8.reuse, R24 ;  /* 0x00000008600a7225 */ /* 0x080fe200078e0018 */
[----:B------:R-:W-:Y:S02]  /*0e90*/  IADD3.X R21, PT, PT, R27, R7, R21, P0, !PT ;  /* 0x000000071b157210 */ /* 0x000fe400007fe415 */
[----:B------:R-:W-:Y:S01]  /*0ea0*/  LEA R20, P0, R26, UR8, 0x1 ;  /* 0x000000081a147c11 */ /* 0x000fe2000f8008ff */
[-C--:B------:R-:W-:Y:S01]  /*0eb0*/  IMAD R11, R96, R9.reuse, R11 ;  /* 0x00000009600b7224 */ /* 0x080fe200078e020b */
[----:B------:R-:W-:Y:S01]  /*0ec0*/  LEA.HI.X R13, R18, UR9, R5, 0x1, P1 ;  /* 0x00000009120d7c11 */ /* 0x000fe200088f0c05 */
[----:B------:R-:W-:Y:S01]  /*0ed0*/  IMAD R3, R3, UR6, RZ ;  /* 0x0000000603037c24 */ /* 0x000fe2000f8e02ff */
[----:B------:R-:W-:Y:S01]  /*0ee0*/  LEA R7, R15, UR5, 0x1 ;  /* 0x000000050f077c11 */ /* 0x000fe2000f8e08ff */
[----:B------:R-:W-:Y:S01]  /*0ef0*/  IMAD.WIDE.U32 R14, R0, UR6, R10 ;  /* 0x00000006000e7c25 */ /* 0x000fe2000f8e000a */
[----:B------:R-:W-:Y:S01]  /*0f00*/  LEA.HI.X R21, R26, UR9, R21, 0x1, P0 ;  /* 0x000000091a157c11 */ /* 0x000fe200080f0c15 */
[----:B------:R-:W1:Y:S02]  /*0f10*/  LDCU UR6, c[0x0][0x50c] ;  /* 0x0000a180ff0677ac */ /* 0x000e640008000800 */
[----:B------:R-:W-:Y:S01]  /*0f20*/  @!PT LDS RZ, [RZ] ;  /* 0x00000000fffff984 */ /* 0x000fe20000000800 */
[----:B------:R-:W-:Y:S01]  /*0f30*/  @!PT LDS RZ, [RZ] ;  /* 0x00000000fffff984 */ /* 0x000fe20000000800 */
[----:B------:R-:W-:Y:S01]  /*0f40*/  @!PT LDS RZ, [RZ] ;  /* 0x00000000fffff984 */ /* 0x000fe20000000800 */
[----:B------:R-:W-:Y:S01]  /*0f50*/  LDGSTS.E.BYPASS.LTC128B.128 [R7], desc[UR26][R12.64] ;  /* 0x000000000c077fae */ /* 0x000fe2000b981a1a */
[----:B------:R-:W-:Y:S01]  /*0f60*/  IMAD R3, R0, UR7, R3 ;  /* 0x0000000700037c24 */ /* 0x000fe2000f8e0203 */
[----:B------:R-:W-:Y:S01]  /*0f70*/  LEA R126, P1, R14, UR12, 0x1 ;  /* 0x0000000c0e7e7c11 */ /* 0x000fe2000f8208ff */
[C---:B------:R-:W-:Y:S01]  /*0f80*/  IMAD.WIDE.U32 R18, R6.reuse, R8, RZ ;  /* 0x0000000806127225 */ /* 0x040fe200078e00ff */
[----:B------:R-:W-:Y:S03]  /*0f90*/  LDGSTS.E.BYPASS.LTC128B.128 [R7+0x1000], desc[UR26][R12.64+0x40] ;  /* 0x010000400c077fae */ /* 0x000fe6000b981a1a */
[----:B------:R-:W-:Y:S01]  /*0fa0*/  IMAD.IADD R125, R15, 0x1, R3 ;  /* 0x000000010f7d7824 */ /* 0x000fe200078e0203 */
[----:B------:R2:W-:Y:S01]  /*0fb0*/  LDGSTS.E.BYPASS.LTC128B.128 [R7+0x2000], desc[UR26][R12.64+0x80] ;  /* 0x020000800c077fae */ /* 0x0005e2000b981a1a */
[----:B------:R-:W-:-:S02]  /*0fc0*/  IMAD R10, R6, R9, R19 ;  /* 0x00000009060a7224 */ /* 0x000fc400078e0213 */
[----:B------:R-:W-:Y:S01]  /*0fd0*/  IMAD.SHL.U32 R5, R18, 0x40, RZ ;  /* 0x0000004012057824 */ /* 0x000fe200078e00ff */
[----:B------:R-:W-:Y:S01]  /*0fe0*/  LDGSTS.E.BYPASS.LTC128B.128 [R7+0x800], desc[UR26][R20.64] ;  /* 0x0080000014077fae */ /* 0x000fe2000b981a1a */
[----:B------:R-:W-:Y:S02]  /*0ff0*/  LEA.HI.X R125, R14, UR13, R125, 0x1, P1 ;  /* 0x0000000d0e7d7c11 */ /* 0x000fe400088f0c7d */
[----:B------:R-:W-:Y:S01]  /*1000*/  SHF.L.U64.HI R3, R18, 0x6, R10 ;  /* 0x0000000612037819 */ /* 0x000fe2000001020a */
[----:B------:R-:W-:Y:S01]  /*1010*/  LDGSTS.E.BYPASS.LTC128B.128 [R7+0x1800], desc[UR26][R20.64+0x40] ;  /* 0x0180004014077fae */ /* 0x000fe2000b981a1a */
[----:B------:R-:W-:Y:S02]  /*1020*/  LEA R0, P0, R8, R5, 0x5 ;  /* 0x0000000508007211 */ /* 0x000fe400078028ff */
[----:B------:R-:W-:Y:S01]  /*1030*/  LEA R14, P1, R18, R126, 0x7 ;  /* 0x0000007e120e7211 */ /* 0x000fe200078238ff */
[----:B------:R-:W-:Y:S01]  /*1040*/  LDGSTS.E.BYPASS.LTC128B.128 [R7+0x2800], desc[UR26][R20.64+0x80] ;  /* 0x0280008014077fae */ /* 0x000fe2000b981a1a */
[----:B------:R-:W-:-:S02]  /*1050*/  LOP3.LUT R5, R91, 0x100, RZ, 0xc0, !PT ;  /* 0x000001005b057812 */ /* 0x000fc400078ec0ff */
[----:B------:R-:W-:Y:S01]  /*1060*/  LEA.HI.X R8, R8, R3, R9, 0x5, P0 ;  /* 0x0000000308087211 */ /* 0x000fe200000f2c09 */
[----:B------:R-:W-:Y:S01]  /*1070*/  LDGSTS.E.BYPASS.LTC128B.128 [R7+0x3000], desc[UR26][R16.64] ;  /* 0x0300000010077fae */ /* 0x000fe2000b981a1a */
[-C--:B------:R-:W-:Y:S02]  /*1080*/  LEA.HI.X R15, R18, R125.reuse, R10, 0x7, P1 ;  /* 0x0000007d120f7211 */ /* 0x080fe400008f3c0a */
[----:B------:R-:W-:Y:S01]  /*1090*/  LEA R10, P0, R0, R126, 0x1 ;  /* 0x0000007e000a7211 */ /* 0x000fe200078008ff */
[----:B------:R-:W-:Y:S01]  /*10a0*/  LDGSTS.E.BYPASS.LTC128B.128 [R7+0x4000], desc[UR26][R16.64+0x40] ;  /* 0x0400004010077fae */ /* 0x000fe2000b981a1a */
[----:B------:R-:W-:Y:S02]  /*10b0*/  LOP3.LUT R5, R5, 0x20, R88, 0xf8, !PT ;  /* 0x0000002005057812 */ /* 0x000fe400078ef858 */
[----:B------:R-:W-:Y:S01]  /*10c0*/  LOP3.LUT R3, R90, 0x8, R93, 0x78, !PT ;  /* 0x000000085a037812 */ /* 0x000fe200078e785d */
[----:B------:R-:W-:Y:S01]  /*10d0*/  LDGSTS.E.BYPASS.LTC128B.128 [R7+0x5000], desc[UR26][R16.64+0x80] ;  /* 0x0500008010077fae */ /* 0x000fe2000b981a1a */
[----:B------:R-:W-:-:S02]  /*10e0*/  LEA.HI.X R11, R0, R125, R8, 0x1, P0 ;  /* 0x0000007d000b7211 */ /* 0x000fc400000f0c08 */
[----:B--2---:R-:W-:Y:S01]  /*10f0*/  LOP3.LUT R12, R92, 0x3e00, R91, 0xf8, !PT ;  /* 0x00003e005c0c7812 */ /* 0x004fe200078ef85b */
[----:B------:R-:W-:Y:S01]  /*1100*/  LDGSTS.E.BYPASS.LTC128B.128 [R7+0x3800], desc[UR26][R22.64] ;  /* 0x0380000016077fae */ /* 0x000fe2000b981a1a */
[----:B------:R-:W-:Y:S01]  /*1110*/  LOP3.LUT R124, R5, R124, RZ, 0xfc, !PT ;  /* 0x0000007c057c7212 */ /* 0x000fe200078efcff */
[----:B------:R-:W-:Y:S01]  /*1120*/  IMAD.MOV.U32 R5, RZ, RZ, 0x20 ;  /* 0x00000020ff057424 */ /* 0x000fe200078e00ff */
[----:B------:R-:W-:Y:S01]  /*1130*/  LOP3.LUT R0, R12, R3, RZ, 0xfc, !PT ;  /* 0x000000030c007212 */ /* 0x000fe200078efcff */
[----:B------:R-:W-:Y:S01]  /*1140*/  LDGSTS.E.BYPASS.LTC128B.128 [R7+0x4800], desc[UR26][R22.64+0x40] ;  /* 0x0480004016077fae */ /* 0x000fe2000b981a1a */
[----:B------:R-:W-:Y:S02]  /*1150*/  LEA R124, R124, UR5, 0x1 ;  /* 0x000000057c7c7c11 */ /* 0x000fe4000f8e08ff */
[----:B------:R-:W-:Y:S01]  /*1160*/  LEA R0, R0, UR5, 0x1 ;  /* 0x0000000500007c11 */ /* 0x000fe2000f8e08ff */
[----:B------:R-:W-:Y:S01]  /*1170*/  LDGSTS.E.BYPASS.LTC128B.128 [R7+0x5800], desc[UR26][R22.64+0x80] ;  /* 0x0580008016077fae */ /* 0x000fe2000b981a1a */
[----:B------:R-:W-:-:S02]  /*1180*/  SEL R5, R5, 0xffffffe0, !P6 ;  /* 0xffffffe005057807 */ /* 0x000fc40007000000 */
[----:B------:R-:W-:Y:S01]  /*1190*/  LOP3.LUT R93, R93, 0x1f0, RZ, 0xc0, !PT ;  /* 0x000001f05d5d7812 */ /* 0x000fe200078ec0ff */
[----:B------:R-:W0:Y:S02]  /*11a0*/  LDGDEPBAR ;  /* 0x00000000000079af */ /* 0x000e240000000000 */
[----:B------:R-:W-:Y:S01]  /*11b0*/  IMAD.IADD R123, R5, 0x1, R0 ;  /* 0x00000001057b7824 */ /* 0x000fe200078e0200 */
[----:B------:R-:W-:Y:S01]  /*11c0*/  IADD3 R94, PT, PT, R97, R93, R94 ;  /* 0x0000005d615e7210 */ /* 0x000fe20007ffe05e */
        /* <DEDUP_REMOVED lines=16> */
[----:B--2---:R-:W2:Y:S04]  /*12d0*/  LDSM.16.M88.4 R12, [R124+0x3400] ;  /* 0x003400007c0c783b */ /* 0x004ea80000000200 */
[----:B------:R-:W5:Y:S04]  /*12e0*/  LDSM.16.M88.4 R64, [R124+0x3800] ;  /* 0x003800007c40783b */ /* 0x000f680000000200 */
[----:B------:R-:W1:Y:S04]  /*12f0*/  LDSM.16.M88.4 R52, [R124+0x3c00] ;  /* 0x003c00007c34783b */ /* 0x000e680000000200 */
[----:B------:R-:W-:Y:S04]  /*1300*/  LDSM.16.M88.4 R20, [R0+0x1000] ;  /* 0x001000000014783b */ /* 0x000fe80000000200 */
[----:B------:R-:W1:Y:S04]  /*1310*/  LDSM.16.M88.4 R36, [R124+0x4000] ;  /* 0x004000007c24783b */ /* 0x000e680000000200 */
[----:B------:R-:W1:Y:S04]  /*1320*/  LDSM.16.M88.4 R40, [R122+0x3400] ;  /* 0x003400007a28783b */ /* 0x000e680000000200 */
[----:B------:R-:W1:Y:S01]  /*1330*/  LDSM.16.M88.4 R60, [R122+0x3800] ;  /* 0x003800007a3c783b */ /* 0x000e620000000200 */
[C---:B----4-:R-:W-:Y:S03]  /*1340*/  HMMA.16816.F32.BF16 R48, R24.reuse, R44, RZ ;  /* 0x0000002c1830723c */ /* 0x050fe600000418ff */
[----:B---3--:R-:W-:Y:S04]  /*1350*/  LDSM.16.M88.4 R8, [R123+0x1000] ;  /* 0x001000007b08783b */ /* 0x008fe80000000200 */
[----:B------:R-:W3:Y:S01]  /*1360*/  LDSM.16.M88.4 R84, [R122+0x4000] ;  /* 0x004000007a54783b */ /* 0x000ee20000000200 */
[C---:B------:R-:W-:Y:S03]  /*1370*/  HMMA.16816.F32.BF16 R44, R24.reuse, R46, RZ ;  /* 0x0000002e182c723c */ /* 0x040fe600000418ff */
[----:B------:R-:W4:Y:S04]  /*1380*/  LDSM.16.M88.4 R76, [R124+0x4400] ;  /* 0x004400007c4c783b */ /* 0x000f280000000200 */
[----:B------:R-:W-:Y:S01]  /*1390*/  LDSM.16.M88.4 R72, [R124+0x4800] ;  /* 0x004800007c48783b */ /* 0x000fe20000000200 */
[----:B--2---:R-:W-:Y:S03]  /*13a0*/  HMMA.16816.F32.BF16 R16, R24, R12, RZ ;  /* 0x0000000c1810723c */ /* 0x004fe600000418ff */
[----:B------:R-:W-:Y:S04]  /*13b0*/  LDSM.16.M88.4 R80, [R122+0x3c00] ;  /* 0x003c00007a50783b */ /* 0x000fe80000000200 */
[----:B------:R-:W0:Y:S01]  /*13c0*/  LDGDEPBAR ;  /* 0x00000000000079af */ /* 0x000e220000000000 */
[C---:B------:R-:W-:Y:S08]  /*13d0*/  HMMA.16816.F32.BF16 R48, R32.reuse, R56, R48 ;  /* 0x000000382030723c */ /* 0x040ff00000041830 */
[----:B------:R-:W-:Y:S01]  /*13e0*/  HMMA.16816.F32.BF16 R44, R32, R58, R44 ;  /* 0x0000003a202c723c */ /* 0x000fe2000004182c */
[----:B------:R-:W-:Y:S07]  /*13f0*/  LDSM.16.M88.4 R56, [R0+0x2000] ;  /* 0x002000000038783b */ /* 0x000fee0000000200 */
[C---:B-----5:R-:W-:Y:S08]  /*1400*/  HMMA.16816.F32.BF16 R68, R24.reuse, R64, RZ ;  /* 0x000000401844723c */ /* 0x060ff000000418ff */
[C---:B------:R-:W-:Y:S08]  /*1410*/  HMMA.16816.F32.BF16 R12, R24.reuse, R14, RZ ;  /* 0x0000000e180c723c */ /* 0x040ff000000418ff */
[C---:B------:R-:W-:Y:S08]  /*1420*/  HMMA.16816.F32.BF16 R64, R24.reuse, R66, RZ ;  /* 0x000000421840723c */ /* 0x040ff000000418ff */
[C---:B-1----:R-:W-:Y:S08]  /*1430*/  HMMA.16816.F32.BF16 R28, R24.reuse, R52, RZ ;  /* 0x00000034181c723c */ /* 0x042ff000000418ff */
[----:B------:R-:W-:Y:S01]  /*1440*/  HMMA.16816.F32.BF16 R24, R24, R54, RZ ;  /* 0x000000361818723c */ /* 0x000fe200000418ff */
[----:B------:R-:W1:Y:S07]  /*1450*/  LDSM.16.M88.4 R52, [R124+0x5000] ;  /* 0x005000007c34783b */ /* 0x000e6e0000000200 */
[C---:B------:R-:W-:Y:S08]  /*1460*/  HMMA.16816.F32.BF16 R48, R20.reuse, R36, R48 ;  /* 0x000000241430723c */ /* 0x040ff00000041830 */
[----:B------:R-:W-:Y:S01]  /*1470*/  HMMA.16816.F32.BF16 R44, R20, R38, R44 ;  /* 0x00000026142c723c */ /* 0x000fe2000004182c */
[----:B------:R-:W-:Y:S07]  /*1480*/  LDSM.16.M88.4 R36, [R122+0x5000] ;  /* 0x005000007a24783b */ /* 0x000fee0000000200 */
[C---:B------:R-:W-:Y:S08]  /*1490*/  HMMA.16816.F32.BF16 R16, R32.reuse, R40, R16 ;  /* 0x000000282010723c */ /* 0x040ff00000041810 */
[C---:B------:R-:W-:Y:S08]  /*14a0*/  HMMA.16816.F32.BF16 R68, R32.reuse, R60, R68 ;  /* 0x0000003c2044723c */ /* 0x040ff00000041844 */
[C---:B------:R-:W-:Y:S01]  /*14b0*/  HMMA.16816.F32.BF16 R64, R32.reuse, R62, R64 ;  /* 0x0000003e2040723c */ /* 0x040fe20000041840 */
[----:B------:R-:W2:Y:S07]  /*14c0*/  LDSM.16.M88.4 R60, [R122+0x4400] ;  /* 0x004400007a3c783b */ /* 0x000eae0000000200 */
[----:B------:R-:W-:Y:S01]  /*14d0*/  HMMA.16816.F32.BF16 R12, R32, R42, R12 ;  /* 0x0000002a200c723c */ /* 0x000fe2000004180c */
[----:B------:R-:W5:Y:S07]  /*14e0*/  LDSM.16.M88.4 R40, [R123+0x2000] ;  /* 0x002000007b28783b */ /* 0x000f6e0000000200 */
[C---:B---3--:R-:W-:Y:S08]  /*14f0*/  HMMA.16816.F32.BF16 R48, R8.reuse, R84, R48 ;  /* 0x000000540830723c */ /* 0x048ff00000041830 */
[----:B------:R-:W-:Y:S08]  /*1500*/  HMMA.16816.F32.BF16 R44, R8, R86, R44 ;  /* 0x00000056082c723c */ /* 0x000ff0000004182c */
[C---:B----4-:R-:W-:Y:S08]  /*1510*/  HMMA.16816.F32.BF16 R16, R20.reuse, R76, R16 ;  /* 0x0000004c1410723c */ /* 0x050ff00000041810 */
[----:B------:R-:W-:Y:S01]  /*1520*/  HMMA.16816.F32.BF16 R76, R20, R78, R12 ;  /* 0x0000004e144c723c */ /* 0x000fe2000004180c */
[----:B------:R-:W3:Y:S07]  /*1530*/  LDSM.16.M88.4 R12, [R124+0x5400] ;  /* 0x005400007c0c783b */ /* 0x000eee0000000200 */
[C---:B-1----:R-:W-:Y:S08]  /*1540*/  HMMA.16816.F32.BF16 R48, R56.reuse, R52, R48 ;  /* 0x000000343830723c */ /* 0x042ff00000041830 */
[----:B------:R-:W-:Y:S08]  /*1550*/  HMMA.16816.F32.BF16 R44, R56, R54, R44 ;  /* 0x00000036382c723c */ /* 0x000ff0000004182c */
[----:B--2---:R-:W-:Y:S01]  /*1560*/  HMMA.16816.F32.BF16 R52, R8, R60, R16 ;  /* 0x0000003c0834723c */ /* 0x004fe20000041810 */
[----:B------:R-:W1:Y:S07]  /*1570*/  LDSM.16.M88.4 R16, [R122+0x5400] ;  /* 0x005400007a10783b */ /* 0x000e6e0000000200 */
[C---:B-----5:R-:W-:Y:S08]  /*1580*/  HMMA.16816.F32.BF16 R48, R40.reuse, R36, R48 ;  /* 0x000000242830723c */ /* 0x060ff00000041830 */
[----:B------:R-:W-:Y:S01]  /*1590*/  HMMA.16816.F32.BF16 R44, R40, R38, R44 ;  /* 0x00000026282c723c */ /* 0x000fe2000004182c */
[----:B------:R-:W2:Y:S07]  /*15a0*/  LDSM.16.M88.4 R36, [R122+0x4800] ;  /* 0x004800007a24783b */ /* 0x000eae0000000200 */
[----:B------:R-:W-:Y:S01]  /*15b0*/  HMMA.16816.F32.BF16 R76, R8, R62, R76 ;  /* 0x0000003e084c723c */ /* 0x000fe2000004184c */
[----:B------:R-:W-:Y:S02]  /*15c0*/  LDSM.16.M88.4 R60, [R124+0x4c00] ;  /* 0x004c00007c3c783b */ /* 0x000fe40000000200 */
[----:B------:R-:W-:Y:S01]  /*15d0*/  FMUL.FTZ R0, R48, UR6 ;  /* 0x0000000630007c20 */ /* 0x000fe20008410000 */
[----:B------:R-:W-:Y:S01]  /*15e0*/  FMUL.FTZ R48, R49, UR6 ;  /* 0x0000000631307c20 */ /* 0x000fe20008410000 */
[----:B------:R-:W-:Y:S01]  /*15f0*/  FMUL.FTZ R49, R50, UR6 ;  /* 0x0000000632317c20 */ /* 0x000fe20008410000 */
[----:B------:R-:W-:-:S02]  /*1600*/  FMUL.FTZ R50, R51, UR6 ;  /* 0x0000000633327c20 */ /* 0x000fc40008410000 */
[----:B---3--:R-:W-:Y:S01]  /*1610*/  HMMA.16816.F32.BF16 R52, R56, R12, R52 ;  /* 0x0000000c3834723c */ /* 0x008fe20000041834 */
[----:B------:R-:W-:Y:S02]  /*1620*/  MUFU.TANH R0, R0 ;  /* 0x0000000000007308 */ /* 0x000fe40000002400 */
[----:B------:R-:W-:Y:S01]  /*1630*/  FMUL.FTZ R44, R44, UR6 ;  /* 0x000000062c2c7c20 */ /* 0x000fe20008410000 */
[----:B------:R-:W-:-:S04]  /*1640*/  FMUL.FTZ R45, R45, UR6 ;  /* 0x000000062d2d7c20 */ /* 0x000fc80008410000 */
[----:B------:R-:W-:Y:S01]  /*1650*/  HMMA.16816.F32.BF16 R68, R20, R72, R68 ;  /* 0x000000481444723c */ /* 0x000fe20000041844 */
[----:B------:R-:W3:Y:S07]  /*1660*/  MUFU.TANH R48, R48 ;  /* 0x0000003000307308 */ /* 0x000eee0000002400 */
[----:B------:R-:W-:Y:S01]  /*1670*/  HMMA.16816.F32.BF16 R76, R56, R14, R76 ;  /* 0x0000000e384c723c */ /* 0x000fe2000004184c */
[----:B------:R-:W4:Y:S01]  /*1680*/  LDSM.16.M88.4 R12, [R124+0x5800] ;  /* 0x005800007c0c783b */ /* 0x000f220000000200 */
[----:B------:R-:W-:Y:S06]  /*1690*/  MUFU.TANH R44, R44 ;  /* 0x0000002c002c7308 */ /* 0x000fec0000002400 */
[----:B------:R-:W-:Y:S02]  /*16a0*/  HMMA.16816.F32.BF16 R64, R20, R74, R64 ;  /* 0x0000004a1440723c */ /* 0x000fe40000041840 */
[----:B------:R-:W-:Y:S06]  /*16b0*/  MUFU.TANH R45, R45 ;  /* 0x0000002d002d7308 */ /* 0x000fec0000002400 */
[----:B------:R-:W-:Y:S02]  /*16c0*/  HMMA.16816.F32.BF16 R28, R32, R80, R28 ;  /* 0x00000050201c723c */ /* 0x000fe4000004181c */
[----:B------:R-:W-:Y:S06]  /*16d0*/  MUFU.TANH R49, R49 ;  /* 0x0000003100317308 */ /* 0x000fec0000002400 */
[C---:B-1----:R-:W-:Y:S02]  /*16e0*/  HMMA.16816.F32.BF16 R52, R40.reuse, R16, R52 ;  /* 0x000000102834723c */ /* 0x042fe40000041834 */
[----:B------:R-:W1:Y:S06]  /*16f0*/  MUFU.TANH R50, R50 ;  /* 0x0000003200327308 */ /* 0x000e6c0000002400 */
[----:B------:R-:W-:Y:S01]  /*1700*/  HMMA.16816.F32.BF16 R76, R40, R18, R76 ;  /* 0x00000012284c723c */ /* 0x000fe2000004184c */
[----:B------:R-:W5:Y:S07]  /*1710*/  LDSM.16.M88.4 R16, [R122+0x5800] ;  /* 0x005800007a10783b */ /* 0x000f6e0000000200 */
[----:B--2---:R-:W-:Y:S01]  /*1720*/  HMMA.16816.F32.BF16 R68, R8, R36, R68 ;  /* 0x000000240844723c */ /* 0x004fe20000041844 */
[----:B------:R-:W-:Y:S01]  /*1730*/  FMUL.FTZ R36, R46, UR6 ;  /* 0x000000062e247c20 */ /* 0x000fe20008410000 */
[----:B------:R-:W-:Y:S01]  /*1740*/  FMUL.FTZ R37, R47, UR6 ;  /* 0x000000062f257c20 */ /* 0x000fe20008410000 */
[----:B------:R-:W-:Y:S01]  /*1750*/  FMUL.FTZ R46, R52, UR6 ;  /* 0x00000006342e7c20 */ /* 0x000fe20008410000 */
[----:B------:R-:W-:Y:S01]  /*1760*/  FMUL.FTZ R51, R54, UR6 ;  /* 0x0000000636337c20 */ /* 0x000fe20008410000 */
[----:B------:R-:W-:-:S02]  /*1770*/  FMUL.FTZ R52, R55, UR6 ;  /* 0x0000000637347c20 */ /* 0x000fc40008410000 */
[----:B------:R-:W2:Y:S01]  /*1780*/  MUFU.TANH R36, R36 ;  /* 0x0000002400247308 */ /* 0x000ea20000002400 */
[----:B------:R-:W-:Y:S01]  /*1790*/  HMMA.16816.F32.BF16 R32, R32, R82, R24 ;  /* 0x000000522020723c */ /* 0x000fe20000041818 */
[----:B------:R-:W3:Y:S02]  /*17a0*/  LDSM.16.M88.4 R24, [R122+0x4c00] ;  /* 0x004c00007a18783b */ /* 0x000ee40000000200 */
[----:B------:R-:W-:-:S04]  /*17b0*/  FMUL.FTZ R47, R77, UR6 ;  /* 0x000000064d2f7c20 */ /* 0x000fc80008410000 */
[----:B------:R-:W2:Y:S01]  /*17c0*/  MUFU.TANH R37, R37 ;  /* 0x0000002500257308 */ /* 0x000ea20000002400 */
[----:B------:R-:W-:Y:S01]  /*17d0*/  HMMA.16816.F32.BF16 R64, R8, R38, R64 ;  /* 0x000000260840723c */ /* 0x000fe20000041840 */
[----:B------:R-:W-:Y:S01]  /*17e0*/  FMUL.FTZ R38, R53, UR6 ;  /* 0x0000000635267c20 */ /* 0x000fe20008410000 */
[----:B------:R-:W-:-:S05]  /*17f0*/  FMUL.FTZ R39, R76, UR6 ;  /* 0x000000064c277c20 */ /* 0x000fca0008410000 */
[----:B------:R-:W2:Y:S01]  /*1800*/  MUFU.TANH R46, R46 ;  /* 0x0000002e002e7308 */ /* 0x000ea20000002400 */
[----:B----4-:R-:W-:Y:S07]  /*1810*/  HMMA.16816.F32.BF16 R68, R56, R12, R68 ;  /* 0x0000000c3844723c */ /* 0x010fee0000041844 */
[----:B------:R-:W4:Y:S01]  /*1820*/  MUFU.TANH R38, R38 ;  /* 0x0000002600267308 */ /* 0x000f220000002400 */
[----:B------:R-:W-:Y:S07]  /*1830*/  HMMA.16816.F32.BF16 R28, R20, R60, R28 ;  /* 0x0000003c141c723c */ /* 0x000fee000004181c */
[----:B------:R-:W4:Y:S01]  /*1840*/  MUFU.TANH R39, R39 ;  /* 0x0000002700277308 */ /* 0x000f220000002400 */
[----:B------:R-:W-:Y:S01]  /*1850*/  HMMA.16816.F32.BF16 R64, R56, R14, R64 ;  /* 0x0000000e3840723c */ /* 0x000fe20000041840 */
[----:B------:R-:W2:Y:S06]  /*1860*/  LDSM.16.M88.4 R12, [R124+0x5c00] ;  /* 0x005c00007c0c783b */ /* 0x000eac0000000200 */
[----:B------:R-:W4:Y:S01]  /*1870*/  MUFU.TANH R47, R47 ;  /* 0x0000002f002f7308 */ /* 0x000f220000002400 */
[----:B------:R-:W-:Y:S01]  /*1880*/  HMMA.16816.F32.BF16 R32, R20, R62, R32 ;  /* 0x0000003e1420723c */ /* 0x000fe20000041820 */
[----:B------:R-:W-:Y:S01]  /*1890*/  IMAD.SHL.U32 R21, R89, 0x2, RZ ;  /* 0x0000000259157824 */ /* 0x000fe200078e00ff */
[----:B------:R-:W-:-:S04]  /*18a0*/  IADD3 R23, PT, PT, R95, -UR24, R94 ;  /* 0x800000185f177c10 */ /* 0x000fc8000fffe05e */
[----:B------:R-:W-:Y:S01]  /*18b0*/  LOP3.LUT R21, R21, 0x6, RZ, 0xc0, !PT ;  /* 0x0000000615157812 */ /* 0x000fe200078ec0ff */
[----:B------:R-:W-:Y:S01]  /*18c0*/  IMAD.IADD R20, R23, 0x1, R4 ;  /* 0x0000000117147824 */ /* 0x000fe200078e0204 */
[C---:B-----5:R-:W-:Y:S01]  /*18d0*/  HMMA.16816.F32.BF16 R68, R40.reuse, R16, R68 ;  /* 0x000000102844723c */ /* 0x060fe20000041844 */
[----:B------:R-:W5:Y:S02]  /*18e0*/  MUFU.TANH R51, R51 ;  /* 0x0000003300337308 */ /* 0x000f640000002400 */
[----:B------:R-:W-:Y:S01]  /*18f0*/  IMAD R6, R6, 0x40, R21 ;  /* 0x0000004006067824 */ /* 0x000fe200078e0215 */
[C-C-:B------:R-:W-:Y:S02]  /*1900*/  VIADDMNMX R4, R20.reuse, 0x1, R95.reuse, PT ;  /* 0x0000000114047846 */ /* 0x140fe4000380015f */
[----:B------:R-:W-:Y:S01]  /*1910*/  VIADDMNMX R95, R20, 0x9, R95, PT ;  /* 0x00000009145f7846 */ /* 0x000fe2000380015f */
[C---:B------:R-:W-:Y:S01]  /*1920*/  VIADD R20, R6.reuse, 0x1 ;  /* 0x0000000106147836 */ /* 0x040fe20000000000 */
[----:B------:R-:W-:Y:S01]  /*1930*/  HMMA.16816.F32.BF16 R64, R40, R18, R64 ;  /* 0x000000122840723c */ /* 0x000fe20000041840 */
[----:B------:R-:W4:Y:S01]  /*1940*/  LDSM.16.M88.4 R16, [R122+0x5c00] ;  /* 0x005c00007a10783b */ /* 0x000f220000000200 */
[-C--:B------:R-:W-:Y:S01]  /*1950*/  ISETP.GE.AND P2, PT, R6, R4.reuse, PT ;  /* 0x000000040600720c */ /* 0x080fe20003f46270 */
[----:B------:R-:W5:Y:S01]  /*1960*/  MUFU.TANH R52, R52 ;  /* 0x0000003400347308 */ /* 0x000f620000002400 */
[----:B------:R-:W-:Y:S01]  /*1970*/  ISETP.GE.AND P1, PT, R20, R4, PT ;  /* 0x000000041400720c */ /* 0x000fe20003f26270 */
[----:B------:R-:W-:-:S04]  /*1980*/  DEPBAR.LE SB0, 0x0 ;  /* 0x000080000000791a */ /* 0x000fc80000000000 */
[C---:B---3--:R-:W-:Y:S01]  /*1990*/  HMMA.16816.F32.BF16 R28, R8.reuse, R24, R28 ;  /* 0x00000018081c723c */ /* 0x048fe2000004181c */
[----:B------:R-:W-:Y:S01]  /*19a0*/  FSEL R48, R48, -INF , !P1 ;  /* 0xff80000030307808 */ /* 0x000fe20004800000 */
[----:B------:R-:W-:Y:S01]  /*19b0*/  FMUL.FTZ R24, R78, UR6 ;  /* 0x000000064e187c20 */ /* 0x000fe20008410000 */
[-C--:B------:R-:W-:Y:S01]  /*19c0*/  ISETP.GE.AND P3, PT, R20, R95.reuse, PT ;  /* 0x0000005f1400720c */ /* 0x080fe20003f66270 */
[----:B------:R-:W-:Y:S01]  /*19d0*/  FMUL.FTZ R25, R79, UR6 ;  /* 0x000000064f197c20 */ /* 0x000fe20008410000 */
[----:B------:R-:W-:Y:S01]  /*19e0*/  FMUL.FTZ R68, R68, UR6 ;  /* 0x0000000644447c20 */ /* 0x000fe20008410000 */
[----:B------:R-:W-:Y:S01]  /*19f0*/  FMUL.FTZ R69, R69, UR6 ;  /* 0x0000000645457c20 */ /* 0x000fe20008410000 */
[----:B-1----:R-:W-:Y:S01]  /*1a00*/  FSEL R50, R50, -INF , !P3 ;  /* 0xff80000032327808 */ /* 0x002fe20005800000 */
[----:B------:R-:W-:Y:S01]  /*1a10*/  HMMA.16816.F32.BF16 R32, R8, R26, R32 ;  /* 0x0000001a0820723c */ /* 0x000fe20000041820 */
[----:B------:R-:W-:Y:S01]  /*1a20*/  VIADD R9, R6, 0x9 ;  /* 0x0000000906097836 */ /* 0x000fe20000000000 */
[----:B------:R-:W-:Y:S01]  /*1a30*/  FSEL R26, R0, -INF , !P2 ;  /* 0xff800000001a7808 */ /* 0x000fe20005000000 */
[C---:B------:R-:W-:Y:S01]  /*1a40*/  VIADD R8, R6.reuse, 0x10 ;  /* 0x0000001006087836 */ /* 0x040fe20000000000 */
[----:B------:R-:W1:Y:S01]  /*1a50*/  MUFU.TANH R24, R24 ;  /* 0x0000001800187308 */ /* 0x000e620000002400 */
[----:B------:R-:W-:Y:S01]  /*1a60*/  VIADD R0, R6, 0x18 ;  /* 0x0000001806007836 */ /* 0x000fe20000000000 */
[-C--:B------:R-:W-:Y:S01]  /*1a70*/  ISETP.GE.AND P5, PT, R9, R4.reuse, PT ;  /* 0x000000040900720c */ /* 0x080fe20003fa6270 */
[----:B------:R-:W-:Y:S01]  /*1a80*/  FMUL.FTZ R64, R64, UR6 ;  /* 0x0000000640407c20 */ /* 0x000fe20008410000 */
[-C--:B------:R-:W-:Y:S01]  /*1a90*/  ISETP.GE.AND P1, PT, R8, R4.reuse, PT ;  /* 0x000000040800720c */ /* 0x080fe20003f26270 */
[----:B------:R-:W-:Y:S01]  /*1aa0*/  FMUL.FTZ R65, R65, UR6 ;  /* 0x0000000641417c20 */ /* 0x000fe20008410000 */
[----:B------:R-:W-:Y:S01]  /*1ab0*/  FSEL R10, R45, -INF , !P5 ;  /* 0xff8000002d0a7808 */ /* 0x000fe20006800000 */
[----:B------:R-:W-:Y:S01]  /*1ac0*/  FMUL.FTZ R70, R70, UR6 ;  /* 0x0000000646467c20 */ /* 0x000fe20008410000 */
[C---:B--2---:R-:W-:Y:S01]  /*1ad0*/  HMMA.16816.F32.BF16 R28, R56.reuse, R12, R28 ;  /* 0x0000000c381c723c */ /* 0x044fe2000004181c */
[C---:B------:R-:W-:Y:S01]  /*1ae0*/  VIADD R12, R6.reuse, 0x8 ;  /* 0x00000008060c7836 */ /* 0x040fe20000000000 */
[-C--:B------:R-:W-:Y:S01]  /*1af0*/  ISETP.GE.AND P5, PT, R6, R95.reuse, PT ;  /* 0x0000005f0600720c */ /* 0x080fe20003fa6270 */
[----:B------:R-:W2:Y:S01]  /*1b00*/  MUFU.TANH R25, R25 ;  /* 0x0000001900197308 */ /* 0x000ea20000002400 */
[-C--:B------:R-:W-:Y:S01]  /*1b10*/  ISETP.GE.AND P2, PT, R9, R95.reuse, PT ;  /* 0x0000005f0900720c */ /* 0x080fe20003f46270 */
[----:B------:R-:W-:Y:S01]  /*1b20*/  FMUL.FTZ R71, R71, UR6 ;  /* 0x0000000647477c20 */ /* 0x000fe20008410000 */
[-C--:B------:R-:W-:Y:S01]  /*1b30*/  ISETP.GE.AND P4, PT, R12, R4.reuse, PT ;  /* 0x000000040c00720c */ /* 0x080fe20003f86270 */
[----:B------:R-:W-:Y:S01]  /*1b40*/  FMUL.FTZ R66, R66, UR6 ;  /* 0x0000000642427c20 */ /* 0x000fe20008410000 */
[----:B------:R-:W-:Y:S01]  /*1b50*/  HMMA.16816.F32.BF16 R32, R56, R14, R32 ;  /* 0x0000000e3820723c */ /* 0x000fe20000041820 */
[-C--:B------:R-:W-:Y:S01]  /*1b60*/  ISETP.GE.AND P0, PT, R12, R95.reuse, PT ;  /* 0x0000005f0c00720c */ /* 0x080fe20003f06270 */
[----:B------:R-:W-:Y:S01]  /*1b70*/  VIADD R9, R6, 0x21 ;  /* 0x0000002106097836 */ /* 0x000fe20000000000 */
[----:B------:R-:W-:Y:S01]  /*1b80*/  FSEL R44, R44, -INF , !P4 ;  /* 0xff8000002c2c7808 */ /* 0x000fe20006000000 */
[----:B------:R-:W3:Y:S01]  /*1b90*/  MUFU.TANH R134, R68 ;  /* 0x0000004400867308 */ /* 0x000ee20000002400 */
[-C--:B------:R-:W-:Y:S01]  /*1ba0*/  ISETP.GE.AND P4, PT, R8, R95.reuse, PT ;  /* 0x0000005f0800720c */ /* 0x080fe20003f86270 */
[C---:B------:R-:W-:Y:S01]  /*1bb0*/  VIADD R8, R6.reuse, 0x11 ;  /* 0x0000001106087836 */ /* 0x040fe20000000000 */
[----:B------:R-:W-:Y:S01]  /*1bc0*/  FSEL R22, R49, -INF , !P5 ;  /* 0xff80000031167808 */ /* 0x000fe20006800000 */
[----:B------:R-:W-:Y:S01]  /*1bd0*/  VIADD R11, R6, 0x28 ;  /* 0x00000028060b7836 */ /* 0x000fe20000000000 */
[----:B------:R-:W-:Y:S01]  /*1be0*/  FSEL R36, R36, -INF , !P0 ;  /* 0xff80000024247808 */ /* 0x000fe20004000000 */
[----:B------:R-:W-:Y:S01]  /*1bf0*/  FMUL.FTZ R67, R67, UR6 ;  /* 0x0000000643437c20 */ /* 0x000fe20008410000 */
[C---:B------:R-:W-:Y:S01]  /*1c00*/  ISETP.GE.AND P5, PT, R8.reuse, R4, PT ;  /* 0x000000040800720c */ /* 0x040fe20003fa6270 */
[----:B----4-:R-:W-:Y:S01]  /*1c10*/  HMMA.16816.F32.BF16 R28, R40, R16, R28 ;  /* 0x00000010281c723c */ /* 0x010fe2000004181c */
[----:B------:R-:W-:Y:S01]  /*1c20*/  ISETP.GE.AND P3, PT, R8, R95, PT ;  /* 0x0000005f0800720c */ /* 0x000fe20003f66270 */
[----:B------:R-:W4:Y:S01]  /*1c30*/  MUFU.TANH R132, R69 ;  /* 0x0000004500847308 */ /* 0x000f220000002400 */
[----:B------:R-:W-:-:S02]  /*1c40*/  FSEL R8, R37, -INF , !P2 ;  /* 0xff80000025087808 */ /* 0x000fc40005000000 */
[CC--:B------:R-:W-:Y:S02]  /*1c50*/  ISETP.GE.AND P0, PT, R0.reuse, R4.reuse, PT ;  /* 0x000000040000720c */ /* 0x0c0fe40003f06270 */
[-C--:B------:R-:W-:Y:S01]  /*1c60*/  ISETP.GE.AND P2, PT, R0, R95.reuse, PT ;  /* 0x0000005f0000720c */ /* 0x080fe20003f46270 */
[----:B------:R-:W-:Y:S01]  /*1c70*/  VIADD R0, R6, 0x19 ;  /* 0x0000001906007836 */ /* 0x000fe20000000000 */
[----:B------:R-:W-:Y:S01]  /*1c80*/  FSEL R46, R46, -INF , !P1 ;  /* 0xff8000002e2e7808 */ /* 0x000fe20004800000 */
[----:B------:R-:W-:Y:S01]  /*1c90*/  HMMA.16816.F32.BF16 R32, R40, R18, R32 ;  /* 0x000000122820723c */ /* 0x000fe20000041820 */
[----:B------:R-:W-:Y:S01]  /*1ca0*/  FSEL R38, R38, -INF , !P5 ;  /* 0xff80000026267808 */ /* 0x000fe20006800000 */
[----:B------:R-:W4:Y:S01]  /*1cb0*/  MUFU.TANH R130, R64 ;  /* 0x0000004000827308 */ /* 0x000f220000002400 */
[C---:B------:R-:W-:Y:S02]  /*1cc0*/  ISETP.GE.AND P1, PT, R0.reuse, R4, PT ;  /* 0x000000040000720c */ /* 0x040fe40003f26270 */
[----:B------:R-:W-:Y:S01]  /*1cd0*/  ISETP.GE.AND P5, PT, R0, R95, PT ;  /* 0x0000005f0000720c */ /* 0x000fe20003fa6270 */
[----:B------:R-:W-:Y:S01]  /*1ce0*/  VIADD R0, R6, 0x20 ;  /* 0x0000002006007836 */ /* 0x000fe20000000000 */
[----:B------:R-:W-:-:S02]  /*1cf0*/  FSEL R20, R39, -INF , !P0 ;  /* 0xff80000027147808 */ /* 0x000fc40004000000 */
[----:B------:R-:W-:Y:S01]  /*1d00*/  FMUL.FTZ R28, R28, UR6 ;  /* 0x000000061c1c7c20 */ /* 0x000fe20008410000 */
[----:B------:R-:W4:Y:S01]  /*1d10*/  MUFU.TANH R112, R65 ;  /* 0x0000004100707308 */ /* 0x000f220000002400 */
[----:B------:R-:W-:Y:S01]  /*1d20*/  FSEL R14, R47, -INF , !P1 ;  /* 0xff8000002f0e7808 */ /* 0x000fe20004800000 */
[----:B------:R-:W-:Y:S01]  /*1d30*/  FMUL.FTZ R30, R30, UR6 ;  /* 0x000000061e1e7c20 */ /* 0x000fe20008410000 */
[CC--:B------:R-:W-:Y:S01]  /*1d40*/  ISETP.GE.AND P0, PT, R0.reuse, R4.reuse, PT ;  /* 0x000000040000720c */ /* 0x0c0fe20003f06270 */
[----:B------:R-:W-:Y:S01]  /*1d50*/  FMUL.FTZ R29, R29, UR6 ;  /* 0x000000061d1d7c20 */ /* 0x000fe20008410000 */
[-C--:B------:R-:W-:Y:S01]  /*1d60*/  ISETP.GE.AND P1, PT, R0, R95.reuse, PT ;  /* 0x0000005f0000720c */ /* 0x080fe20003f26270 */
[----:B------:R-:W-:Y:S01]  /*1d70*/  FMUL.FTZ R31, R31, UR6 ;  /* 0x000000061f1f7c20 */ /* 0x000fe20008410000 */
[----:B-----5:R-:W-:Y:S01]  /*1d80*/  FSEL R12, R51, -INF , !P4 ;  /* 0xff800000330c7808 */ /* 0x020fe20006000000 */
[----:B------:R-:W5:Y:S01]  /*1d90*/  MUFU.TANH R120, R70 ;  /* 0x0000004600787308 */ /* 0x000f620000002400 */
[----:B------:R-:W-:Y:S01]  /*1da0*/  FSEL R0, R52, -INF , !P3 ;  /* 0xff80000034007808 */ /* 0x000fe20005800000 */
[----:B------:R-:W-:Y:S01]  /*1db0*/  FMUL.FTZ R32, R32, UR6 ;  /* 0x0000000620207c20 */ /* 0x000fe20008410000 */
[-C--:B------:R-:W-:Y:S01]  /*1dc0*/  ISETP.GE.AND P4, PT, R9, R4.reuse, PT ;  /* 0x000000040900720c */ /* 0x080fe20003f86270 */
[----:B------:R-:W-:Y:S01]  /*1dd0*/  FMUL.FTZ R33, R33, UR6 ;  /* 0x0000000621217c20 */ /* 0x000fe20008410000 */
[-C--:B------:R-:W-:Y:S01]  /*1de0*/  ISETP.GE.AND P3, PT, R9, R95.reuse, PT ;  /* 0x0000005f0900720c */ /* 0x080fe20003f66270 */
[----:B------:R-:W-:Y:S01]  /*1df0*/  VIADD R9, R6, 0x29 ;  /* 0x0000002906097836 */ /* 0x000fe20000000000 */
[----:B-1----:R-:W-:Y:S01]  /*1e00*/  FSEL R18, R24, -INF , !P2 ;  /* 0xff80000018127808 */ /* 0x002fe20005000000 */
[----:B------:R-:W1:Y:S01]  /*1e10*/  MUFU.TANH R114, R71 ;  /* 0x0000004700727308 */ /* 0x000e620000002400 */
[----:B--2---:R-:W-:Y:S01]  /*1e20*/  FSEL R16, R25, -INF , !P5 ;  /* 0xff80000019107808 */ /* 0x004fe20006800000 */
[----:B------:R-:W-:Y:S01]  /*1e30*/  FMUL.FTZ R34, R34, UR6 ;  /* 0x0000000622227c20 */ /* 0x000fe20008410000 */
[----:B------:R-:W-:Y:S01]  /*1e40*/  ISETP.GE.AND P2, PT, R11, R4, PT ;  /* 0x000000040b00720c */ /* 0x000fe20003f46270 */
[----:B------:R-:W-:Y:S01]  /*1e50*/  FMUL.FTZ R35, R35, UR6 ;  /* 0x0000000623237c20 */ /* 0x000fe20008410000 */
[----:B------:R-:W-:Y:S01]  /*1e60*/  ISETP.GE.AND P5, PT, R11, R95, PT ;  /* 0x0000005f0b00720c */ /* 0x000fe20003fa6270 */
[----:B------:R-:W-:Y:S01]  /*1e70*/  VIADD R11, R6, 0x30 ;  /* 0x00000030060b7836 */ /* 0x000fe20000000000 */
[----:B---3--:R-:W-:Y:S01]  /*1e80*/  FSEL R134, R134, -INF , !P0 ;  /* 0xff80000086867808 */ /* 0x008fe20004000000 */
[----:B------:R-:W2:Y:S01]  /*1e90*/  MUFU.TANH R118, R66 ;  /* 0x0000004200767308 */ /* 0x000ea20000002400 */
[----:B----4-:R-:W-:-:S02]  /*1ea0*/  FSEL R132, R132, -INF , !P4 ;  /* 0xff80000084847808 */ /* 0x010fc40006000000 */
[CC--:B------:R-:W-:Y:S02]  /*1eb0*/  ISETP.GE.AND P0, PT, R9.reuse, R4.reuse, PT ;  /* 0x000000040900720c */ /* 0x0c0fe40003f06270 */
[-C--:B------:R-:W-:Y:S01]  /*1ec0*/  ISETP.GE.AND P4, PT, R9, R95.reuse, PT ;  /* 0x0000005f0900720c */ /* 0x080fe20003f86270 */
[----:B------:R-:W-:Y:S01]  /*1ed0*/  VIADD R9, R6, 0x31 ;  /* 0x0000003106097836 */ /* 0x000fe20000000000 */
[----:B------:R-:W-:Y:S01]  /*1ee0*/  FSEL R130, R130, -INF , !P2 ;  /* 0xff80000082827808 */ /* 0x000fe20005000000 */
[----:B------:R-:W3:Y:S01]  /*1ef0*/  MUFU.TANH R110, R28 ;  /* 0x0000001c006e7308 */ /* 0x000ee20000002400 */
[----:B------:R-:W-:Y:S02]  /*1f00*/  FSEL R112, R112, -INF , !P0 ;  /* 0xff80000070707808 */ /* 0x000fe40004000000 */
[C---:B------:R-:W-:Y:S02]  /*1f10*/  ISETP.GE.AND P2, PT, R11.reuse, R4, PT ;  /* 0x000000040b00720c */ /* 0x040fe40003f46270 */
[----:B------:R-:W-:-:S02]  /*1f20*/  ISETP.GE.AND P0, PT, R11, R95, PT ;  /* 0x0000005f0b00720c */ /* 0x000fc40003f06270 */
[----:B-----5:R-:W-:Y:S01]  /*1f30*/  FSEL R120, R120, -INF , !P1 ;  /* 0xff80000078787808 */ /* 0x020fe20004800000 */
[----:B------:R-:W4:Y:S01]  /*1f40*/  MUFU.TANH R101, R30 ;  /* 0x0000001e00657308 */ /* 0x000f220000002400 */
[----:B-1----:R-:W-:Y:S02]  /*1f50*/  FSEL R114, R114, -INF , !P3 ;  /* 0xff80000072727808 */ /* 0x002fe40005800000 */
[C---:B------:R-:W-:Y:S02]  /*1f60*/  ISETP.GE.AND P1, PT, R9.reuse, R4, PT ;  /* 0x000000040900720c */ /* 0x040fe40003f26270 */
[----:B------:R-:W-:Y:S01]  /*1f70*/  ISETP.GE.AND P3, PT, R9, R95, PT ;  /* 0x0000005f0900720c */ /* 0x000fe20003f66270 */
[----:B------:R-:W-:Y:S01]  /*1f80*/  VIADD R9, R6, 0x38 ;  /* 0x0000003806097836 */ /* 0x000fe20000000000 */
[----:B------:R-:W-:Y:S01]  /*1f90*/  FMNMX3.FTZ R11, R26, R48, R44, !PT ;  /* 0x000000301a0b7276 */ /* 0x000fe2000781002c */
[----:B------:R-:W1:Y:S01]  /*1fa0*/  MUFU.TANH R116, R67 ;  /* 0x0000004300747308 */ /* 0x000e620000002400 */
[----:B--2---:R-:W-:Y:S01]  /*1fb0*/  FSEL R118, R118, -INF , !P5 ;  /* 0xff80000076767808 */ /* 0x004fe20006800000 */
[----:B------:R-:W-:Y:S01]  /*1fc0*/  VIADD R6, R6, 0x39 ;  /* 0x0000003906067836 */ /* 0x000fe20000000000 */
[----:B------:R-:W-:-:S02]  /*1fd0*/  FMNMX3.FTZ R11, R11, R10, R46, !PT ;  /* 0x0000000a0b0b7276 */ /* 0x000fc4000781002e */
[----:B---3--:R-:W-:Y:S02]  /*1fe0*/  FSEL R110, R110, -INF , !P2 ;  /* 0xff8000006e6e7808 */ /* 0x008fe40005000000 */
[C---:B------:R-:W-:Y:S01]  /*1ff0*/  ISETP.GE.AND P5, PT, R9.reuse, R4, PT ;  /* 0x000000040900720c */ /* 0x040fe20003fa6270 */
[----:B------:R-:W2:Y:S01]  /*2000*/  MUFU.TANH R108, R29 ;  /* 0x0000001d006c7308 */ /* 0x000ea20000002400 */
[----:B------:R-:W-:Y:S02]  /*2010*/  ISETP.GE.AND P2, PT, R9, R95, PT ;  /* 0x0000005f0900720c */ /* 0x000fe40003f46270 */
[----:B------:R-:W-:Y:S02]  /*2020*/  FMNMX3.FTZ R9, R22, R50, R36, !PT ;  /* 0x0000003216097276 */ /* 0x000fe40007810024 */
[----:B------:R-:W-:Y:S02]  /*2030*/  FMNMX3.FTZ R11, R11, R38, R20, !PT ;  /* 0x000000260b0b7276 */ /* 0x000fe40007810014 */
[----:B------:R-:W-:Y:S01]  /*2040*/  FMNMX3.FTZ R9, R9, R8, R12, !PT ;  /* 0x0000000809097276 */ /* 0x000fe2000781000c */
[----:B------:R-:W3:Y:S01]  /*2050*/  MUFU.TANH R106, R32 ;  /* 0x00000020006a7308 */ /* 0x000ee20000002400 */
[----:B------:R-:W-:-:S02]  /*2060*/  FMNMX3.FTZ R13, R11, R14, R134, !PT ;  /* 0x0000000e0b0d7276 */ /* 0x000fc40007810086 */
[----:B----4-:R-:W-:Y:S02]  /*2070*/  FSEL R101, R101, -INF , !P0 ;  /* 0xff80000065657808 */ /* 0x010fe40004000000 */
[----:B------:R-:W-:Y:S02]  /*2080*/  ISETP.NE.AND P0, PT, R2, 0x1, PT ;  /* 0x000000010200780c */ /* 0x000fe40003f05270 */
[----:B------:R-:W-:Y:S01]  /*2090*/  FMNMX3.FTZ R11, R9, R0, R18, !PT ;  /* 0x00000000090b7276 */ /* 0x000fe20007810012 */
[----:B------:R-:W4:Y:S01]  /*20a0*/  MUFU.TANH R104, R33 ;  /* 0x0000002100687308 */ /* 0x000f220000002400 */
[----:B------:R-:W-:Y:S02]  /*20b0*/  FMNMX3.FTZ R9, R13, R132, R130, !PT ;  /* 0x000000840d097276 */ /* 0x000fe40007810082 */
[----:B-1----:R-:W-:Y:S02]  /*20c0*/  FSEL R116, R116, -INF , !P4 ;  /* 0xff80000074747808 */ /* 0x002fe40006000000 */
[----:B------:R-:W-:-:S02]  /*20d0*/  ISETP.GE.AND P4, PT, R6, R4, PT ;  /* 0x000000040600720c */ /* 0x000fc40003f86270 */
[----:B--2---:R-:W-:Y:S01]  /*20e0*/  FSEL R108, R108, -INF , !P1 ;  /* 0xff8000006c6c7808 */ /* 0x004fe20004800000 */
[----:B------:R-:W1:Y:S01]  /*20f0*/  MUFU.TANH R100, R31 ;  /* 0x0000001f00647308 */ /* 0x000e620000002400 */
[----:B------:R-:W-:Y:S02]  /*2100*/  FMNMX3.FTZ R11, R11, R16, R120, !PT ;  /* 0x000000100b0b7276 */ /* 0x000fe40007810078 */
[----:B---3--:R-:W-:Y:S02]  /*2110*/  FSEL R106, R106, -INF , !P5 ;  /* 0xff8000006a6a7808 */ /* 0x008fe40006800000 */
[----:B------:R-:W-:Y:S02]  /*2120*/  FMNMX3.FTZ R9, R9, R112, R110, !PT ;  /* 0x0000007009097276 */ /* 0x000fe4000781006e */
[----:B------:R-:W-:Y:S01]  /*2130*/  FMNMX3.FTZ R4, R11, R114, R118, !PT ;  /* 0x000000720b047276 */ /* 0x000fe20007810076 */
[----:B------:R-:W2:Y:S01]  /*2140*/  MUFU.TANH R99, R34 ;  /* 0x0000002200637308 */ /* 0x000ea20000002400 */
[----:B------:R-:W-:-:S02]  /*2150*/  FMNMX3.FTZ R9, R9, R108, R106, !PT ;  /* 0x0000006c09097276 */ /* 0x000fc4000781006a */
[----:B----4-:R-:W-:Y:S01]  /*2160*/  FSEL R104, R104, -INF , !P4 ;  /* 0xff80000068687808 */ /* 0x010fe20006000000 */
[----:B------:R-:W-:Y:S01]  /*2170*/  BAR.SYNC.DEFER_BLOCKING 0x0 ;  /* 0x0000000000007b1d */ /* 0x000fe20000010000 */
[----:B------:R-:W-:Y:S02]  /*2180*/  ISETP.GE.AND P1, PT, R6, R95, PT ;  /* 0x0000005f0600720c */ /* 0x000fe40003f26270 */
[----:B------:R-:W-:Y:S02]  /*2190*/  FMNMX3.FTZ R4, R4, R116, R101, !PT ;  /* 0x0000007404047276 */ /* 0x000fe40007810065 */
[----:B------:R-:W-:Y:S01]  /*21a0*/  FMNMX.FTZ R6, R104, R9, !PT ;  /* 0x0000000968067209 */ /* 0x000fe20007810000 */
[----:B------:R3:W4:Y:S01]  /*21b0*/  MUFU.TANH R102, R35 ;  /* 0x0000002300667308 */ /* 0x0007220000002400 */
[----:B-1----:R-:W-:Y:S02]  /*21c0*/  FSEL R100, R100, -INF , !P3 ;  /* 0xff80000064647808 */ /* 0x002fe40005800000 */
[----:B--2---:R-:W-:Y:S01]  /*21d0*/  FSEL R99, R99, -INF , !P2 ;  /* 0xff80000063637808 */ /* 0x004fe20005000000 */
        /* <DEDUP_REMOVED lines=8> */
[C---:B------:R-:W-:Y:S02]  /*2260*/  LEA R32, P2, R9.reuse, R128, 0x1 ;  /* 0x0000008009207211 */ /* 0x040fe400078408ff */
[-C--:B---3--:R-:W-:Y:S02]  /*2270*/  LEA.HI.X R35, R30, R127.reuse, R24, 0x1, P3 ;  /* 0x0000007f1e237211 */ /* 0x088fe400018f0c18 */
        /* <DEDUP_REMOVED lines=11> */
.L_x_949:
[----:B----4-:R-:W-:Y:S01]  /*2330*/  FSEL R102, R102, -INF , !P1 ;  /* 0xff80000066667808 */ /* 0x010fe20004800000 */
[----:B------:R-:W2:Y:S01]  /*2340*/  SHFL.BFLY PT, R9, R6, 0x2, 0x1f ;  /* 0x0c401f0006097f89 */ /* 0x000ea200000e0000 */
[----:B-1----:R-:W-:Y:S01]  /*2350*/  FMNMX3.FTZ R7, R4, R100, R99, !PT ;  /* 0x0000006404077276 */ /* 0x002fe20007810063 */
[----:B------:R-:W1:Y:S01]  /*2360*/  LDCU UR4, c[0x0][0x45c] ;  /* 0x00008b80ff0477ac */ /* 0x000e620008000800 */
        /* <DEDUP_REMOVED lines=13> */
[----:B------:R-:W4:Y:S01]  /*2440*/  SHFL.BFLY PT, R4, R7, 0x1, 0x1f ;  /* 0x0c201f0007047f89 */ /* 0x000f2200000e0000 */
[----:B--2---:R-:W-:-:S04]  /*2450*/  FMNMX.FTZ R84, R9, R84, !PT ;  /* 0x0000005409547209 */ /* 0x004fc80007810000 */
[C---:B------:R-:W-:Y:S01]  /*2460*/  FSETP.NEU.FTZ.AND P1, PT, R84.reuse, -INF , PT ;  /* 0xff8000005400780b */ /* 0x040fe20003f3d000 */
[----:B-1----:R-:W-:Y:S01]  /*2470*/  FMUL.FTZ R105, R84, UR4 ;  /* 0x0000000454697c20 */ /* 0x002fe20008410000 */
        /* <DEDUP_REMOVED lines=12> */
[----:B---3--:R-:W-:Y:S01]  /*2540*/  FFMA.FTZ R35, R46, UR4, -R105 ;  /* 0x000000042e237c23 */ /* 0x008fe20008010869 */
[--C-:B------:R-:W-:Y:S01]  /*2550*/  FFMA.FTZ R94, R22, UR4, -R103.reuse ;  /* 0x00000004165e7c23 */ /* 0x100fe20008010867 */
[--C-:B------:R-:W-:Y:S01]  /*2560*/  FFMA.FTZ R93, R50, UR4, -R103.reuse ;  /* 0x00000004325d7c23 */ /* 0x100fe20008010867 */
[--C-:B------:R-:W-:Y:S01]  /*2570*/  FFMA.FTZ R85, R36, UR4, -R103.reuse ;  /* 0x0000000424557c23 */ /* 0x100fe20008010867 */
[--C-:B------:R-:W-:Y:S01]  /*2580*/  FFMA.FTZ R34, R8, UR4, -R103.reuse ;  /* 0x0000000408227c23 */ /* 0x100fe20008010867 */
[----:B------:R-:W2:Y:S01]  /*2590*/  MUFU.EX2 R95, R95 ;  /* 0x0000005f005f7308 */ /* 0x000ea20000000800 */
[----:B------:R-:W3:Y:S01]  /*25a0*/  LDSM.16.MT88.4 R8, [R98+0x6400] ;  /* 0x006400006208783b */ /* 0x000ee20000004200 */
[--C-:B------:R-:W-:Y:S01]  /*25b0*/  FFMA.FTZ R33, R12, UR4, -R103.reuse ;  /* 0x000000040c217c23 */ /* 0x100fe20008010867 */
[----:B------:R-:W-:Y:S01]  /*25c0*/  FFMA.FTZ R30, R0, UR4, -R103 ;  /* 0x00000004001e7c23 */ /* 0x000fe20008010867 */
[----:B------:R-:W-:Y:S01]  /*25d0*/  MUFU.EX2 R87, R87 ;  /* 0x0000005700577308 */ /* 0x000fe20000000800 */
[----:B------:R-:W4:Y:S01]  /*25e0*/  LDSM.16.MT88.4 R12, [R97+0x7400] ;  /* 0x00740000610c783b */ /* 0x000f220000004200 */
[--C-:B------:R-:W-:Y:S01]  /*25f0*/  FFMA.FTZ R32, R38, UR4, -R105.reuse ;  /* 0x0000000426207c23 */ /* 0x100fe20008010869 */
[----:B------:R-:W-:Y:S01]  /*2600*/  FFMA.FTZ R31, R20, UR4, -R105 ;  /* 0x00000004141f7c23 */ /* 0x000fe20008010869 */
[----:B------:R-:W5:Y:S01]  /*2610*/  MUFU.EX2 R86, R86 ;  /* 0x0000005600567308 */ /* 0x000f620000000800 */
[--C-:B------:R-:W-:Y:S01]  /*2620*/  FFMA.FTZ R29, R18, UR4, -R103.reuse ;  /* 0x00000004121d7c23 */ /* 0x100fe20008010867 */
[----:B------:R-:W-:Y:S01]  /*2630*/  FFMA.FTZ R0, R16, UR4, -R103 ;  /* 0x0000000410007c23 */ /* 0x000fe20008010867 */
[----:B------:R-:W4:Y:S01]  /*2640*/  LDSM.16.MT88.4 R24, [R97+0x6400] ;  /* 0x006400006118783b */ /* 0x000f220000004200 */
[----:B------:R-:W-:Y:S01]  /*2650*/  MUFU.EX2 R94, R94 ;  /* 0x0000005e005e7308 */ /* 0x000fe20000000800 */
[----:B------:R-:W-:Y:S01]  /*2660*/  FFMA.FTZ R109, R132, UR4, -R105 ;  /* 0x00000004846d7c23 */ /* 0x000fe20008010869 */
[----:B--2---:R-:W-:Y:S01]  /*2670*/  F2FP.BF16.F32.PACK_AB R48, R95, R96 ;  /* 0x000000605f30723e */ /* 0x004fe200000010ff */
[----:B------:R-:W2:Y:S01]  /*2680*/  LDSM.16.MT88.4 R20, [R98+0x7400] ;  /* 0x007400006214783b */ /* 0x000ea20000004200 */
[----:B------:R-:W1:Y:S01]  /*2690*/  MUFU.EX2 R93, R93 ;  /* 0x0000005d005d7308 */ /* 0x000e620000000800 */
[----:B------:R-:W-:Y:S01]  /*26a0*/  FFMA.FTZ R107, R114, UR4, -R103 ;  /* 0x00000004726b7c23 */ /* 0x000fe20008010867 */
[----:B------:R-:W-:Y:S01]  /*26b0*/  FFMA.FTZ R130, R130, UR4, -R105 ;  /* 0x0000000482827c23 */ /* 0x000fe20008010869 */
[----:B------:R-:W-:Y:S01]  /*26c0*/  LDSM.16.MT88.4 R16, [R97+0x8400] ;  /* 0x008400006110783b */ /* 0x000fe20000004200 */
[----:B------:R-:W-:Y:S01]  /*26d0*/  MUFU.EX2 R85, R85 ;  /* 0x0000005500557308 */ /* 0x000fe20000000800 */
[----:B------:R-:W-:Y:S01]  /*26e0*/  FFMA.FTZ R120, R120, UR4, -R103 ;  /* 0x0000000478787c23 */ /* 0x000fe20008010867 */
[----:B-----5:R-:W-:Y:S01]  /*26f0*/  F2FP.BF16.F32.PACK_AB R50, R86, R87 ;  /* 0x000000575632723e */ /* 0x020fe200000010ff */
[--C-:B------:R-:W-:Y:S01]  /*2700*/  FFMA.FTZ R111, R108, UR4, -R105.reuse ;  /* 0x000000046c6f7c23 */ /* 0x100fe20008010869 */
[----:B------:R-:W5:Y:S01]  /*2710*/  MUFU.EX2 R34, R34 ;  /* 0x0000002200227308 */ /* 0x000f620000000800 */
[----:B------:R-:W-:Y:S01]  /*2720*/  FFMA.FTZ R135, R104, UR4, -R105 ;  /* 0x0000000468877c23 */ /* 0x000fe20008010869 */
[----:B------:R-:W-:Y:S01]  /*2730*/  FFMA.FTZ R133, R102, UR4, -R103 ;  /* 0x0000000466857c23 */ /* 0x000fe20008010867 */
[----:B------:R-:W-:Y:S01]  /*2740*/  FFMA.FTZ R106, R106, UR4, -R105 ;  /* 0x000000046a6a7c23 */ /* 0x000fe20008010869 */
[----:B------:R-:W-:Y:S01]  /*2750*/  MUFU.EX2 R35, R35 ;  /* 0x0000002300237308 */ /* 0x000fe20000000800 */
[----:B------:R-:W-:Y:S01]  /*2760*/  FADD.FTZ R96, R96, R95 ;  /* 0x0000005f60607221 */ /* 0x000fe20000010000 */
[----:B-1----:R-:W-:Y:S01]  /*2770*/  F2FP.BF16.F32.PACK_AB R49, R93, R94 ;  /* 0x0000005e5d31723e */ /* 0x002fe200000010ff */
[----:B------:R-:W-:Y:S01]  /*2780*/  FADD.FTZ R94, R94, R93 ;  /* 0x0000005d5e5e7221 */ /* 0x000fe20000010000 */
[----:B------:R-:W1:Y:S01]  /*2790*/  MUFU.EX2 R32, R32 ;  /* 0x0000002000207308 */ /* 0x000e620000000800 */
[----:B------:R-:W-:-:S03]  /*27a0*/  FADD.FTZ R87, R87, R96 ;  /* 0x0000006057577221 */ /* 0x000fc60000010000 */
[----:B------:R-:W-:Y:S01]  /*27b0*/  MUFU.EX2 R31, R31 ;  /* 0x0000001f001f7308 */ /* 0x000fe20000000800 */
[----:B------:R-:W-:Y:S01]  /*27c0*/  FADD.FTZ R86, R86, R87 ;  /* 0x0000005756567221 */ /* 0x000fe20000010000 */
[C---:B-----5:R-:W-:Y:S01]  /*27d0*/  F2FP.BF16.F32.PACK_AB R51, R34.reuse, R85 ;  /* 0x000000552233723e */ /* 0x060fe200000010ff */
[----:B------:R-:W-:Y:S01]  /*27e0*/  FADD.FTZ R85, R85, R94 ;  /* 0x0000005e55557221 */ /* 0x000fe20000010000 */
[----:B------:R-:W-:Y:S03]  /*27f0*/  MUFU.EX2 R28, R28 ;  /* 0x0000001c001c7308 */ /* 0x000fe60000000800 */
[----:B------:R-:W-:Y:S01]  /*2800*/  FADD.FTZ R34, R34, R85 ;  /* 0x0000005522227221 */ /* 0x000fe20000010000 */
[----:B------:R-:W-:Y:S01]  /*2810*/  MUFU.EX2 R33, R33 ;  /* 0x0000002100217308 */ /* 0x000fe20000000800 */
[C---:B------:R-:W-:Y:S03]  /*2820*/  HMMA.16816.F32.BF16 R80, R48.reuse, R76, RZ ;  /* 0x0000004c3050723c */ /* 0x040fe600000418ff */
[----:B------:R-:W5:Y:S04]  /*2830*/  MUFU.EX2 R30, R30 ;  /* 0x0000001e001e7308 */ /* 0x000f680000000800 */
[----:B------:R-:W-:Y:S01]  /*2840*/  MUFU.EX2 R29, R29 ;  /* 0x0000001d001d7308 */ /* 0x000fe20000000800 */
[C---:B------:R-:W-:Y:S03]  /*2850*/  HMMA.16816.F32.BF16 R76, R48.reuse, R78, RZ ;  /* 0x0000004e304c723c */ /* 0x040fe600000418ff */
[----:B------:R-:W3:Y:S04]  /*2860*/  MUFU.EX2 R0, R0 ;  /* 0x0000000000007308 */ /* 0x000ee80000000800 */
[----:B------:R-:W-:Y:S01]  /*2870*/  MUFU.EX2 R109, R109 ;  /* 0x0000006d006d7308 */ /* 0x000fe20000000800 */
[C---:B------:R-:W-:Y:S03]  /*2880*/  HMMA.16816.F32.BF16 R56, R48.reuse, R52, RZ ;  /* 0x000000343038723c */ /* 0x040fe600000418ff */
        /* <DEDUP_REMOVED lines=13> */
[----:B------:R-:W-:Y:S01]  /*2960*/  HMMA.16816.F32.BF16 R44, R48, R4, RZ ;  /* 0x00000004302c723c */ /* 0x000fe200000418ff */
[----:B-1----:R-:W-:Y:S01]  /*2970*/  F2FP.BF16.F32.PACK_AB R4, R32, R35 ;  /* 0x000000232004723e */ /* 0x002fe200000010ff */
[----:B------:R-:W-:Y:S01]  /*2980*/  FADD.FTZ R35, R35, R86 ;  /* 0x0000005623237221 */ /* 0x000fe20000010000 */
[----:B-----5:R-:W-:Y:S01]  /*2990*/  F2FP.BF16.F32.PACK_AB R5, R30, R33 ;  /* 0x000000211e05723e */ /* 0x020fe200000010ff */
[----:B------:R-:W-:-:S02]  /*29a0*/  FADD.FTZ R33, R33, R34 ;  /* 0x0000002221217221 */ /* 0x000fc40000010000 */
[----:B------:R-:W-:Y:S02]  /*29b0*/  FADD.FTZ R32, R32, R35 ;  /* 0x0000002320207221 */ /* 0x000fe40000010000 */
[----:B------:R-:W-:Y:S01]  /*29c0*/  HMMA.16816.F32.BF16 R48, R48, R6, RZ ;  /* 0x000000063030723c */ /* 0x000fe200000418ff */
[----:B------:R-:W-:Y:S01]  /*29d0*/  F2FP.BF16.F32.PACK_AB R6, R28, R31 ;  /* 0x0000001f1c06723e */ /* 0x000fe200000010ff */
[----:B------:R-:W-:Y:S01]  /*29e0*/  FADD.FTZ R30, R30, R33 ;  /* 0x000000211e1e7221 */ /* 0x000fe20000010000 */
[----:B---3--:R-:W-:-:S07]  /*29f0*/  F2FP.BF16.F32.PACK_AB R7, R0, R29 ;  /* 0x0000001d0007723e */ /* 0x008fce00000010ff */
[C---:B------:R-:W-:Y:S08]  /*2a00*/  HMMA.16816.F32.BF16 R80, R4.reuse, R8, R80 ;  /* 0x000000080450723c */ /* 0x040ff00000041850 */
[C---:B------:R-:W-:Y:S01]  /*2a10*/  HMMA.16816.F32.BF16 R76, R4.reuse, R10, R76 ;  /* 0x0000000a044c723c */ /* 0x040fe2000004184c */
[----:B------:R-:W1:Y:S07]  /*2a20*/  LDSM.16.MT88.4 R8, [R98+0x8400] ;  /* 0x008400006208783b */ /* 0x000e6e0000004200 */
[C---:B----4-:R-:W-:Y:S08]  /*2a30*/  HMMA.16816.F32.BF16 R56, R4.reuse, R12, R56 ;  /* 0x0000000c0438723c */ /* 0x050ff00000041838 */
[C---:B------:R-:W-:Y:S01]  /*2a40*/  HMMA.16816.F32.BF16 R52, R4.reuse, R14, R52 ;  /* 0x0000000e0434723c */ /* 0x040fe20000041834 */
[----:B------:R-:W3:Y:S07]  /*2a50*/  LDSM.16.MT88.4 R12, [R98+0x6800] ;  /* 0x00680000620c783b */ /* 0x000eee0000004200 */
[----:B------:R-:W-:Y:S01]  /*2a60*/  HMMA.16816.F32.BF16 R72, R4, R24, R72 ;  /* 0x000000180448723c */ /* 0x000fe20000041848 */
[----:B------:R-:W-:Y:S01]  /*2a70*/  FFMA.FTZ R24, R134, UR4, -R105 ;  /* 0x0000000486187c23 */ /* 0x000fe20008010869 */
[----:B------:R-:W-:-:S05]  /*2a80*/  FFMA.FTZ R25, R116, UR4, -R103 ;  /* 0x0000000474197c23 */ /* 0x000fca0008010867 */
[----:B------:R-:W4:Y:S01]  /*2a90*/  MUFU.EX2 R24, R24 ;  /* 0x0000001800187308 */ /* 0x000f220000000800 */
[C---:B------:R-:W-:Y:S01]  /*2aa0*/  HMMA.16816.F32.BF16 R68, R4.reuse, R26, R68 ;  /* 0x0000001a0444723c */ /* 0x040fe20000041844 */
[----:B------:R-:W-:Y:S01]  /*2ab0*/  FFMA.FTZ R27, R112, UR4, -R105 ;  /* 0x00000004701b7c23 */ /* 0x000fe20008010869 */
[----:B------:R-:W-:Y:S01]  /*2ac0*/  FFMA.FTZ R26, R118, UR4, -R103 ;  /* 0x00000004761a7c23 */ /* 0x000fe20008010867 */
[----:B------:R-:W-:Y:S04]  /*2ad0*/  MUFU.EX2 R112, R130 ;  /* 0x0000008200707308 */ /* 0x000fe80000000800 */
[----:B------:R-:W5:Y:S01]  /*2ae0*/  MUFU.EX2 R27, R27 ;  /* 0x0000001b001b7308 */ /* 0x000f620000000800 */
[C---:B--2---:R-:W-:Y:S03]  /*2af0*/  HMMA.16816.F32.BF16 R64, R4.reuse, R20, R64 ;  /* 0x000000140440723c */ /* 0x044fe60000041840 */
[----:B------:R-:W-:Y:S04]  /*2b00*/  MUFU.EX2 R26, R26 ;  /* 0x0000001a001a7308 */ /* 0x000fe80000000800 */
[----:B------:R-:W2:Y:S01]  /*2b10*/  MUFU.EX2 R25, R25 ;  /* 0x0000001900197308 */ /* 0x000ea20000000800 */
[C---:B------:R-:W-:Y:S01]  /*2b20*/  HMMA.16816.F32.BF16 R60, R4.reuse, R22, R60 ;  /* 0x00000016043c723c */ /* 0x040fe2000004183c */
[----:B------:R-:W-:Y:S07]  /*2b30*/  LDSM.16.MT88.4 R20, [R98+0x7800] ;  /* 0x007800006214783b */ /* 0x000fee0000004200 */
[C---:B-1----:R-:W-:Y:S08]  /*2b40*/  HMMA.16816.F32.BF16 R36, R4.reuse, R8, R36 ;  /* 0x000000080424723c */ /* 0x042ff00000041824 */
[C---:B------:R-:W-:Y:S01]  /*2b50*/  HMMA.16816.F32.BF16 R40, R4.reuse, R10, R40 ;  /* 0x0000000a0428723c */ /* 0x040fe20000041828 */
[----:B------:R-:W1:Y:S07]  /*2b60*/  LDSM.16.MT88.4 R8, [R97+0x6800] ;  /* 0x006800006108783b */ /* 0x000e6e0000004200 */
[C---:B------:R-:W-:Y:S08]  /*2b70*/  HMMA.16816.F32.BF16 R44, R4.reuse, R16, R44 ;  /* 0x00000010042c723c */ /* 0x040ff0000004182c */
[----:B------:R-:W-:Y:S01]  /*2b80*/  HMMA.16816.F32.BF16 R48, R4, R18, R48 ;  /* 0x000000120430723c */ /* 0x000fe20000041830 */
[----:B----4-:R-:W-:Y:S01]  /*2b90*/  F2FP.BF16.F32.PACK_AB R4, R109, R24 ;  /* 0x000000186d04723e */ /* 0x010fe200000010ff */
[----:B------:R-:W4:Y:S01]  /*2ba0*/  LDSM.16.MT88.4 R16, [R97+0x8800] ;  /* 0x008800006110783b */ /* 0x000f220000004200 */
[----:B------:R-:W-:-:S02]  /*2bb0*/  F2FP.BF16.F32.PACK_AB R5, R107, R114 ;  /* 0x000000726b05723e */ /* 0x000fc400000010ff */
[----:B-----5:R-:W-:Y:S02]  /*2bc0*/  F2FP.BF16.F32.PACK_AB R6, R27, R112 ;  /* 0x000000701b06723e */ /* 0x020fe400000010ff */
[----:B--2---:R-:W-:-:S07]  /*2bd0*/  F2FP.BF16.F32.PACK_AB R7, R25, R26 ;  /* 0x0000001a1907723e */ /* 0x004fce00000010ff */
[C---:B---3--:R-:W-:Y:S08]  /*2be0*/  HMMA.16816.F32.BF16 R80, R4.reuse, R12, R80 ;  /* 0x0000000c0450723c */ /* 0x048ff00000041850 */
[C---:B------:R-:W-:Y:S01]  /*2bf0*/  HMMA.16816.F32.BF16 R76, R4.reuse, R14, R76 ;  /* 0x0000000e044c723c */ /* 0x040fe2000004184c */
[----:B------:R-:W2:Y:S07]  /*2c00*/  LDSM.16.MT88.4 R12, [R97+0x7800] ;  /* 0x00780000610c783b */ /* 0x000eae0000004200 */
[C---:B-1----:R-:W-:Y:S08]  /*2c10*/  HMMA.16816.F32.BF16 R72, R4.reuse, R8, R72 ;  /* 0x000000080448723c */ /* 0x042ff00000041848 */
[C---:B------:R-:W-:Y:S01]  /*2c20*/  HMMA.16816.F32.BF16 R68, R4.reuse, R10, R68 ;  /* 0x0000000a0444723c */ /* 0x040fe20000041844 */
[----:B------:R-:W1:Y:S07]  /*2c30*/  LDSM.16.MT88.4 R8, [R98+0x8800] ;  /* 0x008800006208783b */ /* 0x000e6e0000004200 */
[C---:B------:R-:W-:Y:S01]  /*2c40*/  HMMA.16816.F32.BF16 R64, R4.reuse, R20, R64 ;  /* 0x000000140440723c */ /* 0x040fe20000041840 */
[----:B------:R-:W-:Y:S01]  /*2c50*/  FFMA.FTZ R20, R110, UR4, -R105 ;  /* 0x000000046e147c23 */ /* 0x000fe20008010869 */
[--C-:B------:R-:W-:Y:S01]  /*2c60*/  FFMA.FTZ R110, R101, UR4, -R103.reuse ;  /* 0x00000004656e7c23 */ /* 0x100fe20008010867 */
[--C-:B------:R-:W-:Y:S01]  /*2c70*/  FFMA.FTZ R105, R100, UR4, -R103.reuse ;  /* 0x0000000464697c23 */ /* 0x100fe20008010867 */
[----:B------:R-:W-:Y:S01]  /*2c80*/  FFMA.FTZ R101, R99, UR4, -R103 ;  /* 0x0000000463657c23 */ /* 0x000fe20008010867 */
[----:B------:R3:W5:Y:S03]  /*2c90*/  MUFU.EX2 R108, R20 ;  /* 0x00000014006c7308 */ /* 0x0007660000000800 */
[C---:B------:R-:W-:Y:S01]  /*2ca0*/  HMMA.16816.F32.BF16 R60, R4.reuse, R22, R60 ;  /* 0x00000016043c723c */ /* 0x040fe2000004183c */
[----:B------:R-:W-:Y:S04]  /*2cb0*/  MUFU.EX2 R100, R110 ;  /* 0x0000006e00647308 */ /* 0x000fe80000000800 */
[----:B------:R-:W5:Y:S03]  /*2cc0*/  MUFU.EX2 R99, R105 ;  /* 0x0000006900637308 */ /* 0x000f660000000800 */
[C---:B----4-:R-:W-:Y:S01]  /*2cd0*/  HMMA.16816.F32.BF16 R44, R4.reuse, R16, R44 ;  /* 0x00000010042c723c */ /* 0x050fe2000004182c */
[----:B------:R-:W4:Y:S01]  /*2ce0*/  MUFU.EX2 R102, R101 ;  /* 0x0000006500667308 */ /* 0x000f220000000800 */
[----:B---3--:R-:W3:Y:S06]  /*2cf0*/  LDSM.16.MT88.4 R20, [R98+0x7c00] ;  /* 0x007c00006214783b */ /* 0x008eec0000004200 */
[C---:B--2---:R-:W-:Y:S08]  /*2d00*/  HMMA.16816.F32.BF16 R56, R4.reuse, R12, R56 ;  /* 0x0000000c0438723c */ /* 0x044ff00000041838 */
[C---:B------:R-:W-:Y:S01]  /*2d10*/  HMMA.16816.F32.BF16 R52, R4.reuse, R14, R52 ;  /* 0x0000000e0434723c */ /* 0x040fe20000041834 */
[----:B------:R-:W2:Y:S07]  /*2d20*/  LDSM.16.MT88.4 R12, [R98+0x6c00] ;  /* 0x006c0000620c783b */ /* 0x000eae0000004200 */
[C---:B-1----:R-:W-:Y:S08]  /*2d30*/  HMMA.16816.F32.BF16 R36, R4.reuse, R8, R36 ;  /* 0x000000080424723c */ /* 0x042ff00000041824 */
[C---:B------:R-:W-:Y:S01]  /*2d40*/  HMMA.16816.F32.BF16 R40, R4.reuse, R10, R40 ;  /* 0x0000000a0428723c */ /* 0x040fe20000041828 */
[----:B------:R-:W1:Y:S07]  /*2d50*/  LDSM.16.MT88.4 R8, [R98+0x8c00] ;  /* 0x008c00006208783b */ /* 0x000e6e0000004200 */
[----:B------:R-:W-:Y:S01]  /*2d60*/  HMMA.16816.F32.BF16 R48, R4, R18, R48 ;  /* 0x000000120430723c */ /* 0x000fe20000041830 */
[----:B-----5:R-:W-:Y:S01]  /*2d70*/  F2FP.BF16.F32.PACK_AB R4, R111, R108 ;  /* 0x0000006c6f04723e */ /* 0x020fe200000010ff */
[----:B------:R-:W5:Y:S01]  /*2d80*/  LDSM.16.MT88.4 R16, [R97+0x6c00] ;  /* 0x006c00006110783b */ /* 0x000f620000004200 */
[----:B------:R-:W-:-:S02]  /*2d90*/  F2FP.BF16.F32.PACK_AB R5, R99, R100 ;  /* 0x000000646305723e */ /* 0x000fc400000010ff */
[----:B------:R-:W-:Y:S02]  /*2da0*/  F2FP.BF16.F32.PACK_AB R6, R135, R104 ;  /* 0x000000688706723e */ /* 0x000fe400000010ff */
[----:B----4-:R-:W-:-:S07]  /*2db0*/  F2FP.BF16.F32.PACK_AB R7, R133, R102 ;  /* 0x000000668507723e */ /* 0x010fce00000010ff */
[C---:B---3--:R-:W-:Y:S08]  /*2dc0*/  HMMA.16816.F32.BF16 R64, R4.reuse, R20, R64 ;  /* 0x000000140440723c */ /* 0x048ff00000041840 */
[C---:B--2---:R-:W-:Y:S08]  /*2dd0*/  HMMA.16816.F32.BF16 R80, R4.reuse, R12, R80 ;  /* 0x0000000c0450723c */ /* 0x044ff00000041850 */
[C---:B------:R-:W-:Y:S01]  /*2de0*/  HMMA.16816.F32.BF16 R76, R4.reuse, R14, R76 ;  /* 0x0000000e044c723c */ /* 0x040fe2000004184c */
[----:B------:R-:W2:Y:S07]  /*2df0*/  LDSM.16.MT88.4 R12, [R97+0x7c00] ;  /* 0x007c0000610c783b */ /* 0x000eae0000004200 */
[C---:B-1----:R-:W-:Y:S08]  /*2e00*/  HMMA.16816.F32.BF16 R36, R4.reuse, R8, R36 ;  /* 0x000000080424723c */ /* 0x042ff00000041824 */
[C---:B------:R-:W-:Y:S01]  /*2e10*/  HMMA.16816.F32.BF16 R40, R4.reuse, R10, R40 ;  /* 0x0000000a0428723c */ /* 0x040fe20000041828 */
[----:B------:R-:W1:Y:S07]  /*2e20*/  LDSM.16.MT88.4 R8, [R97+0x8c00] ;  /* 0x008c00006108783b */ /* 0x000e6e0000004200 */
[----:B-----5:R-:W-:Y:S01]  /*2e30*/  HMMA.16816.F32.BF16 R72, R4, R16, R72 ;  /* 0x000000100448723c */ /* 0x020fe20000041848 */
        /* <DEDUP_REMOVED lines=36> */
[----:B------:R-:W3:Y:S01]  /*3080*/  LDCU UR4, c[0x0][0x45c] ;  /* 0x00008b80ff0477ac */ /* 0x000ee20008000800 */
[----:B------:R-:W-:Y:S01]  /*3090*/  LOP3.LUT R89, R0, 0x18, R89, 0x78, !PT ;  /* 0x0000001800597812 */ /* 0x000fe200078e7859 */
[----:B------:R-:W-:Y:S01]  /*30a0*/  IMAD.MOV.U32 R0, RZ, RZ, R3 ;  /* 0x000000ffff007224 */ /* 0x000fe200078e0003 */
[----:B------:R-:W-:Y:S01]  /*30b0*/  LEA R120, R120, UR5, 0x1 ;  /* 0x0000000578787c11 */ /* 0x000fe2000f8e08ff */
[----:B------:R-:W4:Y:S01]  /*30c0*/  LDCU.64 UR6, c[0x0][0x3c0] ;  /* 0x00007800ff0677ac */ /* 0x000f220008000a00 */
[----:B------:R-:W-:-:S02]  /*30d0*/  LOP3.LUT R121, R121, R5, RZ, 0xfc, !PT ;  /* 0x0000000579797212 */ /* 0x000fc400078efcff */
[----:B------:R-:W-:Y:S01]  /*30e0*/  LOP3.LUT R130, R89, 0x1f20, R130, 0xf8, !PT ;  /* 0x00001f2059827812 */ /* 0x000fe200078ef882 */
[----:B------:R-:W-:Y:S01]  /*30f0*/  IMAD.MOV.U32 R89, RZ, RZ, R84 ;  /* 0x000000ffff597224 */ /* 0x000fe200078e0054 */
[----:B------:R-:W-:Y:S01]  /*3100*/  LEA R121, R121, UR5, 0x1 ;  /* 0x0000000579797c11 */ /* 0x000fe2000f8e08ff */
[----:B------:R-:W-:Y:S01]  /*3110*/  VIADD R132, R120, 0x6000 ;  /* 0x0000600078847836 */ /* 0x000fe20000000000 */
[----:B------:R-:W-:Y:S01]  /*3120*/  LEA R130, R130, UR5, 0x1 ;  /* 0x0000000582827c11 */ /* 0x000fe2000f8e08ff */
[----:B------:R-:W-:Y:S01]  /*3130*/  VIADD R131, R120, 0x6020 ;  /* 0x0000602078837836 */ /* 0x000fe20000000000 */
[----:B-1----:R-:W-:Y:S02]  /*3140*/  USHF.L.U64.HI UR9, UR8, 0x5, UR9 ;  /* 0x0000000508097899 */ /* 0x002fe40008010209 */
[----:B------:R-:W-:Y:S01]  /*3150*/  USHF.L.U32 UR8, UR8, 0x5, URZ ;  /* 0x0000000508087899 */ /* 0x000fe200080006ff */
[----:B--2---:R-:W-:Y:S11]  /*3160*/  BRA `(.L_x_951) ;  /* 0x00000000005c7947 */ /* 0x004ff60003800000 */
.L_x_953:
[----:B------:R-:W1:Y:S01]  /*3170*/  LDC.64 R2, c[0x0][0x3b8] ;  /* 0x0000ee00ff027b82 */ /* 0x000e620000000a00 */
[----:B------:R-:W-:Y:S04]  /*3180*/  VIADD R5, R129, 0xffffffff ;  /* 0xffffffff81057836 */ /* 0x000fe80000000000 */
[C---:B-1----:R-:W-:Y:S04]  /*3190*/  IMAD.WIDE.U32 R8, R5.reuse, R2, RZ ;  /* 0x0000000205087225 */ /* 0x042fe800078e00ff */
[----:B------:R-:W-:Y:S01]  /*31a0*/  IMAD R4, R5, R3, R9 ;  /* 0x0000000305047224 */ /* 0x000fe200078e0209 */
[CC--:B------:R-:W-:Y:S01]  /*31b0*/  LEA R10, P1, R8.reuse, R128.reuse, 0x7 ;  /* 0x00000080080a7211 */ /* 0x0c0fe200078238ff */
        /* <DEDUP_REMOVED lines=18> */
.L_x_951:
[----:B------:R-:W-:Y:S04]  /*32e0*/  DEPBAR.LE SB0, 0x0 ;  /* 0x000080000000791a */ /* 0x000fe80000000000 */
[----:B------:R-:W-:Y:S01]  /*32f0*/  BAR.SYNC.DEFER_BLOCKING 0x0 ;  /* 0x0000000000007b1d */ /* 0x000fe20000010000 */
[C---:B----4-:R-:W-:Y:S04]  /*3300*/  IMAD.WIDE.U32 R86, R129.reuse, UR6, RZ ;  /* 0x0000000681567c25 */ /* 0x050fe8000f8e00ff */
        /* <DEDUP_REMOVED lines=13> */
[----:B------:R1:W-:Y:S08]  /*33e0*/  LDGSTS.E.BYPASS.LTC128B.128 [R130+0x8000], desc[UR26][R136.64+0x80] ;  /* 0x0800008088827fae */ /* 0x0003f0000b981a1a */
[----:B------:R-:W-:Y:S08]  /*33f0*/  LDGSTS.E.BYPASS.LTC128B.128 [R130+0x6800], desc[UR26][R90.64] ;  /* 0x068000005a827fae */ /* 0x000ff0000b981a1a */
[----:B------:R-:W-:Y:S08]  /*3400*/  LDGSTS.E.BYPASS.LTC128B.128 [R130+0x7800], desc[UR26][R90.64+0x40] ;  /* 0x078000405a827fae */ /* 0x000ff0000b981a1a */
[----:B------:R2:W-:Y:S08]  /*3410*/  LDGSTS.E.BYPASS.LTC128B.128 [R130+0x8800], desc[UR26][R90.64+0x80] ;  /* 0x088000805a827fae */ /* 0x0005f0000b981a1a */
[----:B------:R-:W-:Y:S08]  /*3420*/  LDSM.16.M88.4 R92, [R121] ;  /* 0x00000000795c783b */ /* 0x000ff00000000200 */
[----:B------:R-:W4:Y:S08]  /*3430*/  LDSM.16.M88.4 R96, [R124+0x3000] ;  /* 0x003000007c60783b */ /* 0x000f300000000200 */
[----:B------:R-:W5:Y:S08]  /*3440*/  LDSM.16.M88.4 R100, [R124+0x3400] ;  /* 0x003400007c64783b */ /* 0x000f700000000200 */
[----:B------:R-:W3:Y:S08]  /*3450*/  LDSM.16.M88.4 R104, [R124+0x3800] ;  /* 0x003800007c68783b */ /* 0x000ef00000000200 */
[----:B------:R-:W0:Y:S08]  /*3460*/  LDGDEPBAR ;  /* 0x00000000000079af */ /* 0x000e300000000000 */
[----:B------:R-:W1:Y:S08]  /*3470*/  LDSM.16.M88.4 R108, [R124+0x3c00] ;  /* 0x003c00007c6c783b */ /* 0x000e700000000200 */
[----:B------:R-:W-:Y:S01]  /*3480*/  LDSM.16.M88.4 R112, [R123] ;  /* 0x000000007b70783b */ /* 0x000fe20000000200 */
[C---:B----4-:R-:W-:Y:S07]  /*3490*/  HMMA.16816.F32.BF16 R4, R92.reuse, R96, RZ ;  /* 0x000000605c04723c */ /* 0x050fee00000418ff */
[----:B------:R-:W4:Y:S01]  /*34a0*/  LDSM.16.M88.4 R116, [R122+0x3000] ;  /* 0x003000007a74783b */ /* 0x000f220000000200 */
[C---:B------:R-:W-:Y:S07]  /*34b0*/  HMMA.16816.F32.BF16 R8, R92.reuse, R98, RZ ;  /* 0x000000625c08723c */ /* 0x040fee00000418ff */
[----:B------:R-:W-:Y:S01]  /*34c0*/  LDSM.16.M88.4 R96, [R122+0x3800] ;  /* 0x003800007a60783b */ /* 0x000fe20000000200 */
[C---:B-----5:R-:W-:Y:S07]  /*34d0*/  HMMA.16816.F32.BF16 R12, R92.reuse, R100, RZ ;  /* 0x000000645c0c723c */ /* 0x060fee00000418ff */
[----:B------:R-:W-:Y:S01]  /*34e0*/  LDSM.16.M88.4 R84, [R122+0x5400] ;  /* 0x005400007a54783b */ /* 0x000fe20000000200 */
[C---:B------:R-:W-:Y:S07]  /*34f0*/  HMMA.16816.F32.BF16 R16, R92.reuse, R102, RZ ;  /* 0x000000665c10723c */ /* 0x040fee00000418ff */
[----:B------:R-:W-:Y:S01]  /*3500*/  LDSM.16.M88.4 R100, [R122+0x3c00] ;  /* 0x003c00007a64783b */ /* 0x000fe20000000200 */
[C---:B---3--:R-:W-:Y:S08]  /*3510*/  HMMA.16816.F32.BF16 R20, R92.reuse, R104, RZ ;  /* 0x000000685c14723c */ /* 0x048ff000000418ff */
[C---:B------:R-:W-:Y:S01]  /*3520*/  HMMA.16816.F32.BF16 R24, R92.reuse, R106, RZ ;  /* 0x0000006a5c18723c */ /* 0x040fe200000418ff */
[----:B------:R-:W-:Y:S07]  /*3530*/  LDSM.16.M88.4 R104, [R121+0x1000] ;  /* 0x001000007968783b */ /* 0x000fee0000000200 */
[C---:B-1----:R-:W-:Y:S08]  /*3540*/  HMMA.16816.F32.BF16 R28, R92.reuse, R108, RZ ;  /* 0x0000006c5c1c723c */ /* 0x042ff000000418ff */
[----:B------:R-:W-:Y:S01]  /*3550*/  HMMA.16816.F32.BF16 R32, R92, R110, RZ ;  /* 0x0000006e5c20723c */ /* 0x000fe200000418ff */
[----:B------:R-:W1:Y:S07]  /*3560*/  LDSM.16.M88.4 R92, [R122+0x3400] ;  /* 0x003400007a5c783b */ /* 0x000e6e0000000200 */
[C---:B----4-:R-:W-:Y:S01]  /*3570*/  HMMA.16816.F32.BF16 R4, R112.reuse, R116, R4 ;  /* 0x000000747004723c */ /* 0x050fe20000041804 */
[----:B------:R-:W3:Y:S07]  /*3580*/  LDSM.16.M88.4 R108, [R124+0x4000] ;  /* 0x004000007c6c783b */ /* 0x000eee0000000200 */
[C---:B------:R-:W-:Y:S08]  /*3590*/  HMMA.16816.F32.BF16 R8, R112.reuse, R118, R8 ;  /* 0x000000767008723c */ /* 0x040ff00000041808 */
[C---:B-1----:R-:W-:Y:S08]  /*35a0*/  HMMA.16816.F32.BF16 R12, R112.reuse, R92, R12 ;  /* 0x0000005c700c723c */ /* 0x042ff0000004180c */
[C---:B------:R-:W-:Y:S01]  /*35b0*/  HMMA.16816.F32.BF16 R16, R112.reuse, R94, R16 ;  /* 0x0000005e7010723c */ /* 0x040fe20000041810 */
[----:B------:R-:W1:Y:S07]  /*35c0*/  LDSM.16.M88.4 R92, [R124+0x4400] ;  /* 0x004400007c5c783b */ /* 0x000e6e0000000200 */
[C---:B------:R-:W-:Y:S08]  /*35d0*/  HMMA.16816.F32.BF16 R20, R112.reuse, R96, R20 ;  /* 0x000000607014723c */ /* 0x040ff00000041814 */
[C---:B------:R-:W-:Y:S01]  /*35e0*/  HMMA.16816.F32.BF16 R24, R112.reuse, R98, R24 ;  /* 0x000000627018723c */ /* 0x040fe20000041818 */
[----:B------:R-:W4:Y:S07]  /*35f0*/  LDSM.16.M88.4 R96, [R124+0x4800] ;  /* 0x004800007c60783b */ /* 0x000f2e0000000200 */
[C---:B------:R-:W-:Y:S08]  /*3600*/  HMMA.16816.F32.BF16 R28, R112.reuse, R100, R28 ;  /* 0x00000064701c723c */ /* 0x040ff0000004181c */
[----:B------:R-:W-:Y:S01]  /*3610*/  HMMA.16816.F32.BF16 R32, R112, R102, R32 ;  /* 0x000000667020723c */ /* 0x000fe20000041820 */
[----:B------:R-:W5:Y:S07]  /*3620*/  LDSM.16.M88.4 R100, [R124+0x4c00] ;  /* 0x004c00007c64783b */ /* 0x000f6e0000000200 */
[C---:B---3--:R-:W-:Y:S01]  /*3630*/  HMMA.16816.F32.BF16 R4, R104.reuse, R108, R4 ;  /* 0x0000006c6804723c */ /* 0x048fe20000041804 */
[----:B------:R-:W-:Y:S07]  /*3640*/  LDSM.16.M88.4 R112, [R122+0x4000] ;  /* 0x004000007a70783b */ /* 0x000fee0000000200 */
[C---:B------:R-:W-:Y:S01]  /*3650*/  HMMA.16816.F32.BF16 R8, R104.reuse, R110, R8 ;  /* 0x0000006e6808723c */ /* 0x040fe20000041808 */
[----:B------:R-:W3:Y:S07]  /*3660*/  LDSM.16.M88.4 R108, [R123+0x1000] ;  /* 0x001000007b6c783b */ /* 0x000eee0000000200 */
[C---:B-1----:R-:W-:Y:S08]  /*3670*/  HMMA.16816.F32.BF16 R12, R104.reuse, R92, R12 ;  /* 0x0000005c680c723c */ /* 0x042ff0000004180c */
[C---:B------:R-:W-:Y:S01]  /*3680*/  HMMA.16816.F32.BF16 R16, R104.reuse, R94, R16 ;  /* 0x0000005e6810723c */ /* 0x040fe20000041810 */
[----:B------:R-:W1:Y:S07]  /*3690*/  LDSM.16.M88.4 R92, [R122+0x4400] ;  /* 0x004400007a5c783b */ /* 0x000e6e0000000200 */
[C---:B----4-:R-:W-:Y:S08]  /*36a0*/  HMMA.16816.F32.BF16 R20, R104.reuse, R96, R20 ;  /* 0x000000606814723c */ /* 0x050ff00000041814 */
[C---:B------:R-:W-:Y:S01]  /*36b0*/  HMMA.16816.F32.BF16 R24, R104.reuse, R98, R24 ;  /* 0x000000626818723c */ /* 0x040fe20000041818 */
[----:B------:R-:W4:Y:S07]  /*36c0*/  LDSM.16.M88.4 R96, [R122+0x4800] ;  /* 0x004800007a60783b */ /* 0x000f2e0000000200 */
[C---:B-----5:R-:W-:Y:S08]  /*36d0*/  HMMA.16816.F32.BF16 R28, R104.reuse, R100, R28 ;  /* 0x00000064681c723c */ /* 0x060ff0000004181c */
        /* <DEDUP_REMOVED lines=23> */
[C---:B------:R-:W-:Y:S08]  /*3850*/  HMMA.16816.F32.BF16 R24, R104.reuse, R98, R24 ;  /* 0x000000626818723c */ /* 0x040ff00000041818 */
[C---:B-----5:R-:W-:Y:S08]  /*3860*/  HMMA.16816.F32.BF16 R28, R104.reuse, R100, R28 ;  /* 0x00000064681c723c */ /* 0x060ff0000004181c */
[----:B------:R-:W-:Y:S08]  /*3870*/  HMMA.16816.F32.BF16 R32, R104, R102, R32 ;  /* 0x000000666820723c */ /* 0x000ff00000041820 */
[C---:B---3--:R-:W-:Y:S08]  /*3880*/  HMMA.16816.F32.BF16 R4, R108.reuse, R112, R4 ;  /* 0x000000706c04723c */ /* 0x048ff00000041804 */
[C---:B------:R-:W-:Y:S08]  /*3890*/  HMMA.16816.F32.BF16 R8, R108.reuse, R114, R8 ;  /* 0x000000726c08723c */ /* 0x040ff00000041808 */
[C---:B------:R-:W-:Y:S03]  /*38a0*/  HMMA.16816.F32.BF16 R12, R108.reuse, R84, R12 ;  /* 0x000000546c0c723c */ /* 0x040fe6000004180c */
[----:B------:R-:W-:Y:S01]  /*38b0*/  FMUL.FTZ R157, R4, UR10 ;  /* 0x0000000a049d7c20 */ /* 0x000fe20008410000 */
[----:B------:R-:W-:Y:S01]  /*38c0*/  FMUL.FTZ R155, R5, UR10 ;  /* 0x0000000a059b7c20 */ /* 0x000fe20008410000 */
[----:B------:R-:W-:Y:S01]  /*38d0*/  FMUL.FTZ R154, R6, UR10 ;  /* 0x0000000a069a7c20 */ /* 0x000fe20008410000 */
[----:B------:R-:W-:Y:S02]  /*38e0*/  FMUL.FTZ R152, R7, UR10 ;  /* 0x0000000a07987c20 */ /* 0x000fe40008410000 */
[C---:B------:R-:W-:Y:S01]  /*38f0*/  HMMA.16816.F32.BF16 R16, R108.reuse, R86, R16 ;  /* 0x000000566c10723c */ /* 0x040fe20000041810 */
[----:B------:R-:W-:Y:S01]  /*3900*/  MUFU.TANH R157, R157 ;  /* 0x0000009d009d7308 */ /* 0x000fe20000002400 */
[----:B------:R-:W3:Y:S01]  /*3910*/  LDSM.16.M88.4 R84, [R122+0x5c00] ;  /* 0x005c00007a54783b */ /* 0x000ee20000000200 */
[----:B------:R-:W-:Y:S04]  /*3920*/  DEPBAR.LE SB0, 0x0 ;  /* 0x000080000000791a */ /* 0x000fe80000000000 */
[----:B------:R-:W-:Y:S01]  /*3930*/  FMUL.FTZ R161, R8, UR10 ;  /* 0x0000000a08a17c20 */ /* 0x000fe20008410000 */
[C---:B-1----:R-:W-:Y:S03]  /*3940*/  HMMA.16816.F32.BF16 R20, R108.reuse, R92, R20 ;  /* 0x0000005c6c14723c */ /* 0x042fe60000041814 */
[----:B------:R-:W1:Y:S01]  /*3950*/  MUFU.TANH R155, R155 ;  /* 0x0000009b009b7308 */ /* 0x000e620000002400 */
[----:B------:R-:W-:Y:S01]  /*3960*/  BAR.SYNC.DEFER_BLOCKING 0x0 ;  /* 0x0000000000007b1d */ /* 0x000fe20000010000 */
[----:B------:R-:W-:Y:S01]  /*3970*/  FMUL.FTZ R159, R9, UR10 ;  /* 0x0000000a099f7c20 */ /* 0x000fe20008410000 */
[----:B------:R-:W-:Y:S01]  /*3980*/  FMUL.FTZ R158, R10, UR10 ;  /* 0x0000000a0a9e7c20 */ /* 0x000fe20008410000 */
[----:B------:R-:W-:Y:S01]  /*3990*/  FMUL.FTZ R156, R11, UR10 ;  /* 0x0000000a0b9c7c20 */ /* 0x000fe20008410000 */
[C---:B------:R-:W-:Y:S05]  /*39a0*/  HMMA.16816.F32.BF16 R24, R108.reuse, R94, R24 ;  /* 0x0000005e6c18723c */ /* 0x040fea0000041818 */
[----:B------:R-:W-:Y:S01]  /*39b0*/  MUFU.TANH R154, R154 ;  /* 0x0000009a009a7308 */ /* 0x000fe20000002400 */
[----:B------:R-:W-:Y:S01]  /*39c0*/  FMUL.FTZ R147, R12, UR10 ;  /* 0x0000000a0c937c20 */ /* 0x000fe20008410000 */
[----:B------:R-:W-:Y:S01]  /*39d0*/  FMUL.FTZ R153, R13, UR10 ;  /* 0x0000000a0d997c20 */ /* 0x000fe20008410000 */
[----:B------:R-:W-:Y:S01]  /*39e0*/  FMUL.FTZ R150, R14, UR10 ;  /* 0x0000000a0e967c20 */ /* 0x000fe20008410000 */
[----:B------:R-:W-:Y:S01]  /*39f0*/  FMUL.FTZ R144, R15, UR10 ;  /* 0x0000000a0f907c20 */ /* 0x000fe20008410000 */
[----:B------:R-:W-:Y:S01]  /*3a00*/  FMUL.FTZ R149, R16, UR10 ;  /* 0x0000000a10957c20 */ /* 0x000fe20008410000 */
[----:B------:R-:W-:Y:S04]  /*3a10*/  FMUL.FTZ R151, R17, UR10 ;  /* 0x0000000a11977c20 */ /* 0x000fe80008410000 */
[----:B------:R-:W4:Y:S01]  /*3a20*/  MUFU.TANH R152, R152 ;  /* 0x0000009800987308 */ /* 0x000f220000002400 */
[----:B------:R-:W-:Y:S01]  /*3a30*/  FMUL.FTZ R148, R18, UR10 ;  /* 0x0000000a12947c20 */ /* 0x000fe20008410000 */
[----:B------:R-:W-:Y:S01]  /*3a40*/  FMUL.FTZ R146, R19, UR10 ;  /* 0x0000000a13927c20 */ /* 0x000fe20008410000 */
[----:B------:R-:W-:Y:S01]  /*3a50*/  FMUL.FTZ R143, R20, UR10 ;  /* 0x0000000a148f7c20 */ /* 0x000fe20008410000 */
[----:B------:R-:W-:Y:S01]  /*3a60*/  FMUL.FTZ R145, R21, UR10 ;  /* 0x0000000a15917c20 */ /* 0x000fe20008410000 */
[----:B------:R-:W-:Y:S01]  /*3a70*/  FMUL.FTZ R138, R22, UR10 ;  /* 0x0000000a168a7c20 */ /* 0x000fe20008410000 */
[----:B------:R-:W-:Y:S01]  /*3a80*/  FMUL.FTZ R136, R23, UR10 ;  /* 0x0000000a17887c20 */ /* 0x000fe20008410000 */
[----:B-1----:R-:W-:Y:S03]  /*3a90*/  FMNMX3.FTZ R2, R89, R157, R155, !PT ;  /* 0x0000009d59027276 */ /* 0x002fe6000781009b */
[----:B------:R-:W-:Y:S01]  /*3aa0*/  MUFU.TANH R161, R161 ;  /* 0x000000a100a17308 */ /* 0x000fe20000002400 */
[----:B------:R-:W-:Y:S01]  /*3ab0*/  FMUL.FTZ R139, R24, UR10 ;  /* 0x0000000a188b7c20 */ /* 0x000fe20008410000 */
[----:B------:R-:W-:Y:S01]  /*3ac0*/  FMUL.FTZ R141, R25, UR10 ;  /* 0x0000000a198d7c20 */ /* 0x000fe20008410000 */
[----:B------:R-:W-:Y:S01]  /*3ad0*/  FMUL.FTZ R140, R26, UR10 ;  /* 0x0000000a1a8c7c20 */ /* 0x000fe20008410000 */
[----:B------:R-:W-:Y:S06]  /*3ae0*/  FMUL.FTZ R142, R27, UR10 ;  /* 0x0000000a1b8e7c20 */ /* 0x000fec0008410000 */
[----:B------:R-:W1:Y:S01]  /*3af0*/  MUFU.TANH R159, R159 ;  /* 0x0000009f009f7308 */ /* 0x000e620000002400 */
[C---:B---3--:R-:W-:Y:S03]  /*3b00*/  HMMA.16816.F32.BF16 R28, R108.reuse, R84, R28 ;  /* 0x000000546c1c723c */ /* 0x048fe6000004181c */
[----:B----4-:R-:W-:Y:S06]  /*3b10*/  FMNMX3.FTZ R3, R0, R154, R152, !PT ;  /* 0x0000009a00037276 */ /* 0x010fec0007810098 */
[----:B------:R-:W-:Y:S01]  /*3b20*/  MUFU.TANH R158, R158 ;  /* 0x0000009e009e7308 */ /* 0x000fe20000002400 */
[----:B------:R-:W-:Y:S09]  /*3b30*/  HMMA.16816.F32.BF16 R32, R108, R86, R32 ;  /* 0x000000566c20723c */ /* 0x000ff20000041820 */
[----:B------:R-:W3:Y:S01]  /*3b40*/  MUFU.TANH R156, R156 ;  /* 0x0000009c009c7308 */ /* 0x000ee20000002400 */
[----:B-1----:R-:W-:Y:S01]  /*3b50*/  FMNMX3.FTZ R2, R2, R161, R159, !PT ;  /* 0x000000a102027276 */ /* 0x002fe2000781009f */
[----:B------:R-:W-:Y:S01]  /*3b60*/  FMUL.FTZ R137, R28, UR10 ;  /* 0x0000000a1c897c20 */ /* 0x000fe20008410000 */
[----:B------:R-:W-:Y:S01]  /*3b70*/  FMUL.FTZ R134, R29, UR10 ;  /* 0x0000000a1d867c20 */ /* 0x000fe20008410000 */
[----:B------:R-:W-:Y:S01]  /*3b80*/  FMUL.FTZ R88, R30, UR10 ;  /* 0x0000000a1e587c20 */ /* 0x000fe20008410000 */
[----:B------:R-:W-:Y:S05]  /*3b90*/  FMUL.FTZ R87, R31, UR10 ;  /* 0x0000000a1f577c20 */ /* 0x000fea0008410000 */
[----:B------:R-:W-:Y:S01]  /*3ba0*/  MUFU.TANH R147, R147 ;  /* 0x0000009300937308 */ /* 0x000fe20000002400 */
[----:B--2---:R-:W-:Y:S01]  /*3bb0*/  FMUL.FTZ R90, R32, UR10 ;  /* 0x0000000a205a7c20 */ /* 0x004fe20008410000 */
[----:B------:R-:W-:Y:S01]  /*3bc0*/  FMUL.FTZ R91, R33, UR10 ;  /* 0x0000000a215b7c20 */ /* 0x000fe20008410000 */
[----:B------:R-:W-:Y:S01]  /*3bd0*/  FMUL.FTZ R34, R34, UR10 ;  /* 0x0000000a22227c20 */ /* 0x000fe20008410000 */
[----:B------:R-:W-:Y:S06]  /*3be0*/  FMUL.FTZ R35, R35, UR10 ;  /* 0x0000000a23237c20 */ /* 0x000fec0008410000 */
[----:B------:R-:W1:Y:S01]  /*3bf0*/  MUFU.TANH R153, R153 ;  /* 0x0000009900997308 */ /* 0x000e620000002400 */
[----:B---3--:R-:W-:Y:S09]  /*3c00*/  FMNMX3.FTZ R3, R3, R158, R156, !PT ;  /* 0x0000009e03037276 */ /* 0x008ff2000781009c */
        /* <DEDUP_REMOVED lines=35> */
.L_x_952:
[----:B-1----:R-:W1:Y:S01]  /*3e40*/  SHFL.BFLY PT, R3, R160, 0x2, 0x1f ;  /* 0x0c401f00a0037f89 */ /* 0x002e6200000e0000 */
[----:B------:R-:W-:Y:S02]  /*3e50*/  MOV R92, R131 ;  /* 0x00000083005c7202 */ /* 0x000fe40000000f00 */
[----:B------:R-:W-:Y:S05]  /*3e60*/  @P6 IADD3 R92, PT, PT, R132, -0x20, RZ ;  /* 0xffffffe0845c6810 */ /* 0x000fea0007ffe0ff */
[----:B------:R-:W2:Y:S08]  /*3e70*/  SHFL.BFLY PT, R2, R7, 0x2, 0x1f ;  /* 0x0c401f0007027f89 */ /* 0x000eb000000e0000 */
[----:B------:R-:W-:Y:S08]  /*3e80*/  LDSM.16.MT88.4 R12, [R120+0x6000] ;  /* 0x00600000780c783b */ /* 0x000ff00000004200 */
[----:B------:R-:W-:Y:S08]  /*3e90*/  LDSM.16.MT88.4 R20, [R92] ;  /* 0x000000005c14783b */ /* 0x000ff00000004200 */
        /* <DEDUP_REMOVED lines=10> */
[C---:B------:R-:W-:Y:S02]  /*3f40*/  FMUL.FTZ R89, R3.reuse, UR4 ;  /* 0x0000000403597c20 */ /* 0x040fe40008410000 */
        /* <DEDUP_REMOVED lines=14> */
[----:B------:R-:W1:Y:S01]  /*4030*/  MUFU.EX2 R2, R2 ;  /* 0x0000000200027308 */ /* 0x000e620000000800 */
[--C-:B------:R-:W-:Y:S01]  /*4040*/  FFMA.FTZ R110, R143, UR4, -R100.reuse ;  /* 0x000000048f6e7c23 */ /* 0x100fe20008010864 */
[--C-:B------:R-:W-:Y:S01]  /*4050*/  FFMA.FTZ R115, R145, UR4, -R100.reuse ;  /* 0x0000000491737c23 */ /* 0x100fe20008010864 */
[--C-:B------:R-:W-:Y:S07]  /*4060*/  FFMA.FTZ R116, R138, UR4, -R89.reuse ;  /* 0x000000048a747c23 */ /* 0x100fee0008010859 */
[----:B------:R-:W2:Y:S01]  /*4070*/  MUFU.EX2 R0, R0 ;  /* 0x0000000000007308 */ /* 0x000ea20000000800 */
[--C-:B------:R-:W-:Y:S01]  /*4080*/  FFMA.FTZ R111, R136, UR4, -R89.reuse ;  /* 0x00000004886f7c23 */ /* 0x100fe20008010859 */
[--C-:B------:R-:W-:Y:S01]  /*4090*/  FFMA.FTZ R112, R139, UR4, -R100.reuse ;  /* 0x000000048b707c23 */ /* 0x100fe20008010864 */
[--C-:B------:R-:W-:Y:S07]  /*40a0*/  FFMA.FTZ R113, R141, UR4, -R100.reuse ;  /* 0x000000048d717c23 */ /* 0x100fee0008010864 */
[----:B------:R-:W-:Y:S01]  /*40b0*/  MUFU.EX2 R101, R101 ;  /* 0x0000006500657308 */ /* 0x000fe20000000800 */
[--C-:B------:R-:W-:Y:S01]  /*40c0*/  FFMA.FTZ R114, R140, UR4, -R89.reuse ;  /* 0x000000048c727c23 */ /* 0x100fe20008010859 */
[--C-:B------:R-:W-:Y:S01]  /*40d0*/  FFMA.FTZ R117, R142, UR4, -R89.reuse ;  /* 0x000000048e757c23 */ /* 0x100fe20008010859 */
[--C-:B------:R-:W-:Y:S07]  /*40e0*/  FFMA.FTZ R136, R90, UR4, -R100.reuse ;  /* 0x000000045a887c23 */ /* 0x100fee0008010864 */
[----:B------:R-:W3:Y:S01]  /*40f0*/  MUFU.EX2 R98, R98 ;  /* 0x0000006200627308 */ /* 0x000ee20000000800 */
[--C-:B------:R-:W-:Y:S01]  /*4100*/  FFMA.FTZ R102, R147, UR4, -R100.reuse ;  /* 0x0000000493667c23 */ /* 0x100fe20008010864 */
        /* <DEDUP_REMOVED lines=17> */
[----:B------:R-:W-:Y:S07]  /*4220*/  LDSM.16.MT88.4 R76, [R120+0x6c00] ;  /* 0x006c0000784c783b */ /* 0x000fee0000004200 */
[----:B------:R-:W-:Y:S01]  /*4230*/  MUFU.EX2 R94, R94 ;  /* 0x0000005e005e7308 */ /* 0x000fe20000000800 */
[C---:B------:R-:W-:Y:S01]  /*4240*/  FMUL.FTZ R24, R2.reuse, R60 ;  /* 0x0000003c02187220 */ /* 0x040fe20000410000 */
[----:B-1----:R-:W-:Y:S01]  /*4250*/  F2FP.BF16.F32.PACK_AB R81, R95, R99 ;  /* 0x000000635f51723e */ /* 0x002fe200000010ff */
[----:B------:R-:W-:Y:S07]  /*4260*/  FMUL.FTZ R25, R2, R61 ;  /* 0x0000003d02197220 */ /* 0x000fee0000410000 */
[----:B------:R-:W1:Y:S01]  /*4270*/  MUFU.EX2 R93, R93 ;  /* 0x0000005d005d7308 */ /* 0x000e620000000800 */
[C---:B------:R-:W-:Y:S01]  /*4280*/  FMUL.FTZ R26, R0.reuse, R62 ;  /* 0x0000003e001a7220 */ /* 0x040fe20000410000 */
[----:B------:R-:W-:Y:S01]  /*4290*/  FMUL.FTZ R27, R0, R63 ;  /* 0x0000003f001b7220 */ /* 0x000fe20000410000 */
[----:B------:R-:W-:Y:S01]  /*42a0*/  LDSM.16.MT88.4 R68, [R120+0x8400] ;  /* 0x008400007844783b */ /* 0x000fe20000004200 */
[C---:B------:R-:W-:Y:S01]  /*42b0*/  FMUL.FTZ R32, R2.reuse, R52 ;  /* 0x0000003402207220 */ /* 0x040fe20000410000 */
[----:B------:R-:W-:Y:S01]  /*42c0*/  FMUL.FTZ R33, R2, R53 ;  /* 0x0000003502217220 */ /* 0x000fe20000410000 */
[----:B--2---:R-:W-:Y:S01]  /*42d0*/  F2FP.BF16.F32.PACK_AB R82, R96, R97 ;  /* 0x000000616052723e */ /* 0x004fe200000010ff */
[C---:B------:R-:W-:Y:S01]  /*42e0*/  FMUL.FTZ R34, R0.reuse, R54 ;  /* 0x0000003600227220 */ /* 0x040fe20000410000 */
[----:B------:R-:W-:Y:S01]  /*42f0*/  FMUL.FTZ R35, R0, R55 ;  /* 0x0000003700237220 */ /* 0x000fe20000410000 */
[C---:B------:R-:W-:Y:S01]  /*4300*/  FMUL.FTZ R36, R2.reuse, R36 ;  /* 0x0000002402247220 */ /* 0x040fe20000410000 */
[----:B------:R-:W-:Y:S01]  /*4310*/  FMUL.FTZ R37, R2, R37 ;  /* 0x0000002502257220 */ /* 0x000fe20000410000 */
[----:B------:R-:W-:Y:S01]  /*4320*/  LDSM.16.MT88.4 R52, [R92+0x2000] ;  /* 0x002000005c34783b */ /* 0x000fe20000004200 */
[C---:B------:R-:W-:Y:S01]  /*4330*/  FMUL.FTZ R38, R0.reuse, R38 ;  /* 0x0000002600267220 */ /* 0x040fe20000410000 */
[----:B------:R-:W-:Y:S01]  /*4340*/  FMUL.FTZ R39, R0, R39 ;  /* 0x0000002700277220 */ /* 0x000fe20000410000 */
[----:B-1----:R-:W-:Y:S01]  /*4350*/  F2FP.BF16.F32.PACK_AB R83, R93, R94 ;  /* 0x0000005e5d53723e */ /* 0x002fe200000010ff */
[C---:B------:R-:W-:Y:S01]  /*4360*/  FMUL.FTZ R40, R2.reuse, R40 ;  /* 0x0000002802287220 */ /* 0x040fe20000410000 */
[----:B------:R-:W-:Y:S01]  /*4370*/  FMUL.FTZ R41, R2, R41 ;  /* 0x0000002902297220 */ /* 0x000fe20000410000 */
[C---:B------:R-:W-:Y:S01]  /*4380*/  FMUL.FTZ R42, R0.reuse, R42 ;  /* 0x0000002a002a7220 */ /* 0x040fe20000410000 */
[----:B------:R-:W-:Y:S01]  /*4390*/  FMUL.FTZ R43, R0, R43 ;  /* 0x0000002b002b7220 */ /* 0x000fe20000410000 */
[----:B------:R-:W-:Y:S01]  /*43a0*/  LDSM.16.MT88.4 R60, [R92+0x400] ;  /* 0x000400005c3c783b */ /* 0x000fe20000004200 */
[----:B------:R-:W-:Y:S01]  /*43b0*/  MUFU.EX2 R110, R110 ;  /* 0x0000006e006e7308 */ /* 0x000fe20000000800 */
[C---:B------:R-:W-:Y:S09]  /*43c0*/  HMMA.16816.F32.BF16 R4, R80.reuse, R12, R4 ;  /* 0x0000000c5004723c */ /* 0x040ff20000041804 */
[----:B------:R-:W-:Y:S01]  /*43d0*/  MUFU.EX2 R115, R115 ;  /* 0x0000007300737308 */ /* 0x000fe20000000800 */
[C---:B------:R-:W-:Y:S01]  /*43e0*/  FMUL.FTZ R12, R2.reuse, R72 ;  /* 0x00000048020c7220 */ /* 0x040fe20000410000 */
[----:B------:R-:W-:Y:S08]  /*43f0*/  FMUL.FTZ R13, R2, R73 ;  /* 0x00000049020d7220 */ /* 0x000ff00000410000 */
[----:B------:R-:W-:Y:S01]  /*4400*/  MUFU.EX2 R116, R116 ;  /* 0x0000007400747308 */ /* 0x000fe20000000800 */
[C---:B------:R-:W-:Y:S03]  /*4410*/  HMMA.16816.F32.BF16 R8, R80.reuse, R14, R8 ;  /* 0x0000000e5008723c */ /* 0x040fe60000041808 */
[C---:B------:R-:W-:Y:S01]  /*4420*/  FMUL.FTZ R14, R0.reuse, R74 ;  /* 0x0000004a000e7220 */ /* 0x040fe20000410000 */
[----:B------:R-:W-:Y:S05]  /*4430*/  FMUL.FTZ R15, R0, R75 ;  /* 0x0000004b000f7220 */ /* 0x000fea0000410000 */
[----:B------:R-:W-:Y:S01]  /*4440*/  MUFU.EX2 R111, R111 ;  /* 0x0000006f006f7308 */ /* 0x000fe20000000800 */
[----:B------:R-:W1:Y:S01]  /*4450*/  LDSM.16.MT88.4 R72, [R92+0x1000] ;  /* 0x001000005c48783b */ /* 0x000e620000004200 */
[C---:B------:R-:W-:Y:S01]  /*4460*/  FMUL.FTZ R44, R2.reuse, R44 ;  /* 0x0000002c022c7220 */ /* 0x040fe20000410000 */
[----:B------:R-:W-:Y:S07]  /*4470*/  FMUL.FTZ R45, R2, R45 ;  /* 0x0000002d022d7220 */ /* 0x000fee0000410000 */
[----:B------:R-:W-:Y:S01]  /*4480*/  MUFU.EX2 R112, R112 ;  /* 0x0000007000707308 */ /* 0x000fe20000000800 */
[----:B------:R-:W-:Y:S01]  /*4490*/  FMUL.FTZ R46, R0, R46 ;  /* 0x0000002e002e7220 */ /* 0x000fe20000410000 */
[C---:B------:R-:W-:Y:S08]  /*44a0*/  HMMA.16816.F32.BF16 R12, R80.reuse, R20, R12 ;  /* 0x00000014500c723c */ /* 0x040ff0000004180c */
[----:B------:R-:W-:Y:S01]  /*44b0*/  MUFU.EX2 R113, R113 ;  /* 0x0000007100717308 */ /* 0x000fe20000000800 */
[C---:B------:R-:W-:Y:S01]  /*44c0*/  FMUL.FTZ R20, R2.reuse, R64 ;  /* 0x0000004002147220 */ /* 0x040fe20000410000 */
[----:B------:R-:W-:Y:S01]  /*44d0*/  FMUL.FTZ R21, R2, R65 ;  /* 0x0000004102157220 */ /* 0x000fe20000410000 */
[----:B------:R-:W-:Y:S07]  /*44e0*/  FMUL.FTZ R47, R0, R47 ;  /* 0x0000002f002f7220 */ /* 0x000fee0000410000 */
[----:B------:R-:W-:Y:S01]  /*44f0*/  MUFU.EX2 R114, R114 ;  /* 0x0000007200727308 */ /* 0x000fe20000000800 */
[----:B------:R-:W-:Y:S01]  /*4500*/  FMUL.FTZ R48, R2, R48 ;  /* 0x0000003002307220 */ /* 0x000fe20000410000 */
[C---:B------:R-:W-:Y:S08]  /*4510*/  HMMA.16816.F32.BF16 R16, R80.reuse, R22, R16 ;  /* 0x000000165010723c */ /* 0x040ff00000041810 */
[----:B------:R-:W-:Y:S01]  /*4520*/  MUFU.EX2 R117, R117 ;  /* 0x0000007500757308 */ /* 0x000fe20000000800 */
[C---:B------:R-:W-:Y:S01]  /*4530*/  FMUL.FTZ R22, R0.reuse, R66 ;  /* 0x0000004200167220 */ /* 0x040fe20000410000 */
[----:B------:R-:W-:Y:S01]  /*4540*/  FMUL.FTZ R23, R0, R67 ;  /* 0x0000004300177220 */ /* 0x000fe20000410000 */
[----:B------:R-:W-:Y:S01]  /*4550*/  FMUL.FTZ R49, R2, R49 ;  /* 0x0000003102317220 */ /* 0x000fe20000410000 */
[----:B------:R-:W2:Y:S06]  /*4560*/  LDSM.16.MT88.4 R64, [R120+0x8000] ;  /* 0x008000007840783b */ /* 0x000eac0000004200 */
[----:B------:R-:W-:Y:S01]  /*4570*/  MUFU.EX2 R102, R102 ;  /* 0x0000006600667308 */ /* 0x000fe20000000800 */
[C---:B------:R-:W-:Y:S01]  /*4580*/  FMUL.FTZ R50, R0.reuse, R50 ;  /* 0x0000003200327220 */ /* 0x040fe20000410000 */
[----:B------:R-:W-:Y:S01]  /*4590*/  FMUL.FTZ R51, R0, R51 ;  /* 0x0000003300337220 */ /* 0x000fe20000410000 */
[--C-:B------:R-:W-:Y:S01]  /*45a0*/  FFMA.FTZ R107, R153, UR4, -R100.reuse ;  /* 0x00000004996b7c23 */ /* 0x100fe20008010864 */
[C---:B------:R-:W-:Y:S06]  /*45b0*/  HMMA.16816.F32.BF16 R20, R80.reuse, R28, R20 ;  /* 0x0000001c5014723c */ /* 0x040fec0000041814 */
[----:B------:R-:W-:Y:S01]  /*45c0*/  MUFU.EX2 R136, R136 ;  /* 0x0000008800887308 */ /* 0x000fe20000000800 */
[C---:B------:R-:W-:Y:S01]  /*45d0*/  FMUL.FTZ R28, R2.reuse, R56 ;  /* 0x00000038021c7220 */ /* 0x040fe20000410000 */
[----:B------:R-:W-:Y:S08]  /*45e0*/  FMUL.FTZ R29, R2, R57 ;  /* 0x00000039021d7220 */ /* 0x000ff00000410000 */
[----:B------:R-:W3:Y:S01]  /*45f0*/  MUFU.EX2 R107, R107 ;  /* 0x0000006b006b7308 */ /* 0x000ee20000000800 */
[--C-:B------:R-:W-:Y:S01]  /*4600*/  FFMA.FTZ R106, R150, UR4, -R89.reuse ;  /* 0x00000004966a7c23 */ /* 0x100fe20008010859 */
[--C-:B------:R-:W-:Y:S01]  /*4610*/  FFMA.FTZ R103, R144, UR4, -R89.reuse ;  /* 0x0000000490677c23 */ /* 0x100fe20008010859 */
[C---:B------:R-:W-:Y:S03]  /*4620*/  HMMA.16816.F32.BF16 R24, R80.reuse, R30, R24 ;  /* 0x0000001e5018723c */ /* 0x040fe60000041818 */
[C---:B------:R-:W-:Y:S01]  /*4630*/  FMUL.FTZ R30, R0.reuse, R58 ;  /* 0x0000003a001e7220 */ /* 0x040fe20000410000 */
[----:B------:R-:W-:Y:S03]  /*4640*/  FMUL.FTZ R31, R0, R59 ;  /* 0x0000003b001f7220 */ /* 0x000fe60000410000 */
[----:B------:R-:W-:Y:S01]  /*4650*/  MUFU.EX2 R106, R106 ;  /* 0x0000006a006a7308 */ /* 0x000fe20000000800 */
[----:B------:R-:W4:Y:S01]  /*4660*/  LDSM.16.MT88.4 R56, [R120+0x6400] ;  /* 0x006400007838783b */ /* 0x000f220000004200 */
[--C-:B------:R-:W-:Y:S01]  /*4670*/  FFMA.FTZ R108, R149, UR4, -R100.reuse ;  /* 0x00000004956c7c23 */ /* 0x100fe20008010864 */
[--C-:B------:R-:W-:Y:S07]  /*4680*/  FFMA.FTZ R105, R151, UR4, -R100.reuse ;  /* 0x0000000497697c23 */ /* 0x100fee0008010864 */
[----:B------:R-:W5:Y:S01]  /*4690*/  MUFU.EX2 R103, R103 ;  /* 0x0000006700677308 */ /* 0x000f620000000800 */
[--C-:B------:R-:W-:Y:S01]  /*46a0*/  FFMA.FTZ R104, R148, UR4, -R89.reuse ;  /* 0x0000000494687c23 */ /* 0x100fe20008010859 */
[C---:B-1----:R-:W-:Y:S08]  /*46b0*/  HMMA.16816.F32.BF16 R28, R80.reuse, R72, R28 ;  /* 0x00000048501c723c */ /* 0x042ff0000004181c */
[----:B------:R-:W-:Y:S01]  /*46c0*/  MUFU.EX2 R108, R108 ;  /* 0x0000006c006c7308 */ /* 0x000fe20000000800 */
[--C-:B------:R-:W-:Y:S01]  /*46d0*/  FFMA.FTZ R109, R146, UR4, -R89.reuse ;  /* 0x00000004926d7c23 */ /* 0x100fe20008010859 */
[--C-:B------:R-:W-:Y:S01]  /*46e0*/  FFMA.FTZ R119, R134, UR4, -R100.reuse ;  /* 0x0000000486777c23 */ /* 0x100fe20008010864 */
[--C-:B------:R-:W-:Y:S07]  /*46f0*/  FFMA.FTZ R134, R88, UR4, -R89.reuse ;  /* 0x0000000458867c23 */ /* 0x100fee0008010859 */
[----:B------:R-:W-:Y:S01]  /*4700*/  MUFU.EX2 R105, R105 ;  /* 0x0000006900697308 */ /* 0x000fe20000000800 */
[--C-:B------:R-:W-:Y:S01]  /*4710*/  FFMA.FTZ R118, R137, UR4, -R100.reuse ;  /* 0x0000000489767c23 */ /* 0x100fe20008010864 */
[C---:B------:R-:W-:Y:S08]  /*4720*/  HMMA.16816.F32.BF16 R32, R80.reuse, R74, R32 ;  /* 0x0000004a5020723c */ /* 0x040ff00000041820 */
[----:B------:R-:W-:Y:S01]  /*4730*/  MUFU.EX2 R104, R104 ;  /* 0x0000006800687308 */ /* 0x000fe20000000800 */
[----:B------:R-:W-:Y:S01]  /*4740*/  FFMA.FTZ R100, R91, UR4, -R100 ;  /* 0x000000045b647c23 */ /* 0x000fe20008010864 */
[----:B------:R-:W-:Y:S01]  /*4750*/  FFMA.FTZ R87, R87, UR4, -R89 ;  /* 0x0000000457577c23 */ /* 0x000fe20008010859 */
[----:B------:R-:W-:Y:S07]  /*4760*/  FFMA.FTZ R101, R2, R135, R101 ;  /* 0x0000008702657223 */ /* 0x000fee0000010065 */
[----:B------:R-:W-:Y:S01]  /*4770*/  MUFU.EX2 R109, R109 ;  /* 0x0000006d006d7308 */ /* 0x000fe20000000800 */
[C---:B------:R-:W-:Y:S01]  /*4780*/  ISETP.NE.AND P0, PT, R129.reuse, RZ, PT ;  /* 0x000000ff8100720c */ /* 0x040fe20003f05270 */
[C---:B--2---:R-:W-:Y:S08]  /*4790*/  HMMA.16816.F32.BF16 R36, R80.reuse, R64, R36 ;  /* 0x000000405024723c */ /* 0x044ff00000041824 */
[----:B------:R-:W-:Y:S01]  /*47a0*/  MUFU.EX2 R118, R118 ;  /* 0x0000007600767308 */ /* 0x000fe20000000800 */
[----:B------:R-:W-:Y:S01]  /*47b0*/  FFMA.FTZ R99, R0, R133, R99 ;  /* 0x0000008500637223 */ /* 0x000fe20000010063 */
[----:B------:R-:W-:Y:S01]  /*47c0*/  FADD.FTZ R98, R98, R101 ;  /* 0x0000006562627221 */ /* 0x000fe20000010000 */
[----:B------:R-:W-:Y:S07]  /*47d0*/  IADD3 R129, PT, PT, R129, -0x1, RZ ;  /* 0xffffffff81817810 */ /* 0x000fee0007ffe0ff */
[----:B------:R-:W1:Y:S01]  /*47e0*/  MUFU.EX2 R119, R119 ;  /* 0x0000007700777308 */ /* 0x000e620000000800 */
[----:B------:R-:W-:Y:S01]  /*47f0*/  FADD.FTZ R99, R95, R99 ;  /* 0x000000635f637221 */ /* 0x000fe20000010000 */
[C---:B------:R-:W-:Y:S01]  /*4800*/  HMMA.16816.F32.BF16 R40, R80.reuse, R66, R40 ;  /* 0x000000425028723c */ /* 0x040fe20000041828 */
[----:B------:R-:W2:Y:S07]  /*4810*/  LDSM.16.MT88.4 R64, [R120+0x7400] ;  /* 0x007400007840783b */ /* 0x000eae0000004200 */
[----:B------:R-:W-:Y:S01]  /*4820*/  MUFU.EX2 R134, R134 ;  /* 0x0000008600867308 */ /* 0x000fe20000000800 */
[----:B------:R-:W-:Y:S01]  /*4830*/  FADD.FTZ R94, R94, R99 ;  /* 0x000000635e5e7221 */ /* 0x000fe20000010000 */
[----:B------:R-:W-:Y:S08]  /*4840*/  MOV R0, R3 ;  /* 0x0000000300007202 */ /* 0x000ff00000000f00 */
[----:B------:R-:W-:Y:S01]  /*4850*/  MUFU.EX2 R87, R87 ;  /* 0x0000005700577308 */ /* 0x000fe20000000800 */
[----:B------:R-:W-:Y:S01]  /*4860*/  FADD.FTZ R93, R93, R94 ;  /* 0x0000005e5d5d7221 */ /* 0x000fe20000010000 */
[C---:B------:R-:W-:Y:S08]  /*4870*/  HMMA.16816.F32.BF16 R44, R80.reuse, R52, R44 ;  /* 0x00000034502c723c */ /* 0x040ff0000004182c */
[----:B------:R-:W4:Y:S01]  /*4880*/  MUFU.EX2 R137, R100 ;  /* 0x0000006400897308 */ /* 0x000f220000000800 */
[----:B---3--:R-:W-:Y:S02]  /*4890*/  F2FP.BF16.F32.PACK_AB R52, R107, R102 ;  /* 0x000000666b34723e */ /* 0x008fe400000010ff */
[----:B-----5:R-:W-:Y:S01]  /*48a0*/  F2FP.BF16.F32.PACK_AB R53, R103, R106 ;  /* 0x0000006a6735723e */ /* 0x020fe200000010ff */
[----:B------:R-:W-:Y:S01]  /*48b0*/  FADD.FTZ R106, R106, R93 ;  /* 0x0000005d6a6a7221 */ /* 0x000fe20000010000 */
[----:B-1----:R-:W-:Y:S01]  /*48c0*/  F2FP.BF16.F32.PACK_AB R88, R119, R118 ;  /* 0x000000767758723e */ /* 0x002fe200000010ff */
[----:B------:R-:W-:Y:S03]  /*48d0*/  HMMA.16816.F32.BF16 R48, R80, R54, R48 ;  /* 0x000000365030723c */ /* 0x000fe60000041830 */
[----:B------:R-:W-:Y:S01]  /*48e0*/  F2FP.BF16.F32.PACK_AB R54, R105, R108 ;  /* 0x0000006c6936723e */ /* 0x000fe200000010ff */
[----:B------:R-:W-:Y:S01]  /*48f0*/  FADD.FTZ R103, R103, R106 ;  /* 0x0000006a67677221 */ /* 0x000fe20000010000 */
[----:B------:R-:W-:Y:S02]  /*4900*/  F2FP.BF16.F32.PACK_AB R55, R109, R104 ;  /* 0x000000686d37723e */ /* 0x000fe400000010ff */
[----:B----4-:R-:W-:Y:S01]  /*4910*/  F2FP.BF16.F32.PACK_AB R90, R137, R136 ;  /* 0x00000088895a723e */ /* 0x010fe200000010ff */
[----:B------:R-:W-:Y:S04]  /*4920*/  FADD.FTZ R104, R104, R103 ;  /* 0x0000006768687221 */ /* 0x000fe80000010000 */
[C---:B------:R-:W-:Y:S05]  /*4930*/  HMMA.16816.F32.BF16 R4, R52.reuse, R56, R4 ;  /* 0x000000383404723c */ /* 0x040fea0000041804 */
[----:B------:R-:W-:Y:S03]  /*4940*/  FADD.FTZ R109, R109, R104 ;  /* 0x000000686d6d7221 */ /* 0x000fe60000010000 */
[C---:B------:R-:W-:Y:S01]  /*4950*/  HMMA.16816.F32.BF16 R8, R52.reuse, R58, R8 ;  /* 0x0000003a3408723c */ /* 0x040fe20000041808 */
[----:B------:R-:W1:Y:S07]  /*4960*/  LDSM.16.MT88.4 R56, [R92+0x1400] ;  /* 0x001400005c38783b */ /* 0x000e6e0000004200 */
[C---:B------:R-:W-:Y:S08]  /*4970*/  HMMA.16816.F32.BF16 R12, R52.reuse, R60, R12 ;  /* 0x0000003c340c723c */ /* 0x040ff0000004180c */
[C---:B------:R-:W-:Y:S01]  /*4980*/  HMMA.16816.F32.BF16 R16, R52.reuse, R62, R16 ;  /* 0x0000003e3410723c */ /* 0x040fe20000041810 */
[----:B------:R-:W3:Y:S07]  /*4990*/  LDSM.16.MT88.4 R60, [R92+0x2400] ;  /* 0x002400005c3c783b */ /* 0x000eee0000004200 */
[C---:B--2---:R-:W-:Y:S08]  /*49a0*/  HMMA.16816.F32.BF16 R20, R52.reuse, R64, R20 ;  /* 0x000000403414723c */ /* 0x044ff00000041814 */
[C---:B------:R-:W-:Y:S01]  /*49b0*/  HMMA.16816.F32.BF16 R24, R52.reuse, R66, R24 ;  /* 0x000000423418723c */ /* 0x040fe20000041818 */
[----:B------:R-:W-:Y:S07]  /*49c0*/  LDSM.16.MT88.4 R64, [R92+0x800] ;  /* 0x000800005c40783b */ /* 0x000fee0000004200 */
[C---:B-1----:R-:W-:Y:S08]  /*49d0*/  HMMA.16816.F32.BF16 R28, R52.reuse, R56, R28 ;  /* 0x00000038341c723c */ /* 0x042ff0000004181c */
[C---:B------:R-:W-:Y:S01]  /*49e0*/  HMMA.16816.F32.BF16 R32, R52.reuse, R58, R32 ;  /* 0x0000003a3420723c */ /* 0x040fe20000041820 */
[----:B------:R-:W1:Y:S07]  /*49f0*/  LDSM.16.MT88.4 R56, [R120+0x6800] ;  /* 0x006800007838783b */ /* 0x000e6e0000004200 */
[C---:B------:R-:W-:Y:S08]  /*4a00*/  HMMA.16816.F32.BF16 R36, R52.reuse, R68, R36 ;  /* 0x000000443424723c */ /* 0x040ff00000041824 */
[C---:B------:R-:W-:Y:S01]  /*4a10*/  HMMA.16816.F32.BF16 R40, R52.reuse, R70, R40 ;  /* 0x000000463428723c */ /* 0x040fe20000041828 */
[----:B------:R-:W2:Y:S07]  /*4a20*/  LDSM.16.MT88.4 R68, [R120+0x7800] ;  /* 0x007800007844783b */ /* 0x000eae0000004200 */
[C---:B---3--:R-:W-:Y:S08]  /*4a30*/  HMMA.16816.F32.BF16 R44, R52.reuse, R60, R44 ;  /* 0x0000003c342c723c */ /* 0x048ff0000004182c */
[----:B------:R-:W-:Y:S01]  /*4a40*/  HMMA.16816.F32.BF16 R48, R52, R62, R48 ;  /* 0x0000003e3430723c */ /* 0x000fe20000041830 */
[----:B------:R-:W-:Y:S02]  /*4a50*/  LDSM.16.MT88.4 R60, [R120+0x8800] ;  /* 0x00880000783c783b */ /* 0x000fe40000004200 */
[----:B------:R-:W-:Y:S02]  /*4a60*/  F2FP.BF16.F32.PACK_AB R52, R115, R110 ;  /* 0x0000006e7334723e */ /* 0x000fe400000010ff */
[----:B------:R-:W-:Y:S01]  /*4a70*/  F2FP.BF16.F32.PACK_AB R53, R111, R116 ;  /* 0x000000746f35723e */ /* 0x000fe200000010ff */
[----:B------:R-:W-:Y:S01]  /*4a80*/  FADD.FTZ R116, R116, R109 ;  /* 0x0000006d74747221 */ /* 0x000fe20000010000 */
[----:B------:R-:W-:Y:S02]  /*4a90*/  F2FP.BF16.F32.PACK_AB R54, R113, R112 ;  /* 0x000000707136723e */ /* 0x000fe400000010ff */
[----:B------:R-:W-:Y:S01]  /*4aa0*/  F2FP.BF16.F32.PACK_AB R55, R117, R114 ;  /* 0x000000727537723e */ /* 0x000fe200000010ff */
[----:B------:R-:W-:Y:S04]  /*4ab0*/  FADD.FTZ R111, R111, R116 ;  /* 0x000000746f6f7221 */ /* 0x000fe80000010000 */
[----:B------:R-:W-:Y:S02]  /*4ac0*/  FADD.FTZ R114, R114, R111 ;  /* 0x0000006f72727221 */ /* 0x000fe40000010000 */
[C---:B-1----:R-:W-:Y:S03]  /*4ad0*/  HMMA.16816.F32.BF16 R4, R52.reuse, R56, R4 ;  /* 0x000000383404723c */ /* 0x042fe60000041804 */
[----:B------:R-:W-:Y:S05]  /*4ae0*/  FADD.FTZ R117, R117, R114 ;  /* 0x0000007275757221 */ /* 0x000fea0000010000 */
        /* <DEDUP_REMOVED lines=8> */
[C---:B-1----:R-:W-:Y:S03]  /*4b70*/  HMMA.16816.F32.BF16 R28, R52.reuse, R56, R28 ;  /* 0x00000038341c723c */ /* 0x042fe6000004181c */
[--C-:B------:R-:W-:Y:S01]  /*4b80*/  FFMA.FTZ R56, R86, UR4, -R89.reuse ;  /* 0x0000000456387c23 */ /* 0x100fe20008010859 */
[----:B------:R-:W-:Y:S03]  /*4b90*/  FFMA.FTZ R89, R85, UR4, -R89 ;  /* 0x0000000455597c23 */ /* 0x000fe60008010859 */
[----:B------:R-:W-:Y:S01]  /*4ba0*/  MUFU.EX2 R85, R56 ;  /* 0x0000003800557308 */ /* 0x000fe20000000800 */
[C---:B------:R-:W-:Y:S09]  /*4bb0*/  HMMA.16816.F32.BF16 R32, R52.reuse, R58, R32 ;  /* 0x0000003a3420723c */ /* 0x040ff20000041820 */
[----:B------:R1:W4:Y:S01]  /*4bc0*/  MUFU.EX2 R86, R89 ;  /* 0x0000005900567308 */ /* 0x0003220000000800 */
[C---:B------:R-:W-:Y:S08]  /*4bd0*/  HMMA.16816.F32.BF16 R36, R52.reuse, R60, R36 ;  /* 0x0000003c3424723c */ /* 0x040ff00000041824 */
[C---:B------:R-:W-:Y:S01]  /*4be0*/  HMMA.16816.F32.BF16 R40, R52.reuse, R62, R40 ;  /* 0x0000003e3428723c */ /* 0x040fe20000041828 */
[----:B------:R-:W5:Y:S02]  /*4bf0*/  LDSM.16.MT88.4 R60, [R120+0x7c00] ;  /* 0x007c0000783c783b */ /* 0x000f640000004200 */
[C---:B-1----:R-:W-:Y:S01]  /*4c00*/  F2FP.BF16.F32.PACK_AB R89, R87.reuse, R134 ;  /* 0x000000865759723e */ /* 0x042fe200000010ff */
[----:B------:R-:W-:Y:S01]  /*4c10*/  FADD.FTZ R134, R134, R117 ;  /* 0x0000007586867221 */ /* 0x000fe20000010000 */
[C---:B----4-:R-:W-:Y:S03]  /*4c20*/  F2FP.BF16.F32.PACK_AB R91, R86.reuse, R85 ;  /* 0x00000055565b723e */ /* 0x050fe600000010ff */
[C---:B---3--:R-:W-:Y:S03]  /*4c30*/  HMMA.16816.F32.BF16 R44, R52.reuse, R64, R44 ;  /* 0x00000040342c723c */ /* 0x048fe6000004182c */
[----:B------:R-:W-:Y:S04]  /*4c40*/  FADD.FTZ R134, R87, R134 ;  /* 0x0000008657867221 */ /* 0x000fe80000010000 */
[----:B------:R-:W-:Y:S01]  /*4c50*/  FADD.FTZ R85, R85, R134 ;  /* 0x0000008655557221 */ /* 0x000fe20000010000 */
[----:B------:R-:W-:Y:S01]  /*4c60*/  HMMA.16816.F32.BF16 R48, R52, R66, R48 ;  /* 0x000000423430723c */ /* 0x000fe20000041830 */
[----:B------:R-:W1:Y:S02]  /*4c70*/  LDSM.16.MT88.4 R52, [R92+0x1c00] ;  /* 0x001c00005c34783b */ /* 0x000e640000004200 */
[----:B------:R-:W-:Y:S05]  /*4c80*/  FADD.FTZ R133, R86, R85 ;  /* 0x0000005556857221 */ /* 0x000fea0000010000 */
[C---:B------:R-:W-:Y:S01]  /*4c90*/  HMMA.16816.F32.BF16 R80, R88.reuse, R76, R4 ;  /* 0x0000004c5850723c */ /* 0x040fe20000041804 */
[----:B------:R-:W3:Y:S07]  /*4ca0*/  LDSM.16.MT88.4 R4, [R120+0x8c00] ;  /* 0x008c00007804783b */ /* 0x000eee0000004200 */
[C---:B------:R-:W-:Y:S01]  /*4cb0*/  HMMA.16816.F32.BF16 R76, R88.reuse, R78, R8 ;  /* 0x0000004e584c723c */ /* 0x040fe20000041808 */
[----:B------:R-:W4:Y:S07]  /*4cc0*/  LDSM.16.MT88.4 R8, [R92+0x2c00] ;  /* 0x002c00005c08783b */ /* 0x000f2e0000004200 */
[C---:B--2---:R-:W-:Y:S03]  /*4cd0*/  HMMA.16816.F32.BF16 R72, R88.reuse, R68, R12 ;  /* 0x000000445848723c */ /* 0x044fe6000004180c */
[----:B------:R-:W-:Y:S04]  /*4ce0*/  FADD.FTZ R13, R97, R98 ;  /* 0x00000062610d7221 */ /* 0x000fe80000010000 */
[----:B------:R-:W-:Y:S01]  /*4cf0*/  FADD.FTZ R13, R96, R13 ;  /* 0x0000000d600d7221 */ /* 0x000fe20000010000 */
[C---:B------:R-:W-:Y:S03]  /*4d00*/  HMMA.16816.F32.BF16 R68, R88.reuse, R70, R16 ;  /* 0x000000465844723c */ /* 0x040fe60000041810 */
[----:B------:R-:W-:Y:S04]  /*4d10*/  FADD.FTZ R102, R102, R13 ;  /* 0x0000000d66667221 */ /* 0x000fe80000010000 */
[----:B------:R-:W-:Y:S01]  /*4d20*/  FADD.FTZ R107, R107, R102 ;  /* 0x000000666b6b7221 */ /* 0x000fe20000010000 */
[C---:B-----5:R-:W-:Y:S03]  /*4d30*/  HMMA.16816.F32.BF16 R64, R88.reuse, R60, R20 ;  /* 0x0000003c5840723c */ /* 0x060fe60000041814 */
        /* <DEDUP_REMOVED lines=8> */
[C---:B------:R-:W-:Y:S03]  /*4dc0*/  HMMA.16816.F32.BF16 R52, R88.reuse, R54, R32 ;  /* 0x000000365834723c */ /* 0x040fe60000041820 */
[----:B------:R-:W-:Y:S04]  /*4dd0*/  FADD.FTZ R118, R118, R113 ;  /* 0x0000007176767221 */ /* 0x000fe80000010000 */
[----:B------:R-:W-:Y:S01]  /*4de0*/  FADD.FTZ R119, R119, R118 ;  /* 0x0000007677777221 */ /* 0x000fe20000010000 */
[C---:B---3--:R-:W-:Y:S03]  /*4df0*/  HMMA.16816.F32.BF16 R36, R88.reuse, R4, R36 ;  /* 0x000000045824723c */ /* 0x048fe60000041824 */
[----:B------:R-:W-:Y:S04]  /*4e00*/  FADD.FTZ R136, R136, R119 ;  /* 0x0000007788887221 */ /* 0x000fe80000010000 */
[----:B------:R-:W-:Y:S01]  /*4e10*/  FADD.FTZ R135, R137, R136 ;  /* 0x0000008889877221 */ /* 0x000fe20000010000 */
[C---:B------:R-:W-:Y:S08]  /*4e20*/  HMMA.16816.F32.BF16 R40, R88.reuse, R6, R40 ;  /* 0x000000065828723c */ /* 0x040ff00000041828 */
[C---:B----4-:R-:W-:Y:S08]  /*4e30*/  HMMA.16816.F32.BF16 R44, R88.reuse, R8, R44 ;  /* 0x00000008582c723c */ /* 0x050ff0000004182c */
[----:B------:R-:W-:Y:S03]  /*4e40*/  HMMA.16816.F32.BF16 R48, R88, R10, R48 ;  /* 0x0000000a5830723c */ /* 0x000fe60000041830 */
[----:B------:R-:W-:Y:S05]  /*4e50*/  MOV R89, R84 ;  /* 0x0000005400597202 */ /* 0x000fea0000000f00 */
[----:B------:R-:W-:Y:S01]  /*4e60*/  @!UPT UIADD3 URZ, UPT, UPT, URZ, URZ, URZ ;  /* 0x000000fffffff290 */ /* 0x000fe2000fffe0ff */
[----:B------:R-:W-:Y:S11]  /*4e70*/  @P0 BRA `(.L_x_951) ;  /* 0xffffffe400180947 */ /* 0x000ff6000383ffff */
.L_x_950:
        /* <DEDUP_REMOVED lines=96> */
[----:B------:R-:W-:Y:S01]  /*5480*/  STS [R11], R80 ;  /* 0x000000500b007388 */ /* 0x000fe20000000800 */
[----:B------:R-:W-:Y:S01]  /*5490*/  F2FP.BF16.F32.PACK_AB R66, R67, R66 ;  /* 0x000000424342723e */ /* 0x000fe200000010ff */
[----:B------:R-:W2:Y:S01]  /*54a0*/  LDC R5, c[0x0][0x434] ;  /* 0x00010d00ff057b82 */ /* 0x000ea20000000800 */
        /* <DEDUP_REMOVED lines=19> */
[----:B------:R-:W-:Y:S01]  /*55e0*/  F2FP.BF16.F32.PACK_AB R46, R47, R46 ;  /* 0x0000002e2f2e723e */ /* 0x000fe200000010ff */
[----:B------:R-:W4:Y:S01]  /*55f0*/  @P1 LDC.64 R42, c[0x0][0x430] ;  /* 0x00010c00ff2a1b82 */ /* 0x000f220000000a00 */
[----:B------:R-:W-:Y:S01]  /*5600*/  F2FP.BF16.F32.PACK_AB R48, R49, R48 ;  /* 0x000000303130723e */ /* 0x000fe200000010ff */
[----:B------:R-:W-:Y:S01]  /*5610*/  STS [R13+0x230], R70 ;  /* 0x000230460d007388 */ /* 0x000fe20000000800 */
[----:B------:R-:W-:-:S02]  /*5620*/  F2FP.BF16.F32.PACK_AB R12, R51, R12 ;  /* 0x0000000c330c723e */ /* 0x000fc400000010ff */
[----:B------:R-:W-:Y:S01]  /*5630*/  @P1 MOV R10, 0x1 ;  /* 0x00000001000a1802 */ /* 0x000fe20000000f00 */
[----:B------:R-:W-:Y:S04]  /*5640*/  STS [R11+0x1000], R64 ;  /* 0x001000400b007388 */ /* 0x000fe80000000800 */
[----:B------:R-:W-:Y:S04]  /*5650*/  STS [R11+0x1200], R66 ;  /* 0x001200420b007388 */ /* 0x000fe80000000800 */
[----:B------:R-:W-:Y:S04]  /*5660*/  STS [R15+0x1010], R60 ;  /* 0x0010103c0f007388 */ /* 0x000fe80000000800 */
[----:B------:R-:W-:Y:S04]  /*5670*/  STS [R15+0x1210], R62 ;  /* 0x0012103e0f007388 */ /* 0x000fe80000000800 */
[----:B------:R-:W-:Y:S01]  /*5680*/  STS [R17+0x1020], R56 ;  /* 0x0010203811007388 */ /* 0x000fe20000000800 */
[----:B----4-:R-:W-:-:S03]  /*5690*/  @P1 IMAD R43, R43, R42, RZ ;  /* 0x0000002a2b2b1224 */ /* 0x010fc600078e02ff */
        /* <DEDUP_REMOVED lines=9> */
[----:B------:R-:W1:Y:S03]  /*5730*/  S2R R0, SR_CTAID.X ;  /* 0x0000000000007919 */ /* 0x000e660000002500 */
[----:B------:R1:W-:Y:S01]  /*5740*/  STS [R13+0x2030], R48 ;  /* 0x002030300d007388 */ /* 0x0003e20000000800 */
[----:B----4-:R-:W-:-:S04]  /*5750*/  LOP3.LUT R11, R19, 0x18, R4, 0x78, !PT ;  /* 0x00000018130b7812 */ /* 0x010fc800078e7804 */
[----:B------:R-:W-:Y:S01]  /*5760*/  LOP3.LUT R11, R11, 0x1f20, R2, 0xf8, !PT ;  /* 0x00001f200b0b7812 */ /* 0x000fe200078ef802 */
[----:B--23--:R-:W-:Y:S06]  /*5770*/  @P1 BRA `(.L_x_954) ;  /* 0x0000000000281947 */ /* 0x00cfec0003800000 */
[----:B------:R-:W-:Y:S01]  /*5780*/  ISETP.NE.AND P0, PT, RZ, UR4, PT ;  /* 0x00000004ff007c0c */ /* 0x000fe2000bf05270 */
[----:B-1----:R-:W1:-:S12]  /*5790*/  LDC R9, c[0x0][0x3e0] ;  /* 0x0000f800ff097b82 */ /* 0x002e580000000800 */
        /* <DEDUP_REMOVED lines=8> */
.L_x_954:
[----:B------:R2:W-:Y:S01]  /*5820*/  STS [R13+0x2230], R12 ;  /* 0x0022300c0d007388 */ /* 0x0005e20000000800 */
[----:B------:R-:W-:Y:S01]  /*5830*/  ISETP.NE.AND P0, PT, RZ, UR4, !P1 ;  /* 0x00000004ff007c0c */ /* 0x000fe2000cf05270 */
[----:B-1----:R-:W1:Y:S01]  /*5840*/  LDC.64 R8, c[0x0][0x400] ;  /* 0x00010000ff087b82 */ /* 0x002e620000000a00 */
[----:B------:R-:W-:-:S07]  /*5850*/  LEA R11, R11, UR5, 0x1 ;  /* 0x000000050b0b7c11 */ /* 0x000fce000f8e08ff */
[----:B------:R-:W-:Y:S01]  /*5860*/  BAR.SYNC.DEFER_BLOCKING 0x0 ;  /* 0x0000000000007b1d */ /* 0x000fe20000010000 */
[----:B----4-:R-:W-:Y:S01]  /*5870*/  IMAD R43, R43, UR6, RZ ;  /* 0x000000062b2b7c24 */ /* 0x010fe2000f8e02ff */
[----:B------:R-:W-:Y:S01]  /*5880*/  SHF.L.U32 R40, R0, 0x6, RZ ;  /* 0x0000000600287819 */ /* 0x000fe200000006ff */
        /* <DEDUP_REMOVED lines=14> */
[----:B-1----:R-:W-:-:S05]  /*5970*/  IMAD.WIDE.U32 R48, R8, UR7, R48 ;  /* 0x0000000708307c25 */ /* 0x002fca000f8e0030 */
[----:B--2---:R-:W1:Y:S01]  /*5980*/  LDC.64 R12, c[0x0][0x410] ;  /* 0x00010400ff0c7b82 */ /* 0x004e620000000a00 */
        /* <DEDUP_REMOVED lines=41> */
.L_x_956:
[----:B------:R-:W-:Y:S05]  /*5c20*/  BSYNC.RECONVERGENT B0 ;  /* 0x0000000000007941 */ /* 0x000fea0003800200 */
.L_x_955:
        /* <DEDUP_REMOVED lines=21> */
.L_x_957:
        /* <DEDUP_REMOVED lines=16> */
.L_x_1279:


//--------------------- .text._ZN5flash16flash_fwd_kernelI23Flash_fwd_kernel_traitsILi96ELi64ELi64ELi4ELb0ELb0EN7cutlass10bfloat16_tE19Flash_kernel_traitsILi96ELi64ELi64ELi4ES3_EELb1ELb1ELb0ELb0ELb0ELb1ELb0ELb0EEEvNS_16Flash_fwd_paramsE --------------------------
	.section	.text._ZN5flash16flash_fwd_kernelI23Flash_fwd_kernel_traitsILi96ELi64ELi64ELi4ELb0ELb0EN7cutlass10bfloat16_tE19Flash_kernel_traitsILi96ELi64ELi64ELi4ES3_EELb1ELb1ELb0ELb0ELb0ELb1ELb0ELb0EEEvNS_16Flash_fwd_paramsE,"ax",@progbits
	.align	128
        .global         _ZN5flash16flash_fwd_kernelI23Flash_fwd_kernel_traitsILi96ELi64ELi64ELi4ELb0ELb0EN7cutlass10bfloat16_tE19Flash_kernel_traitsILi96ELi64ELi64ELi4ES3_EELb1ELb1ELb0ELb0ELb0ELb1ELb0ELb0EEEvNS_16Flash_fwd_paramsE
        .type           _ZN5flash16flash_fwd_kernelI23Flash_fwd_kernel_traitsILi96ELi64ELi64ELi4ELb0ELb0EN7cutlass10bfloat16_tE19Flash_kernel_traitsILi96ELi64ELi64ELi4ES3_EELb1ELb1ELb0ELb0ELb0ELb1ELb0ELb0EEEvNS_16Flash_fwd_paramsE,@function
        .size           _ZN5flash16flash_fwd_kernelI23Flash_fwd_kernel_traitsILi96ELi64ELi64ELi4ELb0ELb0EN7cutlass10bfloat16_tE19Flash_kernel_traitsILi96ELi64ELi64ELi4ES3_EELb1ELb1ELb0ELb0ELb0ELb1ELb0ELb0EEEvNS_16Flash_fwd_paramsE,(.L_x_1280 - _ZN5flash16flash_fwd_kernelI23Flash_fwd_kernel_traitsILi96ELi64ELi64ELi4ELb0ELb0EN7cutlass10bfloat16_tE19Flash_kernel_traitsILi96ELi64ELi64ELi4ES3_EELb1ELb1ELb0ELb0ELb0ELb1ELb0ELb0EEEvNS_16Flash_fwd_paramsE)
        .other          _ZN5flash16flash_fwd_kernelI23Flash_fwd_kernel_traitsILi96ELi64ELi64ELi4ELb0ELb0EN7cutlass10bfloat16_tE19Flash_kernel_traitsILi96ELi64ELi64ELi4ES3_EELb1ELb1ELb0ELb0ELb0ELb1ELb0ELb0EEEvNS_16Flash_fwd_paramsE,@"STO_CUDA_ENTRY STV_DEFAULT"
_ZN5flash16flash_fwd_kernelI23Flash_fwd_kernel_traitsILi96ELi64ELi64ELi4ELb0ELb0EN7cutlass10bfloat16_tE19Flash_kernel_traitsILi96ELi64ELi64ELi4ES3_EELb1ELb1ELb0ELb0ELb0ELb1ELb0ELb0EEEvNS_16Flash_fwd_paramsE:
.text._ZN5flash16flash_fwd_kernelI23Flash_fwd_kernel_traitsILi96ELi64ELi64ELi4ELb0ELb0EN7cutlass10bfloat16_tE19Flash_kernel_traitsILi96ELi64ELi64ELi4ES3_EELb1ELb1ELb0ELb0ELb0ELb1ELb0ELb0EEEvNS_16Flash_fwd_paramsE:
[----:B------:R-:W-:Y:S01]  /*0000*/  LDC R1, c[0x0][0x37c] ;  /* 0x0000df00ff017b82 */ /* 0x000fe20000000800 */
[----:B------:R-:W1:Y:S07]  /*0010*/  LDCU.U8 UR4, c[0x0][0x524] ;  /* 0x0000a480ff0477ac */ /* 0x000e6e0008000000 */
[----:B------:R-:W2:Y:S01]  /*0020*/  LDC R6, c[0x0][0x518] ;  /* 0x00014600ff067b82 */ /* 0x000ea20000000800 */
[----:B------:R-:W3:Y:S01]  /*0030*/  LDCU.64 UR24, c[0x0][0x510] ;  /* 0x0000a200ff1877ac */ /* 0x000ee20008000a00 */
[----:B------:R-:W4:Y:S06]  /*0040*/  LDCU.64 UR22, c[0x0][0x358] ;  /* 0x00006b00ff1677ac */ /* 0x000f2c0008000a00 */
[----:B------:R-:W2:Y:S01]  /*0050*/  LDC R7, c[0x0][0x51c] ;  /* 0x00014700ff077b82 */ /* 0x000ea20000000800 */
[----:B------:R-:W2:Y:S01]  /*0060*/  S2R R120, SR_CTAID.Y ;  /* 0x0000000000787919 */ /* 0x000ea20000002600 */
[----:B------:R-:W2:Y:S01]  /*0070*/  LDCU.64 UR6, c[0x0][0x470] ;  /* 0x00008e00ff0677ac */ /* 0x000ea20008000a00 */
[----:B------:R-:W2:Y:S01]  /*0080*/  S2R R119, SR_CTAID.Z ;  /* 0x0000000000777919 */ /* 0x000ea20000002700 */
[----:B------:R-:W2:Y:S01]  /*0090*/  S2R R118, SR_TID.X ;  /* 0x0000000000767919 */ /* 0x000ea20000002100 */
[----:B-1----:R-:W-:-:S03]  /*00a0*/  ISETP.NE.AND P3, PT, RZ, UR4, PT ;  /* 0x00000004ff007c0c */ /* 0x002fc6000bf65270 */
[----:B------:R-:W1:Y:S01]  /*00b0*/  S2UR UR19, SR_CTAID.X ;  /* 0x00000000001379c3 */ /* 0x000e620000002500 */
[----:B------:R-:W1:Y:S01]  /*00c0*/  LDCU.64 UR4, c[0x0][0x478] ;  /* 0x00008f00ff0477ac */ /* 0x000e620008000a00 */
[----:B---3--:R-:W-:Y:S02]  /*00d0*/  IMAD.U32 R10, RZ, RZ, UR24 ;  /* 0x00000018ff0a7e24 */ /* 0x008fe4000f8e00ff */
[----:B------:R-:W-:-:S04]  /*00e0*/  IMAD.U32 R11, RZ, RZ, UR25 ;  /* 0x00000019ff0b7e24 */ /* 0x000fc8000f8e00ff */
[----:B------:R-:W3:Y:S02]  /*00f0*/  LDC.64 R2, c[0x0][0x460] ;  /* 0x00011800ff027b82 */ /* 0x000ee40000000a00 */
[----:B----4-:R-:W4:Y:S04]  /*0100*/  @P3 LDG.E.64 R10, desc[UR22][R10.64] ;  /* 0x000000160a0a3981 */ /* 0x010f28000c1e1b00 */
[----:B--2---:R-:W2:Y:S02]  /*0110*/  @P3 LDG.E.64 R8, desc[UR22][R6.64] ;  /* 0x0000001606083981 */ /* 0x004ea4000c1e1b00 */
[----:B------:R-:W2:Y:S01]  /*0120*/  @P3 LDC R0, c[0x0][0x520] ;  /* 0x00014800ff003b82 */ /* 0x000ea20000000800 */
[----:B------:R-:W-:Y:S01]  /*0130*/  IMAD.MOV.U32 R117, RZ, RZ, -0x1 ;  /* 0xffffffffff757424 */ /* 0x000fe200078e00ff */
[----:B-1----:R-:W-:-:S04]  /*0140*/  LOP3.LUT R5, R119, UR19, R120, 0xfe, !PT ;  /* 0x0000001377057c12 */ /* 0x002fc8000f8efe78 */
[----:B------:R-:W-:Y:S02]  /*0150*/  LOP3.LUT P4, RZ, R5, R118, RZ, 0xfc, !PT ;  /* 0x0000007605ff7212 */ /* 0x000fe4000788fcff */
[C---:B---3--:R-:W-:Y:S01]  /*0160*/  ISETP.NE.U32.AND P0, PT, R2.reuse, RZ, PT ;  /* 0x000000ff0200720c */ /* 0x048fe20003f05070 */
[----:B------:R-:W1:Y:S01]  /*0170*/  LDC.64 R4, c[0x0][0x460] ;  /* 0x00011800ff047b82 */ /* 0x000e620000000a00 */
[----:B------:R-:W-:Y:S02]  /*0180*/  ISETP.NE.U32.AND P1, PT, R2, RZ, PT ;  /* 0x000000ff0200720c */ /* 0x000fe40003f25070 */
[C---:B------:R-:W-:Y:S02]  /*0190*/  ISETP.NE.AND.EX P0, PT, R3.reuse, RZ, PT, P0 ;  /* 0x000000ff0300720c */ /* 0x040fe40003f05300 */
[----:B------:R-:W-:-:S05]  /*01a0*/  ISETP.NE.AND.EX P1, PT, R3, RZ, PT, P1 ;  /* 0x000000ff0300720c */ /* 0x000fca0003f25310 */
[----:B------:R-:W3:Y:S06]  /*01b0*/  @!P4 LDC.64 R16, c[0x0][0x528] ;  /* 0x00014a00ff10cb82 */ /* 0x000eec0000000a00 */
[----:B------:R-:W-:Y:S01]  /*01c0*/  VOTEU.ANY UP0, P0 ;  /* 0x0000000000ff7886 */ /* 0x000fe20000000100 */
[----:B------:R-:W-:Y:S01]  /*01d0*/  PLOP3.LUT P0, PT, PT, PT, UP0, 0x80, 0x8 ;  /* 0x000000000008781c */ /* 0x000fe20003f0f008 */
[----:B-1----:R-:W-:Y:S01]  /*01e0*/  IMAD.WIDE.U32 R4, R120, 0x4, R4 ;  /* 0x0000000478047825 */ /* 0x002fe200078e0004 */
[----:B----4-:R-:W-:Y:S02]  /*01f0*/  @P3 R2UR UR24, R10 ;  /* 0x000000000a1832ca */ /* 0x010fe400000e0000 */
[----:B------:R-:W-:-:S02]  /*0200*/  @P3 R2UR UR25, R11 ;  /* 0x000000000b1932ca */ /* 0x000fc400000e0000 */
[----:B--2---:R-:W-:-:S05]  /*0210*/  @P3 IADD3 R6, P2, PT, R8, R0, RZ ;  /* 0x0000000008063210 */ /* 0x004fca0007f5e0ff */
[----:B------:R-:W-:Y:S01]  /*0220*/  @P3 IMAD.X R7, RZ, RZ, R9, P2 ;  /* 0x000000ffff073224 */ /* 0x000fe200010e0609 */
[----:B------:R-:W-:-:S03]  /*0230*/  ISETP.NE.U32.AND P3, PT, RZ, UR4, PT ;  /* 0x00000004ff007c0c */ /* 0x000fc6000bf65070 */
[----:B------:R-:W-:Y:S01]  /*0240*/  IMAD.U32 R12, RZ, RZ, UR24 ;  /* 0x00000018ff0c7e24 */ /* 0x000fe2000f8e00ff */
[----:B------:R-:W-:Y:S01]  /*0250*/  ISETP.NE.AND.EX P3, PT, RZ, UR5, PT, P3 ;  /* 0x00000005ff007c0c */ /* 0x000fe2000bf65330 */
[----:B------:R-:W-:Y:S01]  /*0260*/  IMAD.U32 R13, RZ, RZ, UR25 ;  /* 0x00000019ff0d7e24 */ /* 0x000fe2000f8e00ff */
[----:B---3--:R-:W-:Y:S04]  /*0270*/  @!P4 STG.E.64 desc[UR22][R16.64+0x8], R6 ;  /* 0x000008061000c986 */ /* 0x008fe8000c101b16 */
[----:B------:R1:W-:Y:S01]  /*0280*/  @!P4 STG.E.64 desc[UR22][R16.64], R12 ;  /* 0x0000000c1000c986 */ /* 0x0003e2000c101b16 */
[----:B------:R-:W-:Y:S01]  /*0290*/  ISETP.NE.U32.AND P4, PT, RZ, UR6, PT ;  /* 0x00000006ff007c0c */ /* 0x000fe2000bf85070 */
[----:B------:R-:W-:Y:S02]  /*02a0*/  IMAD.SHL.U32 R9, R120, 0x4, RZ ;  /* 0x0000000478097824 */ /* 0x000fe400078e00ff */
[----:B------:R-:W2:Y:S01]  /*02b0*/  @P1 LDG.E R117, desc[UR22][R4.64] ;  /* 0x0000001604751981 */ /* 0x000ea2000c1e1900 */
[----:B------:R-:W-:-:S03]  /*02c0*/  ISETP.NE.AND.EX P4, PT, RZ, UR7, PT, P4 ;  /* 0x00000007ff007c0c */ /* 0x000fc6000bf85340 */
[----:B------:R3:W2:Y:S01]  /*02d0*/  @P0 LDG.E R2, desc[UR22][R4.64+0x4] ;  /* 0x0000041604020981 */ /* 0x0006a2000c1e1900 */
[----:B------:R-:W-:Y:S01]  /*02e0*/  SHF.R.U32.HI R10, RZ, 0x1e, R120 ;  /* 0x0000001eff0a7819 */ /* 0x000fe20000011678 */
[----:B------:R-:W-:-:S08]  /*02f0*/  IMAD.MOV.U32 R0, RZ, RZ, RZ ;  /* 0x000000ffff007224 */ /* 0x000fd000078e00ff */
[----:B------:R-:W-:-:S04]  /*0300*/  @P4 IADD3 R14, P2, PT, R9, UR6, RZ ;  /* 0x00000006090e4c10 */ /* 0x000fc8000ff5e0ff */
[----:B------:R-:W-:-:S05]  /*0310*/  @P4 IADD3.X R15, PT, PT, R10, UR7, RZ, P2, !PT ;  /* 0x000000070a0f4c10 */ /* 0x000fca00097fe4ff */
[----:B------:R4:W5:Y:S01]  /*0320*/  @P4 LDG.E R0, desc[UR22][R14.64] ;  /* 0x000000160e004981 */ /* 0x000962000c1e1900 */
[----:B-1----:R-:W-:Y:S01]  /*0330*/  @P3 IADD3 R12, P1, PT, R9, UR4, RZ ;  /* 0x00000004090c3c10 */ /* 0x002fe2000ff3e0ff */
[----:B---3--:R-:W1:Y:S01]  /*0340*/  LDC.64 R4, c[0x0][0x468] ;  /* 0x00011a00ff047b82 */ /* 0x008e620000000a00 */
[----:B------:R-:W3:Y:S02]  /*0350*/  LDCU.U8 UR4, c[0x0][0x532] ;  /* 0x0000a640ff0477ac */ /* 0x000ee40008000000 */
[----:B------:R-:W-:Y:S01]  /*0360*/  @P3 IADD3.X R13, PT, PT, R10, UR5, RZ, P1, !PT ;  /* 0x000000050a0d3c10 */ /* 0x000fe20008ffe4ff */
[----:B------:R-:W-:-:S04]  /*0370*/  IMAD.MOV.U32 R11, RZ, RZ, -0x1 ;  /* 0xffffffffff0b7424 */ /* 0x000fc800078e00ff */
[----:B------:R4:W5:Y:S01]  /*0380*/  @P3 LDG.E R81, desc[UR22][R12.64] ;  /* 0x000000160c513981 */ /* 0x000962000c1e1900 */
[----:B---3--:R-:W-:Y:S02]  /*0390*/  ISETP.NE.AND P2, PT, RZ, UR4, PT ;  /* 0x00000004ff007c0c */ /* 0x008fe4000bf45270 */
[----:B-1----:R-:W-:-:S04]  /*03a0*/  ISETP.EQ.U32.AND P4, PT, R4, RZ, PT ;  /* 0x000000ff0400720c */ /* 0x002fc80003f82070 */
[----:B------:R-:W-:Y:S02]  /*03b0*/  ISETP.EQ.OR.EX P4, PT, R5, RZ, !P2, P4 ;  /* 0x000000ff0500720c */ /* 0x000fe40005782740 */
[----:B------:R-:W-:-:S05]  /*03c0*/  IADD3 R8, P1, PT, R9, R4, RZ ;  /* 0x0000000409087210 */ /* 0x000fca0007f3e0ff */
[----:B------:R-:W-:-:S06]  /*03d0*/  IMAD.X R9, R10, 0x1, R5, P1 ;  /* 0x000000010a097824 */ /* 0x000fcc00008e0605 */
[----:B------:R4:W5:Y:S01]  /*03e0*/  @!P4 LDG.E R11, desc[UR22][R8.64] ;  /* 0x00000016080bc981 */ /* 0x000962000c1e1900 */
[----:B------:R-:W-:Y:S01]  /*03f0*/  ISETP.NE.U32.AND P1, PT, R4, RZ, PT ;  /* 0x000000ff0400720c */ /* 0x000fe20003f25070 */
[----:B------:R-:W1:Y:S01]  /*0400*/  @!UP0 LDCU UR21, c[0x0][0x434] ;  /* 0x00008680ff1587ac */ /* 0x000e620008000800 */
[----:B------:R-:W3:Y:S02]  /*0410*/  @!P3 LDC R4, c[0x0][0x43c] ;  /* 0x00010f00ff04bb82 */ /* 0x000ee40000000800 */
[----:B------:R-:W-:Y:S01]  /*0420*/  ISETP.NE.AND.EX P1, PT, R5, RZ, PT, P1 ;  /* 0x000000ff0500720c */ /* 0x000fe20003f25310 */
[----:B------:R-:W-:-:S12]  /*0430*/  USHF.L.U32 UR20, UR19, 0x6, URZ ;  /* 0x0000000613147899 */ /* 0x000fd800080006ff */
[----:B------:R-:W1:Y:S01]  /*0440*/  @!P1 LDC R5, c[0x0][0x438] ;  /* 0x00010e00ff059b82 */ /* 0x000e620000000800 */
[----:B--2---:R-:W-:-:S05]  /*0450*/  @P0 IMAD.IADD R2, R2, 0x1, -R117 ;  /* 0x0000000102020824 */ /* 0x004fca00078e0a75 */
[----:B------:R-:W-:Y:S02]  /*0460*/  @P0 R2UR UR4, R2 ;  /* 0x00000000020402ca */ /* 0x000fe400000e0000 */
[----:B------:R-:W2:Y:S11]  /*0470*/  @!P3 LDC.64 R2, c[0x0][0x488] ;  /* 0x00012200ff02bb82 */ /* 0x000eb60000000a00 */
[----:B-1----:R-:W-:-:S02]  /*0480*/  @UP0 UMOV UR21, UR4 ;  /* 0x0000000400150c82 */ /* 0x002fc40008000000 */
[----:B------:R-:W-:-:S06]  /*0490*/  UISETP.GT.AND UP0, UPT, UR21, UR20, UPT ;  /* 0x000000141500728c */ /* 0x000fcc000bf04270 */
[----:B------:R-:W-:Y:S01]  /*04a0*/  PLOP3.LUT P0, PT, PT, PT, UP0, 0x80, 0x8 ;  /* 0x000000000008781c */ /* 0x000fe20003f0f008 */
[----:B---34-:R-:W-:-:S12]  /*04b0*/  @!P1 BRA `(.L_x_958) ;  /* 0x00000000000c9947 */ /* 0x018fd80003800000 */
[----:B------:R-:W3:Y:S02]  /*04c0*/  @P2 LDG.E R10, desc[UR22][R8.64+0x4] ;  /* 0x00000416080a2981 */ /* 0x000ee4000c1e1900 */
[----:B---3-5:R-:W-:-:S06]  /*04d0*/  @P2 IADD3 R5, PT, PT, R10, -R11, RZ ;  /* 0x8000000b0a052210 */ /* 0x028fcc0007ffe0ff */
[----:B------:R1:W5:Y:S02]  /*04e0*/  @!P2 LDG.E R5, desc[UR22][R8.64] ;  /* 0x000000160805a981 */ /* 0x000364000c1e1900 */
.L_x_958:
[----:B------:R-:W-:Y:S05]  /*04f0*/  @!P0 EXIT ;  /* 0x000000000000894d */ /* 0x000fea0003800000 */
[----:B------:R-:W3:Y:S01]  /*0500*/  LDC R80, c[0x0][0x508] ;  /* 0x00014200ff507b82 */ /* 0x000ee20000000800 */
[----:B--2---:R-:W-:Y:S01]  /*0510*/  @!P3 ISETP.NE.U32.AND P0, PT, R2, RZ, PT ;  /* 0x000000ff0200b20c */ /* 0x004fe20003f05070 */
[----:B------:R-:W-:Y:S02]  /*0520*/  IMAD.U32 R2, RZ, RZ, UR19 ;  /* 0x00000013ff027e24 */ /* 0x000fe4000f8e00ff */
[----:B-----5:R-:W-:Y:S01]  /*0530*/  @P3 IMAD.IADD R81, R81, 0x1, -R0 ;  /* 0x0000000151513824 */ /* 0x020fe200078e0a00 */
[----:B------:R-:W-:Y:S01]  /*0540*/  @!P3 ISETP.NE.AND.EX P0, PT, R3, RZ, PT, P0 ;  /* 0x000000ff0300b20c */ /* 0x000fe20003f05300 */
[----:B------:R-:W-:-:S03]  /*0550*/  VIADD R2, R2, 0x1 ;  /* 0x0000000102027836 */ /* 0x000fc60000000000 */
[----:B------:R-:W-:Y:S02]  /*0560*/  @!P3 SEL R4, R4, RZ, P0 ;  /* 0x000000ff0404b207 */ /* 0x000fe40000000000 */
[----:B------:R-:W-:Y:S02]  /*0570*/  LEA R3, R2, -UR21, 0x6 ;  /* 0x8000001502037c11 */ /* 0x000fe4000f8e30ff */
[----:B------:R-:W-:-:S05]  /*0580*/  @!P3 IADD3 R81, PT, PT, R4, R5, -R0 ;  /* 0x000000050451b210 */ /* 0x000fca0007ffe800 */
[----:B------:R-:W-:-:S05]  /*0590*/  VIADD R5, R81, 0x3f ;  /* 0x0000003f51057836 */ /* 0x000fca0000000000 */
        /* <DEDUP_REMOVED lines=10> */
[----:B------:R-:W-:Y:S01]  /*0640*/  ISETP.NE.AND P1, PT, R117, -0x1, PT ;  /* 0xffffffff7500780c */ /* 0x000fe20003f25270 */
[----:B------:R-:W2:Y:S08]  /*0650*/  LDC.U8 R0, c[0x0][0x549] ;  /* 0x00015240ff007b82 */ /* 0x000eb00000000000 */
[----:B-1----:R-:W1:Y:S08]  /*0660*/  LDC R9, c[0x0][0x434] ;  /* 0x00010d00ff097b82 */ /* 0x002e700000000800 */
[----:B------:R-:W3:Y:S08]  /*0670*/  @!P1 LDC.64 R6, c[0x0][0x400] ;  /* 0x00010000ff069b82 */ /* 0x000ef00000000a00 */
[----:B------:R-:W4:Y:S01]  /*0680*/  @P1 LDC.64 R4, c[0x0][0x408] ;  /* 0x00010200ff041b82 */ /* 0x000f220000000a00 */
[----:B--2---:R-:W-:-:S07]  /*0690*/  ISETP.NE.AND P0, PT, R0, RZ, PT ;  /* 0x000000ff0000720c */ /* 0x004fce0003f05270 */
[----:B------:R-:W2:Y:S01]  /*06a0*/  LDC.U8 R0, c[0x0][0x548] ;  /* 0x00015200ff007b82 */ /* 0x000ea20000000000 */
[----:B---3--:R-:W-:-:S07]  /*06b0*/  @!P1 IMAD.WIDE.U32 R10, R120, R6, RZ ;  /* 0x00000006780a9225 */ /* 0x008fce00078e00ff */
[----:B------:R-:W3:Y:S01]  /*06c0*/  @P0 LDC.64 R2, c[0x0][0x430] ;  /* 0x00010c00ff020b82 */ /* 0x000ee20000000a00 */
[----:B------:R-:W-:Y:S01]  /*06d0*/  @!P1 IMAD R7, R120, R7, R11 ;  /* 0x0000000778079224 */ /* 0x000fe200078e020b */
[----:B------:R-:W-:Y:S01]  /*06e0*/  SHF.L.U32 R11, R118, 0x3, RZ ;  /* 0x00000003760b7819 */ /* 0x000fe200000006ff */
[----:B----4-:R-:W-:Y:S01]  /*06f0*/  @P1 IMAD.WIDE.U32 R12, R117, R4, RZ ;  /* 0x00000004750c1225 */ /* 0x010fe200078e00ff */
[----:B------:R-:W-:-:S03]  /*0700*/  @!P1 MOV R4, R10 ;  /* 0x0000000a00049202 */ /* 0x000fc60000000f00 */
[----:B------:R-:W-:Y:S01]  /*0710*/  @P1 IMAD R7, R117, R5, R13 ;  /* 0x0000000575071224 */ /* 0x000fe200078e020d */
[----:B------:R-:W-:Y:S01]  /*0720*/  @P1 MOV R4, R12 ;  /* 0x0000000c00041202 */ /* 0x000fe20000000f00 */
[----:B------:R-:W4:Y:S01]  /*0730*/  @P0 LDC R5, c[0x0][0x430] ;  /* 0x00010c00ff050b82 */ /* 0x000f220000000800 */
[----:B--2---:R-:W-:Y:S01]  /*0740*/  ISETP.NE.AND P6, PT, R0, RZ, !P0 ;  /* 0x000000ff0000720c */ /* 0x004fe200047c5270 */
[----:B---3--:R-:W-:Y:S01]  /*0750*/  @P0 IMAD R2, R2, R3, RZ ;  /* 0x0000000302020224 */ /* 0x008fe200078e02ff */
[----:B------:R-:W-:Y:S01]  /*0760*/  @P0 MOV R3, 0x1 ;  /* 0x0000000100030802 */ /* 0x000fe20000000f00 */
[----:B-1----:R-:W-:Y:S10]  /*0770*/  @P0 BRA `(.L_x_960) ;  /* 0x0000000000280947 */ /* 0x002ff40003800000 */
[----:B------:R-:W-:Y:S01]  /*0780*/  ISETP.NE.AND P0, PT, R0, RZ, PT ;  /* 0x000000ff0000720c */ /* 0x000fe20003f05270 */
[----:B------:R-:W1:-:S12]  /*0790*/  LDC R13, c[0x0][0x3e0] ;  /* 0x0000f800ff0d7b82 */ /* 0x000e580000000800 */
[----:B------:R-:W2:Y:S01]  /*07a0*/  @P0 LDC R2, c[0x0][0x454] ;  /* 0x00011500ff020b82 */ /* 0x000ea20000000800 */
[----:B----4-:R-:W-:Y:S02]  /*07b0*/  @P0 MOV R5, 0x1 ;  /* 0x0000000100050802 */ /* 0x010fe40000000f00 */
[----:B------:R-:W-:-:S05]  /*07c0*/  @!P0 MOV R5, 0x1 ;  /* 0x0000000100058802 */ /* 0x000fca0000000f00 */
[----:B------:R-:W1:Y:S08]  /*07d0*/  @P0 LDC R6, c[0x0][0x454] ;  /* 0x00011500ff060b82 */ /* 0x000e700000000800 */
[----:B------:R-:W3:Y:S08]  /*07e0*/  @!P0 LDC R0, c[0x0][0x434] ;  /* 0x00010d00ff008b82 */ /* 0x000ef00000000800 */
[----:B------:R-:W4:Y:S01]  /*07f0*/  @!P0 LDC R2, c[0x0][0x434] ;  /* 0x00010d00ff028b82 */ /* 0x000f220000000800 */
[----:B-1----:R-:W-:-:S02]  /*0800*/  @P0 IMAD R3, R6, R13, RZ ;  /* 0x0000000d06030224 */ /* 0x002fc400078e02ff */
[----:B--23--:R-:W-:-:S07]  /*0810*/  @!P0 IMAD R3, R0, R13, RZ ;  /* 0x0000000d00038224 */ /* 0x00cfce00078e02ff */
.L_x_960:
[----:B------:R-:W1:Y:S01]  /*0820*/  LDCU.64 UR4, c[0x0][0x410] ;  /* 0x00008200ff0477ac */ /* 0x000e620008000a00 */
[----:B------:R-:W-:Y:S01]  /*0830*/  LOP3.LUT R11, R11, 0x18, RZ, 0xc0, !PT ;  /* 0x000000180b0b7812 */ /* 0x000fe200078ec0ff */
[----:B------:R-:W-:Y:S01]  /*0840*/  IMAD R6, R120, R9, RZ ;  /* 0x0000000978067224 */ /* 0x000fe200078e02ff */
[----:B------:R-:W-:Y:S01]  /*0850*/  SHF.R.U32.HI R8, RZ, 0x2, R118 ;  /* 0x00000002ff087819 */ /* 0x000fe20000011676 */
[----:B------:R-:W-:Y:S01]  /*0860*/  UIADD3 UR21, UPT, UPT, -UR20, UR21, URZ ;  /* 0x0000001514157290 */ /* 0x000fe2000fffe1ff */
[----:B------:R-:W-:Y:S01]  /*0870*/  ISETP.NE.AND P1, PT, R117, -0x1, PT ;  /* 0xffffffff7500780c */ /* 0x000fe20003f25270 */
[----:B----4-:R-:W-:Y:S01]  /*0880*/  IMAD R2, R119, R2, RZ ;  /* 0x0000000277027224 */ /* 0x010fe200078e02ff */
[----:B------:R-:W-:Y:S01]  /*0890*/  IADD3 R10, P0, PT, R11, R4, RZ ;  /* 0x000000040b0a7210 */ /* 0x000fe20007f1e0ff */
[----:B------:R-:W-:Y:S01]  /*08a0*/  IMAD.U32 R15, RZ, RZ, UR19 ;  /* 0x00000013ff0f7e24 */ /* 0x000fe2000f8e00ff */
[----:B------:R-:W-:Y:S01]  /*08b0*/  SEL R6, R6, R117, !P1 ;  /* 0x0000007506067207 */ /* 0x000fe20004800000 */
[----:B------:R-:W-:Y:S01]  /*08c0*/  IMAD.MOV.U32 R9, RZ, RZ, RZ ;  /* 0x000000ffff097224 */ /* 0x000fe200078e00ff */
[----:B------:R-:W-:Y:S01]  /*08d0*/  ISETP.GE.AND P3, PT, R8, UR21, PT ;  /* 0x0000001508007c0c */ /* 0x000fe2000bf66270 */
[----:B------:R-:W-:Y:S01]  /*08e0*/  IMAD.X R11, RZ, RZ, R7, P0 ;  /* 0x000000ffff0b7224 */ /* 0x000fe200000e0607 */
[----:B------:R-:W-:Y:S01]  /*08f0*/  SEL R4, R6, RZ, P6 ;  /* 0x000000ff06047207 */ /* 0x000fe20003000000 */
[----:B------:R-:W-:Y:S01]  /*0900*/  @!P6 IMAD R2, R120, R3, R2 ;  /* 0x000000037802e224 */ /* 0x000fe200078e0202 */
[----:B------:R-:W-:Y:S01]  /*0910*/  SHF.R.S32.HI R3, RZ, 0x1f, R6 ;  /* 0x0000001fff037819 */ /* 0x000fe20000011406 */
[----:B------:R-:W-:Y:S01]  /*0920*/  VIADD R0, R8, 0x20 ;  /* 0x0000002008007836 */ /* 0x000fe20000000000 */
[----:B------:R-:W-:Y:S01]  /*0930*/  LOP3.LUT P5, R118, R118, 0x3, RZ, 0xc0, !PT ;  /* 0x0000000376767812 */ /* 0x000fe200078ac0ff */
[----:B------:R-:W-:Y:S01]  /*0940*/  IMAD R13, R5, UR20, RZ ;  /* 0x00000014050d7c24 */ /* 0x000fe2000f8e02ff */
[----:B------:R-:W-:Y:S01]  /*0950*/  BSSY.RECONVERGENT B0, `(.L_x_961) ;  /* 0x0000018000007945 */ /* 0x000fe20003800200 */
[----:B------:R-:W-:Y:S01]  /*0960*/  IMAD.WIDE.U32 R6, R15, 0x40, R8 ;  /* 0x000000400f067825 */ /* 0x000fe200078e0008 */
[----:B------:R-:W-:-:S02]  /*0970*/  ISETP.GE.AND P2, PT, R0, UR21, PT ;  /* 0x0000001500007c0c */ /* 0x000fc4000bf46270 */
[----:B------:R-:W-:Y:S01]  /*0980*/  IADD3 R4, P1, P0, R13, R4, R2 ;  /* 0x000000040d047210 */ /* 0x000fe2000783e002 */
[C---:B-1----:R-:W-:Y:S01]  /*0990*/  IMAD.WIDE.U32 R14, R119.reuse, UR4, R10 ;  /* 0x00000004770e7c25 */ /* 0x042fe2000f8e000a */
[----:B------:R-:W-:Y:S02]  /*09a0*/  SHF.R.S32.HI R10, RZ, 0x1f, R13 ;  /* 0x0000001fff0a7819 */ /* 0x000fe4000001140d */
[----:B------:R-:W-:Y:S01]  /*09b0*/  ISETP.NE.OR P4, PT, R118, RZ, P2 ;  /* 0x000000ff7600720c */ /* 0x000fe20001785670 */
[----:B------:R-:W-:Y:S01]  /*09c0*/  IMAD R13, R119, UR5, R15 ;  /* 0x00000005770d7c24 */ /* 0x000fe2000f8e020f */
[----:B------:R-:W-:Y:S02]  /*09d0*/  ISETP.GE.OR P5, PT, R8, UR21, P5 ;  /* 0x0000001508007c0c */ /* 0x000fe4000afa6670 */
[----:B------:R-:W-:Y:S02]  /*09e0*/  SEL R3, R3, RZ, P6 ;  /* 0x000000ff03037207 */ /* 0x000fe40003000000 */
[----:B------:R-:W-:Y:S01]  /*09f0*/  SHF.R.S32.HI R2, RZ, 0x1f, R2 ;  /* 0x0000001fff027819 */ /* 0x000fe20000011402 */
[----:B------:R-:W-:Y:S08]  /*0a00*/  @P3 BRA `(.L_x_962) ;  /* 0x0000000000303947 */ /* 0x000ff00003800000 */
        /* <DEDUP_REMOVED lines=12> */
.L_x_962:
[----:B------:R-:W-:Y:S05]  /*0ad0*/  BSYNC.RECONVERGENT B0 ;  /* 0x0000000000007941 */ /* 0x000fea0003800200 */
.L_x_961:
        /* <DEDUP_REMOVED lines=16> */
.L_x_964:
[----:B------:R-:W-:Y:S05]  /*0be0*/  BSYNC.RECONVERGENT B0 ;  /* 0x0000000000007941 */ /* 0x000fea0003800200 */
.L_x_963:
[----:B------:R-:W-:Y:S01]  /*0bf0*/  BSSY.RECONVERGENT B0, `(.L_x_965) ;  /* 0x000000b000007945 */ /* 0x000fe20003800200 */
[----:B------:R-:W-:-:S03]  /*0c00*/  IADD3.X R2, PT, PT, R10, R3, R2, P1, P0 ;  /* 0x000000030a027210 */ /* 0x000fc60000fe0402 */
[----:B------:R-:W-:Y:S05]  /*0c10*/  @P5 BRA `(.L_x_966) ;  /* 0x0000000000205947 */ /* 0x000fea0003800000 */
[----:B------:R-:W3:Y:S01]  /*0c20*/  LDCU.64 UR4, c[0x0][0x420] ;  /* 0x00008400ff0477ac */ /* 0x000ee20008000a00 */
[----:B------:R-:W-:-:S05]  /*0c30*/  IMAD R3, R8, R5, RZ ;  /* 0x0000000508037224 */ /* 0x000fca00078e02ff */
[----:B--2---:R-:W-:-:S04]  /*0c40*/  IADD3 R6, P0, PT, R3, R4, RZ ;  /* 0x0000000403067210 */ /* 0x004fc80007f1e0ff */
[----:B------:R-:W-:Y:S02]  /*0c50*/  LEA.HI.X.SX32 R3, R3, R2, 0x1, P0 ;  /* 0x0000000203037211 */ /* 0x000fe400000f0eff */
[----:B---3--:R-:W-:-:S04]  /*0c60*/  LEA R8, P0, R6, UR4, 0x2 ;  /* 0x0000000406087c11 */ /* 0x008fc8000f8010ff */
[----:B------:R-:W-:Y:S01]  /*0c70*/  LEA.HI.X R9, R6, UR5, R3, 0x2, P0 ;  /* 0x0000000506097c11 */ /* 0x000fe200080f1403 */
[----:B------:R-:W-:-:S05]  /*0c80*/  IMAD.MOV.U32 R3, RZ, RZ, 0x7f800000 ;  /* 0x7f800000ff037424 */ /* 0x000fca00078e00ff */
[----:B------:R3:W-:Y:S03]  /*0c90*/  STG.E desc[UR22][R8.64], R3 ;  /* 0x0000000308007986 */ /* 0x0007e6000c101916 */
.L_x_966:
[----:B------:R-:W-:Y:S05]  /*0ca0*/  BSYNC.RECONVERGENT B0 ;  /* 0x0000000000007941 */ /* 0x000fea0003800200 */
.L_x_965:
        /* <DEDUP_REMOVED lines=10> */
.L_x_959:
[----:B------:R-:W-:Y:S02]  /*0d50*/  ISETP.NE.AND P0, PT, R117, -0x1, PT ;  /* 0xffffffff7500780c */ /* 0x000fe40003f05270 */
[----:B------:R-:W-:-:S11]  /*0d60*/  ISETP.NE.AND P2, PT, R11, -0x1, PT ;  /* 0xffffffff0b00780c */ /* 0x000fd60003f45270 */
[----:B-1----:R-:W1:Y:S08]  /*0d70*/  @!P0 LDC.64 R8, c[0x0][0x398] ;  /* 0x0000e600ff088b82 */ /* 0x002e700000000a00 */
        /* <DEDUP_REMOVED lines=16> */
[----:B------:R-:W-:Y:S01]  /*0e80*/  MOV R8, R4 ;  /* 0x0000000400087202 */ /* 0x000fe20000000f00 */
[----:B------:R-:W-:Y:S06]  /*0e90*/  BRA `(.L_x_968) ;  /* 0x0000000000187947 */ /* 0x000fec0003800000 */
.L_x_967:
[----:B------:R-:W1:Y:S01]  /*0ea0*/  LDCU.64 UR16, c[0x0][0x3b8] ;  /* 0x00007700ff1077ac */ /* 0x000e620008000a00 */
[----:B------:R-:W-:-:S05]  /*0eb0*/  IADD3 R4, PT, PT, R0, R11, RZ ;  /* 0x0000000b00047210 */ /* 0x000fca0007ffe0ff */
[C---:B-1----:R-:W-:Y:S02]  /*0ec0*/  IMAD R2, R4.reuse, UR17, RZ ;  /* 0x0000001104027c24 */ /* 0x042fe4000f8e02ff */
[----:B------:R-:W-:-:S05]  /*0ed0*/  IMAD.WIDE.U32 R4, R4, UR16, RZ ;  /* 0x0000001004047c25 */ /* 0x000fca000f8e00ff */
[----:B------:R-:W-:Y:S02]  /*0ee0*/  IADD3 R2, PT, PT, R5, R2, RZ ;  /* 0x0000000205027210 */ /* 0x000fe40007ffe0ff */
[----:B------:R-:W-:-:S07]  /*0ef0*/  MOV R8, R4 ;  /* 0x0000000400087202 */ /* 0x000fce0000000f00 */
.L_x_968:
        /* <DEDUP_REMOVED lines=36> */
.L_x_969:
[----:B------:R-:W1:Y:S01]  /*1140*/  LDCU.64 UR8, c[0x0][0x3c0] ;  /* 0x00007800ff0877ac */ /* 0x000e620008000a00 */
[----:B------:R-:W-:-:S05]  /*1150*/  IADD3 R11, PT, PT, R0, R11, RZ ;  /* 0x0000000b000b7210 */ /* 0x000fca0007ffe0ff */
[C---:B-1----:R-:W-:Y:S02]  /*1160*/  IMAD R0, R11.reuse, UR9, RZ ;  /* 0x000000090b007c24 */ /* 0x042fe4000f8e02ff */
[----:B------:R-:W-:-:S05]  /*1170*/  IMAD.WIDE.U32 R10, R11, UR8, RZ ;  /* 0x000000080b0a7c25 */ /* 0x000fca000f8e00ff */
[----:B------:R-:W-:-:S07]  /*1180*/  IADD3 R0, PT, PT, R11, R0, RZ ;  /* 0x000000000b007210 */ /* 0x000fce0007ffe0ff */
.L_x_970:
[----:B------:R-:W-:Y:S01]  /*1190*/  IMAD.SHL.U32 R121, R118, 0x8, RZ ;  /* 0x0000000876797824 */ /* 0x000fe200078e00ff */
[----:B------:R-:W-:Y:S01]  /*11a0*/  SHF.R.U32.HI R82, RZ, 0x2, R118 ;  /* 0x00000002ff527819 */ /* 0x000fe20000011676 */
[----:B------:R-:W1:Y:S01]  /*11b0*/  LDCU.128 UR4, c[0x0][0x3d0] ;  /* 0x00007a00ff0477ac */ /* 0x000e620008000c00 */
[----:B------:R-:W-:Y:S01]  /*11c0*/  SHF.R.S32.HI R113, RZ, 0x1f, R4 ;  /* 0x0000001fff717819 */ /* 0x000fe20000011404 */
[----:B------:R-:W-:Y:S01]  /*11d0*/  IMAD.U32 R21, RZ, RZ, UR19 ;  /* 0x00000013ff157e24 */ /* 0x000fe2000f8e00ff */
[C---:B------:R-:W-:Y:S01]  /*11e0*/  LOP3.LUT R23, R121.reuse, 0x18, RZ, 0xc0, !PT ;  /* 0x0000001879177812 */ /* 0x040fe200078ec0ff */
[----:B------:R-:W-:Y:S01]  /*11f0*/  UIADD3 UR18, UPT, UPT, -UR20, UR21, URZ ;  /* 0x0000001514127290 */ /* 0x000fe2000fffe1ff */
[----:B------:R-:W-:Y:S01]  /*1200*/  LOP3.LUT R11, R121, 0xd8, RZ, 0xc0, !PT ;  /* 0x000000d8790b7812 */ /* 0x000fe200078ec0ff */
[----:B------:R-:W2:Y:S01]  /*1210*/  LDCU.64 UR14, c[0x0][0x388] ;  /* 0x00007100ff0e77ac */ /* 0x000ea20008000a00 */
[C---:B------:R-:W-:Y:S01]  /*1220*/  IADD3 R14, P0, PT, R23.reuse, R10, RZ ;  /* 0x0000000a170e7210 */ /* 0x040fe20007f1e0ff */
[----:B------:R-:W-:Y:S01]  /*1230*/  IMAD.MOV.U32 R83, RZ, RZ, RZ ;  /* 0x000000ffff537224 */ /* 0x000fe200078e00ff */
[C---:B------:R-:W-:Y:S01]  /*1240*/  IADD3 R12, P1, PT, R23.reuse, R8, RZ ;  /* 0x00000008170c7210 */ /* 0x040fe20007f3e0ff */
[----:B------:R-:W3:Y:S01]  /*1250*/  LDCU.64 UR12, c[0x0][0x390] ;  /* 0x00007200ff0c77ac */ /* 0x000ee20008000a00 */
[C---:B------:R-:W-:Y:S01]  /*1260*/  ISETP.GE.AND P6, PT, R82.reuse, UR18, PT ;  /* 0x0000001252007c0c */ /* 0x040fe2000bfc6270 */
[----:B------:R-:W-:Y:S01]  /*1270*/  IMAD.X R15, RZ, RZ, R0, P0 ;  /* 0x000000ffff0f7224 */ /* 0x000fe200000e0600 */
[----:B------:R-:W-:Y:S01]  /*1280*/  IADD3 R22, P0, PT, R23, R22, RZ ;  /* 0x0000001617167210 */ /* 0x000fe20007f1e0ff */
[C---:B------:R-:W-:Y:S01]  /*1290*/  VIADD R0, R82.reuse, 0x20 ;  /* 0x0000002052007836 */ /* 0x040fe20000000000 */
[----:B------:R-:W4:Y:S01]  /*12a0*/  LDCU.64 UR10, c[0x0][0x3c8] ;  /* 0x00007900ff0a77ac */ /* 0x000f220008000a00 */
[----:B------:R-:W-:Y:S01]  /*12b0*/  IMAD.X R13, RZ, RZ, R2, P1 ;  /* 0x000000ffff0d7224 */ /* 0x000fe200008e0602 */
[----:B------:R-:W-:Y:S01]  /*12c0*/  LOP3.LUT R2, R11, 0x18, R118, 0x78, !PT ;  /* 0x000000180b027812 */ /* 0x000fe200078e7876 */
[----:B------:R-:W-:Y:S01]  /*12d0*/  IMAD.WIDE.U32 R14, R82, UR8, R14 ;  /* 0x00000008520e7c25 */ /* 0x000fe2000f8e000e */
[----:B------:R-:W-:-:S02]  /*12e0*/  ISETP.GE.AND P5, PT, R0, UR18, PT ;  /* 0x0000001200007c0c */ /* 0x000fc4000bfa6270 */
[----:B------:R-:W-:Y:S01]  /*12f0*/  LOP3.LUT R121, R2, 0x1f20, R121, 0xf8, !PT ;  /* 0x00001f2002797812 */ /* 0x000fe200078ef879 */
[----:B------:R-:W-:Y:S01]  /*1300*/  IMAD.WIDE.U32 R12, R82, UR16, R12 ;  /* 0x00000010520c7c25 */ /* 0x000fe2000f8e000c */
[----:B------:R-:W-:Y:S01]  /*1310*/  LOP3.LUT R128, R118, 0x1f, RZ, 0xc0, !PT ;  /* 0x0000001f76807812 */ /* 0x000fe200078ec0ff */
[----:B------:R-:W5:Y:S02]  /*1320*/  @!P6 LDC.64 R10, c[0x0][0x3b0] ;  /* 0x0000ec00ff0aeb82 */ /* 0x000f640000000a00 */
[C---:B------:R-:W-:Y:S02]  /*1330*/  IMAD R13, R82.reuse, UR17, R13 ;  /* 0x00000011520d7c24 */ /* 0x040fe4000f8e020d */
[C---:B-1----:R-:W-:Y:S02]  /*1340*/  IMAD R115, R113.reuse, UR4, RZ ;  /* 0x0000000471737c24 */ /* 0x042fe4000f8e02ff */
[----:B------:R-:W-:Y:S02]  /*1350*/  IMAD.X R23, RZ, RZ, R9, P0 ;  /* 0x000000ffff177224 */ /* 0x000fe400000e0609 */
[----:B------:R-:W-:Y:S01]  /*1360*/  IMAD R113, R113, UR6, RZ ;  /* 0x0000000671717c24 */ /* 0x000fe2000f8e02ff */
[----:B------:R-:W1:Y:S01]  /*1370*/  @!P5 LDC.64 R8, c[0x0][0x3b0] ;  /* 0x0000ec00ff08db82 */ /* 0x000e620000000a00 */
[----:B------:R-:W-:-:S02]  /*1380*/  IMAD R15, R82, UR9, R15 ;  /* 0x00000009520f7c24 */ /* 0x000fc4000f8e020f */
[C---:B------:R-:W-:Y:S01]  /*1390*/  IMAD R115, R4.reuse, UR5, R115 ;  /* 0x0000000504737c24 */ /* 0x040fe2000f8e0273 */
[----:B------:R-:W-:Y:S01]  /*13a0*/  USHF.L.U64.HI UR5, UR16, 0x6, UR17 ;  /* 0x0000000610057899 */ /* 0x000fe20008010211 */
[C---:B------:R-:W-:Y:S01]  /*13b0*/  IMAD.WIDE.U32 R12, R4.reuse, UR4, R12 ;  /* 0x00000004040c7c25 */ /* 0x040fe2000f8e000c */
[----:B------:R-:W-:Y:S02]  /*13c0*/  USHF.L.U64.HI UR17, UR16, 0x5, UR17 ;  /* 0x0000000510117899 */ /* 0x000fe40008010211 */
[----:B------:R-:W4:Y:S01]  /*13d0*/  S2UR UR4, SR_CgaCtaId ;  /* 0x00000000000479c3 */ /* 0x000f220000008800 */
[----:B------:R-:W-:Y:S01]  /*13e0*/  IMAD R113, R4, UR7, R113 ;  /* 0x0000000704717c24 */ /* 0x000fe2000f8e0271 */
[----:B--2---:R-:W-:Y:S01]  /*13f0*/  LEA R116, P1, R12, UR14, 0x1 ;  /* 0x0000000e0c747c11 */ /* 0x004fe2000f8208ff */
[----:B------:R-:W-:Y:S01]  /*1400*/  IMAD.WIDE.U32 R4, R4, UR6, R14 ;  /* 0x0000000604047c25 */ /* 0x000fe2000f8e000e */
[----:B------:R-:W-:Y:S01]  /*1410*/  USHF.L.U32 UR6, UR16, 0x6, URZ ;  /* 0x0000000610067899 */ /* 0x000fe200080006ff */
[----:B------:R-:W-:-:S02]  /*1420*/  UMOV UR7, 0x400 ;  /* 0x0000040000077882 */ /* 0x000fc40000000000 */
[----:B------:R-:W-:Y:S01]  /*1430*/  IMAD.IADD R115, R13, 0x1, R115 ;  /* 0x000000010d737824 */ /* 0x000fe200078e0273 */
[----:B---3--:R-:W-:Y:S01]  /*1440*/  LEA R114, P0, R4, UR12, 0x1 ;  /* 0x0000000c04727c11 */ /* 0x008fe2000f8008ff */
[----:B------:R-:W-:Y:S01]  /*1450*/  IMAD.IADD R113, R5, 0x1, R113 ;  /* 0x0000000105717824 */ /* 0x000fe200078e0271 */
[----:B------:R-:W-:Y:S01]  /*1460*/  USHF.L.U32 UR16, UR16, 0x5, URZ ;  /* 0x0000000510107899 */ /* 0x000fe200080006ff */
[----:B------:R-:W-:Y:S01]  /*1470*/  IMAD.WIDE.U32 R20, R21, 0x40, R82 ;  /* 0x0000004015147825 */ /* 0x000fe200078e0052 */
[----:B------:R-:W-:Y:S02]  /*1480*/  LEA.HI.X R115, R12, UR15, R115, 0x1, P1 ;  /* 0x0000000f0c737c11 */ /* 0x000fe400088f0c73 */
[----:B------:R-:W2:Y:S01]  /*1490*/  @!P6 LDC.64 R12, c[0x0][0x380] ;  /* 0x0000e000ff0ceb82 */ /* 0x000ea20000000a00 */
[----:B------:R-:W-:Y:S01]  /*14a0*/  VIADD R2, R3, 0xffffffff ;  /* 0xffffffff03027836 */ /* 0x000fe20000000000 */
[----:B------:R-:W-:Y:S01]  /*14b0*/  LEA.HI.X R113, R4, UR13, R113, 0x1, P0 ;  /* 0x0000000d04717c11 */ /* 0x000fe200080f0c71 */
[----:B----4-:R-:W-:Y:S01]  /*14c0*/  IMAD.WIDE.U32 R22, R119, UR10, R22 ;  /* 0x0000000a77167c25 */ /* 0x010fe2000f8e0016 */
[----:B------:R-:W-:Y:S01]  /*14d0*/  @!P5 IADD3 R14, P0, PT, R20, 0x20, RZ ;  /* 0x00000020140ed810 */ /* 0x000fe20007f1e0ff */
[----:B------:R-:W-:Y:S01]  /*14e0*/  USHF.L.U32 UR10, UR8, 0x6, URZ ;  /* 0x00000006080a7899 */ /* 0x000fe200080006ff */
[----:B------:R-:W-:Y:S01]  /*14f0*/  SHF.R.U32.HI R83, RZ, 0x1, R118 ;  /* 0x00000001ff537819 */ /* 0x000fe20000011676 */
[----:B------:R-:W-:Y:S01]  /*1500*/  IMAD R15, R2, -0x40, R81 ;  /* 0xffffffc0020f7824 */ /* 0x000fe200078e0251 */
[----:B------:R-:W3:Y:S01]  /*1510*/  @!P5 LDC.64 R4, c[0x0][0x380] ;  /* 0x0000e000ff04db82 */ /* 0x000ee20000000a00 */
[----:B------:R-:W-:Y:S01]  /*1520*/  @!P5 IMAD.X R17, RZ, RZ, R21, P0 ;  /* 0x000000ffff11d224 */ /* 0x000fe200000e0615 */
[----:B------:R-:W-:Y:S01]  /*1530*/  ULEA UR4, UR4, UR7, 0x18 ;  /* 0x0000000704047291 */ /* 0x000fe2000f8ec0ff */
[----:B-----5:R-:W-:Y:S01]  /*1540*/  @!P6 IMAD R16, R21, R10, RZ ;  /* 0x0000000a1510e224 */ /* 0x020fe200078e02ff */
[-C--:B------:R-:W-:Y:S01]  /*1550*/  ISETP.GE.AND P4, PT, R82, R15.reuse, PT ;  /* 0x0000000f5200720c */ /* 0x080fe20003f86270 */
[----:B------:R-:W-:Y:S01]  /*1560*/  IMAD R23, R119, UR11, R23 ;  /* 0x0000000b77177c24 */ /* 0x000fe2000f8e0217 */
[----:B------:R-:W-:Y:S01]  /*1570*/  ISETP.GE.AND P3, PT, R0, R15, PT ;  /* 0x0000000f0000720c */ /* 0x000fe20003f66270 */
[----:B-1----:R-:W-:Y:S01]  /*1580*/  @!P5 IMAD R17, R17, R8, RZ ;  /* 0x000000081111d224 */ /* 0x002fe200078e02ff */
[----:B------:R-:W-:Y:S01]  /*1590*/  LEA R121, R121, UR4, 0x1 ;  /* 0x0000000479797c11 */ /* 0x000fe2000f8e08ff */
[C---:B------:R-:W-:Y:S01]  /*15a0*/  @!P6 IMAD R11, R20.reuse, R11, R16 ;  /* 0x0000000b140be224 */ /* 0x040fe200078e0210 */
[----:B------:R-:W-:Y:S01]  /*15b0*/  USHF.L.U64.HI UR7, UR8, 0x6, UR9 ;  /* 0x0000000608077899 */ /* 0x000fe20008010209 */
[--C-:B------:R-:W-:Y:S01]  /*15c0*/  @!P5 IMAD.MOV.U32 R18, RZ, RZ, R22.reuse ;  /* 0x000000ffff12d224 */ /* 0x100fe200078e0016 */
[----:B------:R-:W-:Y:S01]  /*15d0*/  USHF.L.U32 UR11, UR8, 0x5, URZ ;  /* 0x00000005080b7899 */ /* 0x000fe200080006ff */
[--C-:B------:R-:W-:Y:S01]  /*15e0*/  @!P5 IMAD.MOV.U32 R19, RZ, RZ, R23.reuse ;  /* 0x000000ffff13d224 */ /* 0x100fe200078e0017 */
[----:B------:R-:W-:Y:S01]  /*15f0*/  USHF.L.U64.HI UR8, UR8, 0x5, UR9 ;  /* 0x0000000508087899 */ /* 0x000fe20008010209 */
[----:B------:R-:W-:Y:S01]  /*1600*/  @!P6 IMAD.WIDE.U32 R20, R20, R10, R22 ;  /* 0x0000000a1414e225 */ /* 0x000fe200078e0016 */
[----:B------:R-:W-:-:S03]  /*1610*/  UIADD3 UR9, UPT, UPT, UR25, -0x4498517b, URZ ;  /* 0xbb67ae8519097890 */ /* 0x000fc6000fffe0ff */
[----:B------:R-:W-:Y:S01]  /*1620*/  @!P5 IMAD R17, R14, R9, R17 ;  /* 0x000000090e11d224 */ /* 0x000fe200078e0211 */
[----:B--2---:R-:W-:Y:S01]  /*1630*/  @!P6 LEA R12, P2, R20, R12, 0x1 ;  /* 0x0000000c140ce211 */ /* 0x004fe200078408ff */
[C---:B------:R-:W-:Y:S02]  /*1640*/  IMAD R9, R2.reuse, UR5, RZ ;  /* 0x0000000502097c24 */ /* 0x040fe4000f8e02ff */
[----:B------:R-:W-:-:S04]  /*1650*/  IMAD.WIDE.U32 R22, R2, UR6, RZ ;  /* 0x0000000602167c25 */ /* 0x000fc8000f8e00ff */
[----:B------:R-:W-:Y:S01]  /*1660*/  IMAD.IADD R9, R23, 0x1, R9 ;  /* 0x0000000117097824 */ /* 0x000fe200078e0209 */
[----:B------:R-:W-:Y:S01]  /*1670*/  @!P4 LEA R24, P1, R22, R116, 0x1 ;  /* 0x000000741618c211 */ /* 0x000fe200078208ff */
[----:B------:R-:W-:Y:S01]  /*1680*/  @!P5 IMAD.WIDE.U32 R18, R14, R8, R18 ;  /* 0x000000080e12d225 */ /* 0x000fe200078e0012 */
[C---:B------:R-:W-:Y:S02]  /*1690*/  @!P3 IADD3 R8, P0, PT, R22.reuse, UR16, RZ ;  /* 0x000000101608bc10 */ /* 0x040fe4000ff1e0ff */
[----:B------:R-:W-:Y:S01]  /*16a0*/  @!P4 LEA.HI.X R25, R22, R115, R9, 0x1, P1 ;  /* 0x000000731619c211 */ /* 0x000fe200008f0c09 */
[----:B------:R-:W-:Y:S01]  /*16b0*/  @!P6 IMAD.IADD R11, R21, 0x1, R11 ;  /* 0x00000001150be824 */ /* 0x000fe200078e020b */
[----:B---3--:R-:W-:Y:S01]  /*16c0*/  @!P5 LEA R4, P1, R18, R4, 0x1 ;  /* 0x000000041204d211 */ /* 0x008fe200078208ff */
[----:B------:R-:W-:Y:S01]  /*16d0*/  @!P5 IMAD.IADD R17, R19, 0x1, R17 ;  /* 0x000000011311d824 */ /* 0x000fe200078e0211 */
[----:B------:R-:W-:Y:S01]  /*16e0*/  @!P3 IADD3.X R9, PT, PT, R9, UR17, RZ, P0, !PT ;  /* 0x000000110909bc10 */ /* 0x000fe200087fe4ff */
[----:B------:R-:W-:Y:S01]  /*16f0*/  IMAD.SHL.U32 R112, R118, 0x10, RZ ;  /* 0x0000001076707824 */ /* 0x000fe200078e00ff */
[----:B------:R-:W-:Y:S01]  /*1700*/  @!P6 LEA.HI.X R13, R20, R13, R11, 0x1, P2 ;  /* 0x0000000d140de211 */ /* 0x000fe200010f0c0b */
[----:B------:R-:W-:Y:S01]  /*1710*/  IMAD.U32 R130, RZ, RZ, UR19 ;  /* 0x00000013ff827e24 */ /* 0x000fe2000f8e00ff */
[----:B------:R-:W-:-:S02]  /*1720*/  @!P5 LEA.HI.X R5, R18, R5, R17, 0x1, P1 ;  /* 0x000000051205d211 */ /* 0x000fc400008f0c11 */
[----:B------:R-:W-:Y:S01]  /*1730*/  @!P3 LEA R10, P0, R8, R116, 0x1 ;  /* 0x00000074080ab211 */ /* 0x000fe200078008ff */
[----:B------:R-:W-:Y:S01]  /*1740*/  @!PT LDS RZ, [RZ] ;  /* 0x00000000fffff984 */ /* 0x000fe20000000800 */
[----:B------:R-:W-:Y:S01]  /*1750*/  @!PT LDS RZ, [RZ] ;  /* 0x00000000fffff984 */ /* 0x000fe20000000800 */
[----:B------:R-:W-:Y:S01]  /*1760*/  @!PT LDS RZ, [RZ] ;  /* 0x00000000fffff984 */ /* 0x000fe20000000800 */
[----:B------:R-:W-:Y:S01]  /*1770*/  @!P6 LDGSTS.E.BYPASS.LTC128B.128 [R121], desc[UR22][R12.64] ;  /* 0x000000000c79efae */ /* 0x000fe2000b981a16 */
[----:B------:R-:W-:Y:S01]  /*1780*/  ISETP.GE.AND P2, PT, R0, R15, PT ;  /* 0x0000000f0000720c */ /* 0x000fe20003f46270 */
[----:B------:R-:W-:Y:S01]  /*1790*/  IMAD.SHL.U32 R0, R118, 0x20, RZ ;  /* 0x0000002076007824 */ /* 0x000fe200078e00ff */
[----:B------:R-:W-:Y:S01]  /*17a0*/  @!P3 LEA.HI.X R11, R8, R115, R9, 0x1, P0 ;  /* 0x00000073080bb211 */ /* 0x000fe200000f0c09 */
[----:B------:R-:W-:Y:S01]  /*17b0*/  @!P6 LDGSTS.E.BYPASS.LTC128B.128 [R121+0x1000], desc[UR22][R12.64+0x40] ;  /* 0x010000400c79efae */ /* 0x000fe2000b981a16 */
[----:B------:R-:W-:Y:S01]  /*17c0*/  IMAD R15, R2, UR7, RZ ;  /* 0x00000007020f7c24 */ /* 0x000fe2000f8e02ff */
[----:B------:R-:W-:Y:S01]  /*17d0*/  LOP3.LUT R111, R112, 0x100, RZ, 0xc0, !PT ;  /* 0x00000100706f7812 */ /* 0x000fe200078ec0ff */
[----:B------:R-:W-:Y:S01]  /*17e0*/  IMAD.WIDE.U32 R8, R2, UR10, RZ ;  /* 0x0000000a02087c25 */ /* 0x000fe2000f8e00ff */
[----:B------:R1:W-:Y:S01]  /*17f0*/  @!P6 LDGSTS.E.BYPASS.LTC128B.128 [R121+0x2000], desc[UR22][R12.64+0x80] ;  /* 0x020000800c79efae */ /* 0x0003e2000b981a16 */
[----:B------:R-:W-:-:S02]  /*1800*/  LOP3.LUT R14, R0, 0xc0, RZ, 0xc0, !PT ;  /* 0x000000c0000e7812 */ /* 0x000fc400078ec0ff */
[----:B------:R-:W-:Y:S01]  /*1810*/  LOP3.LUT R111, R111, 0x20, R0, 0xf8, !PT ;  /* 0x000000206f6f7812 */ /* 0x000fe200078ef800 */
[----:B------:R-:W-:Y:S01]  /*1820*/  @!P5 LDGSTS.E.BYPASS.LTC128B.128 [R121+0x800], desc[UR22][R4.64] ;  /* 0x008000000479dfae */ /* 0x000fe2000b981a16 */
[----:B------:R-:W-:Y:S02]  /*1830*/  LOP3.LUT R112, R112, 0x3e00, RZ, 0xc0, !PT ;  /* 0x00003e0070707812 */ /* 0x000fe400078ec0ff */
[----:B------:R-:W-:Y:S01]  /*1840*/  LOP3.LUT R0, R0, 0x120, RZ, 0xc0, !PT ;  /* 0x0000012000007812 */ /* 0x000fe200078ec0ff */
[----:B------:R-:W-:Y:S04]  /*1850*/  @!P5 LDGSTS.E.BYPASS.LTC128B.128 [R121+0x1800], desc[UR22][R4.64+0x40] ;  /* 0x018000400479dfae */ /* 0x000fe8000b981a16 */
[----:B------:R2:W-:Y:S04]  /*1860*/  @!P5 LDGSTS.E.BYPASS.LTC128B.128 [R121+0x2800], desc[UR22][R4.64+0x80] ;  /* 0x028000800479dfae */ /* 0x0005e8000b981a16 */
[----:B------:R-:W-:Y:S04]  /*1870*/  @!P4 LDGSTS.E.BYPASS.LTC128B.128 [R121+0x3000], desc[UR22][R24.64] ;  /* 0x030000001879cfae */ /* 0x000fe8000b981a16 */
[----:B------:R-:W-:Y:S04]  /*1880*/  @!P4 LDGSTS.E.BYPASS.LTC128B.128 [R121+0x4000], desc[UR22][R24.64+0x40] ;  /* 0x040000401879cfae */ /* 0x000fe8000b981a16 */
[----:B------:R-:W-:Y:S01]  /*1890*/  @!P4 LDGSTS.E.BYPASS.LTC128B.128 [R121+0x5000], desc[UR22][R24.64+0x80] ;  /* 0x050000801879cfae */ /* 0x000fe2000b981a16 */
[----:B-1----:R-:W-:-:S03]  /*18a0*/  @!P4 LEA R12, P1, R8, R114, 0x1 ;  /* 0x00000072080cc211 */ /* 0x002fc600078208ff */
[----:B------:R-:W-:Y:S04]  /*18b0*/  @!P3 LDGSTS.E.BYPASS.LTC128B.128 [R121+0x3800], desc[UR22][R10.64] ;  /* 0x038000000a79bfae */ /* 0x000fe8000b981a16 */
[----:B------:R-:W-:Y:S04]  /*18c0*/  @!P3 LDGSTS.E.BYPASS.LTC128B.128 [R121+0x4800], desc[UR22][R10.64+0x40] ;  /* 0x048000400a79bfae */ /* 0x000fe8000b981a16 */
[----:B------:R1:W-:Y:S01]  /*18d0*/  @!P3 LDGSTS.E.BYPASS.LTC128B.128 [R121+0x5800], desc[UR22][R10.64+0x80] ;  /* 0x058000800a79bfae */ /* 0x0003e2000b981a16 */
[----:B--2---:R-:W-:-:S03]  /*18e0*/  IMAD.SHL.U32 R5, R118, 0x4, RZ ;  /* 0x0000000476057824 */ /* 0x004fc600078e00ff */
[----:B------:R-:W0:Y:S01]  /*18f0*/  LDGDEPBAR ;  /* 0x00000000000079af */ /* 0x000e220000000000 */
[----:B------:R-:W-:Y:S01]  /*1900*/  IMAD.IADD R4, R9, 0x1, R15 ;  /* 0x0000000109047824 */ /* 0x000fe200078e020f */
[----:B------:R-:W-:Y:S02]  /*1910*/  @!P2 IADD3 R9, P0, PT, R8, UR11, RZ ;  /* 0x0000000b0809ac10 */ /* 0x000fe4000ff1e0ff */
[----:B------:R-:W-:Y:S02]  /*1920*/  LOP3.LUT R5, R14, 0x18, R5, 0xf8, !PT ;  /* 0x000000180e057812 */ /* 0x000fe400078ef805 */
[----:B------:R-:W-:Y:S02]  /*1930*/  @!P4 LEA.HI.X R13, R8, R113, R4, 0x1, P1 ;  /* 0x00000071080dc211 */ /* 0x000fe400008f0c04 */
[----:B------:R-:W-:Y:S02]  /*1940*/  @!P2 IADD3.X R4, PT, PT, R4, UR8, RZ, P0, !PT ;  /* 0x000000080404ac10 */ /* 0x000fe400087fe4ff */
[----:B------:R-:W-:-:S04]  /*1950*/  @!P2 LEA R8, P0, R9, R114, 0x1 ;  /* 0x000000720908a211 */ /* 0x000fc800078008ff */
[----:B------:R-:W-:Y:S01]  /*1960*/  @!P2 LEA.HI.X R9, R9, R113, R4, 0x1, P0 ;  /* 0x000000710909a211 */ /* 0x000fe200000f0c04 */
[----:B------:R-:W-:Y:S01]  /*1970*/  IMAD.MOV.U32 R4, RZ, RZ, 0x20 ;  /* 0x00000020ff047424 */ /* 0x000fe200078e00ff */
[----:B------:R-:W-:-:S04]  /*1980*/  LOP3.LUT P0, RZ, R118, 0x4, RZ, 0xc0, !PT ;  /* 0x0000000476ff7812 */ /* 0x000fc8000780c0ff */
[----:B------:R-:W-:Y:S02]  /*1990*/  SEL R4, R4, 0xffffffe0, !P0 ;  /* 0xffffffe004047807 */ /* 0x000fe40004000000 */
[----:B-1----:R-:W-:Y:S01]  /*19a0*/  LOP3.LUT R10, R5, 0x8, R118, 0x78, !PT ;  /* 0x00000008050a7812 */ /* 0x002fe200078e7876 */
[----:B------:R-:W-:-:S04]  /*19b0*/  DEPBAR.LE SB0, 0x0 ;  /* 0x000080000000791a */ /* 0x000fc80000000000 */
[----:B------:R-:W-:Y:S01]  /*19c0*/  BAR.SYNC.DEFER_BLOCKING 0x0 ;  /* 0x0000000000007b1d */ /* 0x000fe20000010000 */
[----:B------:R-:W-:Y:S01]  /*19d0*/  LOP3.LUT R5, R5, 0x8, R83, 0x78, !PT ;  /* 0x0000000805057812 */ /* 0x000fe200078e7853 */
[----:B------:R-:W-:Y:S01]  /*19e0*/  IMAD.IADD R111, R10, 0x1, R111 ;  /* 0x000000010a6f7824 */ /* 0x000fe200078e026f */
[----:B------:R-:W-:Y:S02]  /*19f0*/  LOP3.LUT R83, R83, 0x1f0, RZ, 0xc0, !PT ;  /* 0x000001f053537812 */ /* 0x000fe400078ec0ff */
[----:B------:R-:W-:Y:S02]  /*1a00*/  IADD3 R112, PT, PT, R5, R0, R112 ;  /* 0x0000000005707210 */ /* 0x000fe40007ffe070 */
[----:B------:R-:W-:Y:S02]  /*1a10*/  LEA R111, R111, UR4, 0x1 ;  /* 0x000000046f6f7c11 */ /* 0x000fe4000f8e08ff */
[----:B------:R-:W-:-:S03]  /*1a20*/  LEA R112, R112, UR4, 0x1 ;  /* 0x0000000470707c11 */ /* 0x000fc6000f8e08ff */
[--C-:B------:R-:W-:Y:S02]  /*1a30*/  IMAD.IADD R108, R111, 0x1, R4.reuse ;  /* 0x000000016f6c7824 */ /* 0x100fe400078e0204 */
[----:B------:R-:W-:Y:S01]  /*1a40*/  IMAD.IADD R110, R112, 0x1, R4 ;  /* 0x00000001706e7824 */ /* 0x000fe200078e0204 */
        /* <DEDUP_REMOVED lines=54> */
[----:B---3--:R-:W-:Y:S08]  /*1db0*/  HMMA.16816.F32.BF16 R64, R76, R72, R64 ;  /* 0x000000484c40723c */ /* 0x008ff00000041840 */
[C---:B------:R-:W-:Y:S08]  /*1dc0*/  HMMA.16816.F32.BF16 R20, R48.reuse, R40, R20 ;  /* 0x000000283014723c */ /* 0x040ff00000041814 */
[C---:B------:R-:W-:Y:S01]  /*1dd0*/  HMMA.16816.F32.BF16 R16, R48.reuse, R42, R16 ;  /* 0x0000002a3010723c */ /* 0x040fe20000041810 */
[----:B------:R-:W-:Y:S07]  /*1de0*/  LDSM.16.M88.4 R40, [R111+0x5000] ;  /* 0x005000006f28783b */ /* 0x000fee0000000200 */
[C---:B----4-:R-:W-:Y:S08]  /*1df0*/  HMMA.16816.F32.BF16 R56, R48.reuse, R32, R56 ;  /* 0x000000203038723c */ /* 0x050ff00000041838 */
[C---:B------:R-:W-:Y:S01]  /*1e00*/  HMMA.16816.F32.BF16 R68, R48.reuse, R34, R68 ;  /* 0x000000223044723c */ /* 0x040fe20000041844 */
[----:B------:R-:W3:Y:S07]  /*1e10*/  LDSM.16.M88.4 R32, [R108+0x4c00] ;  /* 0x004c00006c20783b */ /* 0x000eee0000000200 */
[----:B------:R-:W-:Y:S08]  /*1e20*/  HMMA.16816.F32.BF16 R64, R48, R36, R64 ;  /* 0x000000243040723c */ /* 0x000ff00000041840 */
[C---:B-1----:R-:W-:Y:S08]  /*1e30*/  HMMA.16816.F32.BF16 R28, R12.reuse, R8, R28 ;  /* 0x000000080c1c723c */ /* 0x042ff0000004181c */
[----:B------:R-:W-:Y:S01]  /*1e40*/  HMMA.16816.F32.BF16 R24, R12, R10, R24 ;  /* 0x0000000a0c18723c */ /* 0x000fe20000041818 */
[----:B------:R-:W1:Y:S07]  /*1e50*/  LDSM.16.M88.4 R8, [R112+0x2000] ;  /* 0x002000007008783b */ /* 0x000e6e0000000200 */
[----:B------:R-:W-:Y:S01]  /*1e60*/  HMMA.16816.F32.BF16 R60, R76, R74, R60 ;  /* 0x0000004a4c3c723c */ /* 0x000fe2000004183c */
[----:B------:R-:W-:Y:S07]  /*1e70*/  LDSM.16.M88.4 R72, [R108+0x5000] ;  /* 0x005000006c48783b */ /* 0x000fee0000000200 */
[C---:B--2---:R-:W-:Y:S08]  /*1e80*/  HMMA.16816.F32.BF16 R20, R12.reuse, R52, R20 ;  /* 0x000000340c14723c */ /* 0x044ff00000041814 */
[C---:B------:R-:W-:Y:S01]  /*1e90*/  HMMA.16816.F32.BF16 R52, R12.reuse, R54, R16 ;  /* 0x000000360c34723c */ /* 0x040fe20000041810 */
[----:B------:R-:W2:Y:S07]  /*1ea0*/  LDSM.16.M88.4 R16, [R111+0x5c00] ;  /* 0x005c00006f10783b */ /* 0x000eae0000000200 */
[----:B-----5:R-:W-:Y:S01]  /*1eb0*/  HMMA.16816.F32.BF16 R76, R12, R44, R64 ;  /* 0x0000002c0c4c723c */ /* 0x020fe20000041840 */
[----:B------:R-:W4:Y:S07]  /*1ec0*/  LDSM.16.M88.4 R64, [R110+0x2000] ;  /* 0x002000006e40783b */ /* 0x000f2e0000000200 */
[----:B------:R-:W-:Y:S01]  /*1ed0*/  HMMA.16816.F32.BF16 R60, R48, R38, R60 ;  /* 0x00000026303c723c */ /* 0x000fe2000004183c */
[----:B------:R-:W5:Y:S04]  /*1ee0*/  LDSM.16.M88.4 R36, [R111+0x5400] ;  /* 0x005400006f24783b */ /* 0x000f680000000200 */
[----:B------:R-:W5:Y:S03]  /*1ef0*/  LDSM.16.M88.4 R48, [R111+0x5800] ;  /* 0x005800006f30783b */ /* 0x000f660000000200 */
[----:B---3--:R-:W-:Y:S08]  /*1f00*/  HMMA.16816.F32.BF16 R56, R12, R32, R56 ;  /* 0x000000200c38723c */ /* 0x008ff00000041838 */
[----:B-1----:R-:W-:Y:S08]  /*1f10*/  HMMA.16816.F32.BF16 R28, R8, R40, R28 ;  /* 0x00000028081c723c */ /* 0x002ff0000004181c */
[C---:B------:R-:W-:Y:S08]  /*1f20*/  HMMA.16816.F32.BF16 R60, R12.reuse, R46, R60 ;  /* 0x0000002e0c3c723c */ /* 0x040ff0000004183c */
[----:B------:R-:W-:Y:S01]  /*1f30*/  HMMA.16816.F32.BF16 R68, R12, R34, R68 ;  /* 0x000000220c44723c */ /* 0x000fe20000041844 */
[----:B------:R-:W1:Y:S04]  /*1f40*/  LDSM.16.M88.4 R12, [R108+0x5400] ;  /* 0x005400006c0c783b */ /* 0x000e680000000200 */
[----:B------:R-:W3:Y:S03]  /*1f50*/  LDSM.16.M88.4 R32, [R108+0x5800] ;  /* 0x005800006c20783b */ /* 0x000ee60000000200 */
[----:B--2---:R-:W-:Y:S01]  /*1f60*/  HMMA.16816.F32.BF16 R56, R8, R16, R56 ;  /* 0x000000100838723c */ /* 0x004fe20000041838 */
[----:B------:R-:W-:-:S02]  /*1f70*/  IMAD.U32 R16, RZ, RZ, UR20 ;  /* 0x00000014ff107e24 */ /* 0x000fc4000f8e00ff */
[----:B------:R-:W-:-:S03]  /*1f80*/  IMAD.SHL.U32 R17, R118, 0x2, RZ ;  /* 0x0000000276117824 */ /* 0x000fc600078e00ff */
[----:B------:R-:W-:Y:S02]  /*1f90*/  IADD3 R16, PT, PT, R83, 0x1, R16 ;  /* 0x0000000153107810 */ /* 0x000fe40007ffe010 */
[----:B------:R-:W-:Y:S01]  /*1fa0*/  LOP3.LUT R83, R82, 0x7, RZ, 0xc0, !PT ;  /* 0x0000000752537812 */ /* 0x000fe200078ec0ff */
[----:B------:R-:W-:Y:S01]  /*1fb0*/  HMMA.16816.F32.BF16 R24, R8, R42, R24 ;  /* 0x0000002a0818723c */ /* 0x000fe20000041818 */
[----:B------:R-:W-:Y:S02]  /*1fc0*/  LOP3.LUT R17, R17, 0x6, RZ, 0xc0, !PT ;  /* 0x0000000611117812 */ /* 0x000fe400078ec0ff */
[----:B------:R-:W-:-:S03]  /*1fd0*/  IADD3 R16, PT, PT, R16, -UR21, R83 ;  /* 0x8000001510107c10 */ /* 0x000fc6000fffe053 */
[----:B------:R-:W-:Y:S01]  /*1fe0*/  IMAD R17, R2, 0x40, R17 ;  /* 0x0000004002117824 */ /* 0x000fe200078e0211 */
[--C-:B------:R-:W-:Y:S01]  /*1ff0*/  IADD3 R80, PT, PT, R16, R80, R81.reuse ;  /* 0x0000005010507210 */ /* 0x100fe20007ffe051 */
[----:B----4-:R-:W-:Y:S02]  /*2000*/  HMMA.16816.F32.BF16 R28, R64, R72, R28 ;  /* 0x00000048401c723c */ /* 0x010fe4000004181c */
[----:B------:R-:W-:Y:S01]  /*2010*/  VIADD R16, R17, 0x1 ;  /* 0x0000000111107836 */ /* 0x000fe20000000000 */
[C---:B------:R-:W-:Y:S02]  /*2020*/  VIMNMX R85, PT, PT, R80.reuse, R81, PT ;  /* 0x0000005150557248 */ /* 0x040fe40003fe0100 */
[----:B------:R-:W-:Y:S02]  /*2030*/  VIADDMNMX R84, R80, 0x8, R81, PT ;  /* 0x0000000850547846 */ /* 0x000fe40003800151 */
[C---:B------:R-:W-:Y:S01]  /*2040*/  ISETP.GE.AND P0, PT, R16.reuse, R85, PT ;  /* 0x000000551000720c */ /* 0x040fe20003f06270 */
[----:B-----5:R-:W-:Y:S01]  /*2050*/  HMMA.16816.F32.BF16 R20, R8, R36, R20 ;  /* 0x000000240814723c */ /* 0x020fe20000041814 */
[----:B------:R-:W-:-:S02]  /*2060*/  ISETP.GE.AND P3, PT, R16, R84, PT ;  /* 0x000000541000720c */ /* 0x000fc40003f66270 */
[----:B------:R-:W-:-:S05]  /*2070*/  SHF.R.U32.HI R37, RZ, 0x5, R118 ;  /* 0x00000005ff257819 */ /* 0x000fca0000011676 */
[C---:B------:R-:W-:Y:S01]  /*2080*/  HMMA.16816.F32.BF16 R52, R8.reuse, R38, R52 ;  /* 0x000000260834723c */ /* 0x040fe20000041834 */
[----:B------:R-:W-:Y:S02]  /*2090*/  IMAD R130, R130, 0x4, R37 ;  /* 0x0000000482827824 */ /* 0x000fe400078e0225 */
[----:B------:R-:W-:Y:S02]  /*20a0*/  FSEL R16, R29, -INF , !P0 ;  /* 0xff8000001d107808 */ /* 0x000fe40004000000 */
[----:B------:R-:W-:Y:S01]  /*20b0*/  FSEL R31, R31, -INF , !P3 ;  /* 0xff8000001f1f7808 */ /* 0x000fe20005800000 */
[----:B------:R-:W-:Y:S02]  /*20c0*/  IMAD.WIDE.U32 R130, R130, -0x326172a9, RZ ;  /* 0xcd9e8d5782827825 */ /* 0x000fe400078e00ff */
[C---:B------:R-:W-:Y:S08]  /*20d0*/  HMMA.16816.F32.BF16 R76, R8.reuse, R48, R76 ;  /* 0x00000030084c723c */ /* 0x040ff0000004184c */
[C---:B------:R-:W-:Y:S08]  /*20e0*/  HMMA.16816.F32.BF16 R60, R8.reuse, R50, R60 ;  /* 0x00000032083c723c */ /* 0x040ff0000004183c */
[----:B------:R-:W-:Y:S01]  /*20f0*/  HMMA.16816.F32.BF16 R68, R8, R18, R68 ;  /* 0x000000120844723c */ /* 0x000fe20000041844 */
[----:B------:R-:W-:-:S02]  /*2100*/  VIADD R8, R17, 0x8 ;  /* 0x0000000811087836 */ /* 0x000fc40000000000 */
[C---:B------:R-:W-:Y:S02]  /*2110*/  VIADD R9, R17.reuse, 0x9 ;  /* 0x0000000911097836 */ /* 0x040fe40000000000 */
[C---:B------:R-:W-:Y:S01]  /*2120*/  VIADD R18, R17.reuse, 0x21 ;  /* 0x0000002111127836 */ /* 0x040fe20000000000 */
[CC--:B------:R-:W-:Y:S02]  /*2130*/  ISETP.GE.AND P4, PT, R8.reuse, R85.reuse, PT ;  /* 0x000000550800720c */ /* 0x0c0fe40003f86270 */
[-C--:B------:R-:W-:Y:S01]  /*2140*/  ISETP.GE.AND P6, PT, R8, R84.reuse, PT ;  /* 0x000000540800720c */ /* 0x080fe20003fc6270 */
[----:B------:R-:W-:Y:S01]  /*2150*/  VIADD R8, R17, 0x10 ;  /* 0x0000001011087836 */ /* 0x000fe20000000000 */
[----:B------:R-:W-:Y:S01]  /*2160*/  HMMA.16816.F32.BF16 R24, R64, R74, R24 ;  /* 0x0000004a4018723c */ /* 0x000fe20000041818 */
[C---:B------:R-:W-:Y:S02]  /*2170*/  ISETP.GE.AND P2, PT, R9.reuse, R85, PT ;  /* 0x000000550900720c */ /* 0x040fe40003f46270 */
[----:B------:R-:W-:-:S02]  /*2180*/  ISETP.GE.AND P5, PT, R9, R84, PT ;  /* 0x000000540900720c */ /* 0x000fc40003fa6270 */
[C---:B------:R-:W-:Y:S02]  /*2190*/  ISETP.GE.AND P1, PT, R8.reuse, R85, PT ;  /* 0x000000550800720c */ /* 0x040fe40003f26270 */
[----:B------:R-:W-:Y:S01]  /*21a0*/  ISETP.GE.AND P0, PT, R8, R84, PT ;  /* 0x000000540800720c */ /* 0x000fe20003f06270 */
[----:B-1----:R-:W-:Y:S01]  /*21b0*/  HMMA.16816.F32.BF16 R20, R64, R12, R20 ;  /* 0x0000000c4014723c */ /* 0x002fe20000041814 */
[----:B------:R-:W1:Y:S01]  /*21c0*/  LDSM.16.M88.4 R8, [R108+0x5c00] ;  /* 0x005c00006c08783b */ /* 0x000e620000000200 */
[----:B------:R-:W-:Y:S01]  /*21d0*/  VIADD R12, R17, 0x11 ;  /* 0x00000011110c7836 */ /* 0x000fe20000000000 */
[----:B------:R-:W-:-:S04]  /*21e0*/  DEPBAR.LE SB0, 0x0 ;  /* 0x000080000000791a */ /* 0x000fc80000000000 */
[----:B------:R-:W-:Y:S01]  /*21f0*/  ISETP.GE.AND P3, PT, R12, R85, PT ;  /* 0x000000550c00720c */ /* 0x000fe20003f66270 */
[C---:B------:R-:W-:Y:S01]  /*2200*/  HMMA.16816.F32.BF16 R52, R64.reuse, R14, R52 ;  /* 0x0000000e4034723c */ /* 0x040fe20000041834 */
[C---:B------:R-:W-:Y:S02]  /*2210*/  VIADD R13, R17.reuse, 0x19 ;  /* 0x00000019110d7836 */ /* 0x040fe40000000000 */
[----:B------:R-:W-:Y:S02]  /*2220*/  FSEL R24, R24, -INF , !P4 ;  /* 0xff80000018187808 */ /* 0x000fe40006000000 */
[----:B------:R-:W-:Y:S01]  /*2230*/  ISETP.GE.AND P4, PT, R12, R84, PT ;  /* 0x000000540c00720c */ /* 0x000fe20003f86270 */
[----:B------:R-:W-:Y:S01]  /*2240*/  VIADD R12, R17, 0x18 ;  /* 0x00000018110c7836 */ /* 0x000fe20000000000 */
[----:B------:R-:W-:Y:S01]  /*2250*/  FSEL R29, R26, -INF , !P6 ;  /* 0xff8000001a1d7808 */ /* 0x000fe20007000000 */
[----:B---3--:R-:W-:Y:S01]  /*2260*/  HMMA.16816.F32.BF16 R76, R64, R32, R76 ;  /* 0x00000020404c723c */ /* 0x008fe2000004184c */
[----:B------:R-:W-:-:S02]  /*2270*/  FSEL R26, R25, -INF , !P2 ;  /* 0xff800000191a7808 */ /* 0x000fc40005000000 */
[CC--:B------:R-:W-:Y:S02]  /*2280*/  ISETP.GE.AND P6, PT, R12.reuse, R85.reuse, PT ;  /* 0x000000550c00720c */ /* 0x0c0fe40003fc6270 */
[-C--:B------:R-:W-:Y:S02]  /*2290*/  ISETP.GE.AND P2, PT, R12, R84.reuse, PT ;  /* 0x000000540c00720c */ /* 0x080fe40003f46270 */
[----:B------:R-:W-:Y:S01]  /*22a0*/  FSEL R27, R27, -INF , !P5 ;  /* 0xff8000001b1b7808 */ /* 0x000fe20006800000 */
[----:B------:R-:W-:Y:S01]  /*22b0*/  HMMA.16816.F32.BF16 R60, R64, R34, R60 ;  /* 0x00000022403c723c */ /* 0x000fe2000004183c */
[----:B------:R-:W-:Y:S01]  /*22c0*/  FSEL R12, R20, -INF , !P1 ;  /* 0xff800000140c7808 */ /* 0x000fe20004800000 */
[----:B------:R-:W-:Y:S01]  /*22d0*/  VIADD R20, R17, 0x28 ;  /* 0x0000002811147836 */ /* 0x000fe20000000000 */
[C---:B------:R-:W-:Y:S01]  /*22e0*/  ISETP.GE.AND P5, PT, R13.reuse, R85, PT ;  /* 0x000000550d00720c */ /* 0x040fe20003fa6270 */
[----:B------:R-:W-:Y:S01]  /*22f0*/  BAR.SYNC.DEFER_BLOCKING 0x0 ;  /* 0x0000000000007b1d */ /* 0x000fe20000010000 */
[----:B------:R-:W-:Y:S01]  /*2300*/  ISETP.GE.AND P1, PT, R13, R84, PT ;  /* 0x000000540d00720c */ /* 0x000fe20003f26270 */
[----:B------:R-:W-:Y:S01]  /*2310*/  VIADD R13, R17, 0x20 ;  /* 0x00000020110d7836 */ /* 0x000fe20000000000 */
[----:B------:R-:W-:-:S02]  /*2320*/  FSEL R15, R22, -INF , !P0 ;  /* 0xff800000160f7808 */ /* 0x000fc40004000000 */
[----:B------:R-:W-:Y:S01]  /*2330*/  FSEL R14, R21, -INF , !P3 ;  /* 0xff800000150e7808 */ /* 0x000fe20005800000 */
[----:B------:R-:W-:Y:S01]  /*2340*/  VIADD R21, R17, 0x29 ;  /* 0x0000002911157836 */ /* 0x000fe20000000000 */
[CC--:B------:R-:W-:Y:S02]  /*2350*/  ISETP.GE.AND P0, PT, R13.reuse, R85.reuse, PT ;  /* 0x000000550d00720c */ /* 0x0c0fe40003f06270 */
[-C--:B------:R-:W-:Y:S02]  /*2360*/  ISETP.GE.AND P3, PT, R13, R84.reuse, PT ;  /* 0x000000540d00720c */ /* 0x080fe40003f66270 */
        /* <DEDUP_REMOVED lines=10> */
[CC--:B------:R-:W-:Y:S02]  /*2410*/  ISETP.GE.AND P2, PT, R20.reuse, R85.reuse, PT ;  /* 0x000000551400720c */ /* 0x0c0fe40003f46270 */
[----:B------:R-:W-:Y:S02]  /*2420*/  ISETP.GE.AND P5, PT, R20, R84, PT ;  /* 0x000000541400720c */ /* 0x000fe40003fa6270 */
[----:B------:R-:W1:Y:S01]  /*2430*/  LDC R20, c[0x0][0x3e0] ;  /* 0x0000f800ff147b82 */ /* 0x000e620000000800 */
[----:B------:R-:W-:Y:S02]  /*2440*/  FSEL R55, R55, -INF , !P1 ;  /* 0xff80000037377808 */ /* 0x000fe40004800000 */
[----:B------:R-:W-:Y:S02]  /*2450*/  FSEL R34, R76, -INF , !P0 ;  /* 0xff8000004c227808 */ /* 0x000fe40004000000 */
[----:B------:R-:W-:-:S02]  /*2460*/  ISETP.GE.AND P1, PT, R21, R85, PT ;  /* 0x000000551500720c */ /* 0x000fc40003f26270 */
[----:B------:R-:W-:Y:S01]  /*2470*/  ISETP.GE.AND P0, PT, R21, R84, PT ;  /* 0x000000541500720c */ /* 0x000fe20003f06270 */
[----:B------:R-:W-:Y:S01]  /*2480*/  VIADD R21, R17, 0x30 ;  /* 0x0000003011157836 */ /* 0x000fe20000000000 */
[----:B------:R-:W-:Y:S02]  /*2490*/  FSEL R35, R78, -INF , !P3 ;  /* 0xff8000004e237808 */ /* 0x000fe40005800000 */
[----:B------:R-:W-:Y:S02]  /*24a0*/  FSEL R89, R62, -INF , !P5 ;  /* 0xff8000003e597808 */ /* 0x000fe40006800000 */
[----:B------:R-:W-:Y:S02]  /*24b0*/  ISETP.GE.AND P3, PT, R21, R85, PT ;  /* 0x000000551500720c */ /* 0x000fe40003f66270 */
[----:B------:R-:W-:Y:S02]  /*24c0*/  FSEL R91, R61, -INF , !P1 ;  /* 0xff8000003d5b7808 */ /* 0x000fe40004800000 */
[----:B------:R-:W-:-:S02]  /*24d0*/  FSEL R94, R56, -INF , !P3 ;  /* 0xff800000385e7808 */ /* 0x000fc40005800000 */
[----:B------:R-:W-:Y:S02]  /*24e0*/  FSEL R88, R79, -INF , !P6 ;  /* 0xff8000004f587808 */ /* 0x000fe40007000000 */
[----:B------:R-:W-:Y:S02]  /*24f0*/  FSEL R90, R60, -INF , !P2 ;  /* 0xff8000003c5a7808 */ /* 0x000fe40005000000 */
[CC--:B------:R-:W-:Y:S02]  /*2500*/  ISETP.GE.AND P5, PT, R9.reuse, R85.reuse, PT ;  /* 0x000000550900720c */ /* 0x0c0fe40003fa6270 */
[----:B------:R-:W-:Y:S01]  /*2510*/  ISETP.GE.AND P1, PT, R9, R84, PT ;  /* 0x000000540900720c */ /* 0x000fe20003f26270 */
[----:B-1----:R-:W-:Y:S01]  /*2520*/  IMAD R9, R120, R20, R119 ;  /* 0x0000001478097224 */ /* 0x002fe200078e0277 */
[----:B------:R-:W-:Y:S02]  /*2530*/  ISETP.GE.AND P3, PT, R17, R84, PT ;  /* 0x000000541100720c */ /* 0x000fe40003f66270 */
[----:B------:R-:W-:Y:S01]  /*2540*/  FSEL R87, R77, -INF , !P4 ;  /* 0xff8000004d577808 */ /* 0x000fe20006000000 */
[----:B------:R-:W-:Y:S01]  /*2550*/  IMAD.SHL.U32 R9, R9, 0x20, RZ ;  /* 0x0000002009097824 */ /* 0x000fe200078e00ff */
[----:B------:R-:W-:-:S02]  /*2560*/  ISETP.GE.AND P6, PT, R8, R85, PT ;  /* 0x000000550800720c */ /* 0x000fc40003fc6270 */
[-C--:B------:R-:W-:Y:S01]  /*2570*/  ISETP.GE.AND P2, PT, R8, R84.reuse, PT ;  /* 0x000000540800720c */ /* 0x080fe20003f46270 */
[----:B------:R-:W-:Y:S01]  /*2580*/  VIADD R8, R17, 0x39 ;  /* 0x0000003911087836 */ /* 0x000fe20000000000 */
[----:B------:R-:W-:Y:S02]  /*2590*/  FSEL R92, R63, -INF , !P0 ;  /* 0xff8000003f5c7808 */ /* 0x000fe40004000000 */
[----:B------:R-:W-:Y:S02]  /*25a0*/  ISETP.GE.AND P4, PT, R21, R84, PT ;  /* 0x000000541500720c */ /* 0x000fe40003f86270 */
[----:B------:R-:W-:Y:S02]  /*25b0*/  ISETP.GE.AND P0, PT, R17, R85, PT ;  /* 0x000000551100720c */ /* 0x000fe40003f06270 */
[----:B------:R-:W-:Y:S02]  /*25c0*/  FSEL R17, R30, -INF , !P3 ;  /* 0xff8000001e117808 */ /* 0x000fe40005800000 */
[----:B------:R-:W-:-:S02]  /*25d0*/  FSEL R93, R58, -INF , !P4 ;  /* 0xff8000003a5d7808 */ /* 0x000fc40006000000 */
[----:B------:R-:W-:Y:S02]  /*25e0*/  FSEL R28, R28, -INF , !P0 ;  /* 0xff8000001c1c7808 */ /* 0x000fe40004000000 */
[C---:B------:R-:W-:Y:S02]  /*25f0*/  ISETP.GE.AND P4, PT, R8.reuse, R85, PT ;  /* 0x000000550800720c */ /* 0x040fe40003f86270 */
[----:B------:R-:W-:Y:S02]  /*2600*/  ISETP.GE.AND P0, PT, R8, R84, PT ;  /* 0x000000540800720c */ /* 0x000fe40003f06270 */
[----:B------:R-:W-:Y:S02]  /*2610*/  FMNMX3.FTZ R8, R17, R31, R29, !PT ;  /* 0x0000001f11087276 */ /* 0x000fe4000781001d */
[----:B------:R-:W-:Y:S02]  /*2620*/  FSEL R96, R59, -INF , !P2 ;  /* 0xff8000003b607808 */ /* 0x000fe40005000000 */
[----:B------:R-:W-:-:S02]  /*2630*/  IADD3 R128, P3, P2, R9, R6, R128 ;  /* 0x0000000609807210 */ /* 0x000fc40007a7e080 */
[----:B------:R-:W-:Y:S02]  /*2640*/  SHF.R.S32.HI R6, RZ, 0x1f, R9 ;  /* 0x0000001fff067819 */ /* 0x000fe40000011409 */
[----:B------:R-:W-:Y:S01]  /*2650*/  FMNMX3.FTZ R9, R28, R16, R24, !PT ;  /* 0x000000101c097276 */ /* 0x000fe20007810018 */
[----:B------:R-:W-:Y:S01]  /*2660*/  IMAD.WIDE.U32 R128, R128, -0x2daee0ad, RZ ;  /* 0xd2511f5380807825 */ /* 0x000fe200078e00ff */
[----:B------:R-:W-:Y:S02]  /*2670*/  FMNMX3.FTZ R8, R8, R27, R15, !PT ;  /* 0x0000001b08087276 */ /* 0x000fe4000781000f */
[----:B------:R-:W-:Y:S02]  /*2680*/  FMNMX3.FTZ R9, R9, R26, R12, !PT ;  /* 0x0000001a09097276 */ /* 0x000fe4000781000c */
[----:B------:R-:W-:Y:S02]  /*2690*/  FMNMX3.FTZ R8, R8, R13, R19, !PT ;  /* 0x0000000d08087276 */ /* 0x000fe40007810013 */
[----:B------:R-:W-:-:S02]  /*26a0*/  FSEL R97, R71, -INF , !P0 ;  /* 0xff80000047617808 */ /* 0x000fc40004000000 */
[----:B------:R-:W-:Y:S02]  /*26b0*/  FMNMX3.FTZ R9, R9, R14, R52, !PT ;  /* 0x0000000e09097276 */ /* 0x000fe40007810034 */
[----:B------:R-:W-:Y:S02]  /*26c0*/  FMNMX3.FTZ R8, R8, R55, R35, !PT ;  /* 0x0000003708087276 */ /* 0x000fe40007810023 */
[----:B------:R-:W-:Y:S02]  /*26d0*/  ISETP.NE.AND P0, PT, R3, 0x1, PT ;  /* 0x000000010300780c */ /* 0x000fe40003f05270 */
[----:B------:R-:W-:Y:S02]  /*26e0*/  IADD3.X R7, PT, PT, R6, R7, RZ, P3, P2 ;  /* 0x0000000706077210 */ /* 0x000fe40001fe44ff */
[----:B------:R-:W-:Y:S02]  /*26f0*/  FMNMX3.FTZ R6, R9, R18, R34, !PT ;  /* 0x0000001209067276 */ /* 0x000fe40007810022 */
[----:B------:R-:W-:-:S02]  /*2700*/  FMNMX3.FTZ R8, R8, R88, R89, !PT ;  /* 0x0000005808087276 */ /* 0x000fc40007810059 */
[----:B------:R-:W-:Y:S01]  /*2710*/  FSEL R98, R69, -INF , !P4 ;  /* 0xff80000045627808 */ /* 0x000fe20006000000 */
[----:B------:R-:W-:Y:S01]  /*2720*/  IMAD.SHL.U32 R69, R2, 0x2, RZ ;  /* 0x0000000202457824 */ /* 0x000fe200078e00ff */
[----:B------:R-:W-:Y:S02]  /*2730*/  FSEL R99, R70, -INF , !P1 ;  /* 0xff80000046637808 */ /* 0x000fe40004800000 */
[----:B------:R-:W-:Y:S02]  /*2740*/  FMNMX3.FTZ R6, R6, R87, R90, !PT ;  /* 0x0000005706067276 */ /* 0x000fe4000781005a */
[----:B------:R-:W-:Y:S02]  /*2750*/  FMNMX3.FTZ R2, R8, R92, R93, !PT ;  /* 0x0000005c08027276 */ /* 0x000fe4000781005d */
[----:B------:R-:W-:Y:S02]  /*2760*/  FSEL R95, R57, -INF , !P6 ;  /* 0xff800000395f7808 */ /* 0x000fe40007000000 */
[----:B------:R-:W-:-:S02]  /*2770*/  FSEL R100, R68, -INF , !P5 ;  /* 0xff80000044647808 */ /* 0x000fc40006800000 */
[----:B------:R-:W-:Y:S02]  /*2780*/  FMNMX3.FTZ R6, R6, R91, R94, !PT ;  /* 0x0000005b06067276 */ /* 0x000fe4000781005e */
[----:B------:R-:W-:Y:S02]  /*2790*/  FMNMX3.FTZ R2, R2, R96, R99, !PT ;  /* 0x0000006002027276 */ /* 0x000fe40007810063 */
[----:B------:R-:W-:Y:S02]  /*27a0*/  LOP3.LUT R126, R7, UR24, R131, 0x96, !PT ;  /* 0x00000018077e7c12 */ /* 0x000fe4000f8e9683 */
        /* <DEDUP_REMOVED lines=23> */
.L_x_971:
[----:B-1----:R-:W1:Y:S01]  /*2920*/  SHFL.BFLY PT, R21, R2, 0x2, 0x1f ;  /* 0x0c401f0002157f89 */ /* 0x002e6200000e0000 */
[----:B------:R-:W-:Y:S01]  /*2930*/  FMNMX.FTZ R6, R98, R9, !PT ;  /* 0x0000000962067209 */ /* 0x000fe20007810000 */
[----:B------:R-:W-:Y:S01]  /*2940*/  UIADD3 UR30, UPT, UPT, UR24, -0x61c88647, URZ ;  /* 0x9e3779b9181e7890 */ /* 0x000fe2000fffe0ff */
[----:B------:R-:W-:Y:S01]  /*2950*/  LOP3.LUT R7, R69, UR25, R129, 0x96, !PT ;  /* 0x0000001945077c12 */ /* 0x000fe2000f8e9681 */
[----:B------:R-:W-:Y:S01]  /*2960*/  IMAD.WIDE.U32 R126, R126, -0x2daee0ad, RZ ;  /* 0xd2511f537e7e7825 */ /* 0x000fe200078e00ff */
[----:B------:R-:W-:Y:S01]  /*2970*/  UIADD3 UR28, UPT, UPT, UR25, 0x76cf5d0a, URZ ;  /* 0x76cf5d0a191c7890 */ /* 0x000fe2000fffe0ff */
[----:B------:R-:W2:Y:S01]  /*2980*/  SHFL.BFLY PT, R9, R6, 0x2, 0x1f ;  /* 0x0c401f0006097f89 */ /* 0x000ea200000e0000 */
[----:B------:R-:W-:Y:S01]  /*2990*/  UIADD3 UR29, UPT, UPT, UR24, 0x3c6ef372, URZ ;  /* 0x3c6ef372181d7890 */ /* 0x000fe2000fffe0ff */
[----:B------:R-:W-:Y:S01]  /*29a0*/  IMAD.WIDE.U32 R22, R7, -0x326172a9, RZ ;  /* 0xcd9e8d5707167825 */ /* 0x000fe200078e00ff */
[----:B------:R-:W-:Y:S01]  /*29b0*/  LOP3.LUT R122, R128, UR9, R127, 0x96, !PT ;  /* 0x00000009807a7c12 */ /* 0x000fe2000f8e967f */
[----:B------:R-:W-:Y:S01]  /*29c0*/  UIADD3 UR27, UPT, UPT, UR24, -0x255992d5, URZ ;  /* 0xdaa66d2b181b7890 */ /* 0x000fe2000fffe0ff */
[----:B------:R-:W3:Y:S01]  /*29d0*/  LDC.U8 R124, c[0x0][0x4f8] ;  /* 0x00013e00ff7c7b82 */ /* 0x000ee20000000000 */
[----:B------:R-:W-:Y:S01]  /*29e0*/  UIADD3 UR26, UPT, UPT, UR25, 0x32370b8f, URZ ;  /* 0x32370b8f191a7890 */ /* 0x000fe2000fffe0ff */
[----:B------:R-:W-:Y:S01]  /*29f0*/  LOP3.LUT R7, R130, UR30, R23, 0x96, !PT ;  /* 0x0000001e82077c12 */ /* 0x000fe2000f8e9617 */
[----:B------:R-:W-:Y:S01]  /*2a00*/  IMAD.WIDE.U32 R122, R122, -0x326172a9, RZ ;  /* 0xcd9e8d577a7a7825 */ /* 0x000fe200078e00ff */
[----:B------:R-:W4:Y:S03]  /*2a10*/  LDCU UR31, c[0x0][0x45c] ;  /* 0x00008b80ff1f77ac */ /* 0x000f260008000800 */
[----:B------:R-:W-:Y:S01]  /*2a20*/  IMAD.WIDE.U32 R32, R7, -0x2daee0ad, RZ ;  /* 0xd2511f5307207825 */ /* 0x000fe200078e00ff */
[----:B------:R-:W-:Y:S01]  /*2a30*/  LOP3.LUT R22, R22, UR29, R123, 0x96, !PT ;  /* 0x0000001d16167c12 */ /* 0x000fe2000f8e967b */
[----:B------:R-:W-:-:S02]  /*2a40*/  UIADD3 UR15, UPT, UPT, UR25, -0x126145ec, URZ ;  /* 0xed9eba14190f7890 */ /* 0x000fc4000fffe0ff */
[----:B------:R-:W-:Y:S01]  /*2a50*/  UIADD3 UR21, UPT, UPT, UR24, 0x78dde6e4, URZ ;  /* 0x78dde6e418157890 */ /* 0x000fe2000fffe0ff */
[----:B------:R-:W-:Y:S01]  /*2a60*/  IMAD.IADD R109, R5, 0x1, R0 ;  /* 0x00000001056d7824 */ /* 0x000fe200078e0200 */
[----:B-1----:R-:W-:Y:S01]  /*2a70*/  FMNMX.FTZ R21, R2, R21, !PT ;  /* 0x0000001502157209 */ /* 0x002fe20007810000 */
[----:B------:R-:W-:Y:S01]  /*2a80*/  IMAD.WIDE.U32 R22, R22, -0x2daee0ad, RZ ;  /* 0xd2511f5316167825 */ /* 0x000fe200078e00ff */
[----:B------:R-:W-:Y:S01]  /*2a90*/  LOP3.LUT R2, R126, UR28, R33, 0x96, !PT ;  /* 0x0000001c7e027c12 */ /* 0x000fe2000f8e9621 */
[----:B------:R-:W-:Y:S01]  /*2aa0*/  UIADD3 UR14, UPT, UPT, UR24, 0x1715609d, URZ ;  /* 0x1715609d180e7890 */ /* 0x000fe2000fffe0ff */
[----:B------:R-:W-:Y:S01]  /*2ab0*/  LEA R109, R109, UR4, 0x1 ;  /* 0x000000046d6d7c11 */ /* 0x000fe2000f8e08ff */
[----:B------:R-:W1:Y:S01]  /*2ac0*/  SHFL.BFLY PT, R8, R21, 0x1, 0x1f ;  /* 0x0c201f0015087f89 */ /* 0x000e6200000e0000 */
[----:B--2---:R-:W-:Y:S01]  /*2ad0*/  FMNMX.FTZ R9, R6, R9, !PT ;  /* 0x0000000906097209 */ /* 0x004fe20007810000 */
[----:B------:R-:W-:Y:S01]  /*2ae0*/  IMAD.WIDE.U32 R10, R2, -0x326172a9, RZ ;  /* 0xcd9e8d57020a7825 */ /* 0x000fe200078e00ff */
[----:B------:R-:W-:Y:S01]  /*2af0*/  LOP3.LUT R32, R32, UR26, R23, 0x96, !PT ;  /* 0x0000001a20207c12 */ /* 0x000fe2000f8e9617 */
[----:B------:R-:W-:Y:S01]  /*2b00*/  UIADD3 UR13, UPT, UPT, UR25, -0x56f99767, URZ ;  /* 0xa9066899190d7890 */ /* 0x000fe2000fffe0ff */
[----:B------:R-:W-:Y:S01]  /*2b10*/  LDSM.16.MT88.4 R56, [R109+0x7000] ;  /* 0x007000006d38783b */ /* 0x000fe20000004200 */
[----:B------:R-:W-:Y:S01]  /*2b20*/  UIADD3 UR9, UPT, UPT, UR25, 0x646e171e, URZ ;  /* 0x646e171e19097890 */ /* 0x000fe2000fffe0ff */
[----:B------:R-:W-:Y:S01]  /*2b30*/  LOP3.LUT R6, R122, UR27, R11, 0x96, !PT ;  /* 0x0000001b7a067c12 */ /* 0x000fe2000f8e960b */
[----:B------:R-:W-:Y:S01]  /*2b40*/  IMAD.WIDE.U32 R32, R32, -0x326172a9, RZ ;  /* 0xcd9e8d5720207825 */ /* 0x000fe200078e00ff */
[----:B------:R-:W2:Y:S01]  /*2b50*/  SHFL.BFLY PT, R2, R9, 0x1, 0x1f ;  /* 0x0c201f0009027f89 */ /* 0x000ea200000e0000 */
[----:B------:R-:W-:-:S02]  /*2b60*/  UIADD3 UR12, UPT, UPT, UR24, -0x4ab325aa, URZ ;  /* 0xb54cda56180c7890 */ /* 0x000fc4000fffe0ff */
[----:B------:R-:W-:Y:S01]  /*2b70*/  IMAD.WIDE.U32 R6, R6, -0x2daee0ad, RZ ;  /* 0xd2511f5306067825 */ /* 0x000fe200078e00ff */
[----:B------:R-:W-:Y:S01]  /*2b80*/  LOP3.LUT R10, R10, UR21, R33, 0x96, !PT ;  /* 0x000000150a0a7c12 */ /* 0x000fe2000f8e9621 */
[----:B------:R-:W-:Y:S02]  /*2b90*/  LDSM.16.MT88.4 R72, [R109+0x8000] ;  /* 0x008000006d48783b */ /* 0x000fe40000004200 */
[----:B------:R-:W-:Y:S01]  /*2ba0*/  IMAD.IADD R86, R4, 0x1, R109 ;  /* 0x0000000104567824 */ /* 0x000fe200078e026d */
[----:B------:R-:W-:Y:S01]  /*2bb0*/  LOP3.LUT R22, R22, UR15, R7, 0x96, !PT ;  /* 0x0000000f16167c12 */ /* 0x000fe2000f8e9607 */
[----:B------:R-:W-:Y:S01]  /*2bc0*/  IMAD.WIDE.U32 R10, R10, -0x2daee0ad, RZ ;  /* 0xd2511f530a0a7825 */ /* 0x000fe200078e00ff */
[----:B------:R-:W-:Y:S03]  /*2bd0*/  LDSM.16.MT88.4 R40, [R109+0x6000] ;  /* 0x006000006d28783b */ /* 0x000fe60000004200 */
[----:B------:R-:W-:Y:S01]  /*2be0*/  IMAD.WIDE.U32 R22, R22, -0x326172a9, RZ ;  /* 0xcd9e8d5716167825 */ /* 0x000fe200078e00ff */
[----:B------:R-:W-:Y:S01]  /*2bf0*/  LOP3.LUT R6, R6, UR13, R11, 0x96, !PT ;  /* 0x0000000d06067c12 */ /* 0x000fe2000f8e960b */
[----:B------:R-:W5:Y:S01]  /*2c00*/  LDSM.16.MT88.4 R48, [R86+0x6000] ;  /* 0x006000005630783b */ /* 0x000f620000004200 */
[----:B-1----:R-:W-:Y:S01]  /*2c10*/  FMNMX.FTZ R0, R21, R8, !PT ;  /* 0x0000000815007209 */ /* 0x002fe20007810000 */
[----:B------:R-:W-:Y:S01]  /*2c20*/  IMAD.MOV.U32 R125, RZ, RZ, -0x1 ;  /* 0xffffffffff7d7424 */ /* 0x000fe200078e00ff */
[----:B------:R-:W-:Y:S01]  /*2c30*/  LOP3.LUT R32, R32, UR14, R23, 0x96, !PT ;  /* 0x0000000e20207c12 */ /* 0x000fe2000f8e9617 */
[----:B------:R-:W-:Y:S01]  /*2c40*/  IMAD.WIDE.U32 R6, R6, -0x326172a9, RZ ;  /* 0xcd9e8d5706067825 */ /* 0x000fe200078e00ff */
[----:B------:R-:W-:-:S03]  /*2c50*/  FSETP.NEU.FTZ.AND P1, PT, R0, -INF , PT ;  /* 0xff8000000000780b */ /* 0x000fc60003f3d000 */
[----:B----4-:R-:W-:Y:S01]  /*2c60*/  FMUL.FTZ R104, R0, UR31 ;  /* 0x0000001f00687c20 */ /* 0x010fe20008410000 */
[----:B------:R-:W1:Y:S01]  /*2c70*/  LDSM.16.MT88.4 R64, [R86+0x7000] ;  /* 0x007000005640783b */ /* 0x000e620000004200 */
[----:B------:R-:W-:Y:S01]  /*2c80*/  IMAD.WIDE.U32 R32, R32, -0x2daee0ad, RZ ;  /* 0xd2511f5320207825 */ /* 0x000fe200078e00ff */
[----:B--2---:R-:W-:Y:S02]  /*2c90*/  FMNMX.FTZ R2, R9, R2, !PT ;  /* 0x0000000209027209 */ /* 0x004fe40007810000 */
[----:B------:R-:W-:Y:S01]  /*2ca0*/  FSEL R104, R104, RZ, P1 ;  /* 0x000000ff68687208 */ /* 0x000fe20000800000 */
[----:B------:R-:W-:Y:S01]  /*2cb0*/  IMAD.MOV.U32 R20, RZ, RZ, R6 ;  /* 0x000000ffff147224 */ /* 0x000fe200078e0006 */
[----:B------:R-:W-:Y:S01]  /*2cc0*/  LOP3.LUT R10, R10, UR9, R33, 0x96, !PT ;  /* 0x000000090a0a7c12 */ /* 0x000fe2000f8e9621 */
[C---:B------:R-:W-:Y:S01]  /*2cd0*/  FMUL.FTZ R105, R2.reuse, UR31 ;  /* 0x0000001f02697c20 */ /* 0x040fe20008410000 */
[----:B------:R-:W-:Y:S01]  /*2ce0*/  FSETP.NEU.FTZ.AND P1, PT, R2, -INF , PT ;  /* 0xff8000000200780b */ /* 0x000fe20003f3d000 */
[--C-:B------:R-:W-:Y:S01]  /*2cf0*/  FFMA.FTZ R102, R29, UR31, -R104.reuse ;  /* 0x0000001f1d667c23 */ /* 0x100fe20008010868 */
[--C-:B------:R-:W-:Y:S01]  /*2d00*/  FFMA.FTZ R33, R27, UR31, -R104.reuse ;  /* 0x0000001f1b217c23 */ /* 0x100fe20008010868 */
[----:B------:R-:W-:Y:S01]  /*2d10*/  LOP3.LUT R8, R22, UR12, R7, 0x96, !PT ;  /* 0x0000000c16087c12 */ /* 0x000fe2000f8e9607 */
[--C-:B------:R-:W-:Y:S01]  /*2d20*/  FFMA.FTZ R103, R17, UR31, -R104.reuse ;  /* 0x0000001f11677c23 */ /* 0x100fe20008010868 */
[----:B------:R-:W-:Y:S01]  /*2d30*/  FSEL R105, R105, RZ, P1 ;  /* 0x000000ff69697208 */ /* 0x000fe20000800000 */
[----:B---3--:R-:W-:Y:S01]  /*2d40*/  IMAD.U32 R17, R124, 0x10000, RZ ;  /* 0x000100007c117824 */ /* 0x008fe200078e00ff */
[C---:B------:R-:W-:Y:S01]  /*2d50*/  PRMT R11, R6.reuse, 0x7771, RZ ;  /* 0x00007771060b7816 */ /* 0x040fe200000000ff */
[----:B------:R-:W-:Y:S01]  /*2d60*/  FFMA.FTZ R132, R31, UR31, -R104 ;  /* 0x0000001f1f847c23 */ /* 0x000fe20008010868 */
[C---:B------:R-:W-:Y:S01]  /*2d70*/  PRMT R7, R6.reuse, 0x7773, RZ ;  /* 0x0000777306077816 */ /* 0x040fe200000000ff */
[----:B------:R-:W-:Y:S01]  /*2d80*/  MUFU.EX2 R102, R102 ;  /* 0x0000006600667308 */ /* 0x000fe20000000800 */
[----:B------:R-:W-:Y:S01]  /*2d90*/  PRMT R6, R6, 0x7772, RZ ;  /* 0x0000777206067816 */ /* 0x000fe200000000ff */
[--C-:B------:R-:W-:Y:S01]  /*2da0*/  FFMA.FTZ R106, R28, UR31, -R105.reuse ;  /* 0x0000001f1c6a7c23 */ /* 0x100fe20008010869 */
[----:B------:R-:W-:Y:S01]  /*2db0*/  LOP3.LUT R20, R20, 0xff, RZ, 0xc0, !PT ;  /* 0x000000ff14147812 */ /* 0x000fe200078ec0ff */
[----:B------:R-:W2:Y:S01]  /*2dc0*/  MUFU.EX2 R33, R33 ;  /* 0x0000002100217308 */ /* 0x000ea20000000800 */
[----:B------:R-:W-:Y:S01]  /*2dd0*/  FFMA.FTZ R107, R16, UR31, -R105 ;  /* 0x0000001f106b7c23 */ /* 0x000fe20008010869 */
[----:B------:R-:W-:Y:S01]  /*2de0*/  PRMT R6, R6, 0x5410, R7 ;  /* 0x0000541006067816 */ /* 0x000fe20000000007 */
[----:B------:R-:W-:Y:S01]  /*2df0*/  FFMA.FTZ R101, R24, UR31, -R105 ;  /* 0x0000001f18657c23 */ /* 0x000fe20008010869 */
[--C-:B------:R-:W-:Y:S01]  /*2e00*/  LOP3.LUT R124, R124, 0xff0000, R17.reuse, 0xf8, !PT ;  /* 0x00ff00007c7c7812 */ /* 0x100fe200078ef811 */
[----:B------:R-:W-:Y:S01]  /*2e10*/  MUFU.EX2 R103, R103 ;  /* 0x0000006700677308 */ /* 0x000fe20000000800 */
[----:B------:R-:W-:Y:S01]  /*2e20*/  PRMT R17, R8, 0x7632, R17 ;  /* 0x0000763208117816 */ /* 0x000fe20000000011 */
[----:B------:R-:W-:Y:S01]  /*2e30*/  IMAD.MOV.U32 R22, RZ, RZ, R32 ;  /* 0x000000ffff167224 */ /* 0x000fe200078e0020 */
[C---:B------:R-:W-:Y:S01]  /*2e40*/  PRMT R30, R32.reuse, 0x7773, RZ ;  /* 0x00007773201e7816 */ /* 0x040fe200000000ff */
[----:B------:R-:W3:Y:S01]  /*2e50*/  MUFU.EX2 R132, R132 ;  /* 0x0000008400847308 */ /* 0x000ee20000000800 */
[----:B------:R-:W-:Y:S01]  /*2e60*/  PRMT R9, R32, 0x7772, RZ ;  /* 0x0000777220097816 */ /* 0x000fe200000000ff */
[--C-:B------:R-:W-:Y:S01]  /*2e70*/  FFMA.FTZ R31, R15, UR31, -R104.reuse ;  /* 0x0000001f0f1f7c23 */ /* 0x100fe20008010868 */
[----:B------:R-:W-:Y:S01]  /*2e80*/  PRMT R11, R20, 0x5410, R11 ;  /* 0x00005410140b7816 */ /* 0x000fe2000000000b */
[----:B------:R-:W-:Y:S01]  /*2e90*/  MUFU.EX2 R106, R106 ;  /* 0x0000006a006a7308 */ /* 0x000fe20000000800 */
[C---:B------:R-:W-:Y:S01]  /*2ea0*/  LOP3.LUT R20, R8.reuse, 0xffff, RZ, 0xc0, !PT ;  /* 0x0000ffff08147812 */ /* 0x040fe200078ec0ff */
[--C-:B------:R-:W-:Y:S01]  /*2eb0*/  FFMA.FTZ R27, R19, UR31, -R104.reuse ;  /* 0x0000001f131b7c23 */ /* 0x100fe20008010868 */
[----:B------:R-:W-:Y:S01]  /*2ec0*/  LOP3.LUT R7, R8, 0xff, RZ, 0xc0, !PT ;  /* 0x000000ff08077812 */ /* 0x000fe200078ec0ff */
[----:B------:R-:W4:Y:S01]  /*2ed0*/  MUFU.EX2 R107, R107 ;  /* 0x0000006b006b7308 */ /* 0x000f220000000800 */
[----:B------:R-:W-:Y:S01]  /*2ee0*/  LOP3.LUT R83, R6, 0xff00ff, RZ, 0xc0, !PT ;  /* 0x00ff00ff06537812 */ /* 0x000fe200078ec0ff */
[----:B------:R-:W-:Y:S01]  /*2ef0*/  FFMA.FTZ R24, R55, UR31, -R104 ;  /* 0x0000001f37187c23 */ /* 0x000fe20008010868 */
[----:B------:R-:W-:Y:S01]  /*2f00*/  SHF.R.U32.HI R8, RZ, 0x18, R8 ;  /* 0x00000018ff087819 */ /* 0x000fe20000011608 */
[----:B------:R-:W-:Y:S01]  /*2f10*/  MUFU.EX2 R101, R101 ;  /* 0x0000006500657308 */ /* 0x000fe20000000800 */
[----:B------:R-:W-:Y:S01]  /*2f20*/  LOP3.LUT R17, R17, 0xff, RZ, 0xc0, !PT ;  /* 0x000000ff11117812 */ /* 0x000fe200078ec0ff */
[--C-:B------:R-:W-:Y:S01]  /*2f30*/  FFMA.FTZ R29, R14, UR31, -R105.reuse ;  /* 0x0000001f0e1d7c23 */ /* 0x100fe20008010869 */
[----:B------:R-:W-:Y:S01]  /*2f40*/  PRMT R9, R9, 0x5410, R30 ;  /* 0x0000541009097816 */ /* 0x000fe2000000001e */
[--C-:B------:R-:W-:Y:S01]  /*2f50*/  FFMA.FTZ R30, R26, UR31, -R105.reuse ;  /* 0x0000001f1a1e7c23 */ /* 0x100fe20008010869 */
[--C-:B------:R-:W-:Y:S01]  /*2f60*/  HSET2.LE.AND R82, R11, R124.reuse, PT ;  /* 0x0000007c0b527233 */ /* 0x100fe20003803000 */
[----:B------:R-:W-:Y:S01]  /*2f70*/  FFMA.FTZ R26, R13, UR31, -R104 ;  /* 0x0000001f0d1a7c23 */ /* 0x000fe20008010868 */
[----:B------:R-:W-:Y:S01]  /*2f80*/  SHF.R.U32.HI R20, RZ, 0x8, R20 ;  /* 0x00000008ff147819 */ /* 0x000fe20000011614 */
[----:B------:R-:W-:Y:S01]  /*2f90*/  MUFU.EX2 R31, R31 ;  /* 0x0000001f001f7308 */ /* 0x000fe20000000800 */
[--C-:B------:R-:W-:Y:S01]  /*2fa0*/  HSET2.LE.AND R83, R83, R124.reuse, PT ;  /* 0x0000007c53537233 */ /* 0x100fe20003803000 */
[--C-:B------:R-:W-:Y:S01]  /*2fb0*/  FFMA.FTZ R28, R52, UR31, -R105.reuse ;  /* 0x0000001f341c7c23 */ /* 0x100fe20008010869 */
[----:B------:R-:W-:Y:S01]  /*2fc0*/  PRMT R11, R17, 0x5410, R8 ;  /* 0x00005410110b7816 */ /* 0x000fe20000000008 */
[----:B------:R-:W5:Y:S01]  /*2fd0*/  MUFU.EX2 R30, R30 ;  /* 0x0000001e001e7308 */ /* 0x000f620000000800 */
[----:B--2---:R-:W-:Y:S01]  /*2fe0*/  F2FP.BF16.F32.PACK_AB R4, R33, R102 ;  /* 0x000000662104723e */ /* 0x004fe200000010ff */
[--C-:B------:R-:W-:Y:S01]  /*2ff0*/  FFMA.FTZ R25, R18, UR31, -R105.reuse ;  /* 0x0000001f12197c23 */ /* 0x100fe20008010869 */
[----:B------:R-:W-:Y:S01]  /*3000*/  PRMT R5, R32, 0x7771, RZ ;  /* 0x0000777120057816 */ /* 0x000fe200000000ff */
[--C-:B------:R-:W-:Y:S01]  /*3010*/  FFMA.FTZ R32, R12, UR31, -R105.reuse ;  /* 0x0000001f0c207c23 */ /* 0x100fe20008010869 */
[----:B------:R-:W-:Y:S01]  /*3020*/  PRMT R7, R7, 0x5410, R20 ;  /* 0x0000541007077816 */ /* 0x000fe20000000014 */
[----:B------:R-:W-:Y:S01]  /*3030*/  MUFU.EX2 R27, R27 ;  /* 0x0000001b001b7308 */ /* 0x000fe20000000800 */
[----:B------:R-:W-:Y:S01]  /*3040*/  LOP3.LUT R22, R22, 0xff, RZ, 0xc0, !PT ;  /* 0x000000ff16167812 */ /* 0x000fe200078ec0ff */
[----:B------:R-:W-:Y:S01]  /*3050*/  LDSM.16.MT88.4 R16, [R109+0x7400] ;  /* 0x007400006d10783b */ /* 0x000fe20000004200 */
[----:B------:R-:W-:Y:S01]  /*3060*/  LOP3.LUT R83, R4, R83, RZ, 0xc0, !PT ;  /* 0x0000005304537212 */ /* 0x000fe200078ec0ff */
[----:B------:R-:W2:Y:S01]  /*3070*/  MUFU.EX2 R24, R24 ;  /* 0x0000001800187308 */ /* 0x000ea20000000800 */
[--C-:B------:R-:W-:Y:S01]  /*3080*/  HSET2.LE.AND R11, R11, R124.reuse, PT ;  /* 0x0000007c0b0b7233 */ /* 0x100fe20003803000 */
[----:B------:R-:W-:Y:S01]  /*3090*/  FFMA.FTZ R133, R98, UR31, -R105 ;  /* 0x0000001f62857c23 */ /* 0x000fe20008010869 */
[----:B---3--:R-:W-:Y:S01]  /*30a0*/  F2FP.BF16.F32.PACK_AB R4, R132, R103 ;  /* 0x000000678404723e */ /* 0x008fe200000010ff */
[----:B------:R-:W3:Y:S01]  /*30b0*/  MUFU.EX2 R26, R26 ;  /* 0x0000001a001a7308 */ /* 0x000ee20000000800 */
[----:B------:R-:W-:Y:S01]  /*30c0*/  PRMT R5, R22, 0x5410, R5 ;  /* 0x0000541016057816 */ /* 0x000fe20000000005 */
[--C-:B------:R-:W-:Y:S01]  /*30d0*/  FFMA.FTZ R89, R89, UR31, -R104.reuse ;  /* 0x0000001f59597c23 */ /* 0x100fe20008010868 */
[--C-:B------:R-:W-:Y:S01]  /*30e0*/  HSET2.LE.AND R7, R7, R124.reuse, PT ;  /* 0x0000007c07077233 */ /* 0x100fe20003803000 */
[----:B------:R-:W-:Y:S01]  /*30f0*/  MUFU.EX2 R32, R32 ;  /* 0x0000002000207308 */ /* 0x000fe20000000800 */
[----:B----4-:R-:W-:Y:S01]  /*3100*/  F2FP.BF16.F32.PACK_AB R80, R107, R106 ;  /* 0x0000006a6b50723e */ /* 0x010fe200000010ff */
[----:B------:R-:W-:Y:S01]  /*3110*/  FFMA.FTZ R97, R97, UR31, -R104 ;  /* 0x0000001f61617c23 */ /* 0x000fe20008010868 */
[----:B------:R-:W-:Y:S01]  /*3120*/  LOP3.LUT R81, R4, R11, RZ, 0xc0, !PT ;  /* 0x0000000b04517212 */ /* 0x000fe200078ec0ff */
[----:B------:R-:W4:Y:S01]  /*3130*/  MUFU.EX2 R29, R29 ;  /* 0x0000001d001d7308 */ /* 0x000f220000000800 */
[C---:B------:R-:W-:Y:S01]  /*3140*/  LOP3.LUT R11, R10.reuse, 0xffff, RZ, 0xc0, !PT ;  /* 0x0000ffff0a0b7812 */ /* 0x040fe200078ec0ff */
[----:B------:R-:W-:Y:S01]  /*3150*/  FADD.FTZ R103, R103, R132 ;  /* 0x0000008467677221 */ /* 0x000fe20000010000 */
[----:B------:R-:W-:Y:S01]  /*3160*/  PRMT R15, R10, 0x7632, R15 ;  /* 0x000076320a0f7816 */ /* 0x000fe2000000000f */
[----:B------:R-:W-:Y:S01]  /*3170*/  MUFU.EX2 R28, R28 ;  /* 0x0000001c001c7308 */ /* 0x000fe20000000800 */
[----:B------:R-:W-:Y:S01]  /*3180*/  LOP3.LUT R80, R80, R7, RZ, 0xc0, !PT ;  /* 0x0000000750507212 */ /* 0x000fe200078ec0ff */
[----:B------:R-:W-:Y:S01]  /*3190*/  FADD.FTZ R106, R106, R107 ;  /* 0x0000006b6a6a7221 */ /* 0x000fe20000010000 */
[----:B------:R-:W-:Y:S01]  /*31a0*/  LOP3.LUT R8, R10, 0xff, RZ, 0xc0, !PT ;  /* 0x000000ff0a087812 */ /* 0x000fe200078ec0ff */
[----:B------:R-:W1:Y:S01]  /*31b0*/  MUFU.EX2 R25, R25 ;  /* 0x0000001900197308 */ /* 0x000e620000000800 */
[----:B------:R-:W-:-:S02]  /*31c0*/  HSET2.LE.AND R14, R5, R124, PT ;  /* 0x0000007c050e7233 */ /* 0x000fc40003803000 */
[----:B------:R-:W-:Y:S01]  /*31d0*/  SHF.R.U32.HI R10, RZ, 0x18, R10 ;  /* 0x00000018ff0a7819 */ /* 0x000fe2000001160a */
[----:B------:R-:W1:Y:S01]  /*31e0*/  LDSM.16.MT88.4 R4, [R86+0x6400] ;  /* 0x006400005604783b */ /* 0x000e620000004200 */
[----:B------:R-:W-:Y:S01]  /*31f0*/  SHF.R.U32.HI R11, RZ, 0x8, R11 ;  /* 0x00000008ff0b7819 */ /* 0x000fe2000001160b */
[----:B------:R-:W-:Y:S01]  /*3200*/  MUFU.EX2 R89, R89 ;  /* 0x0000005900597308 */ /* 0x000fe20000000800 */
[----:B------:R-:W-:Y:S02]  /*3210*/  LOP3.LUT R15, R15, 0xff, RZ, 0xc0, !PT ;  /* 0x000000ff0f0f7812 */ /* 0x000fe400078ec0ff */
[----:B-----5:R-:W-:Y:S01]  /*3220*/  F2FP.BF16.F32.PACK_AB R21, R30, R101 ;  /* 0x000000651e15723e */ /* 0x020fe200000010ff */
[----:B------:R-:W-:Y:S01]  /*3230*/  MUFU.EX2 R132, R97 ;  /* 0x0000006100847308 */ /* 0x000fe20000000800 */
[----:B------:R-:W-:Y:S02]  /*3240*/  LOP3.LUT R9, R9, 0xff00ff, RZ, 0xc0, !PT ;  /* 0x00ff00ff09097812 */ /* 0x000fe400078ec0ff */
[----:B------:R-:W-:Y:S01]  /*3250*/  PRMT R11, R8, 0x5410, R11 ;  /* 0x00005410080b7816 */ /* 0x000fe2000000000b */
[----:B------:R-:W-:Y:S01]  /*3260*/  MUFU.EX2 R133, R133 ;  /* 0x0000008500857308 */ /* 0x000fe20000000800 */
[----:B------:R-:W-:-:S02]  /*3270*/  PRMT R13, R15, 0x5410, R10 ;  /* 0x000054100f0d7816 */ /* 0x000fc4000000000a */
[----:B------:R-:W-:Y:S02]  /*3280*/  LOP3.LUT R82, R21, R82, RZ, 0xc0, !PT ;  /* 0x0000005215527212 */ /* 0x000fe400078ec0ff */
[--C-:B------:R-:W-:Y:S01]  /*3290*/  HSET2.LE.AND R9, R9, R124.reuse, PT ;  /* 0x0000007c09097233 */ /* 0x100fe20003803000 */
[----:B------:R-:W-:Y:S01]  /*32a0*/  LDSM.16.MT88.4 R20, [R109+0x6400] ;  /* 0x006400006d14783b */ /* 0x000fe20000004200 */
[--C-:B------:R-:W-:Y:S02]  /*32b0*/  HSET2.LE.AND R11, R11, R124.reuse, PT ;  /* 0x0000007c0b0b7233 */ /* 0x100fe40003803000 */
[----:B--2---:R-:W-:Y:S01]  /*32c0*/  F2FP.BF16.F32.PACK_AB R10, R24, R27 ;  /* 0x0000001b180a723e */ /* 0x004fe200000010ff */
[----:B------:R-:W-:Y:S01]  /*32d0*/  HMMA.16816.F32.BF16 R44, R80, R48, RZ ;  /* 0x00000030502c723c */ /* 0x000fe200000418ff */
[----:B------:R-:W-:Y:S02]  /*32e0*/  HSET2.LE.AND R13, R13, R124, PT ;  /* 0x0000007c0d0d7233 */ /* 0x000fe40003803000 */
[----:B---3--:R-:W-:-:S02]  /*32f0*/  F2FP.BF16.F32.PACK_AB R8, R26, R31 ;  /* 0x0000001f1a08723e */ /* 0x008fc400000010ff */
[----:B----4-:R-:W-:Y:S02]  /*3300*/  F2FP.BF16.F32.PACK_AB R12, R29, R32 ;  /* 0x000000201d0c723e */ /* 0x010fe400000010ff */
[----:B------:R-:W-:Y:S01]  /*3310*/  LOP3.LUT R15, R10, R9, RZ, 0xc0, !PT ;  /* 0x000000090a0f7212 */ /* 0x000fe200078ec0ff */
[C---:B-1----:R-:W-:Y:S01]  /*3320*/  HMMA.16816.F32.BF16 R60, R80.reuse, R64, RZ ;  /* 0x00000040503c723c */ /* 0x042fe200000418ff */
[----:B------:R-:W-:Y:S02]  /*3330*/  LOP3.LUT R12, R12, R11, RZ, 0xc0, !PT ;  /* 0x0000000b0c0c7212 */ /* 0x000fe400078ec0ff */
[----:B------:R-:W-:Y:S02]  /*3340*/  LOP3.LUT R13, R8, R13, RZ, 0xc0, !PT ;  /* 0x0000000d080d7212 */ /* 0x000fe400078ec0ff */
[----:B------:R-:W-:Y:S01]  /*3350*/  F2FP.BF16.F32.PACK_AB R49, R25, R28 ;  /* 0x0000001c1931723e */ /* 0x000fe200000010ff */
[----:B------:R-:W1:Y:S02]  /*3360*/  LDSM.16.MT88.4 R8, [R86+0x7400] ;  /* 0x007400005608783b */ /* 0x000e640000004200 */
[----:B------:R-:W-:Y:S01]  /*3370*/  HMMA.16816.F32.BF16 R52, R80, R56, RZ ;  /* 0x000000385034723c */ /* 0x000fe200000418ff */
[----:B------:R-:W-:-:S07]  /*3380*/  LOP3.LUT R14, R49, R14, RZ, 0xc0, !PT ;  /* 0x0000000e310e7212 */ /* 0x000fce00078ec0ff */
[----:B------:R-:W-:Y:S08]  /*3390*/  HMMA.16816.F32.BF16 R48, R80, R50, RZ ;  /* 0x000000325030723c */ /* 0x000ff000000418ff */
[----:B------:R-:W-:Y:S08]  /*33a0*/  HMMA.16816.F32.BF16 R44, R12, R4, R44 ;  /* 0x000000040c2c723c */ /* 0x000ff0000004182c */
[----:B------:R-:W-:Y:S08]  /*33b0*/  HMMA.16816.F32.BF16 R64, R80, R66, RZ ;  /* 0x000000425040723c */ /* 0x000ff000000418ff */
[C---:B------:R-:W-:Y:S01]  /*33c0*/  HMMA.16816.F32.BF16 R48, R12.reuse, R6, R48 ;  /* 0x000000060c30723c */ /* 0x040fe20000041830 */
[----:B------:R-:W2:Y:S07]  /*33d0*/  LDSM.16.MT88.4 R4, [R109+0x8400] ;  /* 0x008400006d04783b */ /* 0x000eae0000004200 */
[----:B-1----:R-:W-:Y:S01]  /*33e0*/  HMMA.16816.F32.BF16 R60, R12, R8, R60 ;  /* 0x000000080c3c723c */ /* 0x002fe2000004183c */
[----:B------:R-:W-:-:S05]  /*33f0*/  VIADD R9, R69, 0x1 ;  /* 0x0000000145097836 */ /* 0x000fca0000000000 */
[----:B------:R-:W-:Y:S02]  /*3400*/  LOP3.LUT R9, R9, UR25, R129, 0x96, !PT ;  /* 0x0000001909097c12 */ /* 0x000fe4000f8e9681 */
[----:B------:R-:W-:Y:S03]  /*3410*/  HMMA.16816.F32.BF16 R68, R80, R72, RZ ;  /* 0x000000485044723c */ /* 0x000fe600000418ff */
[----:B------:R-:W-:-:S05]  /*3420*/  IMAD.WIDE.U32 R8, R9, -0x326172a9, RZ ;  /* 0xcd9e8d5709087825 */ /* 0x000fca00078e00ff */
[----:B------:R-:W-:Y:S01]  /*3430*/  LOP3.LUT R9, R130, UR30, R9, 0x96, !PT ;  /* 0x0000001e82097c12 */ /* 0x000fe2000f8e9609 */
[----:B------:R-:W-:Y:S01]  /*3440*/  HMMA.16816.F32.BF16 R72, R80, R74, RZ ;  /* 0x0000004a5048723c */ /* 0x000fe200000418ff */
[----:B------:R-:W-:-:S07]  /*3450*/  LOP3.LUT R8, R8, UR29, R123, 0x96, !PT ;  /* 0x0000001d08087c12 */ /* 0x000fce000f8e967b */
[----:B------:R-:W-:Y:S01]  /*3460*/  HMMA.16816.F32.BF16 R52, R12, R16, R52 ;  /* 0x000000100c34723c */ /* 0x000fe20000041834 */
[----:B------:R-:W-:-:S04]  /*3470*/  IMAD.WIDE.U32 R16, R9, -0x2daee0ad, RZ ;  /* 0xd2511f5309107825 */ /* 0x000fc800078e00ff */
[----:B------:R-:W-:-:S03]  /*3480*/  IMAD.WIDE.U32 R8, R8, -0x2daee0ad, RZ ;  /* 0xd2511f5308087825 */ /* 0x000fc600078e00ff */
[----:B--2---:R-:W-:Y:S01]  /*3490*/  HMMA.16816.F32.BF16 R68, R12, R4, R68 ;  /* 0x000000040c44723c */ /* 0x004fe20000041844 */
[----:B------:R-:W-:Y:S02]  /*34a0*/  LOP3.LUT R4, R126, UR28, R17, 0x96, !PT ;  /* 0x0000001c7e047c12 */ /* 0x000fe4000f8e9611 */
[----:B------:R-:W-:-:S03]  /*34b0*/  LOP3.LUT R16, R16, UR26, R9, 0x96, !PT ;  /* 0x0000001a10107c12 */ /* 0x000fc6000f8e9609 */
[----:B------:R-:W-:Y:S02]  /*34c0*/  IMAD.WIDE.U32 R4, R4, -0x326172a9, RZ ;  /* 0xcd9e8d5704047825 */ /* 0x000fe400078e00ff */
[----:B------:R-:W-:Y:S02]  /*34d0*/  HMMA.16816.F32.BF16 R64, R12, R10, R64 ;  /* 0x0000000a0c40723c */ /* 0x000fe40000041840 */
[----:B------:R-:W-:Y:S01]  /*34e0*/  IMAD.WIDE.U32 R16, R16, -0x326172a9, RZ ;  /* 0xcd9e8d5710107825 */ /* 0x000fe200078e00ff */
[----:B------:R-:W-:-:S04]  /*34f0*/  LOP3.LUT R10, R122, UR27, R5, 0x96, !PT ;  /* 0x0000001b7a0a7c12 */ /* 0x000fc8000f8e9605 */
[----:B------:R-:W-:Y:S01]  /*3500*/  LOP3.LUT R9, R4, UR21, R17, 0x96, !PT ;  /* 0x0000001504097c12 */ /* 0x000fe2000f8e9611 */
[----:B------:R-:W-:Y:S01]  /*3510*/  HMMA.16816.F32.BF16 R72, R12, R6, R72 ;  /* 0x000000060c48723c */ /* 0x000fe20000041848 */
[----:B------:R-:W1:Y:S07]  /*3520*/  LDSM.16.MT88.4 R4, [R86+0x8000] ;  /* 0x008000005604783b */ /* 0x000e6e0000004200 */
[C---:B------:R-:W-:Y:S08]  /*3530*/  HMMA.16816.F32.BF16 R36, R80.reuse, R40, RZ ;  /* 0x000000285024723c */ /* 0x040ff000000418ff */
[C---:B------:R-:W-:Y:S08]  /*3540*/  HMMA.16816.F32.BF16 R40, R80.reuse, R42, RZ ;  /* 0x0000002a5028723c */ /* 0x040ff000000418ff */
[----:B------:R-:W-:Y:S08]  /*3550*/  HMMA.16816.F32.BF16 R56, R80, R58, RZ ;  /* 0x0000003a5038723c */ /* 0x000ff000000418ff */
[----:B------:R-:W-:Y:S01]  /*3560*/  HMMA.16816.F32.BF16 R36, R12, R20, R36 ;  /* 0x000000140c24723c */ /* 0x000fe20000041824 */
[--C-:B------:R-:W-:Y:S01]  /*3570*/  FFMA.FTZ R21, R99, UR31, -R104.reuse ;  /* 0x0000001f63157c23 */ /* 0x100fe20008010868 */
[----:B------:R-:W-:Y:S01]  /*3580*/  FFMA.FTZ R20, R96, UR31, -R104 ;  /* 0x0000001f60147c23 */ /* 0x000fe20008010868 */
[----:B------:R-:W-:-:S04]  /*3590*/  FADD.FTZ R96, R102, R103 ;  /* 0x0000006766607221 */ /* 0x000fc80000010000 */
[----:B------:R-:W-:Y:S01]  /*35a0*/  MUFU.EX2 R21, R21 ;  /* 0x0000001500157308 */ /* 0x000fe20000000800 */
[----:B------:R-:W-:Y:S01]  /*35b0*/  HMMA.16816.F32.BF16 R40, R12, R22, R40 ;  /* 0x000000160c28723c */ /* 0x000fe20000041828 */
[----:B------:R-:W-:-:S04]  /*35c0*/  IMAD.WIDE.U32 R22, R10, -0x2daee0ad, RZ ;  /* 0xd2511f530a167825 */ /* 0x000fc800078e00ff */
[----:B------:R-:W-:Y:S01]  /*35d0*/  FADD.FTZ R96, R33, R96 ;  /* 0x0000006021607221 */ /* 0x000fe20000010000 */
[----:B------:R-:W-:Y:S01]  /*35e0*/  MUFU.EX2 R20, R20 ;  /* 0x0000001400147308 */ /* 0x000fe20000000800 */
[----:B------:R-:W-:Y:S01]  /*35f0*/  LOP3.LUT R10, R8, UR15, R23, 0x96, !PT ;  /* 0x0000000f080a7c12 */ /* 0x000fe2000f8e9617 */
[----:B------:R-:W-:Y:S01]  /*3600*/  FFMA.FTZ R8, R87, UR31, -R105 ;  /* 0x0000001f57087c23 */ /* 0x000fe20008010869 */
[----:B------:R-:W-:Y:S01]  /*3610*/  HMMA.16816.F32.BF16 R56, R12, R18, R56 ;  /* 0x000000120c38723c */ /* 0x000fe20000041838 */
[----:B------:R-:W-:-:S04]  /*3620*/  IMAD.WIDE.U32 R18, R9, -0x2daee0ad, RZ ;  /* 0xd2511f5309127825 */ /* 0x000fc800078e00ff */
[--C-:B------:R-:W-:Y:S01]  /*3630*/  FFMA.FTZ R87, R91, UR31, -R105.reuse ;  /* 0x0000001f5b577c23 */ /* 0x100fe20008010869 */
[----:B------:R-:W-:Y:S01]  /*3640*/  FFMA.FTZ R23, R95, UR31, -R105 ;  /* 0x0000001f5f177c23 */ /* 0x000fe20008010869 */
[----:B------:R-:W-:Y:S01]  /*3650*/  FADD.FTZ R95, R101, R106 ;  /* 0x0000006a655f7221 */ /* 0x000fe20000010000 */
[----:B------:R-:W-:Y:S01]  /*3660*/  FADD.FTZ R31, R31, R96 ;  /* 0x000000601f1f7221 */ /* 0x000fe20000010000 */
[----:B------:R-:W-:Y:S01]  /*3670*/  LOP3.LUT R9, R22, UR13, R19, 0x96, !PT ;  /* 0x0000000d16097c12 */ /* 0x000fe2000f8e9613 */
[--C-:B------:R-:W-:Y:S01]  /*3680*/  FFMA.FTZ R22, R100, UR31, -R105.reuse ;  /* 0x0000001f64167c23 */ /* 0x100fe20008010869 */
[----:B-1----:R-:W-:Y:S01]  /*3690*/  HMMA.16816.F32.BF16 R76, R80, R4, RZ ;  /* 0x00000004504c723c */ /* 0x002fe200000418ff */
[----:B------:R-:W-:Y:S01]  /*36a0*/  FFMA.FTZ R5, R92, UR31, -R104 ;  /* 0x0000001f5c057c23 */ /* 0x000fe20008010868 */
[----:B------:R-:W-:Y:S01]  /*36b0*/  FFMA.FTZ R92, R90, UR31, -R105 ;  /* 0x0000001f5a5c7c23 */ /* 0x000fe20008010869 */
[----:B------:R-:W-:-:S04]  /*36c0*/  IMAD.WIDE.U32 R90, R10, -0x326172a9, RZ ;  /* 0xcd9e8d570a5a7825 */ /* 0x000fc800078e00ff */
[----:B------:R-:W-:Y:S01]  /*36d0*/  FFMA.FTZ R4, R88, UR31, -R104 ;  /* 0x0000001f58047c23 */ /* 0x000fe20008010868 */
[----:B------:R-:W-:Y:S01]  /*36e0*/  FFMA.FTZ R88, R94, UR31, -R105 ;  /* 0x0000001f5e587c23 */ /* 0x000fe20008010869 */
[----:B------:R-:W-:Y:S01]  /*36f0*/  MUFU.EX2 R87, R87 ;  /* 0x0000005700577308 */ /* 0x000fe20000000800 */
[----:B------:R-:W-:Y:S01]  /*3700*/  IMAD.WIDE.U32 R10, R9, -0x326172a9, RZ ;  /* 0xcd9e8d57090a7825 */ /* 0x000fe200078e00ff */
[----:B------:R-:W-:Y:S01]  /*3710*/  LOP3.LUT R16, R16, UR14, R91, 0x96, !PT ;  /* 0x0000000e10107c12 */ /* 0x000fe2000f8e965b */
[----:B------:R-:W-:Y:S02]  /*3720*/  HMMA.16816.F32.BF16 R80, R80, R6, RZ ;  /* 0x000000065050723c */ /* 0x000fe400000418ff */
[----:B------:R-:W-:Y:S01]  /*3730*/  FFMA.FTZ R7, R34, UR31, -R105 ;  /* 0x0000001f22077c23 */ /* 0x000fe20008010869 */
[----:B------:R-:W-:Y:S01]  /*3740*/  MUFU.EX2 R92, R92 ;  /* 0x0000005c005c7308 */ /* 0x000fe20000000800 */
[----:B------:R-:W-:Y:S01]  /*3750*/  LOP3.LUT R9, R90, UR12, R11, 0x96, !PT ;  /* 0x0000000c5a097c12 */ /* 0x000fe2000f8e960b */
[----:B------:R-:W-:Y:S01]  /*3760*/  IMAD.MOV.U32 R90, RZ, RZ, R10 ;  /* 0x000000ffff5a7224 */ /* 0x000fe200078e000a */
[----:B------:R-:W-:Y:S01]  /*3770*/  PRMT R11, R10, 0x7771, RZ ;  /* 0x000077710a0b7816 */ /* 0x000fe200000000ff */
[----:B------:R-:W-:Y:S01]  /*3780*/  IMAD.WIDE.U32 R98, R16, -0x2daee0ad, RZ ;  /* 0xd2511f5310627825 */ /* 0x000fe200078e00ff */
[----:B------:R-:W-:-:S03]  /*3790*/  PRMT R17, R10, 0x7773, RZ ;  /* 0x000077730a117816 */ /* 0x000fc600000000ff */
[----:B------:R-:W-:Y:S01]  /*37a0*/  FFMA.FTZ R6, R35, UR31, -R104 ;  /* 0x0000001f23067c23 */ /* 0x000fe20008010868 */
[----:B------:R-:W-:Y:S01]  /*37b0*/  LOP3.LUT R90, R90, 0xff, RZ, 0xc0, !PT ;  /* 0x000000ff5a5a7812 */ /* 0x000fe200078ec0ff */
[----:B------:R-:W-:Y:S01]  /*37c0*/  IMAD.MOV.U32 R34, RZ, RZ, R98 ;  /* 0x000000ffff227224 */ /* 0x000fe200078e0062 */
[C---:B------:R-:W-:Y:S01]  /*37d0*/  PRMT R19, R98.reuse, 0x7773, RZ ;  /* 0x0000777362137816 */ /* 0x040fe200000000ff */
[----:B------:R-:W-:Y:S01]  /*37e0*/  FFMA.FTZ R35, R93, UR31, -R104 ;  /* 0x0000001f5d237c23 */ /* 0x000fe20008010868 */
[----:B------:R-:W-:Y:S01]  /*37f0*/  PRMT R16, R98, 0x7772, RZ ;  /* 0x0000777262107816 */ /* 0x000fe200000000ff */
[----:B------:R-:W-:Y:S01]  /*3800*/  MUFU.EX2 R93, R6 ;  /* 0x00000006005d7308 */ /* 0x000fe20000000800 */
[----:B------:R-:W-:Y:S01]  /*3810*/  PRMT R11, R90, 0x5410, R11 ;  /* 0x000054105a0b7816 */ /* 0x000fe2000000000b */
[----:B------:R-:W-:Y:S01]  /*3820*/  FADD.FTZ R95, R30, R95 ;  /* 0x0000005f1e5f7221 */ /* 0x000fe20000010000 */
[----:B------:R-:W-:Y:S01]  /*3830*/  LOP3.LUT R90, R34, 0xff, RZ, 0xc0, !PT ;  /* 0x000000ff225a7812 */ /* 0x000fe200078ec0ff */
[----:B------:R-:W-:Y:S01]  /*3840*/  MUFU.EX2 R35, R35 ;  /* 0x0000002300237308 */ /* 0x000fe20000000800 */
[----:B------:R-:W-:Y:S01]  /*3850*/  PRMT R10, R10, 0x7772, RZ ;  /* 0x000077720a0a7816 */ /* 0x000fe200000000ff */
[----:B------:R-:W-:Y:S01]  /*3860*/  FADD.FTZ R32, R32, R95 ;  /* 0x0000005f20207221 */ /* 0x000fe20000010000 */
[C---:B------:R-:W-:Y:S01]  /*3870*/  PRMT R34, R9.reuse, 0x7632, R34 ;  /* 0x0000763209227816 */ /* 0x040fe20000000022 */
[----:B------:R-:W-:Y:S01]  /*3880*/  MUFU.EX2 R88, R88 ;  /* 0x0000005800587308 */ /* 0x000fe20000000800 */
[----:B------:R-:W-:Y:S01]  /*3890*/  LOP3.LUT R18, R18, UR9, R99, 0x96, !PT ;  /* 0x0000000912127c12 */ /* 0x000fe2000f8e9663 */
[----:B------:R-:W-:Y:S01]  /*38a0*/  FADD.FTZ R26, R26, R31 ;  /* 0x0000001f1a1a7221 */ /* 0x000fe20000010000 */
[----:B------:R-:W-:Y:S01]  /*38b0*/  PRMT R16, R16, 0x5410, R19 ;  /* 0x0000541010107816 */ /* 0x000fe20000000013 */
[----:B------:R-:W-:Y:S01]  /*38c0*/  MUFU.EX2 R23, R23 ;  /* 0x0000001700177308 */ /* 0x000fe20000000800 */
[----:B------:R-:W-:Y:S01]  /*38d0*/  LOP3.LUT R94, R9, 0xffff, RZ, 0xc0, !PT ;  /* 0x0000ffff095e7812 */ /* 0x000fe200078ec0ff */
[----:B------:R-:W-:Y:S01]  /*38e0*/  FADD.FTZ R29, R29, R32 ;  /* 0x000000201d1d7221 */ /* 0x000fe20000010000 */
[----:B------:R-:W-:Y:S01]  /*38f0*/  LOP3.LUT R19, R9, 0xff, RZ, 0xc0, !PT ;  /* 0x000000ff09137812 */ /* 0x000fe200078ec0ff */
[----:B------:R-:W1:Y:S01]  /*3900*/  MUFU.EX2 R22, R22 ;  /* 0x0000001600167308 */ /* 0x000e620000000800 */
[----:B------:R-:W-:Y:S01]  /*3910*/  PRMT R10, R10, 0x5410, R17 ;  /* 0x000054100a0a7816 */ /* 0x000fe20000000011 */
[----:B------:R-:W-:Y:S01]  /*3920*/  FADD.FTZ R27, R27, R26 ;  /* 0x0000001a1b1b7221 */ /* 0x000fe20000010000 */
[----:B------:R-:W-:Y:S01]  /*3930*/  SHF.R.U32.HI R9, RZ, 0x18, R9 ;  /* 0x00000018ff097819 */ /* 0x000fe20000011609 */
[----:B------:R-:W-:Y:S01]  /*3940*/  FADD.FTZ R28, R28, R29 ;  /* 0x0000001d1c1c7221 */ /* 0x000fe20000010000 */
[----:B------:R-:W-:Y:S01]  /*3950*/  LOP3.LUT R34, R34, 0xff, RZ, 0xc0, !PT ;  /* 0x000000ff22227812 */ /* 0x000fe200078ec0ff */
[----:B------:R-:W-:Y:S01]  /*3960*/  FADD.FTZ R24, R24, R27 ;  /* 0x0000001b18187221 */ /* 0x000fe20000010000 */
[----:B------:R-:W-:Y:S01]  /*3970*/  LOP3.LUT R17, R18, 0xffff, RZ, 0xc0, !PT ;  /* 0x0000ffff12117812 */ /* 0x000fe200078ec0ff */
[----:B------:R-:W-:Y:S01]  /*3980*/  FADD.FTZ R25, R25, R28 ;  /* 0x0000001c19197221 */ /* 0x000fe20000010000 */
[----:B------:R-:W-:-:S02]  /*3990*/  PRMT R9, R34, 0x5410, R9 ;  /* 0x0000541022097816 */ /* 0x000fc40000000009 */
[----:B------:R-:W-:Y:S02]  /*39a0*/  SHF.R.U32.HI R17, RZ, 0x8, R17 ;  /* 0x00000008ff117819 */ /* 0x000fe40000011611 */
[----:B------:R-:W-:Y:S02]  /*39b0*/  LOP3.LUT R34, R18, 0xff, RZ, 0xc0, !PT ;  /* 0x000000ff12227812 */ /* 0x000fe400078ec0ff */
[----:B------:R-:W-:Y:S02]  /*39c0*/  PRMT R91, R98, 0x7771, RZ ;  /* 0x00007771625b7816 */ /* 0x000fe400000000ff */
[----:B------:R-:W-:Y:S02]  /*39d0*/  PRMT R17, R34, 0x5410, R17 ;  /* 0x0000541022117816 */ /* 0x000fe40000000011 */
[----:B------:R-:W-:Y:S02]  /*39e0*/  PRMT R34, R18, 0x7632, R34 ;  /* 0x0000763212227816 */ /* 0x000fe40000000022 */
[----:B------:R-:W-:-:S02]  /*39f0*/  SHF.R.U32.HI R18, RZ, 0x18, R18 ;  /* 0x00000018ff127819 */ /* 0x000fc40000011612 */
[----:B------:R-:W-:Y:S02]  /*3a00*/  LOP3.LUT R99, R34, 0xff, RZ, 0xc0, !PT ;  /* 0x000000ff22637812 */ /* 0x000fe400078ec0ff */
[----:B------:R2:W3:Y:S01]  /*3a10*/  MUFU.EX2 R34, R5 ;  /* 0x0000000500227308 */ /* 0x0004e20000000800 */
[----:B------:R-:W-:Y:S02]  /*3a20*/  PRMT R91, R90, 0x5410, R91 ;  /* 0x000054105a5b7816 */ /* 0x000fe4000000005b */
[----:B------:R-:W-:Y:S01]  /*3a30*/  SHF.R.U32.HI R94, RZ, 0x8, R94 ;  /* 0x00000008ff5e7819 */ /* 0x000fe2000001165e */
[----:B------:R-:W4:Y:S01]  /*3a40*/  MUFU.EX2 R90, R4 ;  /* 0x00000004005a7308 */ /* 0x000f220000000800 */
[----:B------:R-:W-:Y:S02]  /*3a50*/  HSET2.LE.AND R9, R9, R124, PT ;  /* 0x0000007c09097233 */ /* 0x000fe40003803000 */
[----:B------:R-:W-:Y:S02]  /*3a60*/  PRMT R19, R19, 0x5410, R94 ;  /* 0x0000541013137816 */ /* 0x000fe4000000005e */
[----:B------:R5:W-:Y:S01]  /*3a70*/  MUFU.EX2 R94, R7 ;  /* 0x00000007005e7308 */ /* 0x000be20000000800 */
[----:B-1----:R-:W-:-:S02]  /*3a80*/  F2FP.BF16.F32.PACK_AB R101, R133, R22 ;  /* 0x000000168565723e */ /* 0x002fc400000010ff */
[--C-:B------:R-:W-:Y:S02]  /*3a90*/  HSET2.LE.AND R19, R19, R124.reuse, PT ;  /* 0x0000007c13137233 */ /* 0x100fe40003803000 */
[----:B--2---:R-:W-:Y:S02]  /*3aa0*/  PRMT R5, R99, 0x5410, R18 ;  /* 0x0000541063057816 */ /* 0x004fe40000000012 */
[----:B------:R-:W-:Y:S02]  /*3ab0*/  LOP3.LUT R99, R10, 0xff00ff, RZ, 0xc0, !PT ;  /* 0x00ff00ff0a637812 */ /* 0x000fe400078ec0ff */
[----:B------:R-:W-:Y:S02]  /*3ac0*/  HSET2.LE.AND R10, R11, R124, PT ;  /* 0x0000007c0b0a7233 */ /* 0x000fe40003803000 */
[----:B------:R-:W-:Y:S02]  /*3ad0*/  F2FP.BF16.F32.PACK_AB R11, R87, R92 ;  /* 0x0000005c570b723e */ /* 0x000fe400000010ff */
[----:B---3--:R-:W-:-:S02]  /*3ae0*/  F2FP.BF16.F32.PACK_AB R6, R34, R89 ;  /* 0x000000592206723e */ /* 0x008fc400000010ff */
[----:B------:R-:W-:Y:S02]  /*3af0*/  LOP3.LUT R10, R11, R10, RZ, 0xc0, !PT ;  /* 0x0000000a0b0a7212 */ /* 0x000fe400078ec0ff */
[--C-:B------:R-:W-:Y:S02]  /*3b00*/  HSET2.LE.AND R11, R99, R124.reuse, PT ;  /* 0x0000007c630b7233 */ /* 0x100fe40003803000 */
[----:B------:R-:W-:Y:S02]  /*3b10*/  LOP3.LUT R99, R16, 0xff00ff, RZ, 0xc0, !PT ;  /* 0x00ff00ff10637812 */ /* 0x000fe400078ec0ff */
[----:B----4-:R-:W-:Y:S01]  /*3b20*/  F2FP.BF16.F32.PACK_AB R4, R90, R93 ;  /* 0x0000005d5a04723e */ /* 0x010fe200000010ff */
[----:B------:R-:W-:Y:S01]  /*3b30*/  FADD.FTZ R93, R93, R24 ;  /* 0x000000185d5d7221 */ /* 0x000fe20000010000 */
[----:B------:R-:W-:Y:S02]  /*3b40*/  LOP3.LUT R11, R6, R11, RZ, 0xc0, !PT ;  /* 0x0000000b060b7212 */ /* 0x000fe400078ec0ff */
[--C-:B------:R-:W-:Y:S01]  /*3b50*/  HSET2.LE.AND R6, R91, R124.reuse, PT ;  /* 0x0000007c5b067233 */ /* 0x100fe20003803000 */
[----:B------:R-:W-:Y:S01]  /*3b60*/  FADD.FTZ R90, R90, R93 ;  /* 0x0000005d5a5a7221 */ /* 0x000fe20000010000 */
[----:B------:R-:W1:Y:S01]  /*3b70*/  MUFU.EX2 R91, R8 ;  /* 0x00000008005b7308 */ /* 0x000e620000000800 */
[----:B------:R-:W-:-:S02]  /*3b80*/  HSET2.LE.AND R99, R99, R124, PT ;  /* 0x0000007c63637233 */ /* 0x000fc40003803000 */
[----:B------:R-:W-:Y:S01]  /*3b90*/  F2FP.BF16.F32.PACK_AB R16, R132, R21 ;  /* 0x000000158410723e */ /* 0x000fe200000010ff */
[----:B------:R-:W-:Y:S01]  /*3ba0*/  FADD.FTZ R89, R89, R90 ;  /* 0x0000005a59597221 */ /* 0x000fe20000010000 */
[----:B------:R-:W-:Y:S02]  /*3bb0*/  LOP3.LUT R9, R4, R9, RZ, 0xc0, !PT ;  /* 0x0000000904097212 */ /* 0x000fe400078ec0ff */
[----:B-----5:R-:W-:Y:S01]  /*3bc0*/  LOP3.LUT R7, R16, R99, RZ, 0xc0, !PT ;  /* 0x0000006310077212 */ /* 0x020fe200078ec0ff */
[----:B------:R-:W-:Y:S01]  /*3bd0*/  FADD.FTZ R34, R34, R89 ;  /* 0x0000005922227221 */ /* 0x000fe20000010000 */
[--C-:B------:R-:W-:Y:S02]  /*3be0*/  HSET2.LE.AND R4, R17, R124.reuse, PT ;  /* 0x0000007c11047233 */ /* 0x100fe40003803000 */
[----:B------:R-:W-:Y:S02]  /*3bf0*/  F2FP.BF16.F32.PACK_AB R17, R23, R88 ;  /* 0x000000581711723e */ /* 0x000fe400000010ff */
[----:B------:R-:W-:-:S02]  /*3c00*/  HSET2.LE.AND R5, R5, R124, PT ;  /* 0x0000007c05057233 */ /* 0x000fc40003803000 */
[----:B------:R-:W-:Y:S01]  /*3c10*/  F2FP.BF16.F32.PACK_AB R16, R20, R35 ;  /* 0x000000231410723e */ /* 0x000fe200000010ff */
[----:B------:R-:W-:Y:S01]  /*3c20*/  FADD.FTZ R35, R35, R34 ;  /* 0x0000002223237221 */ /* 0x000fe20000010000 */
        /* <DEDUP_REMOVED lines=8> */
[----:B------:R-:W1:Y:S01]  /*3cb0*/  LDSM.16.MT88.4 R16, [R86+0x8400] ;  /* 0x008400005610783b */ /* 0x000e620000004200 */
[----:B------:R-:W-:Y:S01]  /*3cc0*/  LOP3.LUT R6, R101, R6, RZ, 0xc0, !PT ;  /* 0x0000000665067212 */ /* 0x000fe200078ec0ff */
[----:B------:R-:W-:Y:S01]  /*3cd0*/  FADD.FTZ R92, R92, R91 ;  /* 0x0000005b5c5c7221 */ /* 0x000fe20000010000 */
[----:B------:R-:W-:-:S03]  /*3ce0*/  FADD.FTZ R132, R132, R21 ;  /* 0x0000001584847221 */ /* 0x000fc60000010000 */
[----:B------:R-:W-:-:S04]  /*3cf0*/  FADD.FTZ R87, R87, R92 ;  /* 0x0000005c57577221 */ /* 0x000fc80000010000 */
[----:B------:R-:W-:-:S04]  /*3d00*/  FADD.FTZ R88, R88, R87 ;  /* 0x0000005758587221 */ /* 0x000fc80000010000 */
[----:B------:R-:W-:-:S04]  /*3d10*/  FADD.FTZ R23, R23, R88 ;  /* 0x0000005817177221 */ /* 0x000fc80000010000 */
[----:B------:R-:W-:-:S04]  /*3d20*/  FADD.FTZ R22, R22, R23 ;  /* 0x0000001716167221 */ /* 0x000fc80000010000 */
        /* <DEDUP_REMOVED lines=41> */
[----:B------:R-:W-:-:S04]  /*3fc0*/  DEPBAR.LE SB0, 0x0 ;  /* 0x000080000000791a */ /* 0x000fc80000000000 */
[----:B------:R-:W-:Y:S02]  /*3fd0*/  VIADD R4, R3, 0xfffffffe ;  /* 0xfffffffe03047836 */ /* 0x000fe40000000000 */
[----:B------:R-:W-:Y:S02]  /*3fe0*/  IMAD.SHL.U32 R87, R118, 0x2, RZ ;  /* 0x0000000276577824 */ /* 0x000fe400078e00ff */
[C---:B------:R-:W-:Y:S02]  /*3ff0*/  IMAD R5, R4.reuse, UR7, RZ ;  /* 0x0000000704057c24 */ /* 0x040fe4000f8e02ff */
[----:B------:R-:W-:Y:S01]  /*4000*/  IMAD.WIDE.U32 R8, R4, UR10, RZ ;  /* 0x0000000a04087c25 */ /* 0x000fe2000f8e00ff */
[----:B------:R-:W-:-:S03]  /*4010*/  LOP3.LUT R87, R87, 0x6, RZ, 0xc0, !PT ;  /* 0x0000000657577812 */ /* 0x000fc600078ec0ff */
[----:B------:R-:W-:Y:S01]  /*4020*/  IMAD.IADD R4, R9, 0x1, R5 ;  /* 0x0000000109047824 */ /* 0x000fe200078e0205 */
[----:B------:R-:W-:Y:S01]  /*4030*/  BAR.SYNC.DEFER_BLOCKING 0x0 ;  /* 0x0000000000007b1d */ /* 0x000fe20000010000 */
[C---:B------:R-:W-:Y:S02]  /*4040*/  IADD3 R5, P0, PT, R8.reuse, UR11, RZ ;  /* 0x0000000b08057c10 */ /* 0x040fe4000ff1e0ff */
[-C--:B------:R-:W-:Y:S02]  /*4050*/  LEA R10, P1, R8, R114.reuse, 0x1 ;  /* 0x00000072080a7211 */ /* 0x080fe400078208ff */
[----:B------:R-:W-:Y:S02]  /*4060*/  IADD3.X R6, PT, PT, R4, UR8, RZ, P0, !PT ;  /* 0x0000000804067c10 */ /* 0x000fe400087fe4ff */
[----:B------:R-:W-:Y:S02]  /*4070*/  LEA R24, P0, R5, R114, 0x1 ;  /* 0x0000007205187211 */ /* 0x000fe400078008ff */
[----:B------:R-:W-:-:S02]  /*4080*/  LEA.HI.X R11, R8, R113, R4, 0x1, P1 ;  /* 0x00000071080b7211 */ /* 0x000fc400008f0c04 */
        /* <DEDUP_REMOVED lines=82> */
[----:B--2---:R-:W-:Y:S01]  /*45b0*/  HMMA.16816.F32.BF16 R24, R96, R88, R24 ;  /* 0x000000586018723c */ /* 0x004fe20000041818 */
[----:B------:R-:W-:-:S07]  /*45c0*/  VIADD R88, R3, 0xffffffff ;  /* 0xffffffff03587836 */ /* 0x000fce0000000000 */
[----:B------:R-:W-:Y:S01]  /*45d0*/  HMMA.16816.F32.BF16 R20, R96, R90, R20 ;  /* 0x0000005a6014723c */ /* 0x000fe20000041814 */
[C---:B------:R-:W-:Y:S02]  /*45e0*/  IMAD R90, R88.reuse, 0x40, R87 ;  /* 0x00000040585a7824 */ /* 0x040fe400078e0257 */
[----:B------:R-:W-:Y:S02]  /*45f0*/  IMAD.SHL.U32 R88, R88, 0x2, RZ ;  /* 0x0000000258587824 */ /* 0x000fe400078e00ff */
[----:B------:R-:W-:-:S05]  /*4600*/  VIADD R87, R90, 0xffffffc0 ;  /* 0xffffffc05a577836 */ /* 0x000fca0000000000 */
[CC--:B------:R-:W-:Y:S02]  /*4610*/  ISETP.GE.AND P5, PT, R87.reuse, R85.reuse, PT ;  /* 0x000000555700720c */ /* 0x0c0fe40003fa6270 */
[-C--:B------:R-:W-:Y:S01]  /*4620*/  ISETP.GE.AND P4, PT, R87, R84.reuse, PT ;  /* 0x000000545700720c */ /* 0x080fe20003f86270 */
[----:B------:R-:W-:Y:S01]  /*4630*/  VIADD R87, R90, 0xffffffc1 ;  /* 0xffffffc15a577836 */ /* 0x000fe20000000000 */
[----:B------:R-:W-:Y:S01]  /*4640*/  FSEL R137, R32, -INF , !P5 ;  /* 0xff80000020897808 */ /* 0x000fe20006800000 */
[----:B------:R-:W-:Y:S01]  /*4650*/  VIADD R32, R90, 0xffffffd0 ;  /* 0xffffffd05a207836 */ /* 0x000fe20000000000 */
[----:B------:R-:W-:Y:S02]  /*4660*/  FSEL R151, R34, -INF , !P4 ;  /* 0xff80000022977808 */ /* 0x000fe40006000000 */
[C---:B------:R-:W-:Y:S02]  /*4670*/  ISETP.GE.AND P1, PT, R87.reuse, R85, PT ;  /* 0x000000555700720c */ /* 0x040fe40003f26270 */
[----:B------:R-:W-:Y:S01]  /*4680*/  ISETP.GE.AND P0, PT, R87, R84, PT ;  /* 0x000000545700720c */ /* 0x000fe20003f06270 */
[----:B------:R-:W-:Y:S01]  /*4690*/  VIADD R87, R90, 0xffffffc8 ;  /* 0xffffffc85a577836 */ /* 0x000fe20000000000 */
[----:B------:R-:W-:-:S02]  /*46a0*/  FSEL R153, R33, -INF , !P1 ;  /* 0xff80000021997808 */ /* 0x000fc40004800000 */
[CC--:B------:R-:W-:Y:S01]  /*46b0*/  ISETP.GE.AND P4, PT, R32.reuse, R85.reuse, PT ;  /* 0x000000552000720c */ /* 0x0c0fe20003f86270 */
[C---:B-1----:R-:W-:Y:S01]  /*46c0*/  HMMA.16816.F32.BF16 R16, R96.reuse, R92, R16 ;  /* 0x0000005c6010723c */ /* 0x042fe20000041810 */
[-C--:B------:R-:W-:Y:S01]  /*46d0*/  ISETP.GE.AND P1, PT, R32, R84.reuse, PT ;  /* 0x000000542000720c */ /* 0x080fe20003f26270 */
[C---:B------:R-:W-:Y:S01]  /*46e0*/  VIADD R32, R90.reuse, 0xffffffd1 ;  /* 0xffffffd15a207836 */ /* 0x040fe20000000000 */
[CC--:B------:R-:W-:Y:S02]  /*46f0*/  ISETP.GE.AND P3, PT, R87.reuse, R85.reuse, PT ;  /* 0x000000555700720c */ /* 0x0c0fe40003f66270 */
[----:B------:R-:W-:Y:S01]  /*4700*/  ISETP.GE.AND P6, PT, R87, R84, PT ;  /* 0x000000545700720c */ /* 0x000fe20003fc6270 */
[----:B------:R-:W-:Y:S01]  /*4710*/  VIADD R87, R90, 0xffffffc9 ;  /* 0xffffffc95a577836 */ /* 0x000fe20000000000 */
[----:B------:R-:W-:Y:S01]  /*4720*/  FSEL R141, R35, -INF , !P0 ;  /* 0xff800000238d7808 */ /* 0x000fe20004000000 */
[----:B------:R-:W-:Y:S01]  /*4730*/  HMMA.16816.F32.BF16 R12, R96, R94, R12 ;  /* 0x0000005e600c723c */ /* 0x000fe2000004180c */
[----:B------:R-:W-:Y:S01]  /*4740*/  FSEL R89, R24, -INF , !P4 ;  /* 0xff80000018597808 */ /* 0x000fe20006000000 */
[----:B------:R-:W-:Y:S01]  /*4750*/  VIADD R24, R90, 0xffffffe0 ;  /* 0xffffffe05a187836 */ /* 0x000fe20000000000 */
[----:B------:R-:W-:-:S02]  /*4760*/  ISETP.GE.AND P0, PT, R32, R85, PT ;  /* 0x000000552000720c */ /* 0x000fc40003f06270 */
[----:B------:R-:W-:Y:S01]  /*4770*/  FSEL R145, R28, -INF , !P3 ;  /* 0xff8000001c917808 */ /* 0x000fe20005800000 */
[----:B------:R-:W-:Y:S01]  /*4780*/  VIADD R28, R90, 0xffffffd8 ;  /* 0xffffffd85a1c7836 */ /* 0x000fe20000000000 */
[CC--:B------:R-:W-:Y:S02]  /*4790*/  ISETP.GE.AND P2, PT, R87.reuse, R85.reuse, PT ;  /* 0x000000555700720c */ /* 0x0c0fe40003f46270 */
[----:B------:R-:W-:Y:S02]  /*47a0*/  ISETP.GE.AND P5, PT, R87, R84, PT ;  /* 0x000000545700720c */ /* 0x000fe40003fa6270 */
[----:B------:R-:W-:Y:S02]  /*47b0*/  FSEL R87, R26, -INF , !P1 ;  /* 0xff8000001a577808 */ /* 0x000fe40004800000 */
[----:B------:R-:W-:Y:S02]  /*47c0*/  FSEL R93, R25, -INF , !P0 ;  /* 0xff800000195d7808 */ /* 0x000fe40004000000 */
[----:B------:R-:W-:-:S02]  /*47d0*/  ISETP.GE.AND P1, PT, R24, R85, PT ;  /* 0x000000551800720c */ /* 0x000fc40003f26270 */
[-C--:B------:R-:W-:Y:S01]  /*47e0*/  ISETP.GE.AND P0, PT, R24, R84.reuse, PT ;  /* 0x000000541800720c */ /* 0x080fe20003f06270 */
[----:B------:R-:W-:Y:S01]  /*47f0*/  VIADD R24, R90, 0xffffffe1 ;  /* 0xffffffe15a187836 */ /* 0x000fe20000000000 */
[----:B------:R-:W-:Y:S02]  /*4800*/  ISETP.GE.AND P3, PT, R32, R84, PT ;  /* 0x000000542000720c */ /* 0x000fe40003f66270 */
[----:B------:R-:W-:Y:S02]  /*4810*/  FSEL R143, R30, -INF , !P6 ;  /* 0xff8000001e8f7808 */ /* 0x000fe40007000000 */
[----:B------:R-:W-:Y:S02]  /*4820*/  ISETP.GE.AND P6, PT, R28, R85, PT ;  /* 0x000000551c00720c */ /* 0x000fe40003fc6270 */
[----:B------:R-:W-:Y:S02]  /*4830*/  FSEL R91, R27, -INF , !P3 ;  /* 0xff8000001b5b7808 */ /* 0x000fe40005800000 */
[----:B------:R-:W-:Y:S01]  /*4840*/  FSEL R35, R16, -INF , !P1 ;  /* 0xff80000010237808 */ /* 0x000fe20004800000 */
[----:B------:R-:W-:Y:S01]  /*4850*/  VIADD R16, R90, 0xfffffff0 ;  /* 0xfffffff05a107836 */ /* 0x000fe20000000000 */
[----:B------:R-:W-:-:S02]  /*4860*/  FSEL R149, R29, -INF , !P2 ;  /* 0xff8000001d957808 */ /* 0x000fc40005000000 */
[----:B------:R-:W-:Y:S02]  /*4870*/  ISETP.GE.AND P3, PT, R24, R85, PT ;  /* 0x000000551800720c */ /* 0x000fe40003f66270 */
[----:B------:R-:W-:Y:S01]  /*4880*/  FSEL R101, R20, -INF , !P6 ;  /* 0xff80000014657808 */ /* 0x000fe20007000000 */
[----:B------:R-:W-:Y:S01]  /*4890*/  VIADD R20, R90, 0xffffffe8 ;  /* 0xffffffe85a147836 */ /* 0x000fe20000000000 */
[----:B------:R-:W-:Y:S01]  /*48a0*/  ISETP.GE.AND P2, PT, R28, R84, PT ;  /* 0x000000541c00720c */ /* 0x000fe20003f46270 */
[----:B------:R-:W-:Y:S01]  /*48b0*/  VIADD R28, R90, 0xffffffd9 ;  /* 0xffffffd95a1c7836 */ /* 0x000fe20000000000 */
[----:B------:R-:W-:Y:S02]  /*48c0*/  FSEL R33, R18, -INF , !P0 ;  /* 0xff80000012217808 */ /* 0x000fe40004000000 */
[----:B------:R-:W-:Y:S02]  /*48d0*/  FSEL R135, R17, -INF , !P3 ;  /* 0xff80000011877808 */ /* 0x000fe40005800000 */
[----:B------:R-:W-:-:S02]  /*48e0*/  FSEL R95, R22, -INF , !P2 ;  /* 0xff800000165f7808 */ /* 0x000fc40005000000 */
[CC--:B------:R-:W-:Y:S02]  /*48f0*/  ISETP.GE.AND P0, PT, R16.reuse, R85.reuse, PT ;  /* 0x000000551000720c */ /* 0x0c0fe40003f06270 */
[-C--:B------:R-:W-:Y:S01]  /*4900*/  ISETP.GE.AND P3, PT, R16, R84.reuse, PT ;  /* 0x000000541000720c */ /* 0x080fe20003f66270 */
[----:B------:R-:W-:Y:S01]  /*4910*/  VIADD R16, R90, 0xfffffff1 ;  /* 0xfffffff15a107836 */ /* 0x000fe20000000000 */
[----:B------:R-:W-:Y:S02]  /*4920*/  ISETP.GE.AND P6, PT, R24, R84, PT ;  /* 0x000000541800720c */ /* 0x000fe40003fc6270 */
[-C--:B------:R-:W-:Y:S02]  /*4930*/  ISETP.GE.AND P2, PT, R20, R85.reuse, PT ;  /* 0x000000551400720c */ /* 0x080fe40003f46270 */
[----:B------:R-:W-:Y:S02]  /*4940*/  FSEL R125, R19, -INF , !P6 ;  /* 0xff800000137d7808 */ /* 0x000fe40007000000 */
[----:B------:R-:W-:Y:S01]  /*4950*/  FSEL R107, R12, -INF , !P2 ;  /* 0xff8000000c6b7808 */ /* 0x000fe20005000000 */
[----:B------:R-:W-:Y:S01]  /*4960*/  VIADD R12, R90, 0xfffffff8 ;  /* 0xfffffff85a0c7836 */ /* 0x000fe20000000000 */
[----:B------:R-:W-:-:S02]  /*4970*/  ISETP.GE.AND P6, PT, R16, R85, PT ;  /* 0x000000551000720c */ /* 0x000fc40003fc6270 */
[----:B------:R-:W-:Y:S02]  /*4980*/  ISETP.GE.AND P2, PT, R16, R84, PT ;  /* 0x000000541000720c */ /* 0x000fe40003f46270 */
[----:B------:R-:W1:Y:S01]  /*4990*/  LDSM.16.M88.4 R16, [R108+0x5c00] ;  /* 0x005c00006c10783b */ /* 0x000e620000000200 */
[----:B------:R-:W-:Y:S01]  /*49a0*/  FSEL R147, R31, -INF , !P5 ;  /* 0xff8000001f937808 */ /* 0x000fe20006800000 */
[----:B------:R-:W-:-:S04]  /*49b0*/  DEPBAR.LE SB0, 0x0 ;  /* 0x000080000000791a */ /* 0x000fc80000000000 */
[----:B------:R-:W-:Y:S01]  /*49c0*/  BAR.SYNC.DEFER_BLOCKING 0x0 ;  /* 0x0000000000007b1d */ /* 0x000fe20000010000 */
[C---:B------:R-:W-:Y:S02]  /*49d0*/  ISETP.GE.AND P5, PT, R28.reuse, R85, PT ;  /* 0x000000551c00720c */ /* 0x040fe40003fa6270 */
[-C--:B------:R-:W-:Y:S02]  /*49e0*/  ISETP.GE.AND P4, PT, R28, R84.reuse, PT ;  /* 0x000000541c00720c */ /* 0x080fe40003f86270 */
[----:B------:R-:W-:Y:S02]  /*49f0*/  FSEL R105, R21, -INF , !P5 ;  /* 0xff80000015697808 */ /* 0x000fe40006800000 */
[----:B------:R-:W-:Y:S01]  /*4a00*/  ISETP.GE.AND P5, PT, R20, R84, PT ;  /* 0x000000541400720c */ /* 0x000fe20003fa6270 */
[C---:B------:R-:W-:Y:S01]  /*4a10*/  VIADD R20, R90.reuse, 0xffffffe9 ;  /* 0xffffffe95a147836 */ /* 0x040fe20000000000 */
[----:B------:R-:W-:Y:S01]  /*4a20*/  FSEL R103, R23, -INF , !P4 ;  /* 0xff80000017677808 */ /* 0x000fe20006000000 */
[----:B------:R-:W-:Y:S01]  /*4a30*/  VIADD R90, R90, 0xfffffff9 ;  /* 0xfffffff95a5a7836 */ /* 0x000fe20000000000 */
[----:B------:R-:W-:-:S02]  /*4a40*/  FSEL R31, R14, -INF , !P5 ;  /* 0xff8000000e1f7808 */ /* 0x000fc40006800000 */
[----:B------:R-:W-:Y:S02]  /*4a50*/  FMNMX3.FTZ R14, R2, R137, R153, !PT ;  /* 0x00000089020e7276 */ /* 0x000fe40007810099 */
[----:B------:R-:W-:Y:S02]  /*4a60*/  ISETP.GE.AND P1, PT, R20, R84, PT ;  /* 0x000000541400720c */ /* 0x000fe40003f26270 */
[----:B------:R-:W-:Y:S02]  /*4a70*/  FMNMX3.FTZ R14, R14, R145, R149, !PT ;  /* 0x000000910e0e7276 */ /* 0x000fe40007810095 */
[----:B------:R-:W-:Y:S02]  /*4a80*/  ISETP.GE.AND P4, PT, R20, R85, PT ;  /* 0x000000551400720c */ /* 0x000fe40003f86270 */
[----:B------:R-:W-:Y:S02]  /*4a90*/  FMNMX3.FTZ R14, R14, R89, R93, !PT ;  /* 0x000000590e0e7276 */ /* 0x000fe4000781005d */
[----:B------:R-:W-:-:S02]  /*4aa0*/  FSEL R15, R15, -INF , !P1 ;  /* 0xff8000000f0f7808 */ /* 0x000fc40004800000 */
[CC--:B------:R-:W-:Y:S02]  /*4ab0*/  ISETP.GE.AND P5, PT, R12.reuse, R85.reuse, PT ;  /* 0x000000550c00720c */ /* 0x0c0fe40003fa6270 */
[----:B------:R-:W-:Y:S02]  /*4ac0*/  ISETP.GE.AND P1, PT, R12, R84, PT ;  /* 0x000000540c00720c */ /* 0x000fe40003f26270 */
[----:B------:R-:W-:Y:S02]  /*4ad0*/  FSEL R13, R13, -INF , !P4 ;  /* 0xff8000000d0d7808 */ /* 0x000fe40006000000 */
[----:B------:R-:W-:Y:S01]  /*4ae0*/  ISETP.GE.AND P4, PT, R90, R85, PT ;  /* 0x000000555a00720c */ /* 0x000fe20003f86270 */
[C---:B-1----:R-:W-:Y:S08]  /*4af0*/  HMMA.16816.F32.BF16 R8, R96.reuse, R16, R8 ;  /* 0x000000106008723c */ /* 0x042ff00000041808 */
[----:B------:R-:W-:Y:S11]  /*4b00*/  HMMA.16816.F32.BF16 R4, R96, R18, R4 ;  /* 0x000000126004723c */ /* 0x000ff60000041804 */
[----:B------:R-:W-:-:S02]  /*4b10*/  FSEL R17, R8, -INF , !P0 ;  /* 0xff80000008117808 */ /* 0x000fc40004000000 */
[----:B------:R-:W-:Y:S02]  /*4b20*/  FSEL R21, R10, -INF , !P3 ;  /* 0xff8000000a157808 */ /* 0x000fe40005800000 */
[----:B------:R-:W-:Y:S02]  /*4b30*/  FMNMX3.FTZ R8, R0, R151, R141, !PT ;  /* 0x0000009700087276 */ /* 0x000fe4000781008d */
[----:B------:R-:W-:Y:S02]  /*4b40*/  FMNMX3.FTZ R10, R14, R101, R105, !PT ;  /* 0x000000650e0a7276 */ /* 0x000fe40007810069 */
[----:B------:R-:W-:Y:S02]  /*4b50*/  FSEL R16, R11, -INF , !P2 ;  /* 0xff8000000b107808 */ /* 0x000fe40005000000 */
[----:B------:R-:W-:Y:S01]  /*4b60*/  FSEL R18, R9, -INF , !P6 ;  /* 0xff80000009127808 */ /* 0x000fe20007000000 */
[----:B------:R-:W-:Y:S01]  /*4b70*/  VIADD R9, R88, 0xffffffff ;  /* 0xffffffff58097836 */ /* 0x000fe20000000000 */
[----:B------:R-:W-:-:S02]  /*4b80*/  ISETP.GE.U32.AND P2, PT, R3, 0x3, PT ;  /* 0x000000030300780c */ /* 0x000fc40003f46070 */
[----:B------:R-:W-:Y:S02]  /*4b90*/  FMNMX3.FTZ R12, R8, R143, R147, !PT ;  /* 0x0000008f080c7276 */ /* 0x000fe40007810093 */
[----:B------:R-:W-:Y:S02]  /*4ba0*/  FMNMX3.FTZ R14, R10, R35, R135, !PT ;  /* 0x000000230a0e7276 */ /* 0x000fe40007810087 */
[----:B------:R-:W-:Y:S02]  /*4bb0*/  LOP3.LUT R8, R9, UR25, R129, 0x96, !PT ;  /* 0x0000001909087c12 */ /* 0x000fe4000f8e9681 */
[----:B------:R-:W-:Y:S02]  /*4bc0*/  FMNMX3.FTZ R10, R12, R87, R91, !PT ;  /* 0x000000570c0a7276 */ /* 0x000fe4000781005b */
[----:B------:R-:W-:Y:S02]  /*4bd0*/  FMNMX3.FTZ R9, R14, R107, R13, !PT ;  /* 0x0000006b0e097276 */ /* 0x000fe4000781000d */
[----:B------:R-:W-:-:S02]  /*4be0*/  FSEL R23, R5, -INF , !P4 ;  /* 0xff80000005177808 */ /* 0x000fc40006000000 */
[----:B------:R-:W-:Y:S02]  /*4bf0*/  FSEL R22, R4, -INF , !P5 ;  /* 0xff80000004167808 */ /* 0x000fe40006800000 */
[----:B------:R-:W-:Y:S02]  /*4c00*/  FMNMX3.FTZ R10, R10, R95, R103, !PT ;  /* 0x0000005f0a0a7276 */ /* 0x000fe40007810067 */
[----:B------:R-:W-:Y:S02]  /*4c10*/  FMNMX3.FTZ R5, R9, R17, R18, !PT ;  /* 0x0000001109057276 */ /* 0x000fe40007810012 */
[----:B------:R-:W-:Y:S02]  /*4c20*/  ISETP.GE.AND P0, PT, R90, R84, PT ;  /* 0x000000545a00720c */ /* 0x000fe40003f06270 */
[----:B------:R-:W-:Y:S02]  /*4c30*/  FMNMX3.FTZ R10, R10, R33, R125, !PT ;  /* 0x000000210a0a7276 */ /* 0x000fe4000781007d */
[----:B------:R-:W-:Y:S01]  /*4c40*/  FMNMX3.FTZ R5, R5, R22, R23, !PT ;  /* 0x0000001605057276 */ /* 0x000fe20007810017 */
[----:B------:R-:W-:Y:S08]  /*4c50*/  @!P2 BRA `(.L_x_973) ;  /* 0x000000000050a947 */ /* 0x000ff00003800000 */
        /* <DEDUP_REMOVED lines=20> */
.L_x_973:
[----:B------:R-:W-:Y:S01]  /*4da0*/  FMNMX3.FTZ R9, R10, R31, R15, !PT ;  /* 0x0000001f0a097276 */ /* 0x000fe2000781000f */
[----:B------:R-:W2:Y:S01]  /*4db0*/  SHFL.BFLY PT, R4, R5, 0x2, 0x1f ;  /* 0x0c401f0005047f89 */ /* 0x000ea200000e0000 */
[----:B------:R-:W-:Y:S01]  /*4dc0*/  FSEL R19, R6, -INF , !P1 ;  /* 0xff80000006137808 */ /* 0x000fe20004800000 */
[----:B-1----:R-:W-:Y:S01]  /*4dd0*/  IMAD.WIDE.U32 R24, R8, -0x326172a9, RZ ;  /* 0xcd9e8d5708187825 */ /* 0x002fe200078e00ff */
[----:B------:R-:W-:Y:S02]  /*4de0*/  FSEL R20, R7, -INF , !P0 ;  /* 0xff80000007147808 */ /* 0x000fe40004000000 */
[----:B------:R-:W-:Y:S02]  /*4df0*/  FMNMX3.FTZ R9, R9, R21, R16, !PT ;  /* 0x0000001509097276 */ /* 0x000fe40007810010 */
[----:B------:R-:W-:Y:S02]  /*4e00*/  LOP3.LUT R6, R130, UR30, R25, 0x96, !PT ;  /* 0x0000001e82067c12 */ /* 0x000fe4000f8e9619 */
[----:B------:R-:W-:-:S02]  /*4e10*/  FMNMX3.FTZ R10, R9, R19, R20, !PT ;  /* 0x00000013090a7276 */ /* 0x000fc40007810014 */
[----:B------:R-:W-:Y:S01]  /*4e20*/  LOP3.LUT R24, R24, UR29, R123, 0x96, !PT ;  /* 0x0000001d18187c12 */ /* 0x000fe2000f8e967b */
[----:B------:R-:W-:Y:S02]  /*4e30*/  IMAD.WIDE.U32 R6, R6, -0x2daee0ad, RZ ;  /* 0xd2511f5306067825 */ /* 0x000fe400078e00ff */
[----:B------:R-:W1:Y:S02]  /*4e40*/  SHFL.BFLY PT, R11, R10, 0x2, 0x1f ;  /* 0x0c401f000a0b7f89 */ /* 0x000e6400000e0000 */
[----:B------:R-:W-:Y:S01]  /*4e50*/  IMAD.WIDE.U32 R24, R24, -0x2daee0ad, RZ ;  /* 0xd2511f5318187825 */ /* 0x000fe200078e00ff */
[----:B------:R-:W-:-:S04]  /*4e60*/  LOP3.LUT R7, R126, UR28, R7, 0x96, !PT ;  /* 0x0000001c7e077c12 */ /* 0x000fc8000f8e9607 */
[----:B------:R-:W-:Y:S01]  /*4e70*/  LOP3.LUT R6, R6, UR26, R25, 0x96, !PT ;  /* 0x0000001a06067c12 */ /* 0x000fe2000f8e9619 */
[----:B------:R-:W-:Y:S01]  /*4e80*/  IMAD.WIDE.U32 R8, R7, -0x326172a9, RZ ;  /* 0xcd9e8d5707087825 */ /* 0x000fe200078e00ff */
[----:B--2---:R-:W-:-:S03]  /*4e90*/  FMNMX.FTZ R4, R5, R4, !PT ;  /* 0x0000000405047209 */ /* 0x004fc60007810000 */
[----:B------:R-:W-:Y:S01]  /*4ea0*/  IMAD.WIDE.U32 R6, R6, -0x326172a9, RZ ;  /* 0xcd9e8d5706067825 */ /* 0x000fe200078e00ff */
[----:B------:R-:W-:Y:S01]  /*4eb0*/  LOP3.LUT R5, R122, UR27, R9, 0x96, !PT ;  /* 0x0000001b7a057c12 */ /* 0x000fe2000f8e9609 */
[----:B------:R-:W2:Y:S03]  /*4ec0*/  SHFL.BFLY PT, R29, R4, 0x1, 0x1f ;  /* 0x0c201f00041d7f89 */ /* 0x000ea600000e0000 */
[----:B------:R-:W-:Y:S01]  /*4ed0*/  LOP3.LUT R8, R8, UR21, R7, 0x96, !PT ;  /* 0x0000001508087c12 */ /* 0x000fe2000f8e9607 */
[----:B------:R-:W-:-:S04]  /*4ee0*/  IMAD.WIDE.U32 R26, R5, -0x2daee0ad, RZ ;  /* 0xd2511f53051a7825 */ /* 0x000fc800078e00ff */
[----:B------:R-:W-:Y:S01]  /*4ef0*/  IMAD.WIDE.U32 R8, R8, -0x2daee0ad, RZ ;  /* 0xd2511f5308087825 */ /* 0x000fe200078e00ff */
[----:B------:R-:W-:Y:S02]  /*4f00*/  LOP3.LUT R5, R24, UR15, R27, 0x96, !PT ;  /* 0x0000000f18057c12 */ /* 0x000fe4000f8e961b */
[----:B-1----:R-:W-:Y:S02]  /*4f10*/  FMNMX.FTZ R11, R10, R11, !PT ;  /* 0x0000000b0a0b7209 */ /* 0x002fe40007810000 */
[----:B------:R-:W-:Y:S01]  /*4f20*/  LOP3.LUT R24, R26, UR13, R9, 0x96, !PT ;  /* 0x0000000d1a187c12 */ /* 0x000fe2000f8e9609 */
[----:B------:R-:W-:Y:S02]  /*4f30*/  IMAD.WIDE.U32 R26, R5, -0x326172a9, RZ ;  /* 0xcd9e8d57051a7825 */ /* 0x000fe400078e00ff */
[----:B------:R-:W1:Y:S02]  /*4f40*/  SHFL.BFLY PT, R28, R11, 0x1, 0x1f ;  /* 0x0c201f000b1c7f89 */ /* 0x000e6400000e0000 */
[----:B------:R-:W-:Y:S01]  /*4f50*/  IMAD.WIDE.U32 R24, R24, -0x326172a9, RZ ;  /* 0xcd9e8d5718187825 */ /* 0x000fe200078e00ff */
[----:B------:R-:W-:-:S03]  /*4f60*/  LOP3.LUT R5, R6, UR14, R27, 0x96, !PT ;  /* 0x0000000e06057c12 */ /* 0x000fc6000f8e961b */
[----:B------:R-:W-:Y:S01]  /*4f70*/  IMAD.MOV.U32 R6, RZ, RZ, R24 ;  /* 0x000000ffff067224 */ /* 0x000fe200078e0018 */
[----:B------:R-:W-:Y:S02]  /*4f80*/  PRMT R9, R24, 0x7773, RZ ;  /* 0x0000777318097816 */ /* 0x000fe400000000ff */
[----:B--2---:R-:W-:Y:S02]  /*4f90*/  FMNMX.FTZ R29, R4, R29, !PT ;  /* 0x0000001d041d7209 */ /* 0x004fe40007810000 */
[C---:B------:R-:W-:Y:S02]  /*4fa0*/  PRMT R12, R24.reuse, 0x7772, RZ ;  /* 0x00007772180c7816 */ /* 0x040fe400000000ff */
[----:B------:R-:W-:Y:S01]  /*4fb0*/  PRMT R99, R24, 0x7771, RZ ;  /* 0x0000777118637816 */ /* 0x000fe200000000ff */
[C---:B------:R-:W-:Y:S01]  /*4fc0*/  FMUL.FTZ R24, R29.reuse, UR31 ;  /* 0x0000001f1d187c20 */ /* 0x040fe20008410000 */
[----:B------:R-:W-:Y:S02]  /*4fd0*/  FSETP.NEU.FTZ.AND P0, PT, R29, -INF , PT ;  /* 0xff8000001d00780b */ /* 0x000fe40003f1d000 */
[----:B------:R-:W-:-:S02]  /*4fe0*/  PRMT R12, R12, 0x5410, R9 ;  /* 0x000054100c0c7816 */ /* 0x000fc40000000009 */
[----:B------:R-:W-:Y:S02]  /*4ff0*/  FSEL R24, R24, RZ, P0 ;  /* 0x000000ff18187208 */ /* 0x000fe40000000000 */
[----:B------:R-:W-:Y:S02]  /*5000*/  LOP3.LUT R7, R26, UR12, R25, 0x96, !PT ;  /* 0x0000000c1a077c12 */ /* 0x000fe4000f8e9619 */
[----:B------:R-:W-:Y:S01]  /*5010*/  LOP3.LUT R6, R6, 0xff, RZ, 0xc0, !PT ;  /* 0x000000ff06067812 */ /* 0x000fe200078ec0ff */
[--C-:B------:R-:W-:Y:S01]  /*5020*/  FFMA.FTZ R4, R137, UR31, -R24.reuse ;  /* 0x0000001f89047c23 */ /* 0x100fe20008010818 */
[----:B-1----:R-:W-:Y:S01]  /*5030*/  FMNMX.FTZ R28, R11, R28, !PT ;  /* 0x0000001c0b1c7209 */ /* 0x002fe20007810000 */
[--C-:B------:R-:W-:Y:S01]  /*5040*/  FFMA.FTZ R97, R145, UR31, -R24.reuse ;  /* 0x0000001f91617c23 */ /* 0x100fe20008010818 */
[----:B------:R-:W-:Y:S01]  /*5050*/  FSEL R11, R29, RZ, P0 ;  /* 0x000000ff1d0b7208 */ /* 0x000fe20000000000 */
[----:B------:R-:W-:Y:S01]  /*5060*/  FFMA.FTZ R94, R149, UR31, -R24 ;  /* 0x0000001f955e7c23 */ /* 0x000fe20008010818 */
[----:B------:R-:W-:Y:S01]  /*5070*/  FSETP.NEU.FTZ.AND P0, PT, R28, -INF , PT ;  /* 0xff8000001c00780b */ /* 0x000fe20003f1d000 */
[----:B------:R-:W-:Y:S01]  /*5080*/  MUFU.EX2 R4, R4 ;  /* 0x0000000400047308 */ /* 0x000fe20000000800 */
[C---:B------:R-:W-:Y:S01]  /*5090*/  LOP3.LUT R139, R7.reuse, 0xff, RZ, 0xc0, !PT ;  /* 0x000000ff078b7812 */ /* 0x040fe200078ec0ff */
[----:B------:R-:W-:Y:S01]  /*50a0*/  FADD.FTZ R11, R2, -R11 ;  /* 0x8000000b020b7221 */ /* 0x000fe20000010000 */
[----:B------:R-:W-:Y:S01]  /*50b0*/  FSEL R9, R28, RZ, P0 ;  /* 0x000000ff1c097208 */ /* 0x000fe20000000000 */
[----:B------:R-:W-:Y:S01]  /*50c0*/  MUFU.EX2 R97, R97 ;  /* 0x0000006100617308 */ /* 0x000fe20000000800 */
[----:B------:R-:W-:Y:S01]  /*50d0*/  PRMT R10, R7, 0x7632, R10 ;  /* 0x00007632070a7816 */ /* 0x000fe2000000000a */
[----:B------:R-:W-:Y:S01]  /*50e0*/  FMUL.FTZ R11, R11, UR31 ;  /* 0x0000001f0b0b7c20 */ /* 0x000fe20008410000 */
[----:B------:R-:W-:Y:S01]  /*50f0*/  SHF.R.U32.HI R137, RZ, 0x18, R7 ;  /* 0x00000018ff897819 */ /* 0x000fe20000011607 */
[----:B------:R-:W-:Y:S01]  /*5100*/  FADD.FTZ R2, R0, -R9 ;  /* 0x8000000900027221 */ /* 0x000fe20000010000 */
[----:B------:R-:W-:Y:S01]  /*5110*/  LOP3.LUT R9, R7, 0xffff, RZ, 0xc0, !PT ;  /* 0x0000ffff07097812 */ /* 0x000fe200078ec0ff */
[----:B------:R-:W1:Y:S01]  /*5120*/  MUFU.EX2 R0, R11 ;  /* 0x0000000b00007308 */ /* 0x000e620000000800 */
[----:B------:R-:W-:Y:S01]  /*5130*/  LOP3.LUT R10, R10, 0xff, RZ, 0xc0, !PT ;  /* 0x000000ff0a0a7812 */ /* 0x000fe200078ec0ff */
[--C-:B------:R-:W-:Y:S01]  /*5140*/  FFMA.FTZ R153, R153, UR31, -R24.reuse ;  /* 0x0000001f99997c23 */ /* 0x100fe20008010818 */
[----:B------:R-:W-:Y:S01]  /*5150*/  SHF.R.U32.HI R14, RZ, 0x8, R9 ;  /* 0x00000008ff0e7819 */ /* 0x000fe20000011609 */
[----:B------:R-:W-:Y:S01]  /*5160*/  MUFU.EX2 R94, R94 ;  /* 0x0000005e005e7308 */ /* 0x000fe20000000800 */
[----:B------:R-:W-:Y:S01]  /*5170*/  PRMT R137, R10, 0x5410, R137 ;  /* 0x000054100a897816 */ /* 0x000fe20000000089 */
[----:B------:R-:W-:Y:S01]  /*5180*/  FFMA.FTZ R90, R35, UR31, -R24 ;  /* 0x0000001f235a7c23 */ /* 0x000fe20008010818 */
[----:B------:R-:W-:Y:S01]  /*5190*/  PRMT R139, R139, 0x5410, R14 ;  /* 0x000054108b8b7816 */ /* 0x000fe2000000000e */
[----:B------:R-:W2:Y:S01]  /*51a0*/  MUFU.EX2 R153, R153 ;  /* 0x0000009900997308 */ /* 0x000ea20000000800 */
[----:B------:R-:W-:Y:S01]  /*51b0*/  PRMT R99, R6, 0x5410, R99 ;  /* 0x0000541006637816 */ /* 0x000fe20000000063 */
[----:B------:R-:W-:Y:S01]  /*51c0*/  FMUL.FTZ R6, R2, UR31 ;  /* 0x0000001f02067c20 */ /* 0x000fe20008410000 */
[--C-:B------:R-:W-:Y:S01]  /*51d0*/  FFMA.FTZ R135, R135, UR31, -R24.reuse ;  /* 0x0000001f87877c23 */ /* 0x100fe20008010818 */
[----:B------:R-:W-:Y:S01]  /*51e0*/  MUFU.EX2 R90, R90 ;  /* 0x0000005a005a7308 */ /* 0x000fe20000000800 */
[----:B------:R-:W-:Y:S01]  /*51f0*/  FFMA.FTZ R93, R93, UR31, -R24 ;  /* 0x0000001f5d5d7c23 */ /* 0x000fe20008010818 */
[-C--:B-1----:R-:W-:Y:S01]  /*5200*/  FFMA.FTZ R14, R133, R0.reuse, R4 ;  /* 0x00000000850e7223 */ /* 0x082fe20000010004 */
        /* <DEDUP_REMOVED lines=24> */
[----:B------:R-:W-:Y:S01]  /*5390*/  FMUL.FTZ R0, R28, UR31 ;  /* 0x0000001f1c007c20 */ /* 0x000fe20008410000 */
[----:B------:R-:W-:Y:S01]  /*53a0*/  IMAD.WIDE.U32 R10, R5, -0x2daee0ad, RZ ;  /* 0xd2511f53050a7825 */ /* 0x000fe200078e00ff */
[----:B------:R-:W1:Y:S01]  /*53b0*/  MUFU.EX2 R6, R6 ;  /* 0x0000000600067308 */ /* 0x000e620000000800 */
[----:B--2---:R-:W-:-:S02]  /*53c0*/  F2FP.BF16.F32.PACK_AB R4, R153, R4 ;  /* 0x000000049904723e */ /* 0x004fc400000010ff */
[----:B------:R-:W-:Y:S01]  /*53d0*/  FADD.FTZ R14, R153, R14 ;  /* 0x0000000e990e7221 */ /* 0x000fe20000010000 */
[----:B------:R-:W-:Y:S01]  /*53e0*/  FSEL R0, R0, RZ, P0 ;  /* 0x000000ff00007208 */ /* 0x000fe20000000000 */
[----:B------:R-:W-:Y:S01]  /*53f0*/  IMAD.MOV.U32 R30, RZ, RZ, R10 ;  /* 0x000000ffff1e7224 */ /* 0x000fe200078e000a */
[----:B------:R-:W-:Y:S01]  /*5400*/  LOP3.LUT R27, R8, UR9, R11, 0x96, !PT ;  /* 0x00000009081b7c12 */ /* 0x000fe2000f8e960b */
[----:B------:R-:W-:Y:S01]  /*5410*/  MUFU.EX2 R93, R93 ;  /* 0x0000005d005d7308 */ /* 0x000fe20000000800 */
[C---:B------:R-:W-:Y:S01]  /*5420*/  PRMT R26, R10.reuse, 0x7771, RZ ;  /* 0x000077710a1a7816 */ /* 0x040fe200000000ff */
[--C-:B------:R-:W-:Y:S01]  /*5430*/  FFMA.FTZ R5, R151, UR31, -R0.reuse ;  /* 0x0000001f97057c23 */ /* 0x100fe20008010800 */
[C---:B------:R-:W-:Y:S01]  /*5440*/  PRMT R25, R10.reuse, 0x7773, RZ ;  /* 0x000077730a197816 */ /* 0x040fe200000000ff */
[--C-:B------:R-:W-:Y:S01]  /*5450*/  FFMA.FTZ R143, R143, UR31, -R0.reuse ;  /* 0x0000001f8f8f7c23 */ /* 0x100fe20008010800 */
[----:B------:R-:W-:Y:S01]  /*5460*/  PRMT R2, R10, 0x7772, RZ ;  /* 0x000077720a027816 */ /* 0x000fe200000000ff */
[--C-:B------:R-:W-:Y:S01]  /*5470*/  FFMA.FTZ R32, R147, UR31, -R0.reuse ;  /* 0x0000001f93207c23 */ /* 0x100fe20008010800 */
[--C-:B------:R-:W-:Y:S01]  /*5480*/  FFMA.FTZ R88, R33, UR31, -R0.reuse ;  /* 0x0000001f21587c23 */ /* 0x100fe20008010800 */
[----:B------:R-:W2:Y:S01]  /*5490*/  MUFU.EX2 R5, R5 ;  /* 0x0000000500057308 */ /* 0x000ea20000000800 */
        /* <DEDUP_REMOVED lines=24> */
[----:B--2---:R-:W-:Y:S01]  /*5620*/  FFMA.FTZ R132, R132, R6, R5 ;  /* 0x0000000684847223 */ /* 0x004fe20000010005 */
[----:B------:R-:W-:Y:S01]  /*5630*/  VIADD R6, R3, 0xfffffffe ;  /* 0xfffffffe03067836 */ /* 0x000fe20000000000 */
[----:B------:R-:W-:Y:S01]  /*5640*/  MUFU.EX2 R143, R143 ;  /* 0x0000008f008f7308 */ /* 0x000fe20000000800 */
[----:B------:R-:W-:Y:S01]  /*5650*/  FFMA.FTZ R35, R125, UR31, -R0 ;  /* 0x0000001f7d237c23 */ /* 0x000fe20008010800 */
[----:B------:R-:W-:Y:S01]  /*5660*/  FFMA.FTZ R33, R13, UR31, -R24 ;  /* 0x0000001f0d217c23 */ /* 0x000fe20008010818 */
[----:B------:R-:W-:Y:S01]  /*5670*/  IMAD.SHL.U32 R7, R6, 0x2, RZ ;  /* 0x0000000206077824 */ /* 0x000fe200078e00ff */
[----:B------:R-:W1:Y:S01]  /*5680*/  MUFU.EX2 R32, R32 ;  /* 0x0000002000207308 */ /* 0x000e620000000800 */
[--C-:B------:R-:W-:Y:S01]  /*5690*/  FFMA.FTZ R98, R87, UR31, -R0.reuse ;  /* 0x0000001f57627c23 */ /* 0x100fe20008010800 */
[----:B------:R-:W-:Y:S01]  /*56a0*/  FFMA.FTZ R91, R91, UR31, -R0 ;  /* 0x0000001f5b5b7c23 */ /* 0x000fe20008010800 */
[----:B------:R-:W-:Y:S01]  /*56b0*/  FFMA.FTZ R96, R101, UR31, -R24 ;  /* 0x0000001f65607c23 */ /* 0x000fe20008010818 */
[----:B------:R-:W-:Y:S01]  /*56c0*/  LOP3.LUT R6, R7, UR25, R129, 0x96, !PT ;  /* 0x0000001907067c12 */ /* 0x000fe2000f8e9681 */
[----:B------:R-:W-:Y:S01]  /*56d0*/  MUFU.EX2 R88, R88 ;  /* 0x0000005800587308 */ /* 0x000fe20000000800 */
[--C-:B------:R-:W-:Y:S01]  /*56e0*/  FFMA.FTZ R92, R95, UR31, -R0.reuse ;  /* 0x0000001f5f5c7c23 */ /* 0x100fe20008010800 */
[----:B------:R-:W-:Y:S01]  /*56f0*/  FFMA.FTZ R87, R103, UR31, -R0 ;  /* 0x0000001f67577c23 */ /* 0x000fe20008010800 */
[----:B------:R-:W-:Y:S01]  /*5700*/  LOP3.LUT R103, R27, 0xffff, RZ, 0xc0, !PT ;  /* 0x0000ffff1b677812 */ /* 0x000fe200078ec0ff */
[----:B------:R-:W-:Y:S01]  /*5710*/  IMAD.WIDE.U32 R6, R6, -0x326172a9, RZ ;  /* 0xcd9e8d5706067825 */ /* 0x000fe200078e00ff */
[----:B------:R-:W-:Y:S01]  /*5720*/  MUFU.EX2 R35, R35 ;  /* 0x0000002300237308 */ /* 0x000fe20000000800 */
[----:B------:R-:W-:-:S02]  /*5730*/  PRMT R25, R2, 0x5410, R25 ;  /* 0x0000541002197816 */ /* 0x000fc40000000019 */
[----:B------:R-:W-:Y:S01]  /*5740*/  FFMA.FTZ R95, R17, UR31, -R24 ;  /* 0x0000001f115f7c23 */ /* 0x000fe20008010818 */
[----:B------:R-:W-:Y:S01]  /*5750*/  SHF.R.U32.HI R103, RZ, 0x8, R103 ;  /* 0x00000008ff677819 */ /* 0x000fe20000011667 */
[----:B------:R-:W-:Y:S01]  /*5760*/  MUFU.EX2 R33, R33 ;  /* 0x0000002100217308 */ /* 0x000fe20000000800 */
[----:B------:R-:W-:Y:S01]  /*5770*/  LOP3.LUT R7, R130, UR30, R7, 0x96, !PT ;  /* 0x0000001e82077c12 */ /* 0x000fe2000f8e9607 */
[----:B------:R-:W-:Y:S01]  /*5780*/  FFMA.FTZ R16, R16, UR31, -R0 ;  /* 0x0000001f10107c23 */ /* 0x000fe20008010800 */
[----:B------:R-:W-:Y:S01]  /*5790*/  LOP3.LUT R6, R6, UR29, R123, 0x96, !PT ;  /* 0x0000001d06067c12 */ /* 0x000fe2000f8e967b */
[----:B------:R-:W-:Y:S01]  /*57a0*/  MUFU.EX2 R98, R98 ;  /* 0x0000006200627308 */ /* 0x000fe20000000800 */
[----:B-1----:R-:W-:Y:S01]  /*57b0*/  F2FP.BF16.F32.PACK_AB R34, R32, R143 ;  /* 0x0000008f2022723e */ /* 0x002fe200000010ff */
[----:B------:R-:W-:Y:S01]  /*57c0*/  IMAD.WIDE.U32 R8, R7, -0x2daee0ad, RZ ;  /* 0xd2511f5307087825 */ /* 0x000fe200078e00ff */
[C---:B------:R-:W-:Y:S01]  /*57d0*/  LOP3.LUT R2, R27.reuse, 0xff, RZ, 0xc0, !PT ;  /* 0x000000ff1b027812 */ /* 0x040fe200078ec0ff */
[----:B------:R-:W-:Y:S01]  /*57e0*/  MUFU.EX2 R91, R91 ;  /* 0x0000005b005b7308 */ /* 0x000fe20000000800 */
[----:B------:R-:W-:Y:S01]  /*57f0*/  LOP3.LUT R101, R30, 0xff, RZ, 0xc0, !PT ;  /* 0x000000ff1e657812 */ /* 0x000fe200078ec0ff */
[----:B------:R-:W-:Y:S01]  /*5800*/  IMAD.WIDE.U32 R6, R6, -0x2daee0ad, RZ ;  /* 0xd2511f5306067825 */ /* 0x000fe200078e00ff */
[----:B------:R-:W-:Y:S01]  /*5810*/  LOP3.LUT R10, R126, UR28, R9, 0x96, !PT ;  /* 0x0000001c7e0a7c12 */ /* 0x000fe2000f8e9609 */
[----:B------:R-:W-:Y:S01]  /*5820*/  MUFU.EX2 R96, R96 ;  /* 0x0000006000607308 */ /* 0x000fe20000000800 */
[----:B------:R-:W-:Y:S01]  /*5830*/  PRMT R103, R2, 0x5410, R103 ;  /* 0x0000541002677816 */ /* 0x000fe20000000067 */
[----:B------:R-:W-:Y:S01]  /*5840*/  FFMA.FTZ R30, R22, UR31, -R24 ;  /* 0x0000001f161e7c23 */ /* 0x000fe20008010818 */
[----:B------:R-:W-:Y:S01]  /*5850*/  LOP3.LUT R8, R8, UR26, R7, 0x96, !PT ;  /* 0x0000001a08087c12 */ /* 0x000fe2000f8e9607 */
[----:B------:R-:W-:Y:S01]  /*5860*/  IMAD.WIDE.U32 R10, R10, -0x326172a9, RZ ;  /* 0xcd9e8d570a0a7825 */ /* 0x000fe200078e00ff */
[----:B------:R-:W-:Y:S01]  /*5870*/  MUFU.EX2 R92, R92 ;  /* 0x0000005c005c7308 */ /* 0x000fe20000000800 */
[----:B------:R-:W-:-:S02]  /*5880*/  PRMT R2, R27, 0x7632, R2 ;  /* 0x000076321b027816 */ /* 0x000fc40000000002 */
[----:B------:R-:W-:Y:S01]  /*5890*/  FFMA.FTZ R20, R20, UR31, -R0 ;  /* 0x0000001f14147c23 */ /* 0x000fe20008010800 */
[----:B------:R-:W-:Y:S01]  /*58a0*/  IMAD.WIDE.U32 R8, R8, -0x326172a9, RZ ;  /* 0xcd9e8d5708087825 */ /* 0x000fe200078e00ff */
[----:B------:R-:W-:Y:S01]  /*58b0*/  LOP3.LUT R84, R122, UR27, R11, 0x96, !PT ;  /* 0x0000001b7a547c12 */ /* 0x000fe2000f8e960b */
[----:B------:R-:W-:Y:S01]  /*58c0*/  MUFU.EX2 R87, R87 ;  /* 0x0000005700577308 */ /* 0x000fe20000000800 */
[----:B------:R-:W-:Y:S01]  /*58d0*/  SHF.R.U32.HI R27, RZ, 0x18, R27 ;  /* 0x00000018ff1b7819 */ /* 0x000fe2000001161b */
[----:B------:R-:W-:Y:S01]  /*58e0*/  VIADD R125, R3, 0xfffffffd ;  /* 0xfffffffd037d7836 */ /* 0x000fe20000000000 */
[----:B------:R-:W-:Y:S01]  /*58f0*/  LOP3.LUT R10, R10, UR21, R9, 0x96, !PT ;  /* 0x000000150a0a7c12 */ /* 0x000fe2000f8e9609 */
[----:B------:R-:W-:Y:S01]  /*5900*/  IMAD.WIDE.U32 R84, R84, -0x2daee0ad, RZ ;  /* 0xd2511f5354547825 */ /* 0x000fe200078e00ff */
[----:B------:R-:W-:Y:S01]  /*5910*/  LOP3.LUT R2, R2, 0xff, RZ, 0xc0, !PT ;  /* 0x000000ff02027812 */ /* 0x000fe200078ec0ff */
[----:B------:R-:W-:Y:S01]  /*5920*/  MUFU.EX2 R95, R95 ;  /* 0x0000005f005f7308 */ /* 0x000fe20000000800 */
[----:B------:R-:W-:Y:S01]  /*5930*/  PRMT R101, R101, 0x5410, R26 ;  /* 0x0000541065657816 */ /* 0x000fe2000000001a */
[----:B------:R-:W-:Y:S01]  /*5940*/  IMAD.WIDE.U32 R10, R10, -0x2daee0ad, RZ ;  /* 0xd2511f530a0a7825 */ /* 0x000fe200078e00ff */
[----:B------:R-:W-:Y:S01]  /*5950*/  LOP3.LUT R6, R6, UR15, R85, 0x96, !PT ;  /* 0x0000000f06067c12 */ /* 0x000fe2000f8e9655 */
[----:B------:R-:W-:Y:S03]  /*5960*/  MUFU.EX2 R30, R30 ;  /* 0x0000001e001e7308 */ /* 0x000fe60000000800 */
[----:B------:R-:W-:Y:S01]  /*5970*/  LOP3.LUT R84, R84, UR13, R11, 0x96, !PT ;  /* 0x0000000d54547c12 */ /* 0x000fe2000f8e960b */
[----:B------:R-:W-:-:S04]  /*5980*/  IMAD.WIDE.U32 R6, R6, -0x326172a9, RZ ;  /* 0xcd9e8d5706067825 */ /* 0x000fc800078e00ff */
[----:B------:R-:W-:Y:S01]  /*5990*/  IMAD.WIDE.U32 R84, R84, -0x326172a9, RZ ;  /* 0xcd9e8d5754547825 */ /* 0x000fe200078e00ff */
[----:B------:R-:W-:-:S04]  /*59a0*/  LOP3.LUT R140, R8, UR14, R7, 0x96, !PT ;  /* 0x0000000e088c7c12 */ /* 0x000fc8000f8e9607 */
[----:B------:R-:W-:Y:S01]  /*59b0*/  LOP3.LUT R8, R6, UR12, R85, 0x96, !PT ;  /* 0x0000000c06087c12 */ /* 0x000fe2000f8e9655 */
[----:B------:R-:W-:Y:S01]  /*59c0*/  FFMA.FTZ R85, R141, UR31, -R0 ;  /* 0x0000001f8d557c23 */ /* 0x000fe20008010800 */
[----:B------:R-:W-:Y:S01]  /*59d0*/  MOV R6, R84 ;  /* 0x0000005400067202 */ /* 0x000fe20000000f00 */
[----:B------:R-:W-:Y:S01]  /*59e0*/  IMAD.WIDE.U32 R140, R140, -0x2daee0ad, RZ ;  /* 0xd2511f538c8c7825 */ /* 0x000fe200078e00ff */
[----:B------:R-:W-:Y:S02]  /*59f0*/  PRMT R7, R84, 0x7771, RZ ;  /* 0x0000777154077816 */ /* 0x000fe400000000ff */
[----:B------:R-:W-:Y:S01]  /*5a00*/  LOP3.LUT R6, R6, 0xff, RZ, 0xc0, !PT ;  /* 0x000000ff06067812 */ /* 0x000fe200078ec0ff */
[----:B------:R-:W1:Y:S01]  /*5a10*/  MUFU.EX2 R85, R85 ;  /* 0x0000005500557308 */ /* 0x000e620000000800 */
[----:B------:R-:W-:Y:S02]  /*5a20*/  LOP3.LUT R9, R8, 0xffff, RZ, 0xc0, !PT ;  /* 0x0000ffff08097812 */ /* 0x000fe400078ec0ff */
[----:B------:R-:W-:-:S02]  /*5a30*/  PRMT R7, R6, 0x5410, R7 ;  /* 0x0000541006077816 */ /* 0x000fc40000000007 */
[----:B------:R-:W-:Y:S02]  /*5a40*/  SHF.R.U32.HI R9, RZ, 0x8, R9 ;  /* 0x00000008ff097819 */ /* 0x000fe40000011609 */
[----:B------:R-:W-:Y:S02]  /*5a50*/  LOP3.LUT R10, R10, UR9, R141, 0x96, !PT ;  /* 0x000000090a0a7c12 */ /* 0x000fe4000f8e968d */
[----:B------:R-:W-:Y:S02]  /*5a60*/  HSET2.LE.AND R6, R7, R124, PT ;  /* 0x0000007c07067233 */ /* 0x000fe40003803000 */
[----:B------:R-:W-:Y:S02]  /*5a70*/  F2FP.BF16.F32.PACK_AB R7, R94, R97 ;  /* 0x000000615e07723e */ /* 0x000fe400000010ff */
[----:B------:R-:W-:Y:S01]  /*5a80*/  LOP3.LUT R141, R10, 0xffff, RZ, 0xc0, !PT ;  /* 0x0000ffff0a8d7812 */ /* 0x000fe200078ec0ff */
[----:B-1----:R-:W-:Y:S01]  /*5a90*/  FADD.FTZ R132, R85, R132 ;  /* 0x0000008455847221 */ /* 0x002fe20000010000 */
[----:B------:R-:W-:-:S02]  /*5aa0*/  LOP3.LUT R6, R7, R6, RZ, 0xc0, !PT ;  /* 0x0000000607067212 */ /* 0x000fc400078ec0ff */
[C---:B------:R-:W-:Y:S02]  /*5ab0*/  PRMT R7, R84.reuse, 0x7773, RZ ;  /* 0x0000777354077816 */ /* 0x040fe400000000ff */
[----:B------:R-:W-:Y:S02]  /*5ac0*/  PRMT R84, R84, 0x7772, RZ ;  /* 0x0000777254547816 */ /* 0x000fe400000000ff */
[----:B------:R-:W-:Y:S02]  /*5ad0*/  F2FP.BF16.F32.PACK_AB R5, R85, R5 ;  /* 0x000000055505723e */ /* 0x000fe400000010ff */
[----:B------:R-:W-:Y:S01]  /*5ae0*/  PRMT R7, R84, 0x5410, R7 ;  /* 0x0000541054077816 */ /* 0x000fe20000000007 */
[----:B------:R-:W-:Y:S01]  /*5af0*/  MUFU.EX2 R85, R135 ;  /* 0x0000008700557308 */ /* 0x000fe20000000800 */
[----:B------:R-:W-:Y:S01]  /*5b00*/  SHF.R.U32.HI R141, RZ, 0x8, R141 ;  /* 0x00000008ff8d7819 */ /* 0x000fe2000001168d */
[----:B------:R-:W-:Y:S01]  /*5b10*/  FFMA.FTZ R84, R107, UR31, -R24 ;  /* 0x0000001f6b547c23 */ /* 0x000fe20008010818 */
[----:B------:R-:W-:-:S02]  /*5b20*/  LOP3.LUT R7, R7, 0xff00ff, RZ, 0xc0, !PT ;  /* 0x00ff00ff07077812 */ /* 0x000fc400078ec0ff */
[----:B------:R-:W-:-:S03]  /*5b30*/  SHF.R.U32.HI R133, RZ, 0x18, R10 ;  /* 0x00000018ff857819 */ /* 0x000fc6000001160a */
[----:B------:R-:W-:Y:S01]  /*5b40*/  HSET2.LE.AND R7, R7, R124, PT ;  /* 0x0000007c07077233 */ /* 0x000fe20003803000 */
[----:B------:R-:W-:Y:S04]  /*5b50*/  MUFU.EX2 R84, R84 ;  /* 0x0000005400547308 */ /* 0x000fe80000000800 */
[----:B------:R-:W-:Y:S02]  /*5b60*/  LOP3.LUT R7, R34, R7, RZ, 0xc0, !PT ;  /* 0x0000000722077212 */ /* 0x000fe400078ec0ff */
[----:B------:R-:W-:-:S04]  /*5b70*/  LOP3.LUT R34, R8, 0xff, RZ, 0xc0, !PT ;  /* 0x000000ff08227812 */ /* 0x000fc800078ec0ff */
[----:B------:R-:W-:Y:S01]  /*5b80*/  PRMT R9, R34, 0x5410, R9 ;  /* 0x0000541022097816 */ /* 0x000fe20000000009 */
[--C-:B------:R-:W-:Y:S01]  /*5b90*/  FFMA.FTZ R34, R31, UR31, -R0.reuse ;  /* 0x0000001f1f227c23 */ /* 0x100fe20008010800 */
[----:B------:R-:W-:-:S03]  /*5ba0*/  FFMA.FTZ R31, R15, UR31, -R0 ;  /* 0x0000001f0f1f7c23 */ /* 0x000fc60008010800 */
[----:B------:R-:W-:Y:S02]  /*5bb0*/  HSET2.LE.AND R9, R9, R124, PT ;  /* 0x0000007c09097233 */ /* 0x000fe40003803000 */
[----:B------:R-:W-:Y:S03]  /*5bc0*/  MUFU.EX2 R34, R34 ;  /* 0x0000002200227308 */ /* 0x000fe60000000800 */
[----:B------:R-:W-:Y:S01]  /*5bd0*/  LOP3.LUT R4, R4, R9, RZ, 0xc0, !PT ;  /* 0x0000000904047212 */ /* 0x000fe200078ec0ff */
[----:B------:R-:W1:Y:S01]  /*5be0*/  MUFU.EX2 R31, R31 ;  /* 0x0000001f001f7308 */ /* 0x000e620000000800 */
[----:B------:R-:W-:Y:S02]  /*5bf0*/  PRMT R9, R8, 0x7632, R9 ;  /* 0x0000763208097816 */ /* 0x000fe40000000009 */
[----:B------:R-:W-:Y:S02]  /*5c00*/  SHF.R.U32.HI R8, RZ, 0x18, R8 ;  /* 0x00000018ff087819 */ /* 0x000fe40000011608 */
[----:B------:R-:W-:-:S04]  /*5c10*/  LOP3.LUT R9, R9, 0xff, RZ, 0xc0, !PT ;  /* 0x000000ff09097812 */ /* 0x000fc800078ec0ff */
[----:B------:R-:W-:-:S05]  /*5c20*/  PRMT R9, R9, 0x5410, R8 ;  /* 0x0000541009097816 */ /* 0x000fca0000000008 */
[----:B------:R-:W-:-:S05]  /*5c30*/  HSET2.LE.AND R8, R9, R124, PT ;  /* 0x0000007c09087233 */ /* 0x000fca0003803000 */
[----:B------:R-:W-:Y:S02]  /*5c40*/  LOP3.LUT R5, R5, R8, RZ, 0xc0, !PT ;  /* 0x0000000805057212 */ /* 0x000fe400078ec0ff */
[----:B------:R-:W-:-:S04]  /*5c50*/  LOP3.LUT R8, R10, 0xff, RZ, 0xc0, !PT ;  /* 0x000000ff0a087812 */ /* 0x000fc800078ec0ff */
[----:B------:R-:W-:Y:S02]  /*5c60*/  PRMT R141, R8, 0x5410, R141 ;  /* 0x00005410088d7816 */ /* 0x000fe4000000008d */
[----:B------:R-:W-:-:S04]  /*5c70*/  PRMT R8, R10, 0x7632, R8 ;  /* 0x000076320a087816 */ /* 0x000fc80000000008 */
[----:B------:R-:W-:-:S04]  /*5c80*/  LOP3.LUT R8, R8, 0xff, RZ, 0xc0, !PT ;  /* 0x000000ff08087812 */ /* 0x000fc800078ec0ff */
[----:B------:R-:W-:Y:S02]  /*5c90*/  PRMT R133, R8, 0x5410, R133 ;  /* 0x0000541008857816 */ /* 0x000fe40000000085 */
[----:B------:R-:W2:Y:S02]  /*5ca0*/  LDSM.16.MT88.4 R8, [R109+0x6000] ;  /* 0x006000006d08783b */ /* 0x000ea40000004200 */
[C---:B--2---:R-:W-:Y:S08]  /*5cb0*/  HMMA.16816.F32.BF16 R36, R4.reuse, R8, R36 ;  /* 0x000000080424723c */ /* 0x044ff00000041824 */
[C---:B------:R-:W-:Y:S01]  /*5cc0*/  HMMA.16816.F32.BF16 R40, R4.reuse, R10, R40 ;  /* 0x0000000a0428723c */ /* 0x040fe20000041828 */
[----:B------:R-:W2:Y:S07]  /*5cd0*/  LDSM.16.MT88.4 R8, [R86+0x6000] ;  /* 0x006000005608783b */ /* 0x000eae0000004200 */
        /* <DEDUP_REMOVED lines=12> */
[----:B--2---:R-:W-:Y:S01]  /*5da0*/  HMMA.16816.F32.BF16 R76, R4, R8, R76 ;  /* 0x00000008044c723c */ /* 0x004fe2000004184c */
[----:B-1----:R-:W-:-:S02]  /*5db0*/  F2FP.BF16.F32.PACK_AB R8, R31, R34 ;  /* 0x000000221f08723e */ /* 0x002fc400000010ff */
[----:B------:R-:W-:-:S05]  /*5dc0*/  F2FP.BF16.F32.PACK_AB R9, R33, R84 ;  /* 0x000000542109723e */ /* 0x000fca00000010ff */
[----:B------:R-:W-:Y:S01]  /*5dd0*/  HMMA.16816.F32.BF16 R80, R4, R10, R80 ;  /* 0x0000000a0450723c */ /* 0x000fe20000041850 */
[----:B------:R-:W-:Y:S01]  /*5de0*/  IMAD.MOV.U32 R4, RZ, RZ, R140 ;  /* 0x000000ffff047224 */ /* 0x000fe200078e008c */
[C---:B------:R-:W-:Y:S02]  /*5df0*/  PRMT R10, R140.reuse, 0x7773, RZ ;  /* 0x000077738c0a7816 */ /* 0x040fe400000000ff */
[----:B------:R-:W-:Y:S02]  /*5e00*/  PRMT R5, R140, 0x7772, RZ ;  /* 0x000077728c057816 */ /* 0x000fe400000000ff */
[----:B------:R-:W-:Y:S02]  /*5e10*/  LOP3.LUT R4, R4, 0xff, RZ, 0xc0, !PT ;  /* 0x000000ff04047812 */ /* 0x000fe400078ec0ff */
[----:B------:R-:W-:Y:S02]  /*5e20*/  PRMT R11, R140, 0x7771, RZ ;  /* 0x000077718c0b7816 */ /* 0x000fe400000000ff */
[----:B------:R-:W-:Y:S01]  /*5e30*/  PRMT R10, R5, 0x5410, R10 ;  /* 0x00005410050a7816 */ /* 0x000fe2000000000a */
[----:B------:R-:W-:Y:S01]  /*5e40*/  FADD.FTZ R5, R97, R14 ;  /* 0x0000000e61057221 */ /* 0x000fe20000010000 */
[----:B------:R-:W-:Y:S01]  /*5e50*/  PRMT R11, R4, 0x5410, R11 ;  /* 0x00005410040b7816 */ /* 0x000fe2000000000b */
[----:B------:R-:W-:Y:S01]  /*5e60*/  FADD.FTZ R97, R143, R132 ;  /* 0x000000848f617221 */ /* 0x000fe20000010000 */
[--C-:B------:R-:W-:Y:S01]  /*5e70*/  HSET2.LE.AND R4, R139, R124.reuse, PT ;  /* 0x0000007c8b047233 */ /* 0x100fe20003803000 */
[----:B------:R-:W-:Y:S01]  /*5e80*/  FADD.FTZ R94, R94, R5 ;  /* 0x000000055e5e7221 */ /* 0x000fe20000010000 */
[----:B------:R-:W-:Y:S01]  /*5e90*/  F2FP.BF16.F32.PACK_AB R5, R85, R90 ;  /* 0x0000005a5505723e */ /* 0x000fe200000010ff */
[----:B------:R-:W-:Y:S01]  /*5ea0*/  FADD.FTZ R17, R32, R97 ;  /* 0x0000006120117221 */ /* 0x000fe20000010000 */
[----:B------:R-:W-:Y:S01]  /*5eb0*/  F2FP.BF16.F32.PACK_AB R6, R35, R88 ;  /* 0x000000582306723e */ /* 0x000fe200000010ff */
[--C-:B------:R-:W-:Y:S01]  /*5ec0*/  FFMA.FTZ R97, R21, UR31, -R0.reuse ;  /* 0x0000001f15617c23 */ /* 0x100fe20008010800 */
[----:B------:R-:W-:Y:S01]  /*5ed0*/  LOP3.LUT R4, R5, R4, RZ, 0xc0, !PT ;  /* 0x0000000405047212 */ /* 0x000fe200078ec0ff */
[----:B------:R-:W-:Y:S01]  /*5ee0*/  FFMA.FTZ R32, R19, UR31, -R0 ;  /* 0x0000001f13207c23 */ /* 0x000fe20008010800 */
[----:B------:R-:W-:Y:S01]  /*5ef0*/  HSET2.LE.AND R5, R137, R124, PT ;  /* 0x0000007c89057233 */ /* 0x000fe20003803000 */
[----:B------:R-:W-:Y:S01]  /*5f00*/  MUFU.EX2 R0, R16 ;  /* 0x0000001000007308 */ /* 0x000fe20000000800 */
[----:B------:R-:W-:-:S02]  /*5f10*/  LOP3.LUT R7, R12, 0xff00ff, RZ, 0xc0, !PT ;  /* 0x00ff00ff0c077812 */ /* 0x000fc400078ec0ff */
[----:B------:R-:W-:Y:S01]  /*5f20*/  LOP3.LUT R13, R10, 0xff00ff, RZ, 0xc0, !PT ;  /* 0x00ff00ff0a0d7812 */ /* 0x000fe200078ec0ff */
[----:B------:R-:W-:Y:S01]  /*5f30*/  MUFU.EX2 R97, R97 ;  /* 0x0000006100617308 */ /* 0x000fe20000000800 */
[----:B------:R-:W-:Y:S02]  /*5f40*/  LOP3.LUT R5, R6, R5, RZ, 0xc0, !PT ;  /* 0x0000000506057212 */ /* 0x000fe400078ec0ff */
[--C-:B------:R-:W-:Y:S01]  /*5f50*/  HSET2.LE.AND R6, R99, R124.reuse, PT ;  /* 0x0000007c63067233 */ /* 0x100fe20003803000 */
[--C-:B------:R-:W-:Y:S01]  /*5f60*/  FFMA.FTZ R99, R89, UR31, -R24.reuse ;  /* 0x0000001f59637c23 */ /* 0x100fe20008010818 */
[----:B------:R-:W-:Y:S01]  /*5f70*/  FFMA.FTZ R89, R105, UR31, -R24 ;  /* 0x0000001f69597c23 */ /* 0x000fe20008010818 */
[--C-:B------:R-:W-:Y:S01]  /*5f80*/  HSET2.LE.AND R7, R7, R124.reuse, PT ;  /* 0x0000007c07077233 */ /* 0x100fe20003803000 */
[----:B------:R-:W-:Y:S01]  /*5f90*/  MUFU.EX2 R32, R32 ;  /* 0x0000002000207308 */ /* 0x000fe20000000800 */
[----:B------:R-:W-:Y:S02]  /*5fa0*/  LOP3.LUT R6, R9, R6, RZ, 0xc0, !PT ;  /* 0x0000000609067212 */ /* 0x000fe400078ec0ff */
[----:B------:R-:W-:Y:S01]  /*5fb0*/  HSET2.LE.AND R10, R11, R124, PT ;  /* 0x0000007c0b0a7233 */ /* 0x000fe20003803000 */
[----:B------:R-:W1:Y:S01]  /*5fc0*/  MUFU.EX2 R99, R99 ;  /* 0x0000006300637308 */ /* 0x000e620000000800 */
[----:B------:R-:W-:-:S02]  /*5fd0*/  LOP3.LUT R7, R8, R7, RZ, 0xc0, !PT ;  /* 0x0000000708077212 */ /* 0x000fc400078ec0ff */
[----:B------:R-:W-:Y:S01]  /*5fe0*/  HSET2.LE.AND R8, R141, R124, PT ;  /* 0x0000007c8d087233 */ /* 0x000fe20003803000 */
[----:B------:R-:W2:Y:S01]  /*5ff0*/  MUFU.EX2 R89, R89 ;  /* 0x0000005900597308 */ /* 0x000ea20000000800 */
[----:B------:R-:W-:Y:S01]  /*6000*/  F2FP.BF16.F32.PACK_AB R12, R91, R98 ;  /* 0x000000625b0c723e */ /* 0x000fe200000010ff */
[----:B------:R-:W-:Y:S01]  /*6010*/  FADD.FTZ R98, R98, R17 ;  /* 0x0000001162627221 */ /* 0x000fe20000010000 */
[----:B-1----:R-:W-:Y:S01]  /*6020*/  F2FP.BF16.F32.PACK_AB R9, R93, R99 ;  /* 0x000000635d09723e */ /* 0x002fe200000010ff */
[----:B------:R-:W-:-:S03]  /*6030*/  FADD.FTZ R94, R99, R94 ;  /* 0x0000005e635e7221 */ /* 0x000fc60000010000 */
[----:B------:R-:W-:Y:S01]  /*6040*/  LOP3.LUT R8, R9, R8, RZ, 0xc0, !PT ;  /* 0x0000000809087212 */ /* 0x000fe200078ec0ff */
[----:B------:R-:W-:Y:S01]  /*6050*/  FADD.FTZ R17, R93, R94 ;  /* 0x0000005e5d117221 */ /* 0x000fe20000010000 */
[--C-:B------:R-:W-:Y:S01]  /*6060*/  HSET2.LE.AND R9, R133, R124.reuse, PT ;  /* 0x0000007c85097233 */ /* 0x100fe20003803000 */
[----:B------:R-:W-:Y:S01]  /*6070*/  FFMA.FTZ R133, R23, UR31, -R24 ;  /* 0x0000001f17857c23 */ /* 0x000fe20008010818 */
[----:B--2---:R-:W-:Y:S01]  /*6080*/  F2FP.BF16.F32.PACK_AB R11, R89, R96 ;  /* 0x00000060590b723e */ /* 0x004fe200000010ff */
[----:B------:R-:W-:Y:S01]  /*6090*/  FADD.FTZ R93, R91, R98 ;  /* 0x000000625b5d7221 */ /* 0x000fe20000010000 */
[----:B------:R-:W-:Y:S01]  /*60a0*/  FADD.FTZ R96, R96, R17 ;  /* 0x0000001160607221 */ /* 0x000fe20000010000 */
[----:B------:R-:W-:Y:S01]  /*60b0*/  LOP3.LUT R9, R12, R9, RZ, 0xc0, !PT ;  /* 0x000000090c097212 */ /* 0x000fe200078ec0ff */
[----:B------:R1:W-:Y:S01]  /*60c0*/  MUFU.EX2 R91, R20 ;  /* 0x00000014005b7308 */ /* 0x0003e20000000800 */
[----:B------:R-:W-:Y:S01]  /*60d0*/  LOP3.LUT R10, R11, R10, RZ, 0xc0, !PT ;  /* 0x0000000a0b0a7212 */ /* 0x000fe200078ec0ff */
[----:B------:R-:W-:Y:S01]  /*60e0*/  FADD.FTZ R89, R89, R96 ;  /* 0x0000006059597221 */ /* 0x000fe20000010000 */
[----:B------:R-:W-:Y:S01]  /*60f0*/  HSET2.LE.AND R11, R13, R124, PT ;  /* 0x0000007c0d0b7233 */ /* 0x000fe20003803000 */
[----:B------:R-:W-:Y:S01]  /*6100*/  MUFU.EX2 R133, R133 ;  /* 0x0000008500857308 */ /* 0x000fe20000000800 */
[----:B------:R-:W-:Y:S01]  /*6110*/  F2FP.BF16.F32.PACK_AB R12, R87, R92 ;  /* 0x0000005c570c723e */ /* 0x000fe200000010ff */
[----:B------:R-:W-:Y:S01]  /*6120*/  FADD.FTZ R92, R92, R93 ;  /* 0x0000005d5c5c7221 */ /* 0x000fe20000010000 */
[----:B------:R-:W-:-:S02]  /*6130*/  FADD.FTZ R90, R90, R89 ;  /* 0x000000595a5a7221 */ /* 0x000fc40000010000 */
[----:B------:R-:W-:Y:S01]  /*6140*/  LOP3.LUT R11, R12, R11, RZ, 0xc0, !PT ;  /* 0x0000000b0c0b7212 */ /* 0x000fe200078ec0ff */
[----:B------:R-:W-:Y:S01]  /*6150*/  FADD.FTZ R87, R87, R92 ;  /* 0x0000005c57577221 */ /* 0x000fe20000010000 */
[----:B------:R-:W2:Y:S01]  /*6160*/  LDSM.16.MT88.4 R12, [R109+0x6400] ;  /* 0x006400006d0c783b */ /* 0x000ea20000004200 */
[----:B------:R-:W-:Y:S02]  /*6170*/  FADD.FTZ R85, R85, R90 ;  /* 0x0000005a55557221 */ /* 0x000fe40000010000 */
[----:B------:R-:W-:Y:S01]  /*6180*/  FADD.FTZ R88, R88, R87 ;  /* 0x0000005758587221 */ /* 0x000fe20000010000 */
[----:B-1----:R-:W-:Y:S01]  /*6190*/  LDSM.16.MT88.4 R20, [R109+0x7c00] ;  /* 0x007c00006d14783b */ /* 0x002fe20000004200 */
[----:B------:R-:W-:Y:S02]  /*61a0*/  FADD.FTZ R84, R84, R85 ;  /* 0x0000005554547221 */ /* 0x000fe40000010000 */
[----:B------:R-:W-:Y:S02]  /*61b0*/  FADD.FTZ R35, R35, R88 ;  /* 0x0000005823237221 */ /* 0x000fe40000010000 */
[----:B------:R-:W-:-:S02]  /*61c0*/  FADD.FTZ R84, R33, R84 ;  /* 0x0000005421547221 */ /* 0x000fc40000010000 */
[----:B------:R-:W-:-:S04]  /*61d0*/  FADD.FTZ R34, R34, R35 ;  /* 0x0000002322227221 */ /* 0x000fc80000010000 */
[----:B------:R-:W-:Y:S01]  /*61e0*/  FADD.FTZ R34, R31, R34 ;  /* 0x000000221f227221 */ /* 0x000fe20000010000 */
        /* <DEDUP_REMOVED lines=34> */
[----:B--2---:R-:W-:Y:S01]  /*6410*/  HMMA.16816.F32.BF16 R76, R4, R12, R76 ;  /* 0x0000000c044c723c */ /* 0x004fe2000004184c */
[----:B------:R-:W-:Y:S01]  /*6420*/  PRMT R13, R2, 0x5410, R27 ;  /* 0x00005410020d7816 */ /* 0x000fe2000000001b */
[----:B------:R-:W-:Y:S01]  /*6430*/  FFMA.FTZ R2, R18, UR31, -R24 ;  /* 0x0000001f12027c23 */ /* 0x000fe20008010818 */
[----:B------:R-:W-:Y:S01]  /*6440*/  F2FP.BF16.F32.PACK_AB R12, R0, R97 ;  /* 0x00000061000c723e */ /* 0x000fe200000010ff */
[----:B------:R-:W-:Y:S01]  /*6450*/  LDSM.16.MT88.4 R16, [R86+0x7c00] ;  /* 0x007c00005610783b */ /* 0x000fe20000004200 */
[----:B------:R-:W-:-:S03]  /*6460*/  FADD.FTZ R97, R97, R34 ;  /* 0x0000002261617221 */ /* 0x000fc60000010000 */
[----:B------:R-:W2:Y:S01]  /*6470*/  MUFU.EX2 R2, R2 ;  /* 0x0000000200027308 */ /* 0x000ea20000000800 */
[----:B------:R-:W-:Y:S01]  /*6480*/  HMMA.16816.F32.BF16 R80, R4, R14, R80 ;  /* 0x0000000e0450723c */ /* 0x000fe20000041850 */
[----:B------:R-:W-:Y:S01]  /*6490*/  LOP3.LUT R7, R25, 0xff00ff, RZ, 0xc0, !PT ;  /* 0x00ff00ff19077812 */ /* 0x000fe200078ec0ff */
[----:B------:R-:W-:Y:S01]  /*64a0*/  FADD.FTZ R97, R0, R97 ;  /* 0x0000006100617221 */ /* 0x000fe20000010000 */
[--C-:B------:R-:W-:Y:S01]  /*64b0*/  HSET2.LE.AND R5, R13, R124.reuse, PT ;  /* 0x0000007c0d057233 */ /* 0x100fe20003803000 */
[----:B------:R-:W3:Y:S01]  /*64c0*/  LDSM.16.MT88.4 R24, [R86+0x6c00] ;  /* 0x006c00005618783b */ /* 0x000ee20000004200 */
[--C-:B------:R-:W-:Y:S02]  /*64d0*/  HSET2.LE.AND R6, R101, R124.reuse, PT ;  /* 0x0000007c65067233 */ /* 0x100fe40003803000 */
[----:B------:R-:W-:Y:S02]  /*64e0*/  HSET2.LE.AND R4, R103, R124, PT ;  /* 0x0000007c67047233 */ /* 0x000fe40003803000 */
[----:B------:R-:W-:-:S02]  /*64f0*/  LOP3.LUT R5, R12, R5, RZ, 0xc0, !PT ;  /* 0x000000050c057212 */ /* 0x000fc400078ec0ff */
[----:B------:R-:W-:Y:S02]  /*6500*/  HSET2.LE.AND R7, R7, R124, PT ;  /* 0x0000007c07077233 */ /* 0x000fe40003803000 */
[C---:B--2---:R-:W-:Y:S01]  /*6510*/  F2FP.BF16.F32.PACK_AB R15, R2.reuse, R95 ;  /* 0x0000005f020f723e */ /* 0x044fe200000010ff */
[----:B------:R-:W-:Y:S01]  /*6520*/  FADD.FTZ R95, R95, R84 ;  /* 0x000000545f5f7221 */ /* 0x000fe20000010000 */
[----:B------:R-:W-:Y:S02]  /*6530*/  F2FP.BF16.F32.PACK_AB R13, R133, R30 ;  /* 0x0000001e850d723e */ /* 0x000fe400000010ff */
        /* <DEDUP_REMOVED lines=8> */
[----:B------:R-:W2:Y:S01]  /*65c0*/  LDSM.16.MT88.4 R12, [R109+0x8c00] ;  /* 0x008c00006d0c783b */ /* 0x000ea20000004200 */
[----:B------:R-:W-:Y:S01]  /*65d0*/  FADD.FTZ R133, R133, R30 ;  /* 0x0000001e85857221 */ /* 0x000fe20000010000 */
[----:B------:R-:W-:Y:S01]  /*65e0*/  MOV R0, R28 ;  /* 0x0000001c00007202 */ /* 0x000fe20000000f00 */
[----:B------:R-:W-:-:S02]  /*65f0*/  IMAD.MOV.U32 R2, RZ, RZ, R29 ;  /* 0x000000ffff027224 */ /* 0x000fc400078e001d */
[C---:B-1----:R-:W-:Y:S08]  /*6600*/  HMMA.16816.F32.BF16 R36, R4.reuse, R8, R36 ;  /* 0x000000080424723c */ /* 0x042ff00000041824 */
[C---:B------:R-:W-:Y:S01]  /*6610*/  HMMA.16816.F32.BF16 R40, R4.reuse, R10, R40 ;  /* 0x0000000a0428723c */ /* 0x040fe20000041828 */
[----:B------:R-:W1:Y:S07]  /*6620*/  LDSM.16.MT88.4 R8, [R86+0x8c00] ;  /* 0x008c00005608783b */ /* 0x000e6e0000004200 */
[C---:B---3--:R-:W-:Y:S08]  /*6630*/  HMMA.16816.F32.BF16 R44, R4.reuse, R24, R44 ;  /* 0x00000018042c723c */ /* 0x048ff0000004182c */
[C---:B------:R-:W-:Y:S08]  /*6640*/  HMMA.16816.F32.BF16 R48, R4.reuse, R26, R48 ;  /* 0x0000001a0430723c */ /* 0x040ff00000041830 */
[C---:B------:R-:W-:Y:S08]  /*6650*/  HMMA.16816.F32.BF16 R52, R4.reuse, R20, R52 ;  /* 0x000000140434723c */ /* 0x040ff00000041834 */
[C---:B------:R-:W-:Y:S08]  /*6660*/  HMMA.16816.F32.BF16 R56, R4.reuse, R22, R56 ;  /* 0x000000160438723c */ /* 0x040ff00000041838 */
[C---:B------:R-:W-:Y:S08]  /*6670*/  HMMA.16816.F32.BF16 R60, R4.reuse, R16, R60 ;  /* 0x00000010043c723c */ /* 0x040ff0000004183c */
[C---:B------:R-:W-:Y:S08]  /*6680*/  HMMA.16816.F32.BF16 R64, R4.reuse, R18, R64 ;  /* 0x000000120440723c */ /* 0x040ff00000041840 */
[C---:B--2---:R-:W-:Y:S08]  /*6690*/  HMMA.16816.F32.BF16 R68, R4.reuse, R12, R68 ;  /* 0x0000000c0444723c */ /* 0x044ff00000041844 */
[C---:B------:R-:W-:Y:S08]  /*66a0*/  HMMA.16816.F32.BF16 R72, R4.reuse, R14, R72 ;  /* 0x0000000e0448723c */ /* 0x040ff00000041848 */
[C---:B-1----:R-:W-:Y:S08]  /*66b0*/  HMMA.16816.F32.BF16 R76, R4.reuse, R8, R76 ;  /* 0x00000008044c723c */ /* 0x042ff0000004184c */
[----:B------:R-:W-:-:S15]  /*66c0*/  HMMA.16816.F32.BF16 R80, R4, R10, R80 ;  /* 0x0000000a0450723c */ /* 0x000fde0000041850 */
[----:B------:R-:W-:-:S05]  /*66d0*/  NOP ;  /* 0x0000000000007918 */ /* 0x000fca0000000000 */
.L_x_972:
[----:B------:R-:W-:-:S13]  /*66e0*/  ISETP.GE.AND P0, PT, R125, RZ, PT ;  /* 0x000000ff7d00720c */ /* 0x000fda0003f06270 */
[----:B------:R-:W-:Y:S05]  /*66f0*/  @!P0 BRA `(.L_x_974) ;  /* 0x0000002000808947 */ /* 0x000fea0003800000 */
[----:B------:R-:W-:Y:S01]  /*6700*/  MOV R85, R0 ;  /* 0x0000000000557202 */ /* 0x000fe20000000f00 */
[----:B------:R-:W1:Y:S01]  /*6710*/  LDCU UR4, c[0x0][0x45c] ;  /* 0x00008b80ff0477ac */ /* 0x000e620008000800 */
[----:B------:R-:W-:Y:S01]  /*6720*/  MOV R3, R2 ;  /* 0x0000000200037202 */ /* 0x000fe20000000f00 */
[----:B------:R-:W-:Y:S06]  /*6730*/  BRA `(.L_x_975) ;  /* 0x0000000000547947 */ /* 0x000fec0003800000 */
.L_x_977:
        /* <DEDUP_REMOVED lines=21> */
.L_x_975:
        /* <DEDUP_REMOVED lines=14> */
[----:B------:R-:W-:Y:S01]  /*6970*/  LDGSTS.E.BYPASS.LTC128B.128 [R121+0x6000], desc[UR22][R138.64] ;  /* 0x060000008a797fae */ /* 0x000fe2000b981a16 */
[C---:B------:R-:W-:Y:S04]  /*6980*/  ISETP.NE.AND P0, PT, R125.reuse, RZ, PT ;  /* 0x000000ff7d00720c */ /* 0x040fe80003f05270 */
[----:B------:R-:W-:Y:S05]  /*6990*/  LDGSTS.E.BYPASS.LTC128B.128 [R121+0x7000], desc[UR22][R138.64+0x40] ;  /* 0x070000408a797fae */ /* 0x000fea000b981a16 */
[----:B------:R2:W-:Y:S05]  /*69a0*/  LDGSTS.E.BYPASS.LTC128B.128 [R121+0x8000], desc[UR22][R138.64+0x80] ;  /* 0x080000808a797fae */ /* 0x0005ea000b981a16 */
[----:B------:R-:W-:Y:S05]  /*69b0*/  LDGSTS.E.BYPASS.LTC128B.128 [R121+0x6800], desc[UR22][R136.64] ;  /* 0x0680000088797fae */ /* 0x000fea000b981a16 */
[----:B------:R-:W-:Y:S05]  /*69c0*/  LDGSTS.E.BYPASS.LTC128B.128 [R121+0x7800], desc[UR22][R136.64+0x40] ;  /* 0x0780004088797fae */ /* 0x000fea000b981a16 */
[----:B------:R3:W-:Y:S05]  /*69d0*/  LDGSTS.E.BYPASS.LTC128B.128 [R121+0x8800], desc[UR22][R136.64+0x80] ;  /* 0x0880008088797fae */ /* 0x0007ea000b981a16 */
[----:B------:R-:W-:Y:S05]  /*69e0*/  LDSM.16.M88.4 R88, [R112] ;  /* 0x000000007058783b */ /* 0x000fea0000000200 */
[----:B------:R-:W4:Y:S05]  /*69f0*/  LDSM.16.M88.4 R92, [R111+0x3000] ;  /* 0x003000006f5c783b */ /* 0x000f2a0000000200 */
[----:B------:R-:W5:Y:S01]  /*6a00*/  LDSM.16.M88.4 R96, [R111+0x3400] ;  /* 0x003400006f60783b */ /* 0x000f620000000200 */
[----:B--2---:R-:W-:Y:S04]  /*6a10*/  IMAD.SHL.U32 R139, R125, 0x2, RZ ;  /* 0x000000027d8b7824 */ /* 0x004fe800078e00ff */
[----:B------:R-:W2:Y:S05]  /*6a20*/  LDSM.16.M88.4 R100, [R111+0x3800] ;  /* 0x003800006f64783b */ /* 0x000eaa0000000200 */
[----:B------:R-:W0:Y:S05]  /*6a30*/  LDGDEPBAR ;  /* 0x00000000000079af */ /* 0x000e2a0000000000 */
[----:B------:R-:W1:Y:S01]  /*6a40*/  LDSM.16.M88.4 R104, [R111+0x3c00] ;  /* 0x003c00006f68783b */ /* 0x000e620000000200 */
[C---:B----4-:R-:W-:Y:S08]  /*6a50*/  HMMA.16816.F32.BF16 R4, R88.reuse, R92, RZ ;  /* 0x0000005c5804723c */ /* 0x050ff000000418ff */
[C---:B------:R-:W-:Y:S01]  /*6a60*/  HMMA.16816.F32.BF16 R8, R88.reuse, R94, RZ ;  /* 0x0000005e5808723c */ /* 0x040fe200000418ff */
[----:B------:R-:W-:Y:S07]  /*6a70*/  LDSM.16.M88.4 R92, [R110] ;  /* 0x000000006e5c783b */ /* 0x000fee0000000200 */
[C---:B-----5:R-:W-:Y:S08]  /*6a80*/  HMMA.16816.F32.BF16 R12, R88.reuse, R96, RZ ;  /* 0x00000060580c723c */ /* 0x060ff000000418ff */
[C---:B------:R-:W-:Y:S01]  /*6a90*/  HMMA.16816.F32.BF16 R16, R88.reuse, R98, RZ ;  /* 0x000000625810723c */ /* 0x040fe200000418ff */
[----:B------:R-:W4:Y:S07]  /*6aa0*/  LDSM.16.M88.4 R96, [R108+0x3000] ;  /* 0x003000006c60783b */ /* 0x000f2e0000000200 */
[C---:B--2---:R-:W-:Y:S08]  /*6ab0*/  HMMA.16816.F32.BF16 R20, R88.reuse, R100, RZ ;  /* 0x000000645814723c */ /* 0x044ff000000418ff */
[C---:B------:R-:W-:Y:S08]  /*6ac0*/  HMMA.16816.F32.BF16 R24, R88.reuse, R102, RZ ;  /* 0x000000665818723c */ /* 0x040ff000000418ff */
[C---:B-1----:R-:W-:Y:S08]  /*6ad0*/  HMMA.16816.F32.BF16 R28, R88.reuse, R104, RZ ;  /* 0x00000068581c723c */ /* 0x042ff000000418ff */
[----:B------:R-:W-:Y:S01]  /*6ae0*/  HMMA.16816.F32.BF16 R32, R88, R106, RZ ;  /* 0x0000006a5820723c */ /* 0x000fe200000418ff */
[----:B------:R-:W1:Y:S07]  /*6af0*/  LDSM.16.M88.4 R88, [R108+0x3400] ;  /* 0x003400006c58783b */ /* 0x000e6e0000000200 */
[C---:B----4-:R-:W-:Y:S08]  /*6b00*/  HMMA.16816.F32.BF16 R4, R92.reuse, R96, R4 ;  /* 0x000000605c04723c */ /* 0x050ff00000041804 */
[C---:B------:R-:W-:Y:S01]  /*6b10*/  HMMA.16816.F32.BF16 R8, R92.reuse, R98, R8 ;  /* 0x000000625c08723c */ /* 0x040fe20000041808 */
[----:B------:R-:W2:Y:S07]  /*6b20*/  LDSM.16.M88.4 R96, [R108+0x3800] ;  /* 0x003800006c60783b */ /* 0x000eae0000000200 */
[C---:B-1----:R-:W-:Y:S08]  /*6b30*/  HMMA.16816.F32.BF16 R12, R92.reuse, R88, R12 ;  /* 0x000000585c0c723c */ /* 0x042ff0000004180c */
[C---:B------:R-:W-:Y:S01]  /*6b40*/  HMMA.16816.F32.BF16 R16, R92.reuse, R90, R16 ;  /* 0x0000005a5c10723c */ /* 0x040fe20000041810 */
[----:B------:R-:W1:Y:S07]  /*6b50*/  LDSM.16.M88.4 R88, [R108+0x3c00] ;  /* 0x003c00006c58783b */ /* 0x000e6e0000000200 */
[C---:B--2---:R-:W-:Y:S08]  /*6b60*/  HMMA.16816.F32.BF16 R20, R92.reuse, R96, R20 ;  /* 0x000000605c14723c */ /* 0x044ff00000041814 */
[C---:B------:R-:W-:Y:S01]  /*6b70*/  HMMA.16816.F32.BF16 R24, R92.reuse, R98, R24 ;  /* 0x000000625c18723c */ /* 0x040fe20000041818 */
[----:B------:R-:W-:Y:S07]  /*6b80*/  LDSM.16.M88.4 R96, [R112+0x1000] ;  /* 0x001000007060783b */ /* 0x000fee0000000200 */
[C---:B-1----:R-:W-:Y:S08]  /*6b90*/  HMMA.16816.F32.BF16 R28, R92.reuse, R88, R28 ;  /* 0x000000585c1c723c */ /* 0x042ff0000004181c */
[----:B------:R-:W-:Y:S01]  /*6ba0*/  HMMA.16816.F32.BF16 R32, R92, R90, R32 ;  /* 0x0000005a5c20723c */ /* 0x000fe20000041820 */
[----:B------:R-:W1:Y:S05]  /*6bb0*/  LDSM.16.M88.4 R88, [R111+0x4000] ;  /* 0x004000006f58783b */ /* 0x000e6a0000000200 */
[----:B------:R-:W2:Y:S02]  /*6bc0*/  LDSM.16.M88.4 R92, [R111+0x4400] ;  /* 0x004400006f5c783b */ /* 0x000ea40000000200 */
        /* <DEDUP_REMOVED lines=42> */
[C---:B--2---:R-:W-:Y:S03]  /*6e70*/  HMMA.16816.F32.BF16 R12, R88.reuse, R96, R12 ;  /* 0x00000060580c723c */ /* 0x044fe6000004180c */
[----:B------:R-:W-:Y:S02]  /*6e80*/  FMNMX3.FTZ R84, R3, R4, R5, !PT ;  /* 0x0000000403547276 */ /* 0x000fe40007810005 */
[----:B------:R-:W-:Y:S03]  /*6e90*/  FMNMX3.FTZ R0, R85, R6, R7, !PT ;  /* 0x0000000655007276 */ /* 0x000fe60007810007 */
[C---:B------:R-:W-:Y:S01]  /*6ea0*/  HMMA.16816.F32.BF16 R16, R88.reuse, R98, R16 ;  /* 0x000000625810723c */ /* 0x040fe20000041810 */
[----:B------:R-:W2:Y:S01]  /*6eb0*/  LDSM.16.M88.4 R96, [R108+0x5c00] ;  /* 0x005c00006c60783b */ /* 0x000ea20000000200 */
[----:B------:R-:W-:Y:S04]  /*6ec0*/  DEPBAR.LE SB0, 0x0 ;  /* 0x000080000000791a */ /* 0x000fe80000000000 */
[----:B------:R-:W-:Y:S01]  /*6ed0*/  FMNMX3.FTZ R87, R84, R8, R9, !PT ;  /* 0x0000000854577276 */ /* 0x000fe20007810009 */
[----:B------:R-:W-:Y:S01]  /*6ee0*/  BAR.SYNC.DEFER_BLOCKING 0x0 ;  /* 0x0000000000007b1d */ /* 0x000fe20000010000 */
[----:B------:R-:W-:Y:S02]  /*6ef0*/  FMNMX3.FTZ R84, R0, R10, R11, !PT ;  /* 0x0000000a00547276 */ /* 0x000fe4000781000b */
[----:B------:R-:W-:Y:S02]  /*6f00*/  LOP3.LUT R0, R139, UR25, R129, 0x96, !PT ;  /* 0x000000198b007c12 */ /* 0x000fe4000f8e9681 */
[----:B------:R-:W-:Y:S02]  /*6f10*/  FMNMX3.FTZ R87, R87, R12, R13, !PT ;  /* 0x0000000c57577276 */ /* 0x000fe4000781000d */
[----:B------:R-:W-:Y:S01]  /*6f20*/  FMNMX3.FTZ R84, R84, R14, R15, !PT ;  /* 0x0000000e54547276 */ /* 0x000fe2000781000f */
[----:B------:R-:W-:Y:S04]  /*6f30*/  IMAD.WIDE.U32 R140, R0, -0x326172a9, RZ ;  /* 0xcd9e8d57008c7825 */ /* 0x000fe800078e00ff */
[----:B------:R-:W-:Y:S02]  /*6f40*/  FMNMX3.FTZ R87, R87, R16, R17, !PT ;  /* 0x0000001057577276 */ /* 0x000fe40007810011 */
[----:B------:R-:W-:Y:S02]  /*6f50*/  FMNMX3.FTZ R0, R84, R18, R19, !PT ;  /* 0x0000001254007276 */ /* 0x000fe40007810013 */
[----:B---3--:R-:W-:Y:S01]  /*6f60*/  LOP3.LUT R136, R130, UR30, R141, 0x96, !PT ;  /* 0x0000001e82887c12 */ /* 0x008fe2000f8e968d */
[C---:B-1----:R-:W-:Y:S05]  /*6f70*/  HMMA.16816.F32.BF16 R20, R88.reuse, R92, R20 ;  /* 0x0000005c5814723c */ /* 0x042fea0000041814 */
[----:B------:R-:W-:Y:S01]  /*6f80*/  LOP3.LUT R135, R123, UR29, R140, 0x96, !PT ;  /* 0x0000001d7b877c12 */ /* 0x000fe2000f8e968c */
[----:B------:R-:W-:Y:S02]  /*6f90*/  IMAD.WIDE.U32 R136, R136, -0x2daee0ad, RZ ;  /* 0xd2511f5388887825 */ /* 0x000fe400078e00ff */
[C---:B------:R-:W-:Y:S08]  /*6fa0*/  HMMA.16816.F32.BF16 R24, R88.reuse, R94, R24 ;  /* 0x0000005e5818723c */ /* 0x040ff00000041818 */
[C---:B--2---:R-:W-:Y:S03]  /*6fb0*/  HMMA.16816.F32.BF16 R28, R88.reuse, R96, R28 ;  /* 0x00000060581c723c */ /* 0x044fe6000004181c */
        /* <DEDUP_REMOVED lines=10> */
.L_x_976:
[----:B-1----:R-:W1:Y:S01]  /*7060*/  SHFL.BFLY PT, R89, R134, 0x2, 0x1f ;  /* 0x0c401f0086597f89 */ /* 0x002e6200000e0000 */
[----:B------:R-:W-:Y:S01]  /*7070*/  LOP3.LUT R88, R126, UR28, R137, 0x96, !PT ;  /* 0x0000001c7e587c12 */ /* 0x000fe2000f8e9689 */
[----:B------:R-:W-:Y:S06]  /*7080*/  IMAD.WIDE.U32 R94, R135, -0x2daee0ad, RZ ;  /* 0xd2511f53875e7825 */ /* 0x000fec00078e00ff */
[----:B------:R-:W2:Y:S01]  /*7090*/  SHFL.BFLY PT, R87, R2, 0x2, 0x1f ;  /* 0x0c401f0002577f89 */ /* 0x000ea200000e0000 */
[----:B------:R-:W-:Y:S01]  /*70a0*/  IMAD.WIDE.U32 R92, R88, -0x326172a9, RZ ;  /* 0xcd9e8d57585c7825 */ /* 0x000fe200078e00ff */
[----:B------:R-:W-:Y:S04]  /*70b0*/  LOP3.LUT R98, R136, UR26, R95, 0x96, !PT ;  /* 0x0000001a88627c12 */ /* 0x000fe8000f8e965f */
[----:B------:R-:W-:Y:S01]  /*70c0*/  LOP3.LUT R90, R122, UR27, R93, 0x96, !PT ;  /* 0x0000001b7a5a7c12 */ /* 0x000fe2000f8e965d */
        /* <DEDUP_REMOVED lines=11> */
[----:B------:R-:W1:Y:S02]  /*7180*/  SHFL.BFLY PT, R94, R89, 0x1, 0x1f ;  /* 0x0c201f00595e7f89 */ /* 0x000e6400000e0000 */
[----:B------:R-:W-:Y:S01]  /*7190*/  IMAD.MOV.U32 R90, RZ, RZ, R96 ;  /* 0x000000ffff5a7224 */ /* 0x000fe200078e0060 */
[----:B------:R-:W-:Y:S05]  /*71a0*/  PRMT R91, R96, 0x7771, RZ ;  /* 0x00007771605b7816 */ /* 0x000fea00000000ff */
[----:B------:R-:W2:Y:S01]  /*71b0*/  SHFL.BFLY PT, R84, R87, 0x1, 0x1f ;  /* 0x0c201f0057547f89 */ /* 0x000ea200000e0000 */
[----:B------:R-:W-:Y:S01]  /*71c0*/  IMAD.WIDE.U32 R98, R98, -0x2daee0ad, RZ ;  /* 0xd2511f5362627825 */ /* 0x000fe200078e00ff */
[----:B------:R-:W-:Y:S02]  /*71d0*/  PRMT R95, R96, 0x7773, RZ ;  /* 0x00007773605f7816 */ /* 0x000fe400000000ff */
[----:B------:R-:W-:Y:S02]  /*71e0*/  LOP3.LUT R90, R90, 0xff, RZ, 0xc0, !PT ;  /* 0x000000ff5a5a7812 */ /* 0x000fe400078ec0ff */
[----:B------:R-:W-:Y:S02]  /*71f0*/  PRMT R88, R96, 0x7772, RZ ;  /* 0x0000777260587816 */ /* 0x000fe400000000ff */
[----:B------:R-:W-:Y:S02]  /*7200*/  PRMT R91, R90, 0x5410, R91 ;  /* 0x000054105a5b7816 */ /* 0x000fe4000000005b */
[----:B------:R-:W-:Y:S02]  /*7210*/  PRMT R96, R98, 0x7773, RZ ;  /* 0x0000777362607816 */ /* 0x000fe400000000ff */
[----:B------:R-:W-:Y:S02]  /*7220*/  PRMT R88, R88, 0x5410, R95 ;  /* 0x0000541058587816 */ /* 0x000fe4000000005f */
[----:B------:R-:W-:Y:S02]  /*7230*/  PRMT R95, R98, 0x7771, RZ ;  /* 0x00007771625f7816 */ /* 0x000fe400000000ff */
[----:B------:R-:W-:Y:S02]  /*7240*/  LOP3.LUT R93, R100, UR12, R97, 0x96, !PT ;  /* 0x0000000c645d7c12 */ /* 0x000fe4000f8e9661 */
[----:B------:R-:W-:Y:S02]  /*7250*/  LOP3.LUT R97, R88, 0xff00ff, RZ, 0xc0, !PT ;  /* 0x00ff00ff58617812 */ /* 0x000fe400078ec0ff */
[----:B-1----:R-:W-:Y:S01]  /*7260*/  FMNMX.FTZ R2, R89, R94, !PT ;  /* 0x0000005e59027209 */ /* 0x002fe20007810000 */
[----:B------:R-:W-:Y:S01]  /*7270*/  IMAD.MOV.U32 R94, RZ, RZ, R98 ;  /* 0x000000ffff5e7224 */ /* 0x000fe200078e0062 */
[----:B------:R-:W-:Y:S02]  /*7280*/  PRMT R89, R98, 0x7772, RZ ;  /* 0x0000777262597816 */ /* 0x000fe400000000ff */
[----:B--2---:R-:W-:Y:S01]  /*7290*/  FMNMX.FTZ R0, R87, R84, !PT ;  /* 0x0000005457007209 */ /* 0x004fe20007810000 */
[C---:B------:R-:W-:Y:S01]  /*72a0*/  FMUL.FTZ R90, R2.reuse, UR4 ;  /* 0x00000004025a7c20 */ /* 0x040fe20008410000 */
[C---:B------:R-:W-:Y:S01]  /*72b0*/  FSETP.NEU.FTZ.AND P1, PT, R2.reuse, -INF , PT ;  /* 0xff8000000200780b */ /* 0x040fe20003f3d000 */
[----:B------:R-:W-:Y:S01]  /*72c0*/  FADD.FTZ R3, -R2, R3 ;  /* 0x0000000302037221 */ /* 0x000fe20000010100 */
[C---:B------:R-:W-:Y:S01]  /*72d0*/  FSETP.NEU.FTZ.AND P0, PT, R0.reuse, -INF , PT ;  /* 0xff8000000000780b */ /* 0x040fe20003f1d000 */
[----:B------:R-:W-:Y:S01]  /*72e0*/  FMUL.FTZ R107, R0, UR4 ;  /* 0x00000004006b7c20 */ /* 0x000fe20008410000 */
[----:B------:R-:W-:Y:S02]  /*72f0*/  FSEL R90, R90, RZ, P1 ;  /* 0x000000ff5a5a7208 */ /* 0x000fe40000800000 */
[----:B------:R-:W-:Y:S02]  /*7300*/  PRMT R89, R89, 0x5410, R96 ;  /* 0x0000541059597816 */ /* 0x000fe40000000060 */
[----:B------:R-:W-:Y:S01]  /*7310*/  FSEL R107, R107, RZ, P0 ;  /* 0x000000ff6b6b7208 */ /* 0x000fe20000000000 */
[--C-:B------:R-:W-:Y:S01]  /*7320*/  FFMA.FTZ R101, R8, UR4, -R90.reuse ;  /* 0x0000000408657c23 */ /* 0x100fe2000801085a */
[--C-:B------:R-:W-:Y:S01]  /*7330*/  FFMA.FTZ R134, R9, UR4, -R90.reuse ;  /* 0x0000000409867c23 */ /* 0x100fe2000801085a */
[--C-:B------:R-:W-:Y:S01]  /*7340*/  FFMA.FTZ R135, R28, UR4, -R90.reuse ;  /* 0x000000041c877c23 */ /* 0x100fe2000801085a */
[----:B------:R-:W-:Y:S01]  /*7350*/  LOP3.LUT R94, R94, 0xff, RZ, 0xc0, !PT ;  /* 0x000000ff5e5e7812 */ /* 0x000fe200078ec0ff */
[--C-:B------:R-:W-:Y:S01]  /*7360*/  FFMA.FTZ R103, R10, UR4, -R107.reuse ;  /* 0x000000040a677c23 */ /* 0x100fe2000801086b */
[----:B------:R-:W-:Y:S01]  /*7370*/  FFMA.FTZ R96, R11, UR4, -R107 ;  /* 0x000000040b607c23 */ /* 0x000fe2000801086b */
[----:B------:R-:W-:Y:S01]  /*7380*/  MUFU.EX2 R101, R101 ;  /* 0x0000006500657308 */ /* 0x000fe20000000800 */
[----:B------:R-:W-:Y:S01]  /*7390*/  PRMT R95, R94, 0x5410, R95 ;  /* 0x000054105e5f7816 */ /* 0x000fe2000000005f */
[--C-:B------:R-:W-:Y:S01]  /*73a0*/  FFMA.FTZ R94, R12, UR4, -R90.reuse ;  /* 0x000000040c5e7c23 */ /* 0x100fe2000801085a */
[--C-:B------:R-:W-:Y:S07]  /*73b0*/  FFMA.FTZ R100, R20, UR4, -R90.reuse ;  /* 0x0000000414647c23 */ /* 0x100fee000801085a */
[----:B------:R-:W1:Y:S01]  /*73c0*/  MUFU.EX2 R134, R134 ;  /* 0x0000008600867308 */ /* 0x000e620000000800 */
[--C-:B------:R-:W-:Y:S01]  /*73d0*/  FFMA.FTZ R102, R21, UR4, -R90.reuse ;  /* 0x0000000415667c23 */ /* 0x100fe2000801085a */
[--C-:B------:R-:W-:Y:S01]  /*73e0*/  FFMA.FTZ R32, R32, UR4, -R90.reuse ;  /* 0x0000000420207c23 */ /* 0x100fe2000801085a */
[--C-:B------:R-:W-:Y:S07]  /*73f0*/  FFMA.FTZ R33, R33, UR4, -R90.reuse ;  /* 0x0000000421217c23 */ /* 0x100fee000801085a */
[----:B------:R-:W-:Y:S01]  /*7400*/  MUFU.EX2 R103, R103 ;  /* 0x0000006700677308 */ /* 0x000fe20000000800 */
[--C-:B------:R-:W-:Y:S01]  /*7410*/  FFMA.FTZ R136, R29, UR4, -R90.reuse ;  /* 0x000000041d887c23 */ /* 0x100fe2000801085a */
[--C-:B------:R-:W-:Y:S01]  /*7420*/  FFMA.FTZ R145, R4, UR4, -R90.reuse ;  /* 0x0000000404917c23 */ /* 0x100fe2000801085a */
[--C-:B------:R-:W-:Y:S07]  /*7430*/  FFMA.FTZ R142, R5, UR4, -R90.reuse ;  /* 0x00000004058e7c23 */ /* 0x100fee000801085a */
[----:B------:R-:W2:Y:S01]  /*7440*/  MUFU.EX2 R28, R96 ;  /* 0x00000060001c7308 */ /* 0x000ea20000000800 */
[--C-:B------:R-:W-:Y:S01]  /*7450*/  FFMA.FTZ R105, R16, UR4, -R90.reuse ;  /* 0x0000000410697c23 */ /* 0x100fe2000801085a */
[--C-:B------:R-:W-:Y:S01]  /*7460*/  FFMA.FTZ R104, R17, UR4, -R90.reuse ;  /* 0x0000000411687c23 */ /* 0x100fe2000801085a */
[--C-:B------:R-:W-:Y:S01]  /*7470*/  FFMA.FTZ R138, R13, UR4, -R90.reuse ;  /* 0x000000040d8a7c23 */ /* 0x100fe2000801085a */
[--C-:B------:R-:W-:Y:S01]  /*7480*/  FFMA.FTZ R140, R24, UR4, -R90.reuse ;  /* 0x00000004188c7c23 */ /* 0x100fe2000801085a */
[----:B------:R-:W-:Y:S01]  /*7490*/  FFMA.FTZ R141, R25, UR4, -R90 ;  /* 0x00000004198d7c23 */ /* 0x000fe2000801085a */
[--C-:B------:R-:W-:Y:S01]  /*74a0*/  HSET2.LE.AND R90, R91, R124.reuse, PT ;  /* 0x0000007c5b5a7233 */ /* 0x100fe20003803000 */
[--C-:B------:R-:W-:Y:S01]  /*74b0*/  FFMA.FTZ R106, R19, UR4, -R107.reuse ;  /* 0x00000004136a7c23 */ /* 0x100fe2000801086b */
[----:B------:R-:W-:Y:S01]  /*74c0*/  LOP3.LUT R91, R93, 0xffff, RZ, 0xc0, !PT ;  /* 0x0000ffff5d5b7812 */ /* 0x000fe200078ec0ff */
[--C-:B------:R-:W-:Y:S01]  /*74d0*/  FFMA.FTZ R18, R18, UR4, -R107.reuse ;  /* 0x0000000412127c23 */ /* 0x100fe2000801086b */
[----:B-1----:R-:W-:Y:S01]  /*74e0*/  F2FP.BF16.F32.PACK_AB R29, R134, R101 ;  /* 0x00000065861d723e */ /* 0x002fe200000010ff */
[----:B------:R-:W-:Y:S01]  /*74f0*/  FFMA.FTZ R144, R6, UR4, -R107 ;  /* 0x0000000406907c23 */ /* 0x000fe2000801086b */
[----:B------:R-:W-:Y:S01]  /*7500*/  SHF.R.U32.HI R88, RZ, 0x8, R91 ;  /* 0x00000008ff587819 */ /* 0x000fe2000001165b */
[----:B------:R-:W-:Y:S01]  /*7510*/  MUFU.EX2 R145, R145 ;  /* 0x0000009100917308 */ /* 0x000fe20000000800 */
[--C-:B------:R-:W-:Y:S01]  /*7520*/  HSET2.LE.AND R91, R97, R124.reuse, PT ;  /* 0x0000007c615b7233 */ /* 0x100fe20003803000 */
[--C-:B------:R-:W-:Y:S01]  /*7530*/  FFMA.FTZ R143, R7, UR4, -R107.reuse ;  /* 0x00000004078f7c23 */ /* 0x100fe2000801086b */
[----:B--2---:R-:W-:Y:S07]  /*7540*/  F2FP.BF16.F32.PACK_AB R6, R28, R103 ;  /* 0x000000671c06723e */ /* 0x004fee00000010ff */
[----:B------:R-:W1:Y:S01]  /*7550*/  MUFU.EX2 R142, R142 ;  /* 0x0000008e008e7308 */ /* 0x000e620000000800 */
[----:B------:R-:W-:Y:S01]  /*7560*/  LOP3.LUT R90, R29, R90, RZ, 0xc0, !PT ;  /* 0x0000005a1d5a7212 */ /* 0x000fe200078ec0ff */
[----:B------:R-:W-:Y:S01]  /*7570*/  FFMA.FTZ R137, R14, UR4, -R107 ;  /* 0x000000040e897c23 */ /* 0x000fe2000801086b */
[C---:B------:R-:W-:Y:S07]  /*7580*/  LOP3.LUT R29, R93.reuse, 0xff, RZ, 0xc0, !PT ;  /* 0x000000ff5d1d7812 */ /* 0x040fee00078ec0ff */
[----:B------:R-:W-:Y:S01]  /*7590*/  MUFU.EX2 R19, R18 ;  /* 0x0000001200137308 */ /* 0x000fe20000000800 */
[----:B------:R-:W-:Y:S02]  /*75a0*/  LOP3.LUT R91, R6, R91, RZ, 0xc0, !PT ;  /* 0x0000005b065b7212 */ /* 0x000fe400078ec0ff */
[----:B------:R-:W-:Y:S07]  /*75b0*/  PRMT R6, R93, 0x7632, R6 ;  /* 0x000076325d067816 */ /* 0x000fee0000000006 */
[----:B------:R-:W2:Y:S01]  /*75c0*/  MUFU.EX2 R106, R106 ;  /* 0x0000006a006a7308 */ /* 0x000ea20000000800 */
[----:B------:R-:W-:Y:S02]  /*75d0*/  LOP3.LUT R92, R92, UR9, R99, 0x96, !PT ;  /* 0x000000095c5c7c12 */ /* 0x000fe4000f8e9663 */
[----:B------:R-:W-:Y:S07]  /*75e0*/  PRMT R29, R29, 0x5410, R88 ;  /* 0x000054101d1d7816 */ /* 0x000fee0000000058 */
[----:B------:R-:W-:Y:S01]  /*75f0*/  MUFU.EX2 R105, R105 ;  /* 0x0000006900697308 */ /* 0x000fe20000000800 */
[----:B------:R-:W-:Y:S02]  /*7600*/  LOP3.LUT R99, R89, 0xff00ff, RZ, 0xc0, !PT ;  /* 0x00ff00ff59637812 */ /* 0x000fe400078ec0ff */
[----:B------:R-:W-:Y:S07]  /*7610*/  SHF.R.U32.HI R93, RZ, 0x18, R93 ;  /* 0x00000018ff5d7819 */ /* 0x000fee000001165d */
[----:B------:R-:W3:Y:S01]  /*7620*/  MUFU.EX2 R104, R104 ;  /* 0x0000006800687308 */ /* 0x000ee20000000800 */
[----:B------:R-:W-:Y:S02]  /*7630*/  LOP3.LUT R6, R6, 0xff, RZ, 0xc0, !PT ;  /* 0x000000ff06067812 */ /* 0x000fe400078ec0ff */
[--C-:B------:R-:W-:Y:S07]  /*7640*/  HSET2.LE.AND R88, R29, R124.reuse, PT ;  /* 0x0000007c1d587233 */ /* 0x100fee0003803000 */
[----:B------:R-:W-:Y:S01]  /*7650*/  MUFU.EX2 R144, R144 ;  /* 0x0000009000907308 */ /* 0x000fe20000000800 */
[----:B------:R-:W-:Y:S02]  /*7660*/  PRMT R89, R6, 0x5410, R93 ;  /* 0x0000541006597816 */ /* 0x000fe4000000005d */
[----:B-1----:R-:W-:Y:S07]  /*7670*/  F2FP.BF16.F32.PACK_AB R7, R142, R145 ;  /* 0x000000918e07723e */ /* 0x002fee00000010ff */
[----:B------:R-:W-:Y:S01]  /*7680*/  MUFU.EX2 R29, R94 ;  /* 0x0000005e001d7308 */ /* 0x000fe20000000800 */
[--C-:B------:R-:W-:Y:S02]  /*7690*/  HSET2.LE.AND R99, R99, R124.reuse, PT ;  /* 0x0000007c63637233 */ /* 0x100fe40003803000 */
[----:B--2---:R-:W-:Y:S07]  /*76a0*/  F2FP.BF16.F32.PACK_AB R6, R106, R19 ;  /* 0x000000136a06723e */ /* 0x004fee00000010ff */
[----:B------:R-:W1:Y:S01]  /*76b0*/  MUFU.EX2 R143, R143 ;  /* 0x0000008f008f7308 */ /* 0x000e620000000800 */
[----:B------:R-:W-:Y:S02]  /*76c0*/  LOP3.LUT R88, R7, R88, RZ, 0xc0, !PT ;  /* 0x0000005807587212 */ /* 0x000fe400078ec0ff */
[--C-:B------:R-:W-:Y:S07]  /*76d0*/  HSET2.LE.AND R98, R95, R124.reuse, PT ;  /* 0x0000007c5f627233 */ /* 0x100fee0003803000 */
[----:B------:R-:W2:Y:S01]  /*76e0*/  MUFU.EX2 R138, R138 ;  /* 0x0000008a008a7308 */ /* 0x000ea20000000800 */
[----:B------:R-:W-:Y:S02]  /*76f0*/  LOP3.LUT R99, R6, R99, RZ, 0xc0, !PT ;  /* 0x0000006306637212 */ /* 0x000fe400078ec0ff */
[----:B---3--:R-:W-:Y:S07]  /*7700*/  F2FP.BF16.F32.PACK_AB R7, R104, R105 ;  /* 0x000000696807723e */ /* 0x008fee00000010ff */
[----:B------:R-:W-:Y:S01]  /*7710*/  MUFU.EX2 R137, R137 ;  /* 0x0000008900897308 */ /* 0x000fe20000000800 */
[C---:B------:R-:W-:Y:S02]  /*7720*/  LOP3.LUT R6, R92.reuse, 0xffff, RZ, 0xc0, !PT ;  /* 0x0000ffff5c067812 */ /* 0x040fe400078ec0ff */
[----:B------:R-:W-:Y:S07]  /*7730*/  LOP3.LUT R98, R7, R98, RZ, 0xc0, !PT ;  /* 0x0000006207627212 */ /* 0x000fee00078ec0ff */
[----:B------:R-:W-:Y:S01]  /*7740*/  MUFU.EX2 R140, R140 ;  /* 0x0000008c008c7308 */ /* 0x000fe20000000800 */
[C---:B------:R-:W-:Y:S02]  /*7750*/  LOP3.LUT R7, R92.reuse, 0xff, RZ, 0xc0, !PT ;  /* 0x000000ff5c077812 */ /* 0x040fe400078ec0ff */
[----:B------:R-:W-:Y:S07]  /*7760*/  SHF.R.U32.HI R6, RZ, 0x8, R6 ;  /* 0x00000008ff067819 */ /* 0x000fee0000011606 */
[----:B------:R-:W-:Y:S01]  /*7770*/  MUFU.EX2 R141, R141 ;  /* 0x0000008d008d7308 */ /* 0x000fe20000000800 */
[----:B------:R-:W-:Y:S02]  /*7780*/  PRMT R14, R92, 0x7632, R14 ;  /* 0x000076325c0e7816 */ /* 0x000fe4000000000e */
[----:B------:R-:W-:Y:S01]  /*7790*/  PRMT R7, R7, 0x5410, R6 ;  /* 0x0000541007077816 */ /* 0x000fe20000000006 */
[----:B------:R-:W-:Y:S01]  /*77a0*/  FMUL.FTZ R6, R3, UR4 ;  /* 0x0000000403067c20 */ /* 0x000fe20008410000 */
[----:B------:R-:W-:Y:S05]  /*77b0*/  SHF.R.U32.HI R92, RZ, 0x18, R92 ;  /* 0x00000018ff5c7819 */ /* 0x000fea000001165c */
[----:B------:R-:W-:Y:S01]  /*77c0*/  MUFU.EX2 R135, R135 ;  /* 0x0000008700877308 */ /* 0x000fe20000000800 */
[--C-:B------:R-:W-:Y:S02]  /*77d0*/  HSET2.LE.AND R89, R89, R124.reuse, PT ;  /* 0x0000007c59597233 */ /* 0x100fe40003803000 */
[--C-:B------:R-:W-:Y:S01]  /*77e0*/  HSET2.LE.AND R96, R7, R124.reuse, PT ;  /* 0x0000007c07607233 */ /* 0x100fe20003803000 */
[----:B------:R-:W-:Y:S06]  /*77f0*/  FADD.FTZ R7, -R0, R85 ;  /* 0x0000005500077221 */ /* 0x000fec0000010100 */
[----:B------:R-:W3:Y:S01]  /*7800*/  MUFU.EX2 R6, R6 ;  /* 0x0000000600067308 */ /* 0x000ee20000000800 */
[----:B-1----:R-:W-:Y:S01]  /*7810*/  F2FP.BF16.F32.PACK_AB R18, R143, R144 ;  /* 0x000000908f12723e */ /* 0x002fe200000010ff */
[----:B------:R-:W-:Y:S01]  /*7820*/  FMUL.FTZ R3, R7, UR4 ;  /* 0x0000000407037c20 */ /* 0x000fe20008410000 */
[----:B------:R-:W-:Y:S07]  /*7830*/  LOP3.LUT R7, R14, 0xff, RZ, 0xc0, !PT ;  /* 0x000000ff0e077812 */ /* 0x000fee00078ec0ff */
[----:B------:R-:W-:Y:S01]  /*7840*/  MUFU.EX2 R136, R136 ;  /* 0x0000008800887308 */ /* 0x000fe20000000800 */
[----:B------:R-:W-:Y:S01]  /*7850*/  LOP3.LUT R89, R18, R89, RZ, 0xc0, !PT ;  /* 0x0000005912597212 */ /* 0x000fe200078ec0ff */
[----:B------:R-:W-:Y:S01]  /*7860*/  FFMA.FTZ R18, R15, UR4, -R107 ;  /* 0x000000040f127c23 */ /* 0x000fe2000801086b */
[----:B------:R-:W-:Y:S07]  /*7870*/  PRMT R7, R7, 0x5410, R92 ;  /* 0x0000541007077816 */ /* 0x000fee000000005c */
[----:B------:R-:W1:Y:S01]  /*7880*/  MUFU.EX2 R3, R3 ;  /* 0x0000000300037308 */ /* 0x000e620000000800 */
[----:B------:R-:W4:Y:S01]  /*7890*/  LDSM.16.MT88.4 R92, [R109+0x6000] ;  /* 0x006000006d5c783b */ /* 0x000f220000004200 */
[----:B--2---:R-:W-:Y:S08]  /*78a0*/  F2FP.BF16.F32.PACK_AB R15, R138, R29 ;  /* 0x0000001d8a0f723e */ /* 0x004ff000000010ff */
[----:B------:R-:W2:Y:S01]  /*78b0*/  MUFU.EX2 R18, R18 ;  /* 0x0000001200127308 */ /* 0x000ea20000000800 */
[C---:B---3--:R-:W-:Y:S01]  /*78c0*/  FMUL.FTZ R36, R6.reuse, R36 ;  /* 0x0000002406247220 */ /* 0x048fe20000410000 */
        /* <DEDUP_REMOVED lines=8> */
[C---:B-1----:R-:W-:Y:S01]  /*7950*/  FMUL.FTZ R38, R3.reuse, R38 ;  /* 0x0000002603267220 */ /* 0x042fe20000410000 */
[----:B------:R-:W-:Y:S01]  /*7960*/  FMUL.FTZ R39, R3, R39 ;  /* 0x0000002703277220 */ /* 0x000fe20000410000 */
[----:B------:R-:W-:Y:S01]  /*7970*/  LOP3.LUT R96, R15, R96, RZ, 0xc0, !PT ;  /* 0x000000600f607212 */ /* 0x000fe200078ec0ff */
        /* <DEDUP_REMOVED lines=24> */
[C---:B----4-:R-:W-:Y:S05]  /*7b00*/  HMMA.16816.F32.BF16 R36, R88.reuse, R92, R36 ;  /* 0x0000005c5824723c */ /* 0x050fea0000041824 */
[C---:B------:R-:W-:Y:S01]  /*7b10*/  FMUL.FTZ R71, R3.reuse, R71 ;  /* 0x0000004703477220 */ /* 0x040fe20000410000 */
[C---:B------:R-:W-:Y:S01]  /*7b20*/  FMUL.FTZ R72, R6.reuse, R72 ;  /* 0x0000004806487220 */ /* 0x040fe20000410000 */
[C---:B------:R-:W-:Y:S01]  /*7b30*/  FMUL.FTZ R73, R6.reuse, R73 ;  /* 0x0000004906497220 */ /* 0x040fe20000410000 */
[C---:B------:R-:W-:Y:S01]  /*7b40*/  HMMA.16816.F32.BF16 R40, R88.reuse, R94, R40 ;  /* 0x0000005e5828723c */ /* 0x040fe20000041828 */
[----:B------:R-:W1:Y:S02]  /*7b50*/  LDSM.16.MT88.4 R92, [R86+0x6000] ;  /* 0x00600000565c783b */ /* 0x000e640000004200 */
        /* <DEDUP_REMOVED lines=10> */
[--C-:B------:R-:W-:Y:S01]  /*7c00*/  HSET2.LE.AND R97, R7, R124.reuse, PT ;  /* 0x0000007c07617233 */ /* 0x100fe20003803000 */
[----:B------:R-:W-:Y:S01]  /*7c10*/  FFMA.FTZ R145, R6, R133, R145 ;  /* 0x0000008506917223 */ /* 0x000fe20000010091 */
[----:B--2---:R-:W-:Y:S01]  /*7c20*/  F2FP.BF16.F32.PACK_AB R14, R18, R137 ;  /* 0x00000089120e723e */ /* 0x004fe200000010ff */
[--C-:B------:R-:W-:Y:S01]  /*7c30*/  FFMA.FTZ R133, R22, UR4, -R107.reuse ;  /* 0x0000000416857c23 */ /* 0x100fe2000801086b */
[----:B------:R-:W-:Y:S01]  /*7c40*/  FFMA.FTZ R22, R23, UR4, -R107 ;  /* 0x0000000417167c23 */ /* 0x000fe2000801086b */
[----:B------:R-:W-:Y:S01]  /*7c50*/  FADD.FTZ R142, R142, R145 ;  /* 0x000000918e8e7221 */ /* 0x000fe20000010000 */
[----:B------:R-:W-:Y:S01]  /*7c60*/  LOP3.LUT R97, R14, R97, RZ, 0xc0, !PT ;  /* 0x000000610e617212 */ /* 0x000fe200078ec0ff */
[----:B------:R2:W-:Y:S01]  /*7c70*/  MUFU.EX2 R23, R133 ;  /* 0x0000008500177308 */ /* 0x0005e20000000800 */
[----:B------:R-:W-:Y:S01]  /*7c80*/  IADD3 R7, PT, PT, R139, 0x1, RZ ;  /* 0x000000018b077810 */ /* 0x000fe20007ffe0ff */
[----:B------:R-:W-:Y:S01]  /*7c90*/  FFMA.FTZ R144, R3, R132, R144 ;  /* 0x0000008403907223 */ /* 0x000fe20000010090 */
[----:B------:R-:W-:Y:S07]  /*7ca0*/  F2FP.BF16.F32.PACK_AB R3, R141, R140 ;  /* 0x0000008c8d03723e */ /* 0x000fee00000010ff */
[----:B------:R-:W-:Y:S01]  /*7cb0*/  MUFU.EX2 R22, R22 ;  /* 0x0000001600167308 */ /* 0x000fe20000000800 */
[----:B------:R-:W-:Y:S01]  /*7cc0*/  LOP3.LUT R7, R129, UR25, R7, 0x96, !PT ;  /* 0x0000001981077c12 */ /* 0x000fe2000f8e9607 */
[----:B------:R-:W-:Y:S01]  /*7cd0*/  FADD.FTZ R144, R143, R144 ;  /* 0x000000908f907221 */ /* 0x000fe20000010000 */
[C---:B------:R-:W-:Y:S01]  /*7ce0*/  ISETP.NE.AND P0, PT, R125.reuse, RZ, PT ;  /* 0x000000ff7d00720c */ /* 0x040fe20003f05270 */
[----:B------:R-:W-:Y:S01]  /*7cf0*/  VIADD R125, R125, 0xffffffff ;  /* 0xffffffff7d7d7836 */ /* 0x000fe20000000000 */
        /* <DEDUP_REMOVED lines=14> */
[----:B------:R-:W1:Y:S08]  /*7de0*/  LDSM.16.MT88.4 R88, [R109+0x6400] ;  /* 0x006400006d58783b */ /* 0x000e700000004200 */
[----:B------:R-:W-:Y:S01]  /*7df0*/  LDSM.16.MT88.4 R92, [R109+0x6800] ;  /* 0x006800006d5c783b */ /* 0x000fe20000004200 */
        /* <DEDUP_REMOVED lines=16> */
[----:B------:R-:W-:Y:S05]  /*7f00*/  IMAD.WIDE.U32 R88, R7, -0x326172a9, RZ ;  /* 0xcd9e8d5707587825 */ /* 0x000fea00078e00ff */
[----:B------:R-:W-:Y:S01]  /*7f10*/  HMMA.16816.F32.BF16 R80, R96, R90, R80 ;  /* 0x0000005a6050723c */ /* 0x000fe20000041850 */
[----:B------:R-:W1:Y:S02]  /*7f20*/  LDSM.16.MT88.4 R96, [R86+0x6800] ;  /* 0x006800005660783b */ /* 0x000e640000004200 */
        /* <DEDUP_REMOVED lines=17> */
[----:B------:R-:W-:Y:S02]  /*8040*/  MUFU.EX2 R15, R100 ;  /* 0x00000064000f7308 */ /* 0x000fe40000000800 */
[----:B------:R-:W-:Y:S01]  /*8050*/  LOP3.LUT R89, R14, UR12, R91, 0x96, !PT ;  /* 0x0000000c0e597c12 */ /* 0x000fe2000f8e965b */
[----:B------:R-:W-:Y:S01]  /*8060*/  IMAD.MOV.U32 R14, RZ, RZ, R90 ;  /* 0x000000ffff0e7224 */ /* 0x000fe200078e005a */
[C---:B------:R-:W-:Y:S01]  /*8070*/  PRMT R7, R90.reuse, 0x7773, RZ ;  /* 0x000077735a077816 */ /* 0x040fe200000000ff */
[----:B--2---:R-:W-:Y:S01]  /*8080*/  IMAD.WIDE.U32 R132, R139, -0x2daee0ad, RZ ;  /* 0xd2511f538b847825 */ /* 0x004fe200078e00ff */
[C---:B------:R-:W-:Y:S02]  /*8090*/  PRMT R88, R90.reuse, 0x7772, RZ ;  /* 0x000077725a587816 */ /* 0x040fe400000000ff */
[----:B------:R-:W-:Y:S02]  /*80a0*/  PRMT R85, R90, 0x7771, RZ ;  /* 0x000077715a557816 */ /* 0x000fe400000000ff */
[----:B------:R-:W-:Y:S02]  /*80b0*/  LOP3.LUT R14, R14, 0xff, RZ, 0xc0, !PT ;  /* 0x000000ff0e0e7812 */ /* 0x000fe400078ec0ff */
[--C-:B------:R-:W-:Y:S02]  /*80c0*/  PRMT R88, R88, 0x5410, R7.reuse ;  /* 0x0000541058587816 */ /* 0x100fe40000000007 */
[----:B------:R-:W-:Y:S02]  /*80d0*/  PRMT R7, R89, 0x7632, R7 ;  /* 0x0000763259077816 */ /* 0x000fe40000000007 */
[----:B------:R-:W-:Y:S01]  /*80e0*/  PRMT R85, R14, 0x5410, R85 ;  /* 0x000054100e557816 */ /* 0x000fe20000000055 */
[--C-:B------:R-:W-:Y:S01]  /*80f0*/  FFMA.FTZ R14, R26, UR4, -R107.reuse ;  /* 0x000000041a0e7c23 */ /* 0x100fe2000801086b */
[----:B------:R-:W-:Y:S01]  /*8100*/  LOP3.LUT R26, R7, 0xff, RZ, 0xc0, !PT ;  /* 0x000000ff071a7812 */ /* 0x000fe200078ec0ff */
[----:B------:R-:W-:Y:S01]  /*8110*/  FFMA.FTZ R7, R27, UR4, -R107 ;  /* 0x000000041b077c23 */ /* 0x000fe2000801086b */
[----:B------:R-:W-:Y:S01]  /*8120*/  LOP3.LUT R90, R89, 0xffff, RZ, 0xc0, !PT ;  /* 0x0000ffff595a7812 */ /* 0x000fe200078ec0ff */
[----:B------:R-:W-:Y:S01]  /*8130*/  FADD.FTZ R27, R101, R142 ;  /* 0x0000008e651b7221 */ /* 0x000fe20000010000 */
[----:B------:R-:W-:Y:S01]  /*8140*/  LOP3.LUT R147, R89, 0xff, RZ, 0xc0, !PT ;  /* 0x000000ff59937812 */ /* 0x000fe200078ec0ff */
[----:B------:R-:W-:Y:S01]  /*8150*/  MUFU.EX2 R14, R14 ;  /* 0x0000000e000e7308 */ /* 0x000fe20000000800 */
[----:B------:R-:W-:Y:S02]  /*8160*/  SHF.R.U32.HI R89, RZ, 0x18, R89 ;  /* 0x00000018ff597819 */ /* 0x000fe40000011659 */
[----:B------:R-:W-:Y:S07]  /*8170*/  SHF.R.U32.HI R90, RZ, 0x8, R90 ;  /* 0x00000008ff5a7819 */ /* 0x000fee000001165a */
[----:B------:R-:W2:Y:S01]  /*8180*/  MUFU.EX2 R7, R7 ;  /* 0x0000000700077308 */ /* 0x000ea20000000800 */
[----:B------:R-:W-:Y:S02]  /*8190*/  PRMT R89, R26, 0x5410, R89 ;  /* 0x000054101a597816 */ /* 0x000fe40000000059 */
[----:B------:R-:W-:Y:S07]  /*81a0*/  LOP3.LUT R91, R88, 0xff00ff, RZ, 0xc0, !PT ;  /* 0x00ff00ff585b7812 */ /* 0x000fee00078ec0ff */
[----:B------:R3:W4:Y:S01]  /*81b0*/  MUFU.EX2 R26, R102 ;  /* 0x00000066001a7308 */ /* 0x0007220000000800 */
[----:B------:R-:W-:Y:S02]  /*81c0*/  PRMT R147, R147, 0x5410, R90 ;  /* 0x0000541093937816 */ /* 0x000fe4000000005a */
[--C-:B------:R-:W-:Y:S01]  /*81d0*/  HSET2.LE.AND R90, R85, R124.reuse, PT ;  /* 0x0000007c555a7233 */ /* 0x100fe20003803000 */
[----:B------:R-:W-:Y:S01]  /*81e0*/  FADD.FTZ R85, R103, R144 ;  /* 0x0000009067557221 */ /* 0x000fe20000010000 */
[--C-:B------:R-:W-:Y:S02]  /*81f0*/  HSET2.LE.AND R91, R91, R124.reuse, PT ;  /* 0x0000007c5b5b7233 */ /* 0x100fe40003803000 */
[--C-:B------:R-:W-:Y:S02]  /*8200*/  HSET2.LE.AND R88, R147, R124.reuse, PT ;  /* 0x0000007c93587233 */ /* 0x100fe40003803000 */
[----:B------:R-:W-:Y:S02]  /*8210*/  LOP3.LUT R90, R3, R90, RZ, 0xc0, !PT ;  /* 0x0000005a035a7212 */ /* 0x000fe400078ec0ff */
[----:B--2---:R-:W-:Y:S02]  /*8220*/  F2FP.BF16.F32.PACK_AB R6, R7, R14 ;  /* 0x0000000e0706723e */ /* 0x004fe400000010ff */
[--C-:B------:R-:W-:Y:S01]  /*8230*/  HSET2.LE.AND R89, R89, R124.reuse, PT ;  /* 0x0000007c59597233 */ /* 0x100fe20003803000 */
[----:B---3--:R-:W2:Y:S01]  /*8240*/  LDSM.16.MT88.4 R100, [R109+0x7800] ;  /* 0x007800006d64783b */ /* 0x008ea20000004200 */
[----:B------:R-:W-:Y:S02]  /*8250*/  LOP3.LUT R91, R6, R91, RZ, 0xc0, !PT ;  /* 0x0000005b065b7212 */ /* 0x000fe400078ec0ff */
[----:B----4-:R-:W-:Y:S02]  /*8260*/  F2FP.BF16.F32.PACK_AB R3, R26, R15 ;  /* 0x0000000f1a03723e */ /* 0x010fe400000010ff */
[----:B------:R-:W-:Y:S02]  /*8270*/  F2FP.BF16.F32.PACK_AB R6, R22, R23 ;  /* 0x000000171606723e */ /* 0x000fe400000010ff */
[----:B------:R-:W-:Y:S02]  /*8280*/  LOP3.LUT R88, R3, R88, RZ, 0xc0, !PT ;  /* 0x0000005803587212 */ /* 0x000fe400078ec0ff */
[----:B------:R-:W-:Y:S02]  /*8290*/  LOP3.LUT R89, R6, R89, RZ, 0xc0, !PT ;  /* 0x0000005906597212 */ /* 0x000fe400078ec0ff */
[----:B------:R-:W-:Y:S01]  /*82a0*/  LOP3.LUT R146, R146, UR9, R133, 0x96, !PT ;  /* 0x0000000992927c12 */ /* 0x000fe2000f8e9685 */
[--C-:B------:R-:W-:Y:S01]  /*82b0*/  FFMA.FTZ R133, R34, UR4, -R107.reuse ;  /* 0x0000000422857c23 */ /* 0x100fe2000801086b */
[----:B------:R-:W-:Y:S02]  /*82c0*/  MOV R3, R132 ;  /* 0x0000008400037202 */ /* 0x000fe40000000f00 */
[C---:B------:R-:W-:Y:S01]  /*82d0*/  PRMT R143, R132.reuse, 0x7771, RZ ;  /* 0x00007771848f7816 */ /* 0x040fe200000000ff */
[C---:B------:R-:W-:Y:S02]  /*82e0*/  HMMA.16816.F32.BF16 R36, R88.reuse, R92, R36 ;  /* 0x0000005c5824723c */ /* 0x040fe40000041824 */
[----:B------:R-:W-:Y:S03]  /*82f0*/  MUFU.EX2 R133, R133 ;  /* 0x0000008500857308 */ /* 0x000fe60000000800 */
[C---:B------:R-:W-:Y:S02]  /*8300*/  PRMT R139, R132.reuse, 0x7773, RZ ;  /* 0x00007773848b7816 */ /* 0x040fe400000000ff */
[----:B------:R-:W-:Y:S01]  /*8310*/  PRMT R6, R132, 0x7772, RZ ;  /* 0x0000777284067816 */ /* 0x000fe200000000ff */
[C---:B------:R-:W-:Y:S01]  /*8320*/  HMMA.16816.F32.BF16 R40, R88.reuse, R94, R40 ;  /* 0x0000005e5828723c */ /* 0x040fe20000041828 */
[----:B------:R-:W3:Y:S02]  /*8330*/  LDSM.16.MT88.4 R92, [R86+0x7800] ;  /* 0x00780000565c783b */ /* 0x000ee40000004200 */
[----:B------:R-:W-:Y:S01]  /*8340*/  FFMA.FTZ R132, R30, UR4, -R107 ;  /* 0x000000041e847c23 */ /* 0x000fe2000801086b */
[----:B------:R-:W-:Y:S01]  /*8350*/  FADD.FTZ R30, R28, R85 ;  /* 0x000000551c1e7221 */ /* 0x000fe20000010000 */
[----:B------:R-:W-:Y:S01]  /*8360*/  PRMT R139, R6, 0x5410, R139 ;  /* 0x00005410068b7816 */ /* 0x000fe2000000008b */
[----:B------:R-:W-:Y:S01]  /*8370*/  MUFU.EX2 R85, R32 ;  /* 0x0000002000557308 */ /* 0x000fe20000000800 */
[----:B------:R-:W-:Y:S01]  /*8380*/  LOP3.LUT R6, R146, 0xffff, RZ, 0xc0, !PT ;  /* 0x0000ffff92067812 */ /* 0x000fe200078ec0ff */
[C---:B-1----:R-:W-:Y:S08]  /*8390*/  HMMA.16816.F32.BF16 R44, R88.reuse, R96, R44 ;  /* 0x00000060582c723c */ /* 0x042ff0000004182c */
[----:B------:R-:W-:Y:S01]  /*83a0*/  MUFU.EX2 R132, R132 ;  /* 0x0000008400847308 */ /* 0x000fe20000000800 */
[----:B------:R-:W-:Y:S01]  /*83b0*/  SHF.R.U32.HI R6, RZ, 0x8, R6 ;  /* 0x00000008ff067819 */ /* 0x000fe20000011606 */
        /* <DEDUP_REMOVED lines=8> */
[C---:B------:R-:W-:Y:S01]  /*8440*/  HMMA.16816.F32.BF16 R56, R88.reuse, R102, R56 ;  /* 0x000000665838723c */ /* 0x040fe20000041838 */
[----:B------:R-:W2:Y:S02]  /*8450*/  LDSM.16.MT88.4 R100, [R86+0x8800] ;  /* 0x008800005664783b */ /* 0x000ea40000004200 */
[----:B------:R-:W-:Y:S04]  /*8460*/  FADD.FTZ R23, R22, R23 ;  /* 0x0000001716177221 */ /* 0x000fe80000010000 */
[----:B------:R-:W-:Y:S01]  /*8470*/  FADD.FTZ R14, R14, R23 ;  /* 0x000000170e0e7221 */ /* 0x000fe20000010000 */
[C---:B---3--:R-:W-:Y:S03]  /*8480*/  HMMA.16816.F32.BF16 R60, R88.reuse, R92, R60 ;  /* 0x0000005c583c723c */ /* 0x048fe6000004183c */
[----:B------:R-:W-:Y:S01]  /*8490*/  LOP3.LUT R92, R3, 0xff, RZ, 0xc0, !PT ;  /* 0x000000ff035c7812 */ /* 0x000fe200078ec0ff */
[----:B------:R-:W-:Y:S01]  /*84a0*/  FADD.FTZ R7, R7, R14 ;  /* 0x0000000e07077221 */ /* 0x000fe20000010000 */
[----:B------:R-:W-:Y:S02]  /*84b0*/  PRMT R93, R146, 0x7632, R93 ;  /* 0x00007632925d7816 */ /* 0x000fe4000000005d */
[----:B------:R-:W-:Y:S01]  /*84c0*/  PRMT R143, R92, 0x5410, R143 ;  /* 0x000054105c8f7816 */ /* 0x000fe2000000008f */
[C---:B------:R-:W-:Y:S03]  /*84d0*/  HMMA.16816.F32.BF16 R64, R88.reuse, R94, R64 ;  /* 0x0000005e5840723c */ /* 0x040fe60000041840 */
[----:B------:R-:W-:Y:S02]  /*84e0*/  LOP3.LUT R3, R146, 0xff, RZ, 0xc0, !PT ;  /* 0x000000ff92037812 */ /* 0x000fe400078ec0ff */
[----:B------:R-:W-:Y:S02]  /*84f0*/  LOP3.LUT R93, R93, 0xff, RZ, 0xc0, !PT ;  /* 0x000000ff5d5d7812 */ /* 0x000fe400078ec0ff */
[----:B------:R-:W-:Y:S01]  /*8500*/  SHF.R.U32.HI R146, RZ, 0x18, R146 ;  /* 0x00000018ff927819 */ /* 0x000fe20000011692 */
[C---:B-1----:R-:W-:Y:S03]  /*8510*/  HMMA.16816.F32.BF16 R68, R88.reuse, R96, R68 ;  /* 0x000000605844723c */ /* 0x042fe60000041844 */
[--C-:B------:R-:W-:Y:S01]  /*8520*/  FFMA.FTZ R96, R31, UR4, -R107.reuse ;  /* 0x000000041f607c23 */ /* 0x100fe2000801086b */
[----:B------:R-:W-:Y:S01]  /*8530*/  PRMT R31, R93, 0x5410, R146 ;  /* 0x000054105d1f7816 */ /* 0x000fe20000000092 */
[----:B------:R-:W-:Y:S01]  /*8540*/  FFMA.FTZ R107, R35, UR4, -R107 ;  /* 0x00000004236b7c23 */ /* 0x000fe2000801086b */
[----:B------:R-:W-:Y:S01]  /*8550*/  PRMT R3, R3, 0x5410, R6 ;  /* 0x0000541003037816 */ /* 0x000fe20000000006 */
[----:B------:R-:W1:Y:S01]  /*8560*/  LDSM.16.MT88.4 R92, [R109+0x6c00] ;  /* 0x006c00006d5c783b */ /* 0x000e620000004200 */
[C---:B------:R-:W-:Y:S03]  /*8570*/  HMMA.16816.F32.BF16 R72, R88.reuse, R98, R72 ;  /* 0x000000625848723c */ /* 0x040fe60000041848 */
[----:B------:R-:W-:Y:S01]  /*8580*/  FADD.FTZ R6, R134, R27 ;  /* 0x0000001b86067221 */ /* 0x000fe20000010000 */
[--C-:B------:R-:W-:Y:S01]  /*8590*/  HSET2.LE.AND R28, R3, R124.reuse, PT ;  /* 0x0000007c031c7233 */ /* 0x100fe20003803000 */
[----:B------:R-:W-:Y:S01]  /*85a0*/  MUFU.EX2 R134, R33 ;  /* 0x0000002100867308 */ /* 0x000fe20000000800 */
[----:B------:R-:W-:Y:S01]  /*85b0*/  F2FP.BF16.F32.PACK_AB R3, R136, R135 ;  /* 0x000000878803723e */ /* 0x000fe200000010ff */
[----:B------:R-:W-:Y:S01]  /*85c0*/  FADD.FTZ R29, R29, R6 ;  /* 0x000000061d1d7221 */ /* 0x000fe20000010000 */
[C---:B--2---:R-:W-:Y:S07]  /*85d0*/  HMMA.16816.F32.BF16 R76, R88.reuse, R100, R76 ;  /* 0x00000064584c723c */ /* 0x044fee000004184c */
[----:B------:R-:W2:Y:S01]  /*85e0*/  MUFU.EX2 R27, R96 ;  /* 0x00000060001b7308 */ /* 0x000ea20000000800 */
[----:B------:R-:W-:Y:S01]  /*85f0*/  FADD.FTZ R142, R138, R29 ;  /* 0x0000001d8a8e7221 */ /* 0x000fe20000010000 */
[--C-:B------:R-:W-:Y:S08]  /*8600*/  HSET2.LE.AND R29, R31, R124.reuse, PT ;  /* 0x0000007c1f1d7233 */ /* 0x100ff00003803000 */
[----:B------:R-:W3:Y:S01]  /*8610*/  MUFU.EX2 R138, R107 ;  /* 0x0000006b008a7308 */ /* 0x000ee20000000800 */
[----:B------:R-:W-:Y:S01]  /*8620*/  LOP3.LUT R31, R139, 0xff00ff, RZ, 0xc0, !PT ;  /* 0x00ff00ff8b1f7812 */ /* 0x000fe200078ec0ff */
[----:B------:R-:W-:Y:S01]  /*8630*/  FADD.FTZ R105, R105, R142 ;  /* 0x0000008e69697221 */ /* 0x000fe20000010000 */
[----:B------:R-:W-:Y:S01]  /*8640*/  HMMA.16816.F32.BF16 R80, R88, R102, R80 ;  /* 0x000000665850723c */ /* 0x000fe20000041850 */
[----:B------:R-:W-:Y:S02]  /*8650*/  LDSM.16.MT88.4 R88, [R109+0x7c00] ;  /* 0x007c00006d58783b */ /* 0x000fe40000004200 */
[----:B------:R-:W-:Y:S01]  /*8660*/  LOP3.LUT R28, R3, R28, RZ, 0xc0, !PT ;  /* 0x0000001c031c7212 */ /* 0x000fe200078ec0ff */
[----:B------:R-:W-:Y:S01]  /*8670*/  FADD.FTZ R104, R104, R105 ;  /* 0x0000006968687221 */ /* 0x000fe20000010000 */
[--C-:B------:R-:W-:Y:S02]  /*8680*/  HSET2.LE.AND R30, R143, R124.reuse, PT ;  /* 0x0000007c8f1e7233 */ /* 0x100fe40003803000 */
[C---:B--2---:R-:W-:Y:S01]  /*8690*/  F2FP.BF16.F32.PACK_AB R6, R27.reuse, R132 ;  /* 0x000000841b06723e */ /* 0x044fe200000010ff */
[----:B------:R-:W-:Y:S01]  /*86a0*/  FADD.FTZ R132, R132, R7 ;  /* 0x0000000784847221 */ /* 0x000fe20000010000 */
[----:B------:R-:W2:Y:S01]  /*86b0*/  LDSM.16.MT88.4 R32, [R86+0x6c00] ;  /* 0x006c00005620783b */ /* 0x000ea20000004200 */
[----:B------:R-:W-:Y:S02]  /*86c0*/  HSET2.LE.AND R31, R31, R124, PT ;  /* 0x0000007c1f1f7233 */ /* 0x000fe40003803000 */
[----:B------:R-:W-:Y:S01]  /*86d0*/  LOP3.LUT R29, R6, R29, RZ, 0xc0, !PT ;  /* 0x0000001d061d7212 */ /* 0x000fe200078ec0ff */
[----:B------:R-:W-:Y:S01]  /*86e0*/  FADD.FTZ R132, R27, R132 ;  /* 0x000000841b847221 */ /* 0x000fe20000010000 */
[----:B------:R-:W-:Y:S02]  /*86f0*/  F2FP.BF16.F32.PACK_AB R3, R134, R85 ;  /* 0x000000558603723e */ /* 0x000fe400000010ff */
[----:B---3--:R-:W-:Y:S01]  /*8700*/  F2FP.BF16.F32.PACK_AB R6, R138, R133 ;  /* 0x000000858a06723e */ /* 0x008fe200000010ff */
[----:B------:R-:W3:Y:S01]  /*8710*/  LDSM.16.MT88.4 R96, [R86+0x7c00] ;  /* 0x007c00005660783b */ /* 0x000ee20000004200 */
[----:B------:R-:W-:Y:S01]  /*8720*/  LOP3.LUT R30, R3, R30, RZ, 0xc0, !PT ;  /* 0x0000001e031e7212 */ /* 0x000fe200078ec0ff */
[----:B------:R-:W-:Y:S01]  /*8730*/  FADD.FTZ R3, R15, R104 ;  /* 0x000000680f037221 */ /* 0x000fe20000010000 */
[----:B------:R-:W-:Y:S03]  /*8740*/  LOP3.LUT R31, R6, R31, RZ, 0xc0, !PT ;  /* 0x0000001f061f7212 */ /* 0x000fe600078ec0ff */
[----:B------:R-:W-:Y:S02]  /*8750*/  FADD.FTZ R3, R26, R3 ;  /* 0x000000031a037221 */ /* 0x000fe40000010000 */
[----:B------:R-:W4:Y:S02]  /*8760*/  LDSM.16.MT88.4 R100, [R109+0x8c00] ;  /* 0x008c00006d64783b */ /* 0x000f240000004200 */
[C---:B-1----:R-:W-:Y:S05]  /*8770*/  HMMA.16816.F32.BF16 R36, R28.reuse, R92, R36 ;  /* 0x0000005c1c24723c */ /* 0x042fea0000041824 */
[----:B------:R-:W-:Y:S01]  /*8780*/  FADD.FTZ R6, R140, R3 ;  /* 0x000000038c067221 */ /* 0x000fe20000010000 */
[----:B------:R-:W-:Y:S02]  /*8790*/  FADD.FTZ R3, R133, R132 ;  /* 0x0000008485037221 */ /* 0x000fe40000010000 */
[C---:B------:R-:W-:Y:S01]  /*87a0*/  HMMA.16816.F32.BF16 R40, R28.reuse, R94, R40 ;  /* 0x0000005e1c28723c */ /* 0x040fe20000041828 */
[----:B------:R-:W1:Y:S02]  /*87b0*/  LDSM.16.MT88.4 R92, [R86+0x8c00] ;  /* 0x008c0000565c783b */ /* 0x000e640000004200 */
[----:B------:R-:W-:Y:S01]  /*87c0*/  FADD.FTZ R6, R141, R6 ;  /* 0x000000068d067221 */ /* 0x000fe20000010000 */
[----:B------:R-:W-:Y:S01]  /*87d0*/  FADD.FTZ R132, R138, R3 ;  /* 0x000000038a847221 */ /* 0x000fe20000010000 */
[----:B------:R-:W-:Y:S02]  /*87e0*/  IMAD.MOV.U32 R3, RZ, RZ, R2 ;  /* 0x000000ffff037224 */ /* 0x000fe400078e0002 */
[----:B------:R-:W-:Y:S04]  /*87f0*/  FADD.FTZ R135, R135, R6 ;  /* 0x0000000687877221 */ /* 0x000fe80000010000 */
[----:B------:R-:W-:Y:S01]  /*8800*/  FADD.FTZ R136, R136, R135 ;  /* 0x0000008788887221 */ /* 0x000fe20000010000 */
[C---:B--2---:R-:W-:Y:S03]  /*8810*/  HMMA.16816.F32.BF16 R44, R28.reuse, R32, R44 ;  /* 0x000000201c2c723c */ /* 0x044fe6000004182c */
[----:B------:R-:W-:Y:S04]  /*8820*/  FADD.FTZ R85, R85, R136 ;  /* 0x0000008855557221 */ /* 0x000fe80000010000 */
[----:B------:R-:W-:Y:S01]  /*8830*/  FADD.FTZ R133, R134, R85 ;  /* 0x0000005586857221 */ /* 0x000fe20000010000 */
[C---:B------:R-:W-:Y:S03]  /*8840*/  HMMA.16816.F32.BF16 R48, R28.reuse, R34, R48 ;  /* 0x000000221c30723c */ /* 0x040fe60000041830 */
[----:B------:R-:W-:Y:S05]  /*8850*/  MOV R85, R0 ;  /* 0x0000000000557202 */ /* 0x000fea0000000f00 */
[C---:B------:R-:W-:Y:S08]  /*8860*/  HMMA.16816.F32.BF16 R52, R28.reuse, R88, R52 ;  /* 0x000000581c34723c */ /* 0x040ff00000041834 */
[C---:B------:R-:W-:Y:S08]  /*8870*/  HMMA.16816.F32.BF16 R56, R28.reuse, R90, R56 ;  /* 0x0000005a1c38723c */ /* 0x040ff00000041838 */
[C---:B---3--:R-:W-:Y:S08]  /*8880*/  HMMA.16816.F32.BF16 R60, R28.reuse, R96, R60 ;  /* 0x000000601c3c723c */ /* 0x048ff0000004183c */
[C---:B------:R-:W-:Y:S08]  /*8890*/  HMMA.16816.F32.BF16 R64, R28.reuse, R98, R64 ;  /* 0x000000621c40723c */ /* 0x040ff00000041840 */
[C---:B----4-:R-:W-:Y:S08]  /*88a0*/  HMMA.16816.F32.BF16 R68, R28.reuse, R100, R68 ;  /* 0x000000641c44723c */ /* 0x050ff00000041844 */
[C---:B------:R-:W-:Y:S08]  /*88b0*/  HMMA.16816.F32.BF16 R72, R28.reuse, R102, R72 ;  /* 0x000000661c48723c */ /* 0x040ff00000041848 */
[C---:B-1----:R-:W-:Y:S08]  /*88c0*/  HMMA.16816.F32.BF16 R76, R28.reuse, R92, R76 ;  /* 0x0000005c1c4c723c */ /* 0x042ff0000004184c */
[----:B------:R-:W-:Y:S01]  /*88d0*/  HMMA.16816.F32.BF16 R80, R28, R94, R80 ;  /* 0x0000005e1c50723c */ /* 0x000fe20000041850 */
[----:B------:R-:W-:Y:S08]  /*88e0*/  @!UPT UIADD3 URZ, UPT, UPT, URZ, URZ, URZ ;  /* 0x000000fffffff290 */ /* 0x000ff0000fffe0ff */
[----:B------:R-:W-:Y:S11]  /*88f0*/  @P0 BRA `(.L_x_975) ;  /* 0xffffffdc00e40947 */ /* 0x000ff6000383ffff */
.L_x_974:
[----:B------:R-:W1:Y:S01]  /*8900*/  SHFL.BFLY PT, R8, R133, 0x2, 0x1f ;  /* 0x0c401f0085087f89 */ /* 0x000e6200000e0000 */
[----:B------:R-:W2:Y:S01]  /*8910*/  LDCU UR4, c[0x0][0x4fc] ;  /* 0x00009f80ff0477ac */ /* 0x000ea20008000800 */
[C---:B------:R-:W-:Y:S01]  /*8920*/  SHF.L.U32 R3, R118.reuse, 0x4, RZ ;  /* 0x0000000476037819 */ /* 0x040fe200000006ff */
[----:B------:R-:W3:Y:S01]  /*8930*/  LDC R19, c[0x0][0x434] ;  /* 0x00010d00ff137b82 */ /* 0x000ee20000000800 */
[----:B------:R-:W4:Y:S01]  /*8940*/  SHFL.BFLY PT, R11, R132, 0x2, 0x1f ;  /* 0x0c401f00840b7f89 */ /* 0x000f2200000e0000 */
[C---:B------:R-:W-:Y:S01]  /*8950*/  SHF.L.U32 R4, R118.reuse, 0x1, RZ ;  /* 0x0000000176047819 */ /* 0x040fe200000006ff */
[----:B------:R-:W-:Y:S01]  /*8960*/  UMOV UR5, 0x400 ;  /* 0x0000040000057882 */ /* 0x000fe20000000000 */
[----:B------:R-:W-:Y:S02]  /*8970*/  SHF.L.U32 R5, R118, 0x3, RZ ;  /* 0x0000000376057819 */ /* 0x000fe400000006ff */
[----:B------:R-:W-:Y:S02]  /*8980*/  LOP3.LUT R3, R3, 0x3e00, RZ, 0xc0, !PT ;  /* 0x00003e0003037812 */ /* 0x000fe400078ec0ff */
[----:B------:R-:W-:-:S02]  /*8990*/  LOP3.LUT R4, R4, 0x6, RZ, 0xc0, !PT ;  /* 0x0000000604047812 */ /* 0x000fc400078ec0ff */
[----:B------:R-:W-:Y:S01]  /*89a0*/  ISETP.NE.AND P0, PT, R117, -0x1, PT ;  /* 0xffffffff7500780c */ /* 0x000fe20003f05270 */
[----:B-1----:R-:W-:-:S12]  /*89b0*/  FADD.FTZ R8, R8, R133 ;  /* 0x0000008508087221 */ /* 0x002fd80000010000 */
[----:B------:R-:W1:Y:S01]  /*89c0*/  @!P0 LDC.64 R16, c[0x0][0x400] ;  /* 0x00010000ff108b82 */ /* 0x000e620000000a00 */
[----:B----4-:R-:W-:Y:S01]  /*89d0*/  FADD.FTZ R11, R11, R132 ;  /* 0x000000840b0b7221 */ /* 0x010fe20000010000 */
[----:B------:R-:W4:Y:S04]  /*89e0*/  SHFL.BFLY PT, R7, R8, 0x1, 0x1f ;  /* 0x0c201f0008077f89 */ /* 0x000f2800000e0000 */
[----:B------:R-:W5:Y:S02]  /*89f0*/  SHFL.BFLY PT, R6, R11, 0x1, 0x1f ;  /* 0x0c201f000b067f89 */ /* 0x000f6400000e0000 */
[----:B------:R-:W1:Y:S01]  /*8a00*/  @P0 LDC.64 R14, c[0x0][0x408] ;  /* 0x00010200ff0e0b82 */ /* 0x000e620000000a00 */
[----:B----4-:R-:W-:Y:S01]  /*8a10*/  FADD.FTZ R7, R8, R7 ;  /* 0x0000000708077221 */ /* 0x010fe20000010000 */
[----:B------:R-:W-:-:S02]  /*8a20*/  LOP3.LUT R8, R5, 0x20, RZ, 0xc0, !PT ;  /* 0x0000002005087812 */ /* 0x000fc400078ec0ff */
[----:B------:R-:W-:Y:S01]  /*8a30*/  LOP3.LUT R5, R5, 0xc0, RZ, 0xc0, !PT ;  /* 0x000000c005057812 */ /* 0x000fe200078ec0ff */
[----:B-----5:R-:W-:Y:S01]  /*8a40*/  FADD.FTZ R6, R11, R6 ;  /* 0x000000060b067221 */ /* 0x020fe20000010000 */
[----:B------:R-:W4:Y:S01]  /*8a50*/  MUFU.RCP R10, R7 ;  /* 0x00000007000a7308 */ /* 0x000f220000001000 */
[----:B------:R-:W-:Y:S02]  /*8a60*/  FSETP.NE.FTZ.AND P4, PT, R7, RZ, PT ;  /* 0x000000ff0700720b */ /* 0x000fe40003f95000 */
[----:B------:R-:W-:Y:S02]  /*8a70*/  IADD3 R3, PT, PT, R8, R4, R3 ;  /* 0x0000000408037210 */ /* 0x000fe40007ffe003 */
[----:B------:R-:W-:Y:S02]  /*8a80*/  FSETP.NE.FTZ.AND P3, PT, R6, RZ, PT ;  /* 0x000000ff0600720b */ /* 0x000fe40003f75000 */
[----:B------:R-:W-:Y:S01]  /*8a90*/  LOP3.LUT R4, R5, 0x18, R118, 0xf8, !PT ;  /* 0x0000001805047812 */ /* 0x000fe200078ef876 */
[----:B------:R-:W5:Y:S01]  /*8aa0*/  MUFU.RCP R9, R6 ;  /* 0x0000000600097308 */ /* 0x000f620000001000 */
[----:B------:R-:W-:-:S02]  /*8ab0*/  LOP3.LUT R5, R118, 0x8, RZ, 0xc0, !PT ;  /* 0x0000000876057812 */ /* 0x000fc400078ec0ff */
[----:B------:R-:W-:Y:S02]  /*8ac0*/  IADD3 R3, PT, PT, R4, R3, RZ ;  /* 0x0000000304037210 */ /* 0x000fe40007ffe0ff */
[----:B------:R-:W3:Y:S01]  /*8ad0*/  LDC.U8 R4, c[0x0][0x549] ;  /* 0x00015240ff047b82 */ /* 0x000ee20000000000 */
[----:B------:R-:W-:Y:S02]  /*8ae0*/  SHF.L.U32 R8, R118, 0x2, RZ ;  /* 0x0000000276087819 */ /* 0x000fe400000006ff */
[----:B------:R-:W1:Y:S01]  /*8af0*/  @P4 MUFU.LG2 R7, R7 ;  /* 0x0000000700074308 */ /* 0x000e620000000c00 */
[----:B----4-:R-:W-:Y:S02]  /*8b00*/  FSEL R10, R10, 1, P4 ;  /* 0x3f8000000a0a7808 */ /* 0x010fe40002000000 */
[----:B------:R-:W-:-:S03]  /*8b10*/  LOP3.LUT R8, R8, 0x40, RZ, 0xc0, !PT ;  /* 0x0000004008087812 */ /* 0x000fc600078ec0ff */
[----:B--2---:R-:W-:Y:S01]  /*8b20*/  FMUL.FTZ R10, R10, UR4 ;  /* 0x000000040a0a7c20 */ /* 0x004fe20008410000 */
[----:B-----5:R-:W-:-:S03]  /*8b30*/  FSEL R9, R9, 1, P3 ;  /* 0x3f80000009097808 */ /* 0x020fc60001800000 */
[C---:B------:R-:W-:Y:S01]  /*8b40*/  FMUL.FTZ R36, R10.reuse, R36 ;  /* 0x000000240a247220 */ /* 0x040fe20000410000 */
[C---:B------:R-:W-:Y:S01]  /*8b50*/  FMUL.FTZ R37, R10.reuse, R37 ;  /* 0x000000250a257220 */ /* 0x040fe20000410000 */
[C---:B------:R-:W-:Y:S01]  /*8b60*/  FMUL.FTZ R40, R10.reuse, R40 ;  /* 0x000000280a287220 */ /* 0x040fe20000410000 */
[C---:B------:R-:W-:Y:S01]  /*8b70*/  FMUL.FTZ R41, R10.reuse, R41 ;  /* 0x000000290a297220 */ /* 0x040fe20000410000 */
[----:B------:R-:W-:Y:S01]  /*8b80*/  FMUL.FTZ R9, R9, UR4 ;  /* 0x0000000409097c20 */ /* 0x000fe20008410000 */
[----:B------:R-:W2:Y:S01]  /*8b90*/  S2UR UR4, SR_CgaCtaId ;  /* 0x00000000000479c3 */ /* 0x000ea20000008800 */
        /* <DEDUP_REMOVED lines=16> */
[----:B---3--:R-:W-:Y:S01]  /*8ca0*/  ISETP.NE.AND P2, PT, R4, RZ, PT ;  /* 0x000000ff0400720c */ /* 0x008fe20003f45270 */
[C---:B------:R-:W-:Y:S01]  /*8cb0*/  FMUL.FTZ R56, R10.reuse, R56 ;  /* 0x000000380a387220 */ /* 0x040fe20000410000 */
[C---:B------:R-:W-:Y:S01]  /*8cc0*/  FMUL.FTZ R57, R10.reuse, R57 ;  /* 0x000000390a397220 */ /* 0x040fe20000410000 */
[C---:B------:R-:W-:Y:S01]  /*8cd0*/  FMUL.FTZ R58, R9.reuse, R58 ;  /* 0x0000003a093a7220 */ /* 0x040fe20000410000 */
[----:B------:R-:W-:Y:S01]  /*8ce0*/  FMUL.FTZ R59, R9, R59 ;  /* 0x0000003b093b7220 */ /* 0x000fe20000410000 */
[----:B------:R-:W-:Y:S01]  /*8cf0*/  F2FP.BF16.F32.PACK_AB R36, R37, R36 ;  /* 0x000000242524723e */ /* 0x000fe200000010ff */
[C---:B------:R-:W-:Y:S01]  /*8d00*/  FMUL.FTZ R60, R10.reuse, R60 ;  /* 0x0000003c0a3c7220 */ /* 0x040fe20000410000 */
[----:B--2---:R-:W-:Y:S01]  /*8d10*/  ULEA UR4, UR4, UR5, 0x18 ;  /* 0x0000000504047291 */ /* 0x004fe2000f8ec0ff */
[----:B------:R-:W-:Y:S01]  /*8d20*/  F2FP.BF16.F32.PACK_AB R38, R39, R38 ;  /* 0x000000262726723e */ /* 0x000fe200000010ff */
[C---:B------:R-:W-:Y:S01]  /*8d30*/  FMUL.FTZ R61, R10.reuse, R61 ;  /* 0x0000003d0a3d7220 */ /* 0x040fe20000410000 */
[C---:B------:R-:W-:Y:S01]  /*8d40*/  FMUL.FTZ R62, R9.reuse, R62 ;  /* 0x0000003e093e7220 */ /* 0x040fe20000410000 */
[----:B------:R-:W-:Y:S01]  /*8d50*/  FMUL.FTZ R63, R9, R63 ;  /* 0x0000003f093f7220 */ /* 0x000fe20000410000 */
[----:B------:R-:W-:Y:S01]  /*8d60*/  F2FP.BF16.F32.PACK_AB R40, R41, R40 ;  /* 0x000000282928723e */ /* 0x000fe200000010ff */
[C---:B------:R-:W-:Y:S01]  /*8d70*/  FMUL.FTZ R64, R10.reuse, R64 ;  /* 0x000000400a407220 */ /* 0x040fe20000410000 */
[----:B------:R-:W-:Y:S01]  /*8d80*/  LEA R3, R3, UR4, 0x1 ;  /* 0x0000000403037c11 */ /* 0x000fe2000f8e08ff */
[C---:B------:R-:W-:Y:S01]  /*8d90*/  FMUL.FTZ R65, R10.reuse, R65 ;  /* 0x000000410a417220 */ /* 0x040fe20000410000 */
[----:B------:R-:W-:Y:S01]  /*8da0*/  F2FP.BF16.F32.PACK_AB R42, R43, R42 ;  /* 0x0000002a2b2a723e */ /* 0x000fe200000010ff */
[C---:B------:R-:W-:Y:S01]  /*8db0*/  FMUL.FTZ R66, R9.reuse, R66 ;  /* 0x0000004209427220 */ /* 0x040fe20000410000 */
[----:B------:R-:W-:Y:S01]  /*8dc0*/  FMUL.FTZ R67, R9, R67 ;  /* 0x0000004309437220 */ /* 0x000fe20000410000 */
[----:B------:R-:W-:Y:S01]  /*8dd0*/  IMAD R5, R5, -0x4, R3 ;  /* 0xfffffffc05057824 */ /* 0x000fe200078e0203 */
[----:B------:R-:W-:Y:S01]  /*8de0*/  F2FP.BF16.F32.PACK_AB R44, R45, R44 ;  /* 0x0000002c2d2c723e */ /* 0x000fe200000010ff */
[C---:B------:R-:W-:Y:S01]  /*8df0*/  FMUL.FTZ R68, R10.reuse, R68 ;  /* 0x000000440a447220 */ /* 0x040fe20000410000 */
[----:B------:R-:W-:Y:S01]  /*8e00*/  F2FP.BF16.F32.PACK_AB R46, R47, R46 ;  /* 0x0000002e2f2e723e */ /* 0x000fe200000010ff */
[C---:B------:R-:W-:Y:S01]  /*8e10*/  FMUL.FTZ R69, R10.reuse, R69 ;  /* 0x000000450a457220 */ /* 0x040fe20000410000 */
[----:B------:R-:W-:Y:S01]  /*8e20*/  IADD3 R11, PT, PT, R3, -R8, RZ ;  /* 0x80000008030b7210 */ /* 0x000fe20007ffe0ff */
[C---:B------:R-:W-:Y:S01]  /*8e30*/  FMUL.FTZ R70, R9.reuse, R70 ;  /* 0x0000004609467220 */ /* 0x040fe20000410000 */
[----:B------:R-:W-:Y:S01]  /*8e40*/  FMUL.FTZ R71, R9, R71 ;  /* 0x0000004709477220 */ /* 0x000fe20000410000 */
        /* <DEDUP_REMOVED lines=11> */
[C---:B------:R-:W-:Y:S01]  /*8f00*/  FMUL.FTZ R78, R9.reuse, R78 ;  /* 0x0000004e094e7220 */ /* 0x040fe20000410000 */
[C---:B------:R-:W-:Y:S01]  /*8f10*/  FMUL.FTZ R79, R9.reuse, R79 ;  /* 0x0000004f094f7220 */ /* 0x040fe20000410000 */
[----:B------:R-:W-:Y:S01]  /*8f20*/  FMUL.FTZ R82, R9, R82 ;  /* 0x0000005209527220 */ /* 0x000fe20000410000 */
[----:B------:R-:W-:Y:S01]  /*8f30*/  F2FP.BF16.F32.PACK_AB R56, R57, R56 ;  /* 0x000000383938723e */ /* 0x000fe200000010ff */
[----:B------:R-:W-:Y:S01]  /*8f40*/  STS [R3], R36 ;  /* 0x0000002403007388 */ /* 0x000fe20000000800 */
[----:B------:R-:W-:Y:S01]  /*8f50*/  F2FP.BF16.F32.PACK_AB R58, R59, R58 ;  /* 0x0000003a3b3a723e */ /* 0x000fe200000010ff */
[C---:B------:R-:W-:Y:S01]  /*8f60*/  FMUL.FTZ R80, R10.reuse, R80 ;  /* 0x000000500a507220 */ /* 0x040fe20000410000 */
[----:B------:R-:W-:Y:S01]  /*8f70*/  FMUL.FTZ R81, R10, R81 ;  /* 0x000000510a517220 */ /* 0x000fe20000410000 */
[----:B------:R-:W-:Y:S01]  /*8f80*/  STS [R3+0x200], R38 ;  /* 0x0002002603007388 */ /* 0x000fe20000000800 */
[----:B------:R-:W-:Y:S01]  /*8f90*/  FMUL.FTZ R9, R9, R83 ;  /* 0x0000005309097220 */ /* 0x000fe20000410000 */
[----:B------:R-:W-:Y:S01]  /*8fa0*/  F2FP.BF16.F32.PACK_AB R60, R61, R60 ;  /* 0x0000003c3d3c723e */ /* 0x000fe200000010ff */
[----:B------:R-:W2:Y:S01]  /*8fb0*/  LDC R4, c[0x0][0x434] ;  /* 0x00010d00ff047b82 */ /* 0x000ea20000000800 */
[----:B------:R-:W-:Y:S01]  /*8fc0*/  F2FP.BF16.F32.PACK_AB R62, R63, R62 ;  /* 0x0000003e3f3e723e */ /* 0x000fe200000010ff */
[----:B------:R-:W-:Y:S01]  /*8fd0*/  STS [R5+0x10], R40 ;  /* 0x0000102805007388 */ /* 0x000fe20000000800 */
[----:B------:R-:W-:-:S02]  /*8fe0*/  F2FP.BF16.F32.PACK_AB R64, R65, R64 ;  /* 0x000000404140723e */ /* 0x000fc400000010ff */
[----:B------:R-:W-:Y:S01]  /*8ff0*/  F2FP.BF16.F32.PACK_AB R66, R67, R66 ;  /* 0x000000424342723e */ /* 0x000fe200000010ff */
[----:B------:R-:W-:Y:S01]  /*9000*/  STS [R5+0x210], R42 ;  /* 0x0002102a05007388 */ /* 0x000fe20000000800 */
[----:B------:R-:W-:Y:S01]  /*9010*/  F2FP.BF16.F32.PACK_AB R68, R69, R68 ;  /* 0x000000444544723e */ /* 0x000fe200000010ff */
[----:B------:R-:W2:Y:S01]  /*9020*/  @P2 LDC R8, c[0x0][0x430] ;  /* 0x00010c00ff082b82 */ /* 0x000ea20000000800 */
[----:B------:R-:W-:Y:S01]  /*9030*/  F2FP.BF16.F32.PACK_AB R70, R71, R70 ;  /* 0x000000464746723e */ /* 0x000fe200000010ff */
[----:B------:R-:W-:Y:S01]  /*9040*/  STS [R11+0x20], R44 ;  /* 0x0000202c0b007388 */ /* 0x000fe20000000800 */
[----:B------:R-:W-:Y:S02]  /*9050*/  F2FP.BF16.F32.PACK_AB R72, R73, R72 ;  /* 0x000000484948723e */ /* 0x000fe400000010ff */
        /* <DEDUP_REMOVED lines=8> */
[----:B------:R-:W-:Y:S04]  /*90e0*/  STS [R13+0x230], R50 ;  /* 0x000230320d007388 */ /* 0x000fe80000000800 */
[----:B------:R-:W-:Y:S04]  /*90f0*/  STS [R3+0x1000], R52 ;  /* 0x0010003403007388 */ /* 0x000fe80000000800 */
[----:B------:R-:W-:Y:S01]  /*9100*/  STS [R3+0x1200], R54 ;  /* 0x0012003603007388 */ /* 0x000fe20000000800 */
[----:B--2---:R-:W-:-:S03]  /*9110*/  @P2 IMAD R4, R8, R19, RZ ;  /* 0x0000001308042224 */ /* 0x004fc600078e02ff */
        /* <DEDUP_REMOVED lines=12> */
[----:B------:R1:W-:Y:S04]  /*91e0*/  STS [R13+0x2030], R80 ;  /* 0x002030500d007388 */ /* 0x0003e80000000800 */
[----:B------:R1:W-:Y:S01]  /*91f0*/  STS [R13+0x2230], R9 ;  /* 0x002230090d007388 */ /* 0x0003e20000000800 */
[----:B--2---:R-:W2:Y:S01]  /*9200*/  LDC.U8 R3, c[0x0][0x548] ;  /* 0x00015200ff037b82 */ /* 0x004ea20000000000 */
[----:B----4-:R-:W-:Y:S01]  /*9210*/  @P2 MOV R5, 0x1 ;  /* 0x0000000100052802 */ /* 0x010fe20000000f00 */
[----:B---3--:R-:W-:Y:S06]  /*9220*/  @P2 BRA `(.L_x_978) ;  /* 0x0000000000202947 */ /* 0x008fec0003800000 */
[----:B--2---:R-:W-:Y:S01]  /*9230*/  ISETP.NE.AND P1, PT, R3, RZ, PT ;  /* 0x000000ff0300720c */ /* 0x004fe20003f25270 */
[----:B------:R-:W2:-:S12]  /*9240*/  LDC R8, c[0x0][0x3e0] ;  /* 0x0000f800ff087b82 */ /* 0x000e980000000800 */
[----:B------:R-:W2:Y:S01]  /*9250*/  @P1 LDC R5, c[0x0][0x454] ;  /* 0x00011500ff051b82 */ /* 0x000ea20000000800 */
[----:B------:R-:W-:Y:S02]  /*9260*/  @P1 MOV R12, 0x1 ;  /* 0x00000001000c1802 */ /* 0x000fe40000000f00 */
[----:B------:R-:W-:-:S05]  /*9270*/  @!P1 MOV R12, 0x1 ;  /* 0x00000001000c9802 */ /* 0x000fca0000000f00 */
[----:B------:R-:W3:Y:S01]  /*9280*/  @P1 LDC R4, c[0x0][0x454] ;  /* 0x00011500ff041b82 */ /* 0x000ee20000000800 */
[-C--:B--2---:R-:W-:Y:S02]  /*9290*/  @P1 IMAD R5, R5, R8.reuse, RZ ;  /* 0x0000000805051224 */ /* 0x084fe400078e02ff */
[----:B------:R-:W-:-:S07]  /*92a0*/  @!P1 IMAD R5, R19, R8, RZ ;  /* 0x0000000813059224 */ /* 0x000fce00078e02ff */
.L_x_978:
[----:B------:R-:W-:Y:S01]  /*92b0*/  BAR.SYNC.DEFER_BLOCKING 0x0 ;  /* 0x0000000000007b1d */ /* 0x000fe20000010000 */
[----:B--2---:R-:W-:Y:S01]  /*92c0*/  ISETP.NE.AND P1, PT, R3, RZ, !P2 ;  /* 0x000000ff0300720c */ /* 0x004fe20005725270 */
[----:B-1----:R-:W-:Y:S01]  /*92d0*/  @!P0 IMAD.WIDE.U32 R24, R120, R16, RZ ;  /* 0x0000001078188225 */ /* 0x002fe200078e00ff */
[----:B------:R-:W-:-:S03]  /*92e0*/  ISETP.NE.AND P2, PT, R117, -0x1, PT ;  /* 0xffffffff7500780c */ /* 0x000fc60003f45270 */
[----:B------:R-:W-:Y:S01]  /*92f0*/  @P4 FMUL.FTZ R7, R7, 0.69314718246459960938 ;  /* 0x3f31721807074820 */ /* 0x000fe20000410000 */
[----:B------:R-:W-:Y:S01]  /*9300*/  LOP3.LUT P5, RZ, R118, 0x3, RZ, 0xc0, !PT ;  /* 0x0000000376ff7812 */ /* 0x000fe200078ac0ff */
[----:B------:R-:W1:Y:S01]  /*9310*/  @P3 MUFU.LG2 R6, R6 ;  /* 0x0000000600063308 */ /* 0x000e620000000c00 */
[----:B------:R-:W2:Y:S01]  /*9320*/  @P3 LDC R13, c[0x0][0x458] ;  /* 0x00011600ff0d3b82 */ /* 0x000ea20000000800 */
[----:B------:R-:W4:Y:S01]  /*9330*/  S2R R3, SR_TID.X ;  /* 0x0000000000037919 */ /* 0x000f220000002100 */
[C---:B------:R-:W-:Y:S01]  /*9340*/  @P0 IMAD.WIDE.U32 R22, R117.reuse, R14, RZ ;  /* 0x0000000e75160225 */ /* 0x040fe200078e00ff */
[----:B------:R-:W-:Y:S01]  /*9350*/  BSSY.RECONVERGENT B0, `(.L_x_979) ;  /* 0x000002c000007945 */ /* 0x000fe20003800200 */
[----:B------:R-:W-:Y:S02]  /*9360*/  MOV R14, 0x7f800000 ;  /* 0x7f800000000e7802 */ /* 0x000fe40000000f00 */
[----:B------:R-:W-:Y:S02]  /*9370*/  @!P0 IMAD R17, R120, R17, R25 ;  /* 0x0000001178118224 */ /* 0x000fe400078e0219 */
[----:B------:R-:W5:Y:S01]  /*9380*/  @P4 LDC R21, c[0x0][0x458] ;  /* 0x00011600ff154b82 */ /* 0x000f620000000800 */
[----:B------:R-:W-:Y:S01]  /*9390*/  @P0 IMAD R17, R117, R15, R23 ;  /* 0x0000000f75110224 */ /* 0x000fe200078e0217 */
[----:B------:R-:W-:Y:S01]  /*93a0*/  MOV R15, 0x7f800000 ;  /* 0x7f800000000f7802 */ /* 0x000fe20000000f00 */
[----:B---3--:R-:W-:-:S02]  /*93b0*/  IMAD R4, R119, R4, RZ ;  /* 0x0000000477047224 */ /* 0x008fc400078e02ff */
[C---:B------:R-:W-:Y:S02]  /*93c0*/  @!P2 IMAD R117, R120.reuse, R19, RZ ;  /* 0x000000137875a224 */ /* 0x040fe400078e02ff */
[----:B------:R-:W-:Y:S01]  /*93d0*/  @!P1 IMAD R4, R120, R5, R4 ;  /* 0x0000000578049224 */ /* 0x000fe200078e0204 */
[----:B------:R3:W3:Y:S02]  /*93e0*/  LDS.128 R8, [R121+0x800] ;  /* 0x0008000079087984 */ /* 0x0006e40000000c00 */
[----:B------:R-:W-:Y:S01]  /*93f0*/  SHF.R.S32.HI R16, RZ, 0x1f, R117 ;  /* 0x0000001fff107819 */ /* 0x000fe20000011475 */
[----:B------:R-:W-:Y:S01]  /*9400*/  IMAD R5, R12, UR20, RZ ;  /* 0x000000140c057c24 */ /* 0x000fe2000f8e02ff */
[----:B------:R-:W-:Y:S01]  /*9410*/  SEL R117, R117, RZ, P1 ;  /* 0x000000ff75757207 */ /* 0x000fe20000800000 */
[----:B-1----:R-:W-:Y:S01]  /*9420*/  @P3 FMUL.FTZ R19, R6, 0.69314718246459960938 ;  /* 0x3f31721806133820 */ /* 0x002fe20000410000 */
[----:B------:R-:W-:Y:S02]  /*9430*/  SEL R6, R16, RZ, P1 ;  /* 0x000000ff10067207 */ /* 0x000fe40000800000 */
[----:B------:R-:W-:Y:S01]  /*9440*/  IADD3 R16, P2, P1, R5, R117, R4 ;  /* 0x0000007505107210 */ /* 0x000fe2000795e004 */
[----:B--2---:R-:W-:Y:S01]  /*9450*/  @P3 FFMA.FTZ R14, R0, R13, R19 ;  /* 0x0000000d000e3223 */ /* 0x004fe20000010013 */
[----:B------:R-:W-:-:S02]  /*9460*/  SHF.R.S32.HI R5, RZ, 0x1f, R5 ;  /* 0x0000001fff057819 */ /* 0x000fc40000011405 */
[----:B------:R-:W-:Y:S01]  /*9470*/  SHF.R.S32.HI R4, RZ, 0x1f, R4 ;  /* 0x0000001fff047819 */ /* 0x000fe20000011404 */
[----:B-----5:R-:W-:-:S03]  /*9480*/  @P4 FFMA.FTZ R15, R2, R21, R7 ;  /* 0x00000015020f4223 */ /* 0x020fc60000010007 */
[----:B------:R-:W-:Y:S02]  /*9490*/  IADD3.X R0, PT, PT, R5, R6, R4, P2, P1 ;  /* 0x0000000605007210 */ /* 0x000fe400017e2404 */
[----:B----4-:R-:W-:Y:S01]  /*94a0*/  SHF.R.U32.HI R20, RZ, 0x2, R3 ;  /* 0x00000002ff147819 */ /* 0x010fe20000011603 */
[----:B---3--:R-:W-:Y:S06]  /*94b0*/  @P5 BRA `(.L_x_980) ;  /* 0x0000000000545947 */ /* 0x008fec0003800000 */
[----:B------:R-:W-:-:S05]  /*94c0*/  SHF.R.U32.HI R2, RZ, 0x5, R3 ;  /* 0x00000005ff027819 */ /* 0x000fca0000011603 */
[----:B------:R-:W-:-:S05]  /*94d0*/  IMAD.SHL.U32 R2, R2, 0x10, RZ ;  /* 0x0000001002027824 */ /* 0x000fca00078e00ff */
        /* <DEDUP_REMOVED lines=19> */
.L_x_980:
[----:B------:R-:W-:Y:S05]  /*9610*/  BSYNC.RECONVERGENT B0 ;  /* 0x0000000000007941 */ /* 0x000fea0003800200 */
.L_x_979:
[----:B------:R-:W-:Y:S01]  /*9620*/  IMAD.SHL.U32 R3, R3, 0x8, RZ ;  /* 0x0000000803037824 */ /* 0x000fe200078e00ff */
[----:B-1----:R-:W-:Y:S01]  /*9630*/  MOV R5, UR19 ;  /* 0x0000001300057c02 */ /* 0x002fe20008000f00 */
[----:B------:R-:W-:Y:S01]  /*9640*/  @P0 IMAD.MOV.U32 R24, RZ, RZ, R22 ;  /* 0x000000ffff180224 */ /* 0x000fe200078e0016 */
[----:B------:R-:W-:Y:S01]  /*9650*/  MOV R21, RZ ;  /* 0x000000ff00157202 */ /* 0x000fe20000000f00 */
[----:B------:R1:W2:Y:S01]  /*9660*/  LDS.128 R12, [R121+0x1000] ;  /* 0x00100000790c7984 */ /* 0x0002a20000000c00 */
[----:B------:R-:W-:Y:S01]  /*9670*/  LOP3.LUT R3, R3, 0x18, RZ, 0xc0, !PT ;  /* 0x0000001803037812 */ /* 0x000fe200078ec0ff */
[----:B------:R-:W3:Y:S01]  /*9680*/  LDCU.64 UR4, c[0x0][0x410] ;  /* 0x00008200ff0477ac */ /* 0x000ee20008000a00 */
[C---:B------:R-:W-:Y:S01]  /*9690*/  IADD3 R0, PT, PT, R20.reuse, 0x20, RZ ;  /* 0x0000002014007810 */ /* 0x040fe20007ffe0ff */
[----:B------:R-:W-:Y:S01]  /*96a0*/  BSSY.RECONVERGENT B0, `(.L_x_981) ;  /* 0x0000017000007945 */ /* 0x000fe20003800200 */
[----:B------:R-:W-:Y:S02]  /*96b0*/  IADD3 R2, P0, PT, R3, R24, RZ ;  /* 0x0000001803027210 */ /* 0x000fe40007f1e0ff */
[----:B------:R-:W-:Y:S01]  /*96c0*/  ISETP.GE.AND P1, PT, R20, UR18, PT ;  /* 0x0000001214007c0c */ /* 0x000fe2000bf26270 */
[----:B------:R-:W-:-:S02]  /*96d0*/  IMAD.WIDE.U32 R20, R5, 0x40, R20 ;  /* 0x0000004005147825 */ /* 0x000fc400078e0014 */
[----:B------:R1:W4:Y:S02]  /*96e0*/  LDS.128 R4, [R121+0x2000] ;  /* 0x0020000079047984 */ /* 0x0003240000000c00 */
[----:B------:R-:W-:Y:S01]  /*96f0*/  IMAD.X R3, RZ, RZ, R17, P0 ;  /* 0x000000ffff037224 */ /* 0x000fe200000e0611 */
[----:B------:R-:W-:Y:S01]  /*9700*/  ISETP.GE.AND P0, PT, R0, UR18, PT ;  /* 0x0000001200007c0c */ /* 0x000fe2000bf06270 */
[----:B------:R1:W1:Y:S01]  /*9710*/  LDS.128 R16, [R121] ;  /* 0x0000000079107984 */ /* 0x0002620000000c00 */
[----:B---3--:R-:W-:-:S04]  /*9720*/  IMAD.WIDE.U32 R2, R119, UR4, R2 ;  /* 0x0000000477027c25 */ /* 0x008fc8000f8e0002 */
[----:B------:R-:W-:Y:S01]  /*9730*/  IMAD R23, R119, UR5, R3 ;  /* 0x0000000577177c24 */ /* 0x000fe2000f8e0203 */
[----:B------:R-:W-:Y:S06]  /*9740*/  @P1 BRA `(.L_x_982) ;  /* 0x0000000000301947 */ /* 0x000fec0003800000 */
        /* <DEDUP_REMOVED lines=9> */
[----:B-1----:R3:W-:Y:S04]  /*97e0*/  STG.E.128 desc[UR22][R26.64], R16 ;  /* 0x000000101a007986 */ /* 0x0027e8000c101d16 */
[----:B--2---:R3:W-:Y:S04]  /*97f0*/  STG.E.128 desc[UR22][R26.64+0x40], R12 ;  /* 0x0000400c1a007986 */ /* 0x0047e8000c101d16 */
[----:B----4-:R3:W-:Y:S02]  /*9800*/  STG.E.128 desc[UR22][R26.64+0x80], R4 ;  /* 0x000080041a007986 */ /* 0x0107e4000c101d16 */
.L_x_982:
[----:B------:R-:W-:Y:S05]  /*9810*/  BSYNC.RECONVERGENT B0 ;  /* 0x0000000000007941 */ /* 0x000fea0003800200 */
.L_x_981:
[----:B---34-:R3:W4:Y:S04]  /*9820*/  LDS.128 R4, [R121+0x1800] ;  /* 0x0018000079047984 */ /* 0x0187280000000c00 */
[----:B--2---:R3:W2:Y:S01]  /*9830*/  LDS.128 R12, [R121+0x2800] ;  /* 0x00280000790c7984 */ /* 0x0046a20000000c00 */
[----:B------:R-:W-:Y:S05]  /*9840*/  @P0 EXIT ;  /* 0x000000000000094d */ /* 0x000fea0003800000 */
[----:B------:R-:W5:Y:S01]  /*9850*/  LDCU.64 UR6, c[0x0][0x408] ;  /* 0x00008100ff0677ac */ /* 0x000f620008000a00 */
[----:B------:R-:W-:Y:S01]  /*9860*/  IADD3 R0, P0, PT, R20, 0x20, RZ ;  /* 0x0000002014007810 */ /* 0x000fe20007f1e0ff */
[----:B-1----:R-:W-:Y:S01]  /*9870*/  IMAD.MOV.U32 R16, RZ, RZ, R2 ;  /* 0x000000ffff107224 */ /* 0x002fe200078e0002 */
[----:B------:R-:W-:Y:S01]  /*9880*/  MOV R17, R23 ;  /* 0x0000001700117202 */ /* 0x000fe20000000f00 */
        /* <DEDUP_REMOVED lines=9> */
[----:B----4-:R-:W-:Y:S04]  /*9920*/  STG.E.128 desc[UR22][R2.64+0x40], R4 ;  /* 0x0000400402007986 */ /* 0x010fe8000c101d16 */
[----:B--2---:R-:W-:Y:S01]  /*9930*/  STG.E.128 desc[UR22][R2.64+0x80], R12 ;  /* 0x0000800c02007986 */ /* 0x004fe2000c101d16 */
[----:B------:R-:W-:Y:S05]  /*9940*/  EXIT ;  /* 0x000000000000794d */ /* 0x000fea0003800000 */
.L_x_983:
        /* <DEDUP_REMOVED lines=11> */
.L_x_1280:


//--------------------- .text._ZN5flash16flash_fwd_kernelI23Flash_fwd_kernel_traitsILi96ELi64ELi64ELi4ELb0ELb0EN7cutlass10bfloat16_tE19Flash_kernel_traitsILi96ELi64ELi64ELi4ES3_EELb0ELb1ELb0ELb0ELb0ELb1ELb1ELb0EEEvNS_16Flash_fwd_paramsE --------------------------
	.section	.text._ZN5flash16flash_fwd_kernelI23Flash_fwd_kernel_traitsILi96ELi64ELi64ELi4ELb0ELb0EN7cutlass10bfloat16_tE19Flash_kernel_traitsILi96ELi64ELi64ELi4ES3_EELb0ELb1ELb0ELb0ELb0ELb1ELb1ELb0EEEvNS_16Flash_fwd_paramsE,"ax",@progbits
	.align	128
        .global         _ZN5flash16flash_fwd_kernelI23Flash_fwd_kernel_traitsILi96ELi64ELi64ELi4ELb0ELb0EN7cutlass10bfloat16_tE19Flash_kernel_traitsILi96ELi64ELi64ELi4ES3_EELb0ELb1ELb0ELb0ELb0ELb1ELb1ELb0EEEvNS_16Flash_fwd_paramsE
        .type           _ZN5flash16flash_fwd_kernelI23Flash_fwd_kernel_traitsILi96ELi64ELi64ELi4ELb0ELb0EN7cutlass10bfloat16_tE19Flash_kernel_traitsILi96ELi64ELi64ELi4ES3_EELb0ELb1ELb0ELb0ELb0ELb1ELb1ELb0EEEvNS_16Flash_fwd_paramsE,@function
        .size           _ZN5flash16flash_fwd_kernelI23Flash_fwd_kernel_traitsILi96ELi64ELi64ELi4ELb0ELb0EN7cutlass10bfloat16_tE19Flash_kernel_traitsILi96ELi64ELi64ELi4ES3_EELb0ELb1ELb0ELb0ELb0ELb1ELb1ELb0EEEvNS_16Flash_fwd_paramsE,(.L_x_1281 - _ZN5flash16flash_fwd_kernelI23Flash_fwd_kernel_traitsILi96ELi64ELi64ELi4ELb0ELb0EN7cutlass10bfloat16_tE19Flash_kernel_traitsILi96ELi64ELi64ELi4ES3_EELb0ELb1ELb0ELb0ELb0ELb1ELb1ELb0EEEvNS_16Flash_fwd_paramsE)
        .other          _ZN5flash16flash_fwd_kernelI23Flash_fwd_kernel_traitsILi96ELi64ELi64ELi4ELb0ELb0EN7cutlass10bfloat16_tE19Flash_kernel_traitsILi96ELi64ELi64ELi4ES3_EELb0ELb1ELb0ELb0ELb0ELb1ELb1ELb0EEEvNS_16Flash_fwd_paramsE,@"STO_CUDA_ENTRY STV_DEFAULT"
_ZN5flash16flash_fwd_kernelI23Flash_fwd_kernel_traitsILi96ELi64ELi64ELi4ELb0ELb0EN7cutlass10bfloat16_tE19Flash_kernel_traitsILi96ELi64ELi64ELi4ES3_EELb0ELb1ELb0ELb0ELb0ELb1ELb1ELb0EEEvNS_16Flash_fwd_paramsE:
.text._ZN5flash16flash_fwd_kernelI23Flash_fwd_kernel_traitsILi96ELi64ELi64ELi4ELb0ELb0EN7cutlass10bfloat16_tE19Flash_kernel_traitsILi96ELi64ELi64ELi4ES3_EELb0ELb1ELb0ELb0ELb0ELb1ELb1ELb0EEEvNS_16Flash_fwd_paramsE:
[----:B------:R-:W-:Y:S08]  /*0000*/  LDC R1, c[0x0][0x37c] ;  /* 0x0000df00ff017b82 */ /* 0x000ff00000000800 */
[----:B------:R-:W1:Y:S01]  /*0010*/  LDC.64 R2, c[0x0][0x460] ;  /* 0x00011800ff027b82 */ /* 0x000e620000000a00 */
[----:B------:R-:W2:Y:S01]  /*0020*/  S2R R0, SR_CTAID.Y ;  /* 0x0000000000007919 */ /* 0x000ea20000002600 */
[----:B------:R-:W3:Y:S01]  /*0030*/  LDCU.64 UR4, c[0x0][0x478] ;  /* 0x00008f00ff0477ac */ /* 0x000ee20008000a00 */
[----:B------:R-:W-:Y:S01]  /*0040*/  IMAD.MOV.U32 R126, RZ, RZ, -0x1 ;  /* 0xffffffffff7e7424 */ /* 0x000fe200078e00ff */
[----:B------:R-:W4:Y:S04]  /*0050*/  LDCU.64 UR12, c[0x0][0x358] ;  /* 0x00006b00ff0c77ac */ /* 0x000f280008000a00 */
[----:B------:R-:W2:Y:S01]  /*0060*/  LDC.64 R4, c[0x0][0x460] ;  /* 0x00011800ff047b82 */ /* 0x000ea20000000a00 */
[----:B------:R-:W4:Y:S07]  /*0070*/  LDCU.64 UR6, c[0x0][0x470] ;  /* 0x00008e00ff0677ac */ /* 0x000f2e0008000a00 */
[----:B------:R-:W4:Y:S01]  /*0080*/  LDC.64 R6, c[0x0][0x468] ;  /* 0x00011a00ff067b82 */ /* 0x000f220000000a00 */
        /* <DEDUP_REMOVED lines=13> */
[----:B------:R-:W-:-:S04]  /*0160*/  @P2 IADD3 R90, P0, PT, R9, UR4, RZ ;  /* 0x00000004095a2c10 */ /* 0x000fc8000ff1e0ff */
[----:B------:R-:W-:-:S05]  /*0170*/  @P2 IADD3.X R91, PT, PT, R2, UR5, RZ, P0, !PT ;  /* 0x00000005025b2c10 */ /* 0x000fca00087fe4ff */
[----:B------:R-:W5:Y:S01]  /*0180*/  @P2 LDG.E R90, desc[UR12][R90.64] ;  /* 0x0000000c5a5a2981 */ /* 0x000f62000c1e1900 */
[C---:B------:R-:W-:Y:S02]  /*0190*/  IADD3 R8, P0, PT, R9.reuse, R6, RZ ;  /* 0x0000000609087210 */ /* 0x040fe40007f1e0ff */
[----:B------:R-:W-:Y:S01]  /*01a0*/  @P3 IADD3 R4, P1, PT, R9, UR6, RZ ;  /* 0x0000000609043c10 */ /* 0x000fe2000ff3e0ff */
[----:B------:R-:W3:Y:S02]  /*01b0*/  S2R R25, SR_CTAID.X ;  /* 0x0000000000197919 */ /* 0x000ee40000002500 */
[----:B------:R-:W-:Y:S01]  /*01c0*/  IMAD.X R9, R2, 0x1, R7, P0 ;  /* 0x0000000102097824 */ /* 0x000fe200000e0607 */
[----:B------:R-:W-:Y:S01]  /*01d0*/  ISETP.NE.U32.AND P0, PT, R6, RZ, PT ;  /* 0x000000ff0600720c */ /* 0x000fe20003f05070 */
[----:B------:R-:W4:Y:S03]  /*01e0*/  LDCU.U8 UR4, c[0x0][0x532] ;  /* 0x0000a640ff0477ac */ /* 0x000f260008000000 */
[----:B------:R-:W-:Y:S01]  /*01f0*/  ISETP.NE.AND.EX P0, PT, R7, RZ, PT, P0 ;  /* 0x000000ff0700720c */ /* 0x000fe20003f05300 */
[----:B------:R-:W2:Y:S01]  /*0200*/  @!P4 LDC R97, c[0x0][0x434] ;  /* 0x00010d00ff61cb82 */ /* 0x000ea20000000800 */
[----:B------:R-:W-:Y:S01]  /*0210*/  IMAD.MOV.U32 R3, RZ, RZ, RZ ;  /* 0x000000ffff037224 */ /* 0x000fe200078e00ff */
[----:B------:R-:W-:-:S05]  /*0220*/  @P3 IADD3.X R5, PT, PT, R2, UR7, RZ, P1, !PT ;  /* 0x0000000702053c10 */ /* 0x000fca0008ffe4ff */
[----:B------:R3:W5:Y:S01]  /*0230*/  @P3 LDG.E R3, desc[UR12][R4.64] ;  /* 0x0000000c04033981 */ /* 0x000762000c1e1900 */
[----:B------:R-:W-:Y:S01]  /*0240*/  ISETP.EQ.U32.AND P3, PT, R6, RZ, PT ;  /* 0x000000ff0600720c */ /* 0x000fe20003f62070 */
[----:B------:R-:W2:Y:S01]  /*0250*/  @!P2 LDC R2, c[0x0][0x43c] ;  /* 0x00010f00ff02ab82 */ /* 0x000ea20000000800 */
[----:B----4-:R-:W-:-:S07]  /*0260*/  ISETP.NE.AND P1, PT, RZ, UR4, PT ;  /* 0x00000004ff007c0c */ /* 0x010fce000bf25270 */
[----:B------:R-:W4:Y:S01]  /*0270*/  @!P0 LDC R6, c[0x0][0x438] ;  /* 0x00010e00ff068b82 */ /* 0x000f220000000800 */
[----:B------:R-:W-:Y:S01]  /*0280*/  ISETP.EQ.OR.EX P3, PT, R7, RZ, !P1, P3 ;  /* 0x000000ff0700720c */ /* 0x000fe20004f62730 */
[----:B-1----:R-:W-:Y:S02]  /*0290*/  IMAD.MOV.U32 R12, RZ, RZ, -0x1 ;  /* 0xffffffffff0c7424 */ /* 0x002fe400078e00ff */
[----:B---3--:R-:W-:-:S10]  /*02a0*/  IMAD.SHL.U32 R96, R25, 0x40, RZ ;  /* 0x0000004019607824 */ /* 0x008fd400078e00ff */
[----:B------:R1:W5:Y:S01]  /*02b0*/  @!P3 LDG.E R12, desc[UR12][R8.64] ;  /* 0x0000000c080cb981 */ /* 0x000362000c1e1900 */
[----:B------:R-:W3:Y:S01]  /*02c0*/  @!P2 LDC.64 R4, c[0x0][0x488] ;  /* 0x00012200ff04ab82 */ /* 0x000ee20000000a00 */
[----:B--2---:R-:W-:-:S05]  /*02d0*/  @P4 IMAD.IADD R97, R11, 0x1, -R126 ;  /* 0x000000010b614824 */ /* 0x004fca00078e0a7e */
[----:B------:R-:W-:Y:S01]  /*02e0*/  ISETP.GT.AND P3, PT, R97, R96, PT ;  /* 0x000000606100720c */ /* 0x000fe20003f64270 */
[----:B-1-34-:R-:W-:-:S12]  /*02f0*/  @!P0 BRA `(.L_x_984) ;  /* 0x00000000000c8947 */ /* 0x01afd80003800000 */
[----:B------:R-:W2:Y:S02]  /*0300*/  @P1 LDG.E R7, desc[UR12][R8.64+0x4] ;  /* 0x0000040c08071981 */ /* 0x000ea4000c1e1900 */
[----:B--2--5:R-:W-:-:S06]  /*0310*/  @P1 IADD3 R6, PT, PT, R7, -R12, RZ ;  /* 0x8000000c07061210 */ /* 0x024fcc0007ffe0ff */
[----:B------:R1:W5:Y:S02]  /*0320*/  @!P1 LDG.E R6, desc[UR12][R8.64] ;  /* 0x0000000c08069981 */ /* 0x000364000c1e1900 */
.L_x_984:
        /* <DEDUP_REMOVED lines=24> */
[----:B------:R-:W-:Y:S01]  /*04b0*/  SHF.R.U32.HI R14, RZ, 0x2, R85 ;  /* 0x00000002ff0e7819 */ /* 0x000fe20000011655 */
[----:B------:R-:W-:Y:S01]  /*04c0*/  IMAD.IADD R97, R97, 0x1, -R96 ;  /* 0x0000000161617824 */ /* 0x000fe200078e0a60 */
[----:B------:R-:W-:-:S03]  /*04d0*/  LOP3.LUT P5, R10, R85, 0x3, RZ, 0xc0, !PT ;  /* 0x00000003550a7812 */ /* 0x000fc600078ac0ff */
[C---:B------:R-:W-:Y:S01]  /*04e0*/  VIADD R11, R14.reuse, 0x20 ;  /* 0x000000200e0b7836 */ /* 0x040fe20000000000 */
[CC--:B------:R-:W-:Y:S01]  /*04f0*/  ISETP.GE.AND P3, PT, R14.reuse, R97.reuse, PT ;  /* 0x000000610e00720c */ /* 0x0c0fe20003f66270 */
[----:B-1----:R-:W1:Y:S01]  /*0500*/  LDC.U8 R8, c[0x0][0x548] ;  /* 0x00015200ff087b82 */ /* 0x002e620000000000 */
        /* <DEDUP_REMOVED lines=27> */
.L_x_986:
        /* <DEDUP_REMOVED lines=37> */
.L_x_988:
[----:B------:R-:W-:Y:S05]  /*0910*/  BSYNC.RECONVERGENT B0 ;  /* 0x0000000000007941 */ /* 0x000fea0003800200 */
.L_x_987:
        /* <DEDUP_REMOVED lines=16> */
.L_x_990:
[----:B------:R-:W-:Y:S05]  /*0a20*/  BSYNC.RECONVERGENT B0 ;  /* 0x0000000000007941 */ /* 0x000fea0003800200 */
.L_x_989:
        /* <DEDUP_REMOVED lines=11> */
.L_x_992:
[----:B------:R-:W-:Y:S05]  /*0ae0*/  BSYNC.RECONVERGENT B0 ;  /* 0x0000000000007941 */ /* 0x000fea0003800200 */
.L_x_991:
        /* <DEDUP_REMOVED lines=10> */
.L_x_985:
        /* <DEDUP_REMOVED lines=23> */
.L_x_993:
[----:B------:R-:W1:Y:S01]  /*0d00*/  LDC.64 R88, c[0x0][0x3b8] ;  /* 0x0000ee00ff587b82 */ /* 0x000e620000000a00 */
[----:B------:R-:W-:-:S05]  /*0d10*/  IADD3 R18, PT, PT, R3, R12, RZ ;  /* 0x0000000c03127210 */ /* 0x000fca0007ffe0ff */
[C---:B-1----:R-:W-:Y:S02]  /*0d20*/  IMAD R8, R18.reuse, R89, RZ ;  /* 0x0000005912087224 */ /* 0x042fe400078e02ff */
[----:B------:R-:W-:-:S05]  /*0d30*/  IMAD.WIDE.U32 R18, R18, R88, RZ ;  /* 0x0000005812127225 */ /* 0x000fca00078e00ff */
[----:B------:R-:W-:Y:S02]  /*0d40*/  IADD3 R8, PT, PT, R19, R8, RZ ;  /* 0x0000000813087210 */ /* 0x000fe40007ffe0ff */
.L_x_994:
        /* <DEDUP_REMOVED lines=38> */
.L_x_995:
[----:B------:R-:W1:Y:S01]  /*0fb0*/  LDC.64 R86, c[0x0][0x3c0] ;  /* 0x0000f000ff567b82 */ /* 0x000e620000000a00 */
[----:B------:R-:W-:-:S05]  /*0fc0*/  IADD3 R3, PT, PT, R3, R12, RZ ;  /* 0x0000000c03037210 */ /* 0x000fca0007ffe0ff */
[C---:B-1----:R-:W-:Y:S02]  /*0fd0*/  IMAD R7, R3.reuse, R87, RZ ;  /* 0x0000005703077224 */ /* 0x042fe400078e02ff */
[----:B------:R-:W-:-:S05]  /*0fe0*/  IMAD.WIDE.U32 R22, R3, R86, RZ ;  /* 0x0000005603167225 */ /* 0x000fca00078e00ff */
[----:B------:R-:W-:-:S07]  /*0ff0*/  IADD3 R7, PT, PT, R23, R7, RZ ;  /* 0x0000000717077210 */ /* 0x000fce0007ffe0ff */
.L_x_996:
[----:B------:R-:W-:Y:S01]  /*1000*/  IMAD.IADD R121, R97, 0x1, -R96 ;  /* 0x0000000161797824 */ /* 0x000fe200078e0a60 */
[----:B------:R-:W-:Y:S01]  /*1010*/  SHF.R.U32.HI R98, RZ, 0x2, R85 ;  /* 0x00000002ff627819 */ /* 0x000fe20000011655 */
[----:B------:R-:W-:Y:S01]  /*1020*/  IMAD.SHL.U32 R92, R85, 0x8, RZ ;  /* 0x00000008555c7824 */ /* 0x000fe200078e00ff */
[----:B------:R-:W1:Y:S01]  /*1030*/  LDCU.64 UR8, c[0x0][0x3c8] ;  /* 0x00007900ff0877ac */ /* 0x000e620008000a00 */
[----:B------:R-:W-:Y:S01]  /*1040*/  VIADD R3, R2, 0xffffffff ;  /* 0xffffffff02037836 */ /* 0x000fe20000000000 */
[CC--:B------:R-:W-:Y:S01]  /*1050*/  ISETP.GE.AND P6, PT, R98.reuse, R121.reuse, PT ;  /* 0x000000796200720c */ /* 0x0c0fe20003fc6270 */
[----:B------:R-:W-:Y:S01]  /*1060*/  VIADD R0, R98, 0x20 ;  /* 0x0000002062007836 */ /* 0x000fe20000000000 */
[----:B------:R-:W-:Y:S01]  /*1070*/  LOP3.LUT R20, R92, 0x18, RZ, 0xc0, !PT ;  /* 0x000000185c147812 */ /* 0x000fe200078ec0ff */
[----:B------:R-:W-:Y:S01]  /*1080*/  IMAD R9, R3, -0x40, R90 ;  /* 0xffffffc003097824 */ /* 0x000fe200078e025a */
[----:B------:R-:W2:Y:S01]  /*1090*/  LDCU.128 UR4, c[0x0][0x3d0] ;  /* 0x00007a00ff0477ac */ /* 0x000ea20008000c00 */
[C---:B------:R-:W-:Y:S01]  /*10a0*/  IMAD.SHL.U32 R94, R85.reuse, 0x20, RZ ;  /* 0x00000020555e7824 */ /* 0x040fe200078e00ff */
[----:B------:R-:W-:Y:S01]  /*10b0*/  IADD3 R18, P4, PT, R20, R18, RZ ;  /* 0x0000001214127210 */ /* 0x000fe20007f9e0ff */
[----:B------:R-:W-:Y:S01]  /*10c0*/  IMAD.MOV.U32 R99, RZ, RZ, RZ ;  /* 0x000000ffff637224 */ /* 0x000fe200078e00ff */
[C---:B------:R-:W-:Y:S01]  /*10d0*/  ISETP.GE.AND P5, PT, R0.reuse, R121, PT ;  /* 0x000000790000720c */ /* 0x040fe20003fa6270 */
[----:B------:R-:W3:Y:S01]  /*10e0*/  LDCU.64 UR10, c[0x0][0x388] ;  /* 0x00007100ff0a77ac */ /* 0x000ee20008000a00 */
[-C--:B------:R-:W-:Y:S01]  /*10f0*/  ISETP.GE.AND P3, PT, R0, R9.reuse, PT ;  /* 0x000000090000720c */ /* 0x080fe20003f66270 */
[----:B------:R-:W-:Y:S01]  /*1100*/  IMAD.X R19, RZ, RZ, R8, P4 ;  /* 0x000000ffff137224 */ /* 0x000fe200020e0608 */
[----:B------:R-:W-:Y:S01]  /*1110*/  LOP3.LUT R8, R92, 0xd8, RZ, 0xc0, !PT ;  /* 0x000000d85c087812 */ /* 0x000fe200078ec0ff */
[----:B------:R-:W4:Y:S01]  /*1120*/  @!P6 LDC.64 R4, c[0x0][0x3b0] ;  /* 0x0000ec00ff04eb82 */ /* 0x000f220000000a00 */
[-C--:B------:R-:W-:Y:S01]  /*1130*/  ISETP.GE.AND P2, PT, R0, R9.reuse, PT ;  /* 0x000000090000720c */ /* 0x080fe20003f46270 */
[----:B------:R-:W-:Y:S01]  /*1140*/  IMAD.SHL.U32 R0, R85, 0x4, RZ ;  /* 0x0000000455007824 */ /* 0x000fe200078e00ff */
[----:B------:R-:W-:Y:S01]  /*1150*/  ISETP.GE.AND P4, PT, R98, R9, PT ;  /* 0x000000096200720c */ /* 0x000fe20003f86270 */
[----:B------:R-:W-:Y:S01]  /*1160*/  IMAD.WIDE.U32 R24, R25, 0x40, R98 ;  /* 0x0000004019187825 */ /* 0x000fe200078e0062 */
[----:B------:R-:W-:-:S02]  /*1170*/  LOP3.LUT R9, R8, 0x18, R85, 0x78, !PT ;  /* 0x0000001808097812 */ /* 0x000fc400078e7855 */
[----:B------:R-:W-:Y:S01]  /*1180*/  IADD3 R22, P1, PT, R20, R22, RZ ;  /* 0x0000001614167210 */ /* 0x000fe20007f3e0ff */
[----:B------:R-:W-:Y:S01]  /*1190*/  IMAD.WIDE.U32 R18, R98, R88, R18 ;  /* 0x0000005862127225 */ /* 0x000fe200078e0012 */
[----:B------:R-:W-:Y:S02]  /*11a0*/  IADD3 R20, P0, PT, R20, R21, RZ ;  /* 0x0000001514147210 */ /* 0x000fe40007f1e0ff */
[----:B------:R-:W-:Y:S01]  /*11b0*/  LOP3.LUT R11, R94, 0xc0, RZ, 0xc0, !PT ;  /* 0x000000c05e0b7812 */ /* 0x000fe200078ec0ff */
[----:B------:R-:W-:Y:S01]  /*11c0*/  IMAD.X R23, RZ, RZ, R7, P1 ;  /* 0x000000ffff177224 */ /* 0x000fe200008e0607 */
[----:B------:R-:W-:Y:S01]  /*11d0*/  LOP3.LUT R92, R9, 0x1f20, R92, 0xf8, !PT ;  /* 0x00001f20095c7812 */ /* 0x000fe200078ef85c */
[----:B------:R-:W-:Y:S01]  /*11e0*/  IMAD.X R21, RZ, RZ, R6, P0 ;  /* 0x000000ffff157224 */ /* 0x000fe200000e0606 */
[----:B------:R-:W5:Y:S01]  /*11f0*/  @!P6 LDC.64 R8, c[0x0][0x380] ;  /* 0x0000e000ff08eb82 */ /* 0x000f620000000a00 */
[----:B------:R-:W-:Y:S01]  /*1200*/  LOP3.LUT R0, R11, 0x18, R0, 0xf8, !PT ;  /* 0x000000180b007812 */ /* 0x000fe200078ef800 */
[----:B------:R-:W-:Y:S01]  /*1210*/  IMAD R19, R98, R89, R19 ;  /* 0x0000005962137224 */ /* 0x000fe200078e0213 */
[----:B------:R-:W-:Y:S01]  /*1220*/  SHF.R.S32.HI R11, RZ, 0x1f, R10 ;  /* 0x0000001fff0b7819 */ /* 0x000fe2000001140a */
[----:B-1----:R-:W-:Y:S01]  /*1230*/  IMAD.WIDE.U32 R20, R13, UR8, R20 ;  /* 0x000000080d147c25 */ /* 0x002fe2000f8e0014 */
[----:B------:R-:W-:Y:S01]  /*1240*/  @!P5 IADD3 R14, P0, PT, R24, 0x20, RZ ;  /* 0x00000020180ed810 */ /* 0x000fe20007f1e0ff */
[----:B------:R-:W-:Y:S01]  /*1250*/  UMOV UR8, 0x400 ;  /* 0x0000040000087882 */ /* 0x000fe20000000000 */
[----:B------:R-:W-:Y:S01]  /*1260*/  SHF.L.U64.HI R84, R88, 0x5, R89 ;  /* 0x0000000558547819 */ /* 0x000fe20000010259 */
[----:B------:R-:W1:Y:S01]  /*1270*/  @!P5 LDC.64 R6, c[0x0][0x3b0] ;  /* 0x0000ec00ff06db82 */ /* 0x000e620000000a00 */
[----:B----4-:R-:W-:Y:S01]  /*1280*/  @!P6 IMAD R16, R25, R4, RZ ;  /* 0x000000041910e224 */ /* 0x010fe200078e02ff */
[----:B------:R-:W-:Y:S01]  /*1290*/  LOP3.LUT R120, R94, 0x120, RZ, 0xc0, !PT ;  /* 0x000001205e787812 */ /* 0x000fe200078ec0ff */
[----:B--2---:R-:W-:Y:S01]  /*12a0*/  IMAD.WIDE.U32 R18, R10, UR4, R18 ;  /* 0x000000040a127c25 */ /* 0x004fe2000f8e0012 */
[----:B------:R-:W-:-:S03]  /*12b0*/  SHF.R.U32.HI R95, RZ, 0x1, R85 ;  /* 0x00000001ff5f7819 */ /* 0x000fc60000011655 */
[----:B------:R-:W-:Y:S02]  /*12c0*/  @!P6 IMAD R16, R24, R5, R16 ;  /* 0x000000051810e224 */ /* 0x000fe400078e0210 */
[----:B------:R-:W-:Y:S01]  /*12d0*/  IMAD R5, R11, UR4, RZ ;  /* 0x000000040b057c24 */ /* 0x000fe2000f8e02ff */
[----:B------:R-:W2:Y:S01]  /*12e0*/  S2UR UR4, SR_CgaCtaId ;  /* 0x00000000000479c3 */ /* 0x000ea20000008800 */
[----:B------:R-:W-:Y:S02]  /*12f0*/  IMAD R21, R13, UR9, R21 ;  /* 0x000000090d157c24 */ /* 0x000fe4000f8e0215 */
[----:B------:R-:W-:Y:S01]  /*1300*/  @!P5 IMAD.X R15, RZ, RZ, R25, P0 ;  /* 0x000000ffff0fd224 */ /* 0x000fe200000e0619 */
[----:B---3--:R-:W-:Y:S01]  /*1310*/  LEA R125, P0, R18, UR10, 0x1 ;  /* 0x0000000a127d7c11 */ /* 0x008fe2000f8008ff */
[----:B------:R-:W-:Y:S02]  /*1320*/  IMAD R124, R10, UR5, R5 ;  /* 0x000000050a7c7c24 */ /* 0x000fe4000f8e0205 */
[----:B------:R-:W-:-:S02]  /*1330*/  @!P6 IMAD.WIDE.U32 R24, R24, R4, R20 ;  /* 0x000000041818e225 */ /* 0x000fc400078e0014 */
[----:B------:R-:W3:Y:S02]  /*1340*/  @!P5 LDC.64 R4, c[0x0][0x380] ;  /* 0x0000e000ff04db82 */ /* 0x000ee40000000a00 */
[----:B------:R-:W-:Y:S02]  /*1350*/  IMAD.IADD R124, R19, 0x1, R124 ;  /* 0x00000001137c7824 */ /* 0x000fe400078e027c */
[----:B------:R-:W-:-:S03]  /*1360*/  IMAD.WIDE.U32 R22, R98, R86, R22 ;  /* 0x0000005662167225 */ /* 0x000fc600078e0016 */
[----:B------:R-:W-:Y:S01]  /*1370*/  LEA.HI.X R124, R18, UR11, R124, 0x1, P0 ;  /* 0x0000000b127c7c11 */ /* 0x000fe200080f0c7c */
[----:B------:R-:W-:Y:S01]  /*1380*/  IMAD.MOV.U32 R12, RZ, RZ, R22 ;  /* 0x000000ffff0c7224 */ /* 0x000fe200078e0016 */
[----:B------:R-:W-:Y:S01]  /*1390*/  SHF.L.U64.HI R18, R88, 0x6, R89 ;  /* 0x0000000658127819 */ /* 0x000fe20000010259 */
[----:B------:R-:W-:Y:S01]  /*13a0*/  @!P6 IMAD.IADD R16, R25, 0x1, R16 ;  /* 0x000000011910e824 */ /* 0x000fe200078e0210 */
[----:B-----5:R-:W-:Y:S01]  /*13b0*/  @!P6 LEA R22, P0, R24, R8, 0x1 ;  /* 0x000000081816e211 */ /* 0x020fe200078008ff */
[----:B------:R-:W-:Y:S02]  /*13c0*/  IMAD.SHL.U32 R8, R88, 0x40, RZ ;  /* 0x0000004058087824 */ /* 0x000fe400078e00ff */
[----:B------:R-:W-:Y:S01]  /*13d0*/  IMAD R13, R98, R87, R23 ;  /* 0x00000057620d7224 */ /* 0x000fe200078e0217 */
[----:B------:R-:W-:Y:S01]  /*13e0*/  @!P6 LEA.HI.X R23, R24, R9, R16, 0x1, P0 ;  /* 0x000000091817e211 */ /* 0x000fe200000f0c10 */
[----:B-1----:R-:W-:Y:S01]  /*13f0*/  @!P5 IMAD R15, R15, R6, RZ ;  /* 0x000000060f0fd224 */ /* 0x002fe200078e02ff */
[----:B--2---:R-:W-:Y:S01]  /*1400*/  ULEA UR5, UR4, UR8, 0x18 ;  /* 0x0000000804057291 */ /* 0x004fe2000f8ec0ff */
[-C--:B------:R-:W-:Y:S01]  /*1410*/  IMAD R18, R18, R3.reuse, RZ ;  /* 0x0000000312127224 */ /* 0x080fe200078e02ff */
[----:B------:R-:W-:Y:S01]  /*1420*/  LOP3.LUT R98, R98, 0x7, RZ, 0xc0, !PT ;  /* 0x0000000762627812 */ /* 0x000fe200078ec0ff */
[----:B------:R-:W-:-:S03]  /*1430*/  IMAD.WIDE.U32 R8, R8, R3, RZ ;  /* 0x0000000308087225 */ /* 0x000fc600078e00ff */
[----:B------:R-:W-:Y:S01]  /*1440*/  LEA R127, R92, UR5, 0x1 ;  /* 0x000000055c7f7c11 */ /* 0x000fe2000f8e08ff */
[C---:B------:R-:W-:Y:S02]  /*1450*/  @!P5 IMAD R7, R14.reuse, R7, R15 ;  /* 0x000000070e07d224 */ /* 0x040fe400078e020f */
[----:B------:R-:W-:Y:S01]  /*1460*/  @!P5 IMAD.WIDE.U32 R20, R14, R6, R20 ;  /* 0x000000060e14d225 */ /* 0x000fe200078e0014 */
[----:B------:R-:W-:Y:S01]  /*1470*/  @!P4 LEA R14, P1, R8, R125, 0x1 ;  /* 0x0000007d080ec211 */ /* 0x000fe200078208ff */
[----:B------:R-:W-:Y:S01]  /*1480*/  @!PT LDS RZ, [RZ] ;  /* 0x00000000fffff984 */ /* 0x000fe20000000800 */
[----:B------:R-:W-:Y:S01]  /*1490*/  @!PT LDS RZ, [RZ] ;  /* 0x00000000fffff984 */ /* 0x000fe20000000800 */
[----:B------:R-:W-:Y:S01]  /*14a0*/  @!PT LDS RZ, [RZ] ;  /* 0x00000000fffff984 */ /* 0x000fe20000000800 */
[----:B------:R-:W-:Y:S02]  /*14b0*/  @!P6 LDGSTS.E.BYPASS.LTC128B.128 [R127], desc[UR12][R22.64] ;  /* 0x00000000167fefae */ /* 0x000fe4000b981a0c */
[----:B------:R-:W-:Y:S02]  /*14c0*/  IMAD.IADD R9, R9, 0x1, R18 ;  /* 0x0000000109097824 */ /* 0x000fe400078e0212 */
[----:B------:R-:W-:Y:S01]  /*14d0*/  IMAD.SHL.U32 R91, R88, 0x20, RZ ;  /* 0x00000020585b7824 */ /* 0x000fe200078e00ff */
[----:B------:R-:W-:Y:S01]  /*14e0*/  @!P6 LDGSTS.E.BYPASS.LTC128B.128 [R127+0x1000], desc[UR12][R22.64+0x40] ;  /* 0x01000040167fefae */ /* 0x000fe2000b981a0c */
[----:B------:R-:W-:Y:S01]  /*14f0*/  @!P5 IMAD.IADD R7, R21, 0x1, R7 ;  /* 0x000000011507d824 */ /* 0x000fe200078e0207 */
[----:B------:R-:W-:Y:S01]  /*1500*/  @!P4 LEA.HI.X R15, R8, R124, R9, 0x1, P1 ;  /* 0x0000007c080fc211 */ /* 0x000fe200008f0c09 */
[----:B------:R-:W-:Y:S01]  /*1510*/  IMAD R11, R11, UR6, RZ ;  /* 0x000000060b0b7c24 */ /* 0x000fe2000f8e02ff */
[----:B------:R-:W-:Y:S01]  /*1520*/  @!P3 IADD3 R6, P0, PT, R91, R8, RZ ;  /* 0x000000085b06b210 */ /* 0x000fe20007f1e0ff */
[----:B------:R-:W-:Y:S01]  /*1530*/  @!P6 LDGSTS.E.BYPASS.LTC128B.128 [R127+0x2000], desc[UR12][R22.64+0x80] ;  /* 0x02000080167fefae */ /* 0x000fe2000b981a0c */
[----:B---3--:R-:W-:Y:S01]  /*1540*/  @!P5 LEA R4, P1, R20, R4, 0x1 ;  /* 0x000000041404d211 */ /* 0x008fe200078208ff */
[----:B------:R-:W-:Y:S01]  /*1550*/  IMAD R11, R10, UR7, R11 ;  /* 0x000000070a0b7c24 */ /* 0x000fe2000f8e020b */
[----:B------:R-:W-:Y:S01]  /*1560*/  LOP3.LUT P6, RZ, R85, 0x4, RZ, 0xc0, !PT ;  /* 0x0000000455ff7812 */ /* 0x000fe200078cc0ff */
[----:B------:R-:W-:Y:S01]  /*1570*/  @!P3 IMAD.X R9, R84, 0x1, R9, P0 ;  /* 0x000000015409b824 */ /* 0x000fe200000e0609 */
[----:B------:R-:W-:Y:S01]  /*1580*/  @!P5 LEA.HI.X R5, R20, R5, R7, 0x1, P1 ;  /* 0x000000051405d211 */ /* 0x000fe200008f0c07 */
[----:B------:R-:W-:Y:S01]  /*1590*/  IMAD.WIDE.U32 R12, R10, UR6, R12 ;  /* 0x000000060a0c7c25 */ /* 0x000fe2000f8e000c */
[C---:B------:R-:W-:Y:S01]  /*15a0*/  @!P3 LEA R8, P0, R6.reuse, R125, 0x1 ;  /* 0x0000007d0608b211 */ /* 0x040fe200078008ff */
[----:B------:R-:W1:Y:S02]  /*15b0*/  LDCU.64 UR6, c[0x0][0x390] ;  /* 0x00007200ff0677ac */ /* 0x000e640008000a00 */
[----:B------:R-:W-:Y:S01]  /*15c0*/  @!P5 LDGSTS.E.BYPASS.LTC128B.128 [R127+0x800], desc[UR12][R4.64] ;  /* 0x00800000047fdfae */ /* 0x000fe2000b981a0c */
[----:B------:R-:W-:Y:S01]  /*15d0*/  @!P3 LEA.HI.X R9, R6, R124, R9, 0x1, P0 ;  /* 0x0000007c0609b211 */ /* 0x000fe200000f0c09 */
[C---:B------:R-:W-:Y:S01]  /*15e0*/  IMAD.SHL.U32 R16, R86.reuse, 0x40, RZ ;  /* 0x0000004056107824 */ /* 0x040fe200078e00ff */
[----:B------:R-:W-:Y:S01]  /*15f0*/  SHF.L.U64.HI R6, R86, 0x6, R87 ;  /* 0x0000000656067819 */ /* 0x000fe20000010257 */
[----:B------:R-:W-:Y:S01]  /*1600*/  @!P5 LDGSTS.E.BYPASS.LTC128B.128 [R127+0x1800], desc[UR12][R4.64+0x40] ;  /* 0x01800040047fdfae */ /* 0x000fe2000b981a0c */
[----:B------:R-:W-:-:S02]  /*1610*/  IMAD.IADD R11, R13, 0x1, R11 ;  /* 0x000000010d0b7824 */ /* 0x000fc400078e020b */
[-C--:B------:R-:W-:Y:S01]  /*1620*/  IMAD.WIDE.U32 R16, R16, R3.reuse, RZ ;  /* 0x0000000310107225 */ /* 0x080fe200078e00ff */
[----:B------:R2:W-:Y:S03]  /*1630*/  @!P5 LDGSTS.E.BYPASS.LTC128B.128 [R127+0x2800], desc[UR12][R4.64+0x80] ;  /* 0x02800080047fdfae */ /* 0x0005e6000b981a0c */
[----:B------:R-:W-:Y:S01]  /*1640*/  IMAD R7, R6, R3, RZ ;  /* 0x0000000306077224 */ /* 0x000fe200078e02ff */
[----:B------:R-:W-:Y:S01]  /*1650*/  @!P4 LDGSTS.E.BYPASS.LTC128B.128 [R127+0x3000], desc[UR12][R14.64] ;  /* 0x030000000e7fcfae */ /* 0x000fe2000b981a0c */
[----:B------:R-:W-:-:S03]  /*1660*/  IMAD.SHL.U32 R3, R85, 0x10, RZ ;  /* 0x0000001055037824 */ /* 0x000fc600078e00ff */
[----:B------:R-:W-:Y:S01]  /*1670*/  @!P4 LDGSTS.E.BYPASS.LTC128B.128 [R127+0x4000], desc[UR12][R14.64+0x40] ;  /* 0x040000400e7fcfae */ /* 0x000fe2000b981a0c */
[C---:B-1----:R-:W-:Y:S01]  /*1680*/  LEA R123, P0, R12.reuse, UR6, 0x1 ;  /* 0x000000060c7b7c11 */ /* 0x042fe2000f8008ff */
[----:B------:R-:W1:Y:S01]  /*1690*/  LDCU UR6, c[0x0][0x50c] ;  /* 0x0000a180ff0677ac */ /* 0x000e620008000800 */
[----:B------:R-:W-:Y:S01]  /*16a0*/  LOP3.LUT R119, R3, 0x100, RZ, 0xc0, !PT ;  /* 0x0000010003777812 */ /* 0x000fe200078ec0ff */
[----:B------:R-:W-:Y:S01]  /*16b0*/  @!P4 LDGSTS.E.BYPASS.LTC128B.128 [R127+0x5000], desc[UR12][R14.64+0x80] ;  /* 0x050000800e7fcfae */ /* 0x000fe2000b981a0c */
[----:B------:R-:W-:Y:S02]  /*16c0*/  LEA.HI.X R122, R12, UR7, R11, 0x1, P0 ;  /* 0x000000070c7a7c11 */ /* 0x000fe400080f0c0b */
[----:B------:R-:W-:Y:S01]  /*16d0*/  @!P4 LEA R10, P1, R16, R123, 0x1 ;  /* 0x0000007b100ac211 */ /* 0x000fe200078208ff */
[----:B------:R-:W-:Y:S01]  /*16e0*/  @!P3 LDGSTS.E.BYPASS.LTC128B.128 [R127+0x3800], desc[UR12][R8.64] ;  /* 0x03800000087fbfae */ /* 0x000fe2000b981a0c */
[----:B------:R-:W-:Y:S02]  /*16f0*/  @!P2 LEA R6, P0, R86, R16, 0x5 ;  /* 0x000000105606a211 */ /* 0x000fe400078028ff */
[----:B------:R-:W-:Y:S01]  /*1700*/  LOP3.LUT R120, R120, 0x3e00, R3, 0xf8, !PT ;  /* 0x00003e0078787812 */ /* 0x000fe200078ef803 */
[----:B------:R-:W-:Y:S01]  /*1710*/  @!P3 LDGSTS.E.BYPASS.LTC128B.128 [R127+0x4800], desc[UR12][R8.64+0x40] ;  /* 0x04800040087fbfae */ /* 0x000fe2000b981a0c */
[----:B------:R-:W-:-:S02]  /*1720*/  LOP3.LUT R119, R119, 0x20, R94, 0xf8, !PT ;  /* 0x0000002077777812 */ /* 0x000fc400078ef85e */
[----:B------:R-:W-:Y:S01]  /*1730*/  LOP3.LUT R3, R0, 0x8, R95, 0x78, !PT ;  /* 0x0000000800037812 */ /* 0x000fe200078e785f */
[----:B------:R3:W-:Y:S01]  /*1740*/  @!P3 LDGSTS.E.BYPASS.LTC128B.128 [R127+0x5800], desc[UR12][R8.64+0x80] ;  /* 0x05800080087fbfae */ /* 0x0007e2000b981a0c */
[----:B------:R-:W-:Y:S01]  /*1750*/  LOP3.LUT R95, R95, 0x1f0, RZ, 0xc0, !PT ;  /* 0x000001f05f5f7812 */ /* 0x000fe200078ec0ff */
[----:B--2---:R-:W-:Y:S02]  /*1760*/  IMAD.IADD R5, R17, 0x1, R7 ;  /* 0x0000000111057824 */ /* 0x004fe400078e0207 */
[----:B------:R-:W0:Y:S01]  /*1770*/  LDGDEPBAR ;  /* 0x00000000000079af */ /* 0x000e220000000000 */
[----:B------:R-:W-:Y:S02]  /*1780*/  LOP3.LUT R120, R120, R3, RZ, 0xfc, !PT ;  /* 0x0000000378787212 */ /* 0x000fe400078efcff */
[----:B------:R-:W-:Y:S02]  /*1790*/  IADD3 R96, PT, PT, R95, 0x1, R96 ;  /* 0x000000015f607810 */ /* 0x000fe40007ffe060 */
[----:B------:R-:W-:-:S02]  /*17a0*/  @!P4 LEA.HI.X R11, R16, R122, R5, 0x1, P1 ;  /* 0x0000007a100bc211 */ /* 0x000fc400008f0c05 */
[----:B------:R-:W-:Y:S02]  /*17b0*/  @!P2 LEA.HI.X R5, R86, R5, R87, 0x5, P0 ;  /* 0x000000055605a211 */ /* 0x000fe400000f2c57 */
[----:B------:R-:W-:Y:S02]  /*17c0*/  @!P2 LEA R4, P0, R6, R123, 0x1 ;  /* 0x0000007b0604a211 */ /* 0x000fe400078008ff */
[----:B------:R-:W-:Y:S02]  /*17d0*/  LEA R120, R120, UR5, 0x1 ;  /* 0x0000000578787c11 */ /* 0x000fe4000f8e08ff */
[----:B------:R-:W-:Y:S02]  /*17e0*/  @!P2 LEA.HI.X R5, R6, R122, R5, 0x1, P0 ;  /* 0x0000007a0605a211 */ /* 0x000fe400000f0c05 */
[----:B------:R-:W-:-:S04]  /*17f0*/  IADD3 R96, PT, PT, -R97, R96, R98 ;  /* 0x0000006061607210 */ /* 0x000fc80007ffe162 */
[----:B------:R-:W-:Y:S02]  /*1800*/  IADD3 R93, PT, PT, R96, R93, R90 ;  /* 0x0000005d605d7210 */ /* 0x000fe40007ffe05a */
[----:B---3--:R-:W-:Y:S01]  /*1810*/  LOP3.LUT R8, R0, 0x8, R85, 0x78, !PT ;  /* 0x0000000800087812 */ /* 0x008fe200078e7855 */
[----:B------:R-:W-:-:S04]  /*1820*/  DEPBAR.LE SB0, 0x0 ;  /* 0x000080000000791a */ /* 0x000fc80000000000 */
[----:B------:R-:W-:Y:S01]  /*1830*/  BAR.SYNC.DEFER_BLOCKING 0x0 ;  /* 0x0000000000007b1d */ /* 0x000fe20000010000 */
[----:B------:R-:W-:Y:S01]  /*1840*/  LOP3.LUT R119, R119, R8, RZ, 0xfc, !PT ;  /* 0x0000000877777212 */ /* 0x000fe200078efcff */
[----:B------:R-:W-:Y:S01]  /*1850*/  IMAD.MOV.U32 R0, RZ, RZ, 0x20 ;  /* 0x00000020ff007424 */ /* 0x000fe200078e00ff */
[----:B------:R-:W-:Y:S02]  /*1860*/  VIMNMX R108, PT, PT, R93, R90, PT ;  /* 0x0000005a5d6c7248 */ /* 0x000fe40003fe0100 */
[----:B------:R-:W-:Y:S02]  /*1870*/  LEA R119, R119, UR5, 0x1 ;  /* 0x0000000577777c11 */ /* 0x000fe4000f8e08ff */
[----:B------:R-:W-:Y:S02]  /*1880*/  SEL R0, R0, 0xffffffe0, !P6 ;  /* 0xffffffe000007807 */ /* 0x000fe40007000000 */
[----:B------:R-:W-:-:S03]  /*1890*/  VIADDMNMX R90, R93, 0x8, R90, PT ;  /* 0x000000085d5a7846 */ /* 0x000fc6000380015a */
[--C-:B------:R-:W-:Y:S02]  /*18a0*/  IMAD.IADD R118, R120, 0x1, R0.reuse ;  /* 0x0000000178767824 */ /* 0x100fe400078e0200 */
        /* <DEDUP_REMOVED lines=21> */
[----:B------:R-:W-:Y:S04]  /*1a00*/  LDSM.16.M88.4 R72, [R118] ;  /* 0x000000007648783b */ /* 0x000fe80000000200 */
[----:B------:R-:W-:Y:S04]  /*1a10*/  LDSM.16.M88.4 R80, [R117+0x3000] ;  /* 0x003000007550783b */ /* 0x000fe80000000200 */
[----:B------:R-:W4:Y:S04]  /*1a20*/  LDSM.16.M88.4 R52, [R119+0x3400] ;  /* 0x003400007734783b */ /* 0x000f280000000200 */
[----:B------:R-:W5:Y:S04]  /*1a30*/  LDSM.16.M88.4 R44, [R119+0x3800] ;  /* 0x00380000772c783b */ /* 0x000f680000000200 */
[----:B--2---:R-:W2:Y:S04]  /*1a40*/  LDSM.16.M88.4 R4, [R119+0x3c00] ;  /* 0x003c00007704783b */ /* 0x004ea80000000200 */
[----:B------:R-:W-:Y:S04]  /*1a50*/  LDSM.16.M88.4 R32, [R120+0x1000] ;  /* 0x001000007820783b */ /* 0x000fe80000000200 */
[----:B------:R-:W1:Y:S04]  /*1a60*/  LDSM.16.M88.4 R76, [R119+0x4000] ;  /* 0x00400000774c783b */ /* 0x000e680000000200 */
[----:B------:R-:W1:Y:S04]  /*1a70*/  LDSM.16.M88.4 R68, [R117+0x3400] ;  /* 0x003400007544783b */ /* 0x000e680000000200 */
[----:B------:R-:W1:Y:S01]  /*1a80*/  LDSM.16.M88.4 R64, [R117+0x3800] ;  /* 0x003800007540783b */ /* 0x000e620000000200 */
[C---:B---3--:R-:W-:Y:S03]  /*1a90*/  HMMA.16816.F32.BF16 R16, R36.reuse, R24, RZ ;  /* 0x000000182410723c */ /* 0x048fe600000418ff */
[----:B------:R-:W-:Y:S04]  /*1aa0*/  LDSM.16.M88.4 R8, [R118+0x1000] ;  /* 0x001000007608783b */ /* 0x000fe80000000200 */
[----:B------:R-:W3:Y:S01]  /*1ab0*/  LDSM.16.M88.4 R20, [R117+0x4000] ;  /* 0x004000007514783b */ /* 0x000ee20000000200 */
[C---:B------:R-:W-:Y:S03]  /*1ac0*/  HMMA.16816.F32.BF16 R24, R36.reuse, R26, RZ ;  /* 0x0000001a2418723c */ /* 0x040fe600000418ff */
[----:B------:R-:W3:Y:S04]  /*1ad0*/  LDSM.16.M88.4 R60, [R117+0x3c00] ;  /* 0x003c0000753c783b */ /* 0x000ee80000000200 */
[----:B------:R-:W-:Y:S01]  /*1ae0*/  LDSM.16.M88.4 R12, [R119+0x5000] ;  /* 0x00500000770c783b */ /* 0x000fe20000000200 */
[----:B----4-:R-:W-:Y:S03]  /*1af0*/  HMMA.16816.F32.BF16 R56, R36, R52, RZ ;  /* 0x000000342438723c */ /* 0x010fe600000418ff */
        /* <DEDUP_REMOVED lines=8> */
[C---:B--2---:R-:W-:Y:S08]  /*1b80*/  HMMA.16816.F32.BF16 R40, R36.reuse, R4, RZ ;  /* 0x000000042428723c */ /* 0x044ff000000418ff */
[----:B------:R-:W-:Y:S01]  /*1b90*/  HMMA.16816.F32.BF16 R36, R36, R6, RZ ;  /* 0x000000062424723c */ /* 0x000fe200000418ff */
[----:B------:R-:W2:Y:S07]  /*1ba0*/  LDSM.16.M88.4 R4, [R120+0x2000] ;  /* 0x002000007804783b */ /* 0x000eae0000000200 */
[C---:B-1----:R-:W-:Y:S08]  /*1bb0*/  HMMA.16816.F32.BF16 R16, R32.reuse, R76, R16 ;  /* 0x0000004c2010723c */ /* 0x042ff00000041810 */
[----:B------:R-:W-:Y:S08]  /*1bc0*/  HMMA.16816.F32.BF16 R24, R32, R78, R24 ;  /* 0x0000004e2018723c */ /* 0x000ff00000041818 */
[C---:B------:R-:W-:Y:S08]  /*1bd0*/  HMMA.16816.F32.BF16 R56, R72.reuse, R68, R56 ;  /* 0x000000444838723c */ /* 0x040ff00000041838 */
[C---:B------:R-:W-:Y:S08]  /*1be0*/  HMMA.16816.F32.BF16 R52, R72.reuse, R70, R52 ;  /* 0x000000464834723c */ /* 0x040ff00000041834 */
[C---:B------:R-:W-:Y:S08]  /*1bf0*/  HMMA.16816.F32.BF16 R48, R72.reuse, R64, R48 ;  /* 0x000000404830723c */ /* 0x040ff00000041830 */
[----:B------:R-:W-:Y:S01]  /*1c00*/  HMMA.16816.F32.BF16 R44, R72, R66, R44 ;  /* 0x00000042482c723c */ /* 0x000fe2000004182c */
[----:B------:R-:W-:Y:S07]  /*1c10*/  LDSM.16.M88.4 R64, [R117+0x5000] ;  /* 0x005000007540783b */ /* 0x000fee0000000200 */
[C---:B---3--:R-:W-:Y:S01]  /*1c20*/  HMMA.16816.F32.BF16 R68, R8.reuse, R20, R16 ;  /* 0x000000140844723c */ /* 0x048fe20000041810 */
[----:B------:R-:W1:Y:S07]  /*1c30*/  LDSM.16.M88.4 R16, [R118+0x2000] ;  /* 0x002000007610783b */ /* 0x000e6e0000000200 */
[----:B------:R-:W-:Y:S01]  /*1c40*/  HMMA.16816.F32.BF16 R24, R8, R22, R24 ;  /* 0x000000160818723c */ /* 0x000fe20000041818 */
[----:B------:R-:W-:Y:S07]  /*1c50*/  LDSM.16.M88.4 R20, [R119+0x5400] ;  /* 0x005400007714783b */ /* 0x000fee0000000200 */
[----:B------:R-:W-:Y:S08]  /*1c60*/  HMMA.16816.F32.BF16 R40, R72, R60, R40 ;  /* 0x0000003c4828723c */ /* 0x000ff00000041828 */
[C---:B--2---:R-:W-:Y:S08]  /*1c70*/  HMMA.16816.F32.BF16 R68, R4.reuse, R12, R68 ;  /* 0x0000000c0444723c */ /* 0x044ff00000041844 */
[----:B------:R-:W-:Y:S01]  /*1c80*/  HMMA.16816.F32.BF16 R24, R4, R14, R24 ;  /* 0x0000000e0418723c */ /* 0x000fe20000041818 */
[----:B------:R-:W-:Y:S07]  /*1c90*/  LDSM.16.M88.4 R12, [R117+0x4800] ;  /* 0x00480000750c783b */ /* 0x000fee0000000200 */
[----:B------:R-:W-:Y:S01]  /*1ca0*/  HMMA.16816.F32.BF16 R60, R72, R62, R36 ;  /* 0x0000003e483c723c */ /* 0x000fe20000041824 */
[----:B------:R-:W2:Y:S04]  /*1cb0*/  LDSM.16.M88.4 R36, [R117+0x4400] ;  /* 0x004400007524783b */ /* 0x000ea80000000200 */
[----:B------:R-:W-:Y:S03]  /*1cc0*/  LDSM.16.M88.4 R72, [R119+0x5800] ;  /* 0x005800007748783b */ /* 0x000fe60000000200 */
[C---:B-1----:R-:W-:Y:S08]  /*1cd0*/  HMMA.16816.F32.BF16 R68, R16.reuse, R64, R68 ;  /* 0x000000401044723c */ /* 0x042ff00000041844 */
[----:B------:R-:W-:Y:S01]  /*1ce0*/  HMMA.16816.F32.BF16 R24, R16, R66, R24 ;  /* 0x000000421018723c */ /* 0x000fe20000041818 */
[----:B------:R-:W1:Y:S07]  /*1cf0*/  LDSM.16.M88.4 R64, [R119+0x4c00] ;  /* 0x004c00007740783b */ /* 0x000e6e0000000200 */
[C---:B------:R-:W-:Y:S08]  /*1d00*/  HMMA.16816.F32.BF16 R56, R32.reuse, R28, R56 ;  /* 0x0000001c2038723c */ /* 0x040ff00000041838 */
[C---:B------:R-:W-:Y:S01]  /*1d10*/  HMMA.16816.F32.BF16 R52, R32.reuse, R30, R52 ;  /* 0x0000001e2034723c */ /* 0x040fe20000041834 */
[----:B------:R-:W3:Y:S07]  /*1d20*/  LDSM.16.M88.4 R28, [R117+0x5400] ;  /* 0x00540000751c783b */ /* 0x000eee0000000200 */
[----:B------:R-:W-:Y:S08]  /*1d30*/  HMMA.16816.F32.BF16 R48, R32, R80, R48 ;  /* 0x000000502030723c */ /* 0x000ff00000041830 */
[----:B--2---:R-:W-:Y:S01]  /*1d40*/  HMMA.16816.F32.BF16 R56, R8, R36, R56 ;  /* 0x000000240838723c */ /* 0x004fe20000041838 */
[----:B------:R-:W-:Y:S01]  /*1d50*/  FMUL.FTZ R36, R68, UR6 ;  /* 0x0000000644247c20 */ /* 0x000fe20008410000 */
[----:B------:R-:W-:Y:S01]  /*1d60*/  FMUL.FTZ R37, R69, UR6 ;  /* 0x0000000645257c20 */ /* 0x000fe20008410000 */
[----:B------:R-:W-:Y:S01]  /*1d70*/  FMUL.FTZ R68, R70, UR6 ;  /* 0x0000000646447c20 */ /* 0x000fe20008410000 */
[----:B------:R-:W-:Y:S01]  /*1d80*/  FMUL.FTZ R69, R25, UR6 ;  /* 0x0000000619457c20 */ /* 0x000fe20008410000 */
[----:B------:R-:W-:-:S02]  /*1d90*/  FMUL.FTZ R70, R26, UR6 ;  /* 0x000000061a467c20 */ /* 0x000fc40008410000 */
[----:B------:R-:W-:Y:S01]  /*1da0*/  MUFU.TANH R36, R36 ;  /* 0x0000002400247308 */ /* 0x000fe20000002400 */
[----:B------:R-:W-:Y:S01]  /*1db0*/  HMMA.16816.F32.BF16 R52, R8, R38, R52 ;  /* 0x000000260834723c */ /* 0x000fe20000041834 */
[----:B------:R-:W-:Y:S01]  /*1dc0*/  FMUL.FTZ R39, R24, UR6 ;  /* 0x0000000618277c20 */ /* 0x000fe20008410000 */
[----:B------:R-:W-:-:S05]  /*1dd0*/  FMUL.FTZ R38, R71, UR6 ;  /* 0x0000000647267c20 */ /* 0x000fca0008410000 */
[----:B------:R-:W2:Y:S01]  /*1de0*/  MUFU.TANH R37, R37 ;  /* 0x0000002500257308 */ /* 0x000ea20000002400 */
[----:B-1----:R-:W-:Y:S01]  /*1df0*/  HMMA.16816.F32.BF16 R40, R32, R64, R40 ;  /* 0x000000402028723c */ /* 0x002fe20000041828 */
[----:B------:R-:W-:Y:S02]  /*1e00*/  FMUL.FTZ R64, R27, UR6 ;  /* 0x000000061b407c20 */ /* 0x000fe40008410000 */
[----:B------:R-:W1:Y:S04]  /*1e10*/  LDSM.16.M88.4 R24, [R117+0x4c00] ;  /* 0x004c00007518783b */ /* 0x000e680000000200 */
[----:B------:R-:W4:Y:S01]  /*1e20*/  MUFU.TANH R38, R38 ;  /* 0x0000002600267308 */ /* 0x000f220000002400 */
[C---:B------:R-:W-:Y:S07]  /*1e30*/  HMMA.16816.F32.BF16 R56, R4.reuse, R20, R56 ;  /* 0x000000140438723c */ /* 0x040fee0000041838 */
[----:B------:R-:W5:Y:S01]  /*1e40*/  MUFU.TANH R68, R68 ;  /* 0x0000004400447308 */ /* 0x000f620000002400 */
[----:B------:R-:W-:Y:S01]  /*1e50*/  HMMA.16816.F32.BF16 R52, R4, R22, R52 ;  /* 0x000000160434723c */ /* 0x000fe20000041834 */
[----:B------:R-:W2:Y:S06]  /*1e60*/  LDSM.16.M88.4 R20, [R117+0x5800] ;  /* 0x005800007514783b */ /* 0x000eac0000000200 */
[----:B------:R-:W5:Y:S01]  /*1e70*/  MUFU.TANH R69, R69 ;  /* 0x0000004500457308 */ /* 0x000f620000002400 */
[----:B------:R-:W-:Y:S07]  /*1e80*/  HMMA.16816.F32.BF16 R44, R32, R82, R44 ;  /* 0x00000052202c723c */ /* 0x000fee000004182c */
[----:B------:R-:W5:Y:S01]  /*1e90*/  MUFU.TANH R64, R64 ;  /* 0x0000004000407308 */ /* 0x000f620000002400 */
[----:B------:R-:W-:Y:S07]  /*1ea0*/  HMMA.16816.F32.BF16 R48, R8, R12, R48 ;  /* 0x0000000c0830723c */ /* 0x000fee0000041830 */
[----:B------:R-:W5:Y:S01]  /*1eb0*/  MUFU.TANH R39, R39 ;  /* 0x0000002700277308 */ /* 0x000f620000002400 */
[C---:B---3--:R-:W-:Y:S07]  /*1ec0*/  HMMA.16816.F32.BF16 R56, R16.reuse, R28, R56 ;  /* 0x0000001c1038723c */ /* 0x048fee0000041838 */
[----:B------:R-:W3:Y:S01]  /*1ed0*/  MUFU.TANH R70, R70 ;  /* 0x0000004600467308 */ /* 0x000ee20000002400 */
[----:B------:R-:W-:Y:S01]  /*1ee0*/  HMMA.16816.F32.BF16 R52, R16, R30, R52 ;  /* 0x0000001e1034723c */ /* 0x000fe20000041834 */
[----:B------:R-:W4:Y:S07]  /*1ef0*/  LDSM.16.M88.4 R28, [R119+0x5c00] ;  /* 0x005c0000771c783b */ /* 0x000f2e0000000200 */
[----:B------:R-:W-:Y:S03]  /*1f00*/  HMMA.16816.F32.BF16 R60, R32, R66, R60 ;  /* 0x00000042203c723c */ /* 0x000fe6000004183c */
[----:B------:R-:W-:Y:S01]  /*1f10*/  FMUL.FTZ R56, R56, UR6 ;  /* 0x0000000638387c20 */ /* 0x000fe20008410000 */
[----:B------:R-:W-:Y:S01]  /*1f20*/  FMUL.FTZ R58, R58, UR6 ;  /* 0x000000063a3a7c20 */ /* 0x000fe20008410000 */
[----:B------:R-:W-:Y:S01]  /*1f30*/  FMUL.FTZ R57, R57, UR6 ;  /* 0x0000000639397c20 */ /* 0x000fe20008410000 */
[----:B------:R-:W-:-:S02]  /*1f40*/  FMUL.FTZ R33, R59, UR6 ;  /* 0x000000063b217c20 */ /* 0x000fc40008410000 */
[----:B------:R-:W-:Y:S01]  /*1f50*/  HMMA.16816.F32.BF16 R44, R8, R14, R44 ;  /* 0x0000000e082c723c */ /* 0x000fe2000004182c */
[----:B------:R-:W5:Y:S01]  /*1f60*/  LDSM.16.M88.4 R12, [R117+0x5c00] ;  /* 0x005c0000750c783b */ /* 0x000f620000000200 */
[----:B------:R-:W3:Y:S01]  /*1f70*/  MUFU.TANH R56, R56 ;  /* 0x0000003800387308 */ /* 0x000ee20000002400 */
[----:B------:R-:W-:Y:S01]  /*1f80*/  FMUL.FTZ R34, R52, UR6 ;  /* 0x0000000634227c20 */ /* 0x000fe20008410000 */
[----:B------:R-:W-:-:S04]  /*1f90*/  DEPBAR.LE SB0, 0x0 ;  /* 0x000080000000791a */ /* 0x000fc80000000000 */
[----:B------:R-:W-:Y:S02]  /*1fa0*/  HMMA.16816.F32.BF16 R48, R4, R72, R48 ;  /* 0x000000480430723c */ /* 0x000fe40000041830 */
[----:B------:R-:W3:Y:S06]  /*1fb0*/  MUFU.TANH R32, R58 ;  /* 0x0000003a00207308 */ /* 0x000eec0000002400 */
[C---:B-1----:R-:W-:Y:S01]  /*1fc0*/  HMMA.16816.F32.BF16 R40, R8.reuse, R24, R40 ;  /* 0x000000180828723c */ /* 0x042fe20000041828 */
[----:B------:R-:W-:Y:S01]  /*1fd0*/  FMUL.FTZ R24, R54, UR6 ;  /* 0x0000000636187c20 */ /* 0x000fe20008410000 */
[----:B------:R-:W-:Y:S01]  /*1fe0*/  FMUL.FTZ R25, R55, UR6 ;  /* 0x0000000637197c20 */ /* 0x000fe20008410000 */
[----:B------:R-:W1:Y:S05]  /*1ff0*/  MUFU.TANH R57, R57 ;  /* 0x0000003900397308 */ /* 0x000e6a0000002400 */
[----:B------:R-:W-:Y:S03]  /*2000*/  HMMA.16816.F32.BF16 R60, R8, R26, R60 ;  /* 0x0000001a083c723c */ /* 0x000fe6000004183c */
[----:B------:R-:W1:Y:S05]  /*2010*/  MUFU.TANH R33, R33 ;  /* 0x0000002100217308 */ /* 0x000e6a0000002400 */
[----:B------:R-:W-:Y:S03]  /*2020*/  HMMA.16816.F32.BF16 R44, R4, R74, R44 ;  /* 0x0000004a042c723c */ /* 0x000fe6000004182c */
[----:B------:R-:W1:Y:S05]  /*2030*/  MUFU.TANH R34, R34 ;  /* 0x0000002200227308 */ /* 0x000e6a0000002400 */
[----:B--2---:R-:W-:Y:S01]  /*2040*/  HMMA.16816.F32.BF16 R48, R16, R20, R48 ;  /* 0x000000141030723c */ /* 0x004fe20000041830 */
[----:B------:R-:W-:-:S02]  /*2050*/  IMAD.SHL.U32 R21, R85, 0x2, RZ ;  /* 0x0000000255157824 */ /* 0x000fc400078e00ff */
[----:B------:R-:W-:Y:S01]  /*2060*/  FMUL.FTZ R20, R53, UR6 ;  /* 0x0000000635147c20 */ /* 0x000fe20008410000 */
[----:B------:R-:W2:Y:S02]  /*2070*/  MUFU.TANH R24, R24 ;  /* 0x0000001800187308 */ /* 0x000ea40000002400 */
[----:B------:R-:W-:Y:S02]  /*2080*/  LOP3.LUT R21, R21, 0x6, RZ, 0xc0, !PT ;  /* 0x0000000615157812 */ /* 0x000fe400078ec0ff */
[C---:B----4-:R-:W-:Y:S03]  /*2090*/  HMMA.16816.F32.BF16 R40, R4.reuse, R28, R40 ;  /* 0x0000001c0428723c */ /* 0x050fe60000041828 */
[----:B------:R-:W-:Y:S01]  /*20a0*/  IMAD R21, R2, 0x40, R21 ;  /* 0x0000004002157824 */ /* 0x000fe200078e0215 */
[----:B------:R-:W4:Y:S03]  /*20b0*/  MUFU.TANH R20, R20 ;  /* 0x0000001400147308 */ /* 0x000f260000002400 */
[C---:B------:R-:W-:Y:S01]  /*20c0*/  VIADD R29, R21.reuse, 0xffffffc0 ;  /* 0xffffffc0151d7836 */ /* 0x040fe20000000000 */
[----:B------:R-:W-:Y:S01]  /*20d0*/  HMMA.16816.F32.BF16 R60, R4, R30, R60 ;  /* 0x0000001e043c723c */ /* 0x000fe2000004183c */
[----:B------:R-:W-:-:S02]  /*20e0*/  VIADD R11, R21, 0xffffffd0 ;  /* 0xffffffd0150b7836 */ /* 0x000fc40000000000 */
[----:B------:R-:W-:Y:S01]  /*20f0*/  FMUL.FTZ R49, R49, UR6 ;  /* 0x0000000631317c20 */ /* 0x000fe20008410000 */
[C---:B------:R-:W-:Y:S01]  /*2100*/  ISETP.GE.AND P3, PT, R29.reuse, R108, PT ;  /* 0x0000006c1d00720c */ /* 0x040fe20003f66270 */
[----:B------:R-:W4:Y:S01]  /*2110*/  MUFU.TANH R25, R25 ;  /* 0x0000001900197308 */ /* 0x000f220000002400 */
[----:B------:R-:W-:Y:S01]  /*2120*/  ISETP.GE.AND P0, PT, R29, R90, PT ;  /* 0x0000005a1d00720c */ /* 0x000fe20003f06270 */
[C---:B------:R-:W-:Y:S01]  /*2130*/  VIADD R29, R21.reuse, 0xffffffc1 ;  /* 0xffffffc1151d7836 */ /* 0x040fe20000000000 */
[C---:B------:R-:W-:Y:S01]  /*2140*/  HMMA.16816.F32.BF16 R44, R16.reuse, R22, R44 ;  /* 0x00000016102c723c */ /* 0x040fe2000004182c */
[----:B------:R-:W-:Y:S02]  /*2150*/  VIADD R23, R21, 0xffffffc8 ;  /* 0xffffffc815177836 */ /* 0x000fe40000000000 */
[----:B------:R-:W-:Y:S01]  /*2160*/  FMUL.FTZ R51, R51, UR6 ;  /* 0x0000000633337c20 */ /* 0x000fe20008410000 */
[----:B------:R-:W-:Y:S01]  /*2170*/  FMUL.FTZ R48, R48, UR6 ;  /* 0x0000000630307c20 */ /* 0x000fe20008410000 */
[C---:B------:R-:W-:Y:S01]  /*2180*/  ISETP.GE.AND P5, PT, R29.reuse, R108, PT ;  /* 0x0000006c1d00720c */ /* 0x040fe20003fa6270 */
[----:B------:R-:W-:Y:S01]  /*2190*/  FMUL.FTZ R50, R50, UR6 ;  /* 0x0000000632327c20 */ /* 0x000fe20008410000 */
[----:B------:R-:W-:Y:S01]  /*21a0*/  ISETP.GE.AND P2, PT, R29, R90, PT ;  /* 0x0000005a1d00720c */ /* 0x000fe20003f46270 */
[----:B------:R-:W4:Y:S01]  /*21b0*/  MUFU.TANH R131, R49 ;  /* 0x0000003100837308 */ /* 0x000f220000002400 */
[C---:B-----5:R-:W-:Y:S01]  /*21c0*/  HMMA.16816.F32.BF16 R40, R16.reuse, R12, R40 ;  /* 0x0000000c1028723c */ /* 0x060fe20000041828 */
[----:B------:R-:W-:Y:S01]  /*21d0*/  ISETP.GE.AND P4, PT, R23, R108, PT ;  /* 0x0000006c1700720c */ /* 0x000fe20003f86270 */
[----:B------:R-:W-:Y:S01]  /*21e0*/  VIADD R13, R21, 0xffffffd1 ;  /* 0xffffffd1150d7836 */ /* 0x000fe20000000000 */
[----:B------:R-:W-:Y:S01]  /*21f0*/  ISETP.GE.AND P1, PT, R23, R90, PT ;  /* 0x0000005a1700720c */ /* 0x000fe20003f26270 */
[----:B------:R-:W-:Y:S01]  /*2200*/  VIADD R23, R21, 0xffffffc9 ;  /* 0xffffffc915177836 */ /* 0x000fe20000000000 */
[----:B------:R-:W-:Y:S01]  /*2210*/  FSEL R37, R37, -INF , !P5 ;  /* 0xff80000025257808 */ /* 0x000fe20006800000 */
[----:B------:R-:W-:Y:S01]  /*2220*/  VIADD R5, R21, 0xffffffd9 ;  /* 0xffffffd915057836 */ /* 0x000fe20000000000 */
[----:B------:R-:W-:Y:S01]  /*2230*/  FSEL R38, R38, -INF , !P2 ;  /* 0xff80000026267808 */ /* 0x000fe20005000000 */
[----:B------:R-:W-:Y:S01]  /*2240*/  HMMA.16816.F32.BF16 R60, R16, R14, R60 ;  /* 0x0000000e103c723c */ /* 0x000fe2000004183c */
[----:B------:R-:W-:Y:S01]  /*2250*/  FSEL R9, R36, -INF , !P3 ;  /* 0xff80000024097808 */ /* 0x000fe20005800000 */
[----:B------:R-:W5:Y:S01]  /*2260*/  MUFU.TANH R114, R51 ;  /* 0x0000003300727308 */ /* 0x000f620000002400 */
[----:B------:R-:W-:Y:S01]  /*2270*/  FSEL R68, R68, -INF , !P0 ;  /* 0xff80000044447808 */ /* 0x000fe20004000000 */
[----:B------:R-:W-:Y:S01]  /*2280*/  FMUL.FTZ R45, R45, UR6 ;  /* 0x000000062d2d7c20 */ /* 0x000fe20008410000 */
[----:B------:R-:W-:Y:S01]  /*2290*/  ISETP.GE.AND P5, PT, R11, R108, PT ;  /* 0x0000006c0b00720c */ /* 0x000fe20003fa6270 */
[----:B------:R-:W-:Y:S01]  /*22a0*/  FMUL.FTZ R47, R47, UR6 ;  /* 0x000000062f2f7c20 */ /* 0x000fe20008410000 */
[----:B------:R-:W-:Y:S01]  /*22b0*/  ISETP.GE.AND P2, PT, R11, R90, PT ;  /* 0x0000005a0b00720c */ /* 0x000fe20003f46270 */
[----:B------:R-:W-:Y:S01]  /*22c0*/  VIADD R11, R21, 0xffffffd8 ;  /* 0xffffffd8150b7836 */ /* 0x000fe20000000000 */
[C---:B------:R-:W-:Y:S01]  /*22d0*/  ISETP.GE.AND P3, PT, R23.reuse, R108, PT ;  /* 0x0000006c1700720c */ /* 0x040fe20003f66270 */
[----:B------:R-:W5:Y:S01]  /*22e0*/  MUFU.TANH R133, R48 ;  /* 0x0000003000857308 */ /* 0x000f620000002400 */
[----:B------:R-:W-:Y:S01]  /*22f0*/  ISETP.GE.AND P0, PT, R23, R90, PT ;  /* 0x0000005a1700720c */ /* 0x000fe20003f06270 */
[----:B------:R-:W-:Y:S01]  /*2300*/  FMUL.FTZ R44, R44, UR6 ;  /* 0x000000062c2c7c20 */ /* 0x000fe20008410000 */
[----:B------:R-:W-:Y:S01]  /*2310*/  FSEL R69, R69, -INF , !P3 ;  /* 0xff80000045457808 */ /* 0x000fe20005800000 */
[----:B------:R-:W-:Y:S01]  /*2320*/  FMUL.FTZ R41, R41, UR6 ;  /* 0x0000000629297c20 */ /* 0x000fe20008410000 */
[----:B------:R-:W-:Y:S01]  /*2330*/  FSEL R64, R64, -INF , !P0 ;  /* 0xff80000040407808 */ /* 0x000fe20004000000 */
[----:B------:R-:W-:Y:S01]  /*2340*/  FMUL.FTZ R40, R40, UR6 ;  /* 0x0000000628287c20 */ /* 0x000fe20008410000 */
[----:B------:R-:W-:Y:S01]  /*2350*/  FSEL R39, R39, -INF , !P4 ;  /* 0xff80000027277808 */ /* 0x000fe20006000000 */
[----:B------:R-:W5:Y:S01]  /*2360*/  MUFU.TANH R116, R50 ;  /* 0x0000003200747308 */ /* 0x000f620000002400 */
[----:B---3--:R-:W-:Y:S01]  /*2370*/  FSEL R70, R70, -INF , !P1 ;  /* 0xff80000046467808 */ /* 0x008fe20004800000 */
[----:B------:R-:W-:Y:S01]  /*2380*/  VIADD R15, R21, 0xffffffe9 ;  /* 0xffffffe9150f7836 */ /* 0x000fe20000000000 */
[C---:B------:R-:W-:Y:S01]  /*2390*/  ISETP.GE.AND P3, PT, R11.reuse, R108, PT ;  /* 0x0000006c0b00720c */ /* 0x040fe20003f66270 */
[----:B------:R-:W-:Y:S01]  /*23a0*/  FMUL.FTZ R46, R46, UR6 ;  /* 0x000000062e2e7c20 */ /* 0x000fe20008410000 */
[----:B------:R-:W-:Y:S01]  /*23b0*/  ISETP.GE.AND P0, PT, R11, R90, PT ;  /* 0x0000005a0b00720c */ /* 0x000fe20003f06270 */
[----:B------:R-:W-:Y:S01]  /*23c0*/  VIADD R11, R21, 0xffffffe0 ;  /* 0xffffffe0150b7836 */ /* 0x000fe20000000000 */
[C---:B------:R-:W-:Y:S01]  /*23d0*/  ISETP.GE.AND P4, PT, R13.reuse, R108, PT ;  /* 0x0000006c0d00720c */ /* 0x040fe20003f86270 */
[----:B------:R-:W3:Y:S01]  /*23e0*/  MUFU.TANH R115, R45 ;  /* 0x0000002d00737308 */ /* 0x000ee20000002400 */
[----:B------:R-:W-:Y:S01]  /*23f0*/  ISETP.GE.AND P1, PT, R13, R90, PT ;  /* 0x0000005a0d00720c */ /* 0x000fe20003f26270 */
[----:B------:R-:W-:Y:S01]  /*2400*/  VIADD R13, R21, 0xffffffe8 ;  /* 0xffffffe8150d7836 */ /* 0x000fe20000000000 */
[----:B------:R-:W-:Y:S01]  /*2410*/  FSEL R7, R56, -INF , !P5 ;  /* 0xff80000038077808 */ /* 0x000fe20006800000 */
[----:B------:R-:W-:Y:S01]  /*2420*/  FMUL.FTZ R60, R60, UR6 ;  /* 0x000000063c3c7c20 */ /* 0x000fe20008410000 */
[----:B------:R-:W-:Y:S01]  /*2430*/  FSEL R4, R32, -INF , !P2 ;  /* 0xff80000020047808 */ /* 0x000fe20005000000 */
[----:B------:R-:W-:Y:S01]  /*2440*/  FMUL.FTZ R42, R42, UR6 ;  /* 0x000000062a2a7c20 */ /* 0x000fe20008410000 */
[C---:B------:R-:W-:Y:S01]  /*2450*/  ISETP.GE.AND P5, PT, R5.reuse, R108, PT ;  /* 0x0000006c0500720c */ /* 0x040fe20003fa6270 */
[----:B------:R-:W3:Y:S01]  /*2460*/  MUFU.TANH R110, R47 ;  /* 0x0000002f006e7308 */ /* 0x000ee20000002400 */
[----:B------:R-:W-:Y:S01]  /*2470*/  ISETP.GE.AND P2, PT, R5, R90, PT ;  /* 0x0000005a0500720c */ /* 0x000fe20003f46270 */
[----:B------:R-:W-:Y:S01]  /*2480*/  VIADD R5, R21, 0xffffffe1 ;  /* 0xffffffe115057836 */ /* 0x000fe20000000000 */
[----:B-1----:R-:W-:Y:S01]  /*2490*/  FSEL R57, R57, -INF , !P4 ;  /* 0xff80000039397808 */ /* 0x002fe20006000000 */
[----:B------:R-:W-:Y:S01]  /*24a0*/  FMUL.FTZ R61, R61, UR6 ;  /* 0x000000063d3d7c20 */ /* 0x000fe20008410000 */
[----:B------:R-:W-:Y:S01]  /*24b0*/  FSEL R6, R33, -INF , !P1 ;  /* 0xff80000021067808 */ /* 0x000fe20004800000 */
[----:B------:R-:W-:Y:S01]  /*24c0*/  FMUL.FTZ R43, R43, UR6 ;  /* 0x000000062b2b7c20 */ /* 0x000fe20008410000 */
[C---:B------:R-:W-:Y:S01]  /*24d0*/  ISETP.GE.AND P4, PT, R11.reuse, R108, PT ;  /* 0x0000006c0b00720c */ /* 0x040fe20003f86270 */
[----:B------:R-:W1:Y:S01]  /*24e0*/  MUFU.TANH R129, R44 ;  /* 0x0000002c00817308 */ /* 0x000e620000002400 */
[----:B------:R-:W-:Y:S01]  /*24f0*/  ISETP.GE.AND P1, PT, R11, R90, PT ;  /* 0x0000005a0b00720c */ /* 0x000fe20003f26270 */
[----:B------:R-:W-:Y:S01]  /*2500*/  FMUL.FTZ R62, R62, UR6 ;  /* 0x000000063e3e7c20 */ /* 0x000fe20008410000 */
[----:B------:R-:W-:Y:S01]  /*2510*/  FSEL R11, R34, -INF , !P3 ;  /* 0xff800000220b7808 */ /* 0x000fe20005800000 */
[----:B------:R-:W-:Y:S01]  /*2520*/  FMUL.FTZ R63, R63, UR6 ;  /* 0x000000063f3f7c20 */ /* 0x000fe20008410000 */
[----:B--2---:R-:W-:-:S02]  /*2530*/  FSEL R8, R24, -INF , !P0 ;  /* 0xff80000018087808 */ /* 0x004fc40004000000 */
[C---:B------:R-:W-:Y:S01]  /*2540*/  ISETP.GE.AND P3, PT, R5.reuse, R108, PT ;  /* 0x0000006c0500720c */ /* 0x040fe20003f66270 */
[----:B------:R-:W2:Y:S01]  /*2550*/  MUFU.TANH R111, R41 ;  /* 0x00000029006f7308 */ /* 0x000ea20000002400 */
[----:B------:R-:W-:Y:S02]  /*2560*/  ISETP.GE.AND P0, PT, R5, R90, PT ;  /* 0x0000005a0500720c */ /* 0x000fe40003f06270 */
[----:B----4-:R-:W-:Y:S02]  /*2570*/  FSEL R5, R20, -INF , !P5 ;  /* 0xff80000014057808 */ /* 0x010fe40006800000 */
[----:B------:R-:W-:Y:S02]  /*2580*/  FSEL R10, R25, -INF , !P2 ;  /* 0xff800000190a7808 */ /* 0x000fe40005000000 */
[C---:B------:R-:W-:Y:S01]  /*2590*/  ISETP.GE.AND P5, PT, R13.reuse, R108, PT ;  /* 0x0000006c0d00720c */ /* 0x040fe20003fa6270 */
[----:B------:R-:W4:Y:S01]  /*25a0*/  MUFU.TANH R113, R40 ;  /* 0x0000002800717308 */ /* 0x000f220000002400 */
[----:B------:R-:W-:Y:S01]  /*25b0*/  ISETP.GE.AND P2, PT, R13, R90, PT ;  /* 0x0000005a0d00720c */ /* 0x000fe20003f46270 */
[----:B------:R-:W-:Y:S01]  /*25c0*/  VIADD R13, R21, 0xfffffff0 ;  /* 0xfffffff0150d7836 */ /* 0x000fe20000000000 */
[----:B------:R-:W-:-:S02]  /*25d0*/  FSEL R131, R131, -INF , !P3 ;  /* 0xff80000083837808 */ /* 0x000fc40005800000 */
[----:B-----5:R-:W-:Y:S02]  /*25e0*/  FSEL R114, R114, -INF , !P0 ;  /* 0xff80000072727808 */ /* 0x020fe40004000000 */
[----:B------:R-:W-:Y:S01]  /*25f0*/  FMNMX3.FTZ R14, R9, R37, R39, !PT ;  /* 0x00000025090e7276 */ /* 0x000fe20007810027 */
[----:B------:R-:W5:Y:S01]  /*2600*/  MUFU.TANH R112, R46 ;  /* 0x0000002e00707308 */ /* 0x000f620000002400 */
[----:B------:R-:W-:Y:S02]  /*2610*/  FSEL R133, R133, -INF , !P4 ;  /* 0xff80000085857808 */ /* 0x000fe40006000000 */
[----:B------:R-:W-:Y:S02]  /*2620*/  FSEL R116, R116, -INF , !P1 ;  /* 0xff80000074747808 */ /* 0x000fe40004800000 */
[C---:B------:R-:W-:Y:S02]  /*2630*/  ISETP.GE.AND P3, PT, R13.reuse, R108, PT ;  /* 0x0000006c0d00720c */ /* 0x040fe40003f66270 */
[----:B------:R-:W-:Y:S01]  /*2640*/  ISETP.GE.AND P0, PT, R13, R90, PT ;  /* 0x0000005a0d00720c */ /* 0x000fe20003f06270 */
[----:B------:R-:W-:Y:S01]  /*2650*/  VIADD R13, R21, 0xfffffff8 ;  /* 0xfffffff8150d7836 */ /* 0x000fe20000000000 */
[C---:B------:R-:W-:Y:S01]  /*2660*/  ISETP.GE.AND P4, PT, R15.reuse, R108, PT ;  /* 0x0000006c0f00720c */ /* 0x040fe20003f86270 */
[----:B------:R-:W5:Y:S01]  /*2670*/  MUFU.TANH R107, R60 ;  /* 0x0000003c006b7308 */ /* 0x000f620000002400 */
[----:B------:R-:W-:Y:S01]  /*2680*/  ISETP.GE.AND P1, PT, R15, R90, PT ;  /* 0x0000005a0f00720c */ /* 0x000fe20003f26270 */
[C---:B------:R-:W-:Y:S01]  /*2690*/  VIADD R15, R21.reuse, 0xfffffff1 ;  /* 0xfffffff1150f7836 */ /* 0x040fe20000000000 */
[----:B------:R-:W-:Y:S01]  /*26a0*/  FMNMX3.FTZ R14, R14, R69, R7, !PT ;  /* 0x000000450e0e7276 */ /* 0x000fe20007810007 */
[----:B------:R-:W-:Y:S01]  /*26b0*/  VIADD R21, R21, 0xfffffff9 ;  /* 0xfffffff915157836 */ /* 0x000fe20000000000 */
[----:B---3--:R-:W-:-:S02]  /*26c0*/  FSEL R115, R115, -INF , !P4 ;  /* 0xff80000073737808 */ /* 0x008fc40006000000 */
[----:B------:R-:W-:Y:S01]  /*26d0*/  FSEL R110, R110, -INF , !P1 ;  /* 0xff8000006e6e7808 */ /* 0x000fe20004800000 */
[----:B------:R-:W3:Y:S01]  /*26e0*/  MUFU.TANH R101, R42 ;  /* 0x0000002a00657308 */ /* 0x000ee20000002400 */
[----:B-1----:R-:W-:Y:S02]  /*26f0*/  FSEL R129, R129, -INF , !P5 ;  /* 0xff80000081817808 */ /* 0x002fe40006800000 */
[C---:B------:R-:W-:Y:S02]  /*2700*/  ISETP.GE.AND P4, PT, R13.reuse, R108, PT ;  /* 0x0000006c0d00720c */ /* 0x040fe40003f86270 */
[----:B------:R-:W-:Y:S02]  /*2710*/  ISETP.GE.AND P1, PT, R13, R90, PT ;  /* 0x0000005a0d00720c */ /* 0x000fe40003f26270 */
[----:B------:R-:W-:Y:S01]  /*2720*/  ISETP.GE.AND P5, PT, R15, R108, PT ;  /* 0x0000006c0f00720c */ /* 0x000fe20003fa6270 */
[----:B------:R-:W1:Y:S01]  /*2730*/  MUFU.TANH R103, R61 ;  /* 0x0000003d00677308 */ /* 0x000e620000002400 */
[----:B------:R-:W-:-:S02]  /*2740*/  FMNMX3.FTZ R13, R68, R38, R70, !PT ;  /* 0x00000026440d7276 */ /* 0x000fc40007810046 */
[----:B------:R-:W-:Y:S02]  /*2750*/  FMNMX3.FTZ R14, R14, R57, R11, !PT ;  /* 0x000000390e0e7276 */ /* 0x000fe4000781000b */
[----:B------:R-:W-:Y:S02]  /*2760*/  FMNMX3.FTZ R13, R13, R64, R4, !PT ;  /* 0x000000400d0d7276 */ /* 0x000fe40007810004 */
[----:B------:R-:W-:Y:S01]  /*2770*/  FMNMX3.FTZ R14, R14, R5, R133, !PT ;  /* 0x000000050e0e7276 */ /* 0x000fe20007810085 */
[----:B------:R-:W1:Y:S01]  /*2780*/  MUFU.TANH R102, R43 ;  /* 0x0000002b00667308 */ /* 0x000e620000002400 */
[----:B--2---:R-:W-:Y:S02]  /*2790*/  FSEL R111, R111, -INF , !P5 ;  /* 0xff8000006f6f7808 */ /* 0x004fe40006800000 */
[----:B------:R-:W-:Y:S02]  /*27a0*/  ISETP.NE.AND P5, PT, R2, 0x1, PT ;  /* 0x000000010200780c */ /* 0x000fe40003fa5270 */
[----:B----4-:R-:W-:-:S02]  /*27b0*/  FSEL R113, R113, -INF , !P3 ;  /* 0xff80000071717808 */ /* 0x010fc40005800000 */
[----:B------:R-:W-:Y:S01]  /*27c0*/  FMNMX3.FTZ R13, R13, R6, R8, !PT ;  /* 0x000000060d0d7276 */ /* 0x000fe20007810008 */
[----:B------:R-:W2:Y:S01]  /*27d0*/  MUFU.TANH R99, R62 ;  /* 0x0000003e00637308 */ /* 0x000ea20000002400 */
[----:B------:R-:W-:Y:S02]  /*27e0*/  FMNMX3.FTZ R14, R14, R131, R129, !PT ;  /* 0x000000830e0e7276 */ /* 0x000fe40007810081 */
[----:B-----5:R-:W-:Y:S02]  /*27f0*/  FSEL R112, R112, -INF , !P2 ;  /* 0xff80000070707808 */ /* 0x020fe40005000000 */
[----:B------:R-:W-:Y:S02]  /*2800*/  ISETP.GE.AND P3, PT, R21, R108, PT ;  /* 0x0000006c1500720c */ /* 0x000fe40003f66270 */
[----:B------:R-:W-:Y:S01]  /*2810*/  FSEL R107, R107, -INF , !P4 ;  /* 0xff8000006b6b7808 */ /* 0x000fe20006000000 */
[----:B------:R4:W2:Y:S01]  /*2820*/  MUFU.TANH R104, R63 ;  /* 0x0000003f00687308 */ /* 0x0008a20000002400 */
[----:B------:R-:W-:-:S02]  /*2830*/  FMNMX3.FTZ R13, R13, R10, R116, !PT ;  /* 0x0000000a0d0d7276 */ /* 0x000fc40007810074 */
[----:B------:R-:W-:Y:S01]  /*2840*/  FMNMX3.FTZ R14, R14, R115, R113, !PT ;  /* 0x000000730e0e7276 */ /* 0x000fe20007810071 */
[----:B------:R-:W-:Y:S01]  /*2850*/  BAR.SYNC.DEFER_BLOCKING 0x0 ;  /* 0x0000000000007b1d */ /* 0x000fe20000010000 */
[----:B------:R-:W-:Y:S02]  /*2860*/  ISETP.GE.AND P2, PT, R15, R90, PT ;  /* 0x0000005a0f00720c */ /* 0x000fe40003f46270 */
[----:B---3--:R-:W-:Y:S02]  /*2870*/  FSEL R101, R101, -INF , !P0 ;  /* 0xff80000065657808 */ /* 0x008fe40004000000 */
[----:B-1----:R-:W-:Y:S02]  /*2880*/  FSEL R103, R103, -INF , !P3 ;  /* 0xff80000067677808 */ /* 0x002fe40005800000 */
[----:B------:R-:W-:Y:S02]  /*2890*/  FMNMX3.FTZ R12, R13, R114, R112, !PT ;  /* 0x000000720d0c7276 */ /* 0x000fe40007810070 */
[----:B------:R-:W-:-:S02]  /*28a0*/  FMNMX3.FTZ R14, R14, R111, R107, !PT ;  /* 0x0000006f0e0e7276 */ /* 0x000fc4000781006b */
[----:B------:R-:W-:Y:S02]  /*28b0*/  ISETP.GE.AND P0, PT, R21, R90, PT ;  /* 0x0000005a1500720c */ /* 0x000fe40003f06270 */
[----:B------:R-:W-:Y:S02]  /*28c0*/  FSEL R102, R102, -INF , !P2 ;  /* 0xff80000066667808 */ /* 0x000fe40005000000 */
[----:B--2---:R-:W-:Y:S02]  /*28d0*/  FSEL R99, R99, -INF , !P1 ;  /* 0xff80000063637808 */ /* 0x004fe40004800000 */
[----:B------:R-:W-:Y:S02]  /*28e0*/  FMNMX3.FTZ R12, R12, R110, R101, !PT ;  /* 0x0000006e0c0c7276 */ /* 0x000fe40007810065 */
[----:B------:R-:W-:Y:S01]  /*28f0*/  FMNMX.FTZ R13, R103, R14, !PT ;  /* 0x0000000e670d7209 */ /* 0x000fe20007810000 */
[----:B----4-:R-:W-:Y:S06]  /*2900*/  @!P5 BRA `(.L_x_997) ;  /* 0x00000000004cd947 */ /* 0x010fec0003800000 */
[----:B------:R-:W-:-:S04]  /*2910*/  VIADD R17, R2, 0xfffffffe ;  /* 0xfffffffe02117836 */ /* 0x000fc80000000000 */
[----:B------:R-:W-:-:S04]  /*2920*/  IMAD.WIDE.U32 R14, R17, R88, RZ ;  /* 0x00000058110e7225 */ /* 0x000fc800078e00ff */
[----:B------:R-:W-:Y:S01]  /*2930*/  IMAD R15, R17, R89, R15 ;  /* 0x00000059110f7224 */ /* 0x000fe200078e020f */
[C---:B------:R-:W-:Y:S02]  /*2940*/  LEA R91, P1, R14.reuse, R91, 0x6 ;  /* 0x0000005b0e5b7211 */ /* 0x040fe400078230ff */
[CC--:B------:R-:W-:Y:S02]  /*2950*/  LEA R16, P2, R14.reuse, R125.reuse, 0x7 ;  /* 0x0000007d0e107211 */ /* 0x0c0fe400078438ff */
[C-C-:B------:R-:W-:Y:S02]  /*2960*/  LEA.HI.X R84, R14.reuse, R84, R15.reuse, 0x6, P1 ;  /* 0x000000540e547211 */ /* 0x140fe400008f340f */
        /* <DEDUP_REMOVED lines=13> */
.L_x_997:
[----:B------:R-:W-:Y:S01]  /*2a40*/  FSEL R104, R104, -INF , !P0 ;  /* 0xff80000068687808 */ /* 0x000fe20004000000 */
[----:B------:R-:W2:Y:S01]  /*2a50*/  LDCU UR6, c[0x0][0x45c] ;  /* 0x00008b80ff0677ac */ /* 0x000ea20008000800 */
[----:B------:R-:W-:Y:S02]  /*2a60*/  FMNMX3.FTZ R15, R12, R102, R99, !PT ;  /* 0x000000660c0f7276 */ /* 0x000fe40007810063 */
[----:B------:R-:W1:Y:S01]  /*2a70*/  SHFL.BFLY PT, R12, R13, 0x2, 0x1f ;  /* 0x0c401f000d0c7f89 */ /* 0x000e6200000e0000 */
[----:B------:R-:W-:Y:S02]  /*2a80*/  LOP3.LUT R109, R3, 0x120, R94, 0xf8, !PT ;  /* 0x00000120036d7812 */ /* 0x000fe400078ef85e */
[----:B------:R-:W-:Y:S02]  /*2a90*/  FMNMX.FTZ R14, R104, R15, !PT ;  /* 0x0000000f680e7209 */ /* 0x000fe40007810000 */
[----:B------:R-:W-:-:S03]  /*2aa0*/  LEA R109, R109, UR5, 0x1 ;  /* 0x000000056d6d7c11 */ /* 0x000fc6000f8e08ff */
[----:B------:R-:W3:Y:S01]  /*2ab0*/  SHFL.BFLY PT, R15, R14, 0x2, 0x1f ;  /* 0x0c401f000e0f7f89 */ /* 0x000ee200000e0000 */
[----:B------:R-:W-:-:S03]  /*2ac0*/  IADD3 R98, PT, PT, R0, R109, RZ ;  /* 0x0000006d00627210 */ /* 0x000fc60007ffe0ff */
[----:B------:R-:W-:Y:S04]  /*2ad0*/  LDSM.16.MT88.4 R60, [R109+0x7000] ;  /* 0x007000006d3c783b */ /* 0x000fe80000004200 */
[----:B------:R-:W-:Y:S04]  /*2ae0*/  LDSM.16.MT88.4 R76, [R109+0x6000] ;  /* 0x006000006d4c783b */ /* 0x000fe80000004200 */
[----:B------:R-:W-:Y:S01]  /*2af0*/  LDSM.16.MT88.4 R52, [R98+0x7000] ;  /* 0x007000006234783b */ /* 0x000fe20000004200 */
[----:B-1----:R-:W-:-:S03]  /*2b00*/  FMNMX.FTZ R17, R13, R12, !PT ;  /* 0x0000000c0d117209 */ /* 0x002fc60007810000 */
[----:B------:R-:W-:Y:S04]  /*2b10*/  LDSM.16.MT88.4 R40, [R109+0x8000] ;  /* 0x008000006d28783b */ /* 0x000fe80000004200 */
[----:B------:R-:W1:Y:S01]  /*2b20*/  SHFL.BFLY PT, R84, R17, 0x1, 0x1f ;  /* 0x0c201f0011547f89 */ /* 0x000e6200000e0000 */
[----:B---3--:R-:W-:-:S03]  /*2b30*/  FMNMX.FTZ R15, R14, R15, !PT ;  /* 0x0000000f0e0f7209 */ /* 0x008fc60007810000 */
[----:B------:R-:W-:Y:S04]  /*2b40*/  LDSM.16.MT88.4 R24, [R109+0x6400] ;  /* 0x006400006d18783b */ /* 0x000fe80000004200 */
[----:B------:R-:W3:Y:S04]  /*2b50*/  SHFL.BFLY PT, R12, R15, 0x1, 0x1f ;  /* 0x0c201f000f0c7f89 */ /* 0x000ee800000e0000 */
[----:B------:R-:W-:Y:S01]  /*2b60*/  LDSM.16.MT88.4 R20, [R98+0x6400] ;  /* 0x006400006214783b */ /* 0x000fe20000004200 */
[----:B-1----:R-:W-:-:S03]  /*2b70*/  FMNMX.FTZ R84, R17, R84, !PT ;  /* 0x0000005411547209 */ /* 0x002fc60007810000 */
[----:B------:R-:W-:Y:S01]  /*2b80*/  LDSM.16.MT88.4 R16, [R98+0x7400] ;  /* 0x007400006210783b */ /* 0x000fe20000004200 */
[C---:B------:R-:W-:Y:S01]  /*2b90*/  FSETP.NEU.FTZ.AND P0, PT, R84.reuse, -INF , PT ;  /* 0xff8000005400780b */ /* 0x040fe20003f1d000 */
[----:B--2---:R-:W-:Y:S01]  /*2ba0*/  FMUL.FTZ R106, R84, UR6 ;  /* 0x00000006546a7c20 */ /* 0x004fe20008410000 */
[----:B---3--:R-:W-:-:S04]  /*2bb0*/  FMNMX.FTZ R3, R15, R12, !PT ;  /* 0x0000000c0f037209 */ /* 0x008fc80007810000 */
        /* <DEDUP_REMOVED lines=19> */
[--C-:B------:R-:W-:Y:S01]  /*2cf0*/  FFMA.FTZ R32, R57, UR6, -R106.reuse ;  /* 0x0000000639207c23 */ /* 0x100fe2000801086a */
[----:B------:R-:W-:Y:S01]  /*2d00*/  MUFU.EX2 R91, R91 ;  /* 0x0000005b005b7308 */ /* 0x000fe20000000800 */
[----:B------:R-:W-:Y:S01]  /*2d10*/  LDSM.16.MT88.4 R8, [R109+0x7400] ;  /* 0x007400006d08783b */ /* 0x000fe20000004200 */
[--C-:B------:R-:W-:Y:S01]  /*2d20*/  FFMA.FTZ R28, R5, UR6, -R106.reuse ;  /* 0x00000006051c7c23 */ /* 0x100fe2000801086a */
[--C-:B------:R-:W-:Y:S01]  /*2d30*/  FFMA.FTZ R33, R4, UR6, -R105.reuse ;  /* 0x0000000604217c23 */ /* 0x100fe20008010869 */
[----:B------:R-:W2:Y:S01]  /*2d40*/  MUFU.EX2 R34, R34 ;  /* 0x0000002200227308 */ /* 0x000ea20000000800 */
[--C-:B------:R-:W-:Y:S01]  /*2d50*/  FFMA.FTZ R30, R6, UR6, -R105.reuse ;  /* 0x00000006061e7c23 */ /* 0x100fe20008010869 */
[----:B------:R-:W3:Y:S01]  /*2d60*/  LDSM.16.MT88.4 R68, [R98+0x6000] ;  /* 0x006000006244783b */ /* 0x000ee20000004200 */
[----:B------:R-:W-:Y:S01]  /*2d70*/  FFMA.FTZ R111, R111, UR6, -R106 ;  /* 0x000000066f6f7c23 */ /* 0x000fe2000801086a */
[----:B------:R-:W-:Y:S01]  /*2d80*/  MUFU.EX2 R95, R95 ;  /* 0x0000005f005f7308 */ /* 0x000fe20000000800 */
[--C-:B------:R-:W-:Y:S01]  /*2d90*/  FFMA.FTZ R101, R101, UR6, -R105.reuse ;  /* 0x0000000665657c23 */ /* 0x100fe20008010869 */
[----:B-1----:R-:W-:Y:S01]  /*2da0*/  F2FP.BF16.F32.PACK_AB R48, R96, R97 ;  /* 0x000000616030723e */ /* 0x002fe200000010ff */
[----:B------:R-:W-:Y:S01]  /*2db0*/  FFMA.FTZ R102, R102, UR6, -R105 ;  /* 0x0000000666667c23 */ /* 0x000fe20008010869 */
[----:B------:R-:W1:Y:S01]  /*2dc0*/  MUFU.EX2 R100, R100 ;  /* 0x0000006400647308 */ /* 0x000e620000000800 */
[----:B------:R-:W-:-:S03]  /*2dd0*/  FADD.FTZ R96, R97, R96 ;  /* 0x0000006061607221 */ /* 0x000fc60000010000 */
[----:B------:R-:W-:Y:S01]  /*2de0*/  MUFU.EX2 R94, R94 ;  /* 0x0000005e005e7308 */ /* 0x000fe20000000800 */
[C---:B--2---:R-:W-:Y:S01]  /*2df0*/  F2FP.BF16.F32.PACK_AB R50, R34.reuse, R91 ;  /* 0x0000005b2232723e */ /* 0x044fe200000010ff */
[----:B------:R-:W-:Y:S02]  /*2e00*/  FADD.FTZ R91, R91, R96 ;  /* 0x000000605b5b7221 */ /* 0x000fe40000010000 */
[----:B------:R-:W2:Y:S02]  /*2e10*/  MUFU.EX2 R93, R93 ;  /* 0x0000005d005d7308 */ /* 0x000ea40000000800 */
[----:B------:R-:W-:Y:S02]  /*2e20*/  FADD.FTZ R34, R34, R91 ;  /* 0x0000005b22227221 */ /* 0x000fe40000010000 */
[----:B------:R-:W-:Y:S01]  /*2e30*/  MUFU.EX2 R35, R35 ;  /* 0x0000002300237308 */ /* 0x000fe20000000800 */
[----:B-1----:R-:W-:Y:S01]  /*2e40*/  F2FP.BF16.F32.PACK_AB R49, R100, R95 ;  /* 0x0000005f6431723e */ /* 0x002fe200000010ff */
[----:B------:R-:W-:-:S02]  /*2e50*/  FADD.FTZ R95, R95, R100 ;  /* 0x000000645f5f7221 */ /* 0x000fc40000010000 */
[----:B------:R-:W1:Y:S04]  /*2e60*/  MUFU.EX2 R32, R32 ;  /* 0x0000002000207308 */ /* 0x000e680000000800 */
[----:B------:R-:W-:Y:S01]  /*2e70*/  MUFU.EX2 R31, R31 ;  /* 0x0000001f001f7308 */ /* 0x000fe20000000800 */
[----:B--2---:R-:W-:-:S03]  /*2e80*/  F2FP.BF16.F32.PACK_AB R51, R93, R94 ;  /* 0x0000005e5d33723e */ /* 0x004fc600000010ff */
[----:B------:R-:W2:Y:S04]  /*2e90*/  MUFU.EX2 R28, R28 ;  /* 0x0000001c001c7308 */ /* 0x000ea80000000800 */
        /* <DEDUP_REMOVED lines=14> */
[----:B-1----:R-:W-:-:S02]  /*2f80*/  F2FP.BF16.F32.PACK_AB R5, R30, R33 ;  /* 0x000000211e05723e */ /* 0x002fc400000010ff */
[----:B------:R-:W-:Y:S05]  /*2f90*/  MUFU.EX2 R102, R102 ;  /* 0x0000006600667308 */ /* 0x000fea0000000800 */
[----:B---3--:R-:W-:Y:S01]  /*2fa0*/  HMMA.16816.F32.BF16 R72, R48, R68, RZ ;  /* 0x000000443048723c */ /* 0x008fe200000418ff */
[----:B--2---:R-:W-:-:S07]  /*2fb0*/  F2FP.BF16.F32.PACK_AB R7, R0, R29 ;  /* 0x0000001d0007723e */ /* 0x004fce00000010ff */
[C---:B------:R-:W-:Y:S08]  /*2fc0*/  HMMA.16816.F32.BF16 R64, R4.reuse, R8, R64 ;  /* 0x000000080440723c */ /* 0x040ff00000041840 */
        /* <DEDUP_REMOVED lines=10> */
[----:B------:R-:W2:Y:S07]  /*3070*/  LDSM.16.MT88.4 R12, [R109+0x8400] ;  /* 0x008400006d0c783b */ /* 0x000eae0000004200 */
[----:B------:R-:W-:Y:S01]  /*3080*/  HMMA.16816.F32.BF16 R80, R4, R24, R80 ;  /* 0x000000180450723c */ /* 0x000fe20000041850 */
[--C-:B------:R-:W-:Y:S01]  /*3090*/  FFMA.FTZ R25, R116, UR6, -R105.reuse ;  /* 0x0000000674197c23 */ /* 0x100fe20008010869 */
[----:B------:R-:W-:-:S05]  /*30a0*/  FFMA.FTZ R24, R114, UR6, -R105 ;  /* 0x0000000672187c23 */ /* 0x000fca0008010869 */
[----:B------:R-:W-:Y:S01]  /*30b0*/  MUFU.EX2 R25, R25 ;  /* 0x0000001900197308 */ /* 0x000fe20000000800 */
[C---:B-1----:R-:W-:Y:S03]  /*30c0*/  HMMA.16816.F32.BF16 R44, R4.reuse, R8, R44 ;  /* 0x00000008042c723c */ /* 0x042fe6000004182c */
[----:B------:R-:W-:Y:S05]  /*30d0*/  MUFU.EX2 R24, R24 ;  /* 0x0000001800187308 */ /* 0x000fea0000000800 */
[C---:B------:R-:W-:Y:S01]  /*30e0*/  HMMA.16816.F32.BF16 R48, R4.reuse, R10, R48 ;  /* 0x0000000a0430723c */ /* 0x040fe20000041830 */
[----:B------:R-:W1:Y:S07]  /*30f0*/  LDSM.16.MT88.4 R8, [R109+0x6800] ;  /* 0x006800006d08783b */ /* 0x000e6e0000004200 */
[----:B------:R-:W-:Y:S01]  /*3100*/  HMMA.16816.F32.BF16 R76, R4, R26, R76 ;  /* 0x0000001a044c723c */ /* 0x000fe2000004184c */
[--C-:B------:R-:W-:Y:S01]  /*3110*/  FFMA.FTZ R27, R133, UR6, -R106.reuse ;  /* 0x00000006851b7c23 */ /* 0x100fe2000801086a */
[----:B------:R-:W-:-:S05]  /*3120*/  FFMA.FTZ R26, R131, UR6, -R106 ;  /* 0x00000006831a7c23 */ /* 0x000fca000801086a */
[----:B------:R-:W-:Y:S01]  /*3130*/  MUFU.EX2 R27, R27 ;  /* 0x0000001b001b7308 */ /* 0x000fe20000000800 */
[C---:B------:R-:W-:Y:S01]  /*3140*/  HMMA.16816.F32.BF16 R72, R4.reuse, R20, R72 ;  /* 0x000000140448723c */ /* 0x040fe20000041848 */
[--C-:B------:R-:W-:Y:S01]  /*3150*/  FFMA.FTZ R21, R112, UR6, -R105.reuse ;  /* 0x0000000670157c23 */ /* 0x100fe20008010869 */
[--C-:B------:R-:W-:Y:S01]  /*3160*/  FFMA.FTZ R20, R110, UR6, -R105.reuse ;  /* 0x000000066e147c23 */ /* 0x100fe20008010869 */
[----:B------:R-:W3:Y:S01]  /*3170*/  MUFU.EX2 R26, R26 ;  /* 0x0000001a001a7308 */ /* 0x000ee20000000800 */
[--C-:B------:R-:W-:Y:S01]  /*3180*/  FFMA.FTZ R110, R113, UR6, -R106.reuse ;  /* 0x00000006716e7c23 */ /* 0x100fe2000801086a */
[--C-:B------:R-:W-:Y:S01]  /*3190*/  FFMA.FTZ R112, R99, UR6, -R105.reuse ;  /* 0x0000000663707c23 */ /* 0x100fe20008010869 */
        /* <DEDUP_REMOVED lines=8> */
[C---:B------:R-:W-:Y:S03]  /*3220*/  HMMA.16816.F32.BF16 R56, R4.reuse, R16, R56 ;  /* 0x000000100438723c */ /* 0x040fe60000041838 */
[----:B------:R-:W4:Y:S04]  /*3230*/  MUFU.EX2 R22, R22 ;  /* 0x0000001600167308 */ /* 0x000f280000000800 */
[----:B------:R-:W-:Y:S01]  /*3240*/  MUFU.EX2 R110, R110 ;  /* 0x0000006e006e7308 */ /* 0x000fe20000000800 */
        /* <DEDUP_REMOVED lines=10> */
[----:B----4-:R-:W-:-:S02]  /*32f0*/  F2FP.BF16.F32.PACK_AB R6, R22, R23 ;  /* 0x000000171606723e */ /* 0x010fc400000010ff */
[----:B------:R-:W-:Y:S01]  /*3300*/  F2FP.BF16.F32.PACK_AB R7, R20, R21 ;  /* 0x000000151407723e */ /* 0x000fe200000010ff */
[----:B------:R-:W-:-:S06]  /*3310*/  FADD.FTZ R26, R26, R27 ;  /* 0x0000001b1a1a7221 */ /* 0x000fcc0000010000 */
[C---:B-1----:R-:W-:Y:S08]  /*3320*/  HMMA.16816.F32.BF16 R80, R4.reuse, R8, R80 ;  /* 0x000000080450723c */ /* 0x042ff00000041850 */
        /* <DEDUP_REMOVED lines=16> */
[--C-:B------:R-:W-:Y:S01]  /*3430*/  FFMA.FTZ R4, R107, UR6, -R106.reuse ;  /* 0x000000066b047c23 */ /* 0x100fe2000801086a */
[----:B------:R-:W-:Y:S01]  /*3440*/  FFMA.FTZ R106, R103, UR6, -R106 ;  /* 0x00000006676a7c23 */ /* 0x000fe2000801086a */
[----:B------:R-:W1:Y:S01]  /*3450*/  MUFU.EX2 R107, R111 ;  /* 0x0000006f006b7308 */ /* 0x000e620000000800 */
[----:B------:R-:W2:Y:S01]  /*3460*/  LDSM.16.MT88.4 R8, [R109+0x7c00] ;  /* 0x007c00006d08783b */ /* 0x000ea20000004200 */
[----:B------:R-:W-:-:S02]  /*3470*/  F2FP.BF16.F32.PACK_AB R5, R102, R101 ;  /* 0x000000656605723e */ /* 0x000fc400000010ff */
[----:B------:R1:W-:Y:S01]  /*3480*/  MUFU.EX2 R103, R4 ;  /* 0x0000000400677308 */ /* 0x0003e20000000800 */
[----:B------:R-:W-:-:S03]  /*3490*/  F2FP.BF16.F32.PACK_AB R7, R99, R104 ;  /* 0x000000686307723e */ /* 0x000fc600000010ff */
[----:B------:R-:W3:Y:S01]  /*34a0*/  MUFU.EX2 R106, R106 ;  /* 0x0000006a006a7308 */ /* 0x000ee20000000800 */
[----:B-1----:R-:W-:Y:S02]  /*34b0*/  F2FP.BF16.F32.PACK_AB R4, R107, R110 ;  /* 0x0000006e6b04723e */ /* 0x002fe400000010ff */
[----:B---3--:R-:W-:-:S07]  /*34c0*/  F2FP.BF16.F32.PACK_AB R6, R106, R103 ;  /* 0x000000676a06723e */ /* 0x008fce00000010ff */
[C---:B------:R-:W-:Y:S08]  /*34d0*/  HMMA.16816.F32.BF16 R80, R4.reuse, R16, R80 ;  /* 0x000000100450723c */ /* 0x040ff00000041850 */
[C---:B------:R-:W-:Y:S01]  /*34e0*/  HMMA.16816.F32.BF16 R76, R4.reuse, R18, R76 ;  /* 0x00000012044c723c */ /* 0x040fe2000004184c */
[----:B------:R-:W1:Y:S07]  /*34f0*/  LDSM.16.MT88.4 R16, [R98+0x7c00] ;  /* 0x007c00006210783b */ /* 0x000e6e0000004200 */
[C---:B--2---:R-:W-:Y:S08]  /*3500*/  HMMA.16816.F32.BF16 R64, R4.reuse, R8, R64 ;  /* 0x000000080440723c */ /* 0x044ff00000041840 */
        /* <DEDUP_REMOVED lines=27> */
[----:B------:R-:W-:-:S04]  /*36c0*/  FADD.FTZ R101, R101, R20 ;  /* 0x0000001465657221 */ /* 0x000fc80000010000 */
[----:B------:R-:W-:-:S04]  /*36d0*/  FADD.FTZ R101, R102, R101 ;  /* 0x0000006566657221 */ /* 0x000fc80000010000 */
[----:B------:R-:W-:-:S04]  /*36e0*/  FADD.FTZ R104, R104, R101 ;  /* 0x0000006568687221 */ /* 0x000fc80000010000 */
[----:B------:R-:W-:Y:S01]  /*36f0*/  FADD.FTZ R91, R99, R104 ;  /* 0x00000068635b7221 */ /* 0x000fe20000010000 */
[----:B------:R-:W-:Y:S06]  /*3700*/  @!P5 BRA `(.L_x_998) ;  /* 0x0000002000a8d947 */ /* 0x000fec0003800000 */
[----:B------:R-:W-:Y:S01]  /*3710*/  VIADD R7, R2, 0xfffffffe ;  /* 0xfffffffe02077836 */ /* 0x000fe20000000000 */
[----:B------:R-:W-:-:S04]  /*3720*/  DEPBAR.LE SB0, 0x0 ;  /* 0x000080000000791a */ /* 0x000fc80000000000 */
[C---:B------:R-:W-:Y:S01]  /*3730*/  IMAD.WIDE.U32 R4, R7.reuse, R86, RZ ;  /* 0x0000005607047225 */ /* 0x040fe200078e00ff */
[----:B------:R-:W-:Y:S01]  /*3740*/  ULEA UR5, UR4, UR8, 0x18 ;  /* 0x0000000804057291 */ /* 0x000fe2000f8ec0ff */
[----:B------:R-:W1:Y:S02]  /*3750*/  LDCU UR4, c[0x0][0x50c] ;  /* 0x0000a180ff0477ac */ /* 0x000e640008000800 */
[----:B------:R-:W-:Y:S01]  /*3760*/  IMAD R7, R7, R87, R5 ;  /* 0x0000005707077224 */ /* 0x000fe200078e0205 */
[----:B------:R-:W-:Y:S01]  /*3770*/  BAR.SYNC.DEFER_BLOCKING 0x0 ;  /* 0x0000000000007b1d */ /* 0x000fe20000010000 */
[C---:B------:R-:W-:Y:S01]  /*3780*/  IMAD.SHL.U32 R5, R4.reuse, 0x40, RZ ;  /* 0x0000004004057824 */ /* 0x040fe200078e00ff */
[----:B------:R-:W-:Y:S02]  /*3790*/  LEA R8, P1, R4, R123, 0x7 ;  /* 0x0000007b04087211 */ /* 0x000fe400078238ff */
[----:B------:R-:W-:Y:S02]  /*37a0*/  LEA R127, R92, UR5, 0x1 ;  /* 0x000000055c7f7c11 */ /* 0x000fe4000f8e08ff */
[----:B------:R-:W-:-:S02]  /*37b0*/  LEA R0, P0, R86, R5, 0x5 ;  /* 0x0000000556007211 */ /* 0x000fc400078028ff */
        /* <DEDUP_REMOVED lines=15> */
[----:B------:R-:W3:Y:S04]  /*38b0*/  LDSM.16.M88.4 R28, [R119+0x3000] ;  /* 0x00300000771c783b */ /* 0x000ee80000000200 */
[----:B------:R-:W4:Y:S04]  /*38c0*/  LDSM.16.M88.4 R20, [R119+0x3400] ;  /* 0x003400007714783b */ /* 0x000f280000000200 */
[----:B------:R-:W5:Y:S04]  /*38d0*/  LDSM.16.M88.4 R12, [R119+0x3800] ;  /* 0x00380000770c783b */ /* 0x000f680000000200 */
[----:B------:R-:W2:Y:S04]  /*38e0*/  LDSM.16.M88.4 R100, [R119+0x3c00] ;  /* 0x003c00007764783b */ /* 0x000ea80000000200 */
[----:B------:R-:W-:Y:S04]  /*38f0*/  LDSM.16.M88.4 R92, [R118] ;  /* 0x00000000765c783b */ /* 0x000fe80000000200 */
[----:B------:R-:W1:Y:S04]  /*3900*/  LDSM.16.M88.4 R96, [R117+0x3000] ;  /* 0x003000007560783b */ /* 0x000e680000000200 */
[----:B------:R-:W1:Y:S04]  /*3910*/  LDSM.16.M88.4 R104, [R117+0x3400] ;  /* 0x003400007568783b */ /* 0x000e680000000200 */
[----:B------:R-:W0:Y:S01]  /*3920*/  LDGDEPBAR ;  /* 0x00000000000079af */ /* 0x000e220000000000 */
[C---:B---3--:R-:W-:Y:S08]  /*3930*/  HMMA.16816.F32.BF16 R32, R4.reuse, R28, RZ ;  /* 0x0000001c0420723c */ /* 0x048ff000000418ff */
[C---:B------:R-:W-:Y:S08]  /*3940*/  HMMA.16816.F32.BF16 R28, R4.reuse, R30, RZ ;  /* 0x0000001e041c723c */ /* 0x040ff000000418ff */
[C---:B----4-:R-:W-:Y:S08]  /*3950*/  HMMA.16816.F32.BF16 R24, R4.reuse, R20, RZ ;  /* 0x000000140418723c */ /* 0x050ff000000418ff */
[C---:B-----5:R-:W-:Y:S08]  /*3960*/  HMMA.16816.F32.BF16 R16, R4.reuse, R12, RZ ;  /* 0x0000000c0410723c */ /* 0x060ff000000418ff */
[C---:B------:R-:W-:Y:S08]  /*3970*/  HMMA.16816.F32.BF16 R20, R4.reuse, R22, RZ ;  /* 0x000000160414723c */ /* 0x040ff000000418ff */
[C---:B------:R-:W-:Y:S08]  /*3980*/  HMMA.16816.F32.BF16 R12, R4.reuse, R14, RZ ;  /* 0x0000000e040c723c */ /* 0x040ff000000418ff */
[C---:B--2---:R-:W-:Y:S08]  /*3990*/  HMMA.16816.F32.BF16 R8, R4.reuse, R100, RZ ;  /* 0x000000640408723c */ /* 0x044ff000000418ff */
[----:B------:R-:W-:Y:S01]  /*39a0*/  HMMA.16816.F32.BF16 R4, R4, R102, RZ ;  /* 0x000000660404723c */ /* 0x000fe200000418ff */
[----:B------:R-:W2:Y:S07]  /*39b0*/  LDSM.16.M88.4 R100, [R117+0x3800] ;  /* 0x003800007564783b */ /* 0x000eae0000000200 */
[C---:B-1----:R-:W-:Y:S08]  /*39c0*/  HMMA.16816.F32.BF16 R32, R92.reuse, R96, R32 ;  /* 0x000000605c20723c */ /* 0x042ff00000041820 */
[C---:B------:R-:W-:Y:S01]  /*39d0*/  HMMA.16816.F32.BF16 R28, R92.reuse, R98, R28 ;  /* 0x000000625c1c723c */ /* 0x040fe2000004181c */
[----:B------:R-:W1:Y:S07]  /*39e0*/  LDSM.16.M88.4 R96, [R117+0x3c00] ;  /* 0x003c00007560783b */ /* 0x000e6e0000000200 */
[C---:B------:R-:W-:Y:S08]  /*39f0*/  HMMA.16816.F32.BF16 R24, R92.reuse, R104, R24 ;  /* 0x000000685c18723c */ /* 0x040ff00000041818 */
[C---:B------:R-:W-:Y:S01]  /*3a00*/  HMMA.16816.F32.BF16 R20, R92.reuse, R106, R20 ;  /* 0x0000006a5c14723c */ /* 0x040fe20000041814 */
[----:B------:R-:W-:Y:S07]  /*3a10*/  LDSM.16.M88.4 R104, [R119+0x4000] ;  /* 0x004000007768783b */ /* 0x000fee0000000200 */
[C---:B--2---:R-:W-:Y:S08]  /*3a20*/  HMMA.16816.F32.BF16 R16, R92.reuse, R100, R16 ;  /* 0x000000645c10723c */ /* 0x044ff00000041810 */
        /* <DEDUP_REMOVED lines=17> */
[----:B------:R-:W2:Y:S04]  /*3b40*/  LDSM.16.M88.4 R104, [R117+0x4400] ;  /* 0x004400007568783b */ /* 0x000ea80000000200 */
[----:B------:R-:W3:Y:S03]  /*3b50*/  LDSM.16.M88.4 R100, [R117+0x4800] ;  /* 0x004800007564783b */ /* 0x000ee60000000200 */
[C---:B-1----:R-:W-:Y:S08]  /*3b60*/  HMMA.16816.F32.BF16 R32, R92.reuse, R96, R32 ;  /* 0x000000605c20723c */ /* 0x042ff00000041820 */
        /* <DEDUP_REMOVED lines=25> */
[C---:B------:R-:W-:Y:S08]  /*3d00*/  HMMA.16816.F32.BF16 R28, R96.reuse, R94, R28 ;  /* 0x0000005e601c723c */ /* 0x040ff0000004181c */
[C---:B--2---:R-:W-:Y:S03]  /*3d10*/  HMMA.16816.F32.BF16 R20, R96.reuse, R102, R20 ;  /* 0x000000666014723c */ /* 0x044fe60000041814 */
        /* <DEDUP_REMOVED lines=10> */
[----:B------:R1:W-:Y:S04]  /*3dc0*/  MUFU.TANH R93, R33 ;  /* 0x00000021005d7308 */ /* 0x0003e80000002400 */
[----:B------:R-:W-:Y:S01]  /*3dd0*/  FMUL.FTZ R129, R21, UR4 ;  /* 0x0000000415817c20 */ /* 0x000fe20008410000 */
[----:B------:R-:W-:-:S02]  /*3de0*/  IMAD.SHL.U32 R21, R85, 0x2, RZ ;  /* 0x0000000255157824 */ /* 0x000fc400078e00ff */
[----:B------:R-:W-:Y:S01]  /*3df0*/  FMUL.FTZ R20, R20, UR4 ;  /* 0x0000000414147c20 */ /* 0x000fe20008410000 */
[----:B------:R-:W-:Y:S01]  /*3e00*/  FMUL.FTZ R134, R22, UR4 ;  /* 0x0000000416867c20 */ /* 0x000fe20008410000 */
[----:B------:R-:W-:Y:S01]  /*3e10*/  FMUL.FTZ R132, R23, UR4 ;  /* 0x0000000417847c20 */ /* 0x000fe20008410000 */
[----:B------:R-:W2:Y:S01]  /*3e20*/  MUFU.TANH R94, R94 ;  /* 0x0000005e005e7308 */ /* 0x000ea20000002400 */
[----:B------:R-:W-:Y:S01]  /*3e30*/  LOP3.LUT R21, R21, 0x6, RZ, 0xc0, !PT ;  /* 0x0000000615157812 */ /* 0x000fe200078ec0ff */
[----:B------:R-:W-:Y:S01]  /*3e40*/  FMUL.FTZ R24, R24, UR4 ;  /* 0x0000000418187c20 */ /* 0x000fe20008410000 */
[----:B------:R-:W-:Y:S01]  /*3e50*/  FMUL.FTZ R25, R25, UR4 ;  /* 0x0000000419197c20 */ /* 0x000fe20008410000 */
[----:B------:R-:W-:Y:S01]  /*3e60*/  FMUL.FTZ R26, R26, UR4 ;  /* 0x000000041a1a7c20 */ /* 0x000fe20008410000 */
[----:B------:R-:W-:Y:S01]  /*3e70*/  FMUL.FTZ R27, R27, UR4 ;  /* 0x000000041b1b7c20 */ /* 0x000fe20008410000 */
[----:B-1----:R-:W1:Y:S02]  /*3e80*/  LDSM.16.M88.4 R32, [R117+0x5800] ;  /* 0x005800007520783b */ /* 0x002e640000000200 */
[----:B------:R3:W-:Y:S08]  /*3e90*/  MUFU.TANH R137, R24 ;  /* 0x0000001800897308 */ /* 0x0007f00000002400 */
[----:B------:R4:W-:Y:S08]  /*3ea0*/  MUFU.TANH R111, R20 ;  /* 0x00000014006f7308 */ /* 0x0009f00000002400 */
[----:B------:R-:W-:Y:S01]  /*3eb0*/  MUFU.TANH R95, R95 ;  /* 0x0000005f005f7308 */ /* 0x000fe20000002400 */
[----:B---3--:R-:W-:-:S07]  /*3ec0*/  IMAD R24, R2, 0x40, R21 ;  /* 0x0000004002187824 */ /* 0x008fce00078e0215 */
[----:B------:R3:W-:Y:S01]  /*3ed0*/  MUFU.TANH R131, R25 ;  /* 0x0000001900837308 */ /* 0x0007e20000002400 */
[----:B----4-:R-:W4:Y:S01]  /*3ee0*/  LDSM.16.M88.4 R20, [R117+0x5c00] ;  /* 0x005c00007514783b */ /* 0x010f220000000200 */
[----:B------:R-:W-:-:S06]  /*3ef0*/  DEPBAR.LE SB0, 0x0 ;  /* 0x000080000000791a */ /* 0x000fcc0000000000 */
[----:B------:R-:W5:Y:S01]  /*3f00*/  MUFU.TANH R0, R0 ;  /* 0x0000000000007308 */ /* 0x000f620000002400 */
[C---:B-1----:R-:W-:Y:S07]  /*3f10*/  HMMA.16816.F32.BF16 R16, R96.reuse, R32, R16 ;  /* 0x000000206010723c */ /* 0x042fee0000041810 */
[----:B------:R-:W-:Y:S01]  /*3f20*/  MUFU.TANH R29, R29 ;  /* 0x0000001d001d7308 */ /* 0x000fe20000002400 */
[----:B---3--:R-:W-:Y:S01]  /*3f30*/  VIADD R25, R24, 0xffffff80 ;  /* 0xffffff8018197836 */ /* 0x008fe20000000000 */
[----:B------:R-:W-:Y:S06]  /*3f40*/  HMMA.16816.F32.BF16 R12, R96, R34, R12 ;  /* 0x00000022600c723c */ /* 0x000fec000004180c */
[----:B------:R-:W-:Y:S01]  /*3f50*/  MUFU.TANH R28, R28 ;  /* 0x0000001c001c7308 */ /* 0x000fe20000002400 */
[----:B------:R-:W-:-:S02]  /*3f60*/  ISETP.GE.AND P3, PT, R25, R108, PT ;  /* 0x0000006c1900720c */ /* 0x000fc40003f66270 */
[----:B------:R-:W-:-:S04]  /*3f70*/  ISETP.GE.AND P5, PT, R25, R90, PT ;  /* 0x0000005a1900720c */ /* 0x000fc80003fa6270 */
[----:B--2---:R-:W-:Y:S01]  /*3f80*/  FSEL R94, R94, -INF , !P5 ;  /* 0xff8000005e5e7808 */ /* 0x004fe20006800000 */
[----:B------:R-:W1:Y:S01]  /*3f90*/  MUFU.TANH R30, R30 ;  /* 0x0000001e001e7308 */ /* 0x000e620000002400 */
[----:B------:R-:W-:Y:S01]  /*3fa0*/  FMUL.FTZ R135, R17, UR4 ;  /* 0x0000000411877c20 */ /* 0x000fe20008410000 */
[C---:B------:R-:W-:Y:S02]  /*3fb0*/  VIADD R17, R24.reuse, 0xffffff81 ;  /* 0xffffff8118117836 */ /* 0x040fe40000000000 */
[----:B------:R-:W-:Y:S01]  /*3fc0*/  FMUL.FTZ R128, R19, UR4 ;  /* 0x0000000413807c20 */ /* 0x000fe20008410000 */
[----:B------:R-:W-:Y:S02]  /*3fd0*/  VIADD R19, R24, 0xffffff89 ;  /* 0xffffff8918137836 */ /* 0x000fe40000000000 */
[----:B------:R-:W-:Y:S01]  /*3fe0*/  FMUL.FTZ R16, R16, UR4 ;  /* 0x0000000410107c20 */ /* 0x000fe20008410000 */
[----:B------:R-:W-:Y:S01]  /*3ff0*/  FMUL.FTZ R18, R18, UR4 ;  /* 0x0000000412127c20 */ /* 0x000fe20008410000 */
[C---:B------:R-:W-:Y:S01]  /*4000*/  ISETP.GE.AND P2, PT, R17.reuse, R108, PT ;  /* 0x0000006c1100720c */ /* 0x040fe20003f46270 */
[----:B------:R-:W2:Y:S01]  /*4010*/  MUFU.TANH R138, R26 ;  /* 0x0000001a008a7308 */ /* 0x000ea20000002400 */
[-C--:B------:R-:W-:Y:S01]  /*4020*/  ISETP.GE.AND P4, PT, R17, R90.reuse, PT ;  /* 0x0000005a1100720c */ /* 0x080fe20003f86270 */
[----:B------:R-:W-:Y:S01]  /*4030*/  VIADD R17, R24, 0xffffff88 ;  /* 0xffffff8818117836 */ /* 0x000fe20000000000 */
[C---:B----4-:R-:W-:Y:S01]  /*4040*/  HMMA.16816.F32.BF16 R8, R96.reuse, R20, R8 ;  /* 0x000000146008723c */ /* 0x050fe20000041808 */
[----:B------:R-:W-:Y:S01]  /*4050*/  ISETP.GE.AND P5, PT, R19, R90, PT ;  /* 0x0000005a1300720c */ /* 0x000fe20003fa6270 */
[----:B------:R-:W-:Y:S01]  /*4060*/  FMUL.FTZ R12, R12, UR4 ;  /* 0x000000040c0c7c20 */ /* 0x000fe20008410000 */
[----:B------:R-:W-:Y:S01]  /*4070*/  FSEL R93, R93, -INF , !P2 ;  /* 0xff8000005d5d7808 */ /* 0x000fe20005000000 */
[----:B------:R-:W-:Y:S01]  /*4080*/  FMUL.FTZ R14, R14, UR4 ;  /* 0x000000040e0e7c20 */ /* 0x000fe20008410000 */
[C---:B------:R-:W-:Y:S01]  /*4090*/  ISETP.GE.AND P0, PT, R17.reuse, R108, PT ;  /* 0x0000006c1100720c */ /* 0x040fe20003f06270 */
[----:B------:R-:W-:Y:S01]  /*40a0*/  MUFU.TANH R136, R27 ;  /* 0x0000001b00887308 */ /* 0x000fe20000002400 */
[----:B------:R-:W-:Y:S01]  /*40b0*/  ISETP.GE.AND P1, PT, R17, R90, PT ;  /* 0x0000005a1100720c */ /* 0x000fe20003f26270 */
[----:B------:R-:W-:Y:S01]  /*40c0*/  HMMA.16816.F32.BF16 R4, R96, R22, R4 ;  /* 0x000000166004723c */ /* 0x000fe20000041804 */
[----:B------:R-:W-:Y:S01]  /*40d0*/  FSEL R17, R92, -INF , !P3 ;  /* 0xff8000005c117808 */ /* 0x000fe20005800000 */
[C---:B------:R-:W-:Y:S01]  /*40e0*/  VIADD R21, R24.reuse, 0xffffff98 ;  /* 0xffffff9818157836 */ /* 0x040fe20000000000 */
[----:B------:R-:W-:Y:S01]  /*40f0*/  ISETP.GE.AND P3, PT, R19, R108, PT ;  /* 0x0000006c1300720c */ /* 0x000fe20003f66270 */
[----:B------:R-:W-:-:S02]  /*4100*/  VIADD R19, R24, 0xffffff90 ;  /* 0xffffff9018137836 */ /* 0x000fc40000000000 */
[----:B------:R-:W-:Y:S01]  /*4110*/  FMUL.FTZ R115, R13, UR4 ;  /* 0x000000040d737c20 */ /* 0x000fe20008410000 */
[----:B------:R3:W4:Y:S01]  /*4120*/  MUFU.TANH R139, R16 ;  /* 0x00000010008b7308 */ /* 0x0007220000002400 */
[----:B-----5:R-:W-:Y:S01]  /*4130*/  FSEL R13, R0, -INF , !P0 ;  /* 0xff800000000d7808 */ /* 0x020fe20004000000 */
[----:B------:R-:W-:Y:S01]  /*4140*/  FMUL.FTZ R15, R15, UR4 ;  /* 0x000000040f0f7c20 */ /* 0x000fe20008410000 */
[----:B------:R-:W-:Y:S01]  /*4150*/  ISETP.GE.AND P2, PT, R19, R108, PT ;  /* 0x0000006c1300720c */ /* 0x000fe20003f46270 */
[----:B------:R-:W-:Y:S01]  /*4160*/  VIADD R23, R24, 0xffffffa0 ;  /* 0xffffffa018177836 */ /* 0x000fe20000000000 */
[----:B-1----:R-:W-:Y:S01]  /*4170*/  FSEL R30, R30, -INF , !P5 ;  /* 0xff8000001e1e7808 */ /* 0x002fe20006800000 */
[----:B------:R-:W-:Y:S01]  /*4180*/  FMUL.FTZ R8, R8, UR4 ;  /* 0x0000000408087c20 */ /* 0x000fe20008410000 */
[-C--:B------:R-:W-:Y:S01]  /*4190*/  ISETP.GE.AND P5, PT, R21, R90.reuse, PT ;  /* 0x0000005a1500720c */ /* 0x080fe20003fa6270 */
[----:B------:R-:W1:Y:S01]  /*41a0*/  MUFU.TANH R129, R129 ;  /* 0x0000008100817308 */ /* 0x000e620000002400 */
[----:B------:R-:W-:Y:S01]  /*41b0*/  FSEL R137, R137, -INF , !P2 ;  /* 0xff80000089897808 */ /* 0x000fe20005000000 */
[----:B------:R-:W-:Y:S01]  /*41c0*/  FMUL.FTZ R104, R9, UR4 ;  /* 0x0000000409687c20 */ /* 0x000fe20008410000 */
[----:B------:R-:W-:Y:S01]  /*41d0*/  VIADD R9, R24, 0xffffffa9 ;  /* 0xffffffa918097836 */ /* 0x000fe20000000000 */
[----:B------:R-:W-:Y:S01]  /*41e0*/  FMNMX3.FTZ R0, R84, R17, R93, !PT ;  /* 0x0000001154007276 */ /* 0x000fe2000781005d */
[----:B------:R-:W-:Y:S01]  /*41f0*/  FMUL.FTZ R4, R4, UR4 ;  /* 0x0000000404047c20 */ /* 0x000fe20008410000 */
[----:B------:R-:W-:Y:S01]  /*4200*/  FMUL.FTZ R106, R5, UR4 ;  /* 0x00000004056a7c20 */ /* 0x000fe20008410000 */
[----:B------:R-:W-:Y:S01]  /*4210*/  VIADD R5, R24, 0xffffffb1 ;  /* 0xffffffb118057836 */ /* 0x000fe20000000000 */
[----:B------:R-:W5:Y:S01]  /*4220*/  MUFU.TANH R132, R132 ;  /* 0x0000008400847308 */ /* 0x000f620000002400 */
[----:B------:R-:W-:Y:S01]  /*4230*/  FMUL.FTZ R10, R10, UR4 ;  /* 0x000000040a0a7c20 */ /* 0x000fe20008410000 */
[----:B---3--:R-:W-:Y:S01]  /*4240*/  FSEL R16, R95, -INF , !P4 ;  /* 0xff8000005f107808 */ /* 0x008fe20006000000 */
[----:B------:R-:W-:Y:S01]  /*4250*/  FMUL.FTZ R11, R11, UR4 ;  /* 0x000000040b0b7c20 */ /* 0x000fe20008410000 */
[----:B------:R-:W-:Y:S01]  /*4260*/  ISETP.GE.AND P4, PT, R19, R90, PT ;  /* 0x0000005a1300720c */ /* 0x000fe20003f86270 */
[----:B------:R-:W-:-:S02]  /*4270*/  VIADD R19, R24, 0xffffff91 ;  /* 0xffffff9118137836 */ /* 0x000fc40000000000 */
[----:B------:R-:W-:Y:S01]  /*4280*/  FMUL.FTZ R6, R6, UR4 ;  /* 0x0000000406067c20 */ /* 0x000fe20008410000 */
[----:B------:R-:W-:Y:S01]  /*4290*/  FMUL.FTZ R7, R7, UR4 ;  /* 0x0000000407077c20 */ /* 0x000fe20008410000 */
[----:B------:R3:W5:Y:S01]  /*42a0*/  MUFU.TANH R114, R18 ;  /* 0x0000001200727308 */ /* 0x0007620000002400 */
[----:B--2---:R-:W-:Y:S02]  /*42b0*/  FSEL R138, R138, -INF , !P4 ;  /* 0xff8000008a8a7808 */ /* 0x004fe40006000000 */
[----:B------:R-:W-:-:S04]  /*42c0*/  ISETP.GE.AND P0, PT, R19, R108, PT ;  /* 0x0000006c1300720c */ /* 0x000fc80003f06270 */
[----:B------:R-:W-:Y:S01]  /*42d0*/  FSEL R131, R131, -INF , !P0 ;  /* 0xff80000083837808 */ /* 0x000fe20004000000 */
[----:B------:R-:W-:Y:S01]  /*42e0*/  MUFU.TANH R113, R12 ;  /* 0x0000000c00717308 */ /* 0x000fe20000002400 */
[----:B------:R-:W-:-:S04]  /*42f0*/  ISETP.GE.AND P0, PT, R23, R108, PT ;  /* 0x0000006c1700720c */ /* 0x000fc80003f06270 */
[----:B----4-:R-:W-:Y:S02]  /*4300*/  FSEL R139, R139, -INF , !P0 ;  /* 0xff8000008b8b7808 */ /* 0x010fe40004000000 */
[----:B------:R-:W-:Y:S01]  /*4310*/  ISETP.GE.AND P0, PT, R9, R108, PT ;  /* 0x0000006c0900720c */ /* 0x000fe20003f06270 */
[----:B------:R-:W-:Y:S01]  /*4320*/  MUFU.TANH R116, R14 ;  /* 0x0000000e00747308 */ /* 0x000fe20000002400 */
[----:B---3--:R-:W-:Y:S02]  /*4330*/  FSEL R18, R29, -INF , !P1 ;  /* 0xff8000001d127808 */ /* 0x008fe40004800000 */
[----:B------:R-:W-:Y:S02]  /*4340*/  ISETP.GE.AND P1, PT, R19, R90, PT ;  /* 0x0000005a1300720c */ /* 0x000fe40003f26270 */
[----:B------:R-:W-:Y:S02]  /*4350*/  FSEL R19, R28, -INF , !P3 ;  /* 0xff8000001c137808 */ /* 0x000fe40005800000 */
[----:B------:R-:W-:Y:S01]  /*4360*/  ISETP.GE.AND P3, PT, R21, R108, PT ;  /* 0x0000006c1500720c */ /* 0x000fe20003f66270 */
[----:B------:R-:W2:Y:S01]  /*4370*/  MUFU.TANH R135, R135 ;  /* 0x0000008700877308 */ /* 0x000ea20000002400 */
[----:B------:R-:W-:Y:S01]  /*4380*/  VIADD R21, R24, 0xffffff99 ;  /* 0xffffff9918157836 */ /* 0x000fe20000000000 */
[----:B------:R-:W-:-:S02]  /*4390*/  FSEL R136, R136, -INF , !P1 ;  /* 0xff80000088887808 */ /* 0x000fc40004800000 */
[----:B------:R-:W-:Y:S02]  /*43a0*/  ISETP.GE.AND P1, PT, R23, R90, PT ;  /* 0x0000005a1700720c */ /* 0x000fe40003f26270 */
[C---:B------:R-:W-:Y:S02]  /*43b0*/  ISETP.GE.AND P2, PT, R21.reuse, R108, PT ;  /* 0x0000006c1500720c */ /* 0x040fe40003f46270 */
[----:B------:R-:W3:Y:S01]  /*43c0*/  MUFU.TANH R115, R115 ;  /* 0x0000007300737308 */ /* 0x000ee20000002400 */
[----:B------:R-:W-:Y:S01]  /*43d0*/  ISETP.GE.AND P4, PT, R21, R90, PT ;  /* 0x0000005a1500720c */ /* 0x000fe20003f86270 */
[----:B------:R-:W-:Y:S01]  /*43e0*/  VIADD R21, R24, 0xffffffa1 ;  /* 0xffffffa118157836 */ /* 0x000fe20000000000 */
[----:B-1----:R-:W-:Y:S02]  /*43f0*/  FSEL R129, R129, -INF , !P2 ;  /* 0xff80000081817808 */ /* 0x002fe40005000000 */
[----:B-----5:R-:W-:Y:S02]  /*4400*/  FSEL R132, R132, -INF , !P4 ;  /* 0xff80000084847808 */ /* 0x020fe40006000000 */
[----:B------:R-:W-:Y:S01]  /*4410*/  FSEL R114, R114, -INF , !P1 ;  /* 0xff80000072727808 */ /* 0x000fe20004800000 */
[----:B------:R-:W1:Y:S01]  /*4420*/  MUFU.TANH R134, R134 ;  /* 0x0000008600867308 */ /* 0x000e620000002400 */
[----:B------:R-:W-:-:S02]  /*4430*/  FSEL R111, R111, -INF , !P3 ;  /* 0xff8000006f6f7808 */ /* 0x000fc40005800000 */
[----:B------:R-:W-:Y:S01]  /*4440*/  ISETP.GE.AND P1, PT, R9, R90, PT ;  /* 0x0000005a0900720c */ /* 0x000fe20003f26270 */
[----:B------:R-:W-:Y:S01]  /*4450*/  VIADD R9, R24, 0xffffffb0 ;  /* 0xffffffb018097836 */ /* 0x000fe20000000000 */
[-C--:B------:R-:W-:Y:S02]  /*4460*/  ISETP.GE.AND P3, PT, R21, R108.reuse, PT ;  /* 0x0000006c1500720c */ /* 0x080fe40003f66270 */
[----:B------:R-:W-:Y:S01]  /*4470*/  FMNMX3.FTZ R0, R0, R13, R19, !PT ;  /* 0x0000000d00007276 */ /* 0x000fe20007810013 */
[----:B------:R4:W5:Y:S01]  /*4480*/  MUFU.TANH R130, R15 ;  /* 0x0000000f00827308 */ /* 0x0009620000002400 */
[----:B--2---:R-:W-:Y:S02]  /*4490*/  FSEL R135, R135, -INF , !P3 ;  /* 0xff80000087877808 */ /* 0x004fe40005800000 */
[----:B------:R-:W-:Y:S02]  /*44a0*/  ISETP.GE.AND P3, PT, R9, R108, PT ;  /* 0x0000006c0900720c */ /* 0x000fe40003f66270 */
[----:B---3--:R-:W-:-:S02]  /*44b0*/  FSEL R115, R115, -INF , !P0 ;  /* 0xff80000073737808 */ /* 0x008fc40004000000 */
[----:B------:R-:W-:Y:S01]  /*44c0*/  FMNMX3.FTZ R0, R0, R137, R131, !PT ;  /* 0x0000008900007276 */ /* 0x000fe20007810083 */
[----:B------:R-:W2:Y:S01]  /*44d0*/  MUFU.TANH R105, R8 ;  /* 0x0000000800697308 */ /* 0x000ea20000002400 */
[----:B-1----:R-:W-:Y:S02]  /*44e0*/  FSEL R134, R134, -INF , !P5 ;  /* 0xff80000086867808 */ /* 0x002fe40006800000 */
[----:B------:R-:W-:Y:S02]  /*44f0*/  ISETP.GE.AND P5, PT, R21, R90, PT ;  /* 0x0000005a1500720c */ /* 0x000fe40003fa6270 */
[----:B------:R-:W-:-:S03]  /*4500*/  FMNMX3.FTZ R0, R0, R111, R129, !PT ;  /* 0x0000006f00007276 */ /* 0x000fc60007810081 */
[----:B------:R-:W1:Y:S01]  /*4510*/  MUFU.TANH R107, R4 ;  /* 0x00000004006b7308 */ /* 0x000e620000002400 */
[----:B----4-:R-:W-:Y:S01]  /*4520*/  VIADD R15, R24, 0xffffffa8 ;  /* 0xffffffa8180f7836 */ /* 0x010fe20000000000 */
[----:B------:R-:W-:Y:S02]  /*4530*/  FMNMX3.FTZ R0, R0, R139, R135, !PT ;  /* 0x0000008b00007276 */ /* 0x000fe40007810087 */
[----:B-----5:R-:W-:Y:S02]  /*4540*/  FSEL R130, R130, -INF , !P1 ;  /* 0xff80000082827808 */ /* 0x020fe40004800000 */
[C---:B------:R-:W-:Y:S02]  /*4550*/  ISETP.GE.AND P2, PT, R15.reuse, R108, PT ;  /* 0x0000006c0f00720c */ /* 0x040fe40003f46270 */
[----:B------:R-:W3:Y:S01]  /*4560*/  MUFU.TANH R128, R128 ;  /* 0x0000008000807308 */ /* 0x000ee20000002400 */
[----:B------:R-:W-:Y:S02]  /*4570*/  ISETP.GE.AND P4, PT, R15, R90, PT ;  /* 0x0000005a0f00720c */ /* 0x000fe40003f86270 */
[----:B------:R-:W-:-:S02]  /*4580*/  FSEL R113, R113, -INF , !P2 ;  /* 0xff80000071717808 */ /* 0x000fc40005000000 */
[----:B------:R-:W-:Y:S02]  /*4590*/  FSEL R116, R116, -INF , !P4 ;  /* 0xff80000074747808 */ /* 0x000fe40006000000 */
[C---:B------:R-:W-:Y:S01]  /*45a0*/  ISETP.GE.AND P2, PT, R5.reuse, R108, PT ;  /* 0x0000006c0500720c */ /* 0x040fe20003f46270 */
[----:B------:R-:W4:Y:S01]  /*45b0*/  MUFU.TANH R104, R104 ;  /* 0x0000006800687308 */ /* 0x000f220000002400 */
[----:B------:R-:W-:Y:S01]  /*45c0*/  ISETP.GE.AND P4, PT, R5, R90, PT ;  /* 0x0000005a0500720c */ /* 0x000fe20003f86270 */
[----:B------:R-:W-:Y:S01]  /*45d0*/  VIADD R5, R24, 0xffffffb8 ;  /* 0xffffffb818057836 */ /* 0x000fe20000000000 */
[----:B--2---:R-:W-:Y:S02]  /*45e0*/  FSEL R105, R105, -INF , !P3 ;  /* 0xff80000069697808 */ /* 0x004fe40005800000 */
[----:B------:R-:W-:Y:S02]  /*45f0*/  FMNMX3.FTZ R0, R0, R113, R115, !PT ;  /* 0x0000007100007276 */ /* 0x000fe40007810073 */
[C---:B------:R-:W-:Y:S01]  /*4600*/  ISETP.GE.AND P0, PT, R5.reuse, R108, PT ;  /* 0x0000006c0500720c */ /* 0x040fe20003f06270 */
[----:B------:R-:W2:Y:S01]  /*4610*/  MUFU.TANH R106, R106 ;  /* 0x0000006a006a7308 */ /* 0x000ea20000002400 */
[----:B------:R-:W-:-:S02]  /*4620*/  ISETP.GE.AND P3, PT, R5, R90, PT ;  /* 0x0000005a0500720c */ /* 0x000fc40003f66270 */
[----:B------:R-:W-:Y:S02]  /*4630*/  FMNMX3.FTZ R5, R3, R94, R16, !PT ;  /* 0x0000005e03057276 */ /* 0x000fe40007810010 */
[----:B-1----:R-:W-:Y:S02]  /*4640*/  FSEL R107, R107, -INF , !P0 ;  /* 0xff8000006b6b7808 */ /* 0x002fe40004000000 */
[----:B---3--:R-:W-:Y:S01]  /*4650*/  FSEL R128, R128, -INF , !P5 ;  /* 0xff80000080807808 */ /* 0x008fe20006800000 */
[----:B------:R1:W3:Y:S01]  /*4660*/  MUFU.TANH R102, R10 ;  /* 0x0000000a00667308 */ /* 0x0002e20000002400 */
[----:B------:R-:W-:Y:S01]  /*4670*/  BAR.SYNC.DEFER_BLOCKING 0x0 ;  /* 0x0000000000007b1d */ /* 0x000fe20000010000 */
[----:B------:R-:W-:Y:S02]  /*4680*/  ISETP.GE.U32.AND P0, PT, R2, 0x3, PT ;  /* 0x000000030200780c */ /* 0x000fe40003f06070 */
[----:B------:R-:W-:Y:S01]  /*4690*/  ISETP.GE.AND P5, PT, R9, R90, PT ;  /* 0x0000005a0900720c */ /* 0x000fe20003fa6270 */
[----:B------:R-:W-:Y:S01]  /*46a0*/  VIADD R9, R24, 0xffffffb9 ;  /* 0xffffffb918097836 */ /* 0x000fe20000000000 */
[----:B------:R-:W-:-:S02]  /*46b0*/  FMNMX3.FTZ R5, R5, R18, R30, !PT ;  /* 0x0000001205057276 */ /* 0x000fc4000781001e */
[----:B------:R1:W1:Y:S01]  /*46c0*/  MUFU.TANH R101, R11 ;  /* 0x0000000b00657308 */ /* 0x0002620000002400 */
[----:B----4-:R-:W-:Y:S02]  /*46d0*/  FSEL R104, R104, -INF , !P2 ;  /* 0xff80000068687808 */ /* 0x010fe40005000000 */
[----:B------:R-:W-:Y:S02]  /*46e0*/  ISETP.GE.AND P1, PT, R9, R108, PT ;  /* 0x0000006c0900720c */ /* 0x000fe40003f26270 */
[----:B------:R-:W-:Y:S02]  /*46f0*/  FMNMX3.FTZ R5, R5, R138, R136, !PT ;  /* 0x0000008a05057276 */ /* 0x000fe40007810088 */
[----:B--2---:R-:W-:Y:S01]  /*4700*/  FSEL R106, R106, -INF , !P1 ;  /* 0xff8000006a6a7808 */ /* 0x004fe20004800000 */
[----:B------:R2:W4:Y:S01]  /*4710*/  MUFU.TANH R100, R6 ;  /* 0x0000000600647308 */ /* 0x0005220000002400 */
[----:B------:R-:W-:Y:S02]  /*4720*/  FMNMX3.FTZ R5, R5, R134, R132, !PT ;  /* 0x0000008605057276 */ /* 0x000fe40007810084 */
[----:B------:R-:W-:-:S02]  /*4730*/  FMNMX3.FTZ R0, R0, R105, R104, !PT ;  /* 0x0000006900007276 */ /* 0x000fc40007810068 */
[----:B------:R-:W-:Y:S02]  /*4740*/  ISETP.GE.AND P2, PT, R9, R90, PT ;  /* 0x0000005a0900720c */ /* 0x000fe40003f46270 */
[----:B------:R-:W-:Y:S01]  /*4750*/  FMNMX3.FTZ R5, R5, R114, R128, !PT ;  /* 0x0000007205057276 */ /* 0x000fe20007810080 */
[----:B------:R2:W1:Y:S01]  /*4760*/  MUFU.TANH R99, R7 ;  /* 0x0000000700637308 */ /* 0x0004620000002400 */
[----:B------:R-:W-:Y:S01]  /*4770*/  FMNMX3.FTZ R0, R0, R107, R106, !PT ;  /* 0x0000006b00007276 */ /* 0x000fe2000781006a */
[----:B---3--:R-:W-:Y:S08]  /*4780*/  @!P0 BRA `(.L_x_999) ;  /* 0x0000000000548947 */ /* 0x008ff00003800000 */
[----:B--2---:R-:W-:-:S04]  /*4790*/  VIADD R7, R2, 0xfffffffd ;  /* 0xfffffffd02077836 */ /* 0x004fc80000000000 */
[----:B------:R-:W-:-:S04]  /*47a0*/  IMAD.WIDE.U32 R8, R7, R88, RZ ;  /* 0x0000005807087225 */ /* 0x000fc800078e00ff */
[----:B------:R-:W-:Y:S01]  /*47b0*/  IMAD R7, R7, R89, R9 ;  /* 0x0000005907077224 */ /* 0x000fe200078e0209 */
[C---:B-1----:R-:W-:Y:S01]  /*47c0*/  LEA R10, P1, R8.reuse, R125, 0x7 ;  /* 0x0000007d080a7211 */ /* 0x042fe200078238ff */
        /* <DEDUP_REMOVED lines=17> */
.L_x_999:
[----:B------:R-:W-:Y:S01]  /*48e0*/  FSEL R102, R102, -INF , !P5 ;  /* 0xff80000066667808 */ /* 0x000fe20006800000 */
[----:B--2---:R-:W2:Y:S01]  /*48f0*/  SHFL.BFLY PT, R7, R0, 0x2, 0x1f ;  /* 0x0c401f0000077f89 */ /* 0x004ea200000e0000 */
[----:B-1----:R-:W-:Y:S01]  /*4900*/  FSEL R101, R101, -INF , !P4 ;  /* 0xff80000065657808 */ /* 0x002fe20006000000 */
[----:B------:R-:W1:Y:S01]  /*4910*/  LDCU UR4, c[0x0][0x45c] ;  /* 0x00008b80ff0477ac */ /* 0x000e620008000800 */
[----:B------:R-:W-:Y:S02]  /*4920*/  FMNMX3.FTZ R5, R5, R116, R130, !PT ;  /* 0x0000007405057276 */ /* 0x000fe40007810082 */
[----:B----4-:R-:W-:Y:S02]  /*4930*/  FSEL R100, R100, -INF , !P3 ;  /* 0xff80000064647808 */ /* 0x010fe40005800000 */
[----:B------:R-:W-:Y:S02]  /*4940*/  FSEL R99, R99, -INF , !P2 ;  /* 0xff80000063637808 */ /* 0x000fe40005000000 */
[----:B------:R-:W-:-:S02]  /*4950*/  FMNMX3.FTZ R5, R5, R102, R101, !PT ;  /* 0x0000006605057276 */ /* 0x000fc40007810065 */
[----:B------:R-:W-:Y:S02]  /*4960*/  IADD3 R96, PT, PT, R109, 0x6020, RZ ;  /* 0x000060206d607810 */ /* 0x000fe40007ffe0ff */
        /* <DEDUP_REMOVED lines=8> */
[----:B-1----:R-:W-:-:S05]  /*49f0*/  FMUL.FTZ R108, R88, UR4 ;  /* 0x00000004586c7c20 */ /* 0x002fca0008410000 */
[----:B------:R-:W-:-:S05]  /*4a00*/  FSEL R108, R108, RZ, P1 ;  /* 0x000000ff6c6c7208 */ /* 0x000fca0000800000 */
[--C-:B------:R-:W-:Y:S01]  /*4a10*/  FFMA.FTZ R92, R93, UR4, -R108.reuse ;  /* 0x000000045d5c7c23 */ /* 0x100fe2000801086c */
[--C-:B------:R-:W-:Y:S01]  /*4a20*/  FFMA.FTZ R98, R17, UR4, -R108.reuse ;  /* 0x0000000411627c23 */ /* 0x100fe2000801086c */
[--C-:B------:R-:W-:Y:S01]  /*4a30*/  FFMA.FTZ R90, R13, UR4, -R108.reuse ;  /* 0x000000040d5a7c23 */ /* 0x100fe2000801086c */
[----:B----4-:R-:W-:Y:S01]  /*4a40*/  FMNMX.FTZ R0, R5, R4, !PT ;  /* 0x0000000405007209 */ /* 0x010fe20007810000 */
[--C-:B------:R-:W-:Y:S01]  /*4a50*/  FFMA.FTZ R89, R19, UR4, -R108.reuse ;  /* 0x0000000413597c23 */ /* 0x100fe2000801086c */
[----:B------:R-:W-:Y:S01]  /*4a60*/  FSEL R5, R88, RZ, P1 ;  /* 0x000000ff58057208 */ /* 0x000fe20000800000 */
[----:B------:R-:W-:Y:S01]  /*4a70*/  MUFU.EX2 R92, R92 ;  /* 0x0000005c005c7308 */ /* 0x000fe20000000800 */
[C---:B------:R-:W-:Y:S01]  /*4a80*/  FSETP.NEU.FTZ.AND P0, PT, R0.reuse, -INF , PT ;  /* 0xff8000000000780b */ /* 0x040fe20003f1d000 */
[----:B------:R-:W-:Y:S01]  /*4a90*/  FMUL.FTZ R103, R0, UR4 ;  /* 0x0000000400677c20 */ /* 0x000fe20008410000 */
[----:B---3--:R-:W-:Y:S01]  /*4aa0*/  LDSM.16.MT88.4 R12, [R109+0x6000] ;  /* 0x006000006d0c783b */ /* 0x008fe20000004200 */
[----:B------:R-:W-:Y:S01]  /*4ab0*/  FADD.FTZ R5, R84, -R5 ;  /* 0x8000000554057221 */ /* 0x000fe20000010000 */
[----:B------:R-:W-:Y:S01]  /*4ac0*/  FSEL R4, R0, RZ, P0 ;  /* 0x000000ff00047208 */ /* 0x000fe20000000000 */
[----:B------:R-:W1:Y:S01]  /*4ad0*/  MUFU.EX2 R98, R98 ;  /* 0x0000006200627308 */ /* 0x000e620000000800 */
[----:B------:R-:W-:Y:S01]  /*4ae0*/  FSEL R103, R103, RZ, P0 ;  /* 0x000000ff67677208 */ /* 0x000fe20000000000 */
[----:B------:R-:W-:Y:S01]  /*4af0*/  FMUL.FTZ R5, R5, UR4 ;  /* 0x0000000405057c20 */ /* 0x000fe20008410000 */
[----:B------:R-:W-:Y:S01]  /*4b00*/  FFMA.FTZ R112, R137, UR4, -R108 ;  /* 0x0000000489707c23 */ /* 0x000fe2000801086c */
[----:B------:R-:W-:Y:S01]  /*4b10*/  FADD.FTZ R4, R3, -R4 ;  /* 0x8000000403047221 */ /* 0x000fe20000010000 */
[----:B------:R-:W-:Y:S01]  /*4b20*/  MUFU.EX2 R90, R90 ;  /* 0x0000005a005a7308 */ /* 0x000fe20000000800 */
[--C-:B------:R-:W-:Y:S01]  /*4b30*/  FFMA.FTZ R3, R30, UR4, -R103.reuse ;  /* 0x000000041e037c23 */ /* 0x100fe20008010867 */
[--C-:B------:R-:W-:Y:S01]  /*4b40*/  FFMA.FTZ R94, R94, UR4, -R103.reuse ;  /* 0x000000045e5e7c23 */ /* 0x100fe20008010867 */
[----:B------:R-:W-:Y:S01]  /*4b50*/  FMUL.FTZ R95, R4, UR4 ;  /* 0x00000004045f7c20 */ /* 0x000fe20008410000 */
[----:B------:R-:W2:Y:S01]  /*4b60*/  LDSM.16.MT88.4 R28, [R109+0x7000] ;  /* 0x007000006d1c783b */ /* 0x000ea20000004200 */
[----:B------:R-:W-:Y:S01]  /*4b70*/  IADD3 R4, PT, PT, R109, 0x6000, RZ ;  /* 0x000060006d047810 */ /* 0x000fe20007ffe0ff */
[--C-:B------:R-:W-:Y:S01]  /*4b80*/  FFMA.FTZ R93, R16, UR4, -R103.reuse ;  /* 0x00000004105d7c23 */ /* 0x100fe20008010867 */
[--C-:B------:R-:W-:Y:S01]  /*4b90*/  FFMA.FTZ R84, R18, UR4, -R103.reuse ;  /* 0x0000000412547c23 */ /* 0x100fe20008010867 */
[----:B------:R-:W3:Y:S01]  /*4ba0*/  MUFU.EX2 R89, R89 ;  /* 0x0000005900597308 */ /* 0x000ee20000000800 */
[----:B------:R-:W-:Y:S01]  /*4bb0*/  @P6 IADD3 R96, PT, PT, R4, -0x20, RZ ;  /* 0xffffffe004606810 */ /* 0x000fe20007ffe0ff */
[--C-:B------:R-:W-:Y:S01]  /*4bc0*/  FFMA.FTZ R110, R111, UR4, -R108.reuse ;  /* 0x000000046f6e7c23 */ /* 0x100fe2000801086c */
[----:B-1----:R-:W-:Y:S01]  /*4bd0*/  F2FP.BF16.F32.PACK_AB R8, R92, R98 ;  /* 0x000000625c08723e */ /* 0x002fe200000010ff */
[----:B------:R-:W-:Y:S01]  /*4be0*/  MUFU.EX2 R94, R94 ;  /* 0x0000005e005e7308 */ /* 0x000fe20000000800 */
[--C-:B------:R-:W-:Y:S01]  /*4bf0*/  FFMA.FTZ R137, R138, UR4, -R103.reuse ;  /* 0x000000048a897c23 */ /* 0x100fe20008010867 */
[----:B------:R-:W1:Y:S01]  /*4c00*/  LDSM.16.MT88.4 R20, [R96] ;  /* 0x000000006014783b */ /* 0x000e620000004200 */
[--C-:B------:R-:W-:Y:S01]  /*4c10*/  FFMA.FTZ R136, R136, UR4, -R103.reuse ;  /* 0x0000000488887c23 */ /* 0x100fe20008010867 */
[----:B------:R-:W4:Y:S01]  /*4c20*/  MUFU.EX2 R93, R93 ;  /* 0x0000005d005d7308 */ /* 0x000f220000000800 */
[--C-:B------:R-:W-:Y:S01]  /*4c30*/  FFMA.FTZ R138, R139, UR4, -R108.reuse ;  /* 0x000000048b8a7c23 */ /* 0x100fe2000801086c */
[--C-:B------:R-:W-:Y:S01]  /*4c40*/  FFMA.FTZ R135, R135, UR4, -R108.reuse ;  /* 0x0000000487877c23 */ /* 0x100fe2000801086c */
[--C-:B------:R-:W-:Y:S01]  /*4c50*/  FFMA.FTZ R139, R116, UR4, -R103.reuse ;  /* 0x00000004748b7c23 */ /* 0x100fe20008010867 */
[----:B------:R-:W5:Y:S01]  /*4c60*/  MUFU.EX2 R97, R5 ;  /* 0x0000000500617308 */ /* 0x000f620000000800 */
[--C-:B------:R-:W-:Y:S01]  /*4c70*/  FFMA.FTZ R116, R105, UR4, -R108.reuse ;  /* 0x0000000469747c23 */ /* 0x100fe2000801086c */
[----:B---3--:R-:W-:Y:S01]  /*4c80*/  F2FP.BF16.F32.PACK_AB R10, R89, R90 ;  /* 0x0000005a590a723e */ /* 0x008fe200000010ff */
[--C-:B------:R-:W-:Y:S01]  /*4c90*/  FFMA.FTZ R105, R104, UR4, -R108.reuse ;  /* 0x0000000468697c23 */ /* 0x100fe2000801086c */
[----:B------:R-:W3:Y:S01]  /*4ca0*/  MUFU.EX2 R95, R95 ;  /* 0x0000005f005f7308 */ /* 0x000ee20000000800 */
[--C-:B------:R-:W-:Y:S01]  /*4cb0*/  FFMA.FTZ R104, R107, UR4, -R108.reuse ;  /* 0x000000046b687c23 */ /* 0x100fe2000801086c */
[----:B------:R-:W-:Y:S01]  /*4cc0*/  FFMA.FTZ R107, R106, UR4, -R108 ;  /* 0x000000046a6b7c23 */ /* 0x000fe2000801086c */
[----:B------:R-:W-:Y:S01]  /*4cd0*/  FFMA.FTZ R102, R102, UR4, -R103 ;  /* 0x0000000466667c23 */ /* 0x000fe20008010867 */
[----:B------:R-:W-:Y:S01]  /*4ce0*/  MUFU.EX2 R84, R84 ;  /* 0x0000005400547308 */ /* 0x000fe20000000800 */
[----:B----4-:R-:W-:-:S03]  /*4cf0*/  F2FP.BF16.F32.PACK_AB R9, R93, R94 ;  /* 0x0000005e5d09723e */ /* 0x010fc600000010ff */
[----:B------:R-:W4:Y:S01]  /*4d00*/  MUFU.EX2 R3, R3 ;  /* 0x0000000300037308 */ /* 0x000f220000000800 */
[-C--:B-----5:R-:W-:Y:S01]  /*4d10*/  FMUL.FTZ R24, R64, R97.reuse ;  /* 0x0000006140187220 */ /* 0x0a0fe20000410000 */
[-C--:B------:R-:W-:Y:S01]  /*4d20*/  FMUL.FTZ R25, R65, R97.reuse ;  /* 0x0000006141197220 */ /* 0x080fe20000410000 */
[-C--:B------:R-:W-:Y:S01]  /*4d30*/  FMUL.FTZ R60, R60, R97.reuse ;  /* 0x000000613c3c7220 */ /* 0x080fe20000410000 */
[----:B------:R-:W-:Y:S01]  /*4d40*/  FMUL.FTZ R61, R61, R97 ;  /* 0x000000613d3d7220 */ /* 0x000fe20000410000 */
[-C--:B---3--:R-:W-:Y:S01]  /*4d50*/  FMUL.FTZ R26, R66, R95.reuse ;  /* 0x0000005f421a7220 */ /* 0x088fe20000410000 */
[-C--:B------:R-:W-:Y:S01]  /*4d60*/  FMUL.FTZ R27, R67, R95.reuse ;  /* 0x0000005f431b7220 */ /* 0x080fe20000410000 */
[-C--:B------:R-:W-:Y:S01]  /*4d70*/  FMUL.FTZ R62, R62, R95.reuse ;  /* 0x0000005f3e3e7220 */ /* 0x080fe20000410000 */
[----:B------:R-:W-:Y:S01]  /*4d80*/  FMUL.FTZ R63, R63, R95 ;  /* 0x0000005f3f3f7220 */ /* 0x000fe20000410000 */
[-C--:B------:R-:W-:Y:S01]  /*4d90*/  FMUL.FTZ R16, R72, R97.reuse ;  /* 0x0000006148107220 */ /* 0x080fe20000410000 */
[----:B------:R-:W-:Y:S01]  /*4da0*/  FMUL.FTZ R17, R73, R97 ;  /* 0x0000006149117220 */ /* 0x000fe20000410000 */
[-C--:B------:R-:W-:Y:S01]  /*4db0*/  FMUL.FTZ R18, R74, R95.reuse ;  /* 0x0000005f4a127220 */ /* 0x080fe20000410000 */
[----:B------:R-:W-:Y:S01]  /*4dc0*/  FMUL.FTZ R19, R75, R95 ;  /* 0x0000005f4b137220 */ /* 0x000fe20000410000 */
[----:B----4-:R-:W-:Y:S01]  /*4dd0*/  F2FP.BF16.F32.PACK_AB R11, R3, R84 ;  /* 0x00000054030b723e */ /* 0x010fe200000010ff */
[-C--:B------:R-:W-:Y:S01]  /*4de0*/  FMUL.FTZ R68, R68, R97.reuse ;  /* 0x0000006144447220 */ /* 0x080fe20000410000 */
[----:B------:R-:W-:Y:S01]  /*4df0*/  FMUL.FTZ R69, R69, R97 ;  /* 0x0000006145457220 */ /* 0x000fe20000410000 */
[-C--:B------:R-:W-:Y:S01]  /*4e00*/  FMUL.FTZ R70, R70, R95.reuse ;  /* 0x0000005f46467220 */ /* 0x080fe20000410000 */
[----:B------:R-:W-:Y:S01]  /*4e10*/  FMUL.FTZ R71, R71, R95 ;  /* 0x0000005f47477220 */ /* 0x000fe20000410000 */
[-C--:B------:R-:W-:Y:S01]  /*4e20*/  FMUL.FTZ R32, R56, R97.reuse ;  /* 0x0000006138207220 */ /* 0x080fe20000410000 */
[----:B------:R-:W-:Y:S01]  /*4e30*/  FMUL.FTZ R33, R57, R97 ;  /* 0x0000006139217220 */ /* 0x000fe20000410000 */
[C---:B--2---:R-:W-:Y:S01]  /*4e40*/  HMMA.16816.F32.BF16 R24, R8.reuse, R28, R24 ;  /* 0x0000001c0818723c */ /* 0x044fe20000041818 */
[-C--:B------:R-:W-:Y:S01]  /*4e50*/  FMUL.FTZ R34, R58, R95.reuse ;  /* 0x0000005f3a227220 */ /* 0x080fe20000410000 */
[----:B------:R-:W-:Y:S01]  /*4e60*/  FMUL.FTZ R35, R59, R95 ;  /* 0x0000005f3b237220 */ /* 0x000fe20000410000 */
[-C--:B------:R-:W-:Y:S01]  /*4e70*/  FMUL.FTZ R36, R36, R97.reuse ;  /* 0x0000006124247220 */ /* 0x080fe20000410000 */
[----:B------:R-:W-:Y:S01]  /*4e80*/  LDSM.16.MT88.4 R56, [R96+0x2000] ;  /* 0x002000006038783b */ /* 0x000fe20000004200 */
[----:B------:R-:W-:Y:S01]  /*4e90*/  FMUL.FTZ R37, R37, R97 ;  /* 0x0000006125257220 */ /* 0x000fe20000410000 */
[-C--:B------:R-:W-:Y:S01]  /*4ea0*/  FMUL.FTZ R38, R38, R95.reuse ;  /* 0x0000005f26267220 */ /* 0x080fe20000410000 */
[----:B------:R-:W-:Y:S01]  /*4eb0*/  FMUL.FTZ R39, R39, R95 ;  /* 0x0000005f27277220 */ /* 0x000fe20000410000 */
[C---:B------:R-:W-:Y:S01]  /*4ec0*/  HMMA.16816.F32.BF16 R28, R8.reuse, R30, R60 ;  /* 0x0000001e081c723c */ /* 0x040fe2000004183c */
[----:B------:R-:W2:Y:S01]  /*4ed0*/  LDSM.16.MT88.4 R60, [R109+0x8000] ;  /* 0x008000006d3c783b */ /* 0x000ea20000004200 */
[-C--:B------:R-:W-:Y:S01]  /*4ee0*/  FMUL.FTZ R40, R40, R97.reuse ;  /* 0x0000006128287220 */ /* 0x080fe20000410000 */
[----:B------:R-:W-:Y:S01]  /*4ef0*/  FMUL.FTZ R41, R41, R97 ;  /* 0x0000006129297220 */ /* 0x000fe20000410000 */
[-C--:B------:R-:W-:Y:S01]  /*4f00*/  FMUL.FTZ R42, R42, R95.reuse ;  /* 0x0000005f2a2a7220 */ /* 0x080fe20000410000 */
[----:B------:R-:W-:Y:S01]  /*4f10*/  FMUL.FTZ R43, R43, R95 ;  /* 0x0000005f2b2b7220 */ /* 0x000fe20000410000 */
        /* <DEDUP_REMOVED lines=23> */
[----:B------:R-:W-:Y:S01]  /*5090*/  LDSM.16.MT88.4 R64, [R109+0x6400] ;  /* 0x006400006d40783b */ /* 0x000fe20000004200 */
[----:B------:R-:W-:Y:S01]  /*50a0*/  HMMA.16816.F32.BF16 R4, R8, R12, R4 ;  /* 0x0000000c0804723c */ /* 0x000fe20000041804 */
[----:B------:R-:W-:Y:S01]  /*50b0*/  MUFU.EX2 R112, R112 ;  /* 0x0000007000707308 */ /* 0x000fe20000000800 */
[----:B------:R-:W-:Y:S01]  /*50c0*/  FFMA.FTZ R97, R133, R97, R98 ;  /* 0x0000006185617223 */ /* 0x000fe20000010062 */
[----:B------:R-:W-:-:S02]  /*50d0*/  FFMA.FTZ R94, R91, R95, R94 ;  /* 0x0000005f5b5e7223 */ /* 0x000fc4000001005e */
[----:B------:R-:W-:Y:S01]  /*50e0*/  MUFU.EX2 R110, R110 ;  /* 0x0000006e006e7308 */ /* 0x000fe20000000800 */
[----:B------:R-:W-:Y:S01]  /*50f0*/  FADD.FTZ R97, R92, R97 ;  /* 0x000000615c617221 */ /* 0x000fe20000010000 */
[----:B------:R-:W-:Y:S01]  /*5100*/  FADD.FTZ R93, R93, R94 ;  /* 0x0000005e5d5d7221 */ /* 0x000fe20000010000 */
[C---:B------:R-:W-:Y:S01]  /*5110*/  HMMA.16816.F32.BF16 R12, R8.reuse, R14, R76 ;  /* 0x0000000e080c723c */ /* 0x040fe2000004184c */
[----:B------:R-:W-:Y:S01]  /*5120*/  MUFU.EX2 R137, R137 ;  /* 0x0000008900897308 */ /* 0x000fe20000000800 */
[----:B------:R-:W-:Y:S01]  /*5130*/  LDSM.16.MT88.4 R76, [R109+0x6c00] ;  /* 0x006c00006d4c783b */ /* 0x000fe20000004200 */
[----:B------:R-:W-:Y:S01]  /*5140*/  FADD.FTZ R90, R90, R97 ;  /* 0x000000615a5a7221 */ /* 0x000fe20000010000 */
[----:B------:R-:W-:Y:S01]  /*5150*/  FADD.FTZ R84, R84, R93 ;  /* 0x0000005d54547221 */ /* 0x000fe20000010000 */
[----:B------:R-:W-:Y:S02]  /*5160*/  MUFU.EX2 R138, R138 ;  /* 0x0000008a008a7308 */ /* 0x000fe40000000800 */
[----:B------:R-:W-:Y:S01]  /*5170*/  FADD.FTZ R89, R89, R90 ;  /* 0x0000005a59597221 */ /* 0x000fe20000010000 */
[----:B--2---:R-:W-:Y:S01]  /*5180*/  HMMA.16816.F32.BF16 R36, R8, R60, R36 ;  /* 0x0000003c0824723c */ /* 0x004fe20000041824 */
[----:B------:R-:W-:Y:S01]  /*5190*/  MUFU.EX2 R135, R135 ;  /* 0x0000008700877308 */ /* 0x000fe20000000800 */
[----:B------:R-:W-:Y:S01]  /*51a0*/  FADD.FTZ R84, R3, R84 ;  /* 0x0000005403547221 */ /* 0x000fe20000010000 */
[----:B------:R-:W-:-:S02]  /*51b0*/  MOV R3, R0 ;  /* 0x0000000000037202 */ /* 0x000fc40000000f00 */
[----:B------:R-:W-:Y:S03]  /*51c0*/  MUFU.EX2 R139, R139 ;  /* 0x0000008b008b7308 */ /* 0x000fe60000000800 */
[C---:B------:R-:W-:Y:S01]  /*51d0*/  HMMA.16816.F32.BF16 R40, R8.reuse, R62, R40 ;  /* 0x0000003e0828723c */ /* 0x040fe20000041828 */
[----:B------:R-:W2:Y:S01]  /*51e0*/  LDSM.16.MT88.4 R60, [R96+0x400] ;  /* 0x00040000603c783b */ /* 0x000ea20000004200 */
[----:B------:R-:W-:Y:S04]  /*51f0*/  MUFU.EX2 R116, R116 ;  /* 0x0000007400747308 */ /* 0x000fe80000000800 */
[----:B------:R-:W-:Y:S02]  /*5200*/  MUFU.EX2 R105, R105 ;  /* 0x0000006900697308 */ /* 0x000fe40000000800 */
[C---:B-1----:R-:W-:Y:S01]  /*5210*/  HMMA.16816.F32.BF16 R32, R8.reuse, R68, R32 ;  /* 0x000000440820723c */ /* 0x042fe20000041820 */
[--C-:B------:R-:W-:Y:S01]  /*5220*/  FFMA.FTZ R68, R131, UR4, -R108.reuse ;  /* 0x0000000483447c23 */ /* 0x100fe2000801086c */
[----:B------:R-:W-:Y:S01]  /*5230*/  FFMA.FTZ R131, R129, UR4, -R108 ;  /* 0x0000000481837c23 */ /* 0x000fe2000801086c */
[--C-:B------:R-:W-:Y:S01]  /*5240*/  FFMA.FTZ R129, R132, UR4, -R103.reuse ;  /* 0x0000000484817c23 */ /* 0x100fe20008010867 */
[----:B------:R-:W-:Y:S04]  /*5250*/  MUFU.EX2 R104, R104 ;  /* 0x0000006800687308 */ /* 0x000fe80000000800 */
[----:B------:R1:W3:Y:S01]  /*5260*/  MUFU.EX2 R111, R68 ;  /* 0x00000044006f7308 */ /* 0x0002e20000000800 */
[C---:B------:R-:W-:Y:S03]  /*5270*/  HMMA.16816.F32.BF16 R52, R8.reuse, R70, R52 ;  /* 0x000000460834723c */ /* 0x040fe60000041834 */
[----:B------:R-:W4:Y:S04]  /*5280*/  MUFU.EX2 R131, R131 ;  /* 0x0000008300837308 */ /* 0x000f280000000800 */
[----:B------:R-:W-:Y:S01]  /*5290*/  MUFU.EX2 R129, R129 ;  /* 0x0000008100817308 */ /* 0x000fe20000000800 */
[----:B------:R-:W-:Y:S03]  /*52a0*/  HMMA.16816.F32.BF16 R44, R8, R56, R44 ;  /* 0x00000038082c723c */ /* 0x000fe6000004182c */
[----:B------:R-:W-:Y:S01]  /*52b0*/  MUFU.EX2 R107, R107 ;  /* 0x0000006b006b7308 */ /* 0x000fe20000000800 */
[----:B-1----:R-:W-:-:S03]  /*52c0*/  FFMA.FTZ R68, R134, UR4, -R103 ;  /* 0x0000000486447c23 */ /* 0x002fc60008010867 */
[----:B------:R-:W1:Y:S01]  /*52d0*/  MUFU.EX2 R134, R136 ;  /* 0x0000008800867308 */ /* 0x000e620000000800 */
[----:B------:R-:W-:Y:S01]  /*52e0*/  HMMA.16816.F32.BF16 R8, R8, R58, R48 ;  /* 0x0000003a0808723c */ /* 0x000fe20000041830 */
[----:B------:R-:W5:Y:S01]  /*52f0*/  LDSM.16.MT88.4 R56, [R109+0x7400] ;  /* 0x007400006d38783b */ /* 0x000f620000004200 */
[----:B---3--:R-:W-:Y:S01]  /*5300*/  F2FP.BF16.F32.PACK_AB R48, R111, R112 ;  /* 0x000000706f30723e */ /* 0x008fe200000010ff */
[----:B------:R-:W3:Y:S01]  /*5310*/  MUFU.EX2 R132, R68 ;  /* 0x0000004400847308 */ /* 0x000ee20000000800 */
[----:B----4-:R-:W-:Y:S01]  /*5320*/  F2FP.BF16.F32.PACK_AB R50, R131, R110 ;  /* 0x0000006e8332723e */ /* 0x010fe200000010ff */
[----:B------:R-:W-:Y:S02]  /*5330*/  FADD.FTZ R112, R112, R89 ;  /* 0x0000005970707221 */ /* 0x000fe40000010000 */
[----:B------:R-:W-:Y:S02]  /*5340*/  MUFU.EX2 R102, R102 ;  /* 0x0000006600667308 */ /* 0x000fe40000000800 */
[----:B------:R-:W-:Y:S01]  /*5350*/  FADD.FTZ R111, R111, R112 ;  /* 0x000000706f6f7221 */ /* 0x000fe20000010000 */
[----:B-1----:R-:W-:Y:S01]  /*5360*/  F2FP.BF16.F32.PACK_AB R49, R134, R137 ;  /* 0x000000898631723e */ /* 0x002fe200000010ff */
[--C-:B------:R-:W-:Y:S01]  /*5370*/  FFMA.FTZ R136, R113, UR4, -R108.reuse ;  /* 0x0000000471887c23 */ /* 0x100fe2000801086c */
[----:B------:R-:W-:Y:S01]  /*5380*/  FFMA.FTZ R113, R115, UR4, -R108 ;  /* 0x0000000473717c23 */ /* 0x000fe2000801086c */
[----:B------:R-:W-:Y:S01]  /*5390*/  FFMA.FTZ R115, R128, UR4, -R103 ;  /* 0x0000000480737c23 */ /* 0x000fe20008010867 */
[----:B---3--:R-:W-:Y:S01]  /*53a0*/  F2FP.BF16.F32.PACK_AB R51, R129, R132 ;  /* 0x000000848133723e */ /* 0x008fe200000010ff */
[----:B------:R-:W-:Y:S01]  /*53b0*/  LDSM.16.MT88.4 R68, [R96+0xc00] ;  /* 0x000c00006044783b */ /* 0x000fe20000004200 */
[----:B------:R-:W-:Y:S01]  /*53c0*/  FADD.FTZ R137, R137, R84 ;  /* 0x0000005489897221 */ /* 0x000fe20000010000 */
[----:B------:R-:W-:Y:S01]  /*53d0*/  MUFU.EX2 R136, R136 ;  /* 0x0000008800887308 */ /* 0x000fe20000000800 */
[----:B------:R-:W-:Y:S01]  /*53e0*/  FADD.FTZ R110, R110, R111 ;  /* 0x0000006f6e6e7221 */ /* 0x000fe20000010000 */
[----:B------:R-:W-:Y:S01]  /*53f0*/  MOV R84, R88 ;  /* 0x0000005800547202 */ /* 0x000fe20000000f00 */
[----:B------:R-:W-:Y:S01]  /*5400*/  FADD.FTZ R137, R134, R137 ;  /* 0x0000008986897221 */ /* 0x000fe20000010000 */
[----:B--2---:R-:W-:Y:S01]  /*5410*/  HMMA.16816.F32.BF16 R16, R48, R60, R16 ;  /* 0x0000003c3010723c */ /* 0x004fe20000041810 */
[----:B------:R-:W-:Y:S01]  /*5420*/  MUFU.EX2 R113, R113 ;  /* 0x0000007100717308 */ /* 0x000fe20000000800 */
[----:B------:R-:W-:Y:S01]  /*5430*/  FADD.FTZ R131, R131, R110 ;  /* 0x0000006e83837221 */ /* 0x000fe20000010000 */
[----:B------:R-:W-:-:S02]  /*5440*/  FADD.FTZ R132, R132, R137 ;  /* 0x0000008984847221 */ /* 0x000fc40000010000 */
[----:B------:R-:W-:Y:S02]  /*5450*/  MUFU.EX2 R115, R115 ;  /* 0x0000007300737308 */ /* 0x000fe40000000800 */
[----:B------:R-:W-:Y:S01]  /*5460*/  FADD.FTZ R129, R129, R132 ;  /* 0x0000008481817221 */ /* 0x000fe20000010000 */
[C---:B------:R-:W-:Y:S01]  /*5470*/  HMMA.16816.F32.BF16 R20, R48.reuse, R62, R20 ;  /* 0x0000003e3014723c */ /* 0x040fe20000041814 */
[----:B------:R-:W1:Y:S07]  /*5480*/  LDSM.16.MT88.4 R60, [R109+0x8400] ;  /* 0x008400006d3c783b */ /* 0x000e6e0000004200 */
[C---:B------:R-:W-:Y:S08]  /*5490*/  HMMA.16816.F32.BF16 R4, R48.reuse, R64, R4 ;  /* 0x000000403004723c */ /* 0x040ff00000041804 */
[C---:B------:R-:W-:Y:S01]  /*54a0*/  HMMA.16816.F32.BF16 R12, R48.reuse, R66, R12 ;  /* 0x00000042300c723c */ /* 0x040fe2000004180c */
[----:B------:R-:W2:Y:S07]  /*54b0*/  LDSM.16.MT88.4 R64, [R96+0x1400] ;  /* 0x001400006040783b */ /* 0x000eae0000004200 */
[C---:B-----5:R-:W-:Y:S08]  /*54c0*/  HMMA.16816.F32.BF16 R24, R48.reuse, R56, R24 ;  /* 0x000000383018723c */ /* 0x060ff00000041818 */
[C---:B------:R-:W-:Y:S01]  /*54d0*/  HMMA.16816.F32.BF16 R28, R48.reuse, R58, R28 ;  /* 0x0000003a301c723c */ /* 0x040fe2000004181c */
[----:B------:R-:W3:Y:S07]  /*54e0*/  LDSM.16.MT88.4 R56, [R96+0x2400] ;  /* 0x002400006038783b */ /* 0x000eee0000004200 */
[C---:B-1----:R-:W-:Y:S08]  /*54f0*/  HMMA.16816.F32.BF16 R36, R48.reuse, R60, R36 ;  /* 0x0000003c3024723c */ /* 0x042ff00000041824 */
[C---:B------:R-:W-:Y:S01]  /*5500*/  HMMA.16816.F32.BF16 R40, R48.reuse, R62, R40 ;  /* 0x0000003e3028723c */ /* 0x040fe20000041828 */
[----:B------:R-:W1:Y:S07]  /*5510*/  LDSM.16.MT88.4 R60, [R109+0x6800] ;  /* 0x006800006d3c783b */ /* 0x000e6e0000004200 */
[----:B--2---:R-:W-:Y:S01]  /*5520*/  HMMA.16816.F32.BF16 R32, R48, R64, R32 ;  /* 0x000000403020723c */ /* 0x004fe20000041820 */
[--C-:B------:R-:W-:Y:S01]  /*5530*/  FFMA.FTZ R64, R114, UR4, -R103.reuse ;  /* 0x0000000472407c23 */ /* 0x100fe20008010867 */
[----:B------:R-:W-:-:S03]  /*5540*/  FFMA.FTZ R114, R130, UR4, -R103 ;  /* 0x0000000482727c23 */ /* 0x000fc60008010867 */
[----:B------:R2:W4:Y:S03]  /*5550*/  MUFU.EX2 R128, R64 ;  /* 0x0000004000807308 */ /* 0x0005260000000800 */
[C---:B------:R-:W-:Y:S01]  /*5560*/  HMMA.16816.F32.BF16 R52, R48.reuse, R66, R52 ;  /* 0x000000423034723c */ /* 0x040fe20000041834 */
[----:B------:R-:W5:Y:S07]  /*5570*/  MUFU.EX2 R114, R114 ;  /* 0x0000007200727308 */ /* 0x000f6e0000000800 */
[C---:B---3--:R-:W-:Y:S01]  /*5580*/  HMMA.16816.F32.BF16 R44, R48.reuse, R56, R44 ;  /* 0x00000038302c723c */ /* 0x048fe2000004182c */
[----:B--2---:R-:W2:Y:S07]  /*5590*/  LDSM.16.MT88.4 R64, [R109+0x7800] ;  /* 0x007800006d40783b */ /* 0x004eae0000004200 */
[----:B------:R-:W-:Y:S01]  /*55a0*/  HMMA.16816.F32.BF16 R8, R48, R58, R8 ;  /* 0x0000003a3008723c */ /* 0x000fe20000041808 */
[----:B------:R-:W3:Y:S01]  /*55b0*/  LDSM.16.MT88.4 R56, [R96+0x800] ;  /* 0x000800006038783b */ /* 0x000ee20000004200 */
[----:B------:R-:W-:Y:S01]  /*55c0*/  F2FP.BF16.F32.PACK_AB R48, R135, R138 ;  /* 0x0000008a8730723e */ /* 0x000fe200000010ff */
[----:B------:R-:W-:Y:S01]  /*55d0*/  FADD.FTZ R138, R138, R131 ;  /* 0x000000838a8a7221 */ /* 0x000fe20000010000 */
[----:B----4-:R-:W-:Y:S01]  /*55e0*/  F2FP.BF16.F32.PACK_AB R49, R115, R128 ;  /* 0x000000807331723e */ /* 0x010fe200000010ff */
[----:B------:R-:W-:Y:S01]  /*55f0*/  FADD.FTZ R128, R128, R129 ;  /* 0x0000008180807221 */ /* 0x000fe20000010000 */
[----:B------:R-:W-:Y:S01]  /*5600*/  F2FP.BF16.F32.PACK_AB R50, R113, R136 ;  /* 0x000000887132723e */ /* 0x000fe200000010ff */
[----:B------:R-:W-:Y:S01]  /*5610*/  FADD.FTZ R135, R135, R138 ;  /* 0x0000008a87877221 */ /* 0x000fe20000010000 */
[----:B-----5:R-:W-:Y:S01]  /*5620*/  F2FP.BF16.F32.PACK_AB R51, R114, R139 ;  /* 0x0000008b7233723e */ /* 0x020fe200000010ff */
[----:B------:R-:W-:Y:S01]  /*5630*/  FADD.FTZ R128, R115, R128 ;  /* 0x0000008073807221 */ /* 0x000fe20000010000 */
[----:B------:R-:W-:Y:S01]  /*5640*/  IADD3 R129, PT, PT, R2, -0x3, RZ ;  /* 0xfffffffd02817810 */ /* 0x000fe20007ffe0ff */
[----:B------:R-:W-:-:S02]  /*5650*/  FADD.FTZ R136, R136, R135 ;  /* 0x0000008788887221 */ /* 0x000fc40000010000 */
[----:B------:R-:W-:Y:S02]  /*5660*/  FADD.FTZ R139, R139, R128 ;  /* 0x000000808b8b7221 */ /* 0x000fe40000010000 */
[----:B-1----:R-:W-:Y:S01]  /*5670*/  HMMA.16816.F32.BF16 R4, R48, R60, R4 ;  /* 0x0000003c3004723c */ /* 0x002fe20000041804 */
[----:B------:R-:W-:Y:S01]  /*5680*/  FADD.FTZ R113, R113, R136 ;  /* 0x0000008871717221 */ /* 0x000fe20000010000 */
[----:B------:R-:W-:-:S06]  /*5690*/  FADD.FTZ R139, R114, R139 ;  /* 0x0000008b728b7221 */ /* 0x000fcc0000010000 */
[C---:B------:R-:W-:Y:S01]  /*56a0*/  HMMA.16816.F32.BF16 R12, R48.reuse, R62, R12 ;  /* 0x0000003e300c723c */ /* 0x040fe2000004180c */
[----:B------:R-:W1:Y:S07]  /*56b0*/  LDSM.16.MT88.4 R60, [R96+0x1800] ;  /* 0x00180000603c783b */ /* 0x000e6e0000004200 */
[C---:B--2---:R-:W-:Y:S08]  /*56c0*/  HMMA.16816.F32.BF16 R24, R48.reuse, R64, R24 ;  /* 0x000000403018723c */ /* 0x044ff00000041818 */
[C---:B---3--:R-:W-:Y:S08]  /*56d0*/  HMMA.16816.F32.BF16 R16, R48.reuse, R56, R16 ;  /* 0x000000383010723c */ /* 0x048ff00000041810 */
[C---:B------:R-:W-:Y:S01]  /*56e0*/  HMMA.16816.F32.BF16 R20, R48.reuse, R58, R20 ;  /* 0x0000003a3014723c */ /* 0x040fe20000041814 */
[----:B------:R-:W2:Y:S07]  /*56f0*/  LDSM.16.MT88.4 R56, [R109+0x8800] ;  /* 0x008800006d38783b */ /* 0x000eae0000004200 */
[C---:B------:R-:W-:Y:S08]  /*5700*/  HMMA.16816.F32.BF16 R28, R48.reuse, R66, R28 ;  /* 0x00000042301c723c */ /* 0x040ff0000004181c */
[C---:B-1----:R-:W-:Y:S08]  /*5710*/  HMMA.16816.F32.BF16 R32, R48.reuse, R60, R32 ;  /* 0x0000003c3020723c */ /* 0x042ff00000041820 */
[C---:B------:R-:W-:Y:S01]  /*5720*/  HMMA.16816.F32.BF16 R52, R48.reuse, R62, R52 ;  /* 0x0000003e3034723c */ /* 0x040fe20000041834 */
[----:B------:R-:W1:Y:S07]  /*5730*/  LDSM.16.MT88.4 R60, [R96+0x2800] ;  /* 0x00280000603c783b */ /* 0x000e6e0000004200 */
[----:B--2---:R-:W-:Y:S01]  /*5740*/  HMMA.16816.F32.BF16 R36, R48, R56, R36 ;  /* 0x000000383024723c */ /* 0x004fe20000041824 */
[--C-:B------:R-:W-:Y:S01]  /*5750*/  FFMA.FTZ R56, R101, UR4, -R103.reuse ;  /* 0x0000000465387c23 */ /* 0x100fe20008010867 */
[--C-:B------:R-:W-:Y:S01]  /*5760*/  FFMA.FTZ R101, R100, UR4, -R103.reuse ;  /* 0x0000000464657c23 */ /* 0x100fe20008010867 */
[----:B------:R-:W-:-:S02]  /*5770*/  FFMA.FTZ R100, R99, UR4, -R103 ;  /* 0x0000000463647c23 */ /* 0x000fc40008010867 */
[----:B------:R2:W3:Y:S03]  /*5780*/  MUFU.EX2 R99, R56 ;  /* 0x0000003800637308 */ /* 0x0004e60000000800 */
[C---:B------:R-:W-:Y:S01]  /*5790*/  HMMA.16816.F32.BF16 R40, R48.reuse, R58, R40 ;  /* 0x0000003a3028723c */ /* 0x040fe20000041828 */
[----:B------:R-:W-:Y:S04]  /*57a0*/  MUFU.EX2 R101, R101 ;  /* 0x0000006500657308 */ /* 0x000fe80000000800 */
[----:B------:R-:W4:Y:S01]  /*57b0*/  MUFU.EX2 R100, R100 ;  /* 0x0000006400647308 */ /* 0x000f220000000800 */
[----:B--2---:R-:W2:Y:S02]  /*57c0*/  LDSM.16.MT88.4 R56, [R109+0x8c00] ;  /* 0x008c00006d38783b */ /* 0x004ea40000004200 */
[C---:B-1----:R-:W-:Y:S08]  /*57d0*/  HMMA.16816.F32.BF16 R44, R48.reuse, R60, R44 ;  /* 0x0000003c302c723c */ /* 0x042ff0000004182c */
[----:B------:R-:W-:Y:S01]  /*57e0*/  HMMA.16816.F32.BF16 R8, R48, R62, R8 ;  /* 0x0000003e3008723c */ /* 0x000fe20000041808 */
[----:B------:R-:W-:Y:S01]  /*57f0*/  F2FP.BF16.F32.PACK_AB R48, R105, R116 ;  /* 0x000000746930723e */ /* 0x000fe200000010ff */
[----:B------:R-:W1:Y:S01]  /*5800*/  LDSM.16.MT88.4 R60, [R109+0x7c00] ;  /* 0x007c00006d3c783b */ /* 0x000e620000004200 */
[----:B---3--:R-:W-:Y:S01]  /*5810*/  F2FP.BF16.F32.PACK_AB R49, R99, R102 ;  /* 0x000000666331723e */ /* 0x008fe200000010ff */
[----:B------:R-:W-:Y:S01]  /*5820*/  FADD.FTZ R116, R116, R113 ;  /* 0x0000007174747221 */ /* 0x000fe20000010000 */
[----:B------:R-:W-:Y:S01]  /*5830*/  F2FP.BF16.F32.PACK_AB R50, R107, R104 ;  /* 0x000000686b32723e */ /* 0x000fe200000010ff */
[----:B------:R-:W-:Y:S01]  /*5840*/  FADD.FTZ R102, R102, R139 ;  /* 0x0000008b66667221 */ /* 0x000fe20000010000 */
[----:B----4-:R-:W-:Y:S01]  /*5850*/  F2FP.BF16.F32.PACK_AB R51, R100, R101 ;  /* 0x000000656433723e */ /* 0x010fe200000010ff */
[----:B------:R-:W-:-:S02]  /*5860*/  FADD.FTZ R105, R105, R116 ;  /* 0x0000007469697221 */ /* 0x000fc40000010000 */
[----:B------:R-:W-:Y:S02]  /*5870*/  FADD.FTZ R102, R99, R102 ;  /* 0x0000006663667221 */ /* 0x000fe40000010000 */
[----:B------:R-:W-:Y:S02]  /*5880*/  FADD.FTZ R104, R104, R105 ;  /* 0x0000006968687221 */ /* 0x000fe40000010000 */
[----:B------:R-:W-:Y:S01]  /*5890*/  HMMA.16816.F32.BF16 R80, R48, R76, R4 ;  /* 0x0000004c3050723c */ /* 0x000fe20000041804 */
[----:B------:R-:W3:Y:S01]  /*58a0*/  LDSM.16.MT88.4 R4, [R96+0x1c00] ;  /* 0x001c00006004783b */ /* 0x000ee20000004200 */
[----:B------:R-:W-:Y:S01]  /*58b0*/  FADD.FTZ R91, R101, R102 ;  /* 0x00000066655b7221 */ /* 0x000fe20000010000 */
[----:B------:R-:W-:-:S03]  /*58c0*/  FADD.FTZ R133, R107, R104 ;  /* 0x000000686b857221 */ /* 0x000fc60000010000 */
[----:B------:R-:W-:Y:S02]  /*58d0*/  FADD.FTZ R91, R100, R91 ;  /* 0x0000005b645b7221 */ /* 0x000fe40000010000 */
[C---:B------:R-:W-:Y:S01]  /*58e0*/  HMMA.16816.F32.BF16 R76, R48.reuse, R78, R12 ;  /* 0x0000004e304c723c */ /* 0x040fe2000004180c */
[----:B------:R-:W4:Y:S07]  /*58f0*/  LDSM.16.MT88.4 R12, [R96+0x2c00] ;  /* 0x002c0000600c783b */ /* 0x000f2e0000004200 */
[C---:B--2---:R-:W-:Y:S08]  /*5900*/  HMMA.16816.F32.BF16 R36, R48.reuse, R56, R36 ;  /* 0x000000383024723c */ /* 0x044ff00000041824 */
[C---:B------:R-:W-:Y:S08]  /*5910*/  HMMA.16816.F32.BF16 R40, R48.reuse, R58, R40 ;  /* 0x0000003a3028723c */ /* 0x040ff00000041828 */
[C---:B-1----:R-:W-:Y:S08]  /*5920*/  HMMA.16816.F32.BF16 R64, R48.reuse, R60, R24 ;  /* 0x0000003c3040723c */ /* 0x042ff00000041818 */
[C---:B------:R-:W-:Y:S08]  /*5930*/  HMMA.16816.F32.BF16 R72, R48.reuse, R68, R16 ;  /* 0x000000443048723c */ /* 0x040ff00000041810 */
[C---:B------:R-:W-:Y:S08]  /*5940*/  HMMA.16816.F32.BF16 R60, R48.reuse, R62, R28 ;  /* 0x0000003e303c723c */ /* 0x040ff0000004181c */
[C---:B------:R-:W-:Y:S08]  /*5950*/  HMMA.16816.F32.BF16 R68, R48.reuse, R70, R20 ;  /* 0x000000463044723c */ /* 0x040ff00000041814 */
[C---:B---3--:R-:W-:Y:S08]  /*5960*/  HMMA.16816.F32.BF16 R56, R48.reuse, R4, R32 ;  /* 0x000000043038723c */ /* 0x048ff00000041820 */
[C---:B------:R-:W-:Y:S08]  /*5970*/  HMMA.16816.F32.BF16 R52, R48.reuse, R6, R52 ;  /* 0x000000063034723c */ /* 0x040ff00000041834 */
[C---:B----4-:R-:W-:Y:S08]  /*5980*/  HMMA.16816.F32.BF16 R44, R48.reuse, R12, R44 ;  /* 0x0000000c302c723c */ /* 0x050ff0000004182c */
[----:B------:R-:W-:-:S15]  /*5990*/  HMMA.16816.F32.BF16 R48, R48, R14, R8 ;  /* 0x0000000e3030723c */ /* 0x000fde0000041808 */
[----:B------:R-:W-:-:S05]  /*59a0*/  NOP ;  /* 0x0000000000007918 */ /* 0x000fca0000000000 */
.L_x_998:
        /* <DEDUP_REMOVED lines=8> */
[----:B------:R-:W-:Y:S01]  /*5a30*/  IMAD.MOV.U32 R89, RZ, RZ, R84 ;  /* 0x000000ffff597224 */ /* 0x000fe200078e0054 */
[----:B------:R-:W1:Y:S02]  /*5a40*/  LDCU UR8, c[0x0][0x50c] ;  /* 0x0000a180ff0877ac */ /* 0x000e640008000800 */
[----:B------:R-:W-:Y:S01]  /*5a50*/  LOP3.LUT R0, R5, 0x18, R0, 0xf8, !PT ;  /* 0x0000001805007812 */ /* 0x000fe200078ef800 */
[----:B------:R-:W2:Y:S03]  /*5a60*/  LDCU UR4, c[0x0][0x45c] ;  /* 0x00008b80ff0477ac */ /* 0x000ea60008000800 */
[----:B------:R-:W-:Y:S01]  /*5a70*/  LOP3.LUT R85, R0, 0x8, R85, 0x78, !PT ;  /* 0x0000000800557812 */ /* 0x000fe200078e7855 */
[----:B------:R-:W-:Y:S01]  /*5a80*/  IMAD.MOV.U32 R0, RZ, RZ, R3 ;  /* 0x000000ffff007224 */ /* 0x000fe200078e0003 */
[----:B------:R-:W3:Y:S02]  /*5a90*/  LDCU.64 UR6, c[0x0][0x3c0] ;  /* 0x00007800ff0677ac */ /* 0x000ee40008000a00 */
[----:B------:R-:W-:-:S04]  /*5aa0*/  LOP3.LUT R116, R85, 0x120, R116, 0xf8, !PT ;  /* 0x0000012055747812 */ /* 0x000fc800078ef874 */
[----:B------:R-:W-:-:S05]  /*5ab0*/  LEA R116, R116, UR5, 0x1 ;  /* 0x0000000574747c11 */ /* 0x000fca000f8e08ff */
[C---:B------:R-:W-:Y:S02]  /*5ac0*/  VIADD R131, R116.reuse, 0x6000 ;  /* 0x0000600074837836 */ /* 0x040fe40000000000 */
[----:B------:R-:W-:Y:S01]  /*5ad0*/  VIADD R130, R116, 0x6020 ;  /* 0x0000602074827836 */ /* 0x000fe20000000000 */
[----:B-12---:R-:W-:Y:S06]  /*5ae0*/  BRA `(.L_x_1001) ;  /* 0x00000000005c7947 */ /* 0x006fec0003800000 */
.L_x_1003:
        /* <DEDUP_REMOVED lines=23> */
.L_x_1001:
[----:B------:R-:W-:Y:S04]  /*5c60*/  DEPBAR.LE SB0, 0x0 ;  /* 0x000080000000791a */ /* 0x000fe80000000000 */
[----:B------:R-:W-:Y:S01]  /*5c70*/  BAR.SYNC.DEFER_BLOCKING 0x0 ;  /* 0x0000000000007b1d */ /* 0x000fe20000010000 */
[C---:B---3--:R-:W-:Y:S04]  /*5c80*/  IMAD.WIDE.U32 R2, R129.reuse, UR6, RZ ;  /* 0x0000000681027c25 */ /* 0x048fe8000f8e00ff */
[C---:B------:R-:W-:Y:S01]  /*5c90*/  IMAD R3, R129.reuse, UR7, R3 ;  /* 0x0000000781037c24 */ /* 0x040fe2000f8e0203 */
        /* <DEDUP_REMOVED lines=19> */
[----:B------:R-:W4:Y:S08]  /*5dd0*/  LDSM.16.M88.4 R104, [R119+0x3800] ;  /* 0x003800007768783b */ /* 0x000f300000000200 */
[----:B------:R-:W0:Y:S08]  /*5de0*/  LDGDEPBAR ;  /* 0x00000000000079af */ /* 0x000e300000000000 */
[----:B------:R-:W5:Y:S08]  /*5df0*/  LDSM.16.M88.4 R108, [R119+0x3c00] ;  /* 0x003c0000776c783b */ /* 0x000f700000000200 */
[----:B------:R-:W-:Y:S01]  /*5e00*/  LDSM.16.M88.4 R112, [R117+0x3800] ;  /* 0x003800007570783b */ /* 0x000fe20000000200 */
[C---:B--2---:R-:W-:Y:S07]  /*5e10*/  HMMA.16816.F32.BF16 R4, R92.reuse, R96, RZ ;  /* 0x000000605c04723c */ /* 0x044fee00000418ff */
[----:B-1----:R-:W-:Y:S01]  /*5e20*/  LDSM.16.M88.4 R84, [R117+0x5400] ;  /* 0x005400007554783b */ /* 0x002fe20000000200 */
[C---:B------:R-:W-:Y:S07]  /*5e30*/  HMMA.16816.F32.BF16 R8, R92.reuse, R98, RZ ;  /* 0x000000625c08723c */ /* 0x040fee00000418ff */
[----:B------:R-:W-:Y:S01]  /*5e40*/  LDSM.16.M88.4 R96, [R118] ;  /* 0x000000007660783b */ /* 0x000fe20000000200 */
[C---:B---3--:R-:W-:Y:S08]  /*5e50*/  HMMA.16816.F32.BF16 R12, R92.reuse, R100, RZ ;  /* 0x000000645c0c723c */ /* 0x048ff000000418ff */
[C---:B------:R-:W-:Y:S01]  /*5e60*/  HMMA.16816.F32.BF16 R16, R92.reuse, R102, RZ ;  /* 0x000000665c10723c */ /* 0x040fe200000418ff */
[----:B------:R-:W1:Y:S07]  /*5e70*/  LDSM.16.M88.4 R100, [R117+0x3000] ;  /* 0x003000007564783b */ /* 0x000e6e0000000200 */
[C---:B----4-:R-:W-:Y:S08]  /*5e80*/  HMMA.16816.F32.BF16 R20, R92.reuse, R104, RZ ;  /* 0x000000685c14723c */ /* 0x050ff000000418ff */
[C---:B------:R-:W-:Y:S01]  /*5e90*/  HMMA.16816.F32.BF16 R24, R92.reuse, R106, RZ ;  /* 0x0000006a5c18723c */ /* 0x040fe200000418ff */
[----:B------:R-:W2:Y:S07]  /*5ea0*/  LDSM.16.M88.4 R104, [R117+0x3400] ;  /* 0x003400007568783b */ /* 0x000eae0000000200 */
[C---:B-----5:R-:W-:Y:S08]  /*5eb0*/  HMMA.16816.F32.BF16 R28, R92.reuse, R108, RZ ;  /* 0x0000006c5c1c723c */ /* 0x060ff000000418ff */
[----:B------:R-:W-:Y:S01]  /*5ec0*/  HMMA.16816.F32.BF16 R32, R92, R110, RZ ;  /* 0x0000006e5c20723c */ /* 0x000fe200000418ff */
[----:B------:R-:W3:Y:S07]  /*5ed0*/  LDSM.16.M88.4 R92, [R117+0x3c00] ;  /* 0x003c0000755c783b */ /* 0x000eee0000000200 */
[C---:B-1----:R-:W-:Y:S01]  /*5ee0*/  HMMA.16816.F32.BF16 R4, R96.reuse, R100, R4 ;  /* 0x000000646004723c */ /* 0x042fe20000041804 */
[----:B------:R-:W-:Y:S07]  /*5ef0*/  LDSM.16.M88.4 R108, [R119+0x4400] ;  /* 0x00440000776c783b */ /* 0x000fee0000000200 */
[C---:B------:R-:W-:Y:S01]  /*5f00*/  HMMA.16816.F32.BF16 R8, R96.reuse, R102, R8 ;  /* 0x000000666008723c */ /* 0x040fe20000041808 */
[----:B------:R-:W-:Y:S07]  /*5f10*/  LDSM.16.M88.4 R100, [R120+0x1000] ;  /* 0x001000007864783b */ /* 0x000fee0000000200 */
[C---:B--2---:R-:W-:Y:S08]  /*5f20*/  HMMA.16816.F32.BF16 R12, R96.reuse, R104, R12 ;  /* 0x00000068600c723c */ /* 0x044ff0000004180c */
[C---:B------:R-:W-:Y:S01]  /*5f30*/  HMMA.16816.F32.BF16 R16, R96.reuse, R106, R16 ;  /* 0x0000006a6010723c */ /* 0x040fe20000041810 */
[----:B------:R-:W1:Y:S07]  /*5f40*/  LDSM.16.M88.4 R104, [R119+0x4000] ;  /* 0x004000007768783b */ /* 0x000e6e0000000200 */
[C---:B------:R-:W-:Y:S08]  /*5f50*/  HMMA.16816.F32.BF16 R20, R96.reuse, R112, R20 ;  /* 0x000000706014723c */ /* 0x040ff00000041814 */
[C---:B------:R-:W-:Y:S08]  /*5f60*/  HMMA.16816.F32.BF16 R24, R96.reuse, R114, R24 ;  /* 0x000000726018723c */ /* 0x040ff00000041818 */
[C---:B---3--:R-:W-:Y:S08]  /*5f70*/  HMMA.16816.F32.BF16 R28, R96.reuse, R92, R28 ;  /* 0x0000005c601c723c */ /* 0x048ff0000004181c */
[----:B------:R-:W-:Y:S01]  /*5f80*/  HMMA.16816.F32.BF16 R32, R96, R94, R32 ;  /* 0x0000005e6020723c */ /* 0x000fe20000041820 */
[----:B------:R-:W2:Y:S07]  /*5f90*/  LDSM.16.M88.4 R92, [R119+0x4800] ;  /* 0x00480000775c783b */ /* 0x000eae0000000200 */
[C---:B-1----:R-:W-:Y:S01]  /*5fa0*/  HMMA.16816.F32.BF16 R4, R100.reuse, R104, R4 ;  /* 0x000000686404723c */ /* 0x042fe20000041804 */
[----:B------:R-:W1:Y:S07]  /*5fb0*/  LDSM.16.M88.4 R96, [R119+0x4c00] ;  /* 0x004c00007760783b */ /* 0x000e6e0000000200 */
[C---:B------:R-:W-:Y:S01]  /*5fc0*/  HMMA.16816.F32.BF16 R8, R100.reuse, R106, R8 ;  /* 0x0000006a6408723c */ /* 0x040fe20000041808 */
[----:B------:R-:W-:Y:S07]  /*5fd0*/  LDSM.16.M88.4 R104, [R117+0x4000] ;  /* 0x004000007568783b */ /* 0x000fee0000000200 */
        /* <DEDUP_REMOVED lines=8> */
[----:B------:R-:W1:Y:S08]  /*6060*/  LDSM.16.M88.4 R96, [R117+0x4800] ;  /* 0x004800007560783b */ /* 0x000e700000000200 */
[----:B------:R-:W3:Y:S01]  /*6070*/  LDSM.16.M88.4 R100, [R117+0x4c00] ;  /* 0x004c00007564783b */ /* 0x000ee20000000200 */
[C---:B--2---:R-:W-:Y:S08]  /*6080*/  HMMA.16816.F32.BF16 R4, R92.reuse, R104, R4 ;  /* 0x000000685c04723c */ /* 0x044ff00000041804 */
[C---:B------:R-:W-:Y:S01]  /*6090*/  HMMA.16816.F32.BF16 R8, R92.reuse, R106, R8 ;  /* 0x0000006a5c08723c */ /* 0x040fe20000041808 */
[----:B------:R-:W-:Y:S07]  /*60a0*/  LDSM.16.M88.4 R104, [R120+0x2000] ;  /* 0x002000007868783b */ /* 0x000fee0000000200 */
[C---:B------:R-:W-:Y:S08]  /*60b0*/  HMMA.16816.F32.BF16 R12, R92.reuse, R108, R12 ;  /* 0x0000006c5c0c723c */ /* 0x040ff0000004180c */
[C---:B------:R-:W-:Y:S01]  /*60c0*/  HMMA.16816.F32.BF16 R16, R92.reuse, R110, R16 ;  /* 0x0000006e5c10723c */ /* 0x040fe20000041810 */
[----:B------:R-:W2:Y:S07]  /*60d0*/  LDSM.16.M88.4 R108, [R119+0x5000] ;  /* 0x00500000776c783b */ /* 0x000eae0000000200 */
[C---:B-1----:R-:W-:Y:S08]  /*60e0*/  HMMA.16816.F32.BF16 R20, R92.reuse, R96, R20 ;  /* 0x000000605c14723c */ /* 0x042ff00000041814 */
[C---:B------:R-:W-:Y:S01]  /*60f0*/  HMMA.16816.F32.BF16 R24, R92.reuse, R98, R24 ;  /* 0x000000625c18723c */ /* 0x040fe20000041818 */
[----:B------:R-:W1:Y:S07]  /*6100*/  LDSM.16.M88.4 R96, [R119+0x5400] ;  /* 0x005400007760783b */ /* 0x000e6e0000000200 */
[C---:B---3--:R-:W-:Y:S08]  /*6110*/  HMMA.16816.F32.BF16 R28, R92.reuse, R100, R28 ;  /* 0x000000645c1c723c */ /* 0x048ff0000004181c */
[----:B------:R-:W-:Y:S01]  /*6120*/  HMMA.16816.F32.BF16 R32, R92, R102, R32 ;  /* 0x000000665c20723c */ /* 0x000fe20000041820 */
[----:B------:R-:W3:Y:S08]  /*6130*/  LDSM.16.M88.4 R92, [R119+0x5800] ;  /* 0x00580000775c783b */ /* 0x000ef00000000200 */
[----:B------:R-:W4:Y:S01]  /*6140*/  LDSM.16.M88.4 R100, [R119+0x5c00] ;  /* 0x005c00007764783b */ /* 0x000f220000000200 */
[C---:B--2---:R-:W-:Y:S08]  /*6150*/  HMMA.16816.F32.BF16 R4, R104.reuse, R108, R4 ;  /* 0x0000006c6804723c */ /* 0x044ff00000041804 */
[C---:B------:R-:W-:Y:S01]  /*6160*/  HMMA.16816.F32.BF16 R8, R104.reuse, R110, R8 ;  /* 0x0000006e6808723c */ /* 0x040fe20000041808 */
[----:B------:R-:W-:Y:S07]  /*6170*/  LDSM.16.M88.4 R108, [R117+0x5000] ;  /* 0x00500000756c783b */ /* 0x000fee0000000200 */
[C---:B-1----:R-:W-:Y:S08]  /*6180*/  HMMA.16816.F32.BF16 R12, R104.reuse, R96, R12 ;  /* 0x00000060680c723c */ /* 0x042ff0000004180c */
[C---:B------:R-:W-:Y:S01]  /*6190*/  HMMA.16816.F32.BF16 R16, R104.reuse, R98, R16 ;  /* 0x000000626810723c */ /* 0x040fe20000041810 */
[----:B------:R-:W1:Y:S07]  /*61a0*/  LDSM.16.M88.4 R96, [R118+0x2000] ;  /* 0x002000007660783b */ /* 0x000e6e0000000200 */
[C---:B---3--:R-:W-:Y:S08]  /*61b0*/  HMMA.16816.F32.BF16 R20, R104.reuse, R92, R20 ;  /* 0x0000005c6814723c */ /* 0x048ff00000041814 */
[C---:B------:R-:W-:Y:S01]  /*61c0*/  HMMA.16816.F32.BF16 R24, R104.reuse, R94, R24 ;  /* 0x0000005e6818723c */ /* 0x040fe20000041818 */
[----:B------:R-:W2:Y:S07]  /*61d0*/  LDSM.16.M88.4 R92, [R117+0x5800] ;  /* 0x00580000755c783b */ /* 0x000eae0000000200 */
[C---:B----4-:R-:W-:Y:S08]  /*61e0*/  HMMA.16816.F32.BF16 R28, R104.reuse, R100, R28 ;  /* 0x00000064681c723c */ /* 0x050ff0000004181c */
[----:B------:R-:W-:Y:S08]  /*61f0*/  HMMA.16816.F32.BF16 R32, R104, R102, R32 ;  /* 0x000000666820723c */ /* 0x000ff00000041820 */
[C---:B-1----:R-:W-:Y:S08]  /*6200*/  HMMA.16816.F32.BF16 R4, R96.reuse, R108, R4 ;  /* 0x0000006c6004723c */ /* 0x042ff00000041804 */
        /* <DEDUP_REMOVED lines=8> */
[----:B------:R-:W1:Y:S01]  /*6290*/  LDSM.16.M88.4 R84, [R117+0x5c00] ;  /* 0x005c00007554783b */ /* 0x000e620000000200 */
[----:B------:R-:W-:Y:S04]  /*62a0*/  DEPBAR.LE SB0, 0x0 ;  /* 0x000080000000791a */ /* 0x000fe80000000000 */
[----:B------:R-:W-:Y:S01]  /*62b0*/  FMUL.FTZ R161, R8, UR8 ;  /* 0x0000000808a17c20 */ /* 0x000fe20008410000 */
[C---:B--2---:R-:W-:Y:S03]  /*62c0*/  HMMA.16816.F32.BF16 R20, R96.reuse, R92, R20 ;  /* 0x0000005c6014723c */ /* 0x044fe60000041814 */
[----:B------:R-:W2:Y:S01]  /*62d0*/  MUFU.TANH R155, R155 ;  /* 0x0000009b009b7308 */ /* 0x000ea20000002400 */
        /* <DEDUP_REMOVED lines=12> */
[----:B------:R-:W3:Y:S01]  /*63a0*/  MUFU.TANH R152, R152 ;  /* 0x0000009800987308 */ /* 0x000ee20000002400 */
[----:B------:R-:W-:Y:S01]  /*63b0*/  FMUL.FTZ R146, R18, UR8 ;  /* 0x0000000812927c20 */ /* 0x000fe20008410000 */
[----:B------:R-:W-:Y:S01]  /*63c0*/  FMUL.FTZ R144, R19, UR8 ;  /* 0x0000000813907c20 */ /* 0x000fe20008410000 */
[----:B------:R-:W-:Y:S01]  /*63d0*/  FMUL.FTZ R145, R20, UR8 ;  /* 0x0000000814917c20 */ /* 0x000fe20008410000 */
[----:B------:R-:W-:Y:S01]  /*63e0*/  FMUL.FTZ R139, R21, UR8 ;  /* 0x00000008158b7c20 */ /* 0x000fe20008410000 */
[----:B------:R-:W-:Y:S01]  /*63f0*/  FMUL.FTZ R136, R22, UR8 ;  /* 0x0000000816887c20 */ /* 0x000fe20008410000 */
[----:B------:R-:W-:Y:S01]  /*6400*/  FMUL.FTZ R138, R23, UR8 ;  /* 0x00000008178a7c20 */ /* 0x000fe20008410000 */
[----:B--2---:R-:W-:Y:S03]  /*6410*/  FMNMX3.FTZ R2, R89, R157, R155, !PT ;  /* 0x0000009d59027276 */ /* 0x004fe6000781009b */
[----:B------:R-:W-:Y:S01]  /*6420*/  MUFU.TANH R161, R161 ;  /* 0x000000a100a17308 */ /* 0x000fe20000002400 */
[----:B------:R-:W-:Y:S01]  /*6430*/  FMUL.FTZ R141, R24, UR8 ;  /* 0x00000008188d7c20 */ /* 0x000fe20008410000 */
[----:B------:R-:W-:Y:S01]  /*6440*/  FMUL.FTZ R143, R25, UR8 ;  /* 0x00000008198f7c20 */ /* 0x000fe20008410000 */
[----:B------:R-:W-:Y:S01]  /*6450*/  FMUL.FTZ R140, R26, UR8 ;  /* 0x000000081a8c7c20 */ /* 0x000fe20008410000 */
[----:B------:R-:W-:Y:S06]  /*6460*/  FMUL.FTZ R142, R27, UR8 ;  /* 0x000000081b8e7c20 */ /* 0x000fec0008410000 */
[----:B------:R-:W2:Y:S01]  /*6470*/  MUFU.TANH R159, R159 ;  /* 0x0000009f009f7308 */ /* 0x000ea20000002400 */
[C---:B-1----:R-:W-:Y:S03]  /*6480*/  HMMA.16816.F32.BF16 R28, R96.reuse, R84, R28 ;  /* 0x00000054601c723c */ /* 0x042fe6000004181c */
[----:B---3--:R-:W-:Y:S06]  /*6490*/  FMNMX3.FTZ R3, R0, R154, R152, !PT ;  /* 0x0000009a00037276 */ /* 0x008fec0007810098 */
[----:B------:R-:W-:Y:S01]  /*64a0*/  MUFU.TANH R158, R158 ;  /* 0x0000009e009e7308 */ /* 0x000fe20000002400 */
[----:B------:R-:W-:Y:S09]  /*64b0*/  HMMA.16816.F32.BF16 R32, R96, R86, R32 ;  /* 0x000000566020723c */ /* 0x000ff20000041820 */
[----:B------:R-:W1:Y:S01]  /*64c0*/  MUFU.TANH R156, R156 ;  /* 0x0000009c009c7308 */ /* 0x000e620000002400 */
[----:B--2---:R-:W-:Y:S01]  /*64d0*/  FMNMX3.FTZ R2, R2, R161, R159, !PT ;  /* 0x000000a102027276 */ /* 0x004fe2000781009f */
[----:B------:R-:W-:Y:S01]  /*64e0*/  FMUL.FTZ R137, R28, UR8 ;  /* 0x000000081c897c20 */ /* 0x000fe20008410000 */
[----:B------:R-:W-:Y:S01]  /*64f0*/  FMUL.FTZ R134, R29, UR8 ;  /* 0x000000081d867c20 */ /* 0x000fe20008410000 */
[----:B------:R-:W-:Y:S01]  /*6500*/  FMUL.FTZ R88, R30, UR8 ;  /* 0x000000081e587c20 */ /* 0x000fe20008410000 */
[----:B------:R-:W-:Y:S05]  /*6510*/  FMUL.FTZ R87, R31, UR8 ;  /* 0x000000081f577c20 */ /* 0x000fea0008410000 */
[----:B------:R-:W-:Y:S01]  /*6520*/  MUFU.TANH R151, R151 ;  /* 0x0000009700977308 */ /* 0x000fe20000002400 */
[----:B------:R-:W-:Y:S01]  /*6530*/  FMUL.FTZ R90, R32, UR8 ;  /* 0x00000008205a7c20 */ /* 0x000fe20008410000 */
[----:B------:R-:W-:Y:S01]  /*6540*/  FMUL.FTZ R135, R33, UR8 ;  /* 0x0000000821877c20 */ /* 0x000fe20008410000 */
[----:B------:R-:W-:Y:S01]  /*6550*/  FMUL.FTZ R34, R34, UR8 ;  /* 0x0000000822227c20 */ /* 0x000fe20008410000 */
[----:B------:R-:W-:Y:S06]  /*6560*/  FMUL.FTZ R35, R35, UR8 ;  /* 0x0000000823237c20 */ /* 0x000fec0008410000 */
        /* <DEDUP_REMOVED lines=37> */
.L_x_1002:
[----:B------:R-:W2:Y:S01]  /*67c0*/  SHFL.BFLY PT, R3, R160, 0x2, 0x1f ;  /* 0x0c401f00a0037f89 */ /* 0x000ea200000e0000 */
[----:B------:R-:W-:Y:S02]  /*67d0*/  MOV R92, R130 ;  /* 0x00000082005c7202 */ /* 0x000fe40000000f00 */
[----:B------:R-:W-:Y:S05]  /*67e0*/  @P6 IADD3 R92, PT, PT, R131, -0x20, RZ ;  /* 0xffffffe0835c6810 */ /* 0x000fea0007ffe0ff */
[----:B------:R-:W3:Y:S08]  /*67f0*/  SHFL.BFLY PT, R2, R7, 0x2, 0x1f ;  /* 0x0c401f0007027f89 */ /* 0x000ef000000e0000 */
[----:B-1----:R-:W-:Y:S08]  /*6800*/  LDSM.16.MT88.4 R12, [R116+0x6000] ;  /* 0x00600000740c783b */ /* 0x002ff00000004200 */
[----:B------:R-:W-:Y:S08]  /*6810*/  LDSM.16.MT88.4 R20, [R92] ;  /* 0x000000005c14783b */ /* 0x000ff00000004200 */
[----:B------:R-:W-:Y:S01]  /*6820*/  LDSM.16.MT88.4 R28, [R116+0x7000] ;  /* 0x00700000741c783b */ /* 0x000fe20000004200 */
[----:B--2---:R-:W-:Y:S02]  /*6830*/  FMNMX.FTZ R8, R160, R3, !PT ;  /* 0x00000003a0087209 */ /* 0x004fe40007810000 */
[----:B---3--:R-:W-:Y:S05]  /*6840*/  FMNMX.FTZ R6, R7, R2, !PT ;  /* 0x0000000207067209 */ /* 0x008fea0007810000 */
        /* <DEDUP_REMOVED lines=55> */
[----:B------:R-:W3:Y:S01]  /*6bc0*/  LDSM.16.MT88.4 R68, [R92+0x1000] ;  /* 0x001000005c44783b */ /* 0x000ee20000004200 */
[----:B-1----:R-:W-:Y:S01]  /*6bd0*/  F2FP.BF16.F32.PACK_AB R81, R95, R89 ;  /* 0x000000595f51723e */ /* 0x002fe200000010ff */
[----:B------:R-:W-:Y:S07]  /*6be0*/  FMUL.FTZ R25, R2, R61 ;  /* 0x0000003d02197220 */ /* 0x000fee0000410000 */
[----:B------:R-:W1:Y:S01]  /*6bf0*/  MUFU.EX2 R93, R93 ;  /* 0x0000005d005d7308 */ /* 0x000e620000000800 */
[C---:B------:R-:W-:Y:S01]  /*6c00*/  FMUL.FTZ R26, R0.reuse, R62 ;  /* 0x0000003e001a7220 */ /* 0x040fe20000410000 */
[----:B------:R-:W-:Y:S01]  /*6c10*/  FMUL.FTZ R27, R0, R63 ;  /* 0x0000003f001b7220 */ /* 0x000fe20000410000 */
[C---:B------:R-:W-:Y:S01]  /*6c20*/  FMUL.FTZ R32, R2.reuse, R52 ;  /* 0x0000003402207220 */ /* 0x040fe20000410000 */
[----:B------:R-:W-:Y:S01]  /*6c30*/  FMUL.FTZ R33, R2, R53 ;  /* 0x0000003502217220 */ /* 0x000fe20000410000 */
[----:B------:R-:W-:Y:S01]  /*6c40*/  FMUL.FTZ R34, R0, R54 ;  /* 0x0000003600227220 */ /* 0x000fe20000410000 */
[----:B--2---:R-:W-:Y:S01]  /*6c50*/  F2FP.BF16.F32.PACK_AB R82, R96, R97 ;  /* 0x000000616052723e */ /* 0x004fe200000010ff */
[----:B------:R-:W-:Y:S01]  /*6c60*/  FMUL.FTZ R35, R0, R55 ;  /* 0x0000003700237220 */ /* 0x000fe20000410000 */
[C---:B------:R-:W-:Y:S01]  /*6c70*/  FMUL.FTZ R36, R2.reuse, R36 ;  /* 0x0000002402247220 */ /* 0x040fe20000410000 */
[----:B------:R-:W-:Y:S01]  /*6c80*/  LDSM.16.MT88.4 R52, [R92+0x2000] ;  /* 0x002000005c34783b */ /* 0x000fe20000004200 */
[----:B------:R-:W-:Y:S01]  /*6c90*/  FMUL.FTZ R37, R2, R37 ;  /* 0x0000002502257220 */ /* 0x000fe20000410000 */
[C---:B------:R-:W-:Y:S01]  /*6ca0*/  FMUL.FTZ R38, R0.reuse, R38 ;  /* 0x0000002600267220 */ /* 0x040fe20000410000 */
[----:B------:R-:W-:Y:S01]  /*6cb0*/  FMUL.FTZ R39, R0, R39 ;  /* 0x0000002700277220 */ /* 0x000fe20000410000 */
[C---:B------:R-:W-:Y:S01]  /*6cc0*/  FMUL.FTZ R40, R2.reuse, R40 ;  /* 0x0000002802287220 */ /* 0x040fe20000410000 */
[----:B-1----:R-:W-:Y:S01]  /*6cd0*/  F2FP.BF16.F32.PACK_AB R83, R93, R94 ;  /* 0x0000005e5d53723e */ /* 0x002fe200000010ff */
[----:B------:R-:W-:Y:S01]  /*6ce0*/  FMUL.FTZ R41, R2, R41 ;  /* 0x0000002902297220 */ /* 0x000fe20000410000 */
[C---:B------:R-:W-:Y:S01]  /*6cf0*/  FMUL.FTZ R42, R0.reuse, R42 ;  /* 0x0000002a002a7220 */ /* 0x040fe20000410000 */
[----:B------:R-:W-:Y:S01]  /*6d00*/  LDSM.16.MT88.4 R60, [R92+0x400] ;  /* 0x000400005c3c783b */ /* 0x000fe20000004200 */
[----:B------:R-:W-:Y:S01]  /*6d10*/  FMUL.FTZ R43, R0, R43 ;  /* 0x0000002b002b7220 */ /* 0x000fe20000410000 */
[----:B------:R-:W-:Y:S01]  /*6d20*/  MUFU.EX2 R110, R110 ;  /* 0x0000006e006e7308 */ /* 0x000fe20000000800 */
[C---:B------:R-:W-:Y:S01]  /*6d30*/  FMUL.FTZ R44, R2.reuse, R44 ;  /* 0x0000002c022c7220 */ /* 0x040fe20000410000 */
[C---:B------:R-:W-:Y:S08]  /*6d40*/  HMMA.16816.F32.BF16 R4, R80.reuse, R12, R4 ;  /* 0x0000000c5004723c */ /* 0x040ff00000041804 */
[----:B------:R-:W-:Y:S01]  /*6d50*/  MUFU.EX2 R115, R115 ;  /* 0x0000007300737308 */ /* 0x000fe20000000800 */
[----:B------:R-:W-:Y:S01]  /*6d60*/  LDSM.16.MT88.4 R76, [R116+0x6c00] ;  /* 0x006c0000744c783b */ /* 0x000fe20000004200 */
[C---:B------:R-:W-:Y:S08]  /*6d70*/  FMUL.FTZ R12, R2.reuse, R72 ;  /* 0x00000048020c7220 */ /* 0x040ff00000410000 */
        /* <DEDUP_REMOVED lines=8> */
[C---:B------:R-:W-:Y:S01]  /*6e00*/  FMUL.FTZ R46, R0.reuse, R46 ;  /* 0x0000002e002e7220 */ /* 0x040fe20000410000 */
[----:B------:R-:W-:Y:S01]  /*6e10*/  FMUL.FTZ R47, R0, R47 ;  /* 0x0000002f002f7220 */ /* 0x000fe20000410000 */
[C---:B------:R-:W-:Y:S07]  /*6e20*/  FMUL.FTZ R48, R2.reuse, R48 ;  /* 0x0000003002307220 */ /* 0x040fee0000410000 */
[----:B------:R-:W-:Y:S01]  /*6e30*/  MUFU.EX2 R114, R114 ;  /* 0x0000007200727308 */ /* 0x000fe20000000800 */
[C---:B------:R-:W-:Y:S03]  /*6e40*/  HMMA.16816.F32.BF16 R12, R80.reuse, R20, R12 ;  /* 0x00000014500c723c */ /* 0x040fe6000004180c */
[C---:B------:R-:W-:Y:S01]  /*6e50*/  FMUL.FTZ R20, R2.reuse, R64 ;  /* 0x0000004002147220 */ /* 0x040fe20000410000 */
[C---:B------:R-:W-:Y:S05]  /*6e60*/  FMUL.FTZ R21, R2.reuse, R65 ;  /* 0x0000004102157220 */ /* 0x040fea0000410000 */
[----:B------:R-:W-:Y:S01]  /*6e70*/  MUFU.EX2 R136, R136 ;  /* 0x0000008800887308 */ /* 0x000fe20000000800 */
[----:B------:R-:W-:Y:S01]  /*6e80*/  FMUL.FTZ R49, R2, R49 ;  /* 0x0000003102317220 */ /* 0x000fe20000410000 */
[C---:B------:R-:W-:Y:S01]  /*6e90*/  FMUL.FTZ R50, R0.reuse, R50 ;  /* 0x0000003200327220 */ /* 0x040fe20000410000 */
[C---:B------:R-:W-:Y:S07]  /*6ea0*/  HMMA.16816.F32.BF16 R16, R80.reuse, R22, R16 ;  /* 0x000000165010723c */ /* 0x040fee0000041810 */
[----:B------:R-:W-:Y:S01]  /*6eb0*/  MUFU.EX2 R111, R111 ;  /* 0x0000006f006f7308 */ /* 0x000fe20000000800 */
[C---:B------:R-:W-:Y:S01]  /*6ec0*/  FMUL.FTZ R22, R0.reuse, R66 ;  /* 0x0000004200167220 */ /* 0x040fe20000410000 */
[C---:B------:R-:W-:Y:S01]  /*6ed0*/  FMUL.FTZ R23, R0.reuse, R67 ;  /* 0x0000004300177220 */ /* 0x040fe20000410000 */
[----:B------:R-:W-:Y:S01]  /*6ee0*/  FMUL.FTZ R51, R0, R51 ;  /* 0x0000003300337220 */ /* 0x000fe20000410000 */
[----:B------:R-:W1:Y:S01]  /*6ef0*/  LDSM.16.MT88.4 R64, [R116+0x8000] ;  /* 0x008000007440783b */ /* 0x000e620000004200 */
[--C-:B------:R-:W-:Y:S01]  /*6f00*/  FFMA.FTZ R105, R151, UR4, -R100.reuse ;  /* 0x0000000497697c23 */ /* 0x100fe20008010864 */
[--C-:B------:R-:W-:Y:S01]  /*6f10*/  FFMA.FTZ R104, R153, UR4, -R100.reuse ;  /* 0x0000000499687c23 */ /* 0x100fe20008010864 */
[--C-:B------:R-:W-:Y:S01]  /*6f20*/  FFMA.FTZ R103, R150, UR4, -R101.reuse ;  /* 0x0000000496677c23 */ /* 0x100fe20008010865 */
[----:B------:R-:W-:Y:S01]  /*6f30*/  FFMA.FTZ R106, R148, UR4, -R101 ;  /* 0x00000004946a7c23 */ /* 0x000fe20008010865 */
[C---:B------:R-:W-:Y:S02]  /*6f40*/  HMMA.16816.F32.BF16 R20, R80.reuse, R28, R20 ;  /* 0x0000001c5014723c */ /* 0x040fe40000041814 */
[----:B------:R-:W-:Y:S01]  /*6f50*/  MUFU.EX2 R105, R105 ;  /* 0x0000006900697308 */ /* 0x000fe20000000800 */
[C---:B------:R-:W-:Y:S01]  /*6f60*/  FMUL.FTZ R28, R2.reuse, R56 ;  /* 0x00000038021c7220 */ /* 0x040fe20000410000 */
[----:B------:R-:W-:Y:S01]  /*6f70*/  FMUL.FTZ R29, R2, R57 ;  /* 0x00000039021d7220 */ /* 0x000fe20000410000 */
[--C-:B------:R-:W-:Y:S07]  /*6f80*/  FFMA.FTZ R109, R149, UR4, -R100.reuse ;  /* 0x00000004956d7c23 */ /* 0x100fee0008010864 */
[----:B------:R-:W2:Y:S01]  /*6f90*/  MUFU.EX2 R104, R104 ;  /* 0x0000006800687308 */ /* 0x000ea20000000800 */
[----:B------:R-:W-:Y:S01]  /*6fa0*/  FFMA.FTZ R108, R147, UR4, -R100 ;  /* 0x00000004936c7c23 */ /* 0x000fe20008010864 */
[C---:B------:R-:W-:Y:S08]  /*6fb0*/  HMMA.16816.F32.BF16 R24, R80.reuse, R30, R24 ;  /* 0x0000001e5018723c */ /* 0x040ff00000041818 */
[----:B------:R-:W-:Y:S01]  /*6fc0*/  MUFU.EX2 R103, R103 ;  /* 0x0000006700677308 */ /* 0x000fe20000000800 */
[C---:B------:R-:W-:Y:S01]  /*6fd0*/  FMUL.FTZ R30, R0.reuse, R58 ;  /* 0x0000003a001e7220 */ /* 0x040fe20000410000 */
[C---:B------:R-:W-:Y:S01]  /*6fe0*/  FMUL.FTZ R31, R0.reuse, R59 ;  /* 0x0000003b001f7220 */ /* 0x040fe20000410000 */
[----:B------:R-:W-:Y:S01]  /*6ff0*/  FFMA.FTZ R0, R0, R91, R89 ;  /* 0x0000005b00007223 */ /* 0x000fe20000010059 */
[----:B------:R-:W4:Y:S06]  /*7000*/  LDSM.16.MT88.4 R56, [R116+0x6400] ;  /* 0x006400007438783b */ /* 0x000f2c0000004200 */
[----:B------:R-:W5:Y:S01]  /*7010*/  MUFU.EX2 R106, R106 ;  /* 0x0000006a006a7308 */ /* 0x000f620000000800 */
[--C-:B------:R-:W-:Y:S01]  /*7020*/  FFMA.FTZ R107, R146, UR4, -R101.reuse ;  /* 0x00000004926b7c23 */ /* 0x100fe20008010865 */
[--C-:B------:R-:W-:Y:S01]  /*7030*/  FFMA.FTZ R102, R144, UR4, -R101.reuse ;  /* 0x0000000490667c23 */ /* 0x100fe20008010865 */
[--C-:B------:R-:W-:Y:S01]  /*7040*/  FFMA.FTZ R138, R87, UR4, -R101.reuse ;  /* 0x00000004578a7c23 */ /* 0x100fe20008010865 */
[C---:B---3--:R-:W-:Y:S06]  /*7050*/  HMMA.16816.F32.BF16 R28, R80.reuse, R68, R28 ;  /* 0x00000044501c723c */ /* 0x048fec000004181c */
[----:B------:R-:W-:Y:S01]  /*7060*/  MUFU.EX2 R109, R109 ;  /* 0x0000006d006d7308 */ /* 0x000fe20000000800 */
[--C-:B------:R-:W-:Y:S01]  /*7070*/  FFMA.FTZ R140, R86, UR4, -R101.reuse ;  /* 0x00000004568c7c23 */ /* 0x100fe20008010865 */
[----:B------:R-:W-:Y:S08]  /*7080*/  FFMA.FTZ R101, R85, UR4, -R101 ;  /* 0x0000000455657c23 */ /* 0x000ff00008010865 */
[----:B------:R-:W-:Y:S01]  /*7090*/  MUFU.EX2 R108, R108 ;  /* 0x0000006c006c7308 */ /* 0x000fe20000000800 */
[----:B------:R-:W-:Y:S01]  /*70a0*/  FFMA.FTZ R99, R2, R133, R99 ;  /* 0x0000008502637223 */ /* 0x000fe20000010063 */
[----:B------:R-:W-:Y:S01]  /*70b0*/  ISETP.NE.AND P0, PT, R129, RZ, PT ;  /* 0x000000ff8100720c */ /* 0x000fe20003f05270 */
[C---:B------:R-:W-:Y:S01]  /*70c0*/  HMMA.16816.F32.BF16 R32, R80.reuse, R70, R32 ;  /* 0x000000465020723c */ /* 0x040fe20000041820 */
[----:B------:R-:W-:Y:S06]  /*70d0*/  LDSM.16.MT88.4 R68, [R92+0xc00] ;  /* 0x000c00005c44783b */ /* 0x000fec0000004200 */
[----:B------:R-:W-:Y:S01]  /*70e0*/  MUFU.EX2 R107, R107 ;  /* 0x0000006b006b7308 */ /* 0x000fe20000000800 */
[----:B------:R-:W-:Y:S01]  /*70f0*/  FADD.FTZ R98, R98, R99 ;  /* 0x0000006362627221 */ /* 0x000fe20000010000 */
[----:B------:R-:W-:Y:S01]  /*7100*/  FADD.FTZ R95, R95, R0 ;  /* 0x000000005f5f7221 */ /* 0x000fe20000010000 */
[----:B------:R-:W-:Y:S07]  /*7110*/  IADD3 R129, PT, PT, R129, -0x1, RZ ;  /* 0xffffffff81817810 */ /* 0x000fee0007ffe0ff */
[----:B------:R-:W-:Y:S01]  /*7120*/  MUFU.EX2 R102, R102 ;  /* 0x0000006600667308 */ /* 0x000fe20000000800 */
[----:B------:R-:W-:Y:S01]  /*7130*/  FADD.FTZ R97, R97, R98 ;  /* 0x0000006261617221 */ /* 0x000fe20000010000 */
[C---:B-1----:R-:W-:Y:S08]  /*7140*/  HMMA.16816.F32.BF16 R36, R80.reuse, R64, R36 ;  /* 0x000000405024723c */ /* 0x042ff00000041824 */
[----:B------:R-:W-:Y:S01]  /*7150*/  MUFU.EX2 R87, R88 ;  /* 0x0000005800577308 */ /* 0x000fe20000000800 */
[----:B------:R-:W-:Y:S01]  /*7160*/  FADD.FTZ R94, R94, R95 ;  /* 0x0000005f5e5e7221 */ /* 0x000fe20000010000 */
[----:B------:R-:W-:Y:S08]  /*7170*/  FADD.FTZ R96, R96, R97 ;  /* 0x0000006160607221 */ /* 0x000ff00000010000 */
[----:B------:R-:W1:Y:S01]  /*7180*/  MUFU.EX2 R138, R138 ;  /* 0x0000008a008a7308 */ /* 0x000e620000000800 */
[----:B------:R-:W-:Y:S01]  /*7190*/  FADD.FTZ R94, R93, R94 ;  /* 0x0000005e5d5e7221 */ /* 0x000fe20000010000 */
[C---:B------:R-:W-:Y:S01]  /*71a0*/  HMMA.16816.F32.BF16 R40, R80.reuse, R66, R40 ;  /* 0x000000425028723c */ /* 0x040fe20000041828 */
[----:B------:R-:W-:Y:S07]  /*71b0*/  LDSM.16.MT88.4 R64, [R92+0x1400] ;  /* 0x001400005c40783b */ /* 0x000fee0000004200 */
[----:B------:R-:W-:Y:S10]  /*71c0*/  MUFU.EX2 R86, R90 ;  /* 0x0000005a00567308 */ /* 0x000ff40000000800 */
[----:B------:R-:W-:Y:S01]  /*71d0*/  MUFU.EX2 R140, R140 ;  /* 0x0000008c008c7308 */ /* 0x000fe20000000800 */
[C---:B------:R-:W-:Y:S09]  /*71e0*/  HMMA.16816.F32.BF16 R44, R80.reuse, R52, R44 ;  /* 0x00000034502c723c */ /* 0x040ff2000004182c */
[----:B------:R-:W3:Y:S01]  /*71f0*/  MUFU.EX2 R101, R101 ;  /* 0x0000006500657308 */ /* 0x000ee20000000800 */
[----:B--2---:R-:W-:Y:S01]  /*7200*/  F2FP.BF16.F32.PACK_AB R52, R104, R105 ;  /* 0x000000696834723e */ /* 0x004fe200000010ff */
[----:B------:R-:W-:Y:S01]  /*7210*/  FADD.FTZ R105, R105, R96 ;  /* 0x0000006069697221 */ /* 0x000fe20000010000 */
[----:B-----5:R-:W-:Y:S01]  /*7220*/  F2FP.BF16.F32.PACK_AB R53, R106, R103 ;  /* 0x000000676a35723e */ /* 0x020fe200000010ff */
[----:B------:R-:W-:Y:S01]  /*7230*/  FADD.FTZ R103, R103, R94 ;  /* 0x0000005e67677221 */ /* 0x000fe20000010000 */
[----:B-1----:R-:W-:Y:S01]  /*7240*/  F2FP.BF16.F32.PACK_AB R89, R138, R87 ;  /* 0x000000578a59723e */ /* 0x002fe200000010ff */
[----:B------:R-:W-:Y:S03]  /*7250*/  HMMA.16816.F32.BF16 R48, R80, R54, R48 ;  /* 0x000000365030723c */ /* 0x000fe60000041830 */
[----:B------:R-:W-:Y:S01]  /*7260*/  F2FP.BF16.F32.PACK_AB R54, R108, R109 ;  /* 0x0000006d6c36723e */ /* 0x000fe200000010ff */
[----:B------:R-:W-:Y:S01]  /*7270*/  FADD.FTZ R104, R104, R105 ;  /* 0x0000006968687221 */ /* 0x000fe20000010000 */
[----:B------:R-:W-:Y:S01]  /*7280*/  F2FP.BF16.F32.PACK_AB R55, R102, R107 ;  /* 0x0000006b6637723e */ /* 0x000fe200000010ff */
[----:B------:R-:W-:Y:S01]  /*7290*/  FADD.FTZ R106, R106, R103 ;  /* 0x000000676a6a7221 */ /* 0x000fe20000010000 */
[----:B---3--:R-:W-:Y:S03]  /*72a0*/  F2FP.BF16.F32.PACK_AB R91, R101, R140 ;  /* 0x0000008c655b723e */ /* 0x008fe600000010ff */
[----:B------:R-:W-:Y:S02]  /*72b0*/  FADD.FTZ R107, R107, R106 ;  /* 0x0000006a6b6b7221 */ /* 0x000fe40000010000 */
[C---:B----4-:R-:W-:Y:S05]  /*72c0*/  HMMA.16816.F32.BF16 R4, R52.reuse, R56, R4 ;  /* 0x000000383404723c */ /* 0x050fea0000041804 */
[----:B------:R-:W-:Y:S03]  /*72d0*/  FADD.FTZ R102, R102, R107 ;  /* 0x0000006b66667221 */ /* 0x000fe60000010000 */
[C---:B------:R-:W-:Y:S01]  /*72e0*/  HMMA.16816.F32.BF16 R8, R52.reuse, R58, R8 ;  /* 0x0000003a3408723c */ /* 0x040fe20000041808 */
[----:B------:R-:W1:Y:S07]  /*72f0*/  LDSM.16.MT88.4 R56, [R116+0x7400] ;  /* 0x007400007438783b */ /* 0x000e6e0000004200 */
[C---:B------:R-:W-:Y:S08]  /*7300*/  HMMA.16816.F32.BF16 R12, R52.reuse, R60, R12 ;  /* 0x0000003c340c723c */ /* 0x040ff0000004180c */
[C---:B------:R-:W-:Y:S01]  /*7310*/  HMMA.16816.F32.BF16 R16, R52.reuse, R62, R16 ;  /* 0x0000003e3410723c */ /* 0x040fe20000041810 */
[----:B------:R-:W-:Y:S07]  /*7320*/  LDSM.16.MT88.4 R60, [R92+0x2400] ;  /* 0x002400005c3c783b */ /* 0x000fee0000004200 */
[C---:B-1----:R-:W-:Y:S08]  /*7330*/  HMMA.16816.F32.BF16 R20, R52.reuse, R56, R20 ;  /* 0x000000383414723c */ /* 0x042ff00000041814 */
        /* <DEDUP_REMOVED lines=17> */
[----:B------:R-:W-:Y:S04]  /*7450*/  FADD.FTZ R136, R136, R139 ;  /* 0x0000008b88887221 */ /* 0x000fe80000010000 */
[----:B------:R-:W-:Y:S04]  /*7460*/  FADD.FTZ R136, R111, R136 ;  /* 0x000000886f887221 */ /* 0x000fe80000010000 */
[----:B------:R-:W-:Y:S01]  /*7470*/  FADD.FTZ R87, R87, R136 ;  /* 0x0000008857577221 */ /* 0x000fe20000010000 */
[C---:B-1----:R-:W-:Y:S03]  /*7480*/  HMMA.16816.F32.BF16 R4, R52.reuse, R56, R4 ;  /* 0x000000383404723c */ /* 0x042fe60000041804 */
[----:B------:R-:W-:Y:S04]  /*7490*/  FADD.FTZ R87, R138, R87 ;  /* 0x000000578a577221 */ /* 0x000fe80000010000 */
[----:B------:R-:W-:Y:S01]  /*74a0*/  FADD.FTZ R140, R140, R87 ;  /* 0x000000578c8c7221 */ /* 0x000fe20000010000 */
        /* <DEDUP_REMOVED lines=10> */
[--C-:B------:R-:W-:Y:S01]  /*7550*/  FFMA.FTZ R137, R134, UR4, -R100.reuse ;  /* 0x0000000486897c23 */ /* 0x100fe20008010864 */
[----:B------:R-:W-:Y:S02]  /*7560*/  FFMA.FTZ R100, R135, UR4, -R100 ;  /* 0x0000000487647c23 */ /* 0x000fe40008010864 */
[----:B------:R-:W-:Y:S01]  /*7570*/  MUFU.EX2 R134, R56 ;  /* 0x0000003800867308 */ /* 0x000fe20000000800 */
[C---:B------:R-:W-:Y:S09]  /*7580*/  HMMA.16816.F32.BF16 R32, R52.reuse, R58, R32 ;  /* 0x0000003a3420723c */ /* 0x040ff20000041820 */
[----:B------:R-:W1:Y:S10]  /*7590*/  MUFU.EX2 R137, R137 ;  /* 0x0000008900897308 */ /* 0x000e740000000800 */
[----:B------:R-:W4:Y:S01]  /*75a0*/  MUFU.EX2 R85, R100 ;  /* 0x0000006400557308 */ /* 0x000f220000000800 */
[C---:B---3--:R-:W-:Y:S08]  /*75b0*/  HMMA.16816.F32.BF16 R36, R52.reuse, R64, R36 ;  /* 0x000000403424723c */ /* 0x048ff00000041824 */
[C---:B------:R-:W-:Y:S03]  /*75c0*/  HMMA.16816.F32.BF16 R40, R52.reuse, R66, R40 ;  /* 0x000000423428723c */ /* 0x040fe60000041828 */
[----:B-1----:R-:W-:Y:S02]  /*75d0*/  F2FP.BF16.F32.PACK_AB R88, R137, R134 ;  /* 0x000000868958723e */ /* 0x002fe400000010ff */
[----:B----4-:R-:W-:Y:S03]  /*75e0*/  F2FP.BF16.F32.PACK_AB R90, R85, R86 ;  /* 0x00000056555a723e */ /* 0x010fe600000010ff */
[C---:B--2---:R-:W-:Y:S08]  /*75f0*/  HMMA.16816.F32.BF16 R44, R52.reuse, R60, R44 ;  /* 0x0000003c342c723c */ /* 0x044ff0000004182c */
[----:B------:R-:W-:Y:S01]  /*7600*/  HMMA.16816.F32.BF16 R48, R52, R62, R48 ;  /* 0x0000003e3430723c */ /* 0x000fe20000041830 */
[----:B------:R-:W1:Y:S07]  /*7610*/  LDSM.16.MT88.4 R60, [R116+0x7c00] ;  /* 0x007c0000743c783b */ /* 0x000e6e0000004200 */
[C---:B------:R-:W-:Y:S01]  /*7620*/  HMMA.16816.F32.BF16 R80, R88.reuse, R76, R4 ;  /* 0x0000004c5850723c */ /* 0x040fe20000041804 */
[----:B------:R-:W2:Y:S07]  /*7630*/  LDSM.16.MT88.4 R52, [R92+0x1c00] ;  /* 0x001c00005c34783b */ /* 0x000eae0000004200 */
[C---:B------:R-:W-:Y:S01]  /*7640*/  HMMA.16816.F32.BF16 R76, R88.reuse, R78, R8 ;  /* 0x0000004e584c723c */ /* 0x040fe20000041808 */
[----:B------:R-:W3:Y:S07]  /*7650*/  LDSM.16.MT88.4 R4, [R116+0x8c00] ;  /* 0x008c00007404783b */ /* 0x000eee0000004200 */
[C---:B------:R-:W-:Y:S01]  /*7660*/  HMMA.16816.F32.BF16 R72, R88.reuse, R68, R12 ;  /* 0x000000445848723c */ /* 0x040fe2000004180c */
[----:B------:R-:W4:Y:S02]  /*7670*/  LDSM.16.MT88.4 R8, [R92+0x2c00] ;  /* 0x002c00005c08783b */ /* 0x000f240000004200 */
[----:B------:R-:W-:Y:S04]  /*7680*/  FADD.FTZ R13, R109, R104 ;  /* 0x000000686d0d7221 */ /* 0x000fe80000010000 */
[----:B------:R-:W-:Y:S01]  /*7690*/  FADD.FTZ R13, R108, R13 ;  /* 0x0000000d6c0d7221 */ /* 0x000fe20000010000 */
[C---:B------:R-:W-:Y:S03]  /*76a0*/  HMMA.16816.F32.BF16 R68, R88.reuse, R70, R16 ;  /* 0x000000465844723c */ /* 0x040fe60000041810 */
[----:B------:R-:W-:Y:S04]  /*76b0*/  FADD.FTZ R0, R110, R13 ;  /* 0x0000000d6e007221 */ /* 0x000fe80000010000 */
[----:B------:R-:W-:Y:S01]  /*76c0*/  FADD.FTZ R0, R115, R0 ;  /* 0x0000000073007221 */ /* 0x000fe20000010000 */
[C---:B-1----:R-:W-:Y:S08]  /*76d0*/  HMMA.16816.F32.BF16 R64, R88.reuse, R60, R20 ;  /* 0x0000003c5840723c */ /* 0x042ff00000041814 */
[C---:B------:R-:W-:Y:S08]  /*76e0*/  HMMA.16816.F32.BF16 R60, R88.reuse, R62, R24 ;  /* 0x0000003e583c723c */ /* 0x040ff00000041818 */
[C---:B--2---:R-:W-:Y:S08]  /*76f0*/  HMMA.16816.F32.BF16 R56, R88.reuse, R52, R28 ;  /* 0x000000345838723c */ /* 0x044ff0000004181c */
[C---:B------:R-:W-:Y:S08]  /*7700*/  HMMA.16816.F32.BF16 R52, R88.reuse, R54, R32 ;  /* 0x000000365834723c */ /* 0x040ff00000041820 */
[C---:B---3--:R-:W-:Y:S03]  /*7710*/  HMMA.16816.F32.BF16 R36, R88.reuse, R4, R36 ;  /* 0x000000045824723c */ /* 0x048fe60000041824 */
[----:B------:R-:W-:Y:S01]  /*7720*/  FADD.FTZ R5, R113, R0 ;  /* 0x0000000071057221 */ /* 0x000fe20000010000 */
[----:B------:R-:W-:Y:S03]  /*7730*/  MOV R0, R3 ;  /* 0x0000000300007202 */ /* 0x000fe60000000f00 */
[----:B------:R-:W-:Y:S01]  /*7740*/  FADD.FTZ R5, R114, R5 ;  /* 0x0000000572057221 */ /* 0x000fe20000010000 */
[C---:B------:R-:W-:Y:S03]  /*7750*/  HMMA.16816.F32.BF16 R40, R88.reuse, R6, R40 ;  /* 0x000000065828723c */ /* 0x040fe60000041828 */
[----:B------:R-:W-:Y:S04]  /*7760*/  FADD.FTZ R134, R134, R5 ;  /* 0x0000000586867221 */ /* 0x000fe80000010000 */
[----:B------:R-:W-:Y:S01]  /*7770*/  FADD.FTZ R137, R137, R134 ;  /* 0x0000008689897221 */ /* 0x000fe20000010000 */
[C---:B----4-:R-:W-:Y:S03]  /*7780*/  HMMA.16816.F32.BF16 R44, R88.reuse, R8, R44 ;  /* 0x00000008582c723c */ /* 0x050fe6000004182c */
[----:B------:R-:W-:Y:S04]  /*7790*/  FADD.FTZ R86, R86, R137 ;  /* 0x0000008956567221 */ /* 0x000fe80000010000 */
[----:B------:R-:W-:Y:S01]  /*77a0*/  FADD.FTZ R133, R85, R86 ;  /* 0x0000005655857221 */ /* 0x000fe20000010000 */
[----:B------:R-:W-:Y:S03]  /*77b0*/  HMMA.16816.F32.BF16 R48, R88, R10, R48 ;  /* 0x0000000a5830723c */ /* 0x000fe60000041830 */
[----:B------:R-:W-:Y:S01]  /*77c0*/  MOV R89, R84 ;  /* 0x0000005400597202 */ /* 0x000fe20000000f00 */
[----:B------:R-:W-:Y:S04]  /*77d0*/  FADD.FTZ R91, R101, R140 ;  /* 0x0000008c655b7221 */ /* 0x000fe80000010000 */
[----:B------:R-:W-:Y:S01]  /*77e0*/  @!UPT UIADD3 URZ, UPT, UPT, URZ, URZ, URZ ;  /* 0x000000fffffff290 */ /* 0x000fe2000fffe0ff */
[----:B------:R-:W-:Y:S11]  /*77f0*/  @P0 BRA `(.L_x_1001) ;  /* 0xffffffe400180947 */ /* 0x000ff6000383ffff */
.L_x_1000:
        /* <DEDUP_REMOVED lines=155> */
.L_x_1004:
[----:B------:R-:W-:Y:S01]  /*81b0*/  STS [R15+0x2030], R48 ;  /* 0x002030300f007388 */ /* 0x000fe20000000800 */
[----:B------:R-:W-:Y:S01]  /*81c0*/  LEA R5, R5, UR4, 0x1 ;  /* 0x0000000405057c11 */ /* 0x000fe2000f8e08ff */
[----:B------:R-:W-:Y:S01]  /*81d0*/  @!P0 IMAD.WIDE.U32 R28, R21, R18, RZ ;  /* 0x00000012151c8225 */ /* 0x000fe200078e00ff */
[----:B------:R-:W-:Y:S01]  /*81e0*/  ISETP.NE.AND P2, PT, R126, -0x1, PT ;  /* 0xffffffff7e00780c */ /* 0x000fe20003f45270 */
        /* <DEDUP_REMOVED lines=11> */
[C---:B------:R-:W-:Y:S01]  /*82a0*/  @!P0 IMAD R19, R21.reuse, R19, R29 ;  /* 0x0000001315138224 */ /* 0x040fe200078e021d */
        /* <DEDUP_REMOVED lines=41> */
.L_x_1006:
[----:B------:R-:W-:Y:S05]  /*8540*/  BSYNC.RECONVERGENT B0 ;  /* 0x0000000000007941 */ /* 0x000fea0003800200 */
.L_x_1005:
[----:B------:R-:W3:Y:S01]  /*8550*/  LDCU.64 UR4, c[0x0][0x410] ;  /* 0x00008200ff0477ac */ /* 0x000ee20008000a00 */
[----:B------:R-:W-:Y:S01]  /*8560*/  @P0 IMAD.MOV.U32 R28, RZ, RZ, R26 ;  /* 0x000000ffff1c0224 */ /* 0x000fe200078e001a */
[----:B------:R-:W-:Y:S01]  /*8570*/  LOP3.LUT R3, R2, 0x18, RZ, 0xc0, !PT ;  /* 0x0000001802037812 */ /* 0x000fe200078ec0ff */
[C---:B------:R-:W-:Y:S01]  /*8580*/  VIADD R2, R20.reuse, 0x20 ;  /* 0x0000002014027836 */ /* 0x040fe20000000000 */
[----:B------:R-:W-:Y:S01]  /*8590*/  MOV R21, RZ ;  /* 0x000000ff00157202 */ /* 0x000fe20000000f00 */
[----:B------:R-:W-:Y:S01]  /*85a0*/  BSSY.RECONVERGENT B0, `(.L_x_1007) ;  /* 0x0000018000007945 */ /* 0x000fe20003800200 */
[----:B------:R-:W-:Y:S02]  /*85b0*/  IADD3 R28, P0, PT, R3, R28, RZ ;  /* 0x0000001c031c7210 */ /* 0x000fe40007f1e0ff */
[----:B------:R-:W-:Y:S01]  /*85c0*/  ISETP.GE.AND P1, PT, R20, R121, PT ;  /* 0x000000791400720c */ /* 0x000fe20003f26270 */
        /* <DEDUP_REMOVED lines=21> */
.L_x_1008:
[----:B------:R-:W-:Y:S05]  /*8720*/  BSYNC.RECONVERGENT B0 ;  /* 0x0000000000007941 */ /* 0x000fea0003800200 */
.L_x_1007:
        /* <DEDUP_REMOVED lines=19> */
.L_x_1009:
        /* <DEDUP_REMOVED lines=10> */
.L_x_1281:


//--------------------- .text._ZN5flash16flash_fwd_kernelI23Flash_fwd_kernel_traitsILi96ELi64ELi64ELi4ELb0ELb0EN7cutlass10bfloat16_tE19Flash_kernel_traitsILi96ELi64ELi64ELi4ES3_EELb1ELb1ELb0ELb1ELb0ELb0ELb0ELb0EEEvNS_16Flash_fwd_paramsE --------------------------
	.section	.text._ZN5flash16flash_fwd_kernelI23Flash_fwd_kernel_traitsILi96ELi64ELi64ELi4ELb0ELb0EN7cutlass10bfloat16_tE19Flash_kernel_traitsILi96ELi64ELi64ELi4ES3_EELb1ELb1ELb0ELb1ELb0ELb0ELb0ELb0EEEvNS_16Flash_fwd_paramsE,"ax",@progbits
	.align	128
        .global         _ZN5flash16flash_fwd_kernelI23Flash_fwd_kernel_traitsILi96ELi64ELi64ELi4ELb0ELb0EN7cutlass10bfloat16_tE19Flash_kernel_traitsILi96ELi64ELi64ELi4ES3_EELb1ELb1ELb0ELb1ELb0ELb0ELb0ELb0EEEvNS_16Flash_fwd_paramsE
        .type           _ZN5flash16flash_fwd_kernelI23Flash_fwd_kernel_traitsILi96ELi64ELi64ELi4ELb0ELb0EN7cutlass10bfloat16_tE19Flash_kernel_traitsILi96ELi64ELi64ELi4ES3_EELb1ELb1ELb0ELb1ELb0ELb0ELb0ELb0EEEvNS_16Flash_fwd_paramsE,@function
        .size           _ZN5flash16flash_fwd_kernelI23Flash_fwd_kernel_traitsILi96ELi64ELi64ELi4ELb0ELb0EN7cutlass10bfloat16_tE19Flash_kernel_traitsILi96ELi64ELi64ELi4ES3_EELb1ELb1ELb0ELb1ELb0ELb0ELb0ELb0EEEvNS_16Flash_fwd_paramsE,(.L_x_1282 - _ZN5flash16flash_fwd_kernelI23Flash_fwd_kernel_traitsILi96ELi64ELi64ELi4ELb0ELb0EN7cutlass10bfloat16_tE19Flash_kernel_traitsILi96ELi64ELi64ELi4ES3_EELb1ELb1ELb0ELb1ELb0ELb0ELb0ELb0EEEvNS_16Flash_fwd_paramsE)
        .other          _ZN5flash16flash_fwd_kernelI23Flash_fwd_kernel_traitsILi96ELi64ELi64ELi4ELb0ELb0EN7cutlass10bfloat16_tE19Flash_kernel_traitsILi96ELi64ELi64ELi4ES3_EELb1ELb1ELb0ELb1ELb0ELb0ELb0ELb0EEEvNS_16Flash_fwd_paramsE,@"STO_CUDA_ENTRY STV_DEFAULT"
_ZN5flash16flash_fwd_kernelI23Flash_fwd_kernel_traitsILi96ELi64ELi64ELi4ELb0ELb0EN7cutlass10bfloat16_tE19Flash_kernel_traitsILi96ELi64ELi64ELi4ES3_EELb1ELb1ELb0ELb1ELb0ELb0ELb0ELb0EEEvNS_16Flash_fwd_paramsE:
.text._ZN5flash16flash_fwd_kernelI23Flash_fwd_kernel_traitsILi96ELi64ELi64ELi4ELb0ELb0EN7cutlass10bfloat16_tE19Flash_kernel_traitsILi96ELi64ELi64ELi4ES3_EELb1ELb1ELb0ELb1ELb0ELb0ELb0ELb0EEEvNS_16Flash_fwd_paramsE:
        /* <DEDUP_REMOVED lines=32> */
[----:B------:R-:W-:Y:S02]  /*0200*/  SHF.R.U32.HI R2, RZ, 0x1e, R127 ;  /* 0x0000001eff027819 */ /* 0x000fe4000001167f */
[----:B--2---:R-:W-:-:S02]  /*0210*/  @P3 R2UR UR24, R12 ;  /* 0x000000000c1832ca */ /* 0x004fc400000e0000 */
[----:B------:R-:W-:Y:S02]  /*0220*/  @P3 R2UR UR25, R13 ;  /* 0x000000000d1932ca */ /* 0x000fe400000e0000 */
[----:B----4-:R-:W-:-:S05]  /*0230*/  @P3 IADD3 R8, P2, PT, R10, R0, RZ ;  /* 0x000000000a083210 */ /* 0x010fca0007f5e0ff */
[----:B------:R-:W-:Y:S01]  /*0240*/  @P3 IMAD.X R91, RZ, RZ, R11, P2 ;  /* 0x000000ffff5b3224 */ /* 0x000fe200010e060b */
[----:B------:R-:W-:-:S03]  /*0250*/  ISETP.NE.U32.AND P3, PT, RZ, UR4, PT ;  /* 0x00000004ff007c0c */ /* 0x000fc6000bf65070 */
[----:B------:R-:W-:Y:S01]  /*0260*/  IMAD.U32 R12, RZ, RZ, UR24 ;  /* 0x00000018ff0c7e24 */ /* 0x000fe2000f8e00ff */
[----:B------:R-:W-:Y:S01]  /*0270*/  ISETP.NE.AND.EX P3, PT, RZ, UR5, PT, P3 ;  /* 0x00000005ff007c0c */ /* 0x000fe2000bf65330 */
[----:B------:R-:W-:Y:S02]  /*0280*/  IMAD.U32 R13, RZ, RZ, UR25 ;  /* 0x00000019ff0d7e24 */ /* 0x000fe4000f8e00ff */
[----:B------:R-:W-:-:S03]  /*0290*/  @!P4 IMAD.MOV.U32 R9, RZ, RZ, R91 ;  /* 0x000000ffff09c224 */ /* 0x000fc600078e005b */
[----:B---3--:R1:W-:Y:S04]  /*02a0*/  @!P4 STG.E.64 desc[UR20][R6.64], R12 ;  /* 0x0000000c0600c986 */ /* 0x0083e8000c101b14 */
[----:B------:R2:W-:Y:S01]  /*02b0*/  @!P4 STG.E.64 desc[UR20][R6.64+0x8], R8 ;  /* 0x000008080600c986 */ /* 0x0005e2000c101b14 */
[----:B------:R-:W-:Y:S01]  /*02c0*/  ISETP.NE.U32.AND P4, PT, RZ, UR6, PT ;  /* 0x00000006ff007c0c */ /* 0x000fe2000bf85070 */
[----:B------:R-:W-:Y:S02]  /*02d0*/  IMAD.SHL.U32 R11, R127, 0x4, RZ ;  /* 0x000000047f0b7824 */ /* 0x000fe400078e00ff */
[----:B------:R-:W3:Y:S01]  /*02e0*/  @P1 LDG.E R125, desc[UR20][R4.64] ;  /* 0x00000014047d1981 */ /* 0x000ee2000c1e1900 */
[----:B------:R-:W-:-:S03]  /*02f0*/  ISETP.NE.AND.EX P4, PT, RZ, UR7, PT, P4 ;  /* 0x00000007ff007c0c */ /* 0x000fc6000bf85340 */
[----:B------:R4:W3:Y:S10]  /*0300*/  @P0 LDG.E R0, desc[UR20][R4.64+0x4] ;  /* 0x0000041404000981 */ /* 0x0008f4000c1e1900 */
[----:B------:R-:W-:-:S04]  /*0310*/  @P4 IADD3 R14, P2, PT, R11, UR6, RZ ;  /* 0x000000060b0e4c10 */ /* 0x000fc8000ff5e0ff */
[C---:B------:R-:W-:Y:S02]  /*0320*/  @P4 IADD3.X R15, PT, PT, R2.reuse, UR7, RZ, P2, !PT ;  /* 0x00000007020f4c10 */ /* 0x040fe400097fe4ff */
[----:B-1----:R-:W-:Y:S01]  /*0330*/  @P3 IADD3 R12, P1, PT, R11, UR4, RZ ;  /* 0x000000040b0c3c10 */ /* 0x002fe2000ff3e0ff */
[----:B------:R-:W1:Y:S01]  /*0340*/  LDCU.U8 UR4, c[0x0][0x532] ;  /* 0x0000a640ff0477ac */ /* 0x000e620008000000 */
[----:B--2---:R-:W-:Y:S02]  /*0350*/  IMAD.MOV.U32 R6, RZ, RZ, RZ ;  /* 0x000000ffff067224 */ /* 0x004fe400078e00ff */
[----:B------:R-:W-:Y:S01]  /*0360*/  @P3 IADD3.X R13, PT, PT, R2, UR5, RZ, P1, !PT ;  /* 0x00000005020d3c10 */ /* 0x000fe20008ffe4ff */
[----:B----4-:R-:W2:Y:S03]  /*0370*/  LDC.64 R4, c[0x0][0x468] ;  /* 0x00011a00ff047b82 */ /* 0x010ea60000000a00 */
[----:B------:R4:W5:Y:S01]  /*0380*/  @P4 LDG.E R6, desc[UR20][R14.64] ;  /* 0x000000140e064981 */ /* 0x000962000c1e1900 */
[----:B------:R-:W-:-:S03]  /*0390*/  IMAD.MOV.U32 R7, RZ, RZ, -0x1 ;  /* 0xffffffffff077424 */ /* 0x000fc600078e00ff */
[----:B------:R4:W5:Y:S01]  /*03a0*/  @P3 LDG.E R9, desc[UR20][R12.64] ;  /* 0x000000140c093981 */ /* 0x000962000c1e1900 */
[----:B-1----:R-:W-:Y:S02]  /*03b0*/  ISETP.NE.AND P2, PT, RZ, UR4, PT ;  /* 0x00000004ff007c0c */ /* 0x002fe4000bf45270 */
[----:B--2---:R-:W-:Y:S02]  /*03c0*/  ISETP.EQ.U32.AND P4, PT, R4, RZ, PT ;  /* 0x000000ff0400720c */ /* 0x004fe40003f82070 */
[----:B------:R-:W-:Y:S02]  /*03d0*/  IADD3 R10, P1, PT, R11, R4, RZ ;  /* 0x000000040b0a7210 */ /* 0x000fe40007f3e0ff */
[----:B------:R-:W-:-:S03]  /*03e0*/  ISETP.EQ.OR.EX P4, PT, R5, RZ, !P2, P4 ;  /* 0x000000ff0500720c */ /* 0x000fc60005782740 */
[----:B------:R-:W-:Y:S01]  /*03f0*/  IMAD.X R11, R2, 0x1, R5, P1 ;  /* 0x00000001020b7824 */ /* 0x000fe200008e0605 */
[----:B------:R-:W1:Y:S01]  /*0400*/  @!UP0 LDCU UR22, c[0x0][0x434] ;  /* 0x00008680ff1687ac */ /* 0x000e620008000800 */
[----:B------:R-:W2:Y:S08]  /*0410*/  @!P3 LDC.64 R2, c[0x0][0x488] ;  /* 0x00012200ff02bb82 */ /* 0x000eb00000000a00 */
[----:B------:R4:W5:Y:S01]  /*0420*/  @!P4 LDG.E R7, desc[UR20][R10.64] ;  /* 0x000000140a07c981 */ /* 0x000962000c1e1900 */
[----:B------:R-:W-:Y:S01]  /*0430*/  ISETP.NE.U32.AND P1, PT, R4, RZ, PT ;  /* 0x000000ff0400720c */ /* 0x000fe20003f25070 */
[----:B------:R-:W-:-:S03]  /*0440*/  USHF.L.U32 UR19, UR18, 0x6, URZ ;  /* 0x0000000612137899 */ /* 0x000fc600080006ff */
[----:B------:R-:W-:-:S13]  /*0450*/  ISETP.NE.AND.EX P1, PT, R5, RZ, PT, P1 ;  /* 0x000000ff0500720c */ /* 0x000fda0003f25310 */
[----:B------:R-:W1:Y:S01]  /*0460*/  @!P1 LDC R5, c[0x0][0x438] ;  /* 0x00010e00ff059b82 */ /* 0x000e620000000800 */
[----:B---3--:R-:W-:-:S05]  /*0470*/  @P0 IMAD.IADD R0, R0, 0x1, -R125 ;  /* 0x0000000100000824 */ /* 0x008fca00078e0a7d */
[----:B------:R-:W-:Y:S02]  /*0480*/  @P0 R2UR UR4, R0 ;  /* 0x00000000000402ca */ /* 0x000fe400000e0000 */
[----:B------:R-:W3:Y:S11]  /*0490*/  @!P3 LDC R0, c[0x0][0x43c] ;  /* 0x00010f00ff00bb82 */ /* 0x000ef60000000800 */
[----:B-1----:R-:W-:-:S02]  /*04a0*/  @UP0 UMOV UR22, UR4 ;  /* 0x0000000400160c82 */ /* 0x002fc40008000000 */
[----:B------:R-:W-:-:S06]  /*04b0*/  UISETP.GT.AND UP0, UPT, UR22, UR19, UPT ;  /* 0x000000131600728c */ /* 0x000fcc000bf04270 */
[----:B------:R-:W-:Y:S01]  /*04c0*/  PLOP3.LUT P0, PT, PT, PT, UP0, 0x80, 0x8 ;  /* 0x000000000008781c */ /* 0x000fe20003f0f008 */
[----:B--2-4-:R-:W-:-:S12]  /*04d0*/  @!P1 BRA `(.L_x_1010) ;  /* 0x00000000000c9947 */ /* 0x014fd80003800000 */
[----:B------:R-:W2:Y:S02]  /*04e0*/  @P2 LDG.E R4, desc[UR20][R10.64+0x4] ;  /* 0x000004140a042981 */ /* 0x000ea4000c1e1900 */
[----:B--2--5:R-:W-:-:S06]  /*04f0*/  @P2 IADD3 R5, PT, PT, R4, -R7, RZ ;  /* 0x8000000704052210 */ /* 0x024fcc0007ffe0ff */
[----:B------:R1:W5:Y:S02]  /*0500*/  @!P2 LDG.E R5, desc[UR20][R10.64] ;  /* 0x000000140a05a981 */ /* 0x000364000c1e1900 */
.L_x_1010:
[----:B------:R-:W-:Y:S05]  /*0510*/  @!P0 EXIT ;  /* 0x000000000000894d */ /* 0x000fea0003800000 */
[----:B------:R-:W2:Y:S01]  /*0520*/  LDC R93, c[0x0][0x508] ;  /* 0x00014200ff5d7b82 */ /* 0x000ea20000000800 */
[----:B------:R-:W-:Y:S01]  /*0530*/  @!P3 ISETP.NE.U32.AND P0, PT, R2, RZ, PT ;  /* 0x000000ff0200b20c */ /* 0x000fe20003f05070 */
[----:B------:R-:W-:Y:S02]  /*0540*/  IMAD.U32 R2, RZ, RZ, UR18 ;  /* 0x00000012ff027e24 */ /* 0x000fe4000f8e00ff */
[----:B-----5:R-:W-:Y:S01]  /*0550*/  @P3 IMAD.IADD R96, R9, 0x1, -R6 ;  /* 0x0000000109603824 */ /* 0x020fe200078e0a06 */
[----:B------:R-:W-:Y:S01]  /*0560*/  @!P3 ISETP.NE.AND.EX P0, PT, R3, RZ, PT, P0 ;  /* 0x000000ff0300b20c */ /* 0x000fe20003f05300 */
[----:B------:R-:W-:-:S03]  /*0570*/  VIADD R2, R2, 0x1 ;  /* 0x0000000102027836 */ /* 0x000fc60000000000 */
[----:B---3--:R-:W-:Y:S02]  /*0580*/  @!P3 SEL R0, R0, RZ, P0 ;  /* 0x000000ff0000b207 */ /* 0x008fe40000000000 */
[----:B------:R-:W-:Y:S02]  /*0590*/  LEA R3, R2, -UR22, 0x6 ;  /* 0x8000001602037c11 */ /* 0x000fe4000f8e30ff */
        /* <DEDUP_REMOVED lines=12> */
[----:B------:R-:W2:Y:S01]  /*0660*/  LDC.U8 R0, c[0x0][0x549] ;  /* 0x00015240ff007b82 */ /* 0x000ea20000000000 */
[----:B------:R-:W-:-:S13]  /*0670*/  ISETP.NE.AND P2, PT, R125, -0x1, PT ;  /* 0xffffffff7d00780c */ /* 0x000fda0003f45270 */
[----:B------:R-:W1:Y:S08]  /*0680*/  @!P2 LDC.64 R6, c[0x0][0x400] ;  /* 0x00010000ff06ab82 */ /* 0x000e700000000a00 */
[----:B------:R-:W3:Y:S01]  /*0690*/  @P2 LDC.64 R4, c[0x0][0x408] ;  /* 0x00010200ff042b82 */ /* 0x000ee20000000a00 */
[----:B--2---:R-:W-:-:S07]  /*06a0*/  ISETP.NE.AND P1, PT, R0, RZ, PT ;  /* 0x000000ff0000720c */ /* 0x004fce0003f25270 */
[----:B------:R-:W2:Y:S08]  /*06b0*/  LDC R0, c[0x0][0x434] ;  /* 0x00010d00ff007b82 */ /* 0x000eb00000000800 */
[----:B------:R-:W4:Y:S01]  /*06c0*/  @P1 LDC.64 R2, c[0x0][0x430] ;  /* 0x00010c00ff021b82 */ /* 0x000f220000000a00 */
[----:B-1----:R-:W-:-:S04]  /*06d0*/  @!P2 IMAD.WIDE.U32 R10, R127, R6, RZ ;  /* 0x000000067f0aa225 */ /* 0x002fc800078e00ff */
[----:B------:R-:W-:Y:S02]  /*06e0*/  @!P2 IMAD R7, R127, R7, R11 ;  /* 0x000000077f07a224 */ /* 0x000fe400078e020b */
[C---:B---3--:R-:W-:Y:S01]  /*06f0*/  @P2 IMAD.WIDE.U32 R8, R125.reuse, R4, RZ ;  /* 0x000000047d082225 */ /* 0x048fe200078e00ff */
[----:B------:R-:W1:Y:S01]  /*0700*/  LDC.U8 R6, c[0x0][0x548] ;  /* 0x00015200ff067b82 */ /* 0x000e620000000000 */
[----:B------:R-:W-:Y:S02]  /*0710*/  SHF.L.U32 R4, R126, 0x3, RZ ;  /* 0x000000037e047819 */ /* 0x000fe400000006ff */
[----:B------:R-:W-:Y:S02]  /*0720*/  @P2 IMAD R7, R125, R5, R9 ;  /* 0x000000057d072224 */ /* 0x000fe400078e0209 */
[----:B----4-:R-:W-:Y:S01]  /*0730*/  @P1 IMAD R5, R2, R3, RZ ;  /* 0x0000000302051224 */ /* 0x010fe200078e02ff */
[----:B------:R-:W-:Y:S02]  /*0740*/  @P1 MOV R2, 0x1 ;  /* 0x0000000100021802 */ /* 0x000fe40000000f00 */
[----:B------:R-:W3:Y:S01]  /*0750*/  @P1 LDC R3, c[0x0][0x430] ;  /* 0x00010c00ff031b82 */ /* 0x000ee20000000800 */
[----:B--2---:R-:W-:Y:S05]  /*0760*/  @P1 BRA `(.L_x_1012) ;  /* 0x0000000000281947 */ /* 0x004fea0003800000 */
[----:B-1----:R-:W-:Y:S01]  /*0770*/  ISETP.NE.AND P0, PT, R6, RZ, PT ;  /* 0x000000ff0600720c */ /* 0x002fe20003f05270 */
        /* <DEDUP_REMOVED lines=9> */
.L_x_1012:
[----:B------:R-:W2:Y:S01]  /*0810*/  LDCU.64 UR4, c[0x0][0x410] ;  /* 0x00008200ff0477ac */ /* 0x000ea20008000a00 */
[----:B------:R-:W-:Y:S01]  /*0820*/  @P2 IMAD.MOV.U32 R10, RZ, RZ, R8 ;  /* 0x000000ffff0a2224 */ /* 0x000fe200078e0008 */
[----:B------:R-:W-:Y:S01]  /*0830*/  LOP3.LUT R4, R4, 0x18, RZ, 0xc0, !PT ;  /* 0x0000001804047812 */ /* 0x000fe200078ec0ff */
[----:B------:R-:W-:Y:S01]  /*0840*/  IMAD R14, R127, R0, RZ ;  /* 0x000000007f0e7224 */ /* 0x000fe200078e02ff */
[----:B------:R-:W-:Y:S01]  /*0850*/  UIADD3 UR22, UPT, UPT, -UR19, UR22, URZ ;  /* 0x0000001613167290 */ /* 0x000fe2000fffe1ff */
[----:B------:R-:W-:Y:S01]  /*0860*/  SHF.R.U32.HI R8, RZ, 0x2, R126 ;  /* 0x00000002ff087819 */ /* 0x000fe2000001167e */
[----:B------:R-:W-:Y:S01]  /*0870*/  IMAD.U32 R11, RZ, RZ, UR18 ;  /* 0x00000012ff0b7e24 */ /* 0x000fe2000f8e00ff */
[----:B------:R-:W-:Y:S01]  /*0880*/  IADD3 R12, P0, PT, R4, R10, RZ ;  /* 0x0000000a040c7210 */ /* 0x000fe20007f1e0ff */
[----:B------:R-:W-:Y:S01]  /*0890*/  IMAD.MOV.U32 R9, RZ, RZ, RZ ;  /* 0x000000ffff097224 */ /* 0x000fe200078e00ff */
[----:B-1----:R-:W-:Y:S01]  /*08a0*/  ISETP.NE.AND P1, PT, R6, RZ, !P1 ;  /* 0x000000ff0600720c */ /* 0x002fe20004f25270 */
[C---:B------:R-:W-:Y:S01]  /*08b0*/  VIADD R6, R8.reuse, 0x20 ;  /* 0x0000002008067836 */ /* 0x040fe20000000000 */
[----:B------:R-:W-:Y:S01]  /*08c0*/  ISETP.GE.AND P2, PT, R8, UR22, PT ;  /* 0x0000001608007c0c */ /* 0x000fe2000bf46270 */
[----:B------:R-:W-:Y:S01]  /*08d0*/  IMAD.X R13, RZ, RZ, R7, P0 ;  /* 0x000000ffff0d7224 */ /* 0x000fe200000e0607 */
[----:B------:R-:W-:Y:S01]  /*08e0*/  ISETP.NE.AND P3, PT, R125, -0x1, PT ;  /* 0xffffffff7d00780c */ /* 0x000fe20003f65270 */
[----:B----4-:R-:W-:Y:S01]  /*08f0*/  IMAD R0, R130, R5, RZ ;  /* 0x0000000582007224 */ /* 0x010fe200078e02ff */
[----:B------:R-:W-:Y:S01]  /*0900*/  BSSY.RECONVERGENT B0, `(.L_x_1013) ;  /* 0x000001d000007945 */ /* 0x000fe20003800200 */
[----:B------:R-:W-:Y:S01]  /*0910*/  IMAD.WIDE.U32 R10, R11, 0x40, R8 ;  /* 0x000000400b0a7825 */ /* 0x000fe200078e0008 */
[----:B------:R-:W-:-:S02]  /*0920*/  SEL R125, R14, R125, !P3 ;  /* 0x0000007d0e7d7207 */ /* 0x000fc40005800000 */
[----:B------:R-:W-:Y:S01]  /*0930*/  ISETP.GE.AND P0, PT, R6, UR22, PT ;  /* 0x0000001606007c0c */ /* 0x000fe2000bf06270 */
[----:B--2---:R-:W-:Y:S01]  /*0940*/  IMAD.WIDE.U32 R12, R130, UR4, R12 ;  /* 0x00000004820c7c25 */ /* 0x004fe2000f8e000c */
[C---:B------:R-:W-:Y:S02]  /*0950*/  ISETP.NE.AND P5, PT, R4.reuse, RZ, PT ;  /* 0x000000ff0400720c */ /* 0x040fe40003fa5270 */
[----:B------:R-:W-:Y:S01]  /*0960*/  LOP3.LUT R14, R4, 0x20, RZ, 0xfc, !PT ;  /* 0x00000020040e7812 */ /* 0x000fe200078efcff */
[----:B------:R-:W-:Y:S01]  /*0970*/  IMAD R131, R130, UR5, R13 ;  /* 0x0000000582837c24 */ /* 0x000fe2000f8e020d */
[----:B------:R-:W-:Y:S01]  /*0980*/  LOP3.LUT R7, R4, 0x40, RZ, 0xfc, !PT ;  /* 0x0000004004077812 */ /* 0x000fe200078efcff */
[----:B------:R-:W-:Y:S01]  /*0990*/  @!P1 IMAD R0, R127, R2, R0 ;  /* 0x000000027f009224 */ /* 0x000fe200078e0200 */
[----:B------:R-:W-:Y:S01]  /*09a0*/  SEL R5, R125, RZ, P1 ;  /* 0x000000ff7d057207 */ /* 0x000fe20000800000 */
[----:B---3--:R-:W-:Y:S01]  /*09b0*/  IMAD R15, R3, UR19, RZ ;  /* 0x00000013030f7c24 */ /* 0x008fe2000f8e02ff */
        /* <DEDUP_REMOVED lines=17> */
.L_x_1014:
[----:B------:R-:W-:Y:S05]  /*0ad0*/  BSYNC.RECONVERGENT B0 ;  /* 0x0000000000007941 */ /* 0x000fea0003800200 */
.L_x_1013:
[----:B------:R-:W-:Y:S01]  /*0ae0*/  SHF.R.S32.HI R125, RZ, 0x1f, R125 ;  /* 0x0000001fff7d7819 */ /* 0x000fe2000001147d */
[----:B------:R-:W-:Y:S01]  /*0af0*/  BSSY.RECONVERGENT B0, `(.L_x_1015) ;  /* 0x000001a000007945 */ /* 0x000fe20003800200 */
[----:B------:R-:W-:Y:S02]  /*0b00*/  ISETP.GE.OR P6, PT, R8, UR22, P5 ;  /* 0x0000001608007c0c */ /* 0x000fe4000afc6670 */
[----:B------:R-:W-:Y:S02]  /*0b10*/  IADD3 R5, P4, P3, R15, R5, R0 ;  /* 0x000000050f057210 */ /* 0x000fe40007b9e000 */
[----:B------:R-:W-:Y:S02]  /*0b20*/  SHF.R.S32.HI R2, RZ, 0x1f, R15 ;  /* 0x0000001fff027819 */ /* 0x000fe4000001140f */
[----:B------:R-:W-:Y:S02]  /*0b30*/  ISETP.GE.OR P5, PT, R6, UR22, P5 ;  /* 0x0000001606007c0c */ /* 0x000fe4000afa6670 */
[----:B------:R-:W-:-:S02]  /*0b40*/  SEL R125, R125, RZ, P1 ;  /* 0x000000ff7d7d7207 */ /* 0x000fc40000800000 */
[----:B------:R-:W-:Y:S01]  /*0b50*/  SHF.R.S32.HI R15, RZ, 0x1f, R0 ;  /* 0x0000001fff0f7819 */ /* 0x000fe20000011400 */
[----:B------:R-:W-:Y:S08]  /*0b60*/  @P0 BRA `(.L_x_1016) ;  /* 0x0000000000480947 */ /* 0x000ff00003800000 */
        /* <DEDUP_REMOVED lines=18> */
.L_x_1016:
[----:B------:R-:W-:Y:S05]  /*0c90*/  BSYNC.RECONVERGENT B0 ;  /* 0x0000000000007941 */ /* 0x000fea0003800200 */
.L_x_1015:
        /* <DEDUP_REMOVED lines=11> */
.L_x_1018:
[----:B------:R-:W-:Y:S05]  /*0d50*/  BSYNC.RECONVERGENT B0 ;  /* 0x0000000000007941 */ /* 0x000fea0003800200 */
.L_x_1017:
        /* <DEDUP_REMOVED lines=10> */
.L_x_1011:
        /* <DEDUP_REMOVED lines=20> */
.L_x_1019:
[----:B------:R-:W1:Y:S01]  /*0f40*/  LDCU.64 UR10, c[0x0][0x3b8] ;  /* 0x00007700ff0a77ac */ /* 0x000e620008000a00 */
[----:B------:R-:W-:-:S05]  /*0f50*/  IADD3 R4, PT, PT, R6, R7, RZ ;  /* 0x0000000706047210 */ /* 0x000fca0007ffe0ff */
[C---:B-1----:R-:W-:Y:S02]  /*0f60*/  IMAD R2, R4.reuse, UR11, RZ ;  /* 0x0000000b04027c24 */ /* 0x042fe4000f8e02ff */
[----:B------:R-:W-:-:S05]  /*0f70*/  IMAD.WIDE.U32 R4, R4, UR10, RZ ;  /* 0x0000000a04047c25 */ /* 0x000fca000f8e00ff */
[----:B------:R-:W-:-:S07]  /*0f80*/  IADD3 R2, PT, PT, R5, R2, RZ ;  /* 0x0000000205027210 */ /* 0x000fce0007ffe0ff */
.L_x_1020:
        /* <DEDUP_REMOVED lines=35> */
.L_x_1021:
[----:B------:R-:W1:Y:S01]  /*11c0*/  LDCU.64 UR8, c[0x0][0x3c0] ;  /* 0x00007800ff0877ac */ /* 0x000e620008000a00 */
[----:B------:R-:W-:-:S05]  /*11d0*/  IADD3 R6, PT, PT, R6, R7, RZ ;  /* 0x0000000706067210 */ /* 0x000fca0007ffe0ff */
[C---:B-1----:R-:W-:Y:S02]  /*11e0*/  IMAD R3, R6.reuse, UR9, RZ ;  /* 0x0000000906037c24 */ /* 0x042fe4000f8e02ff */
[----:B------:R-:W-:-:S05]  /*11f0*/  IMAD.WIDE.U32 R16, R6, UR8, RZ ;  /* 0x0000000806107c25 */ /* 0x000fca000f8e00ff */
[----:B------:R-:W-:-:S07]  /*1200*/  IADD3 R3, PT, PT, R17, R3, RZ ;  /* 0x0000000311037210 */ /* 0x000fce0007ffe0ff */
.L_x_1022:
[C---:B------:R-:W-:Y:S01]  /*1210*/  IMAD.SHL.U32 R128, R126.reuse, 0x8, RZ ;  /* 0x000000087e807824 */ /* 0x040fe200078e00ff */
[----:B------:R-:W1:Y:S01]  /*1220*/  LDCU.128 UR4, c[0x0][0x3d0] ;  /* 0x00007a00ff0477ac */ /* 0x000e620008000c00 */
[----:B------:R-:W-:Y:S01]  /*1230*/  SHF.R.U32.HI R12, RZ, 0x2, R126 ;  /* 0x00000002ff0c7819 */ /* 0x000fe2000001167e */
[----:B------:R-:W-:Y:S01]  /*1240*/  IMAD.SHL.U32 R6, R126, 0x20, RZ ;  /* 0x000000207e067824 */ /* 0x000fe200078e00ff */
[----:B------:R-:W-:Y:S01]  /*1250*/  SHF.R.S32.HI R121, RZ, 0x1f, R14 ;  /* 0x0000001fff797819 */ /* 0x000fe2000001140e */
[----:B------:R-:W2:Y:S01]  /*1260*/  LDCU.64 UR14, c[0x0][0x390] ;  /* 0x00007200ff0e77ac */ /* 0x000ea20008000a00 */
[----:B------:R-:W-:Y:S01]  /*1270*/  LOP3.LUT R120, R128, 0x18, RZ, 0xc0, !PT ;  /* 0x0000001880787812 */ /* 0x000fe200078ec0ff */
[----:B------:R-:W3:Y:S01]  /*1280*/  S2UR UR23, SR_CgaCtaId ;  /* 0x00000000001779c3 */ /* 0x000ee20000008800 */
[----:B------:R-:W-:Y:S01]  /*1290*/  SHF.L.U32 R5, R126, 0x2, RZ ;  /* 0x000000027e057819 */ /* 0x000fe200000006ff */
[----:B------:R-:W4:Y:S01]  /*12a0*/  LDCU.64 UR16, c[0x0][0x388] ;  /* 0x00007100ff1077ac */ /* 0x000f220008000a00 */
[----:B------:R-:W-:Y:S01]  /*12b0*/  IADD3 R18, P1, PT, R120, R4, RZ ;  /* 0x0000000478127210 */ /* 0x000fe20007f3e0ff */
[----:B------:R-:W-:Y:S01]  /*12c0*/  IMAD.SHL.U32 R4, R126, 0x10, RZ ;  /* 0x000000107e047824 */ /* 0x000fe200078e00ff */
[----:B------:R-:W-:Y:S01]  /*12d0*/  IADD3 R16, P0, PT, R120, R16, RZ ;  /* 0x0000001078107210 */ /* 0x000fe20007f1e0ff */
[----:B------:R-:W5:Y:S01]  /*12e0*/  LDCU.64 UR12, c[0x0][0x3c8] ;  /* 0x00007900ff0c77ac */ /* 0x000f620008000a00 */
[----:B------:R-:W-:Y:S01]  /*12f0*/  MOV R13, RZ ;  /* 0x000000ff000d7202 */ /* 0x000fe20000000f00 */
[----:B------:R-:W-:Y:S01]  /*1300*/  IMAD.X R19, RZ, RZ, R2, P1 ;  /* 0x000000ffff137224 */ /* 0x000fe200008e0602 */
[----:B------:R-:W-:Y:S01]  /*1310*/  LOP3.LUT R2, R6, 0xc0, RZ, 0xc0, !PT ;  /* 0x000000c006027812 */ /* 0x000fe200078ec0ff */
[----:B------:R-:W-:Y:S01]  /*1320*/  IMAD.X R17, RZ, RZ, R3, P0 ;  /* 0x000000ffff117224 */ /* 0x000fe200000e0603 */
[----:B------:R-:W-:Y:S01]  /*1330*/  IADD3 R10, P0, PT, R120, R10, RZ ;  /* 0x0000000a780a7210 */ /* 0x000fe20007f1e0ff */
[----:B------:R-:W-:Y:S01]  /*1340*/  IMAD.WIDE.U32 R18, R12, UR10, R18 ;  /* 0x0000000a0c127c25 */ /* 0x000fe2000f8e0012 */
[----:B------:R-:W-:Y:S01]  /*1350*/  LOP3.LUT R5, R2, 0x18, R5, 0xf8, !PT ;  /* 0x0000001802057812 */ /* 0x000fe200078ef805 */
[----:B------:R-:W-:Y:S01]  /*1360*/  BSSY.RECONVERGENT B0, `(.L_x_1023) ;  /* 0x0000041000007945 */ /* 0x000fe20003800200 */
[----:B------:R-:W-:Y:S01]  /*1370*/  IADD3.X R11, PT, PT, RZ, R0, RZ, P0, !PT ;  /* 0x00000000ff0b7210 */ /* 0x000fe200007fe4ff */
[----:B------:R-:W-:Y:S01]  /*1380*/  IMAD.WIDE.U32 R16, R12, UR8, R16 ;  /* 0x000000080c107c25 */ /* 0x000fe2000f8e0010 */
[----:B------:R-:W-:-:S02]  /*1390*/  SHF.R.U32.HI R0, RZ, 0x1, R126 ;  /* 0x00000001ff007819 */ /* 0x000fc4000001167e */
[----:B------:R-:W-:Y:S01]  /*13a0*/  LOP3.LUT R117, R4, 0x3e00, RZ, 0xc0, !PT ;  /* 0x00003e0004757812 */ /* 0x000fe200078ec0ff */
[C---:B-1----:R-:W-:Y:S01]  /*13b0*/  IMAD R123, R121.reuse, UR4, RZ ;  /* 0x00000004797b7c24 */ /* 0x042fe2000f8e02ff */
[----:B------:R-:W-:Y:S01]  /*13c0*/  LOP3.LUT R119, R120, 0x20, RZ, 0xfc, !PT ;  /* 0x0000002078777812 */ /* 0x000fe200078efcff */
[----:B------:R-:W-:Y:S01]  /*13d0*/  IMAD R19, R12, UR11, R19 ;  /* 0x0000000b0c137c24 */ /* 0x000fe2000f8e0213 */
[----:B------:R-:W-:Y:S01]  /*13e0*/  LOP3.LUT R118, R120, 0x40, RZ, 0xfc, !PT ;  /* 0x0000004078767812 */ /* 0x000fe200078efcff */
[----:B------:R-:W-:Y:S02]  /*13f0*/  IMAD R121, R121, UR6, RZ ;  /* 0x0000000679797c24 */ /* 0x000fe4000f8e02ff */
[----:B------:R-:W-:Y:S02]  /*1400*/  IMAD R3, R12, UR9, R17 ;  /* 0x000000090c037c24 */ /* 0x000fe4000f8e0211 */
[----:B------:R-:W-:Y:S02]  /*1410*/  IMAD.MOV.U32 R2, RZ, RZ, R16 ;  /* 0x000000ffff027224 */ /* 0x000fe400078e0010 */
[----:B------:R-:W-:-:S02]  /*1420*/  IMAD R123, R14, UR5, R123 ;  /* 0x000000050e7b7c24 */ /* 0x000fc4000f8e027b */
[C---:B------:R-:W-:Y:S02]  /*1430*/  IMAD R121, R14.reuse, UR7, R121 ;  /* 0x000000070e797c24 */ /* 0x040fe4000f8e0279 */
[C---:B------:R-:W-:Y:S01]  /*1440*/  IMAD.WIDE.U32 R18, R14.reuse, UR4, R18 ;  /* 0x000000040e127c25 */ /* 0x040fe2000f8e0012 */
[----:B------:R-:W-:Y:S02]  /*1450*/  UMOV UR4, 0x400 ;  /* 0x0000040000047882 */ /* 0x000fe40000000000 */
[----:B---3--:R-:W-:Y:S01]  /*1460*/  ULEA UR4, UR23, UR4, 0x18 ;  /* 0x0000000417047291 */ /* 0x008fe2000f8ec0ff */
[----:B------:R-:W-:Y:S01]  /*1470*/  IMAD.WIDE.U32 R14, R14, UR6, R2 ;  /* 0x000000060e0e7c25 */ /* 0x000fe2000f8e0002 */
[----:B------:R-:W-:Y:S02]  /*1480*/  LOP3.LUT R3, R128, 0xd8, RZ, 0xc0, !PT ;  /* 0x000000d880037812 */ /* 0x000fe400078ec0ff */
[----:B----4-:R-:W-:Y:S01]  /*1490*/  LEA R124, P2, R18, UR16, 0x1 ;  /* 0x00000010127c7c11 */ /* 0x010fe2000f8408ff */
[----:B------:R-:W-:Y:S01]  /*14a0*/  IMAD.IADD R123, R19, 0x1, R123 ;  /* 0x00000001137b7824 */ /* 0x000fe200078e027b */
[----:B--2---:R-:W-:Y:S01]  /*14b0*/  LEA R122, P1, R14, UR14, 0x1 ;  /* 0x0000000e0e7a7c11 */ /* 0x004fe2000f8208ff */
[----:B------:R-:W-:Y:S01]  /*14c0*/  UIADD3 UR14, UPT, UPT, -UR19, UR22, URZ ;  /* 0x00000016130e7290 */ /* 0x000fe2000fffe1ff */
[----:B------:R-:W-:Y:S01]  /*14d0*/  LOP3.LUT R3, R3, 0x18, R126, 0x78, !PT ;  /* 0x0000001803037812 */ /* 0x000fe200078e787e */
[----:B------:R-:W-:Y:S01]  /*14e0*/  IMAD.IADD R121, R15, 0x1, R121 ;  /* 0x000000010f797824 */ /* 0x000fe200078e0279 */
[----:B------:R-:W-:Y:S01]  /*14f0*/  LEA.HI.X R123, R18, UR17, R123, 0x1, P2 ;  /* 0x00000011127b7c11 */ /* 0x000fe200090f0c7b */
[----:B-----5:R-:W-:Y:S01]  /*1500*/  IMAD.WIDE.U32 R10, R130, UR12, R10 ;  /* 0x0000000c820a7c25 */ /* 0x020fe2000f8e000a */
[----:B------:R-:W-:-:S02]  /*1510*/  LOP3.LUT R128, R3, 0x1f20, R128, 0xf8, !PT ;  /* 0x00001f2003807812 */ /* 0x000fc400078ef880 */
[----:B------:R-:W-:Y:S01]  /*1520*/  ISETP.GE.AND P0, PT, R12, UR14, PT ;  /* 0x0000000e0c007c0c */ /* 0x000fe2000bf06270 */
[----:B------:R-:W-:Y:S01]  /*1530*/  IMAD.U32 R17, RZ, RZ, UR18 ;  /* 0x00000012ff117e24 */ /* 0x000fe2000f8e00ff */
[----:B------:R-:W-:Y:S01]  /*1540*/  LEA.HI.X R121, R14, UR15, R121, 0x1, P1 ;  /* 0x0000000f0e797c11 */ /* 0x000fe200088f0c79 */
        /* <DEDUP_REMOVED lines=33> */
.L_x_1025:
[----:B------:R2:W-:Y:S02]  /*1760*/  STS.128 [R128+0x2000], RZ ;  /* 0x002000ff80007388 */ /* 0x0005e40000000c00 */
.L_x_1024:
[----:B------:R-:W-:Y:S05]  /*1770*/  BSYNC.RECONVERGENT B0 ;  /* 0x0000000000007941 */ /* 0x000fea0003800200 */
.L_x_1023:
        /* <DEDUP_REMOVED lines=37> */
.L_x_1028:
[----:B------:R4:W-:Y:S02]  /*19d0*/  STS.128 [R128+0x2800], RZ ;  /* 0x002800ff80007388 */ /* 0x0009e40000000c00 */
.L_x_1027:
[----:B------:R-:W-:Y:S05]  /*19e0*/  BSYNC.RECONVERGENT B0 ;  /* 0x0000000000007941 */ /* 0x000fea0003800200 */
.L_x_1026:
[----:B------:R-:W-:Y:S01]  /*19f0*/  IADD3 R97, PT, PT, R92, -0x1, RZ ;  /* 0xffffffff5c617810 */ /* 0x000fe20007ffe0ff */
[----:B------:R-:W-:Y:S04]  /*1a00*/  BSSY.RECONVERGENT B0, `(.L_x_1029) ;  /* 0x000001e000007945 */ /* 0x000fe80003800200 */
[C---:B------:R-:W-:Y:S02]  /*1a10*/  IMAD R10, R97.reuse, -0x40, R96 ;  /* 0xffffffc0610a7824 */ /* 0x040fe400078e0260 */
[C---:B------:R-:W-:Y:S02]  /*1a20*/  IMAD R2, R97.reuse, UR15, RZ ;  /* 0x0000000f61027c24 */ /* 0x040fe4000f8e02ff */
[----:B-1--4-:R-:W-:Y:S01]  /*1a30*/  IMAD.WIDE.U32 R14, R97, UR16, RZ ;  /* 0x00000010610e7c25 */ /* 0x012fe2000f8e00ff */
        /* <DEDUP_REMOVED lines=25> */
.L_x_1031:
[----:B------:R4:W-:Y:S02]  /*1bd0*/  STS.128 [R128+0x5000], RZ ;  /* 0x005000ff80007388 */ /* 0x0009e40000000c00 */
.L_x_1030:
[----:B------:R-:W-:Y:S05]  /*1be0*/  BSYNC.RECONVERGENT B0 ;  /* 0x0000000000007941 */ /* 0x000fea0003800200 */
.L_x_1029:
[----:B------:R-:W-:Y:S01]  /*1bf0*/  ISETP.GE.AND P0, PT, R7, R10, PT ;  /* 0x0000000a0700720c */ /* 0x000fe20003f06270 */
[----:B------:R-:W-:Y:S01]  /*1c00*/  USHF.L.U64.HI UR11, UR10, 0x5, UR11 ;  /* 0x000000050a0b7899 */ /* 0x000fe2000801020b */
[----:B------:R-:W-:Y:S01]  /*1c10*/  BSSY.RECONVERGENT B0, `(.L_x_1032) ;  /* 0x000001c000007945 */ /* 0x000fe20003800200 */
[----:B------:R-:W-:-:S10]  /*1c20*/  USHF.L.U32 UR10, UR10, 0x5, URZ ;  /* 0x000000050a0a7899 */ /* 0x000fd400080006ff */
        /* <DEDUP_REMOVED lines=25> */
.L_x_1034:
[----:B------:R1:W-:Y:S02]  /*1dc0*/  STS.128 [R128+0x5800], RZ ;  /* 0x005800ff80007388 */ /* 0x0003e40000000c00 */
.L_x_1033:
[----:B------:R-:W-:Y:S05]  /*1dd0*/  BSYNC.RECONVERGENT B0 ;  /* 0x0000000000007941 */ /* 0x000fea0003800200 */
.L_x_1032:
[----:B------:R-:W5:Y:S01]  /*1de0*/  LDCU.64 UR6, c[0x0][0x538] ;  /* 0x0000a700ff0677ac */ /* 0x000f620008000a00 */
[----:B------:R-:W2:Y:S01]  /*1df0*/  LDC R9, c[0x0][0x3e0] ;  /* 0x0000f800ff097b82 */ /* 0x000ea20000000800 */
[----:B------:R-:W0:Y:S07]  /*1e00*/  LDGDEPBAR ;  /* 0x00000000000079af */ /* 0x000e2e0000000000 */
[----:B------:R-:W1:Y:S01]  /*1e10*/  LDC.U8 R90, c[0x0][0x4f8] ;  /* 0x00013e00ff5a7b82 */ /* 0x000e620000000000 */
[----:B-----5:R-:W-:-:S04]  /*1e20*/  ISETP.NE.U32.AND P0, PT, RZ, UR6, PT ;  /* 0x00000006ff007c0c */ /* 0x020fc8000bf05070 */
[----:B------:R-:W-:Y:S01]  /*1e30*/  ISETP.NE.AND.EX P0, PT, RZ, UR7, PT, P0 ;  /* 0x00000007ff007c0c */ /* 0x000fe2000bf05300 */
[----:B--2---:R-:W-:Y:S01]  /*1e40*/  IMAD R9, R127, R9, R130 ;  /* 0x000000097f097224 */ /* 0x004fe200078e0282 */
[----:B------:R-:W-:Y:S01]  /*1e50*/  LOP3.LUT R12, R12, 0x7, RZ, 0xc0, !PT ;  /* 0x000000070c0c7812 */ /* 0x000fe200078ec0ff */
[----:B------:R-:W-:Y:S01]  /*1e60*/  IMAD.U32 R88, RZ, RZ, UR18 ;  /* 0x00000012ff587e24 */ /* 0x000fe2000f8e00ff */
[----:B------:R-:W-:-:S09]  /*1e70*/  DEPBAR.LE SB0, 0x0 ;  /* 0x000080000000791a */ /* 0x000fd20000000000 */
[----:B------:R-:W-:Y:S01]  /*1e80*/  VOTEU.ANY UP0, P0 ;  /* 0x0000000000ff7886 */ /* 0x000fe20000000100 */
[----:B------:R-:W-:-:S13]  /*1e90*/  PLOP3.LUT P0, PT, PT, PT, UP0, 0x80, 0x8 ;  /* 0x000000000008781c */ /* 0x000fda0003f0f008 */
[----:B------:R-:W1:Y:S01]  /*1ea0*/  @P0 LDC.64 R2, c[0x0][0x540] ;  /* 0x00015000ff020b82 */ /* 0x000e620000000a00 */
[----:B------:R-:W-:-:S07]  /*1eb0*/  @P0 IMAD.MOV.U32 R131, RZ, RZ, RZ ;  /* 0x000000ffff830224 */ /* 0x000fce00078e00ff */
[----:B------:R-:W2:Y:S01]  /*1ec0*/  @P0 LDC R13, c[0x0][0x458] ;  /* 0x00011600ff0d0b82 */ /* 0x000ea20000000800 */
[----:B-1----:R-:W-:-:S04]  /*1ed0*/  @P0 IMAD.WIDE.U32 R14, R127, R2, R130 ;  /* 0x000000027f0e0225 */ /* 0x002fc800078e0082 */
[----:B------:R-:W-:Y:S01]  /*1ee0*/  @P0 IMAD R3, R127, R3, R15 ;  /* 0x000000037f030224 */ /* 0x000fe200078e020f */
[----:B----4-:R-:W-:-:S04]  /*1ef0*/  @P0 LEA R16, P1, R14, UR6, 0x2 ;  /* 0x000000060e100c11 */ /* 0x010fc8000f8210ff */
[----:B------:R-:W-:-:S05]  /*1f00*/  @P0 LEA.HI.X R17, R14, UR7, R3, 0x2, P1 ;  /* 0x000000070e110c11 */ /* 0x000fca00088f1403 */
[----:B------:R-:W4:Y:S01]  /*1f10*/  @P0 LDG.E R2, desc[UR20][R16.64] ;  /* 0x0000001410020981 */ /* 0x000f22000c1e1900 */
[----:B--2---:R1:W4:Y:S01]  /*1f20*/  @P0 MUFU.RCP R11, R13 ;  /* 0x0000000d000b0308 */ /* 0x0043220000001000 */
[----:B------:R-:W-:Y:S01]  /*1f30*/  IMAD.U32 R3, RZ, RZ, UR19 ;  /* 0x00000013ff037e24 */ /* 0x000fe2000f8e00ff */
[----:B------:R-:W-:Y:S01]  /*1f40*/  LOP3.LUT R14, R0, 0x1f0, RZ, 0xc0, !PT ;  /* 0x000001f0000e7812 */ /* 0x000fe200078ec0ff */
[----:B------:R-:W-:Y:S01]  /*1f50*/  IMAD.SHL.U32 R9, R9, 0x20, RZ ;  /* 0x0000002009097824 */ /* 0x000fe200078e00ff */
[----:B------:R-:W-:Y:S01]  /*1f60*/  USHF.L.U64.HI UR6, UR8, 0x6, UR9 ;  /* 0x0000000608067899 */ /* 0x000fe20008010209 */
[----:B------:R-:W-:Y:S01]  /*1f70*/  BSSY.RECONVERGENT B0, `(.L_x_1035) ;  /* 0x0000031000007945 */ /* 0x000fe20003800200 */
[----:B------:R-:W-:Y:S01]  /*1f80*/  IADD3 R3, PT, PT, R14, 0x1, R3 ;  /* 0x000000010e037810 */ /* 0x000fe20007ffe003 */
[----:B------:R-:W-:Y:S01]  /*1f90*/  USHF.L.U32 UR7, UR8, 0x6, URZ ;  /* 0x0000000608077899 */ /* 0x000fe200080006ff */
[----:B------:R-:W-:Y:S01]  /*1fa0*/  LOP3.LUT R0, R5, 0x8, R0, 0x78, !PT ;  /* 0x0000000805007812 */ /* 0x000fe200078e7800 */
[----:B------:R-:W-:Y:S01]  /*1fb0*/  UMOV UR5, URZ ;  /* 0x000000ff00057c82 */ /* 0x000fe20008000000 */
[----:B------:R-:W-:-:S02]  /*1fc0*/  IADD3 R3, PT, PT, R3, -UR22, R12 ;  /* 0x8000001603037c10 */ /* 0x000fc4000fffe00c */
[----:B------:R-:W-:Y:S02]  /*1fd0*/  LOP3.LUT R89, R6, 0x120, RZ, 0xc0, !PT ;  /* 0x0000012006597812 */ /* 0x000fe400078ec0ff */
[----:B------:R-:W-:Y:S01]  /*1fe0*/  IADD3 R93, PT, PT, R3, R93, R96 ;  /* 0x0000005d035d7210 */ /* 0x000fe20007ffe060 */
[----:B------:R-:W-:Y:S01]  /*1ff0*/  IMAD R3, R97, UR6, RZ ;  /* 0x0000000661037c24 */ /* 0x000fe2000f8e02ff */
[----:B-1----:R-:W-:-:S05]  /*2000*/  SHF.R.U32.HI R13, RZ, 0x5, R126 ;  /* 0x00000005ff0d7819 */ /* 0x002fca000001167e */
[----:B------:R-:W-:Y:S02]  /*2010*/  IMAD R88, R88, 0x4, R13 ;  /* 0x0000000458587824 */ /* 0x000fe400078e020d */
[----:B------:R-:W-:Y:S01]  /*2020*/  IMAD.WIDE.U32 R12, R97, UR7, RZ ;  /* 0x00000007610c7c25 */ /* 0x000fe2000f8e00ff */
[----:B------:R-:W-:Y:S03]  /*2030*/  BAR.SYNC.DEFER_BLOCKING 0x0 ;  /* 0x0000000000007b1d */ /* 0x000fe60000010000 */
[----:B----4-:R-:W-:Y:S01]  /*2040*/  @P0 FMUL.FTZ R11, R2, R11 ;  /* 0x0000000b020b0220 */ /* 0x010fe20000410000 */
[----:B------:R-:W-:-:S04]  /*2050*/  LOP3.LUT R2, R126, 0x1f, RZ, 0xc0, !PT ;  /* 0x0000001f7e027812 */ /* 0x000fc800078ec0ff */
[----:B------:R-:W-:Y:S02]  /*2060*/  @P0 R2UR UR12, R11 ;  /* 0x000000000b0c02ca */ /* 0x000fe400000e0000 */
[----:B------:R-:W-:Y:S02]  /*2070*/  IADD3 R2, P1, P0, R9, R8, R2 ;  /* 0x0000000809027210 */ /* 0x000fe4000783e002 */
[----:B------:R-:W-:-:S04]  /*2080*/  SHF.R.S32.HI R8, RZ, 0x1f, R9 ;  /* 0x0000001fff087819 */ /* 0x000fc80000011409 */
[----:B------:R-:W-:Y:S01]  /*2090*/  IADD3.X R91, PT, PT, R8, R91, RZ, P1, P0 ;  /* 0x0000005b085b7210 */ /* 0x000fe20000fe04ff */
[----:B------:R-:W-:-:S04]  /*20a0*/  IMAD.IADD R8, R13, 0x1, R3 ;  /* 0x000000010d087824 */ /* 0x000fc800078e0203 */
[----:B------:R-:W-:Y:S01]  /*20b0*/  @UP0 UMOV UR5, UR12 ;  /* 0x0000000c00050c82 */ /* 0x000fe20008000000 */
        /* <DEDUP_REMOVED lines=23> */
.L_x_1037:
[----:B------:R2:W-:Y:S01]  /*2230*/  STS.128 [R128+0x8000], RZ ;  /* 0x008000ff80007388 */ /* 0x0005e20000000c00 */
[----:B------:R-:W-:Y:S05]  /*2240*/  BRA `(.L_x_1038) ;  /* 0x00000000000c7947 */ /* 0x000fea0003800000 */
.L_x_1036:
[----:B------:R1:W-:Y:S04]  /*2250*/  STS.128 [R128+0x6000], RZ ;  /* 0x006000ff80007388 */ /* 0x0003e80000000c00 */
[----:B------:R1:W-:Y:S04]  /*2260*/  STS.128 [R128+0x7000], RZ ;  /* 0x007000ff80007388 */ /* 0x0003e80000000c00 */
[----:B------:R1:W-:Y:S02]  /*2270*/  STS.128 [R128+0x8000], RZ ;  /* 0x008000ff80007388 */ /* 0x0003e40000000c00 */
.L_x_1038:
[----:B------:R-:W-:Y:S05]  /*2280*/  BSYNC.RECONVERGENT B0 ;  /* 0x0000000000007941 */ /* 0x000fea0003800200 */
.L_x_1035:
        /* <DEDUP_REMOVED lines=35> */
.L_x_1041:
[----:B------:R1:W-:Y:S02]  /*24c0*/  STS.128 [R128+0x8800], RZ ;  /* 0x008800ff80007388 */ /* 0x0003e40000000c00 */
.L_x_1040:
[----:B------:R-:W-:Y:S05]  /*24d0*/  BSYNC.RECONVERGENT B0 ;  /* 0x0000000000007941 */ /* 0x000fea0003800200 */
.L_x_1039:
[----:B------:R-:W-:Y:S01]  /*24e0*/  LOP3.LUT R3, R4, 0x100, RZ, 0xc0, !PT ;  /* 0x0000010004037812 */ /* 0x000fe200078ec0ff */
[----:B------:R-:W-:Y:S01]  /*24f0*/  IMAD R95, R97, 0x40, R132 ;  /* 0x00000040615f7824 */ /* 0x000fe200078e0284 */
[----:B------:R-:W-:Y:S01]  /*2500*/  LOP3.LUT R116, R5, 0x8, R126, 0x78, !PT ;  /* 0x0000000805747812 */ /* 0x000fe200078e787e */
[----:B------:R-:W0:Y:S01]  /*2510*/  LDGDEPBAR ;  /* 0x00000000000079af */ /* 0x000e220000000000 */
[----:B------:R-:W-:Y:S01]  /*2520*/  LOP3.LUT R3, R3, 0x20, R6, 0xf8, !PT ;  /* 0x0000002003037812 */ /* 0x000fe200078ef806 */
[----:B------:R-:W-:Y:S01]  /*2530*/  IMAD.U32 R129, R90, 0x10000, RZ ;  /* 0x000100005a817824 */ /* 0x000fe200078e00ff */
[----:B------:R-:W-:Y:S02]  /*2540*/  LEA R117, R117, UR4, 0x1 ;  /* 0x0000000475757c11 */ /* 0x000fe4000f8e08ff */
[----:B------:R-:W-:Y:S01]  /*2550*/  LOP3.LUT P0, RZ, R126, 0x4, RZ, 0xc0, !PT ;  /* 0x000000047eff7812 */ /* 0x000fe2000780c0ff */
[----:B------:R-:W-:Y:S01]  /*2560*/  IMAD.IADD R116, R116, 0x1, R3 ;  /* 0x0000000174747824 */ /* 0x000fe200078e0203 */
[C---:B------:R-:W-:Y:S01]  /*2570*/  VIMNMX R94, PT, PT, R93.reuse, R96, PT ;  /* 0x000000605d5e7248 */ /* 0x040fe20003fe0100 */
[----:B------:R-:W-:Y:S01]  /*2580*/  LDSM.16.M88.4 R24, [R117] ;  /* 0x000000007518783b */ /* 0x000fe20000000200 */
[----:B------:R-:W-:Y:S01]  /*2590*/  IMAD.MOV.U32 R3, RZ, RZ, 0x20 ;  /* 0x00000020ff037424 */ /* 0x000fe200078e00ff */
[----:B------:R-:W-:-:S02]  /*25a0*/  VIADDMNMX R93, R93, 0x8, R96, PT ;  /* 0x000000085d5d7846 */ /* 0x000fc40003800160 */
[----:B------:R-:W-:Y:S01]  /*25b0*/  LEA R116, R116, UR4, 0x1 ;  /* 0x0000000474747c11 */ /* 0x000fe2000f8e08ff */
[----:B------:R-:W-:Y:S01]  /*25c0*/  LDSM.16.M88.4 R68, [R117+0x2000] ;  /* 0x002000007544783b */ /* 0x000fe20000000200 */
[----:B------:R-:W-:Y:S02]  /*25d0*/  SEL R3, R3, 0xffffffe0, !P0 ;  /* 0xffffffe003037807 */ /* 0x000fe40004000000 */
[----:B------:R-:W-:Y:S01]  /*25e0*/  LOP3.LUT R129, R90, 0xff0000, R129, 0xf8, !PT ;  /* 0x00ff00005a817812 */ /* 0x000fe200078ef881 */
[----:B------:R-:W5:Y:S02]  /*25f0*/  LDSM.16.M88.4 R44, [R116+0x3000] ;  /* 0x00300000742c783b */ /* 0x000f640000000200 */
[--C-:B------:R-:W-:Y:S02]  /*2600*/  IMAD.IADD R115, R117, 0x1, R3.reuse ;  /* 0x0000000175737824 */ /* 0x100fe400078e0203 */
[----:B------:R-:W-:Y:S01]  /*2610*/  IMAD.IADD R113, R116, 0x1, R3 ;  /* 0x0000000174717824 */ /* 0x000fe200078e0203 */
[----:B------:R-:W2:Y:S04]  /*2620*/  LDSM.16.M88.4 R36, [R116+0x3400] ;  /* 0x003400007424783b */ /* 0x000ea80000000200 */
[----:B------:R-:W2:Y:S04]  /*2630*/  LDSM.16.M88.4 R28, [R116+0x3800] ;  /* 0x00380000741c783b */ /* 0x000ea80000000200 */
[----:B------:R-:W2:Y:S04]  /*2640*/  LDSM.16.M88.4 R16, [R116+0x3c00] ;  /* 0x003c00007410783b */ /* 0x000ea80000000200 */
[----:B------:R-:W-:Y:S04]  /*2650*/  LDSM.16.M88.4 R60, [R115] ;  /* 0x00000000733c783b */ /* 0x000fe80000000200 */
[----:B-1--4-:R-:W1:Y:S04]  /*2660*/  LDSM.16.M88.4 R12, [R113+0x3000] ;  /* 0x00300000710c783b */ /* 0x012e680000000200 */
[----:B------:R-:W4:Y:S04]  /*2670*/  LDSM.16.M88.4 R8, [R113+0x3400] ;  /* 0x003400007108783b */ /* 0x000f280000000200 */
[----:B------:R-:W4:Y:S04]  /*2680*/  LDSM.16.M88.4 R4, [R113+0x3800] ;  /* 0x003800007104783b */ /* 0x000f280000000200 */
[----:B------:R-:W4:Y:S04]  /*2690*/  LDSM.16.M88.4 R64, [R113+0x3c00] ;  /* 0x003c00007140783b */ /* 0x000f280000000200 */
[----:B------:R-:W-:Y:S01]  /*26a0*/  LDSM.16.M88.4 R56, [R116+0x4000] ;  /* 0x004000007438783b */ /* 0x000fe20000000200 */
[C---:B-----5:R-:W-:Y:S03]  /*26b0*/  HMMA.16816.F32.BF16 R48, R24.reuse, R44, RZ ;  /* 0x0000002c1830723c */ /* 0x060fe600000418ff */
[----:B------:R-:W-:Y:S04]  /*26c0*/  LDSM.16.M88.4 R52, [R116+0x4400] ;  /* 0x004400007434783b */ /* 0x000fe80000000200 */
[----:B---3--:R-:W-:Y:S01]  /*26d0*/  LDSM.16.M88.4 R20, [R116+0x4800] ;  /* 0x004800007414783b */ /* 0x008fe20000000200 */
[C---:B------:R-:W-:Y:S03]  /*26e0*/  HMMA.16816.F32.BF16 R44, R24.reuse, R46, RZ ;  /* 0x0000002e182c723c */ /* 0x040fe600000418ff */
[----:B------:R-:W-:Y:S04]  /*26f0*/  LDSM.16.M88.4 R76, [R115+0x1000] ;  /* 0x00100000734c783b */ /* 0x000fe80000000200 */
[----:B------:R-:W-:Y:S01]  /*2700*/  LDSM.16.M88.4 R80, [R113+0x4c00] ;  /* 0x004c00007150783b */ /* 0x000fe20000000200 */
[C---:B--2---:R-:W-:Y:S03]  /*2710*/  HMMA.16816.F32.BF16 R40, R24.reuse, R36, RZ ;  /* 0x000000241828723c */ /* 0x044fe600000418ff */
[----:B------:R-:W-:Y:S05]  /*2720*/  LDSM.16.M88.4 R84, [R113+0x4800] ;  /* 0x004800007154783b */ /* 0x000fea0000000200 */
[C---:B------:R-:W-:Y:S08]  /*2730*/  HMMA.16816.F32.BF16 R32, R24.reuse, R28, RZ ;  /* 0x0000001c1820723c */ /* 0x040ff000000418ff */
[C---:B------:R-:W-:Y:S08]  /*2740*/  HMMA.16816.F32.BF16 R36, R24.reuse, R38, RZ ;  /* 0x000000261824723c */ /* 0x040ff000000418ff */
[C---:B------:R-:W-:Y:S08]  /*2750*/  HMMA.16816.F32.BF16 R28, R24.reuse, R30, RZ ;  /* 0x0000001e181c723c */ /* 0x040ff000000418ff */
[----:B------:R-:W-:Y:S08]  /*2760*/  HMMA.16816.F32.BF16 R72, R24, R16, RZ ;  /* 0x000000101848723c */ /* 0x000ff000000418ff */
[C---:B-1----:R-:W-:Y:S08]  /*2770*/  HMMA.16816.F32.BF16 R48, R60.reuse, R12, R48 ;  /* 0x0000000c3c30723c */ /* 0x042ff00000041830 */
[----:B------:R-:W-:Y:S01]  /*2780*/  HMMA.16816.F32.BF16 R44, R60, R14, R44 ;  /* 0x0000000e3c2c723c */ /* 0x000fe2000004182c */
[----:B------:R-:W1:Y:S07]  /*2790*/  LDSM.16.M88.4 R12, [R117+0x1000] ;  /* 0x00100000750c783b */ /* 0x000e6e0000000200 */
[----:B------:R-:W-:Y:S01]  /*27a0*/  HMMA.16816.F32.BF16 R24, R24, R18, RZ ;  /* 0x000000121818723c */ /* 0x000fe200000418ff */
[----:B------:R-:W2:Y:S07]  /*27b0*/  LDSM.16.M88.4 R16, [R116+0x4c00] ;  /* 0x004c00007410783b */ /* 0x000eae0000000200 */
[C---:B----4-:R-:W-:Y:S08]  /*27c0*/  HMMA.16816.F32.BF16 R40, R60.reuse, R8, R40 ;  /* 0x000000083c28723c */ /* 0x050ff00000041828 */
[C---:B------:R-:W-:Y:S01]  /*27d0*/  HMMA.16816.F32.BF16 R36, R60.reuse, R10, R36 ;  /* 0x0000000a3c24723c */ /* 0x040fe20000041824 */
[----:B------:R-:W3:Y:S07]  /*27e0*/  LDSM.16.M88.4 R8, [R113+0x4000] ;  /* 0x004000007108783b */ /* 0x000eee0000000200 */
[C---:B------:R-:W-:Y:S08]  /*27f0*/  HMMA.16816.F32.BF16 R32, R60.reuse, R4, R32 ;  /* 0x000000043c20723c */ /* 0x040ff00000041820 */
[C---:B------:R-:W-:Y:S01]  /*2800*/  HMMA.16816.F32.BF16 R28, R60.reuse, R6, R28 ;  /* 0x000000063c1c723c */ /* 0x040fe2000004181c */
[----:B------:R-:W4:Y:S07]  /*2810*/  LDSM.16.M88.4 R4, [R113+0x4400] ;  /* 0x004400007104783b */ /* 0x000f2e0000000200 */
[C---:B------:R-:W-:Y:S08]  /*2820*/  HMMA.16816.F32.BF16 R24, R60.reuse, R66, R24 ;  /* 0x000000423c18723c */ /* 0x040ff00000041818 */
[----:B------:R-:W-:Y:S01]  /*2830*/  HMMA.16816.F32.BF16 R72, R60, R64, R72 ;  /* 0x000000403c48723c */ /* 0x000fe20000041848 */
[----:B------:R-:W-:Y:S04]  /*2840*/  LDSM.16.M88.4 R64, [R116+0x5000] ;  /* 0x005000007440783b */ /* 0x000fe80000000200 */
[----:B------:R-:W-:Y:S03]  /*2850*/  LDSM.16.M88.4 R60, [R116+0x5400] ;  /* 0x00540000743c783b */ /* 0x000fe60000000200 */
[C---:B-1----:R-:W-:Y:S08]  /*2860*/  HMMA.16816.F32.BF16 R48, R12.reuse, R56, R48 ;  /* 0x000000380c30723c */ /* 0x042ff00000041830 */
[C---:B------:R-:W-:Y:S01]  /*2870*/  HMMA.16816.F32.BF16 R44, R12.reuse, R58, R44 ;  /* 0x0000003a0c2c723c */ /* 0x040fe2000004182c */
[----:B------:R-:W-:Y:S07]  /*2880*/  LDSM.16.M88.4 R56, [R116+0x5800] ;  /* 0x005800007438783b */ /* 0x000fee0000000200 */
[C---:B------:R-:W-:Y:S08]  /*2890*/  HMMA.16816.F32.BF16 R40, R12.reuse, R52, R40 ;  /* 0x000000340c28723c */ /* 0x040ff00000041828 */
[C---:B------:R-:W-:Y:S01]  /*28a0*/  HMMA.16816.F32.BF16 R36, R12.reuse, R54, R36 ;  /* 0x000000360c24723c */ /* 0x040fe20000041824 */
[----:B------:R-:W1:Y:S07]  /*28b0*/  LDSM.16.M88.4 R52, [R116+0x5c00] ;  /* 0x005c00007434783b */ /* 0x000e6e0000000200 */
[C---:B--2---:R-:W-:Y:S08]  /*28c0*/  HMMA.16816.F32.BF16 R24, R12.reuse, R18, R24 ;  /* 0x000000120c18723c */ /* 0x044ff00000041818 */
[C---:B------:R-:W-:Y:S08]  /*28d0*/  HMMA.16816.F32.BF16 R32, R12.reuse, R20, R32 ;  /* 0x000000140c20723c */ /* 0x040ff00000041820 */
[C---:B------:R-:W-:Y:S01]  /*28e0*/  HMMA.16816.F32.BF16 R28, R12.reuse, R22, R28 ;  /* 0x000000160c1c723c */ /* 0x040fe2000004181c */
[----:B------:R-:W-:Y:S07]  /*28f0*/  LDSM.16.M88.4 R20, [R113+0x5000] ;  /* 0x005000007114783b */ /* 0x000fee0000000200 */
[----:B------:R-:W-:Y:S01]  /*2900*/  HMMA.16816.F32.BF16 R72, R12, R16, R72 ;  /* 0x000000100c48723c */ /* 0x000fe20000041848 */
[----:B------:R-:W-:Y:S04]  /*2910*/  LDSM.16.M88.4 R16, [R113+0x5400] ;  /* 0x005400007110783b */ /* 0x000fe80000000200 */
[----:B------:R-:W-:Y:S03]  /*2920*/  LDSM.16.M88.4 R12, [R113+0x5800] ;  /* 0x00580000710c783b */ /* 0x000fe60000000200 */
[C---:B---3--:R-:W-:Y:S08]  /*2930*/  HMMA.16816.F32.BF16 R48, R76.reuse, R8, R48 ;  /* 0x000000084c30723c */ /* 0x048ff00000041830 */
[C---:B------:R-:W-:Y:S01]  /*2940*/  HMMA.16816.F32.BF16 R44, R76.reuse, R10, R44 ;  /* 0x0000000a4c2c723c */ /* 0x040fe2000004182c */
[----:B------:R-:W-:Y:S07]  /*2950*/  LDSM.16.M88.4 R8, [R113+0x5c00] ;  /* 0x005c00007108783b */ /* 0x000fee0000000200 */
[C---:B----4-:R-:W-:Y:S08]  /*2960*/  HMMA.16816.F32.BF16 R40, R76.reuse, R4, R40 ;  /* 0x000000044c28723c */ /* 0x050ff00000041828 */
[----:B------:R-:W-:Y:S01]  /*2970*/  HMMA.16816.F32.BF16 R36, R76, R6, R36 ;  /* 0x000000064c24723c */ /* 0x000fe20000041824 */
[----:B------:R-:W2:Y:S01]  /*2980*/  LDSM.16.M88.4 R4, [R115+0x2000] ;  /* 0x002000007304783b */ /* 0x000ea20000000200 */
[----:B------:R-:W-:-:S06]  /*2990*/  DEPBAR.LE SB0, 0x0 ;  /* 0x000080000000791a */ /* 0x000fcc0000000000 */
        /* <DEDUP_REMOVED lines=11> */
[----:B------:R-:W-:Y:S08]  /*2a50*/  HMMA.16816.F32.BF16 R72, R68, R52, R72 ;  /* 0x000000344448723c */ /* 0x000ff00000041848 */
[----:B--2---:R-:W-:Y:S01]  /*2a60*/  HMMA.16816.F32.BF16 R24, R4, R10, R24 ;  /* 0x0000000a0418723c */ /* 0x004fe20000041818 */
[----:B------:R-:W-:-:S05]  /*2a70*/  VIADD R10, R95, 0x38 ;  /* 0x000000385f0a7836 */ /* 0x000fca0000000000 */
[----:B------:R-:W-:Y:S02]  /*2a80*/  I2FP.F32.U32 R11, R10 ;  /* 0x0000000a000b7245 */ /* 0x000fe40000201000 */
[----:B------:R-:W-:Y:S01]  /*2a90*/  HMMA.16816.F32.BF16 R48, R4, R20, R48 ;  /* 0x000000140430723c */ /* 0x000fe20000041830 */
[C---:B------:R-:W-:Y:S02]  /*2aa0*/  ISETP.GE.AND P4, PT, R10.reuse, R94, PT ;  /* 0x0000005e0a00720c */ /* 0x040fe40003f86270 */
[----:B------:R-:W-:-:S05]  /*2ab0*/  ISETP.GE.AND P1, PT, R10, R93, PT ;  /* 0x0000005d0a00720c */ /* 0x000fca0003f26270 */
[----:B------:R-:W-:Y:S03]  /*2ac0*/  HMMA.16816.F32.BF16 R44, R4, R22, R44 ;  /* 0x00000016042c723c */ /* 0x000fe6000004182c */
[C---:B------:R-:W-:Y:S01]  /*2ad0*/  FFMA.FTZ R24, R11.reuse, UR5, R24 ;  /* 0x000000050b187c23 */ /* 0x040fe20008010018 */
[----:B------:R-:W-:-:S04]  /*2ae0*/  FFMA.FTZ R26, R11, UR5, R26 ;  /* 0x000000050b1a7c23 */ /* 0x000fc8000801001a */
[----:B------:R-:W-:Y:S01]  /*2af0*/  HMMA.16816.F32.BF16 R40, R4, R16, R40 ;  /* 0x000000100428723c */ /* 0x000fe20000041828 */
[----:B------:R-:W-:Y:S02]  /*2b00*/  FSEL R68, R24, -INF , !P4 ;  /* 0xff80000018447808 */ /* 0x000fe40006000000 */
[----:B------:R-:W-:-:S05]  /*2b10*/  FSEL R69, R26, -INF , !P1 ;  /* 0xff8000001a457808 */ /* 0x000fca0004800000 */
[C---:B------:R-:W-:Y:S08]  /*2b20*/  HMMA.16816.F32.BF16 R36, R4.reuse, R18, R36 ;  /* 0x000000120424723c */ /* 0x040ff00000041824 */
[C---:B------:R-:W-:Y:S08]  /*2b30*/  HMMA.16816.F32.BF16 R32, R4.reuse, R12, R32 ;  /* 0x0000000c0420723c */ /* 0x040ff00000041820 */
[C---:B------:R-:W-:Y:S08]  /*2b40*/  HMMA.16816.F32.BF16 R28, R4.reuse, R14, R28 ;  /* 0x0000000e041c723c */ /* 0x040ff0000004181c */
[----:B------:R-:W-:Y:S01]  /*2b50*/  HMMA.16816.F32.BF16 R72, R4, R8, R72 ;  /* 0x000000080448723c */ /* 0x000fe20000041848 */
[----:B------:R-:W-:-:S02]  /*2b60*/  VIADD R6, R95, 0x1 ;  /* 0x000000015f067836 */ /* 0x000fc40000000000 */
[C---:B------:R-:W-:Y:S02]  /*2b70*/  VIADD R5, R95.reuse, 0x8 ;  /* 0x000000085f057836 */ /* 0x040fe40000000000 */
[C---:B------:R-:W-:Y:S01]  /*2b80*/  VIADD R4, R95.reuse, 0x9 ;  /* 0x000000095f047836 */ /* 0x040fe20000000000 */
[C---:B------:R-:W-:Y:S01]  /*2b90*/  ISETP.GE.AND P0, PT, R6.reuse, R94, PT ;  /* 0x0000005e0600720c */ /* 0x040fe20003f06270 */
[C---:B------:R-:W-:Y:S01]  /*2ba0*/  VIADD R7, R95.reuse, 0x10 ;  /* 0x000000105f077836 */ /* 0x040fe20000000000 */
[----:B------:R-:W-:Y:S01]  /*2bb0*/  BAR.SYNC.DEFER_BLOCKING 0x0 ;  /* 0x0000000000007b1d */ /* 0x000fe20000010000 */
[----:B------:R-:W-:Y:S01]  /*2bc0*/  ISETP.GE.AND P6, PT, R6, R93, PT ;  /* 0x0000005d0600720c */ /* 0x000fe20003fc6270 */
[----:B------:R-:W-:Y:S01]  /*2bd0*/  VIADD R8, R95, 0x39 ;  /* 0x000000395f087836 */ /* 0x000fe20000000000 */
[----:B------:R-:W-:Y:S02]  /*2be0*/  I2FP.F32.U32 R6, R6 ;  /* 0x0000000600067245 */ /* 0x000fe40000201000 */
[----:B------:R-:W-:-:S02]  /*2bf0*/  ISETP.GE.AND P3, PT, R5, R94, PT ;  /* 0x0000005e0500720c */ /* 0x000fc40003f66270 */
[-C--:B------:R-:W-:Y:S01]  /*2c00*/  ISETP.GE.AND P5, PT, R5, R93.reuse, PT ;  /* 0x0000005d0500720c */ /* 0x080fe20003fa6270 */
[----:B------:R-:W-:Y:S01]  /*2c10*/  FFMA.FTZ R23, R6, UR5, R49 ;  /* 0x0000000506177c23 */ /* 0x000fe20008010031 */
[----:B------:R-:W-:Y:S01]  /*2c20*/  ISETP.GE.AND P2, PT, R4, R94, PT ;  /* 0x0000005e0400720c */ /* 0x000fe20003f46270 */
[----:B------:R-:W-:Y:S01]  /*2c30*/  FFMA.FTZ R15, R6, UR5, R51 ;  /* 0x00000005060f7c23 */ /* 0x000fe20008010033 */
[----:B------:R-:W-:Y:S02]  /*2c40*/  ISETP.GE.AND P4, PT, R4, R93, PT ;  /* 0x0000005d0400720c */ /* 0x000fe40003f86270 */
[----:B------:R-:W-:Y:S02]  /*2c50*/  I2FP.F32.U32 R5, R5 ;  /* 0x0000000500057245 */ /* 0x000fe40000201000 */
[----:B------:R-:W-:Y:S02]  /*2c60*/  I2FP.F32.U32 R4, R4 ;  /* 0x0000000400047245 */ /* 0x000fe40000201000 */
[----:B------:R-:W-:Y:S01]  /*2c70*/  FSEL R23, R23, -INF , !P0 ;  /* 0xff80000017177808 */ /* 0x000fe20004000000 */
[C---:B------:R-:W-:Y:S01]  /*2c80*/  FFMA.FTZ R44, R5.reuse, UR5, R44 ;  /* 0x00000005052c7c23 */ /* 0x040fe2000801002c */
[----:B------:R-:W-:Y:S01]  /*2c90*/  FFMA.FTZ R46, R5, UR5, R46 ;  /* 0x00000005052e7c23 */ /* 0x000fe2000801002e */
[C---:B------:R-:W-:Y:S01]  /*2ca0*/  FFMA.FTZ R6, R4.reuse, UR5, R45 ;  /* 0x0000000504067c23 */ /* 0x040fe2000801002d */
[----:B------:R-:W-:Y:S01]  /*2cb0*/  FFMA.FTZ R49, R4, UR5, R47 ;  /* 0x0000000504317c23 */ /* 0x000fe2000801002f */
[----:B------:R-:W-:Y:S01]  /*2cc0*/  VIADD R4, R95, 0x11 ;  /* 0x000000115f047836 */ /* 0x000fe20000000000 */
[----:B------:R-:W-:Y:S01]  /*2cd0*/  ISETP.GE.AND P1, PT, R7, R94, PT ;  /* 0x0000005e0700720c */ /* 0x000fe20003f26270 */
[----:B------:R-:W-:Y:S01]  /*2ce0*/  VIADD R5, R95, 0x18 ;  /* 0x000000185f057836 */ /* 0x000fe20000000000 */
[----:B------:R-:W-:-:S02]  /*2cf0*/  ISETP.GE.AND P0, PT, R7, R93, PT ;  /* 0x0000005d0700720c */ /* 0x000fc40003f06270 */
[----:B------:R-:W-:Y:S02]  /*2d00*/  FSEL R15, R15, -INF , !P6 ;  /* 0xff8000000f0f7808 */ /* 0x000fe40007000000 */
[----:B------:R-:W-:Y:S02]  /*2d10*/  FSEL R51, R44, -INF , !P3 ;  /* 0xff8000002c337808 */ /* 0x000fe40005800000 */
[----:B------:R-:W-:Y:S02]  /*2d20*/  FSEL R45, R46, -INF , !P5 ;  /* 0xff8000002e2d7808 */ /* 0x000fe40006800000 */
[----:B------:R-:W-:Y:S01]  /*2d30*/  FSEL R47, R6, -INF , !P2 ;  /* 0xff800000062f7808 */ /* 0x000fe20005000000 */
        /* <DEDUP_REMOVED lines=13> */
[----:B------:R-:W-:Y:S01]  /*2e10*/  FFMA.FTZ R13, R5, UR5, R36 ;  /* 0x00000005050d7c23 */ /* 0x000fe20008010024 */
[----:B------:R-:W-:Y:S01]  /*2e20*/  VIADD R41, R95, 0x20 ;  /* 0x000000205f297836 */ /* 0x000fe20000000000 */
[----:B------:R-:W-:Y:S01]  /*2e30*/  FSEL R19, R19, -INF , !P1 ;  /* 0xff80000013137808 */ /* 0x000fe20004800000 */
[----:B------:R-:W-:Y:S01]  /*2e40*/  VIADD R4, R95, 0x21 ;  /* 0x000000215f047836 */ /* 0x000fe20000000000 */
[C---:B------:R-:W-:Y:S01]  /*2e50*/  ISETP.GE.AND P4, PT, R6.reuse, R94, PT ;  /* 0x0000005e0600720c */ /* 0x040fe20003f86270 */
[----:B------:R-:W-:Y:S01]  /*2e60*/  FFMA.FTZ R5, R5, UR5, R38 ;  /* 0x0000000505057c23 */ /* 0x000fe20008010026 */
[----:B------:R-:W-:-:S02]  /*2e70*/  ISETP.GE.AND P1, PT, R6, R93, PT ;  /* 0x0000005d0600720c */ /* 0x000fc40003f26270 */
[----:B------:R-:W-:Y:S02]  /*2e80*/  FSEL R7, R7, -INF , !P0 ;  /* 0xff80000007077808 */ /* 0x000fe40004000000 */
[----:B------:R-:W-:Y:S02]  /*2e90*/  FSEL R17, R17, -INF , !P6 ;  /* 0xff80000011117808 */ /* 0x000fe40007000000 */
[----:B------:R-:W-:Y:S02]  /*2ea0*/  FSEL R9, R9, -INF , !P3 ;  /* 0xff80000009097808 */ /* 0x000fe40005800000 */
[----:B------:R-:W-:Y:S02]  /*2eb0*/  FSEL R13, R13, -INF , !P5 ;  /* 0xff8000000d0d7808 */ /* 0x000fe40006800000 */
[----:B------:R-:W-:Y:S02]  /*2ec0*/  I2FP.F32.U32 R6, R6 ;  /* 0x0000000600067245 */ /* 0x000fe40000201000 */
[----:B------:R-:W-:-:S02]  /*2ed0*/  ISETP.GE.AND P0, PT, R41, R94, PT ;  /* 0x0000005e2900720c */ /* 0x000fc40003f06270 */
[-C--:B------:R-:W-:Y:S01]  /*2ee0*/  ISETP.GE.AND P6, PT, R41, R93.reuse, PT ;  /* 0x0000005d2900720c */ /* 0x080fe20003fc6270 */
[----:B------:R-:W-:Y:S01]  /*2ef0*/  FFMA.FTZ R21, R6, UR5, R37 ;  /* 0x0000000506157c23 */ /* 0x000fe20008010025 */
[----:B------:R-:W-:Y:S01]  /*2f00*/  ISETP.GE.AND P3, PT, R4, R94, PT ;  /* 0x0000005e0400720c */ /* 0x000fe20003f66270 */
[----:B------:R-:W-:Y:S01]  /*2f10*/  FFMA.FTZ R11, R6, UR5, R39 ;  /* 0x00000005060b7c23 */ /* 0x000fe20008010027 */
[----:B------:R-:W-:Y:S01]  /*2f20*/  ISETP.GE.AND P5, PT, R4, R93, PT ;  /* 0x0000005d0400720c */ /* 0x000fe20003fa6270 */
[C---:B------:R-:W-:Y:S01]  /*2f30*/  VIADD R39, R95.reuse, 0x28 ;  /* 0x000000285f277836 */ /* 0x040fe20000000000 */
[----:B------:R-:W-:Y:S01]  /*2f40*/  I2FP.F32.U32 R41, R41 ;  /* 0x0000002900297245 */ /* 0x000fe20000201000 */
[----:B------:R-:W-:Y:S01]  /*2f50*/  VIADD R37, R95, 0x30 ;  /* 0x000000305f257836 */ /* 0x000fe20000000000 */
[----:B------:R-:W-:Y:S02]  /*2f60*/  I2FP.F32.U32 R4, R4 ;  /* 0x0000000400047245 */ /* 0x000fe40000201000 */
[----:B------:R-:W-:Y:S01]  /*2f70*/  FSEL R11, R11, -INF , !P1 ;  /* 0xff8000000b0b7808 */ /* 0x000fe20004800000 */
[C---:B------:R-:W-:Y:S01]  /*2f80*/  FFMA.FTZ R32, R41.reuse, UR5, R32 ;  /* 0x0000000529207c23 */ /* 0x040fe20008010020 */
[----:B------:R-:W-:Y:S01]  /*2f90*/  FFMA.FTZ R34, R41, UR5, R34 ;  /* 0x0000000529227c23 */ /* 0x000fe20008010022 */
[C---:B------:R-:W-:Y:S01]  /*2fa0*/  FFMA.FTZ R6, R4.reuse, UR5, R33 ;  /* 0x0000000504067c23 */ /* 0x040fe20008010021 */
[----:B------:R-:W-:Y:S01]  /*2fb0*/  FFMA.FTZ R71, R4, UR5, R35 ;  /* 0x0000000504477c23 */ /* 0x000fe20008010023 */
[----:B------:R-:W-:Y:S01]  /*2fc0*/  VIADD R4, R95, 0x29 ;  /* 0x000000295f047836 */ /* 0x000fe20000000000 */
[----:B------:R-:W-:-:S02]  /*2fd0*/  FSEL R35, R32, -INF , !P0 ;  /* 0xff80000020237808 */ /* 0x000fc40004000000 */
[----:B------:R-:W-:Y:S02]  /*2fe0*/  FSEL R33, R34, -INF , !P6 ;  /* 0xff80000022217808 */ /* 0x000fe40007000000 */
[C---:B------:R-:W-:Y:S02]  /*2ff0*/  ISETP.GE.AND P1, PT, R4.reuse, R94, PT ;  /* 0x0000005e0400720c */ /* 0x040fe40003f26270 */
[----:B------:R-:W-:Y:S02]  /*3000*/  ISETP.GE.AND P0, PT, R4, R93, PT ;  /* 0x0000005d0400720c */ /* 0x000fe40003f06270 */
[----:B------:R-:W-:Y:S02]  /*3010*/  FSEL R5, R5, -INF , !P2 ;  /* 0xff80000005057808 */ /* 0x000fe40005000000 */
[----:B------:R-:W-:Y:S02]  /*3020*/  FSEL R21, R21, -INF , !P4 ;  /* 0xff80000015157808 */ /* 0x000fe40006000000 */
[----:B------:R-:W-:-:S02]  /*3030*/  I2FP.F32.U32 R4, R4 ;  /* 0x0000000400047245 */ /* 0x000fc40000201000 */
[----:B------:R-:W-:Y:S02]  /*3040*/  FSEL R34, R6, -INF , !P3 ;  /* 0xff80000006227808 */ /* 0x000fe40005800000 */
[CC--:B------:R-:W-:Y:S01]  /*3050*/  ISETP.GE.AND P2, PT, R39.reuse, R94.reuse, PT ;  /* 0x0000005e2700720c */ /* 0x0c0fe20003f46270 */
[C---:B------:R-:W-:Y:S01]  /*3060*/  FFMA.FTZ R31, R4.reuse, UR5, R31 ;  /* 0x00000005041f7c23 */ /* 0x040fe2000801001f */
[-C--:B------:R-:W-:Y:S01]  /*3070*/  ISETP.GE.AND P4, PT, R39, R93.reuse, PT ;  /* 0x0000005d2700720c */ /* 0x080fe20003f86270 */
[----:B------:R-:W-:Y:S01]  /*3080*/  FFMA.FTZ R6, R4, UR5, R29 ;  /* 0x0000000504067c23 */ /* 0x000fe2000801001d */
[C---:B------:R-:W-:Y:S02]  /*3090*/  ISETP.GE.AND P6, PT, R37.reuse, R94, PT ;  /* 0x0000005e2500720c */ /* 0x040fe40003fc6270 */
[----:B------:R-:W-:Y:S02]  /*30a0*/  ISETP.GE.AND P3, PT, R37, R93, PT ;  /* 0x0000005d2500720c */ /* 0x000fe40003f66270 */
[----:B------:R-:W-:-:S02]  /*30b0*/  I2FP.F32.U32 R39, R39 ;  /* 0x0000002700277245 */ /* 0x000fc40000201000 */
[----:B------:R-:W-:Y:S02]  /*30c0*/  I2FP.F32.U32 R37, R37 ;  /* 0x0000002500257245 */ /* 0x000fe40000201000 */
[----:B------:R-:W-:Y:S01]  /*30d0*/  FSEL R76, R31, -INF , !P0 ;  /* 0xff8000001f4c7808 */ /* 0x000fe20004000000 */
[C---:B------:R-:W-:Y:S01]  /*30e0*/  FFMA.FTZ R28, R39.reuse, UR5, R28 ;  /* 0x00000005271c7c23 */ /* 0x040fe2000801001c */
[----:B------:R-:W-:Y:S01]  /*30f0*/  FFMA.FTZ R30, R39, UR5, R30 ;  /* 0x00000005271e7c23 */ /* 0x000fe2000801001e */
[----:B------:R-:W-:Y:S01]  /*3100*/  FFMA.FTZ R4, R37, UR5, R74 ;  /* 0x0000000525047c23 */ /* 0x000fe2000801004a */
[----:B------:R-:W-:Y:S01]  /*3110*/  VIADD R74, R95, 0x31 ;  /* 0x000000315f4a7836 */ /* 0x000fe20000000000 */
[----:B------:R-:W-:Y:S01]  /*3120*/  ISETP.NE.AND P0, PT, R92, 0x1, PT ;  /* 0x000000015c00780c */ /* 0x000fe20003f05270 */
[----:B------:R-:W-:Y:S01]  /*3130*/  FFMA.FTZ R85, R37, UR5, R72 ;  /* 0x0000000525557c23 */ /* 0x000fe20008010048 */
[----:B------:R-:W-:Y:S02]  /*3140*/  FSEL R71, R71, -INF , !P5 ;  /* 0xff80000047477808 */ /* 0x000fe40006800000 */
[----:B------:R-:W-:-:S02]  /*3150*/  FSEL R77, R28, -INF , !P2 ;  /* 0xff8000001c4d7808 */ /* 0x000fc40005000000 */
[C---:B------:R-:W-:Y:S02]  /*3160*/  ISETP.GE.AND P5, PT, R74.reuse, R94, PT ;  /* 0x0000005e4a00720c */ /* 0x040fe40003fa6270 */
[----:B------:R-:W-:Y:S02]  /*3170*/  ISETP.GE.AND P2, PT, R74, R93, PT ;  /* 0x0000005d4a00720c */ /* 0x000fe40003f46270 */
[----:B------:R-:W-:Y:S02]  /*3180*/  FSEL R70, R30, -INF , !P4 ;  /* 0xff8000001e467808 */ /* 0x000fe40006000000 */
[----:B------:R-:W-:Y:S02]  /*3190*/  FSEL R72, R6, -INF , !P1 ;  /* 0xff80000006487808 */ /* 0x000fe40004800000 */
[----:B------:R-:W-:Y:S02]  /*31a0*/  I2FP.F32.U32 R74, R74 ;  /* 0x0000004a004a7245 */ /* 0x000fe40000201000 */
[----:B------:R-:W-:-:S02]  /*31b0*/  ISETP.GE.AND P4, PT, R8, R94, PT ;  /* 0x0000005e0800720c */ /* 0x000fc40003f86270 */
[----:B------:R-:W-:Y:S01]  /*31c0*/  ISETP.GE.AND P1, PT, R8, R93, PT ;  /* 0x0000005d0800720c */ /* 0x000fe20003f26270 */
[C---:B------:R-:W-:Y:S01]  /*31d0*/  FFMA.FTZ R73, R74.reuse, UR5, R73 ;  /* 0x000000054a497c23 */ /* 0x040fe20008010049 */
[----:B------:R-:W-:Y:S01]  /*31e0*/  I2FP.F32.U32 R29, R95 ;  /* 0x0000005f001d7245 */ /* 0x000fe20000201000 */
[----:B------:R-:W-:Y:S01]  /*31f0*/  FFMA.FTZ R74, R74, UR5, R75 ;  /* 0x000000054a4a7c23 */ /* 0x000fe2000801004b */
[----:B------:R-:W-:Y:S02]  /*3200*/  I2FP.F32.U32 R8, R8 ;  /* 0x0000000800087245 */ /* 0x000fe40000201000 */
[----:B------:R-:W-:Y:S01]  /*3210*/  FSEL R85, R85, -INF , !P6 ;  /* 0xff80000055557808 */ /* 0x000fe20007000000 */
[C---:B------:R-:W-:Y:S01]  /*3220*/  FFMA.FTZ R48, R29.reuse, UR5, R48 ;  /* 0x000000051d307c23 */ /* 0x040fe20008010030 */
[----:B------:R-:W-:Y:S01]  /*3230*/  FFMA.FTZ R29, R29, UR5, R50 ;  /* 0x000000051d1d7c23 */ /* 0x000fe20008010032 */
[C---:B------:R-:W-:Y:S01]  /*3240*/  FFMA.FTZ R25, R8.reuse, UR5, R25 ;  /* 0x0000000508197c23 */ /* 0x040fe20008010019 */
[----:B------:R-:W-:Y:S01]  /*3250*/  FFMA.FTZ R27, R8, UR5, R27 ;  /* 0x00000005081b7c23 */ /* 0x000fe2000801001b */
[----:B------:R-:W-:-:S02]  /*3260*/  FSEL R75, R4, -INF , !P3 ;  /* 0xff800000044b7808 */ /* 0x000fc40005800000 */
[C---:B------:R-:W-:Y:S02]  /*3270*/  ISETP.GE.AND P6, PT, R95.reuse, R94, PT ;  /* 0x0000005e5f00720c */ /* 0x040fe40003fc6270 */
[----:B------:R-:W-:Y:S02]  /*3280*/  ISETP.GE.AND P3, PT, R95, R93, PT ;  /* 0x0000005d5f00720c */ /* 0x000fe40003f66270 */
[----:B------:R-:W-:Y:S02]  /*3290*/  FSEL R79, R73, -INF , !P5 ;  /* 0xff800000494f7808 */ /* 0x000fe40006800000 */
[----:B------:R-:W-:Y:S02]  /*32a0*/  FSEL R78, R25, -INF , !P4 ;  /* 0xff800000194e7808 */ /* 0x000fe40006000000 */
[----:B------:R-:W-:Y:S02]  /*32b0*/  FSEL R74, R74, -INF , !P2 ;  /* 0xff8000004a4a7808 */ /* 0x000fe40005000000 */
[----:B------:R-:W-:-:S02]  /*32c0*/  FSEL R73, R27, -INF , !P1 ;  /* 0xff8000001b497808 */ /* 0x000fc40004800000 */
[----:B------:R-:W-:Y:S02]  /*32d0*/  FSEL R25, R48, -INF , !P6 ;  /* 0xff80000030197808 */ /* 0x000fe40007000000 */
[----:B------:R-:W-:Y:S01]  /*32e0*/  FSEL R29, R29, -INF , !P3 ;  /* 0xff8000001d1d7808 */ /* 0x000fe20005800000 */
[----:B------:R-:W-:Y:S06]  /*32f0*/  @!P0 BRA `(.L_x_1042) ;  /* 0x0000000000c48947 */ /* 0x000fec0003800000 */
        /* <DEDUP_REMOVED lines=46> */
.L_x_1044:
[----:B------:R3:W-:Y:S02]  /*35e0*/  STS.128 [R128+0x5800], RZ ;  /* 0x005800ff80007388 */ /* 0x0007e40000000c00 */
.L_x_1045:
[----:B------:R-:W-:Y:S05]  /*35f0*/  BSYNC.RECONVERGENT B0 ;  /* 0x0000000000007941 */ /* 0x000fea0003800200 */
.L_x_1043:
[----:B------:R-:W0:Y:S02]  /*3600*/  LDGDEPBAR ;  /* 0x00000000000079af */ /* 0x000e240000000000 */
.L_x_1042:
        /* <DEDUP_REMOVED lines=8> */
[----:B------:R-:W-:Y:S01]  /*3690*/  FMNMX3.FTZ R6, R6, R17, R13, !PT ;  /* 0x0000001106067276 */ /* 0x000fe2000781000d */
[----:B------:R-:W-:Y:S01]  /*36a0*/  UIADD3 UR30, UPT, UPT, UR24, -0x61c88647, URZ ;  /* 0x9e3779b9181e7890 */ /* 0x000fe2000fffe0ff */
[----:B------:R-:W-:Y:S01]  /*36b0*/  FMNMX3.FTZ R4, R4, R9, R5, !PT ;  /* 0x0000000904047276 */ /* 0x000fe20007810005 */
[----:B------:R-:W-:Y:S01]  /*36c0*/  UIADD3 UR29, UPT, UPT, UR24, 0x3c6ef372, URZ ;  /* 0x3c6ef372181d7890 */ /* 0x000fe2000fffe0ff */
[----:B------:R-:W-:Y:S01]  /*36d0*/  FMNMX3.FTZ R39, R6, R21, R35, !PT ;  /* 0x0000001506277276 */ /* 0x000fe20007810023 */
[----:B------:R-:W-:Y:S01]  /*36e0*/  UIADD3 UR28, UPT, UPT, UR25, 0x76cf5d0a, URZ ;  /* 0x76cf5d0a191c7890 */ /* 0x000fe2000fffe0ff */
[----:B------:R-:W-:Y:S01]  /*36f0*/  FMNMX3.FTZ R4, R4, R11, R33, !PT ;  /* 0x0000000b04047276 */ /* 0x000fe20007810021 */
[----:B------:R-:W-:Y:S01]  /*3700*/  UIADD3 UR26, UPT, UPT, UR25, 0x32370b8f, URZ ;  /* 0x32370b8f191a7890 */ /* 0x000fe2000fffe0ff */
[----:B------:R-:W-:Y:S01]  /*3710*/  FMNMX3.FTZ R39, R39, R34, R77, !PT ;  /* 0x0000002227277276 */ /* 0x000fe2000781004d */
[----:B------:R-:W-:Y:S01]  /*3720*/  UIADD3 UR27, UPT, UPT, UR24, -0x255992d5, URZ ;  /* 0xdaa66d2b181b7890 */ /* 0x000fe2000fffe0ff */
[----:B------:R-:W-:Y:S01]  /*3730*/  FMNMX3.FTZ R4, R4, R71, R70, !PT ;  /* 0x0000004704047276 */ /* 0x000fe20007810046 */
[----:B------:R-:W-:Y:S01]  /*3740*/  UIADD3 UR23, UPT, UPT, UR24, 0x78dde6e4, URZ ;  /* 0x78dde6e418177890 */ /* 0x000fe2000fffe0ff */
[----:B------:R-:W-:Y:S01]  /*3750*/  FMNMX3.FTZ R39, R39, R72, R85, !PT ;  /* 0x0000004827277276 */ /* 0x000fe20007810055 */
[----:B------:R-:W-:Y:S01]  /*3760*/  UIADD3 UR22, UPT, UPT, UR25, -0x126145ec, URZ ;  /* 0xed9eba1419167890 */ /* 0x000fe2000fffe0ff */
[----:B------:R-:W-:Y:S01]  /*3770*/  FMNMX3.FTZ R4, R4, R76, R75, !PT ;  /* 0x0000004c04047276 */ /* 0x000fe2000781004b */
[----:B------:R-:W4:Y:S01]  /*3780*/  LDCU UR32, c[0x0][0x45c] ;  /* 0x00008b80ff2077ac */ /* 0x000f220008000800 */
[----:B------:R-:W-:Y:S01]  /*3790*/  FMNMX3.FTZ R39, R39, R79, R68, !PT ;  /* 0x0000004f27277276 */ /* 0x000fe20007810044 */
[----:B------:R-:W-:Y:S01]  /*37a0*/  IMAD.IADD R114, R89, 0x1, R0 ;  /* 0x0000000159727824 */ /* 0x000fe200078e0200 */
[----:B------:R-:W-:Y:S01]  /*37b0*/  FMNMX3.FTZ R4, R4, R74, R69, !PT ;  /* 0x0000004a04047276 */ /* 0x000fe20007810045 */
[----:B------:R-:W-:Y:S01]  /*37c0*/  UIADD3 UR13, UPT, UPT, UR25, -0x56f99767, URZ ;  /* 0xa9066899190d7890 */ /* 0x000fe2000fffe0ff */
[----:B------:R-:W-:Y:S01]  /*37d0*/  LOP3.LUT R91, R91, UR24, R141, 0x96, !PT ;  /* 0x000000185b5b7c12 */ /* 0x000fe2000f8e968d */
[----:B------:R-:W-:Y:S01]  /*37e0*/  UIADD3 UR17, UPT, UPT, UR24, 0x1715609d, URZ ;  /* 0x1715609d18117890 */ /* 0x000fe2000fffe0ff */
[----:B------:R-:W-:Y:S01]  /*37f0*/  FMNMX.FTZ R39, R78, R39, !PT ;  /* 0x000000274e277209 */ /* 0x000fe20007810000 */
[----:B------:R-:W-:Y:S01]  /*3800*/  UIADD3 UR12, UPT, UPT, UR24, -0x4ab325aa, URZ ;  /* 0xb54cda56180c7890 */ /* 0x000fe2000fffe0ff */
[----:B-1----:R-:W-:Y:S01]  /*3810*/  FMNMX.FTZ R31, R73, R4, !PT ;  /* 0x00000004491f7209 */ /* 0x002fe20007810000 */
[----:B------:R-:W-:Y:S01]  /*3820*/  IMAD.WIDE.U32 R136, R91, -0x2daee0ad, RZ ;  /* 0xd2511f535b887825 */ /* 0x000fe200078e00ff */
[C---:B------:R-:W-:Y:S01]  /*3830*/  LOP3.LUT R2, R97.reuse, UR25, R139, 0x96, !PT ;  /* 0x0000001961027c12 */ /* 0x040fe2000f8e968b */
[----:B------:R-:W1:Y:S01]  /*3840*/  SHFL.BFLY PT, R6, R39, 0x2, 0x1f ;  /* 0x0c401f0027067f89 */ /* 0x000e6200000e0000 */
[----:B------:R-:W-:Y:S01]  /*3850*/  LEA R114, R114, UR4, 0x1 ;  /* 0x0000000472727c11 */ /* 0x000fe2000f8e08ff */
[----:B------:R-:W-:Y:S01]  /*3860*/  VIADD R97, R97, 0x1 ;  /* 0x0000000161617836 */ /* 0x000fe20000000000 */
[----:B------:R-:W-:Y:S01]  /*3870*/  LOP3.LUT R134, R138, UR8, R137, 0x96, !PT ;  /* 0x000000088a867c12 */ /* 0x000fe2000f8e9689 */
[----:B------:R-:W5:Y:S01]  /*3880*/  SHFL.BFLY PT, R4, R31, 0x2, 0x1f ;  /* 0x0c401f001f047f89 */ /* 0x000f6200000e0000 */
[----:B--2---:R-:W-:Y:S01]  /*3890*/  IMAD.WIDE.U32 R26, R2, -0x326172a9, RZ ;  /* 0xcd9e8d57021a7825 */ /* 0x004fe200078e00ff */
[----:B------:R-:W-:-:S02]  /*38a0*/  UIADD3 UR8, UPT, UPT, UR25, 0x646e171e, URZ ;  /* 0x646e171e19087890 */ /* 0x000fc4000fffe0ff */
[----:B------:R-:W-:Y:S01]  /*38b0*/  LDSM.16.MT88.4 R56, [R114+0x7000] ;  /* 0x007000007238783b */ /* 0x000fe20000004200 */
[----:B------:R-:W-:Y:S01]  /*38c0*/  IMAD.WIDE.U32 R134, R134, -0x326172a9, RZ ;  /* 0xcd9e8d5786867825 */ /* 0x000fe200078e00ff */
[----:B------:R-:W-:-:S03]  /*38d0*/  LOP3.LUT R2, R140, UR30, R27, 0x96, !PT ;  /* 0x0000001e8c027c12 */ /* 0x000fc6000f8e961b */
[----:B------:R-:W-:Y:S01]  /*38e0*/  IMAD.IADD R112, R3, 0x1, R114 ;  /* 0x0000000103707824 */ /* 0x000fe200078e0272 */
[----:B------:R-:W-:Y:S01]  /*38f0*/  LOP3.LUT R26, R26, UR29, R135, 0x96, !PT ;  /* 0x0000001d1a1a7c12 */ /* 0x000fe2000f8e9687 */
[----:B------:R-:W-:-:S03]  /*3900*/  IMAD.WIDE.U32 R42, R2, -0x2daee0ad, RZ ;  /* 0xd2511f53022a7825 */ /* 0x000fc600078e00ff */
[----:B------:R-:W-:Y:S01]  /*3910*/  LDSM.16.MT88.4 R64, [R112+0x7000] ;  /* 0x007000007040783b */ /* 0x000fe20000004200 */
[----:B------:R-:W-:Y:S01]  /*3920*/  IMAD.WIDE.U32 R26, R26, -0x2daee0ad, RZ ;  /* 0xd2511f531a1a7825 */ /* 0x000fe200078e00ff */
[----:B------:R-:W-:-:S03]  /*3930*/  LOP3.LUT R2, R136, UR28, R43, 0x96, !PT ;  /* 0x0000001c88027c12 */ /* 0x000fc6000f8e962b */
[----:B------:R-:W-:Y:S01]  /*3940*/  IMAD.MOV.U32 R133, RZ, RZ, -0x1 ;  /* 0xffffffffff857424 */ /* 0x000fe200078e00ff */
[----:B-1----:R-:W-:Y:S02]  /*3950*/  FMNMX.FTZ R39, R39, R6, !PT ;  /* 0x0000000627277209 */ /* 0x002fe40007810000 */
[----:B------:R-:W-:Y:S02]  /*3960*/  LOP3.LUT R42, R42, UR26, R27, 0x96, !PT ;  /* 0x0000001a2a2a7c12 */ /* 0x000fe4000f8e961b */
[----:B-----5:R-:W-:Y:S01]  /*3970*/  FMNMX.FTZ R27, R31, R4, !PT ;  /* 0x000000041f1b7209 */ /* 0x020fe20007810000 */
[----:B------:R-:W-:Y:S02]  /*3980*/  IMAD.WIDE.U32 R30, R2, -0x326172a9, RZ ;  /* 0xcd9e8d57021e7825 */ /* 0x000fe400078e00ff */
[----:B------:R-:W1:Y:S02]  /*3990*/  SHFL.BFLY PT, R2, R39, 0x1, 0x1f ;  /* 0x0c201f0027027f89 */ /* 0x000e6400000e0000 */
[----:B------:R-:W-:Y:S01]  /*39a0*/  IMAD.WIDE.U32 R42, R42, -0x326172a9, RZ ;  /* 0xcd9e8d572a2a7825 */ /* 0x000fe200078e00ff */
[----:B------:R-:W-:Y:S01]  /*39b0*/  LOP3.LUT R6, R134, UR27, R31, 0x96, !PT ;  /* 0x0000001b86067c12 */ /* 0x000fe2000f8e961f */
[----:B------:R-:W2:Y:S03]  /*39c0*/  SHFL.BFLY PT, R4, R27, 0x1, 0x1f ;  /* 0x0c201f001b047f89 */ /* 0x000ea600000e0000 */
[----:B------:R-:W-:Y:S01]  /*39d0*/  LOP3.LUT R30, R30, UR23, R43, 0x96, !PT ;  /* 0x000000171e1e7c12 */ /* 0x000fe2000f8e962b */
[----:B------:R-:W-:-:S04]  /*39e0*/  IMAD.WIDE.U32 R36, R6, -0x2daee0ad, RZ ;  /* 0xd2511f5306247825 */ /* 0x000fc800078e00ff */
[----:B------:R-:W-:Y:S01]  /*39f0*/  IMAD.WIDE.U32 R30, R30, -0x2daee0ad, RZ ;  /* 0xd2511f531e1e7825 */ /* 0x000fe200078e00ff */
[----:B------:R-:W-:-:S04]  /*3a00*/  LOP3.LUT R6, R26, UR22, R37, 0x96, !PT ;  /* 0x000000161a067c12 */ /* 0x000fc8000f8e9625 */
[----:B------:R-:W-:Y:S01]  /*3a10*/  LOP3.LUT R36, R36, UR13, R31, 0x96, !PT ;  /* 0x0000000d24247c12 */ /* 0x000fe2000f8e961f */
[----:B------:R-:W-:-:S04]  /*3a20*/  IMAD.WIDE.U32 R40, R6, -0x326172a9, RZ ;  /* 0xcd9e8d5706287825 */ /* 0x000fc800078e00ff */
[----:B------:R-:W-:Y:S01]  /*3a30*/  IMAD.WIDE.U32 R36, R36, -0x326172a9, RZ ;  /* 0xcd9e8d5724247825 */ /* 0x000fe200078e00ff */
[----:B------:R-:W-:Y:S02]  /*3a40*/  LOP3.LUT R26, R42, UR17, R41, 0x96, !PT ;  /* 0x000000112a1a7c12 */ /* 0x000fe4000f8e9629 */
[----:B-1----:R-:W-:Y:S01]  /*3a50*/  FMNMX.FTZ R2, R39, R2, !PT ;  /* 0x0000000227027209 */ /* 0x002fe20007810000 */
[----:B------:R-:W-:Y:S01]  /*3a60*/  IMAD.MOV.U32 R10, RZ, RZ, R36 ;  /* 0x000000ffff0a7224 */ /* 0x000fe200078e0024 */
[----:B------:R-:W-:Y:S02]  /*3a70*/  LOP3.LUT R14, R40, UR12, R37, 0x96, !PT ;  /* 0x0000000c280e7c12 */ /* 0x000fe4000f8e9625 */
[----:B--2---:R-:W-:Y:S01]  /*3a80*/  FMNMX.FTZ R0, R27, R4, !PT ;  /* 0x000000041b007209 */ /* 0x004fe20007810000 */
[----:B------:R-:W-:-:S04]  /*3a90*/  IMAD.WIDE.U32 R26, R26, -0x2daee0ad, RZ ;  /* 0xd2511f531a1a7825 */ /* 0x000fc800078e00ff */
[C---:B----4-:R-:W-:Y:S01]  /*3aa0*/  FMUL.FTZ R84, R2.reuse, UR32 ;  /* 0x0000002002547c20 */ /* 0x050fe20008410000 */
[----:B------:R-:W-:Y:S01]  /*3ab0*/  FSETP.NEU.FTZ.AND P1, PT, R2, -INF , PT ;  /* 0xff8000000200780b */ /* 0x000fe20003f3d000 */
[----:B------:R-:W1:Y:S01]  /*3ac0*/  LDSM.16.MT88.4 R40, [R114+0x6000] ;  /* 0x006000007228783b */ /* 0x000e620000004200 */
[----:B------:R-:W-:Y:S01]  /*3ad0*/  PRMT R4, R36, 0x7771, RZ ;  /* 0x0000777124047816 */ /* 0x000fe200000000ff */
[----:B------:R-:W-:Y:S01]  /*3ae0*/  FMUL.FTZ R88, R0, UR32 ;  /* 0x0000002000587c20 */ /* 0x000fe20008410000 */
[----:B------:R-:W-:Y:S01]  /*3af0*/  LOP3.LUT R12, R30, UR8, R27, 0x96, !PT ;  /* 0x000000081e0c7c12 */ /* 0x000fe2000f8e961b */
[----:B------:R-:W-:Y:S01]  /*3b00*/  IMAD.MOV.U32 R6, RZ, RZ, R26 ;  /* 0x000000ffff067224 */ /* 0x000fe200078e001a */
[----:B------:R-:W-:Y:S02]  /*3b10*/  LOP3.LUT R27, R10, 0xff, RZ, 0xc0, !PT ;  /* 0x000000ff0a1b7812 */ /* 0x000fe400078ec0ff */
[----:B------:R-:W-:Y:S02]  /*3b20*/  FSEL R84, R84, RZ, P1 ;  /* 0x000000ff54547208 */ /* 0x000fe40000800000 */
[----:B------:R-:W-:-:S02]  /*3b30*/  PRMT R4, R27, 0x5410, R4 ;  /* 0x000054101b047816 */ /* 0x000fc40000000004 */
[----:B------:R-:W-:Y:S01]  /*3b40*/  FSETP.NEU.FTZ.AND P1, PT, R0, -INF , PT ;  /* 0xff8000000000780b */ /* 0x000fe20003f3d000 */
[--C-:B------:R-:W-:Y:S01]  /*3b50*/  FFMA.FTZ R28, R51, UR32, -R84.reuse ;  /* 0x00000020331c7c23 */ /* 0x100fe20008010854 */
[--C-:B------:R-:W-:Y:S01]  /*3b60*/  FFMA.FTZ R27, R47, UR32, -R84.reuse ;  /* 0x000000202f1b7c23 */ /* 0x100fe20008010854 */
[--C-:B------:R-:W-:Y:S01]  /*3b70*/  FFMA.FTZ R30, R25, UR32, -R84.reuse ;  /* 0x00000020191e7c23 */ /* 0x100fe20008010854 */
[----:B------:R-:W-:Y:S01]  /*3b80*/  FSEL R88, R88, RZ, P1 ;  /* 0x000000ff58587208 */ /* 0x000fe20000800000 */
[----:B------:R-:W-:Y:S01]  /*3b90*/  FFMA.FTZ R18, R23, UR32, -R84 ;  /* 0x0000002017127c23 */ /* 0x000fe20008010854 */
[C---:B------:R-:W-:Y:S01]  /*3ba0*/  PRMT R31, R26.reuse, 0x7773, RZ ;  /* 0x000077731a1f7816 */ /* 0x040fe200000000ff */
[----:B------:R-:W-:Y:S01]  /*3bb0*/  MUFU.EX2 R28, R28 ;  /* 0x0000001c001c7308 */ /* 0x000fe20000000800 */
[----:B------:R-:W-:Y:S01]  /*3bc0*/  PRMT R8, R26, 0x7772, RZ ;  /* 0x000077721a087816 */ /* 0x000fe200000000ff */
[--C-:B------:R-:W-:Y:S01]  /*3bd0*/  FFMA.FTZ R32, R29, UR32, -R88.reuse ;  /* 0x000000201d207c23 */ /* 0x100fe20008010858 */
[----:B------:R-:W-:Y:S01]  /*3be0*/  LOP3.LUT R25, R6, 0xff, RZ, 0xc0, !PT ;  /* 0x000000ff06197812 */ /* 0x000fe200078ec0ff */
[----:B------:R-:W2:Y:S01]  /*3bf0*/  MUFU.EX2 R27, R27 ;  /* 0x0000001b001b7308 */ /* 0x000ea20000000800 */
[----:B------:R-:W-:Y:S01]  /*3c00*/  PRMT R10, R26, 0x7771, RZ ;  /* 0x000077711a0a7816 */ /* 0x000fe200000000ff */
[----:B------:R-:W-:Y:S01]  /*3c10*/  FFMA.FTZ R24, R49, UR32, -R88 ;  /* 0x0000002031187c23 */ /* 0x000fe20008010858 */
[----:B------:R-:W-:Y:S01]  /*3c20*/  LOP3.LUT R6, R14, 0xffff, RZ, 0xc0, !PT ;  /* 0x0000ffff0e067812 */ /* 0x000fe200078ec0ff */
[----:B------:R-:W-:Y:S01]  /*3c30*/  MUFU.EX2 R30, R30 ;  /* 0x0000001e001e7308 */ /* 0x000fe20000000800 */
[----:B------:R-:W-:Y:S01]  /*3c40*/  PRMT R8, R8, 0x5410, R31 ;  /* 0x0000541008087816 */ /* 0x000fe2000000001f */
[----:B------:R-:W4:Y:S01]  /*3c50*/  LDSM.16.MT88.4 R48, [R112+0x6000] ;  /* 0x006000007030783b */ /* 0x000f220000004200 */
[----:B------:R-:W-:Y:S01]  /*3c60*/  PRMT R10, R25, 0x5410, R10 ;  /* 0x00005410190a7816 */ /* 0x000fe2000000000a */
[----:B------:R-:W5:Y:S01]  /*3c70*/  MUFU.EX2 R29, R18 ;  /* 0x00000012001d7308 */ /* 0x000f620000000800 */
[----:B------:R-:W-:Y:S01]  /*3c80*/  LOP3.LUT R31, R14, 0xff, RZ, 0xc0, !PT ;  /* 0x000000ff0e1f7812 */ /* 0x000fe200078ec0ff */
[----:B------:R-:W-:Y:S01]  /*3c90*/  FFMA.FTZ R25, R45, UR32, -R88 ;  /* 0x000000202d197c23 */ /* 0x000fe20008010858 */
[----:B------:R-:W-:Y:S01]  /*3ca0*/  SHF.R.U32.HI R6, RZ, 0x8, R6 ;  /* 0x00000008ff067819 */ /* 0x000fe20000011606 */
[----:B------:R-:W-:Y:S01]  /*3cb0*/  MUFU.EX2 R24, R24 ;  /* 0x0000001800187308 */ /* 0x000fe20000000800 */
[--C-:B------:R-:W-:Y:S01]  /*3cc0*/  HSET2.LE.AND R82, R4, R129.reuse, PT ;  /* 0x0000008104527233 */ /* 0x100fe20003803000 */
[----:B------:R-:W-:Y:S01]  /*3cd0*/  FFMA.FTZ R22, R13, UR32, -R84 ;  /* 0x000000200d167c23 */ /* 0x000fe20008010854 */
[----:B------:R-:W-:Y:S01]  /*3ce0*/  PRMT R6, R31, 0x5410, R6 ;  /* 0x000054101f067816 */ /* 0x000fe20000000006 */
[----:B------:R-:W-:Y:S01]  /*3cf0*/  FFMA.FTZ R31, R15, UR32, -R88 ;  /* 0x000000200f1f7c23 */ /* 0x000fe20008010858 */
[----:B------:R-:W3:Y:S01]  /*3d00*/  MUFU.EX2 R25, R25 ;  /* 0x0000001900197308 */ /* 0x000ee20000000800 */
[----:B--2---:R-:W-:Y:S01]  /*3d10*/  F2FP.BF16.F32.PACK_AB R3, R27, R28 ;  /* 0x0000001c1b03723e */ /* 0x004fe200000010ff */
[--C-:B------:R-:W-:Y:S01]  /*3d20*/  FFMA.FTZ R21, R21, UR32, -R84.reuse ;  /* 0x0000002015157c23 */ /* 0x100fe20008010854 */
[C---:B------:R-:W-:Y:S01]  /*3d30*/  PRMT R37, R36.reuse, 0x7773, RZ ;  /* 0x0000777324257816 */ /* 0x040fe200000000ff */
[----:B------:R-:W-:Y:S01]  /*3d40*/  MUFU.EX2 R32, R32 ;  /* 0x0000002000207308 */ /* 0x000fe20000000800 */
[----:B------:R-:W-:Y:S01]  /*3d50*/  PRMT R16, R36, 0x7772, RZ ;  /* 0x0000777224107816 */ /* 0x000fe200000000ff */
[----:B------:R-:W-:Y:S01]  /*3d60*/  FFMA.FTZ R26, R19, UR32, -R84 ;  /* 0x00000020131a7c23 */ /* 0x000fe20008010854 */
[----:B------:R-:W-:Y:S01]  /*3d70*/  PRMT R20, R14, 0x7632, R20 ;  /* 0x000076320e147816 */ /* 0x000fe20000000014 */
[----:B------:R-:W2:Y:S01]  /*3d80*/  MUFU.EX2 R31, R31 ;  /* 0x0000001f001f7308 */ /* 0x000ea20000000800 */
[----:B------:R-:W-:Y:S01]  /*3d90*/  LOP3.LUT R82, R3, R82, RZ, 0xc0, !PT ;  /* 0x0000005203527212 */ /* 0x000fe200078ec0ff */
[----:B------:R-:W-:Y:S01]  /*3da0*/  FFMA.FTZ R87, R17, UR32, -R84 ;  /* 0x0000002011577c23 */ /* 0x000fe20008010854 */
[--C-:B------:R-:W-:Y:S01]  /*3db0*/  HSET2.LE.AND R6, R6, R129.reuse, PT ;  /* 0x0000008106067233 */ /* 0x100fe20003803000 */
[----:B------:R-:W-:Y:S01]  /*3dc0*/  MUFU.EX2 R22, R22 ;  /* 0x0000001600167308 */ /* 0x000fe20000000800 */
[----:B------:R-:W-:Y:S01]  /*3dd0*/  PRMT R16, R16, 0x5410, R37 ;  /* 0x0000541010107816 */ /* 0x000fe20000000025 */
[----:B------:R-:W-:Y:S01]  /*3de0*/  FFMA.FTZ R86, R7, UR32, -R88 ;  /* 0x0000002007567c23 */ /* 0x000fe20008010858 */
[----:B-----5:R-:W-:Y:S01]  /*3df0*/  F2FP.BF16.F32.PACK_AB R3, R29, R30 ;  /* 0x0000001e1d03723e */ /* 0x020fe200000010ff */
[----:B------:R-:W5:Y:S01]  /*3e00*/  MUFU.EX2 R21, R21 ;  /* 0x0000001500157308 */ /* 0x000f620000000800 */
[----:B------:R-:W-:Y:S01]  /*3e10*/  SHF.R.U32.HI R14, RZ, 0x18, R14 ;  /* 0x00000018ff0e7819 */ /* 0x000fe2000001160e */
[--C-:B------:R-:W-:Y:S01]  /*3e20*/  FFMA.FTZ R89, R74, UR32, -R88.reuse ;  /* 0x000000204a597c23 */ /* 0x100fe20008010858 */
[----:B------:R-:W-:Y:S01]  /*3e30*/  LOP3.LUT R23, R20, 0xff, RZ, 0xc0, !PT ;  /* 0x000000ff14177812 */ /* 0x000fe200078ec0ff */
[--C-:B------:R-:W-:Y:S01]  /*3e40*/  FFMA.FTZ R20, R5, UR32, -R88.reuse ;  /* 0x0000002005147c23 */ /* 0x100fe20008010858 */
[----:B------:R-:W-:Y:S01]  /*3e50*/  LOP3.LUT R16, R16, 0xff00ff, RZ, 0xc0, !PT ;  /* 0x00ff00ff10107812 */ /* 0x000fe200078ec0ff */
[----:B------:R-:W-:Y:S01]  /*3e60*/  MUFU.EX2 R26, R26 ;  /* 0x0000001a001a7308 */ /* 0x000fe20000000800 */
[----:B------:R-:W-:Y:S01]  /*3e70*/  LOP3.LUT R80, R3, R6, RZ, 0xc0, !PT ;  /* 0x0000000603507212 */ /* 0x000fe200078ec0ff */
[----:B------:R-:W-:Y:S01]  /*3e80*/  FFMA.FTZ R3, R11, UR32, -R88 ;  /* 0x000000200b037c23 */ /* 0x000fe20008010858 */
[----:B------:R-:W-:Y:S01]  /*3e90*/  PRMT R14, R23, 0x5410, R14 ;  /* 0x00005410170e7816 */ /* 0x000fe2000000000e */
[--C-:B------:R-:W-:Y:S01]  /*3ea0*/  FFMA.FTZ R23, R9, UR32, -R88.reuse ;  /* 0x0000002009177c23 */ /* 0x100fe20008010858 */
[--C-:B------:R-:W-:Y:S01]  /*3eb0*/  HSET2.LE.AND R83, R16, R129.reuse, PT ;  /* 0x0000008110537233 */ /* 0x100fe20003803000 */
[----:B------:R-:W-:Y:S01]  /*3ec0*/  MUFU.EX2 R87, R87 ;  /* 0x0000005700577308 */ /* 0x000fe20000000800 */
[----:B---3--:R-:W-:Y:S01]  /*3ed0*/  F2FP.BF16.F32.PACK_AB R4, R24, R25 ;  /* 0x000000191804723e */ /* 0x008fe200000010ff */
[----:B------:R-:W-:Y:S01]  /*3ee0*/  LDSM.16.MT88.4 R16, [R114+0x6400] ;  /* 0x006400007210783b */ /* 0x000fe20000004200 */
[--C-:B------:R-:W-:Y:S01]  /*3ef0*/  HSET2.LE.AND R14, R14, R129.reuse, PT ;  /* 0x000000810e0e7233 */ /* 0x100fe20003803000 */
[----:B------:R-:W-:Y:S01]  /*3f00*/  MUFU.EX2 R20, R20 ;  /* 0x0000001400147308 */ /* 0x000fe20000000800 */
[----:B------:R-:W-:Y:S01]  /*3f10*/  LOP3.LUT R13, R12, 0xffff, RZ, 0xc0, !PT ;  /* 0x0000ffff0c0d7812 */ /* 0x000fe200078ec0ff */
[--C-:B------:R-:W-:Y:S01]  /*3f20*/  FFMA.FTZ R143, R73, UR32, -R88.reuse ;  /* 0x00000020498f7c23 */ /* 0x100fe20008010858 */
[----:B--2---:R-:W-:Y:S01]  /*3f30*/  F2FP.BF16.F32.PACK_AB R81, R31, R32 ;  /* 0x000000201f51723e */ /* 0x004fe200000010ff */
[----:B------:R-:W2:Y:S01]  /*3f40*/  MUFU.EX2 R3, R3 ;  /* 0x0000000300037308 */ /* 0x000ea20000000800 */
[----:B------:R-:W-:Y:S01]  /*3f50*/  LOP3.LUT R83, R4, R83, RZ, 0xc0, !PT ;  /* 0x0000005304537212 */ /* 0x000fe200078ec0ff */
[----:B------:R-:W-:Y:S01]  /*3f60*/  FFMA.FTZ R96, R69, UR32, -R88 ;  /* 0x0000002045607c23 */ /* 0x000fe20008010858 */
[----:B------:R-:W3:Y:S01]  /*3f70*/  LDSM.16.MT88.4 R4, [R112+0x6400] ;  /* 0x006400007004783b */ /* 0x000ee20000004200 */
[C---:B------:R-:W-:Y:S01]  /*3f80*/  LOP3.LUT R11, R12.reuse, 0xff, RZ, 0xc0, !PT ;  /* 0x000000ff0c0b7812 */ /* 0x040fe200078ec0ff */
[----:B------:R-:W-:Y:S01]  /*3f90*/  MUFU.EX2 R86, R86 ;  /* 0x0000005600567308 */ /* 0x000fe20000000800 */
[----:B------:R-:W-:Y:S01]  /*3fa0*/  PRMT R44, R12, 0x7632, R44 ;  /* 0x000076320c2c7816 */ /* 0x000fe2000000002c */
[----:B------:R-:W-:Y:S01]  /*3fb0*/  FFMA.FTZ R90, R35, UR32, -R84 ;  /* 0x00000020235a7c23 */ /* 0x000fe20008010854 */
[----:B------:R-:W-:Y:S01]  /*3fc0*/  SHF.R.U32.HI R9, RZ, 0x18, R12 ;  /* 0x00000018ff097819 */ /* 0x000fe2000001160c */
[----:B------:R-:W2:Y:S01]  /*3fd0*/  MUFU.EX2 R23, R23 ;  /* 0x0000001700177308 */ /* 0x000ea20000000800 */
[----:B------:R-:W-:Y:S01]  /*3fe0*/  SHF.R.U32.HI R12, RZ, 0x8, R13 ;  /* 0x00000008ff0c7819 */ /* 0x000fe2000001160d */
[--C-:B------:R-:W-:Y:S01]  /*3ff0*/  FFMA.FTZ R35, R33, UR32, -R88.reuse ;  /* 0x0000002021237c23 */ /* 0x100fe20008010858 */
[----:B------:R-:W-:Y:S01]  /*4000*/  LOP3.LUT R81, R81, R14, RZ, 0xc0, !PT ;  /* 0x0000000e51517212 */ /* 0x000fe200078ec0ff */
[----:B------:R-:W-:Y:S01]  /*4010*/  FFMA.FTZ R91, R76, UR32, -R88 ;  /* 0x000000204c5b7c23 */ /* 0x000fe20008010858 */
[--C-:B------:R-:W-:Y:S01]  /*4020*/  HSET2.LE.AND R14, R10, R129.reuse, PT ;  /* 0x000000810a0e7233 */ /* 0x100fe20003803000 */
[----:B------:R-:W-:Y:S01]  /*4030*/  FADD.FTZ R29, R30, R29 ;  /* 0x0000001d1e1d7221 */ /* 0x000fe20000010000 */
[----:B------:R-:W-:Y:S01]  /*4040*/  LOP3.LUT R10, R8, 0xff00ff, RZ, 0xc0, !PT ;  /* 0x00ff00ff080a7812 */ /* 0x000fe200078ec0ff */
[----:B------:R-:W-:Y:S01]  /*4050*/  FADD.FTZ R32, R32, R31 ;  /* 0x0000001f20207221 */ /* 0x000fe20000010000 */
[----:B------:R-:W-:Y:S01]  /*4060*/  LOP3.LUT R44, R44, 0xff, RZ, 0xc0, !PT ;  /* 0x000000ff2c2c7812 */ /* 0x000fe200078ec0ff */
[C---:B-1----:R-:W-:Y:S01]  /*4070*/  HMMA.16816.F32.BF16 R36, R80.reuse, R40, RZ ;  /* 0x000000285024723c */ /* 0x042fe200000418ff */
[----:B------:R-:W-:Y:S01]  /*4080*/  PRMT R12, R11, 0x5410, R12 ;  /* 0x000054100b0c7816 */ /* 0x000fe2000000000c */
[----:B------:R-:W-:Y:S01]  /*4090*/  FADD.FTZ R28, R28, R29 ;  /* 0x0000001d1c1c7221 */ /* 0x000fe20000010000 */
[----:B-----5:R-:W-:Y:S01]  /*40a0*/  F2FP.BF16.F32.PACK_AB R13, R21, R22 ;  /* 0x00000016150d723e */ /* 0x020fe200000010ff */
[----:B------:R-:W-:Y:S01]  /*40b0*/  FFMA.FTZ R142, R78, UR32, -R84 ;  /* 0x000000204e8e7c23 */ /* 0x000fe20008010854 */
[----:B------:R-:W-:Y:S01]  /*40c0*/  PRMT R8, R44, 0x5410, R9 ;  /* 0x000054102c087816 */ /* 0x000fe20000000009 */
[----:B------:R-:W-:Y:S01]  /*40d0*/  FADD.FTZ R31, R27, R28 ;  /* 0x0000001c1b1f7221 */ /* 0x000fe20000010000 */
[--C-:B------:R-:W-:Y:S01]  /*40e0*/  HSET2.LE.AND R15, R10, R129.reuse, PT ;  /* 0x000000810a0f7233 */ /* 0x100fe20003803000 */
[C---:B----4-:R-:W-:Y:S01]  /*40f0*/  HMMA.16816.F32.BF16 R44, R80.reuse, R48, RZ ;  /* 0x00000030502c723c */ /* 0x050fe200000418ff */
[----:B--2---:R-:W-:Y:S01]  /*4100*/  F2FP.BF16.F32.PACK_AB R10, R3, R20 ;  /* 0x00000014030a723e */ /* 0x004fe200000010ff */
[----:B------:R-:W-:Y:S01]  /*4110*/  FADD.FTZ R25, R25, R32 ;  /* 0x0000002019197221 */ /* 0x000fe20000010000 */
[--C-:B------:R-:W-:Y:S01]  /*4120*/  HSET2.LE.AND R12, R12, R129.reuse, PT ;  /* 0x000000810c0c7233 */ /* 0x100fe20003803000 */
[----:B------:R-:W-:Y:S01]  /*4130*/  MUFU.EX2 R30, R91 ;  /* 0x0000005b001e7308 */ /* 0x000fe20000000800 */
[----:B------:R-:W-:Y:S01]  /*4140*/  F2FP.BF16.F32.PACK_AB R9, R87, R26 ;  /* 0x0000001a5709723e */ /* 0x000fe200000010ff */
[----:B------:R-:W-:Y:S01]  /*4150*/  FADD.FTZ R26, R26, R31 ;  /* 0x0000001f1a1a7221 */ /* 0x000fe20000010000 */
[----:B------:R-:W-:Y:S01]  /*4160*/  LOP3.LUT R14, R13, R14, RZ, 0xc0, !PT ;  /* 0x0000000e0d0e7212 */ /* 0x000fe200078ec0ff */
[C---:B------:R-:W-:Y:S01]  /*4170*/  HMMA.16816.F32.BF16 R52, R80.reuse, R56, RZ ;  /* 0x000000385034723c */ /* 0x040fe200000418ff */
[----:B------:R-:W-:Y:S01]  /*4180*/  HSET2.LE.AND R13, R8, R129, PT ;  /* 0x00000081080d7233 */ /* 0x000fe20003803000 */
[----:B------:R-:W-:Y:S01]  /*4190*/  FADD.FTZ R25, R24, R25 ;  /* 0x0000001918197221 */ /* 0x000fe20000010000 */
[----:B------:R-:W-:Y:S01]  /*41a0*/  F2FP.BF16.F32.PACK_AB R48, R23, R86 ;  /* 0x000000561730723e */ /* 0x000fe200000010ff */
[----:B------:R-:W-:Y:S01]  /*41b0*/  MUFU.EX2 R24, R96 ;  /* 0x0000006000187308 */ /* 0x000fe20000000800 */
[----:B------:R-:W-:Y:S01]  /*41c0*/  LOP3.LUT R15, R10, R15, RZ, 0xc0, !PT ;  /* 0x0000000f0a0f7212 */ /* 0x000fe200078ec0ff */
[----:B------:R-:W-:Y:S01]  /*41d0*/  FADD.FTZ R86, R86, R25 ;  /* 0x0000001956567221 */ /* 0x000fe20000010000 */
[----:B------:R-:W-:Y:S01]  /*41e0*/  LOP3.LUT R12, R9, R12, RZ, 0xc0, !PT ;  /* 0x0000000c090c7212 */ /* 0x000fe200078ec0ff */
[----:B------:R-:W-:Y:S01]  /*41f0*/  HMMA.16816.F32.BF16 R56, R80, R58, RZ ;  /* 0x0000003a5038723c */ /* 0x000fe200000418ff */
[----:B------:R-:W1:Y:S01]  /*4200*/  LDSM.16.MT88.4 R8, [R114+0x7400] ;  /* 0x007400007208783b */ /* 0x000e620000004200 */
[----:B------:R-:W-:Y:S01]  /*4210*/  LOP3.LUT R13, R48, R13, RZ, 0xc0, !PT ;  /* 0x0000000d300d7212 */ /* 0x000fe200078ec0ff */
[----:B------:R-:W-:Y:S01]  /*4220*/  MUFU.EX2 R143, R143 ;  /* 0x0000008f008f7308 */ /* 0x000fe20000000800 */
[----:B------:R-:W-:Y:S01]  /*4230*/  FADD.FTZ R87, R87, R26 ;  /* 0x0000001a57577221 */ /* 0x000fe20000010000 */
[----:B------:R-:W-:-:S02]  /*4240*/  FADD.FTZ R23, R23, R86 ;  /* 0x0000005617177221 */ /* 0x000fc40000010000 */
[----:B------:R-:W-:Y:S01]  /*4250*/  MUFU.EX2 R142, R142 ;  /* 0x0000008e008e7308 */ /* 0x000fe20000000800 */
[----:B------:R-:W-:Y:S03]  /*4260*/  HMMA.16816.F32.BF16 R48, R80, R50, RZ ;  /* 0x000000325030723c */ /* 0x000fe600000418ff */
[----:B------:R-:W-:Y:S04]  /*4270*/  MUFU.EX2 R35, R35 ;  /* 0x0000002300237308 */ /* 0x000fe80000000800 */
[----:B------:R-:W-:Y:S01]  /*4280*/  MUFU.EX2 R25, R89 ;  /* 0x0000005900197308 */ /* 0x000fe20000000800 */
[C---:B---3--:R-:W-:Y:S08]  /*4290*/  HMMA.16816.F32.BF16 R44, R12.reuse, R4, R44 ;  /* 0x000000040c2c723c */ /* 0x048ff0000004182c */
[----:B------:R-:W-:Y:S01]  /*42a0*/  HMMA.16816.F32.BF16 R36, R12, R16, R36 ;  /* 0x000000100c24723c */ /* 0x000fe20000041824 */
[----:B------:R-:W-:Y:S01]  /*42b0*/  LOP3.LUT R16, R97, UR25, R139, 0x96, !PT ;  /* 0x0000001961107c12 */ /* 0x000fe2000f8e968b */
[----:B------:R-:W-:-:S04]  /*42c0*/  FFMA.FTZ R97, R70, UR32, -R88 ;  /* 0x0000002046617c23 */ /* 0x000fc80008010858 */
[----:B------:R-:W-:Y:S01]  /*42d0*/  IMAD.WIDE.U32 R16, R16, -0x326172a9, RZ ;  /* 0xcd9e8d5710107825 */ /* 0x000fe200078e00ff */
[----:B------:R-:W-:Y:S01]  /*42e0*/  MUFU.EX2 R31, R97 ;  /* 0x00000061001f7308 */ /* 0x000fe20000000800 */
[----:B------:R-:W-:Y:S01]  /*42f0*/  HMMA.16816.F32.BF16 R48, R12, R6, R48 ;  /* 0x000000060c30723c */ /* 0x000fe20000041830 */
[----:B------:R-:W2:Y:S01]  /*4300*/  LDSM.16.MT88.4 R4, [R112+0x7400] ;  /* 0x007400007004783b */ /* 0x000ea20000004200 */
[----:B------:R-:W-:-:S06]  /*4310*/  LOP3.LUT R16, R16, UR29, R135, 0x96, !PT ;  /* 0x0000001d10107c12 */ /* 0x000fcc000f8e9687 */
[----:B------:R-:W-:Y:S08]  /*4320*/  HMMA.16816.F32.BF16 R60, R80, R64, RZ ;  /* 0x00000040503c723c */ /* 0x000ff000000418ff */
[----:B-1----:R-:W-:Y:S01]  /*4330*/  HMMA.16816.F32.BF16 R56, R12, R10, R56 ;  /* 0x0000000a0c38723c */ /* 0x002fe20000041838 */
[----:B------:R-:W-:Y:S01]  /*4340*/  LOP3.LUT R10, R140, UR30, R17, 0x96, !PT ;  /* 0x0000001e8c0a7c12 */ /* 0x000fe2000f8e9611 */
[----:B------:R-:W-:-:S04]  /*4350*/  IMAD.WIDE.U32 R16, R16, -0x2daee0ad, RZ ;  /* 0xd2511f5310107825 */ /* 0x000fc800078e00ff */
        /* <DEDUP_REMOVED lines=9> */
[----:B--2---:R-:W-:Y:S01]  /*43f0*/  HMMA.16816.F32.BF16 R60, R12, R4, R60 ;  /* 0x000000040c3c723c */ /* 0x004fe2000004183c */
[----:B------:R-:W-:-:S04]  /*4400*/  IMAD.WIDE.U32 R4, R9, -0x2daee0ad, RZ ;  /* 0xd2511f5309047825 */ /* 0x000fc800078e00ff */
[--C-:B------:R-:W-:Y:S02]  /*4410*/  FFMA.FTZ R11, R85, UR32, -R84.reuse ;  /* 0x00000020550b7c23 */ /* 0x100fe40008010854 */
[----:B------:R-:W-:Y:S01]  /*4420*/  MUFU.EX2 R85, R90 ;  /* 0x0000005a00557308 */ /* 0x000fe20000000800 */
[----:B------:R-:W-:Y:S01]  /*4430*/  IMAD.WIDE.U32 R8, R8, -0x2daee0ad, RZ ;  /* 0xd2511f5308087825 */ /* 0x000fe200078e00ff */
[----:B------:R-:W-:Y:S01]  /*4440*/  LOP3.LUT R5, R16, UR22, R5, 0x96, !PT ;  /* 0x0000001610057c12 */ /* 0x000fe2000f8e9605 */
[----:B------:R-:W-:Y:S01]  /*4450*/  HMMA.16816.F32.BF16 R40, R80, R42, RZ ;  /* 0x0000002a5028723c */ /* 0x000fe200000418ff */
[----:B------:R1:W-:Y:S02]  /*4460*/  MUFU.EX2 R29, R11 ;  /* 0x0000000b001d7308 */ /* 0x0003e40000000800 */
[----:B------:R-:W-:Y:S01]  /*4470*/  LOP3.LUT R4, R4, UR13, R9, 0x96, !PT ;  /* 0x0000000d04047c12 */ /* 0x000fe2000f8e9609 */
[----:B------:R-:W-:-:S04]  /*4480*/  FFMA.FTZ R9, R68, UR32, -R84 ;  /* 0x0000002044097c23 */ /* 0x000fc80008010854 */
[----:B------:R-:W-:Y:S01]  /*4490*/  IMAD.WIDE.U32 R16, R4, -0x326172a9, RZ ;  /* 0xcd9e8d5704107825 */ /* 0x000fe200078e00ff */
[C---:B------:R-:W-:Y:S01]  /*44a0*/  HMMA.16816.F32.BF16 R64, R12.reuse, R6, R64 ;  /* 0x000000060c40723c */ /* 0x040fe20000041840 */
[----:B------:R-:W-:Y:S02]  /*44b0*/  MUFU.EX2 R27, R9 ;  /* 0x00000009001b7308 */ /* 0x000fe40000000800 */
[----:B------:R-:W-:Y:S01]  /*44c0*/  IMAD.WIDE.U32 R6, R5, -0x326172a9, RZ ;  /* 0xcd9e8d5705067825 */ /* 0x000fe200078e00ff */
[C---:B------:R-:W-:Y:S02]  /*44d0*/  PRMT R4, R16.reuse, 0x7771, RZ ;  /* 0x0000777110047816 */ /* 0x040fe400000000ff */
[----:B------:R-:W-:Y:S02]  /*44e0*/  PRMT R98, R16, 0x7772, RZ ;  /* 0x0000777210627816 */ /* 0x000fe400000000ff */
[----:B------:R-:W-:Y:S01]  /*44f0*/  LOP3.LUT R5, R10, UR17, R7, 0x96, !PT ;  /* 0x000000110a057c12 */ /* 0x000fe2000f8e9607 */
[----:B------:R-:W-:Y:S01]  /*4500*/  FFMA.FTZ R10, R79, UR32, -R84 ;  /* 0x000000204f0a7c23 */ /* 0x000fe20008010854 */
[----:B------:R-:W-:Y:S01]  /*4510*/  LOP3.LUT R99, R6, UR12, R17, 0x96, !PT ;  /* 0x0000000c06637c12 */ /* 0x000fe2000f8e9611 */
[----:B------:R-:W-:Y:S01]  /*4520*/  IMAD.MOV.U32 R6, RZ, RZ, R16 ;  /* 0x000000ffff067224 */ /* 0x000fe200078e0010 */
[----:B------:R-:W-:Y:S01]  /*4530*/  PRMT R7, R16, 0x7773, RZ ;  /* 0x0000777310077816 */ /* 0x000fe200000000ff */
[----:B------:R-:W-:Y:S01]  /*4540*/  FFMA.FTZ R17, R72, UR32, -R84 ;  /* 0x0000002048117c23 */ /* 0x000fe20008010854 */
[----:B------:R-:W-:Y:S01]  /*4550*/  FFMA.FTZ R16, R75, UR32, -R88 ;  /* 0x000000204b107c23 */ /* 0x000fe20008010858 */
[----:B------:R-:W-:Y:S01]  /*4560*/  IMAD.WIDE.U32 R68, R5, -0x2daee0ad, RZ ;  /* 0xd2511f5305447825 */ /* 0x000fe200078e00ff */
[----:B------:R-:W2:Y:S01]  /*4570*/  LDSM.16.MT88.4 R72, [R114+0x8000] ;  /* 0x008000007248783b */ /* 0x000ea20000004200 */
[----:B------:R-:W-:Y:S01]  /*4580*/  PRMT R98, R98, 0x5410, R7 ;  /* 0x0000541062627816 */ /* 0x000fe20000000007 */
[----:B------:R-:W-:Y:S01]  /*4590*/  HMMA.16816.F32.BF16 R40, R12, R18, R40 ;  /* 0x000000120c28723c */ /* 0x000fe20000041828 */
[----:B------:R-:W-:Y:S01]  /*45a0*/  LOP3.LUT R7, R6, 0xff, RZ, 0xc0, !PT ;  /* 0x000000ff06077812 */ /* 0x000fe200078ec0ff */
[----:B------:R-:W-:Y:S01]  /*45b0*/  FFMA.FTZ R19, R34, UR32, -R84 ;  /* 0x0000002022137c23 */ /* 0x000fe20008010854 */
[----:B------:R-:W-:Y:S01]  /*45c0*/  LOP3.LUT R33, R8, UR8, R69, 0x96, !PT ;  /* 0x0000000808217c12 */ /* 0x000fe2000f8e9645 */
[----:B------:R-:W-:Y:S01]  /*45d0*/  FFMA.FTZ R34, R71, UR32, -R88 ;  /* 0x0000002047227c23 */ /* 0x000fe20008010858 */
[C---:B------:R-:W-:Y:S01]  /*45e0*/  PRMT R5, R68.reuse, 0x7773, RZ ;  /* 0x0000777344057816 */ /* 0x040fe200000000ff */
[----:B------:R-:W-:Y:S01]  /*45f0*/  IMAD.MOV.U32 R76, RZ, RZ, R68 ;  /* 0x000000ffff4c7224 */ /* 0x000fe200078e0044 */
[----:B------:R-:W-:Y:S01]  /*4600*/  PRMT R8, R68, 0x7772, RZ ;  /* 0x0000777244087816 */ /* 0x000fe200000000ff */
[----:B------:R-:W-:Y:S01]  /*4610*/  FFMA.FTZ R18, R77, UR32, -R84 ;  /* 0x000000204d127c23 */ /* 0x000fe20008010854 */
[----:B------:R-:W-:Y:S01]  /*4620*/  PRMT R88, R7, 0x5410, R4 ;  /* 0x0000541007587816 */ /* 0x000fe20000000004 */
[----:B------:R-:W-:Y:S01]  /*4630*/  MUFU.EX2 R32, R17 ;  /* 0x0000001100207308 */ /* 0x000fe20000000800 */
[----:B------:R-:W-:-:S02]  /*4640*/  PRMT R8, R8, 0x5410, R5 ;  /* 0x0000541008087816 */ /* 0x000fc40000000005 */
[----:B------:R-:W3:Y:S01]  /*4650*/  LDSM.16.MT88.4 R4, [R114+0x8400] ;  /* 0x008400007204783b */ /* 0x000ee20000004200 */
[----:B------:R-:W-:Y:S01]  /*4660*/  PRMT R108, R68, 0x7771, RZ ;  /* 0x00007771446c7816 */ /* 0x000fe200000000ff */
[----:B------:R-:W-:Y:S01]  /*4670*/  MUFU.EX2 R34, R34 ;  /* 0x0000002200227308 */ /* 0x000fe20000000800 */
[----:B------:R-:W-:Y:S02]  /*4680*/  LOP3.LUT R106, R99, 0xff, RZ, 0xc0, !PT ;  /* 0x000000ff636a7812 */ /* 0x000fe400078ec0ff */
[----:B------:R-:W-:Y:S01]  /*4690*/  SHF.R.U32.HI R102, RZ, 0x18, R99 ;  /* 0x00000018ff667819 */ /* 0x000fe20000011663 */
[----:B------:R-:W-:Y:S01]  /*46a0*/  MUFU.EX2 R84, R19 ;  /* 0x0000001300547308 */ /* 0x000fe20000000800 */
[----:B------:R-:W-:Y:S02]  /*46b0*/  LOP3.LUT R104, R33, 0xff, RZ, 0xc0, !PT ;  /* 0x000000ff21687812 */ /* 0x000fe400078ec0ff */
[----:B------:R-:W-:Y:S01]  /*46c0*/  SHF.R.U32.HI R100, RZ, 0x18, R33 ;  /* 0x00000018ff647819 */ /* 0x000fe20000011621 */
[----:B------:R4:W-:Y:S01]  /*46d0*/  MUFU.EX2 R28, R10 ;  /* 0x0000000a001c7308 */ /* 0x0009e20000000800 */
[----:B------:R-:W-:-:S02]  /*46e0*/  LOP3.LUT R98, R98, 0xff00ff, RZ, 0xc0, !PT ;  /* 0x00ff00ff62627812 */ /* 0x000fc400078ec0ff */
[----:B------:R-:W-:Y:S01]  /*46f0*/  LOP3.LUT R8, R8, 0xff00ff, RZ, 0xc0, !PT ;  /* 0x00ff00ff08087812 */ /* 0x000fe200078ec0ff */
[----:B------:R-:W5:Y:S02]  /*4700*/  MUFU.EX2 R26, R16 ;  /* 0x00000010001a7308 */ /* 0x000f640000000800 */
[--C-:B-1----:R-:W-:Y:S02]  /*4710*/  HSET2.LE.AND R11, R98, R129.reuse, PT ;  /* 0x00000081620b7233 */ /* 0x102fe40003803000 */
[----:B----4-:R-:W-:Y:S01]  /*4720*/  HSET2.LE.AND R10, R88, R129, PT ;  /* 0x00000081580a7233 */ /* 0x010fe20003803000 */
[----:B--2---:R-:W-:Y:S01]  /*4730*/  HMMA.16816.F32.BF16 R68, R80, R72, RZ ;  /* 0x000000485044723c */ /* 0x004fe200000418ff */
[----:B-----5:R-:W-:-:S07]  /*4740*/  F2FP.BF16.F32.PACK_AB R16, R25, R26 ;  /* 0x0000001a1910723e */ /* 0x020fce00000010ff */
[----:B------:R-:W-:-:S12]  /*4750*/  HMMA.16816.F32.BF16 R72, R80, R74, RZ ;  /* 0x0000004a5048723c */ /* 0x000fd800000418ff */
[C---:B---3--:R-:W-:Y:S01]  /*4760*/  HMMA.16816.F32.BF16 R68, R12.reuse, R4, R68 ;  /* 0x000000040c44723c */ /* 0x048fe20000041844 */
[----:B------:R-:W-:Y:S02]  /*4770*/  LOP3.LUT R5, R76, 0xff, RZ, 0xc0, !PT ;  /* 0x000000ff4c057812 */ /* 0x000fe400078ec0ff */
[----:B------:R-:W-:Y:S02]  /*4780*/  LOP3.LUT R4, R99, 0xffff, RZ, 0xc0, !PT ;  /* 0x0000ffff63047812 */ /* 0x000fe400078ec0ff */
[----:B------:R-:W-:Y:S02]  /*4790*/  PRMT R108, R5, 0x5410, R108 ;  /* 0x00005410056c7816 */ /* 0x000fe4000000006c */
[----:B------:R-:W-:Y:S01]  /*47a0*/  PRMT R5, R99, 0x7632, R5 ;  /* 0x0000763263057816 */ /* 0x000fe20000000005 */
[----:B------:R-:W-:Y:S01]  /*47b0*/  HMMA.16816.F32.BF16 R72, R12, R6, R72 ;  /* 0x000000060c48723c */ /* 0x000fe20000041848 */
[----:B------:R-:W-:Y:S02]  /*47c0*/  SHF.R.U32.HI R7, RZ, 0x8, R4 ;  /* 0x00000008ff077819 */ /* 0x000fe40000011604 */
[----:B------:R-:W-:-:S02]  /*47d0*/  LOP3.LUT R5, R5, 0xff, RZ, 0xc0, !PT ;  /* 0x000000ff05057812 */ /* 0x000fc400078ec0ff */
[----:B------:R-:W-:Y:S02]  /*47e0*/  PRMT R106, R106, 0x5410, R7 ;  /* 0x000054106a6a7816 */ /* 0x000fe40000000007 */
[----:B------:R-:W-:Y:S02]  /*47f0*/  PRMT R102, R5, 0x5410, R102 ;  /* 0x0000541005667816 */ /* 0x000fe40000000066 */
[C---:B------:R-:W-:Y:S02]  /*4800*/  LOP3.LUT R7, R33.reuse, 0xffff, RZ, 0xc0, !PT ;  /* 0x0000ffff21077812 */ /* 0x040fe400078ec0ff */
[----:B------:R-:W-:Y:S02]  /*4810*/  PRMT R5, R33, 0x7632, R5 ;  /* 0x0000763221057816 */ /* 0x000fe40000000005 */
[----:B------:R-:W-:Y:S01]  /*4820*/  SHF.R.U32.HI R7, RZ, 0x8, R7 ;  /* 0x00000008ff077819 */ /* 0x000fe20000011607 */
[----:B------:R-:W1:Y:S01]  /*4830*/  MUFU.EX2 R33, R18 ;  /* 0x0000001200217308 */ /* 0x000e620000000800 */
[----:B------:R-:W-:-:S02]  /*4840*/  LOP3.LUT R5, R5, 0xff, RZ, 0xc0, !PT ;  /* 0x000000ff05057812 */ /* 0x000fc400078ec0ff */
[----:B------:R-:W-:Y:S02]  /*4850*/  PRMT R104, R104, 0x5410, R7 ;  /* 0x0000541068687816 */ /* 0x000fe40000000007 */
[----:B------:R-:W-:Y:S02]  /*4860*/  PRMT R100, R5, 0x5410, R100 ;  /* 0x0000541005647816 */ /* 0x000fe40000000064 */
[----:B------:R-:W2:Y:S01]  /*4870*/  LDSM.16.MT88.4 R4, [R112+0x8000] ;  /* 0x008000007004783b */ /* 0x000ea20000004200 */
[----:B------:R-:W-:Y:S01]  /*4880*/  HSET2.LE.AND R9, R102, R129, PT ;  /* 0x0000008166097233 */ /* 0x000fe20003803000 */
[----:B--2---:R-:W-:Y:S01]  /*4890*/  HMMA.16816.F32.BF16 R76, R80, R4, RZ ;  /* 0x00000004504c723c */ /* 0x004fe200000418ff */
[----:B------:R-:W-:Y:S02]  /*48a0*/  F2FP.BF16.F32.PACK_AB R4, R30, R31 ;  /* 0x0000001f1e04723e */ /* 0x000fe400000010ff */
[----:B-1----:R-:W-:Y:S02]  /*48b0*/  F2FP.BF16.F32.PACK_AB R5, R32, R33 ;  /* 0x000000212005723e */ /* 0x002fe400000010ff */
[----:B------:R-:W-:-:S02]  /*48c0*/  LOP3.LUT R11, R4, R11, RZ, 0xc0, !PT ;  /* 0x0000000b040b7212 */ /* 0x000fc400078ec0ff */
[----:B------:R-:W-:Y:S01]  /*48d0*/  LOP3.LUT R10, R5, R10, RZ, 0xc0, !PT ;  /* 0x0000000a050a7212 */ /* 0x000fe200078ec0ff */
[----:B------:R-:W-:Y:S01]  /*48e0*/  HMMA.16816.F32.BF16 R80, R80, R6, RZ ;  /* 0x000000065050723c */ /* 0x000fe200000418ff */
[--C-:B------:R-:W-:Y:S02]  /*48f0*/  HSET2.LE.AND R7, R8, R129.reuse, PT ;  /* 0x0000008108077233 */ /* 0x100fe40003803000 */
[----:B------:R-:W-:Y:S02]  /*4900*/  HSET2.LE.AND R6, R108, R129, PT ;  /* 0x000000816c067233 */ /* 0x000fe40003803000 */
[----:B------:R-:W-:Y:S02]  /*4910*/  F2FP.BF16.F32.PACK_AB R4, R143, R24 ;  /* 0x000000188f04723e */ /* 0x000fe400000010ff */
[----:B------:R-:W-:Y:S02]  /*4920*/  F2FP.BF16.F32.PACK_AB R5, R142, R27 ;  /* 0x0000001b8e05723e */ /* 0x000fe400000010ff */
[----:B------:R-:W-:-:S02]  /*4930*/  LOP3.LUT R7, R4, R7, RZ, 0xc0, !PT ;  /* 0x0000000704077212 */ /* 0x000fc400078ec0ff */
[----:B------:R-:W-:Y:S02]  /*4940*/  LOP3.LUT R6, R5, R6, RZ, 0xc0, !PT ;  /* 0x0000000605067212 */ /* 0x000fe400078ec0ff */
[----:B------:R-:W-:Y:S02]  /*4950*/  HSET2.LE.AND R8, R106, R129, PT ;  /* 0x000000816a087233 */ /* 0x000fe40003803000 */
[----:B------:R-:W-:Y:S02]  /*4960*/  F2FP.BF16.F32.PACK_AB R4, R34, R35 ;  /* 0x000000232204723e */ /* 0x000fe400000010ff */
[----:B------:R-:W-:Y:S02]  /*4970*/  F2FP.BF16.F32.PACK_AB R5, R84, R85 ;  /* 0x000000555405723e */ /* 0x000fe400000010ff */
[----:B------:R-:W-:Y:S02]  /*4980*/  LOP3.LUT R9, R4, R9, RZ, 0xc0, !PT ;  /* 0x0000000904097212 */ /* 0x000fe400078ec0ff */
[----:B------:R-:W-:-:S02]  /*4990*/  LOP3.LUT R8, R5, R8, RZ, 0xc0, !PT ;  /* 0x0000000805087212 */ /* 0x000fc400078ec0ff */
[----:B------:R-:W-:Y:S02]  /*49a0*/  HSET2.LE.AND R4, R104, R129, PT ;  /* 0x0000008168047233 */ /* 0x000fe40003803000 */
[----:B------:R-:W-:-:S04]  /*49b0*/  F2FP.BF16.F32.PACK_AB R5, R28, R29 ;  /* 0x0000001d1c05723e */ /* 0x000fc800000010ff */
[----:B------:R-:W-:Y:S02]  /*49c0*/  LOP3.LUT R4, R5, R4, RZ, 0xc0, !PT ;  /* 0x0000000405047212 */ /* 0x000fe400078ec0ff */
[----:B------:R-:W-:-:S05]  /*49d0*/  HSET2.LE.AND R5, R100, R129, PT ;  /* 0x0000008164057233 */ /* 0x000fca0003803000 */
[----:B------:R-:W-:Y:S02]  /*49e0*/  LOP3.LUT R5, R16, R5, RZ, 0xc0, !PT ;  /* 0x0000000510057212 */ /* 0x000fe400078ec0ff */
[----:B------:R-:W1:Y:S02]  /*49f0*/  LDSM.16.MT88.4 R16, [R112+0x8400] ;  /* 0x008400007010783b */ /* 0x000e640000004200 */
        /* <DEDUP_REMOVED lines=21> */
[----:B------:R-:W2:Y:S04]  /*4b50*/  LDSM.16.MT88.4 R12, [R112+0x6c00] ;  /* 0x006c0000700c783b */ /* 0x000ea80000004200 */
[----:B------:R-:W3:Y:S03]  /*4b60*/  LDSM.16.MT88.4 R8, [R114+0x7c00] ;  /* 0x007c00007208783b */ /* 0x000ee60000004200 */
[C---:B-1----:R-:W-:Y:S08]  /*4b70*/  HMMA.16816.F32.BF16 R36, R4.reuse, R16, R36 ;  /* 0x000000100424723c */ /* 0x042ff00000041824 */
[C---:B------:R-:W-:Y:S01]  /*4b80*/  HMMA.16816.F32.BF16 R40, R4.reuse, R18, R40 ;  /* 0x000000120428723c */ /* 0x040fe20000041828 */
[----:B------:R-:W1:Y:S07]  /*4b90*/  LDSM.16.MT88.4 R16, [R112+0x7c00] ;  /* 0x007c00007010783b */ /* 0x000e6e0000004200 */
[C---:B--2---:R-:W-:Y:S08]  /*4ba0*/  HMMA.16816.F32.BF16 R44, R4.reuse, R12, R44 ;  /* 0x0000000c042c723c */ /* 0x044ff0000004182c */
[C---:B------:R-:W-:Y:S01]  /*4bb0*/  HMMA.16816.F32.BF16 R48, R4.reuse, R14, R48 ;  /* 0x0000000e0430723c */ /* 0x040fe20000041830 */
[----:B------:R-:W2:Y:S07]  /*4bc0*/  LDSM.16.MT88.4 R12, [R114+0x8c00] ;  /* 0x008c0000720c783b */ /* 0x000eae0000004200 */
[C---:B---3--:R-:W-:Y:S08]  /*4bd0*/  HMMA.16816.F32.BF16 R52, R4.reuse, R8, R52 ;  /* 0x000000080434723c */ /* 0x048ff00000041834 */
        /* <DEDUP_REMOVED lines=41> */
[----:B------:R-:W-:Y:S02]  /*4e70*/  LEA.HI.X R11, R8, R121, R4, 0x1, P0 ;  /* 0x00000079080b7211 */ /* 0x000fe400000f0c04 */
[----:B------:R-:W-:Y:S02]  /*4e80*/  ISETP.GE.AND P0, PT, R118, UR4, PT ;  /* 0x0000000476007c0c */ /* 0x000fe4000bf06270 */
[----:B------:R-:W-:-:S04]  /*4e90*/  LEA R12, P3, R3, R122, 0x1 ;  /* 0x0000007a030c7211 */ /* 0x000fc800078608ff */
[----:B------:R-:W-:Y:S01]  /*4ea0*/  LEA.HI.X R13, R3, R121, R6, 0x1, P3 ;  /* 0x00000079030d7211 */ /* 0x000fe200018f0c06 */
        /* <DEDUP_REMOVED lines=33> */
[----:B------:R-:W-:Y:S04]  /*50c0*/  LDSM.16.M88.4 R84, [R115] ;  /* 0x000000007354783b */ /* 0x000fe80000000200 */
[----:B-1----:R-:W1:Y:S04]  /*50d0*/  LDSM.16.M88.4 R8, [R113+0x3000] ;  /* 0x003000007108783b */ /* 0x002e680000000200 */
[----:B------:R-:W5:Y:S04]  /*50e0*/  LDSM.16.M88.4 R20, [R113+0x3400] ;  /* 0x003400007114783b */ /* 0x000f680000000200 */
[----:B--2---:R-:W2:Y:S04]  /*50f0*/  LDSM.16.M88.4 R12, [R116+0x3800] ;  /* 0x00380000740c783b */ /* 0x004ea80000000200 */
[----:B------:R-:W-:Y:S04]  /*5100*/  LDSM.16.M88.4 R88, [R116+0x3c00] ;  /* 0x003c00007458783b */ /* 0x000fe80000000200 */
[----:B------:R-:W0:Y:S01]  /*5110*/  LDGDEPBAR ;  /* 0x00000000000079af */ /* 0x000e220000000000 */
[C---:B---3--:R-:W-:Y:S08]  /*5120*/  HMMA.16816.F32.BF16 R32, R4.reuse, R28, RZ ;  /* 0x0000001c0420723c */ /* 0x048ff000000418ff */
[C---:B------:R-:W-:Y:S08]  /*5130*/  HMMA.16816.F32.BF16 R28, R4.reuse, R30, RZ ;  /* 0x0000001e041c723c */ /* 0x040ff000000418ff */
[C---:B----4-:R-:W-:Y:S08]  /*5140*/  HMMA.16816.F32.BF16 R24, R4.reuse, R16, RZ ;  /* 0x000000100418723c */ /* 0x050ff000000418ff */
[----:B------:R-:W-:Y:S08]  /*5150*/  HMMA.16816.F32.BF16 R16, R4, R18, RZ ;  /* 0x000000120410723c */ /* 0x000ff000000418ff */
[C---:B-1----:R-:W-:Y:S08]  /*5160*/  HMMA.16816.F32.BF16 R32, R84.reuse, R8, R32 ;  /* 0x000000085420723c */ /* 0x042ff00000041820 */
[C---:B------:R-:W-:Y:S01]  /*5170*/  HMMA.16816.F32.BF16 R28, R84.reuse, R10, R28 ;  /* 0x0000000a541c723c */ /* 0x040fe2000004181c */
[----:B------:R-:W1:Y:S07]  /*5180*/  LDSM.16.M88.4 R8, [R113+0x3800] ;  /* 0x003800007108783b */ /* 0x000e6e0000000200 */
[C---:B-----5:R-:W-:Y:S08]  /*5190*/  HMMA.16816.F32.BF16 R24, R84.reuse, R20, R24 ;  /* 0x000000145418723c */ /* 0x060ff00000041818 */
[----:B------:R-:W-:Y:S08]  /*51a0*/  HMMA.16816.F32.BF16 R20, R84, R22, R16 ;  /* 0x000000165414723c */ /* 0x000ff00000041810 */
[C---:B--2---:R-:W-:Y:S08]  /*51b0*/  HMMA.16816.F32.BF16 R16, R4.reuse, R12, RZ ;  /* 0x0000000c0410723c */ /* 0x044ff000000418ff */
[----:B------:R-:W-:-:S12]  /*51c0*/  HMMA.16816.F32.BF16 R12, R4, R14, RZ ;  /* 0x0000000e040c723c */ /* 0x000fd800000418ff */
[C---:B-1----:R-:W-:Y:S08]  /*51d0*/  HMMA.16816.F32.BF16 R16, R84.reuse, R8, R16 ;  /* 0x000000085410723c */ /* 0x042ff00000041810 */
[----:B------:R-:W-:Y:S08]  /*51e0*/  HMMA.16816.F32.BF16 R12, R84, R10, R12 ;  /* 0x0000000a540c723c */ /* 0x000ff0000004180c */
[C---:B------:R-:W-:Y:S08]  /*51f0*/  HMMA.16816.F32.BF16 R8, R4.reuse, R88, RZ ;  /* 0x000000580408723c */ /* 0x040ff000000418ff */
[----:B------:R-:W-:Y:S01]  /*5200*/  HMMA.16816.F32.BF16 R4, R4, R90, RZ ;  /* 0x0000005a0404723c */ /* 0x000fe200000418ff */
[----:B------:R-:W1:Y:S11]  /*5210*/  LDSM.16.M88.4 R88, [R113+0x3c00] ;  /* 0x003c00007158783b */ /* 0x000e760000000200 */
        /* <DEDUP_REMOVED lines=51> */
[----:B------:R-:W1:Y:S01]  /*5550*/  LDSM.16.M88.4 R84, [R113+0x5c00] ;  /* 0x005c00007154783b */ /* 0x000e620000000200 */
[----:B------:R-:W-:-:S06]  /*5560*/  DEPBAR.LE SB0, 0x0 ;  /* 0x000080000000791a */ /* 0x000fcc0000000000 */
[C---:B-1----:R-:W-:Y:S01]  /*5570*/  HMMA.16816.F32.BF16 R4, R88.reuse, R86, R4 ;  /* 0x000000565804723c */ /* 0x042fe20000041804 */
[----:B------:R-:W-:Y:S01]  /*5580*/  VIADD R87, R95, 0xffffffc0 ;  /* 0xffffffc05f577836 */ /* 0x000fe20000000000 */
[----:B------:R-:W-:Y:S04]  /*5590*/  BAR.SYNC.DEFER_BLOCKING 0x0 ;  /* 0x0000000000007b1d */ /* 0x000fe80000010000 */
[----:B------:R-:W-:Y:S02]  /*55a0*/  ISETP.GE.AND P3, PT, R87, R94, PT ;  /* 0x0000005e5700720c */ /* 0x000fe40003f66270 */
[----:B------:R-:W-:Y:S01]  /*55b0*/  HMMA.16816.F32.BF16 R8, R88, R84, R8 ;  /* 0x000000545808723c */ /* 0x000fe20000041808 */
[----:B------:R-:W-:Y:S01]  /*55c0*/  VIADD R85, R95, 0xfffffff8 ;  /* 0xfffffff85f557836 */ /* 0x000fe20000000000 */
[----:B------:R-:W-:Y:S01]  /*55d0*/  ISETP.GE.AND P6, PT, R87, R93, PT ;  /* 0x0000005d5700720c */ /* 0x000fe20003fc6270 */
[----:B------:R-:W-:Y:S01]  /*55e0*/  VIADD R84, R95, 0xffffffc9 ;  /* 0xffffffc95f547836 */ /* 0x000fe20000000000 */
[----:B------:R-:W-:-:S02]  /*55f0*/  I2FP.F32.U32 R87, R87 ;  /* 0x0000005700577245 */ /* 0x000fc40000201000 */
[C---:B------:R-:W-:Y:S02]  /*5600*/  ISETP.GE.AND P5, PT, R85.reuse, R94, PT ;  /* 0x0000005e5500720c */ /* 0x040fe40003fa6270 */
[----:B------:R-:W-:Y:S01]  /*5610*/  ISETP.GE.AND P4, PT, R85, R93, PT ;  /* 0x0000005d5500720c */ /* 0x000fe20003f86270 */
[C---:B------:R-:W-:Y:S01]  /*5620*/  FFMA.FTZ R3, R87.reuse, UR5, R32 ;  /* 0x0000000557037c23 */ /* 0x040fe20008010020 */
[----:B------:R-:W-:Y:S01]  /*5630*/  I2FP.F32.U32 R85, R85 ;  /* 0x0000005500557245 */ /* 0x000fe20000201000 */
[----:B------:R-:W-:-:S04]  /*5640*/  FFMA.FTZ R32, R87, UR5, R34 ;  /* 0x0000000557207c23 */ /* 0x000fc80008010022 */
[C---:B------:R-:W-:Y:S01]  /*5650*/  FFMA.FTZ R86, R85.reuse, UR5, R4 ;  /* 0x0000000555567c23 */ /* 0x040fe20008010004 */
[----:B------:R-:W-:Y:S01]  /*5660*/  FFMA.FTZ R85, R85, UR5, R6 ;  /* 0x0000000555557c23 */ /* 0x000fe20008010006 */
[----:B------:R-:W-:Y:S01]  /*5670*/  VIADD R6, R95, 0xffffffc1 ;  /* 0xffffffc15f067836 */ /* 0x000fe20000000000 */
[----:B------:R-:W-:Y:S01]  /*5680*/  FSEL R4, R3, -INF , !P3 ;  /* 0xff80000003047808 */ /* 0x000fe20005800000 */
[----:B------:R-:W-:Y:S01]  /*5690*/  VIADD R3, R95, 0xffffffc8 ;  /* 0xffffffc85f037836 */ /* 0x000fe20000000000 */
[----:B------:R-:W-:Y:S02]  /*56a0*/  FSEL R32, R32, -INF , !P6 ;  /* 0xff80000020207808 */ /* 0x000fe40007000000 */
[C---:B------:R-:W-:Y:S02]  /*56b0*/  ISETP.GE.AND P3, PT, R6.reuse, R94, PT ;  /* 0x0000005e0600720c */ /* 0x040fe40003f66270 */
[----:B------:R-:W-:Y:S02]  /*56c0*/  ISETP.GE.AND P6, PT, R6, R93, PT ;  /* 0x0000005d0600720c */ /* 0x000fe40003fc6270 */
[----:B------:R-:W-:-:S02]  /*56d0*/  FSEL R86, R86, -INF , !P5 ;  /* 0xff80000056567808 */ /* 0x000fc40006800000 */
[----:B------:R-:W-:Y:S02]  /*56e0*/  FSEL R85, R85, -INF , !P4 ;  /* 0xff80000055557808 */ /* 0x000fe40006000000 */
[----:B------:R-:W-:Y:S02]  /*56f0*/  I2FP.F32.U32 R6, R6 ;  /* 0x0000000600067245 */ /* 0x000fe40000201000 */
        /* <DEDUP_REMOVED lines=8> */
[----:B------:R-:W-:Y:S02]  /*5780*/  FSEL R30, R33, -INF , !P3 ;  /* 0xff800000211e7808 */ /* 0x000fe40005800000 */
[----:B------:R-:W-:Y:S02]  /*5790*/  FSEL R28, R35, -INF , !P6 ;  /* 0xff800000231c7808 */ /* 0x000fe40007000000 */
[----:B------:R-:W-:Y:S02]  /*57a0*/  FSEL R6, R6, -INF , !P5 ;  /* 0xff80000006067808 */ /* 0x000fe40006800000 */
[----:B------:R-:W-:Y:S02]  /*57b0*/  FSEL R34, R34, -INF , !P4 ;  /* 0xff80000022227808 */ /* 0x000fe40006000000 */
[----:B------:R-:W-:-:S02]  /*57c0*/  ISETP.GE.AND P3, PT, R84, R94, PT ;  /* 0x0000005e5400720c */ /* 0x000fc40003f66270 */
[-C--:B------:R-:W-:Y:S02]  /*57d0*/  ISETP.GE.AND P6, PT, R84, R93.reuse, PT ;  /* 0x0000005d5400720c */ /* 0x080fe40003fc6270 */
[C---:B------:R-:W-:Y:S02]  /*57e0*/  ISETP.GE.AND P5, PT, R3.reuse, R94, PT ;  /* 0x0000005e0300720c */ /* 0x040fe40003fa6270 */
[----:B------:R-:W-:Y:S02]  /*57f0*/  ISETP.GE.AND P4, PT, R3, R93, PT ;  /* 0x0000005d0300720c */ /* 0x000fe40003f86270 */
[----:B------:R-:W-:Y:S02]  /*5800*/  I2FP.F32.U32 R84, R84 ;  /* 0x0000005400547245 */ /* 0x000fe40000201000 */
[----:B------:R-:W-:-:S03]  /*5810*/  I2FP.F32.U32 R3, R3 ;  /* 0x0000000300037245 */ /* 0x000fc60000201000 */
[C---:B------:R-:W-:Y:S01]  /*5820*/  FFMA.FTZ R29, R84.reuse, UR5, R29 ;  /* 0x00000005541d7c23 */ /* 0x040fe2000801001d */
[----:B------:R-:W-:Y:S01]  /*5830*/  FFMA.FTZ R31, R84, UR5, R31 ;  /* 0x00000005541f7c23 */ /* 0x000fe2000801001f */
[C---:B------:R-:W-:Y:S01]  /*5840*/  FFMA.FTZ R144, R3.reuse, UR5, R24 ;  /* 0x0000000503907c23 */ /* 0x040fe20008010018 */
[----:B------:R-:W-:Y:S01]  /*5850*/  FFMA.FTZ R108, R3, UR5, R26 ;  /* 0x00000005036c7c23 */ /* 0x000fe2000801001a */
[----:B------:R-:W-:Y:S01]  /*5860*/  VIADD R84, R95, 0xffffffd1 ;  /* 0xffffffd15f547836 */ /* 0x000fe20000000000 */
[----:B------:R-:W-:Y:S01]  /*5870*/  FSEL R26, R29, -INF , !P3 ;  /* 0xff8000001d1a7808 */ /* 0x000fe20005800000 */
[----:B------:R-:W-:Y:S01]  /*5880*/  VIADD R3, R95, 0xffffffd8 ;  /* 0xffffffd85f037836 */ /* 0x000fe20000000000 */
[----:B------:R-:W-:Y:S02]  /*5890*/  FSEL R24, R31, -INF , !P6 ;  /* 0xff8000001f187808 */ /* 0x000fe40007000000 */
[----:B------:R-:W-:Y:S02]  /*58a0*/  FSEL R144, R144, -INF , !P5 ;  /* 0xff80000090907808 */ /* 0x000fe40006800000 */
[----:B------:R-:W-:-:S02]  /*58b0*/  FSEL R108, R108, -INF , !P4 ;  /* 0xff8000006c6c7808 */ /* 0x000fc40006000000 */
[CC--:B------:R-:W-:Y:S02]  /*58c0*/  ISETP.GE.AND P3, PT, R84.reuse, R94.reuse, PT ;  /* 0x0000005e5400720c */ /* 0x0c0fe40003f66270 */
        /* <DEDUP_REMOVED lines=45> */
[C---:B------:R-:W-:Y:S02]  /*5ba0*/  ISETP.GE.AND P3, PT, R12.reuse, R94, PT ;  /* 0x0000005e0c00720c */ /* 0x040fe40003f66270 */
[----:B------:R-:W-:-:S02]  /*5bb0*/  ISETP.GE.AND P6, PT, R12, R93, PT ;  /* 0x0000005d0c00720c */ /* 0x000fc40003fc6270 */
[----:B------:R-:W-:Y:S02]  /*5bc0*/  FSEL R91, R91, -INF , !P5 ;  /* 0xff8000005b5b7808 */ /* 0x000fe40006800000 */
[----:B------:R-:W-:Y:S02]  /*5bd0*/  FSEL R89, R14, -INF , !P4 ;  /* 0xff8000000e597808 */ /* 0x000fe40006000000 */
[----:B------:R-:W-:Y:S02]  /*5be0*/  I2FP.F32.U32 R12, R12 ;  /* 0x0000000c000c7245 */ /* 0x000fe40000201000 */
[C---:B------:R-:W-:Y:S02]  /*5bf0*/  ISETP.GE.AND P5, PT, R3.reuse, R94, PT ;  /* 0x0000005e0300720c */ /* 0x040fe40003fa6270 */
[----:B------:R-:W-:Y:S01]  /*5c00*/  ISETP.GE.AND P4, PT, R3, R93, PT ;  /* 0x0000005d0300720c */ /* 0x000fe20003f86270 */
[C---:B------:R-:W-:Y:S01]  /*5c10*/  FFMA.FTZ R13, R12.reuse, UR5, R13 ;  /* 0x000000050c0d7c23 */ /* 0x040fe2000801000d */
[----:B------:R-:W-:Y:S01]  /*5c20*/  I2FP.F32.U32 R3, R3 ;  /* 0x0000000300037245 */ /* 0x000fe20000201000 */
[----:B------:R-:W-:-:S03]  /*5c30*/  FFMA.FTZ R15, R12, UR5, R15 ;  /* 0x000000050c0f7c23 */ /* 0x000fc6000801000f */
[----:B------:R-:W-:Y:S01]  /*5c40*/  FSEL R98, R13, -INF , !P3 ;  /* 0xff8000000d627808 */ /* 0x000fe20005800000 */
[C---:B------:R-:W-:Y:S01]  /*5c50*/  FFMA.FTZ R12, R3.reuse, UR5, R8 ;  /* 0x00000005030c7c23 */ /* 0x040fe20008010008 */
[----:B------:R-:W-:Y:S01]  /*5c60*/  FFMA.FTZ R10, R3, UR5, R10 ;  /* 0x00000005030a7c23 */ /* 0x000fe2000801000a */
[----:B------:R-:W-:Y:S01]  /*5c70*/  VIADD R3, R95, 0xfffffff1 ;  /* 0xfffffff15f037836 */ /* 0x000fe20000000000 */
[----:B------:R-:W-:Y:S01]  /*5c80*/  FSEL R96, R15, -INF , !P6 ;  /* 0xff8000000f607808 */ /* 0x000fe20007000000 */
[----:B------:R-:W-:Y:S01]  /*5c90*/  VIADD R8, R95, 0xfffffff9 ;  /* 0xfffffff95f087836 */ /* 0x000fe20000000000 */
[----:B------:R-:W-:Y:S02]  /*5ca0*/  FSEL R95, R12, -INF , !P5 ;  /* 0xff8000000c5f7808 */ /* 0x000fe40006800000 */
[-C--:B------:R-:W-:Y:S02]  /*5cb0*/  ISETP.GE.AND P3, PT, R3, R94.reuse, PT ;  /* 0x0000005e0300720c */ /* 0x080fe40003f66270 */
[----:B------:R-:W-:-:S02]  /*5cc0*/  ISETP.GE.AND P6, PT, R8, R94, PT ;  /* 0x0000005e0800720c */ /* 0x000fc40003fc6270 */
[----:B------:R-:W-:Y:S02]  /*5cd0*/  FSEL R94, R10, -INF , !P4 ;  /* 0xff8000000a5e7808 */ /* 0x000fe40006000000 */
[----:B------:R-:W-:Y:S02]  /*5ce0*/  I2FP.F32.U32 R10, R3 ;  /* 0x00000003000a7245 */ /* 0x000fe40000201000 */
[-C--:B------:R-:W-:Y:S02]  /*5cf0*/  ISETP.GE.AND P4, PT, R8, R93.reuse, PT ;  /* 0x0000005d0800720c */ /* 0x080fe40003f86270 */
[----:B------:R-:W-:Y:S01]  /*5d00*/  I2FP.F32.U32 R8, R8 ;  /* 0x0000000800087245 */ /* 0x000fe20000201000 */
[C---:B------:R-:W-:Y:S01]  /*5d10*/  FFMA.FTZ R9, R10.reuse, UR5, R9 ;  /* 0x000000050a097c23 */ /* 0x040fe20008010009 */
[----:B------:R-:W-:Y:S01]  /*5d20*/  FFMA.FTZ R11, R10, UR5, R11 ;  /* 0x000000050a0b7c23 */ /* 0x000fe2000801000b */
[----:B------:R-:W-:Y:S02]  /*5d30*/  ISETP.GE.AND P5, PT, R3, R93, PT ;  /* 0x0000005d0300720c */ /* 0x000fe40003fa6270 */
[C---:B------:R-:W-:Y:S01]  /*5d40*/  FFMA.FTZ R5, R8.reuse, UR5, R5 ;  /* 0x0000000508057c23 */ /* 0x040fe20008010005 */
[----:B------:R-:W-:Y:S01]  /*5d50*/  FSEL R102, R9, -INF , !P3 ;  /* 0xff80000009667808 */ /* 0x000fe20005800000 */
[----:B------:R-:W-:Y:S01]  /*5d60*/  FFMA.FTZ R7, R8, UR5, R7 ;  /* 0x0000000508077c23 */ /* 0x000fe20008010007 */
[----:B------:R-:W-:-:S02]  /*5d70*/  ISETP.GE.U32.AND P3, PT, R92, 0x3, PT ;  /* 0x000000035c00780c */ /* 0x000fc40003f66070 */
[----:B------:R-:W-:Y:S02]  /*5d80*/  FSEL R93, R11, -INF , !P5 ;  /* 0xff8000000b5d7808 */ /* 0x000fe40006800000 */
[----:B------:R-:W-:Y:S02]  /*5d90*/  FSEL R99, R5, -INF , !P6 ;  /* 0xff80000005637808 */ /* 0x000fe40007000000 */
[----:B------:R-:W-:-:S07]  /*5da0*/  FSEL R100, R7, -INF , !P4 ;  /* 0xff80000007647808 */ /* 0x000fce0006000000 */
[----:B------:R-:W-:Y:S05]  /*5db0*/  @!P3 BRA `(.L_x_1047) ;  /* 0x0000000000b4b947 */ /* 0x000fea0003800000 */
        /* <DEDUP_REMOVED lines=42> */
.L_x_1049:
[----:B------:R2:W-:Y:S02]  /*6060*/  STS.128 [R128+0x5800], RZ ;  /* 0x005800ff80007388 */ /* 0x0005e40000000c00 */
.L_x_1050:
[----:B------:R-:W-:Y:S05]  /*6070*/  BSYNC.RECONVERGENT B0 ;  /* 0x0000000000007941 */ /* 0x000fea0003800200 */
.L_x_1048:
[----:B------:R-:W0:Y:S02]  /*6080*/  LDGDEPBAR ;  /* 0x00000000000079af */ /* 0x000e240000000000 */
.L_x_1047:
[----:B------:R-:W-:Y:S01]  /*6090*/  FMNMX3.FTZ R9, R0, R32, R28, !PT ;  /* 0x0000002000097276 */ /* 0x000fe2000781001c */
[----:B------:R-:W-:Y:S01]  /*60a0*/  LDSM.16.MT88.4 R20, [R112+0x6000] ;  /* 0x006000007014783b */ /* 0x000fe20000004200 */
[----:B------:R-:W-:Y:S02]  /*60b0*/  FMNMX3.FTZ R3, R2, R4, R30, !PT ;  /* 0x0000000402037276 */ /* 0x000fe4000781001e */
[----:B------:R-:W-:Y:S02]  /*60c0*/  FMNMX3.FTZ R9, R9, R34, R24, !PT ;  /* 0x0000002209097276 */ /* 0x000fe40007810018 */
[----:B------:R-:W-:Y:S02]  /*60d0*/  FMNMX3.FTZ R3, R3, R6, R26, !PT ;  /* 0x0000000603037276 */ /* 0x000fe4000781001a */
[----:B------:R-:W-:Y:S02]  /*60e0*/  FMNMX3.FTZ R9, R9, R108, R110, !PT ;  /* 0x0000006c09097276 */ /* 0x000fe4000781006e */
[----:B------:R-:W-:-:S02]  /*60f0*/  FMNMX3.FTZ R3, R3, R144, R148, !PT ;  /* 0x0000009003037276 */ /* 0x000fc40007810094 */
[----:B------:R-:W-:Y:S02]  /*6100*/  FMNMX3.FTZ R9, R9, R146, R150, !PT ;  /* 0x0000009209097276 */ /* 0x000fe40007810096 */
[----:B-1----:R-:W-:Y:S01]  /*6110*/  FMNMX3.FTZ R10, R3, R152, R154, !PT ;  /* 0x00000098030a7276 */ /* 0x002fe2000781009a */
[----:B------:R-:W-:Y:S01]  /*6120*/  VIADD R3, R92, 0xfffffffe ;  /* 0xfffffffe5c037836 */ /* 0x000fe20000000000 */
[----:B------:R-:W-:Y:S02]  /*6130*/  FMNMX3.FTZ R9, R9, R87, R90, !PT ;  /* 0x0000005709097276 */ /* 0x000fe4000781005a */
[----:B------:R-:W-:Y:S01]  /*6140*/  FMNMX3.FTZ R10, R10, R88, R97, !PT ;  /* 0x000000580a0a7276 */ /* 0x000fe20007810061 */
[----:B------:R-:W-:Y:S01]  /*6150*/  IMAD.SHL.U32 R3, R3, 0x2, RZ ;  /* 0x0000000203037824 */ /* 0x000fe200078e00ff */
[----:B------:R-:W-:Y:S02]  /*6160*/  FMNMX3.FTZ R9, R9, R89, R96, !PT ;  /* 0x0000005909097276 */ /* 0x000fe40007810060 */
[----:B------:R-:W-:-:S02]  /*6170*/  FMNMX3.FTZ R10, R10, R91, R98, !PT ;  /* 0x0000005b0a0a7276 */ /* 0x000fc40007810062 */
[----:B------:R-:W-:Y:S02]  /*6180*/  FMNMX3.FTZ R9, R9, R94, R93, !PT ;  /* 0x0000005e09097276 */ /* 0x000fe4000781005d */
[----:B------:R-:W-:Y:S02]  /*6190*/  FMNMX3.FTZ R10, R10, R95, R102, !PT ;  /* 0x0000005f0a0a7276 */ /* 0x000fe40007810066 */
[----:B------:R-:W-:Y:S02]  /*61a0*/  FMNMX3.FTZ R9, R9, R85, R100, !PT ;  /* 0x0000005509097276 */ /* 0x000fe40007810064 */
[----:B------:R-:W-:Y:S02]  /*61b0*/  FMNMX3.FTZ R10, R10, R86, R99, !PT ;  /* 0x000000560a0a7276 */ /* 0x000fe40007810063 */
[----:B------:R-:W-:Y:S01]  /*61c0*/  LOP3.LUT R3, R3, UR25, R139, 0x96, !PT ;  /* 0x0000001903037c12 */ /* 0x000fe2000f8e968b */
[----:B------:R-:W1:Y:S04]  /*61d0*/  SHFL.BFLY PT, R8, R9, 0x2, 0x1f ;  /* 0x0c401f0009087f89 */ /* 0x000e6800000e0000 */
[----:B------:R-:W4:Y:S01]  /*61e0*/  SHFL.BFLY PT, R7, R10, 0x2, 0x1f ;  /* 0x0c401f000a077f89 */ /* 0x000f2200000e0000 */
[----:B---3--:R-:W-:Y:S01]  /*61f0*/  IMAD.WIDE.U32 R12, R3, -0x326172a9, RZ ;  /* 0xcd9e8d57030c7825 */ /* 0x008fe200078e00ff */
[----:B-1----:R-:W-:-:S02]  /*6200*/  FMNMX.FTZ R8, R9, R8, !PT ;  /* 0x0000000809087209 */ /* 0x002fc40007810000 */
[----:B----4-:R-:W-:-:S03]  /*6210*/  FMNMX.FTZ R7, R10, R7, !PT ;  /* 0x000000070a077209 */ /* 0x010fc60007810000 */
[----:B------:R-:W1:Y:S01]  /*6220*/  SHFL.BFLY PT, R5, R8, 0x1, 0x1f ;  /* 0x0c201f0008057f89 */ /* 0x000e6200000e0000 */
[----:B------:R-:W-:-:S03]  /*6230*/  LOP3.LUT R10, R12, UR29, R135, 0x96, !PT ;  /* 0x0000001d0c0a7c12 */ /* 0x000fc6000f8e9687 */
[----:B------:R-:W3:Y:S02]  /*6240*/  SHFL.BFLY PT, R84, R7, 0x1, 0x1f ;  /* 0x0c201f0007547f89 */ /* 0x000ee400000e0000 */
[----:B------:R-:W-:Y:S01]  /*6250*/  IMAD.WIDE.U32 R10, R10, -0x2daee0ad, RZ ;  /* 0xd2511f530a0a7825 */ /* 0x000fe200078e00ff */
[----:B-1----:R-:W-:Y:S02]  /*6260*/  FMNMX.FTZ R3, R8, R5, !PT ;  /* 0x0000000508037209 */ /* 0x002fe40007810000 */
[----:B------:R-:W-:Y:S02]  /*6270*/  LOP3.LUT R5, R140, UR30, R13, 0x96, !PT ;  /* 0x0000001e8c057c12 */ /* 0x000fe4000f8e960d */
[----:B---3--:R-:W-:Y:S01]  /*6280*/  FMNMX.FTZ R84, R7, R84, !PT ;  /* 0x0000005407547209 */ /* 0x008fe20007810000 */
[C---:B------:R-:W-:Y:S01]  /*6290*/  FMUL.FTZ R103, R3.reuse, UR32 ;  /* 0x0000002003677c20 */ /* 0x040fe20008410000 */
[----:B------:R-:W-:Y:S01]  /*62a0*/  FSETP.NEU.FTZ.AND P0, PT, R3, -INF , PT ;  /* 0xff8000000300780b */ /* 0x000fe20003f1d000 */
[----:B------:R-:W-:Y:S01]  /*62b0*/  IMAD.WIDE.U32 R12, R5, -0x2daee0ad, RZ ;  /* 0xd2511f53050c7825 */ /* 0x000fe200078e00ff */
[----:B------:R-:W-:-:S03]  /*62c0*/  FSETP.NEU.FTZ.AND P1, PT, R84, -INF , PT ;  /* 0xff8000005400780b */ /* 0x000fc60003f3d000 */
[C---:B------:R-:W-:Y:S01]  /*62d0*/  FMUL.FTZ R107, R84.reuse, UR32 ;  /* 0x00000020546b7c20 */ /* 0x040fe20008410000 */
[----:B------:R-:W-:Y:S02]  /*62e0*/  FSEL R103, R103, RZ, P0 ;  /* 0x000000ff67677208 */ /* 0x000fe40000000000 */
[----:B------:R-:W-:Y:S02]  /*62f0*/  FSEL R9, R84, RZ, P1 ;  /* 0x000000ff54097208 */ /* 0x000fe40000800000 */
[----:B------:R-:W-:Y:S01]  /*6300*/  LOP3.LUT R7, R136, UR28, R13, 0x96, !PT ;  /* 0x0000001c88077c12 */ /* 0x000fe2000f8e960d */
[----:B------:R-:W-:Y:S01]  /*6310*/  FFMA.FTZ R101, R34, UR32, -R103 ;  /* 0x0000002022657c23 */ /* 0x000fe20008010867 */
[----:B------:R-:W-:Y:S01]  /*6320*/  LOP3.LUT R5, R12, UR26, R11, 0x96, !PT ;  /* 0x0000001a0c057c12 */ /* 0x000fe2000f8e960b */
[----:B------:R-:W-:Y:S01]  /*6330*/  FADD.FTZ R8, R2, -R9 ;  /* 0x8000000902087221 */ /* 0x000fe20000010000 */
[----:B------:R-:W-:Y:S01]  /*6340*/  FSEL R9, R3, RZ, P0 ;  /* 0x000000ff03097208 */ /* 0x000fe20000000000 */
[----:B------:R-:W-:Y:S01]  /*6350*/  IMAD.WIDE.U32 R158, R7, -0x326172a9, RZ ;  /* 0xcd9e8d57079e7825 */ /* 0x000fe200078e00ff */
[----:B------:R-:W-:Y:S01]  /*6360*/  FSEL R107, R107, RZ, P1 ;  /* 0x000000ff6b6b7208 */ /* 0x000fe20000800000 */
[----:B------:R-:W-:Y:S02]  /*6370*/  MUFU.EX2 R101, R101 ;  /* 0x0000006500657308 */ /* 0x000fe40000000800 */
[----:B------:R-:W-:Y:S01]  /*6380*/  FFMA.FTZ R156, R32, UR32, -R103 ;  /* 0x00000020209c7c23 */ /* 0x000fe20008010867 */
[----:B------:R-:W-:-:S04]  /*6390*/  IMAD.WIDE.U32 R14, R5, -0x326172a9, RZ ;  /* 0xcd9e8d57050e7825 */ /* 0x000fc800078e00ff */
[----:B------:R-:W-:Y:S01]  /*63a0*/  FADD.FTZ R9, R0, -R9 ;  /* 0x8000000900097221 */ /* 0x000fe20000010000 */
[----:B------:R-:W-:Y:S01]  /*63b0*/  LOP3.LUT R0, R134, UR27, R159, 0x96, !PT ;  /* 0x0000001b86007c12 */ /* 0x000fe2000f8e969f */
[--C-:B------:R-:W-:Y:S01]  /*63c0*/  FFMA.FTZ R105, R6, UR32, -R107.reuse ;  /* 0x0000002006697c23 */ /* 0x100fe2000801086b */
[----:B------:R-:W-:Y:S01]  /*63d0*/  FFMA.FTZ R104, R26, UR32, -R107 ;  /* 0x000000201a687c23 */ /* 0x000fe2000801086b */
[----:B------:R-:W-:Y:S01]  /*63e0*/  LOP3.LUT R158, R158, UR23, R15, 0x96, !PT ;  /* 0x000000179e9e7c12 */ /* 0x000fe2000f8e960f */
[----:B------:R-:W-:Y:S01]  /*63f0*/  FFMA.FTZ R111, R4, UR32, -R107 ;  /* 0x00000020046f7c23 */ /* 0x000fe2000801086b */
[----:B------:R-:W-:-:S04]  /*6400*/  IMAD.WIDE.U32 R12, R0, -0x2daee0ad, RZ ;  /* 0xd2511f53000c7825 */ /* 0x000fc800078e00ff */
[----:B------:R-:W-:Y:S01]  /*6410*/  FFMA.FTZ R106, R30, UR32, -R107 ;  /* 0x000000201e6a7c23 */ /* 0x000fe2000801086b */
[----:B------:R-:W-:Y:S01]  /*6420*/  MUFU.EX2 R105, R105 ;  /* 0x0000006900697308 */ /* 0x000fe20000000800 */
[----:B------:R-:W-:Y:S01]  /*6430*/  FMUL.FTZ R145, R8, UR32 ;  /* 0x0000002008917c20 */ /* 0x000fe20008410000 */
[----:B------:R-:W-:Y:S01]  /*6440*/  IMAD.WIDE.U32 R158, R158, -0x2daee0ad, RZ ;  /* 0xd2511f539e9e7825 */ /* 0x000fe200078e00ff */
[----:B------:R-:W-:Y:S01]  /*6450*/  LOP3.LUT R0, R10, UR22, R13, 0x96, !PT ;  /* 0x000000160a007c12 */ /* 0x000fe2000f8e960d */
[----:B------:R-:W1:Y:S02]  /*6460*/  MUFU.EX2 R104, R104 ;  /* 0x0000006800687308 */ /* 0x000e640000000800 */
[----:B------:R-:W-:Y:S01]  /*6470*/  FMUL.FTZ R133, R9, UR32 ;  /* 0x0000002009857c20 */ /* 0x000fe20008410000 */
[----:B------:R-:W-:Y:S01]  /*6480*/  FFMA.FTZ R144, R144, UR32, -R107 ;  /* 0x0000002090907c23 */ /* 0x000fe2000801086b */
[----:B------:R-:W-:Y:S01]  /*6490*/  LOP3.LUT R12, R12, UR13, R159, 0x96, !PT ;  /* 0x0000000d0c0c7c12 */ /* 0x000fe2000f8e969f */
[----:B------:R-:W-:Y:S01]  /*64a0*/  IMAD.WIDE.U32 R10, R0, -0x326172a9, RZ ;  /* 0xcd9e8d57000a7825 */ /* 0x000fe200078e00ff */
[----:B------:R-:W-:Y:S03]  /*64b0*/  MUFU.EX2 R111, R111 ;  /* 0x0000006f006f7308 */ /* 0x000fe60000000800 */
[--C-:B------:R-:W-:Y:S01]  /*64c0*/  FFMA.FTZ R110, R110, UR32, -R103.reuse ;  /* 0x000000206e6e7c23 */ /* 0x100fe20008010867 */
[----:B------:R-:W-:Y:S01]  /*64d0*/  FFMA.FTZ R150, R150, UR32, -R103 ;  /* 0x0000002096967c23 */ /* 0x000fe20008010867 */
[----:B------:R-:W-:Y:S01]  /*64e0*/  IMAD.WIDE.U32 R12, R12, -0x326172a9, RZ ;  /* 0xcd9e8d570c0c7825 */ /* 0x000fe200078e00ff */
[----:B------:R-:W-:Y:S01]  /*64f0*/  MUFU.EX2 R106, R106 ;  /* 0x0000006a006a7308 */ /* 0x000fe20000000800 */
[----:B------:R-:W-:-:S02]  /*6500*/  LOP3.LUT R109, R14, UR17, R11, 0x96, !PT ;  /* 0x000000110e6d7c12 */ /* 0x000fc4000f8e960b */
[----:B------:R-:W-:Y:S01]  /*6510*/  FFMA.FTZ R89, R89, UR32, -R103 ;  /* 0x0000002059597c23 */ /* 0x000fe20008010867 */
[----:B------:R-:W-:Y:S01]  /*6520*/  IMAD.MOV.U32 R0, RZ, RZ, R12 ;  /* 0x000000ffff007224 */ /* 0x000fe200078e000c */
[----:B------:R-:W-:Y:S01]  /*6530*/  LOP3.LUT R2, R10, UR12, R13, 0x96, !PT ;  /* 0x0000000c0a027c12 */ /* 0x000fe2000f8e960d */
[----:B------:R-:W-:Y:S01]  /*6540*/  MUFU.EX2 R156, R156 ;  /* 0x0000009c009c7308 */ /* 0x000fe20000000800 */
[----:B------:R-:W-:Y:S01]  /*6550*/  PRMT R10, R12, 0x7773, RZ ;  /* 0x000077730c0a7816 */ /* 0x000fe200000000ff */
[--C-:B------:R-:W-:Y:S01]  /*6560*/  FFMA.FTZ R98, R98, UR32, -R107.reuse ;  /* 0x0000002062627c23 */ /* 0x100fe2000801086b */
[----:B------:R-:W-:Y:S01]  /*6570*/  LOP3.LUT R5, R0, 0xff, RZ, 0xc0, !PT ;  /* 0x000000ff00057812 */ /* 0x000fe200078ec0ff */
[----:B------:R-:W3:Y:S01]  /*6580*/  MUFU.EX2 R145, R145 ;  /* 0x0000009100917308 */ /* 0x000ee20000000800 */
[----:B------:R-:W-:Y:S01]  /*6590*/  PRMT R0, R12, 0x7771, RZ ;  /* 0x000077710c007816 */ /* 0x000fe200000000ff */
[--C-:B------:R-:W-:Y:S01]  /*65a0*/  FFMA.FTZ R99, R99, UR32, -R107.reuse ;  /* 0x0000002063637c23 */ /* 0x100fe2000801086b */
[--C-:B------:R-:W-:Y:S01]  /*65b0*/  FFMA.FTZ R95, R95, UR32, -R107.reuse ;  /* 0x000000205f5f7c23 */ /* 0x100fe2000801086b */
[----:B------:R-:W4:Y:S01]  /*65c0*/  MUFU.EX2 R133, R133 ;  /* 0x0000008500857308 */ /* 0x000f220000000800 */
[----:B------:R-:W-:Y:S01]  /*65d0*/  PRMT R0, R5, 0x5410, R0 ;  /* 0x0000541005007816 */ /* 0x000fe20000000000 */
[----:B------:R-:W-:Y:S01]  /*65e0*/  FFMA.FTZ R102, R102, UR32, -R107 ;  /* 0x0000002066667c23 */ /* 0x000fe2000801086b */
[----:B-1----:R-:W-:Y:S01]  /*65f0*/  F2FP.BF16.F32.PACK_AB R5, R104, R105 ;  /* 0x000000696805723e */ /* 0x002fe200000010ff */
[----:B------:R-:W-:Y:S01]  /*6600*/  MUFU.EX2 R144, R144 ;  /* 0x0000009000907308 */ /* 0x000fe20000000800 */
[--C-:B------:R-:W-:Y:S01]  /*6610*/  FFMA.FTZ R94, R94, UR32, -R103.reuse ;  /* 0x000000205e5e7c23 */ /* 0x100fe20008010867 */
[--C-:B------:R-:W-:Y:S01]  /*6620*/  HSET2.LE.AND R6, R0, R129.reuse, PT ;  /* 0x0000008100067233 */ /* 0x100fe20003803000 */
[--C-:B------:R-:W-:Y:S01]  /*6630*/  FFMA.FTZ R0, R24, UR32, -R103.reuse ;  /* 0x0000002018007c23 */ /* 0x100fe20008010867 */
[----:B------:R-:W-:Y:S01]  /*6640*/  MUFU.EX2 R110, R110 ;  /* 0x0000006e006e7308 */ /* 0x000fe20000000800 */
[--C-:B------:R-:W-:Y:S01]  /*6650*/  FFMA.FTZ R93, R93, UR32, -R103.reuse ;  /* 0x000000205d5d7c23 */ /* 0x100fe20008010867 */
[-C--:B---3--:R-:W-:Y:S01]  /*6660*/  FMUL.FTZ R24, R52, R145.reuse ;  /* 0x0000009134187220 */ /* 0x088fe20000410000 */
[----:B------:R-:W-:Y:S01]  /*6670*/  LOP3.LUT R6, R5, R6, RZ, 0xc0, !PT ;  /* 0x0000000605067212 */ /* 0x000fe200078ec0ff */
[----:B------:R-:W-:Y:S01]  /*6680*/  FMUL.FTZ R25, R53, R145 ;  /* 0x0000009135197220 */ /* 0x000fe20000410000 */
[----:B------:R-:W-:Y:S01]  /*6690*/  PRMT R5, R12, 0x7772, RZ ;  /* 0x000077720c057816 */ /* 0x000fe200000000ff */
[----:B------:R-:W1:Y:S01]  /*66a0*/  MUFU.EX2 R0, R0 ;  /* 0x0000000000007308 */ /* 0x000e620000000800 */
[----:B------:R-:W3:Y:S01]  /*66b0*/  LDSM.16.MT88.4 R12, [R114+0x6000] ;  /* 0x00600000720c783b */ /* 0x000ee20000004200 */
[-C--:B----4-:R-:W-:Y:S01]  /*66c0*/  FMUL.FTZ R26, R54, R133.reuse ;  /* 0x00000085361a7220 */ /* 0x090fe20000410000 */
[----:B------:R-:W-:Y:S01]  /*66d0*/  PRMT R10, R5, 0x5410, R10 ;  /* 0x00005410050a7816 */ /* 0x000fe2000000000a */
[----:B------:R-:W-:Y:S01]  /*66e0*/  FMUL.FTZ R27, R55, R133 ;  /* 0x00000085371b7220 */ /* 0x000fe20000410000 */
[----:B------:R-:W-:Y:S01]  /*66f0*/  LOP3.LUT R5, R2, 0xff, RZ, 0xc0, !PT ;  /* 0x000000ff02057812 */ /* 0x000fe200078ec0ff */
[----:B------:R-:W4:Y:S01]  /*6700*/  LDSM.16.MT88.4 R52, [R112+0x8000] ;  /* 0x008000007034783b */ /* 0x000f220000004200 */
[----:B------:R-:W-:Y:S01]  /*6710*/  LOP3.LUT R10, R10, 0xff00ff, RZ, 0xc0, !PT ;  /* 0x00ff00ff0a0a7812 */ /* 0x000fe200078ec0ff */
[-C--:B------:R-:W-:Y:S01]  /*6720*/  FMUL.FTZ R8, R36, R145.reuse ;  /* 0x0000009124087220 */ /* 0x080fe20000410000 */
[----:B------:R-:W-:Y:S01]  /*6730*/  FMUL.FTZ R9, R37, R145 ;  /* 0x0000009125097220 */ /* 0x000fe20000410000 */
[----:B------:R-:W-:Y:S01]  /*6740*/  FMUL.FTZ R11, R39, R133 ;  /* 0x00000085270b7220 */ /* 0x000fe20000410000 */
[-C--:B------:R-:W-:Y:S01]  /*6750*/  FMUL.FTZ R16, R44, R145.reuse ;  /* 0x000000912c107220 */ /* 0x080fe20000410000 */
[--C-:B------:R-:W-:Y:S01]  /*6760*/  HSET2.LE.AND R7, R10, R129.reuse, PT ;  /* 0x000000810a077233 */ /* 0x100fe20003803000 */
[----:B------:R-:W-:Y:S01]  /*6770*/  FMUL.FTZ R17, R45, R145 ;  /* 0x000000912d117220 */ /* 0x000fe20000410000 */
[----:B-1----:R-:W-:Y:S01]  /*6780*/  F2FP.BF16.F32.PACK_AB R10, R0, R101 ;  /* 0x00000065000a723e */ /* 0x002fe200000010ff */
[-C--:B------:R-:W-:Y:S01]  /*6790*/  FMUL.FTZ R18, R46, R133.reuse ;  /* 0x000000852e127220 */ /* 0x080fe20000410000 */
[----:B------:R-:W-:Y:S01]  /*67a0*/  FMUL.FTZ R19, R47, R133 ;  /* 0x000000852f137220 */ /* 0x000fe20000410000 */
[----:B------:R-:W-:Y:S01]  /*67b0*/  FMUL.FTZ R48, R48, R145 ;  /* 0x0000009130307220 */ /* 0x000fe20000410000 */
[----:B------:R-:W-:Y:S01]  /*67c0*/  LOP3.LUT R7, R10, R7, RZ, 0xc0, !PT ;  /* 0x000000070a077212 */ /* 0x000fe200078ec0ff */
[----:B------:R-:W-:Y:S01]  /*67d0*/  LDSM.16.MT88.4 R44, [R114+0x8000] ;  /* 0x00800000722c783b */ /* 0x000fe20000004200 */
[----:B------:R-:W-:Y:S01]  /*67e0*/  LOP3.LUT R10, R2, 0xffff, RZ, 0xc0, !PT ;  /* 0x0000ffff020a7812 */ /* 0x000fe200078ec0ff */
[----:B------:R-:W-:Y:S01]  /*67f0*/  FMUL.FTZ R49, R49, R145 ;  /* 0x0000009131317220 */ /* 0x000fe20000410000 */
[-C--:B------:R-:W-:Y:S01]  /*6800*/  FMUL.FTZ R50, R50, R133.reuse ;  /* 0x0000008532327220 */ /* 0x080fe20000410000 */
[----:B------:R-:W-:Y:S01]  /*6810*/  FMUL.FTZ R51, R51, R133 ;  /* 0x0000008533337220 */ /* 0x000fe20000410000 */
[----:B------:R-:W-:Y:S01]  /*6820*/  SHF.R.U32.HI R10, RZ, 0x8, R10 ;  /* 0x00000008ff0a7819 */ /* 0x000fe2000001160a */
[-C--:B------:R-:W-:Y:S01]  /*6830*/  FMUL.FTZ R40, R40, R145.reuse ;  /* 0x0000009128287220 */ /* 0x080fe20000410000 */
[----:B------:R-:W-:Y:S01]  /*6840*/  FMUL.FTZ R41, R41, R145 ;  /* 0x0000009129297220 */ /* 0x000fe20000410000 */
[-C--:B------:R-:W-:Y:S01]  /*6850*/  FMUL.FTZ R42, R42, R133.reuse ;  /* 0x000000852a2a7220 */ /* 0x080fe20000410000 */
[----:B------:R-:W-:Y:S01]  /*6860*/  PRMT R10, R5, 0x5410, R10 ;  /* 0x00005410050a7816 */ /* 0x000fe2000000000a */
[----:B------:R-:W-:Y:S01]  /*6870*/  FMUL.FTZ R43, R43, R133 ;  /* 0x000000852b2b7220 */ /* 0x000fe20000410000 */
[----:B------:R-:W-:Y:S01]  /*6880*/  F2FP.BF16.F32.PACK_AB R5, R106, R111 ;  /* 0x0000006f6a05723e */ /* 0x000fe200000010ff */
[-C--:B------:R-:W-:Y:S01]  /*6890*/  FMUL.FTZ R32, R60, R145.reuse ;  /* 0x000000913c207220 */ /* 0x080fe20000410000 */
[----:B------:R-:W-:Y:S01]  /*68a0*/  FMUL.FTZ R33, R61, R145 ;  /* 0x000000913d217220 */ /* 0x000fe20000410000 */
[--C-:B------:R-:W-:Y:S01]  /*68b0*/  HSET2.LE.AND R4, R10, R129.reuse, PT ;  /* 0x000000810a047233 */ /* 0x100fe20003803000 */
[-C--:B------:R-:W-:Y:S01]  /*68c0*/  FMUL.FTZ R34, R62, R133.reuse ;  /* 0x000000853e227220 */ /* 0x080fe20000410000 */
[----:B------:R-:W-:Y:S01]  /*68d0*/  PRMT R10, R2, 0x7632, R10 ;  /* 0x00007632020a7816 */ /* 0x000fe2000000000a */
[----:B------:R-:W-:Y:S01]  /*68e0*/  FMUL.FTZ R35, R63, R133 ;  /* 0x000000853f237220 */ /* 0x000fe20000410000 */
[-C--:B------:R-:W-:Y:S01]  /*68f0*/  FMUL.FTZ R56, R56, R145.reuse ;  /* 0x0000009138387220 */ /* 0x080fe20000410000 */
[----:B------:R-:W-:Y:S01]  /*6900*/  LOP3.LUT R4, R5, R4, RZ, 0xc0, !PT ;  /* 0x0000000405047212 */ /* 0x000fe200078ec0ff */
[----:B------:R-:W-:Y:S01]  /*6910*/  FMUL.FTZ R57, R57, R145 ;  /* 0x0000009139397220 */ /* 0x000fe20000410000 */
[----:B------:R-:W-:Y:S01]  /*6920*/  SHF.R.U32.HI R5, RZ, 0x18, R2 ;  /* 0x00000018ff057819 */ /* 0x000fe20000011602 */
[----:B------:R-:W-:Y:S01]  /*6930*/  FFMA.FTZ R2, R28, UR32, -R103 ;  /* 0x000000201c027c23 */ /* 0x000fe20008010867 */
[----:B------:R-:W-:Y:S01]  /*6940*/  LOP3.LUT R10, R10, 0xff, RZ, 0xc0, !PT ;  /* 0x000000ff0a0a7812 */ /* 0x000fe200078ec0ff */
[----:B------:R-:W1:Y:S01]  /*6950*/  LDSM.16.MT88.4 R28, [R114+0x7000] ;  /* 0x00700000721c783b */ /* 0x000e620000004200 */
[-C--:B------:R-:W-:Y:S01]  /*6960*/  FMUL.FTZ R58, R58, R133.reuse ;  /* 0x000000853a3a7220 */ /* 0x080fe20000410000 */
[----:B------:R-:W-:Y:S01]  /*6970*/  FMUL.FTZ R59, R59, R133 ;  /* 0x000000853b3b7220 */ /* 0x000fe20000410000 */
[----:B------:R-:W-:Y:S01]  /*6980*/  PRMT R10, R10, 0x5410, R5 ;  /* 0x000054100a0a7816 */ /* 0x000fe20000000005 */
[----:B------:R-:W5:Y:S01]  /*6990*/  MUFU.EX2 R2, R2 ;  /* 0x0000000200027308 */ /* 0x000f620000000800 */
[-C--:B------:R-:W-:Y:S01]  /*69a0*/  FMUL.FTZ R64, R64, R145.reuse ;  /* 0x0000009140407220 */ /* 0x080fe20000410000 */
[----:B------:R-:W-:Y:S01]  /*69b0*/  FMUL.FTZ R65, R65, R145 ;  /* 0x0000009141417220 */ /* 0x000fe20000410000 */
[-C--:B------:R-:W-:Y:S01]  /*69c0*/  FMUL.FTZ R66, R66, R133.reuse ;  /* 0x0000008542427220 */ /* 0x080fe20000410000 */
[----:B------:R-:W-:Y:S01]  /*69d0*/  HSET2.LE.AND R5, R10, R129, PT ;  /* 0x000000810a057233 */ /* 0x000fe20003803000 */
        /* <DEDUP_REMOVED lines=8> */
[-C--:B------:R-:W-:Y:S01]  /*6a60*/  FMUL.FTZ R83, R83, R133.reuse ;  /* 0x0000008553537220 */ /* 0x080fe20000410000 */
[----:B-----5:R-:W-:Y:S01]  /*6a70*/  F2FP.BF16.F32.PACK_AB R10, R2, R156 ;  /* 0x0000009c020a723e */ /* 0x020fe200000010ff */
[----:B------:R-:W-:Y:S01]  /*6a80*/  FFMA.FTZ R61, R143, R133, R156 ;  /* 0x000000858f3d7223 */ /* 0x000fe2000001009c */
[--C-:B------:R-:W-:Y:S01]  /*6a90*/  FFMA.FTZ R143, R108, UR32, -R103.reuse ;  /* 0x000000206c8f7c23 */ /* 0x100fe20008010867 */
[----:B------:R-:W-:Y:S01]  /*6aa0*/  MUFU.EX2 R89, R89 ;  /* 0x0000005900597308 */ /* 0x000fe20000000800 */
[----:B------:R-:W-:Y:S01]  /*6ab0*/  LOP3.LUT R5, R10, R5, RZ, 0xc0, !PT ;  /* 0x000000050a057212 */ /* 0x000fe200078ec0ff */
[----:B------:R-:W-:Y:S01]  /*6ac0*/  FMUL.FTZ R10, R38, R133 ;  /* 0x00000085260a7220 */ /* 0x000fe20000410000 */
[----:B------:R-:W-:Y:S01]  /*6ad0*/  FFMA.FTZ R100, R100, UR32, -R103 ;  /* 0x0000002064647c23 */ /* 0x000fe20008010867 */
[----:B------:R-:W5:Y:S01]  /*6ae0*/  LDSM.16.MT88.4 R36, [R112+0x7000] ;  /* 0x007000007024783b */ /* 0x000f620000004200 */
[----:B------:R-:W-:Y:S03]  /*6af0*/  MUFU.EX2 R108, R150 ;  /* 0x00000096006c7308 */ /* 0x000fe60000000800 */
[C---:B------:R-:W-:Y:S01]  /*6b00*/  HMMA.16816.F32.BF16 R16, R4.reuse, R20, R16 ;  /* 0x000000140410723c */ /* 0x040fe20000041810 */
[----:B------:R-:W-:Y:S04]  /*6b10*/  MUFU.EX2 R143, R143 ;  /* 0x0000008f008f7308 */ /* 0x000fe80000000800 */
[----:B------:R-:W-:Y:S03]  /*6b20*/  MUFU.EX2 R95, R95 ;  /* 0x0000005f005f7308 */ /* 0x000fe60000000800 */
[C---:B------:R-:W-:Y:S01]  /*6b30*/  HMMA.16816.F32.BF16 R20, R4.reuse, R22, R48 ;  /* 0x000000160414723c */ /* 0x040fe20000041830 */
[-C--:B------:R-:W-:Y:S01]  /*6b40*/  FMUL.FTZ R48, R76, R145.reuse ;  /* 0x000000914c307220 */ /* 0x080fe20000410000 */
[----:B------:R-:W-:Y:S01]  /*6b50*/  FMUL.FTZ R49, R77, R145 ;  /* 0x000000914d317220 */ /* 0x000fe20000410000 */
[-C--:B------:R-:W-:Y:S01]  /*6b60*/  FMUL.FTZ R50, R78, R133.reuse ;  /* 0x000000854e327220 */ /* 0x080fe20000410000 */
[----:B------:R-:W-:Y:S01]  /*6b70*/  FMUL.FTZ R51, R79, R133 ;  /* 0x000000854f337220 */ /* 0x000fe20000410000 */
[----:B------:R-:W-:Y:S03]  /*6b80*/  MUFU.EX2 R102, R102 ;  /* 0x0000006600667308 */ /* 0x000fe60000000800 */
[C---:B---3--:R-:W-:Y:S01]  /*6b90*/  HMMA.16816.F32.BF16 R8, R4.reuse, R12, R8 ;  /* 0x0000000c0408723c */ /* 0x048fe20000041808 */
[----:B------:R-:W-:Y:S04]  /*6ba0*/  MUFU.EX2 R94, R94 ;  /* 0x0000005e005e7308 */ /* 0x000fe80000000800 */
[----:B------:R-:W-:Y:S03]  /*6bb0*/  MUFU.EX2 R93, R93 ;  /* 0x0000005d005d7308 */ /* 0x000fe60000000800 */
[C---:B------:R-:W-:Y:S01]  /*6bc0*/  HMMA.16816.F32.BF16 R12, R4.reuse, R14, R40 ;  /* 0x0000000e040c723c */ /* 0x040fe20000041828 */
[-C--:B------:R-:W-:Y:S01]  /*6bd0*/  FMUL.FTZ R40, R68, R145.reuse ;  /* 0x0000009144287220 */ /* 0x080fe20000410000 */
[----:B------:R-:W-:Y:S01]  /*6be0*/  FMUL.FTZ R41, R69, R145 ;  /* 0x0000009145297220 */ /* 0x000fe20000410000 */
[-C--:B------:R-:W-:Y:S01]  /*6bf0*/  FMUL.FTZ R42, R70, R133.reuse ;  /* 0x00000085462a7220 */ /* 0x080fe20000410000 */
[----:B------:R-:W-:Y:S01]  /*6c00*/  FMUL.FTZ R43, R71, R133 ;  /* 0x00000085472b7220 */ /* 0x000fe20000410000 */
[----:B------:R-:W-:Y:S01]  /*6c10*/  FFMA.FTZ R145, R142, R145, R111 ;  /* 0x000000918e917223 */ /* 0x000fe2000001006f */
[--C-:B------:R-:W-:Y:S01]  /*6c20*/  FFMA.FTZ R142, R152, UR32, -R107.reuse ;  /* 0x00000020988e7c23 */ /* 0x100fe2000801086b */
[----:B------:R-:W-:Y:S01]  /*6c30*/  FFMA.FTZ R111, R154, UR32, -R107 ;  /* 0x000000209a6f7c23 */ /* 0x000fe2000801086b */
[----:B----4-:R-:W-:Y:S01]  /*6c40*/  HMMA.16816.F32.BF16 R48, R4, R52, R48 ;  /* 0x000000340430723c */ /* 0x010fe20000041830 */
[----:B------:R-:W-:-:S04]  /*6c50*/  IMAD.WIDE.U32 R52, R109, -0x2daee0ad, RZ ;  /* 0xd2511f536d347825 */ /* 0x000fc800078e00ff */
[----:B------:R-:W-:Y:S01]  /*6c60*/  FFMA.FTZ R109, R146, UR32, -R103 ;  /* 0x00000020926d7c23 */ /* 0x000fe20008010867 */
[----:B------:R-:W-:Y:S01]  /*6c70*/  FFMA.FTZ R133, R148, UR32, -R107 ;  /* 0x0000002094857c23 */ /* 0x000fe2000801086b */
[----:B------:R-:W-:Y:S01]  /*6c80*/  MUFU.EX2 R142, R142 ;  /* 0x0000008e008e7308 */ /* 0x000fe20000000800 */
[----:B------:R-:W-:Y:S01]  /*6c90*/  FADD.FTZ R106, R106, R145 ;  /* 0x000000916a6a7221 */ /* 0x000fe20000010000 */
[----:B-1----:R-:W-:Y:S02]  /*6ca0*/  HMMA.16816.F32.BF16 R24, R4, R28, R24 ;  /* 0x0000001c0418723c */ /* 0x002fe40000041818 */
[----:B------:R-:W1:Y:S01]  /*6cb0*/  MUFU.EX2 R111, R111 ;  /* 0x0000006f006f7308 */ /* 0x000e620000000800 */
[----:B------:R-:W-:-:S03]  /*6cc0*/  FADD.FTZ R105, R105, R106 ;  /* 0x0000006a69697221 */ /* 0x000fc60000010000 */
[----:B------:R-:W3:Y:S02]  /*6cd0*/  MUFU.EX2 R109, R109 ;  /* 0x0000006d006d7308 */ /* 0x000ee40000000800 */
[C---:B-----5:R-:W-:Y:S02]  /*6ce0*/  HMMA.16816.F32.BF16 R32, R4.reuse, R36, R32 ;  /* 0x000000240420723c */ /* 0x060fe40000041820 */
[----:B------:R-:W4:Y:S06]  /*6cf0*/  MUFU.EX2 R133, R133 ;  /* 0x0000008500857308 */ /* 0x000f2c0000000800 */
[C---:B------:R-:W-:Y:S08]  /*6d00*/  HMMA.16816.F32.BF16 R40, R4.reuse, R44, R40 ;  /* 0x0000002c0428723c */ /* 0x040ff00000041828 */
[C---:B------:R-:W-:Y:S08]  /*6d10*/  HMMA.16816.F32.BF16 R28, R4.reuse, R30, R56 ;  /* 0x0000001e041c723c */ /* 0x040ff00000041838 */
[C---:B------:R-:W-:Y:S01]  /*6d20*/  HMMA.16816.F32.BF16 R36, R4.reuse, R38, R64 ;  /* 0x000000260424723c */ /* 0x040fe20000041840 */
[----:B------:R-:W-:Y:S07]  /*6d30*/  LDSM.16.MT88.4 R64, [R112+0x7400] ;  /* 0x007400007040783b */ /* 0x000fee0000004200 */
[C---:B------:R-:W-:Y:S01]  /*6d40*/  HMMA.16816.F32.BF16 R44, R4.reuse, R46, R72 ;  /* 0x0000002e042c723c */ /* 0x040fe20000041848 */
[----:B------:R-:W-:Y:S07]  /*6d50*/  LDSM.16.MT88.4 R72, [R114+0x8400] ;  /* 0x008400007248783b */ /* 0x000fee0000004200 */
[----:B------:R-:W-:Y:S01]  /*6d60*/  HMMA.16816.F32.BF16 R80, R4, R54, R80 ;  /* 0x000000360450723c */ /* 0x000fe20000041850 */
[C---:B------:R-:W-:Y:S01]  /*6d70*/  PRMT R6, R52.reuse, 0x7773, RZ ;  /* 0x0000777334067816 */ /* 0x040fe200000000ff */
[----:B------:R-:W-:Y:S01]  /*6d80*/  IMAD.MOV.U32 R54, RZ, RZ, R52 ;  /* 0x000000ffff367224 */ /* 0x000fe200078e0034 */
[----:B------:R-:W-:-:S02]  /*6d90*/  PRMT R5, R52, 0x7772, RZ ;  /* 0x0000777234057816 */ /* 0x000fc400000000ff */
[----:B------:R-:W-:Y:S02]  /*6da0*/  PRMT R52, R52, 0x7771, RZ ;  /* 0x0000777134347816 */ /* 0x000fe400000000ff */
[----:B------:R-:W-:Y:S02]  /*6db0*/  PRMT R5, R5, 0x5410, R6 ;  /* 0x0000541005057816 */ /* 0x000fe40000000006 */
[----:B------:R-:W-:Y:S02]  /*6dc0*/  LOP3.LUT R55, R54, 0xff, RZ, 0xc0, !PT ;  /* 0x000000ff36377812 */ /* 0x000fe400078ec0ff */
[----:B------:R-:W-:Y:S02]  /*6dd0*/  LOP3.LUT R56, R5, 0xff00ff, RZ, 0xc0, !PT ;  /* 0x00ff00ff05387812 */ /* 0x000fe400078ec0ff */
[----:B------:R-:W-:Y:S02]  /*6de0*/  PRMT R52, R55, 0x5410, R52 ;  /* 0x0000541037347816 */ /* 0x000fe40000000034 */
[----:B------:R-:W-:-:S02]  /*6df0*/  LOP3.LUT R4, R158, UR8, R53, 0x96, !PT ;  /* 0x000000089e047c12 */ /* 0x000fc4000f8e9635 */
[----:B------:R-:W-:Y:S02]  /*6e00*/  HSET2.LE.AND R55, R56, R129, PT ;  /* 0x0000008138377233 */ /* 0x000fe40003803000 */
[----:B------:R-:W5:Y:S01]  /*6e10*/  LDSM.16.MT88.4 R56, [R114+0x6400] ;  /* 0x006400007238783b */ /* 0x000f620000004200 */
[C---:B------:R-:W-:Y:S02]  /*6e20*/  LOP3.LUT R6, R4.reuse, 0xffff, RZ, 0xc0, !PT ;  /* 0x0000ffff04067812 */ /* 0x040fe400078ec0ff */
[C---:B------:R-:W-:Y:S02]  /*6e30*/  PRMT R7, R4.reuse, 0x7632, R7 ;  /* 0x0000763204077816 */ /* 0x040fe40000000007 */
[----:B------:R-:W-:Y:S02]  /*6e40*/  LOP3.LUT R53, R4, 0xff, RZ, 0xc0, !PT ;  /* 0x000000ff04357812 */ /* 0x000fe400078ec0ff */
[----:B------:R-:W-:Y:S02]  /*6e50*/  SHF.R.U32.HI R4, RZ, 0x18, R4 ;  /* 0x00000018ff047819 */ /* 0x000fe40000011604 */
[----:B------:R-:W-:-:S02]  /*6e60*/  SHF.R.U32.HI R6, RZ, 0x8, R6 ;  /* 0x00000008ff067819 */ /* 0x000fc40000011606 */
[----:B------:R-:W-:Y:S02]  /*6e70*/  LOP3.LUT R7, R7, 0xff, RZ, 0xc0, !PT ;  /* 0x000000ff07077812 */ /* 0x000fe400078ec0ff */
[--C-:B------:R-:W-:Y:S02]  /*6e80*/  HSET2.LE.AND R52, R52, R129.reuse, PT ;  /* 0x0000008134347233 */ /* 0x100fe40003803000 */
[----:B------:R-:W-:Y:S02]  /*6e90*/  PRMT R6, R53, 0x5410, R6 ;  /* 0x0000541035067816 */ /* 0x000fe40000000006 */
[----:B------:R-:W-:Y:S02]  /*6ea0*/  PRMT R4, R7, 0x5410, R4 ;  /* 0x0000541007047816 */ /* 0x000fe40000000004 */
[----:B-1----:R-:W-:Y:S02]  /*6eb0*/  F2FP.BF16.F32.PACK_AB R5, R111, R142 ;  /* 0x0000008e6f05723e */ /* 0x002fe400000010ff */
[----:B------:R-:W-:-:S02]  /*6ec0*/  HSET2.LE.AND R6, R6, R129, PT ;  /* 0x0000008106067233 */ /* 0x000fc40003803000 */
[----:B------:R-:W-:Y:S02]  /*6ed0*/  LOP3.LUT R54, R5, R52, RZ, 0xc0, !PT ;  /* 0x0000003405367212 */ /* 0x000fe400078ec0ff */
[----:B---3--:R-:W-:Y:S02]  /*6ee0*/  F2FP.BF16.F32.PACK_AB R52, R108, R109 ;  /* 0x0000006d6c34723e */ /* 0x008fe400000010ff */
[----:B------:R-:W-:Y:S02]  /*6ef0*/  HSET2.LE.AND R4, R4, R129, PT ;  /* 0x0000008104047233 */ /* 0x000fe40003803000 */
[----:B----4-:R-:W-:Y:S02]  /*6f00*/  F2FP.BF16.F32.PACK_AB R5, R133, R144 ;  /* 0x000000908505723e */ /* 0x010fe400000010ff */
[----:B------:R-:W-:Y:S02]  /*6f10*/  F2FP.BF16.F32.PACK_AB R53, R110, R143 ;  /* 0x0000008f6e35723e */ /* 0x000fe400000010ff */
[----:B------:R-:W-:-:S02]  /*6f20*/  LOP3.LUT R55, R52, R55, RZ, 0xc0, !PT ;  /* 0x0000003734377212 */ /* 0x000fc400078ec0ff */
[----:B------:R-:W-:Y:S02]  /*6f30*/  LOP3.LUT R52, R5, R6, RZ, 0xc0, !PT ;  /* 0x0000000605347212 */ /* 0x000fe400078ec0ff */
[----:B------:R-:W-:-:S07]  /*6f40*/  LOP3.LUT R53, R53, R4, RZ, 0xc0, !PT ;  /* 0x0000000435357212 */ /* 0x000fce00078ec0ff */
[C---:B-----5:R-:W-:Y:S01]  /*6f50*/  HMMA.16816.F32.BF16 R4, R52.reuse, R56, R8 ;  /* 0x000000383404723c */ /* 0x060fe20000041808 */
[----:B------:R-:W1:Y:S07]  /*6f60*/  LDSM.16.MT88.4 R8, [R112+0x6400] ;  /* 0x006400007008783b */ /* 0x000e6e0000004200 */
[C---:B------:R-:W-:Y:S08]  /*6f70*/  HMMA.16816.F32.BF16 R32, R52.reuse, R64, R32 ;  /* 0x000000403420723c */ /* 0x040ff00000041820 */
[C---:B------:R-:W-:Y:S08]  /*6f80*/  HMMA.16816.F32.BF16 R64, R52.reuse, R66, R36 ;  /* 0x000000423440723c */ /* 0x040ff00000041824 */
[C---:B------:R-:W-:Y:S08]  /*6f90*/  HMMA.16816.F32.BF16 R68, R52.reuse, R72, R40 ;  /* 0x000000483444723c */ /* 0x040ff00000041828 */
[C---:B------:R-:W-:Y:S08]  /*6fa0*/  HMMA.16816.F32.BF16 R72, R52.reuse, R74, R44 ;  /* 0x0000004a3448723c */ /* 0x040ff0000004182c */
[C---:B------:R-:W-:Y:S01]  /*6fb0*/  HMMA.16816.F32.BF16 R12, R52.reuse, R58, R12 ;  /* 0x0000003a340c723c */ /* 0x040fe2000004180c */
[----:B------:R-:W-:Y:S07]  /*6fc0*/  LDSM.16.MT88.4 R56, [R114+0x7800] ;  /* 0x007800007238783b */ /* 0x000fee0000004200 */
[C---:B-1----:R-:W-:Y:S08]  /*6fd0*/  HMMA.16816.F32.BF16 R16, R52.reuse, R8, R16 ;  /* 0x000000083410723c */ /* 0x042ff00000041810 */
[C---:B------:R-:W-:Y:S01]  /*6fe0*/  HMMA.16816.F32.BF16 R20, R52.reuse, R10, R20 ;  /* 0x0000000a3414723c */ /* 0x040fe20000041814 */
[----:B------:R-:W1:Y:S07]  /*6ff0*/  LDSM.16.MT88.4 R8, [R114+0x7400] ;  /* 0x007400007208783b */ /* 0x000e6e0000004200 */
[C---:B-1----:R-:W-:Y:S08]  /*7000*/  HMMA.16816.F32.BF16 R24, R52.reuse, R8, R24 ;  /* 0x000000083418723c */ /* 0x042ff00000041818 */
[C---:B------:R-:W-:Y:S01]  /*7010*/  HMMA.16816.F32.BF16 R28, R52.reuse, R10, R28 ;  /* 0x0000000a341c723c */ /* 0x040fe2000004181c */
[----:B------:R-:W1:Y:S07]  /*7020*/  LDSM.16.MT88.4 R8, [R112+0x8400] ;  /* 0x008400007008783b */ /* 0x000e6e0000004200 */
[----:B-1----:R-:W-:Y:S01]  /*7030*/  HMMA.16816.F32.BF16 R76, R52, R8, R48 ;  /* 0x00000008344c723c */ /* 0x002fe20000041830 */
[----:B------:R-:W-:Y:S01]  /*7040*/  VIADD R8, R92, 0xffffffff ;  /* 0xffffffff5c087836 */ /* 0x000fe20000000000 */
[----:B------:R-:W-:Y:S03]  /*7050*/  LDSM.16.MT88.4 R48, [R112+0x6800] ;  /* 0x006800007030783b */ /* 0x000fe60000004200 */
[----:B------:R-:W-:-:S03]  /*7060*/  IMAD.SHL.U32 R8, R8, 0x2, RZ ;  /* 0x0000000208087824 */ /* 0x000fc600078e00ff */
[----:B------:R-:W-:Y:S01]  /*7070*/  HMMA.16816.F32.BF16 R80, R52, R10, R80 ;  /* 0x0000000a3450723c */ /* 0x000fe20000041850 */
[----:B------:R-:W-:Y:S02]  /*7080*/  VIADD R9, R8, 0xffffffff ;  /* 0xffffffff08097836 */ /* 0x000fe40000000000 */
[----:B------:R-:W-:Y:S01]  /*7090*/  FFMA.FTZ R10, R88, UR32, -R107 ;  /* 0x00000020580a7c23 */ /* 0x000fe2000801086b */
[--C-:B------:R-:W-:Y:S01]  /*70a0*/  FFMA.FTZ R88, R90, UR32, -R103.reuse ;  /* 0x000000205a587c23 */ /* 0x100fe20008010867 */
[----:B------:R-:W-:Y:S01]  /*70b0*/  FFMA.FTZ R90, R85, UR32, -R103 ;  /* 0x00000020555a7c23 */ /* 0x000fe20008010867 */
[----:B------:R-:W-:-:S04]  /*70c0*/  LOP3.LUT R8, R9, UR25, R139, 0x96, !PT ;  /* 0x0000001909087c12 */ /* 0x000fc8000f8e968b */
[----:B------:R-:W-:Y:S01]  /*70d0*/  MUFU.EX2 R88, R88 ;  /* 0x0000005800587308 */ /* 0x000fe20000000800 */
[----:B------:R-:W-:-:S03]  /*70e0*/  IMAD.WIDE.U32 R150, R8, -0x326172a9, RZ ;  /* 0xcd9e8d5708967825 */ /* 0x000fc600078e00ff */
[----:B------:R-:W-:Y:S02]  /*70f0*/  MUFU.EX2 R90, R90 ;  /* 0x0000005a005a7308 */ /* 0x000fe40000000800 */
        /* <DEDUP_REMOVED lines=8> */
[----:B------:R-:W-:-:S03]  /*7180*/  LOP3.LUT R11, R134, UR27, R9, 0x96, !PT ;  /* 0x0000001b860b7c12 */ /* 0x000fc6000f8e9609 */
[--C-:B------:R-:W-:Y:S01]  /*7190*/  FFMA.FTZ R9, R97, UR32, -R107.reuse ;  /* 0x0000002061097c23 */ /* 0x100fe2000801086b */
[----:B------:R-:W-:Y:S01]  /*71a0*/  FFMA.FTZ R97, R86, UR32, -R107 ;  /* 0x0000002056617c23 */ /* 0x000fe2000801086b */
[----:B------:R-:W-:Y:S01]  /*71b0*/  LOP3.LUT R148, R8, UR23, R147, 0x96, !PT ;  /* 0x0000001708947c12 */ /* 0x000fe2000f8e9693 */
[----:B------:R-:W-:-:S04]  /*71c0*/  IMAD.WIDE.U32 R36, R11, -0x2daee0ad, RZ ;  /* 0xd2511f530b247825 */ /* 0x000fc800078e00ff */
[----:B------:R-:W-:Y:S01]  /*71d0*/  FFMA.FTZ R8, R91, UR32, -R107 ;  /* 0x000000205b087c23 */ /* 0x000fe2000801086b */
[----:B------:R-:W-:Y:S01]  /*71e0*/  FFMA.FTZ R91, R87, UR32, -R103 ;  /* 0x00000020575b7c23 */ /* 0x000fe20008010867 */
[----:B------:R1:W-:Y:S01]  /*71f0*/  MUFU.EX2 R86, R10 ;  /* 0x0000000a00567308 */ /* 0x0003e20000000800 */
[----:B------:R-:W-:Y:S01]  /*7200*/  IMAD.WIDE.U32 R148, R148, -0x2daee0ad, RZ ;  /* 0xd2511f5394947825 */ /* 0x000fe200078e00ff */
[----:B------:R-:W-:-:S03]  /*7210*/  LOP3.LUT R150, R150, UR22, R37, 0x96, !PT ;  /* 0x0000001696967c12 */ /* 0x000fc6000f8e9625 */
[----:B------:R-:W-:Y:S01]  /*7220*/  FFMA.FTZ R37, R96, UR32, -R103 ;  /* 0x0000002060257c23 */ /* 0x000fe20008010867 */
[----:B------:R-:W-:Y:S01]  /*7230*/  MUFU.EX2 R87, R8 ;  /* 0x0000000800577308 */ /* 0x000fe20000000800 */
[----:B------:R-:W-:Y:S01]  /*7240*/  LOP3.LUT R11, R36, UR13, R149, 0x96, !PT ;  /* 0x0000000d240b7c12 */ /* 0x000fe2000f8e9695 */
[----:B------:R-:W-:Y:S02]  /*7250*/  IMAD.WIDE.U32 R150, R150, -0x326172a9, RZ ;  /* 0xcd9e8d5796967825 */ /* 0x000fe400078e00ff */
[----:B------:R-:W-:Y:S02]  /*7260*/  MUFU.EX2 R85, R9 ;  /* 0x0000000900557308 */ /* 0x000fe40000000800 */
[----:B------:R-:W-:Y:S02]  /*7270*/  IMAD.WIDE.U32 R42, R11, -0x326172a9, RZ ;  /* 0xcd9e8d570b2a7825 */ /* 0x000fe400078e00ff */
[----:B------:R-:W-:Y:S01]  /*7280*/  MUFU.EX2 R91, R91 ;  /* 0x0000005b005b7308 */ /* 0x000fe20000000800 */
[----:B------:R-:W-:Y:S01]  /*7290*/  LOP3.LUT R146, R146, UR17, R151, 0x96, !PT ;  /* 0x0000001192927c12 */ /* 0x000fe2000f8e9697 */
[----:B------:R-:W-:Y:S01]  /*72a0*/  IMAD.MOV.U32 R40, RZ, RZ, R42 ;  /* 0x000000ffff287224 */ /* 0x000fe200078e002a */
[C---:B------:R-:W-:Y:S01]  /*72b0*/  PRMT R38, R42.reuse, 0x7773, RZ ;  /* 0x000077732a267816 */ /* 0x040fe200000000ff */
[----:B------:R-:W-:Y:S01]  /*72c0*/  MUFU.EX2 R97, R97 ;  /* 0x0000006100617308 */ /* 0x000fe20000000800 */
[----:B------:R-:W-:Y:S01]  /*72d0*/  PRMT R11, R42, 0x7772, RZ ;  /* 0x000077722a0b7816 */ /* 0x000fe200000000ff */
[----:B------:R-:W-:Y:S01]  /*72e0*/  IMAD.WIDE.U32 R146, R146, -0x2daee0ad, RZ ;  /* 0xd2511f5392927825 */ /* 0x000fe200078e00ff */
[----:B------:R-:W-:-:S02]  /*72f0*/  LOP3.LUT R36, R150, UR12, R43, 0x96, !PT ;  /* 0x0000000c96247c12 */ /* 0x000fc4000f8e962b */
[----:B------:R-:W-:Y:S02]  /*7300*/  PRMT R44, R42, 0x7771, RZ ;  /* 0x000077712a2c7816 */ /* 0x000fe400000000ff */
[----:B------:R-:W-:Y:S01]  /*7310*/  LOP3.LUT R39, R40, 0xff, RZ, 0xc0, !PT ;  /* 0x000000ff28277812 */ /* 0x000fe200078ec0ff */
[----:B------:R-:W-:Y:S01]  /*7320*/  FADD.FTZ R40, R2, R61 ;  /* 0x0000003d02287221 */ /* 0x000fe20000010000 */
[----:B------:R-:W-:Y:S01]  /*7330*/  PRMT R11, R11, 0x5410, R38 ;  /* 0x000054100b0b7816 */ /* 0x000fe20000000026 */
[----:B------:R-:W3:Y:S01]  /*7340*/  MUFU.EX2 R2, R98 ;  /* 0x0000006200027308 */ /* 0x000ee20000000800 */
[----:B------:R-:W-:Y:S02]  /*7350*/  LOP3.LUT R38, R36, 0xffff, RZ, 0xc0, !PT ;  /* 0x0000ffff24267812 */ /* 0x000fe400078ec0ff */
[----:B------:R-:W-:Y:S02]  /*7360*/  PRMT R44, R39, 0x5410, R44 ;  /* 0x00005410272c7816 */ /* 0x000fe4000000002c */
[----:B------:R-:W-:-:S02]  /*7370*/  SHF.R.U32.HI R38, RZ, 0x8, R38 ;  /* 0x00000008ff267819 */ /* 0x000fc40000011626 */
[C---:B------:R-:W-:Y:S02]  /*7380*/  LOP3.LUT R39, R36.reuse, 0xff, RZ, 0xc0, !PT ;  /* 0x000000ff24277812 */ /* 0x040fe400078ec0ff */
[----:B------:R-:W-:Y:S02]  /*7390*/  LOP3.LUT R46, R11, 0xff00ff, RZ, 0xc0, !PT ;  /* 0x00ff00ff0b2e7812 */ /* 0x000fe400078ec0ff */
[----:B------:R-:W-:Y:S02]  /*73a0*/  PRMT R38, R39, 0x5410, R38 ;  /* 0x0000541027267816 */ /* 0x000fe40000000026 */
[----:B------:R-:W-:Y:S02]  /*73b0*/  PRMT R39, R36, 0x7632, R39 ;  /* 0x0000763224277816 */ /* 0x000fe40000000027 */
[----:B------:R-:W-:Y:S02]  /*73c0*/  SHF.R.U32.HI R36, RZ, 0x18, R36 ;  /* 0x00000018ff247819 */ /* 0x000fe40000011624 */
[----:B------:R-:W-:-:S02]  /*73d0*/  LOP3.LUT R39, R39, 0xff, RZ, 0xc0, !PT ;  /* 0x000000ff27277812 */ /* 0x000fc400078ec0ff */
[--C-:B------:R-:W-:Y:S02]  /*73e0*/  HSET2.LE.AND R11, R46, R129.reuse, PT ;  /* 0x000000812e0b7233 */ /* 0x100fe40003803000 */
[----:B------:R-:W-:Y:S01]  /*73f0*/  PRMT R36, R39, 0x5410, R36 ;  /* 0x0000541027247816 */ /* 0x000fe20000000024 */
[----:B------:R-:W-:Y:S01]  /*7400*/  FADD.FTZ R39, R101, R40 ;  /* 0x0000002865277221 */ /* 0x000fe20000010000 */
[----:B-1----:R-:W-:Y:S01]  /*7410*/  HSET2.LE.AND R10, R44, R129, PT ;  /* 0x000000812c0a7233 */ /* 0x002fe20003803000 */
[----:B------:R-:W1:Y:S01]  /*7420*/  LDSM.16.MT88.4 R40, [R114+0x6800] ;  /* 0x006800007228783b */ /* 0x000e620000004200 */
[----:B---3--:R-:W-:Y:S01]  /*7430*/  F2FP.BF16.F32.PACK_AB R9, R2, R87 ;  /* 0x000000570209723e */ /* 0x008fe200000010ff */
[----:B------:R-:W-:Y:S01]  /*7440*/  FADD.FTZ R96, R0, R39 ;  /* 0x0000002700607221 */ /* 0x000fe20000010000 */
[----:B------:R-:W-:Y:S01]  /*7450*/  FADD.FTZ R101, R104, R105 ;  /* 0x0000006968657221 */ /* 0x000fe20000010000 */
[----:B------:R-:W3:Y:S01]  /*7460*/  MUFU.EX2 R0, R37 ;  /* 0x0000002500007308 */ /* 0x000ee20000000800 */
[----:B------:R-:W-:Y:S01]  /*7470*/  LOP3.LUT R10, R9, R10, RZ, 0xc0, !PT ;  /* 0x0000000a090a7212 */ /* 0x000fe200078ec0ff */
[----:B------:R-:W-:Y:S01]  /*7480*/  FADD.FTZ R143, R143, R96 ;  /* 0x000000608f8f7221 */ /* 0x000fe20000010000 */
[----:B------:R-:W-:Y:S01]  /*7490*/  F2FP.BF16.F32.PACK_AB R9, R85, R86 ;  /* 0x000000565509723e */ /* 0x000fe200000010ff */
[----:B------:R-:W-:-:S02]  /*74a0*/  FADD.FTZ R144, R144, R101 ;  /* 0x0000006590907221 */ /* 0x000fc40000010000 */
[----:B------:R-:W-:Y:S02]  /*74b0*/  FADD.FTZ R110, R110, R143 ;  /* 0x0000008f6e6e7221 */ /* 0x000fe40000010000 */
[----:B------:R-:W4:Y:S01]  /*74c0*/  MUFU.EX2 R143, R100 ;  /* 0x00000064008f7308 */ /* 0x000f220000000800 */
[----:B------:R-:W-:Y:S01]  /*74d0*/  FADD.FTZ R133, R133, R144 ;  /* 0x0000009085857221 */ /* 0x000fe20000010000 */
[----:B------:R-:W-:-:S03]  /*74e0*/  FADD.FTZ R109, R109, R110 ;  /* 0x0000006e6d6d7221 */ /* 0x000fc60000010000 */
[----:B------:R-:W-:Y:S01]  /*74f0*/  FADD.FTZ R142, R142, R133 ;  /* 0x000000858e8e7221 */ /* 0x000fe20000010000 */
[----:B---3--:R-:W-:Y:S01]  /*7500*/  F2FP.BF16.F32.PACK_AB R8, R0, R89 ;  /* 0x000000590008723e */ /* 0x008fe200000010ff */
[----:B------:R-:W-:Y:S01]  /*7510*/  FADD.FTZ R108, R108, R109 ;  /* 0x0000006d6c6c7221 */ /* 0x000fe20000010000 */
[----:B------:R-:W-:Y:S02]  /*7520*/  VIADD R133, R92, 0xfffffffd ;  /* 0xfffffffd5c857836 */ /* 0x000fe40000000000 */
[----:B------:R-:W-:Y:S01]  /*7530*/  FADD.FTZ R111, R111, R142 ;  /* 0x0000008e6f6f7221 */ /* 0x000fe20000010000 */
[----:B------:R-:W-:Y:S02]  /*7540*/  LOP3.LUT R11, R8, R11, RZ, 0xc0, !PT ;  /* 0x0000000b080b7212 */ /* 0x000fe400078ec0ff */
[----:B------:R-:W-:Y:S01]  /*7550*/  HSET2.LE.AND R8, R38, R129, PT ;  /* 0x0000008126087233 */ /* 0x000fe20003803000 */
[----:B------:R-:W-:-:S04]  /*7560*/  FADD.FTZ R86, R86, R111 ;  /* 0x0000006f56567221 */ /* 0x000fc80000010000 */
        /* <DEDUP_REMOVED lines=8> */
[----:B------:R-:W-:-:S03]  /*75f0*/  FADD.FTZ R2, R2, R87 ;  /* 0x0000005702027221 */ /* 0x000fc60000010000 */
[----:B------:R-:W-:Y:S02]  /*7600*/  FADD.FTZ R89, R89, R88 ;  /* 0x0000005859597221 */ /* 0x000fe40000010000 */
[----:B-1----:R-:W-:Y:S01]  /*7610*/  HMMA.16816.F32.BF16 R36, R8, R40, R4 ;  /* 0x000000280824723c */ /* 0x002fe20000041804 */
[----:B------:R-:W1:Y:S01]  /*7620*/  LDSM.16.MT88.4 R4, [R114+0x8800] ;  /* 0x008800007204783b */ /* 0x000e620000004200 */
[----:B------:R-:W-:Y:S01]  /*7630*/  FADD.FTZ R89, R0, R89 ;  /* 0x0000005900597221 */ /* 0x000fe20000010000 */
[----:B------:R-:W-:-:S05]  /*7640*/  IMAD.MOV.U32 R0, RZ, RZ, R3 ;  /* 0x000000ffff007224 */ /* 0x000fca00078e0003 */
[C---:B------:R-:W-:Y:S01]  /*7650*/  HMMA.16816.F32.BF16 R40, R8.reuse, R42, R12 ;  /* 0x0000002a0828723c */ /* 0x040fe2000004180c */
[----:B------:R-:W3:Y:S07]  /*7660*/  LDSM.16.MT88.4 R12, [R112+0x7800] ;  /* 0x00780000700c783b */ /* 0x000eee0000004200 */
[C---:B------:R-:W-:Y:S01]  /*7670*/  HMMA.16816.F32.BF16 R44, R8.reuse, R48, R16 ;  /* 0x00000030082c723c */ /* 0x040fe20000041810 */
[----:B------:R-:W5:Y:S07]  /*7680*/  LDSM.16.MT88.4 R16, [R112+0x8800] ;  /* 0x008800007010783b */ /* 0x000f6e0000004200 */
[C---:B------:R-:W-:Y:S01]  /*7690*/  HMMA.16816.F32.BF16 R52, R8.reuse, R56, R24 ;  /* 0x000000380834723c */ /* 0x040fe20000041818 */
[----:B------:R-:W-:Y:S07]  /*76a0*/  LDSM.16.MT88.4 R24, [R112+0x6c00] ;  /* 0x006c00007018783b */ /* 0x000fee0000004200 */
[C---:B------:R-:W-:Y:S01]  /*76b0*/  HMMA.16816.F32.BF16 R56, R8.reuse, R58, R28 ;  /* 0x0000003a0838723c */ /* 0x040fe2000004181c */
[----:B------:R-:W2:Y:S07]  /*76c0*/  MUFU.EX2 R28, R99 ;  /* 0x00000063001c7308 */ /* 0x000eae0000000800 */
[----:B------:R-:W-:Y:S01]  /*76d0*/  HMMA.16816.F32.BF16 R48, R8, R50, R20 ;  /* 0x000000320830723c */ /* 0x000fe20000041814 */
[----:B----4-:R-:W-:-:S07]  /*76e0*/  F2FP.BF16.F32.PACK_AB R20, R143, R90 ;  /* 0x0000005a8f14723e */ /* 0x010fce00000010ff */
[----:B-1----:R-:W-:Y:S01]  /*76f0*/  HMMA.16816.F32.BF16 R72, R8, R6, R72 ;  /* 0x000000060848723c */ /* 0x002fe20000041848 */
[----:B------:R-:W-:-:S07]  /*7700*/  PRMT R6, R146, 0x7771, RZ ;  /* 0x0000777192067816 */ /* 0x000fce00000000ff */
[----:B---3--:R-:W-:Y:S01]  /*7710*/  HMMA.16816.F32.BF16 R60, R8, R12, R32 ;  /* 0x0000000c083c723c */ /* 0x008fe20000041820 */
[----:B------:R-:W-:-:S05]  /*7720*/  IMAD.MOV.U32 R12, RZ, RZ, R146 ;  /* 0x000000ffff0c7224 */ /* 0x000fca00078e0092 */
[----:B------:R-:W-:Y:S02]  /*7730*/  LOP3.LUT R7, R12, 0xff, RZ, 0xc0, !PT ;  /* 0x000000ff0c077812 */ /* 0x000fe400078ec0ff */
[----:B------:R-:W-:Y:S01]  /*7740*/  HMMA.16816.F32.BF16 R64, R8, R14, R64 ;  /* 0x0000000e0840723c */ /* 0x000fe20000041840 */
[----:B------:R-:W1:Y:S01]  /*7750*/  LDSM.16.MT88.4 R12, [R114+0x6c00] ;  /* 0x006c0000720c783b */ /* 0x000e620000004200 */
[----:B------:R-:W-:-:S05]  /*7760*/  PRMT R6, R7, 0x5410, R6 ;  /* 0x0000541007067816 */ /* 0x000fca0000000006 */
[----:B------:R-:W-:Y:S01]  /*7770*/  HSET2.LE.AND R6, R6, R129, PT ;  /* 0x0000008106067233 */ /* 0x000fe20003803000 */
[----:B------:R-:W-:Y:S01]  /*7780*/  HMMA.16816.F32.BF16 R68, R8, R4, R68 ;  /* 0x000000040844723c */ /* 0x000fe20000041844 */
[C---:B------:R-:W-:Y:S02]  /*7790*/  PRMT R4, R146.reuse, 0x7773, RZ ;  /* 0x0000777392047816 */ /* 0x040fe400000000ff */
[----:B------:R-:W-:-:S04]  /*77a0*/  PRMT R5, R146, 0x7772, RZ ;  /* 0x0000777292057816 */ /* 0x000fc800000000ff */
[----:B------:R-:W-:Y:S01]  /*77b0*/  PRMT R5, R5, 0x5410, R4 ;  /* 0x0000541005057816 */ /* 0x000fe20000000004 */
[C---:B-----5:R-:W-:Y:S01]  /*77c0*/  HMMA.16816.F32.BF16 R76, R8.reuse, R16, R76 ;  /* 0x00000010084c723c */ /* 0x060fe2000004184c */
[----:B------:R-:W-:Y:S02]  /*77d0*/  LOP3.LUT R16, R148, UR8, R147, 0x96, !PT ;  /* 0x0000000894107c12 */ /* 0x000fe4000f8e9693 */
[----:B------:R-:W-:Y:S02]  /*77e0*/  LOP3.LUT R22, R5, 0xff00ff, RZ, 0xc0, !PT ;  /* 0x00ff00ff05167812 */ /* 0x000fe400078ec0ff */
[C---:B------:R-:W-:Y:S02]  /*77f0*/  LOP3.LUT R4, R16.reuse, 0xffff, RZ, 0xc0, !PT ;  /* 0x0000ffff10047812 */ /* 0x040fe400078ec0ff */
[----:B------:R-:W-:Y:S01]  /*7800*/  LOP3.LUT R7, R16, 0xff, RZ, 0xc0, !PT ;  /* 0x000000ff10077812 */ /* 0x000fe200078ec0ff */
[----:B------:R-:W-:Y:S01]  /*7810*/  HMMA.16816.F32.BF16 R80, R8, R18, R80 ;  /* 0x000000120850723c */ /* 0x000fe20000041850 */
[----:B------:R-:W-:Y:S01]  /*7820*/  SHF.R.U32.HI R4, RZ, 0x8, R4 ;  /* 0x00000008ff047819 */ /* 0x000fe20000011604 */
[----:B------:R-:W3:Y:S01]  /*7830*/  LDSM.16.MT88.4 R8, [R112+0x8c00] ;  /* 0x008c00007008783b */ /* 0x000ee20000004200 */
[----:B------:R-:W-:Y:S01]  /*7840*/  F2FP.BF16.F32.PACK_AB R17, R102, R95 ;  /* 0x0000005f6611723e */ /* 0x000fe200000010ff */
[----:B------:R-:W-:Y:S01]  /*7850*/  FADD.FTZ R95, R95, R2 ;  /* 0x000000025f5f7221 */ /* 0x000fe20000010000 */
[----:B------:R-:W-:Y:S01]  /*7860*/  PRMT R4, R7, 0x5410, R4 ;  /* 0x0000541007047816 */ /* 0x000fe20000000004 */
[----:B------:R-:W-:Y:S01]  /*7870*/  IMAD.MOV.U32 R2, RZ, RZ, R84 ;  /* 0x000000ffff027224 */ /* 0x000fe200078e0054 */
[----:B------:R-:W-:Y:S01]  /*7880*/  PRMT R7, R16, 0x7632, R7 ;  /* 0x0000763210077816 */ /* 0x000fe20000000007 */
[----:B------:R-:W-:Y:S01]  /*7890*/  FADD.FTZ R102, R102, R95 ;  /* 0x0000005f66667221 */ /* 0x000fe20000010000 */
[----:B------:R-:W-:-:S02]  /*78a0*/  SHF.R.U32.HI R16, RZ, 0x18, R16 ;  /* 0x00000018ff107819 */ /* 0x000fc40000011610 */
[----:B------:R-:W-:Y:S02]  /*78b0*/  LOP3.LUT R7, R7, 0xff, RZ, 0xc0, !PT ;  /* 0x000000ff07077812 */ /* 0x000fe400078ec0ff */
[--C-:B------:R-:W-:Y:S02]  /*78c0*/  HSET2.LE.AND R4, R4, R129.reuse, PT ;  /* 0x0000008104047233 */ /* 0x100fe40003803000 */
[----:B------:R-:W-:Y:S02]  /*78d0*/  PRMT R16, R7, 0x5410, R16 ;  /* 0x0000541007107816 */ /* 0x000fe40000000010 */
[C---:B--2---:R-:W-:Y:S01]  /*78e0*/  F2FP.BF16.F32.PACK_AB R7, R28.reuse, R97 ;  /* 0x000000611c07723e */ /* 0x044fe200000010ff */
[----:B------:R-:W-:Y:S01]  /*78f0*/  FADD.FTZ R97, R97, R102 ;  /* 0x0000006661617221 */ /* 0x000fe20000010000 */
[----:B------:R-:W-:Y:S02]  /*7900*/  LOP3.LUT R4, R17, R4, RZ, 0xc0, !PT ;  /* 0x0000000411047212 */ /* 0x000fe400078ec0ff */
[----:B------:R-:W-:Y:S01]  /*7910*/  LOP3.LUT R6, R7, R6, RZ, 0xc0, !PT ;  /* 0x0000000607067212 */ /* 0x000fe200078ec0ff */
[----:B------:R-:W-:Y:S01]  /*7920*/  FADD.FTZ R142, R28, R97 ;  /* 0x000000611c8e7221 */ /* 0x000fe20000010000 */
[----:B------:R-:W-:-:S02]  /*7930*/  HSET2.LE.AND R7, R22, R129, PT ;  /* 0x0000008116077233 */ /* 0x000fc40003803000 */
[----:B------:R-:W-:Y:S02]  /*7940*/  HSET2.LE.AND R5, R16, R129, PT ;  /* 0x0000008110057233 */ /* 0x000fe40003803000 */
[C---:B------:R-:W-:Y:S01]  /*7950*/  F2FP.BF16.F32.PACK_AB R16, R93.reuse, R94 ;  /* 0x0000005e5d10723e */ /* 0x040fe200000010ff */
[----:B------:R-:W-:Y:S01]  /*7960*/  FADD.FTZ R94, R94, R89 ;  /* 0x000000595e5e7221 */ /* 0x000fe20000010000 */
[----:B------:R-:W-:Y:S02]  /*7970*/  LOP3.LUT R7, R20, R7, RZ, 0xc0, !PT ;  /* 0x0000000714077212 */ /* 0x000fe400078ec0ff */
[----:B------:R-:W-:Y:S01]  /*7980*/  LOP3.LUT R5, R16, R5, RZ, 0xc0, !PT ;  /* 0x0000000510057212 */ /* 0x000fe200078ec0ff */
[----:B------:R-:W2:Y:S01]  /*7990*/  LDSM.16.MT88.4 R20, [R114+0x7c00] ;  /* 0x007c00007214783b */ /* 0x000ea20000004200 */
[----:B------:R-:W-:-:S03]  /*79a0*/  FADD.FTZ R93, R93, R94 ;  /* 0x0000005e5d5d7221 */ /* 0x000fc60000010000 */
[----:B------:R-:W4:Y:S01]  /*79b0*/  LDSM.16.MT88.4 R16, [R112+0x7c00] ;  /* 0x007c00007010783b */ /* 0x000f220000004200 */
[----:B------:R-:W-:Y:S01]  /*79c0*/  FADD.FTZ R90, R90, R93 ;  /* 0x0000005d5a5a7221 */ /* 0x000fe20000010000 */
[----:B-1----:R-:W-:Y:S03]  /*79d0*/  HMMA.16816.F32.BF16 R36, R4, R12, R36 ;  /* 0x0000000c0424723c */ /* 0x002fe60000041824 */
[----:B------:R-:W-:-:S05]  /*79e0*/  FADD.FTZ R143, R143, R90 ;  /* 0x0000005a8f8f7221 */ /* 0x000fca0000010000 */
[C---:B------:R-:W-:Y:S01]  /*79f0*/  HMMA.16816.F32.BF16 R40, R4.reuse, R14, R40 ;  /* 0x0000000e0428723c */ /* 0x040fe20000041828 */
[----:B------:R-:W1:Y:S07]  /*7a00*/  LDSM.16.MT88.4 R12, [R114+0x8c00] ;  /* 0x008c0000720c783b */ /* 0x000e6e0000004200 */
[C---:B------:R-:W-:Y:S08]  /*7a10*/  HMMA.16816.F32.BF16 R44, R4.reuse, R24, R44 ;  /* 0x00000018042c723c */ /* 0x040ff0000004182c */
[C---:B------:R-:W-:Y:S08]  /*7a20*/  HMMA.16816.F32.BF16 R48, R4.reuse, R26, R48 ;  /* 0x0000001a0430723c */ /* 0x040ff00000041830 */
[C---:B---3--:R-:W-:Y:S08]  /*7a30*/  HMMA.16816.F32.BF16 R76, R4.reuse, R8, R76 ;  /* 0x00000008044c723c */ /* 0x048ff0000004184c */
[C---:B--2---:R-:W-:Y:S08]  /*7a40*/  HMMA.16816.F32.BF16 R52, R4.reuse, R20, R52 ;  /* 0x000000140434723c */ /* 0x044ff00000041834 */
[C---:B------:R-:W-:Y:S08]  /*7a50*/  HMMA.16816.F32.BF16 R56, R4.reuse, R22, R56 ;  /* 0x000000160438723c */ /* 0x040ff00000041838 */
[C---:B----4-:R-:W-:Y:S08]  /*7a60*/  HMMA.16816.F32.BF16 R60, R4.reuse, R16, R60 ;  /* 0x00000010043c723c */ /* 0x050ff0000004183c */
[C---:B------:R-:W-:Y:S08]  /*7a70*/  HMMA.16816.F32.BF16 R64, R4.reuse, R18, R64 ;  /* 0x000000120440723c */ /* 0x040ff00000041840 */
[C---:B-1----:R-:W-:Y:S08]  /*7a80*/  HMMA.16816.F32.BF16 R68, R4.reuse, R12, R68 ;  /* 0x0000000c0444723c */ /* 0x042ff00000041844 */
[C---:B------:R-:W-:Y:S08]  /*7a90*/  HMMA.16816.F32.BF16 R72, R4.reuse, R14, R72 ;  /* 0x0000000e0448723c */ /* 0x040ff00000041848 */
[----:B------:R-:W-:-:S15]  /*7aa0*/  HMMA.16816.F32.BF16 R80, R4, R10, R80 ;  /* 0x0000000a0450723c */ /* 0x000fde0000041850 */
[----:B------:R-:W-:-:S05]  /*7ab0*/  NOP ;  /* 0x0000000000007918 */ /* 0x000fca0000000000 */
.L_x_1046:
[----:B------:R-:W-:-:S13]  /*7ac0*/  ISETP.GE.AND P0, PT, R133, RZ, PT ;  /* 0x000000ff8500720c */ /* 0x000fda0003f06270 */
[----:B------:R-:W-:Y:S05]  /*7ad0*/  @!P0 BRA `(.L_x_1051) ;  /* 0x0000002800488947 */ /* 0x000fea0003800000 */
[----:B------:R-:W1:Y:S01]  /*7ae0*/  LDCU UR33, c[0x0][0x440] ;  /* 0x00008800ff2177ac */ /* 0x000e620008000800 */
[----:B------:R-:W-:Y:S01]  /*7af0*/  IMAD.SHL.U32 R132, R126, 0x2, RZ ;  /* 0x000000027e847824 */ /* 0x000fe200078e00ff */
[----:B------:R-:W-:Y:S01]  /*7b00*/  MOV R85, R0 ;  /* 0x0000000000557202 */ /* 0x000fe20000000f00 */
[----:B------:R-:W-:Y:S01]  /*7b10*/  IMAD.MOV.U32 R3, RZ, RZ, R2 ;  /* 0x000000ffff037224 */ /* 0x000fe200078e0002 */
[----:B------:R-:W2:Y:S02]  /*7b20*/  LDCU UR32, c[0x0][0x440] ;  /* 0x00008800ff2077ac */ /* 0x000ea40008000800 */
[----:B------:R-:W-:Y:S01]  /*7b30*/  LOP3.LUT R132, R132, 0x6, RZ, 0xc0, !PT ;  /* 0x0000000684847812 */ /* 0x000fe200078ec0ff */
[----:B------:R-:W3:Y:S01]  /*7b40*/  LDCU UR4, c[0x0][0x45c] ;  /* 0x00008b80ff0477ac */ /* 0x000ee20008000800 */
[----:B-1----:R-:W-:Y:S01]  /*7b50*/  ISETP.GE.AND P2, PT, R120, UR33, PT ;  /* 0x0000002178007c0c */ /* 0x002fe2000bf46270 */
[----:B------:R-:W-:-:S12]  /*7b60*/  BRA `(.L_x_1052) ;  /* 0x0000000000a87947 */ /* 0x000fd80003800000 */
.L_x_1054:
        /* <DEDUP_REMOVED lines=42> */
.L_x_1052:
[----:B------:R-:W-:Y:S04]  /*7e10*/  DEPBAR.LE SB0, 0x0 ;  /* 0x000080000000791a */ /* 0x000fe80000000000 */
[----:B------:R-:W-:Y:S01]  /*7e20*/  BAR.SYNC.DEFER_BLOCKING 0x0 ;  /* 0x0000000000007b1d */ /* 0x000fe20000010000 */
[----:B------:R-:W-:Y:S01]  /*7e30*/  IMAD.WIDE.U32 R88, R133, UR7, RZ ;  /* 0x0000000785587c25 */ /* 0x000fe2000f8e00ff */
[----:B--2---:R-:W-:Y:S03]  /*7e40*/  ISETP.GE.AND P1, PT, R119, UR32, PT ;  /* 0x0000002077007c0c */ /* 0x004fe6000bf26270 */
[----:B------:R-:W-:Y:S01]  /*7e50*/  IMAD R0, R133, UR6, RZ ;  /* 0x0000000685007c24 */ /* 0x000fe2000f8e02ff */
[CC--:B------:R-:W-:Y:S02]  /*7e60*/  LEA R86, P0, R88.reuse, R122.reuse, 0x1 ;  /* 0x0000007a58567211 */ /* 0x0c0fe400078008ff */
[C---:B------:R-:W-:Y:S01]  /*7e70*/  IADD3 R2, P3, PT, R88.reuse, UR31, RZ ;  /* 0x0000001f58027c10 */ /* 0x040fe2000ff7e0ff */
[----:B------:R-:W-:Y:S05]  /*7e80*/  IMAD.IADD R0, R89, 0x1, R0 ;  /* 0x0000000159007824 */ /* 0x000fea00078e0200 */
[-C--:B------:R-:W-:Y:S02]  /*7e90*/  LEA.HI.X R87, R88, R121.reuse, R0, 0x1, P0 ;  /* 0x0000007958577211 */ /* 0x080fe400000f0c00 */
[----:B------:R-:W-:Y:S02]  /*7ea0*/  ISETP.GE.AND P0, PT, R118, UR32, PT ;  /* 0x0000002076007c0c */ /* 0x000fe4000bf06270 */
[----:B------:R-:W-:Y:S02]  /*7eb0*/  IADD3.X R0, PT, PT, R0, UR9, RZ, P3, !PT ;  /* 0x0000000900007c10 */ /* 0x000fe40009ffe4ff */
[C---:B------:R-:W-:Y:S01]  /*7ec0*/  LEA R88, P3, R2.reuse, R122, 0x1 ;  /* 0x0000007a02587211 */ /* 0x040fe200078608ff */
[----:B------:R-:W-:Y:S01]  /*7ed0*/  @!PT LDS RZ, [RZ] ;  /* 0x00000000fffff984 */ /* 0x000fe20000000800 */
[----:B------:R-:W-:Y:S01]  /*7ee0*/  @!PT LDS RZ, [RZ] ;  /* 0x00000000fffff984 */ /* 0x000fe20000000800 */
[----:B------:R-:W-:Y:S01]  /*7ef0*/  @!PT LDS RZ, [RZ] ;  /* 0x00000000fffff984 */ /* 0x000fe20000000800 */
[----:B------:R-:W-:Y:S03]  /*7f00*/  @!P2 LDGSTS.E.BYPASS.LTC128B.128 [R128+0x6000], desc[UR20][R86.64] ;  /* 0x060000005680afae */ /* 0x000fe6000b981a14 */
[----:B------:R-:W-:Y:S01]  /*7f10*/  LEA.HI.X R89, R2, R121, R0, 0x1, P3 ;  /* 0x0000007902597211 */ /* 0x000fe200018f0c00 */
[C---:B------:R-:W-:Y:S01]  /*7f20*/  IMAD R0, R133.reuse, 0x40, R132 ;  /* 0x0000004085007824 */ /* 0x040fe200078e0284 */
[----:B------:R-:W-:Y:S01]  /*7f30*/  ISETP.NE.AND P3, PT, R133, RZ, PT ;  /* 0x000000ff8500720c */ /* 0x000fe20003f65270 */
[----:B------:R-:W-:Y:S01]  /*7f40*/  @P2 STS.128 [R128+0x6000], RZ ;  /* 0x006000ff80002388 */ /* 0x000fe20000000c00 */
[----:B------:R-:W-:Y:S01]  /*7f50*/  ISETP.GE.AND P2, PT, R120, UR32, PT ;  /* 0x0000002078007c0c */ /* 0x000fe2000bf46270 */
[C---:B------:R-:W-:Y:S01]  /*7f60*/  VIADD R2, R0.reuse, 0x9 ;  /* 0x0000000900027836 */ /* 0x040fe20000000000 */
[C---:B------:R-:W-:Y:S02]  /*7f70*/  IADD3 R84, PT, PT, R0.reuse, 0x1, RZ ;  /* 0x0000000100547810 */ /* 0x040fe40007ffe0ff */
[----:B------:R-:W-:Y:S01]  /*7f80*/  @!PT LDS RZ, [RZ] ;  /* 0x00000000fffff984 */ /* 0x000fe20000000800 */
[----:B------:R-:W-:Y:S01]  /*7f90*/  @!PT LDS RZ, [RZ] ;  /* 0x00000000fffff984 */ /* 0x000fe20000000800 */
[----:B------:R-:W-:Y:S01]  /*7fa0*/  @!PT LDS RZ, [RZ] ;  /* 0x00000000fffff984 */ /* 0x000fe20000000800 */
[----:B------:R-:W-:Y:S02]  /*7fb0*/  @!P1 LDGSTS.E.BYPASS.LTC128B.128 [R128+0x7000], desc[UR20][R86.64+0x40] ;  /* 0x0700004056809fae */ /* 0x000fe4000b981a14 */
[----:B------:R-:W-:Y:S03]  /*7fc0*/  I2FP.F32.U32 R84, R84 ;  /* 0x0000005400547245 */ /* 0x000fe60000201000 */
[----:B------:R-:W-:Y:S01]  /*7fd0*/  @P1 STS.128 [R128+0x7000], RZ ;  /* 0x007000ff80001388 */ /* 0x000fe20000000c00 */
[----:B------:R-:W-:Y:S04]  /*7fe0*/  I2FP.F32.U32 R2, R2 ;  /* 0x0000000200027245 */ /* 0x000fe80000201000 */
[----:B------:R-:W-:Y:S01]  /*7ff0*/  @!PT LDS RZ, [RZ] ;  /* 0x00000000fffff984 */ /* 0x000fe20000000800 */
[----:B------:R-:W-:Y:S01]  /*8000*/  @!PT LDS RZ, [RZ] ;  /* 0x00000000fffff984 */ /* 0x000fe20000000800 */
[----:B------:R-:W-:Y:S01]  /*8010*/  @!PT LDS RZ, [RZ] ;  /* 0x00000000fffff984 */ /* 0x000fe20000000800 */
[----:B------:R1:W-:Y:S05]  /*8020*/  @!P0 LDGSTS.E.BYPASS.LTC128B.128 [R128+0x8000], desc[UR20][R86.64+0x80] ;  /* 0x0800008056808fae */ /* 0x0003ea000b981a14 */
        /* <DEDUP_REMOVED lines=15> */
[----:B-1----:R-:W-:Y:S04]  /*8120*/  I2FP.F32.U32 R87, R0 ;  /* 0x0000000000577245 */ /* 0x002fe80000201000 */
[----:B------:R-:W-:Y:S01]  /*8130*/  @P0 STS.128 [R128+0x8800], RZ ;  /* 0x008800ff80000388 */ /* 0x000fe20000000c00 */
[----:B------:R-:W-:Y:S04]  /*8140*/  IADD3 R86, PT, PT, R0, 0x31, RZ ;  /* 0x0000003100567810 */ /* 0x000fe80007ffe0ff */
[----:B------:R-:W-:Y:S01]  /*8150*/  LDSM.16.M88.4 R92, [R117] ;  /* 0x00000000755c783b */ /* 0x000fe20000000200 */
[----:B------:R-:W-:Y:S04]  /*8160*/  I2FP.F32.U32 R86, R86 ;  /* 0x0000005600567245 */ /* 0x000fe80000201000 */
[----:B------:R-:W1:Y:S05]  /*8170*/  LDSM.16.M88.4 R96, [R116+0x3000] ;  /* 0x003000007460783b */ /* 0x000e6a0000000200 */
[----:B------:R-:W4:Y:S05]  /*8180*/  LDSM.16.M88.4 R100, [R116+0x3400] ;  /* 0x003400007464783b */ /* 0x000f2a0000000200 */
[----:B------:R-:W5:Y:S05]  /*8190*/  LDSM.16.M88.4 R104, [R116+0x3800] ;  /* 0x003800007468783b */ /* 0x000f6a0000000200 */
[----:B------:R-:W0:Y:S05]  /*81a0*/  LDGDEPBAR ;  /* 0x00000000000079af */ /* 0x000e2a0000000000 */
[----:B------:R-:W3:Y:S05]  /*81b0*/  LDSM.16.M88.4 R108, [R116+0x3c00] ;  /* 0x003c0000746c783b */ /* 0x000eea0000000200 */
[----:B--2---:R-:W-:Y:S01]  /*81c0*/  LDSM.16.M88.4 R88, [R116+0x5c00] ;  /* 0x005c00007458783b */ /* 0x004fe20000000200 */
[C---:B-1----:R-:W-:Y:S08]  /*81d0*/  HMMA.16816.F32.BF16 R4, R92.reuse, R96, RZ ;  /* 0x000000605c04723c */ /* 0x042ff000000418ff */
[C---:B------:R-:W-:Y:S01]  /*81e0*/  HMMA.16816.F32.BF16 R8, R92.reuse, R98, RZ ;  /* 0x000000625c08723c */ /* 0x040fe200000418ff */
[----:B------:R-:W-:Y:S07]  /*81f0*/  LDSM.16.M88.4 R96, [R115] ;  /* 0x000000007360783b */ /* 0x000fee0000000200 */
[C---:B----4-:R-:W-:Y:S08]  /*8200*/  HMMA.16816.F32.BF16 R12, R92.reuse, R100, RZ ;  /* 0x000000645c0c723c */ /* 0x050ff000000418ff */
[C---:B------:R-:W-:Y:S08]  /*8210*/  HMMA.16816.F32.BF16 R16, R92.reuse, R102, RZ ;  /* 0x000000665c10723c */ /* 0x040ff000000418ff */
[C---:B-----5:R-:W-:Y:S08]  /*8220*/  HMMA.16816.F32.BF16 R20, R92.reuse, R104, RZ ;  /* 0x000000685c14723c */ /* 0x060ff000000418ff */
[C---:B------:R-:W-:Y:S08]  /*8230*/  HMMA.16816.F32.BF16 R24, R92.reuse, R106, RZ ;  /* 0x0000006a5c18723c */ /* 0x040ff000000418ff */
[C---:B---3--:R-:W-:Y:S08]  /*8240*/  HMMA.16816.F32.BF16 R28, R92.reuse, R108, RZ ;  /* 0x0000006c5c1c723c */ /* 0x048ff000000418ff */
        /* <DEDUP_REMOVED lines=48> */
[C---:B------:R-:W-:Y:S08]  /*8550*/  HMMA.16816.F32.BF16 R24, R92.reuse, R98, R24 ;  /* 0x000000625c18723c */ /* 0x040ff00000041818 */
[C---:B------:R-:W-:Y:S08]  /*8560*/  HMMA.16816.F32.BF16 R28, R92.reuse, R88, R28 ;  /* 0x000000585c1c723c */ /* 0x040ff0000004181c */
[----:B------:R-:W-:Y:S01]  /*8570*/  HMMA.16816.F32.BF16 R32, R92, R90, R32 ;  /* 0x0000005a5c20723c */ /* 0x000fe20000041820 */
[----:B------:R-:W-:Y:S05]  /*8580*/  LDSM.16.M88.4 R88, [R115+0x2000] ;  /* 0x002000007358783b */ /* 0x000fea0000000200 */
[----:B------:R-:W1:Y:S02]  /*8590*/  LDSM.16.M88.4 R92, [R113+0x5000] ;  /* 0x00500000715c783b */ /* 0x000e640000000200 */
[C---:B-1----:R-:W-:Y:S08]  /*85a0*/  HMMA.16816.F32.BF16 R4, R88.reuse, R92, R4 ;  /* 0x0000005c5804723c */ /* 0x042ff00000041804 */
[C---:B------:R-:W-:Y:S01]  /*85b0*/  HMMA.16816.F32.BF16 R8, R88.reuse, R94, R8 ;  /* 0x0000005e5808723c */ /* 0x040fe20000041808 */
[----:B------:R-:W1:Y:S10]  /*85c0*/  LDSM.16.M88.4 R92, [R113+0x5400] ;  /* 0x00540000715c783b */ /* 0x000e740000000200 */
[C---:B------:R-:W-:Y:S01]  /*85d0*/  FFMA.FTZ R7, R84.reuse, UR5, R7 ;  /* 0x0000000554077c23 */ /* 0x040fe20008010007 */
[----:B------:R-:W-:Y:S01]  /*85e0*/  FFMA.FTZ R5, R84, UR5, R5 ;  /* 0x0000000554057c23 */ /* 0x000fe20008010005 */
[C---:B------:R-:W-:Y:S01]  /*85f0*/  FFMA.FTZ R6, R87.reuse, UR5, R6 ;  /* 0x0000000557067c23 */ /* 0x040fe20008010006 */
[----:B------:R-:W-:Y:S01]  /*8600*/  FFMA.FTZ R4, R87, UR5, R4 ;  /* 0x0000000557047c23 */ /* 0x000fe20008010004 */
[C---:B------:R-:W-:Y:S01]  /*8610*/  IADD3 R87, PT, PT, R0.reuse, 0x10, RZ ;  /* 0x0000001000577810 */ /* 0x040fe20007ffe0ff */
[----:B------:R-:W-:Y:S03]  /*8620*/  VIADD R84, R0, 0x11 ;  /* 0x0000001100547836 */ /* 0x000fe60000000000 */
[----:B------:R-:W-:Y:S01]  /*8630*/  I2FP.F32.U32 R87, R87 ;  /* 0x0000005700577245 */ /* 0x000fe20000201000 */
[C---:B------:R-:W-:Y:S01]  /*8640*/  FFMA.FTZ R11, R2.reuse, UR5, R11 ;  /* 0x00000005020b7c23 */ /* 0x040fe2000801000b */
[----:B------:R-:W-:Y:S01]  /*8650*/  I2FP.F32.U32 R84, R84 ;  /* 0x0000005400547245 */ /* 0x000fe20000201000 */
[----:B------:R-:W-:Y:S01]  /*8660*/  FFMA.FTZ R9, R2, UR5, R9 ;  /* 0x0000000502097c23 */ /* 0x000fe20008010009 */
[----:B------:R-:W-:Y:S04]  /*8670*/  IADD3 R2, PT, PT, R0, 0x19, RZ ;  /* 0x0000001900027810 */ /* 0x000fe80007ffe0ff */
[----:B------:R-:W-:Y:S01]  /*8680*/  I2FP.F32.U32 R2, R2 ;  /* 0x0000000200027245 */ /* 0x000fe20000201000 */
[C---:B-1----:R-:W-:Y:S08]  /*8690*/  HMMA.16816.F32.BF16 R12, R88.reuse, R92, R12 ;  /* 0x0000005c580c723c */ /* 0x042ff0000004180c */
[C---:B------:R-:W-:Y:S01]  /*86a0*/  HMMA.16816.F32.BF16 R16, R88.reuse, R94, R16 ;  /* 0x0000005e5810723c */ /* 0x040fe20000041810 */
[----:B------:R-:W1:Y:S10]  /*86b0*/  LDSM.16.M88.4 R92, [R113+0x5800] ;  /* 0x00580000715c783b */ /* 0x000e740000000200 */
[C---:B------:R-:W-:Y:S01]  /*86c0*/  FFMA.FTZ R14, R87.reuse, UR5, R14 ;  /* 0x00000005570e7c23 */ /* 0x040fe2000801000e */
[----:B------:R-:W-:Y:S01]  /*86d0*/  FFMA.FTZ R12, R87, UR5, R12 ;  /* 0x00000005570c7c23 */ /* 0x000fe2000801000c */
[C---:B------:R-:W-:Y:S01]  /*86e0*/  FFMA.FTZ R15, R84.reuse, UR5, R15 ;  /* 0x00000005540f7c23 */ /* 0x040fe2000801000f */
[----:B------:R-:W-:Y:S01]  /*86f0*/  FFMA.FTZ R13, R84, UR5, R13 ;  /* 0x00000005540d7c23 */ /* 0x000fe2000801000d */
[C---:B------:R-:W-:Y:S02]  /*8700*/  VIADD R87, R0.reuse, 0x20 ;  /* 0x0000002000577836 */ /* 0x040fe40000000000 */
[----:B------:R-:W-:Y:S02]  /*8710*/  VIADD R84, R0, 0x21 ;  /* 0x0000002100547836 */ /* 0x000fe40000000000 */
[C---:B------:R-:W-:Y:S01]  /*8720*/  FFMA.FTZ R19, R2.reuse, UR5, R19 ;  /* 0x0000000502137c23 */ /* 0x040fe20008010013 */
[----:B------:R-:W-:Y:S01]  /*8730*/  I2FP.F32.U32 R87, R87 ;  /* 0x0000005700577245 */ /* 0x000fe20000201000 */
[----:B------:R-:W-:Y:S01]  /*8740*/  FFMA.FTZ R17, R2, UR5, R17 ;  /* 0x0000000502117c23 */ /* 0x000fe20008010011 */
[----:B------:R-:W-:Y:S01]  /*8750*/  I2FP.F32.U32 R84, R84 ;  /* 0x0000005400547245 */ /* 0x000fe20000201000 */
[----:B------:R-:W-:Y:S05]  /*8760*/  VIADD R2, R0, 0x29 ;  /* 0x0000002900027836 */ /* 0x000fea0000000000 */
[----:B------:R-:W-:Y:S01]  /*8770*/  I2FP.F32.U32 R2, R2 ;  /* 0x0000000200027245 */ /* 0x000fe20000201000 */
[C---:B-1----:R-:W-:Y:S08]  /*8780*/  HMMA.16816.F32.BF16 R20, R88.reuse, R92, R20 ;  /* 0x0000005c5814723c */ /* 0x042ff00000041814 */
[C---:B------:R-:W-:Y:S01]  /*8790*/  HMMA.16816.F32.BF16 R24, R88.reuse, R94, R24 ;  /* 0x0000005e5818723c */ /* 0x040fe20000041818 */
[----:B------:R-:W1:Y:S01]  /*87a0*/  LDSM.16.M88.4 R92, [R113+0x5c00] ;  /* 0x005c0000715c783b */ /* 0x000e620000000200 */
[----:B------:R-:W-:Y:S04]  /*87b0*/  DEPBAR.LE SB0, 0x0 ;  /* 0x000080000000791a */ /* 0x000fe80000000000 */
[----:B------:R-:W-:Y:S05]  /*87c0*/  BAR.SYNC.DEFER_BLOCKING 0x0 ;  /* 0x0000000000007b1d */ /* 0x000fea0000010000 */
[C---:B------:R-:W-:Y:S01]  /*87d0*/  FFMA.FTZ R22, R87.reuse, UR5, R22 ;  /* 0x0000000557167c23 */ /* 0x040fe20008010016 */
[----:B------:R-:W-:Y:S01]  /*87e0*/  FFMA.FTZ R20, R87, UR5, R20 ;  /* 0x0000000557147c23 */ /* 0x000fe20008010014 */
[C---:B------:R-:W-:Y:S01]  /*87f0*/  FFMA.FTZ R23, R84.reuse, UR5, R23 ;  /* 0x0000000554177c23 */ /* 0x040fe20008010017 */
[----:B------:R-:W-:Y:S01]  /*8800*/  FFMA.FTZ R21, R84, UR5, R21 ;  /* 0x0000000554157c23 */ /* 0x000fe20008010015 */
[----:B------:R-:W-:Y:S01]  /*8810*/  FMNMX3.FTZ R84, R3, R4, R5, !PT ;  /* 0x0000000403547276 */ /* 0x000fe20007810005 */
[----:B------:R-:W-:Y:S03]  /*8820*/  VIADD R87, R0, 0x30 ;  /* 0x0000003000577836 */ /* 0x000fe60000000000 */
[C---:B------:R-:W-:Y:S01]  /*8830*/  FFMA.FTZ R27, R2.reuse, UR5, R27 ;  /* 0x00000005021b7c23 */ /* 0x040fe2000801001b */
[----:B------:R-:W-:Y:S01]  /*8840*/  FFMA.FTZ R25, R2, UR5, R25 ;  /* 0x0000000502197c23 */ /* 0x000fe20008010019 */
[----:B------:R-:W-:Y:S02]  /*8850*/  I2FP.F32.U32 R87, R87 ;  /* 0x0000005700577245 */ /* 0x000fe40000201000 */
[C---:B------:R-:W-:Y:S04]  /*8860*/  IADD3 R2, PT, PT, R0.reuse, 0x39, RZ ;  /* 0x0000003900027810 */ /* 0x040fe80007ffe0ff */
[----:B------:R-:W-:Y:S01]  /*8870*/  I2FP.F32.U32 R2, R2 ;  /* 0x0000000200027245 */ /* 0x000fe20000201000 */
[C---:B-1----:R-:W-:Y:S08]  /*8880*/  HMMA.16816.F32.BF16 R28, R88.reuse, R92, R28 ;  /* 0x0000005c581c723c */ /* 0x042ff0000004181c */
[----:B------:R-:W-:Y:S03]  /*8890*/  HMMA.16816.F32.BF16 R32, R88, R94, R32 ;  /* 0x0000005e5820723c */ /* 0x000fe60000041820 */
[----:B------:R-:W-:Y:S01]  /*88a0*/  FMNMX3.FTZ R88, R85, R6, R7, !PT ;  /* 0x0000000655587276 */ /* 0x000fe20007810007 */
[C---:B------:R-:W-:Y:S05]  /*88b0*/  VIADD R89, R0.reuse, 0x8 ;  /* 0x0000000800597836 */ /* 0x040fea0000000000 */
[----:B------:R-:W-:Y:S02]  /*88c0*/  I2FP.F32.U32 R89, R89 ;  /* 0x0000005900597245 */ /* 0x000fe40000201000 */
[C---:B------:R-:W-:Y:S01]  /*88d0*/  FFMA.FTZ R30, R87.reuse, UR5, R30 ;  /* 0x00000005571e7c23 */ /* 0x040fe2000801001e */
[----:B------:R-:W-:Y:S01]  /*88e0*/  FFMA.FTZ R28, R87, UR5, R28 ;  /* 0x00000005571c7c23 */ /* 0x000fe2000801001c */
[C---:B------:R-:W-:Y:S02]  /*88f0*/  VIADD R87, R0.reuse, 0x38 ;  /* 0x0000003800577836 */ /* 0x040fe40000000000 */
[C---:B------:R-:W-:Y:S01]  /*8900*/  FFMA.FTZ R10, R89.reuse, UR5, R10 ;  /* 0x00000005590a7c23 */ /* 0x040fe2000801000a */
[----:B------:R-:W-:Y:S01]  /*8910*/  FFMA.FTZ R8, R89, UR5, R8 ;  /* 0x0000000559087c23 */ /* 0x000fe20008010008 */
[----:B------:R-:W-:Y:S02]  /*8920*/  VIADD R89, R0, 0x18 ;  /* 0x0000001800597836 */ /* 0x000fe40000000000 */
[C---:B------:R-:W-:Y:S01]  /*8930*/  FFMA.FTZ R31, R86.reuse, UR5, R31 ;  /* 0x00000005561f7c23 */ /* 0x040fe2000801001f */
[----:B------:R-:W-:Y:S01]  /*8940*/  I2FP.F32.U32 R87, R87 ;  /* 0x0000005700577245 */ /* 0x000fe20000201000 */
[----:B------:R-:W-:Y:S01]  /*8950*/  FFMA.FTZ R29, R86, UR5, R29 ;  /* 0x00000005561d7c23 */ /* 0x000fe2000801001d */
[----:B------:R-:W-:Y:S01]  /*8960*/  FMNMX3.FTZ R88, R88, R10, R11, !PT ;  /* 0x0000000a58587276 */ /* 0x000fe2000781000b */
[----:B------:R-:W-:Y:S01]  /*8970*/  FFMA.FTZ R35, R2, UR5, R35 ;  /* 0x0000000502237c23 */ /* 0x000fe20008010023 */
[----:B------:R-:W-:Y:S01]  /*8980*/  I2FP.F32.U32 R89, R89 ;  /* 0x0000005900597245 */ /* 0x000fe20000201000 */
[C---:B------:R-:W-:Y:S01]  /*8990*/  FFMA.FTZ R34, R87.reuse, UR5, R34 ;  /* 0x0000000557227c23 */ /* 0x040fe20008010022 */
[----:B------:R-:W-:Y:S01]  /*89a0*/  FMNMX3.FTZ R84, R84, R8, R9, !PT ;  /* 0x0000000854547276 */ /* 0x000fe20007810009 */
[----:B------:R-:W-:Y:S01]  /*89b0*/  FFMA.FTZ R32, R87, UR5, R32 ;  /* 0x0000000557207c23 */ /* 0x000fe20008010020 */
[----:B------:R-:W-:Y:S01]  /*89c0*/  FMNMX3.FTZ R88, R88, R14, R15, !PT ;  /* 0x0000000e58587276 */ /* 0x000fe2000781000f */
[C---:B------:R-:W-:Y:S01]  /*89d0*/  FFMA.FTZ R18, R89.reuse, UR5, R18 ;  /* 0x0000000559127c23 */ /* 0x040fe20008010012 */
[----:B------:R-:W-:Y:S01]  /*89e0*/  FMNMX3.FTZ R84, R84, R12, R13, !PT ;  /* 0x0000000c54547276 */ /* 0x000fe2000781000d */
[----:B------:R-:W-:Y:S01]  /*89f0*/  FFMA.FTZ R16, R89, UR5, R16 ;  /* 0x0000000559107c23 */ /* 0x000fe20008010010 */
[----:B------:R-:W-:Y:S01]  /*8a00*/  IADD3 R89, PT, PT, R0, 0x28, RZ ;  /* 0x0000002800597810 */ /* 0x000fe20007ffe0ff */
[----:B------:R-:W-:Y:S01]  /*8a10*/  FFMA.FTZ R33, R2, UR5, R33 ;  /* 0x0000000502217c23 */ /* 0x000fe20008010021 */
[----:B------:R-:W-:Y:S02]  /*8a20*/  FMNMX3.FTZ R0, R88, R18, R19, !PT ;  /* 0x0000001258007276 */ /* 0x000fe40007810013 */
[----:B------:R-:W-:Y:S02]  /*8a30*/  I2FP.F32.U32 R89, R89 ;  /* 0x0000005900597245 */ /* 0x000fe40000201000 */
[----:B------:R-:W-:Y:S02]  /*8a40*/  FMNMX3.FTZ R84, R84, R16, R17, !PT ;  /* 0x0000001054547276 */ /* 0x000fe40007810011 */
[----:B------:R-:W-:Y:S01]  /*8a50*/  FMNMX3.FTZ R0, R0, R22, R23, !PT ;  /* 0x0000001600007276 */ /* 0x000fe20007810017 */
[C---:B------:R-:W-:Y:S01]  /*8a60*/  FFMA.FTZ R26, R89.reuse, UR5, R26 ;  /* 0x00000005591a7c23 */ /* 0x040fe2000801001a */
[----:B------:R-:W-:Y:S01]  /*8a70*/  FMNMX3.FTZ R84, R84, R20, R21, !PT ;  /* 0x0000001454547276 */ /* 0x000fe20007810015 */
[----:B------:R-:W-:Y:S03]  /*8a80*/  FFMA.FTZ R24, R89, UR5, R24 ;  /* 0x0000000559187c23 */ /* 0x000fe60008010018 */
[----:B------:R-:W-:Y:S02]  /*8a90*/  FMNMX3.FTZ R0, R0, R26, R27, !PT ;  /* 0x0000001a00007276 */ /* 0x000fe4000781001b */
[----:B------:R-:W-:Y:S02]  /*8aa0*/  FMNMX3.FTZ R84, R84, R24, R25, !PT ;  /* 0x0000001854547276 */ /* 0x000fe40007810019 */
[----:B------:R-:W-:Y:S02]  /*8ab0*/  FMNMX3.FTZ R0, R0, R30, R31, !PT ;  /* 0x0000001e00007276 */ /* 0x000fe4000781001f */
[----:B------:R-:W-:Y:S02]  /*8ac0*/  FMNMX3.FTZ R84, R84, R28, R29, !PT ;  /* 0x0000001c54547276 */ /* 0x000fe4000781001d */
[----:B------:R-:W-:Y:S02]  /*8ad0*/  FMNMX3.FTZ R89, R0, R34, R35, !PT ;  /* 0x0000002200597276 */ /* 0x000fe40007810023 */
[----:B------:R-:W-:Y:S01]  /*8ae0*/  FMNMX3.FTZ R145, R84, R32, R33, !PT ;  /* 0x0000002054917276 */ /* 0x000fe20007810021 */
[----:B------:R-:W-:Y:S06]  /*8af0*/  @P3 BRA `(.L_x_1054) ;  /* 0xfffffff0001c3947 */ /* 0x000fec000383ffff */
.L_x_1053:
[----:B------:R-:W-:Y:S01]  /*8b00*/  SHFL.BFLY PT, R2, R89, 0x2, 0x1f ;  /* 0x0c401f0059027f89 */ /* 0x000fe200000e0000 */
[----:B------:R-:W-:Y:S07]  /*8b10*/  IMAD.SHL.U32 R95, R133, 0x2, RZ ;  /* 0x00000002855f7824 */ /* 0x000fee00078e00ff */
[----:B------:R-:W2:Y:S01]  /*8b20*/  SHFL.BFLY PT, R0, R145, 0x2, 0x1f ;  /* 0x0c401f0091007f89 */ /* 0x000ea200000e0000 */
[----:B-1----:R-:W-:Y:S05]  /*8b30*/  LOP3.LUT R90, R95, UR25, R139, 0x96, !PT ;  /* 0x000000195f5a7c12 */ /* 0x002fea000f8e968b */
[----:B------:R-:W-:Y:S05]  /*8b40*/  IMAD.WIDE.U32 R90, R90, -0x326172a9, RZ ;  /* 0xcd9e8d575a5a7825 */ /* 0x000fea00078e00ff */
[----:B------:R-:W-:Y:S02]  /*8b50*/  LOP3.LUT R92, R140, UR30, R91, 0x96, !PT ;  /* 0x0000001e8c5c7c12 */ /* 0x000fe4000f8e965b */
[----:B--2---:R-:W-:Y:S02]  /*8b60*/  FMNMX.FTZ R93, R145, R0, !PT ;  /* 0x00000000915d7209 */ /* 0x004fe40007810000 */
[----:B------:R-:W-:Y:S03]  /*8b70*/  FMNMX.FTZ R87, R89, R2, !PT ;  /* 0x0000000259577209 */ /* 0x000fe60007810000 */
        /* <DEDUP_REMOVED lines=9> */
[----:B------:R-:W-:Y:S01]  /*8c10*/  FADD.FTZ R85, -R0, R85 ;  /* 0x0000005500557221 */ /* 0x000fe20000010100 */
[----:B------:R-:W-:Y:S01]  /*8c20*/  FSEL R87, R87, RZ, P1 ;  /* 0x000000ff57577208 */ /* 0x000fe20000800000 */
[----:B------:R-:W-:Y:S01]  /*8c30*/  FMUL.FTZ R3, R86, UR4 ;  /* 0x0000000456037c20 */ /* 0x000fe20008410000 */
[----:B------:R-:W-:Y:S01]  /*8c40*/  LOP3.LUT R86, R135, UR29, R90, 0x96, !PT ;  /* 0x0000001d87567c12 */ /* 0x000fe2000f8e965a */
[----:B------:R-:W-:Y:S01]  /*8c50*/  FMUL.FTZ R84, R85, UR4 ;  /* 0x0000000455547c20 */ /* 0x000fe20008410000 */
[----:B------:R-:W-:Y:S01]  /*8c60*/  FSEL R88, R88, RZ, P0 ;  /* 0x000000ff58587208 */ /* 0x000fe20000000000 */
        /* <DEDUP_REMOVED lines=8> */
[----:B------:R-:W-:Y:S07]  /*8cf0*/  IMAD.WIDE.U32 R24, R92, -0x2daee0ad, RZ ;  /* 0xd2511f535c187825 */ /* 0x000fee00078e00ff */
[----:B------:R-:W2:Y:S01]  /*8d00*/  MUFU.EX2 R21, R6 ;  /* 0x0000000600157308 */ /* 0x000ea20000000800 */
[----:B------:R-:W-:Y:S01]  /*8d10*/  ISETP.NE.AND P0, PT, R133, RZ, PT ;  /* 0x000000ff8500720c */ /* 0x000fe20003f05270 */
[--C-:B------:R-:W-:Y:S01]  /*8d20*/  FFMA.FTZ R92, R7, UR4, -R88.reuse ;  /* 0x00000004075c7c23 */ /* 0x100fe20008010858 */
[--C-:B------:R-:W-:Y:S01]  /*8d30*/  FFMA.FTZ R4, R4, UR4, -R87.reuse ;  /* 0x0000000404047c23 */ /* 0x100fe20008010857 */
[--C-:B------:R-:W-:Y:S01]  /*8d40*/  FFMA.FTZ R93, R9, UR4, -R87.reuse ;  /* 0x00000004095d7c23 */ /* 0x100fe20008010857 */
[--C-:B------:R-:W-:Y:S01]  /*8d50*/  FFMA.FTZ R85, R16, UR4, -R87.reuse ;  /* 0x0000000410557c23 */ /* 0x100fe20008010857 */
[--C-:B------:R-:W-:Y:S01]  /*8d60*/  FFMA.FTZ R9, R12, UR4, -R87.reuse ;  /* 0x000000040c097c23 */ /* 0x100fe20008010857 */
[--C-:B------:R-:W-:Y:S03]  /*8d70*/  FFMA.FTZ R16, R20, UR4, -R87.reuse ;  /* 0x0000000414107c23 */ /* 0x100fe60008010857 */
        /* <DEDUP_REMOVED lines=26> */
[----:B--2---:R-:W-:Y:S01]  /*8f20*/  FFMA.FTZ R143, R84, R143, R21 ;  /* 0x0000008f548f7223 */ /* 0x004fe20000010015 */
[----:B------:R-:W1:Y:S01]  /*8f30*/  MUFU.EX2 R3, R3 ;  /* 0x0000000300037308 */ /* 0x000e620000000800 */
[--C-:B------:R-:W-:Y:S01]  /*8f40*/  FFMA.FTZ R5, R5, UR4, -R87.reuse ;  /* 0x0000000405057c23 */ /* 0x100fe20008010857 */
[--C-:B------:R-:W-:Y:S01]  /*8f50*/  FFMA.FTZ R28, R28, UR4, -R87.reuse ;  /* 0x000000041c1c7c23 */ /* 0x100fe20008010857 */
[--C-:B------:R-:W-:Y:S07]  /*8f60*/  FFMA.FTZ R32, R32, UR4, -R87.reuse ;  /* 0x0000000420207c23 */ /* 0x100fee0008010857 */
[----:B------:R-:W2:Y:S01]  /*8f70*/  MUFU.EX2 R84, R4 ;  /* 0x0000000400547308 */ /* 0x000ea20000000800 */
[----:B------:R-:W-:Y:S01]  /*8f80*/  FFMA.FTZ R33, R33, UR4, -R87 ;  /* 0x0000000421217c23 */ /* 0x000fe20008010857 */
[----:B------:R-:W-:Y:S01]  /*8f90*/  IMAD.WIDE.U32 R86, R86, -0x2daee0ad, RZ ;  /* 0xd2511f5356567825 */ /* 0x000fe200078e00ff */
[----:B------:R-:W-:Y:S07]  /*8fa0*/  LOP3.LUT R7, R136, UR28, R25, 0x96, !PT ;  /* 0x0000001c88077c12 */ /* 0x000fee000f8e9619 */
[----:B------:R-:W-:Y:S01]  /*8fb0*/  MUFU.EX2 R96, R96 ;  /* 0x0000006000607308 */ /* 0x000fe20000000800 */
[----:B---3--:R-:W-:Y:S01]  /*8fc0*/  F2FP.BF16.F32.PACK_AB R12, R92, R21 ;  /* 0x000000155c0c723e */ /* 0x008fe200000010ff */
[----:B------:R-:W-:Y:S01]  /*8fd0*/  FFMA.FTZ R97, R11, UR4, -R88 ;  /* 0x000000040b617c23 */ /* 0x000fe20008010858 */
[----:B------:R-:W-:Y:S01]  /*8fe0*/  LOP3.LUT R6, R24, UR26, R87, 0x96, !PT ;  /* 0x0000001a18067c12 */ /* 0x000fe2000f8e9657 */
[----:B------:R-:W-:Y:S06]  /*8ff0*/  IMAD.WIDE.U32 R24, R7, -0x326172a9, RZ ;  /* 0xcd9e8d5707187825 */ /* 0x000fec00078e00ff */
[----:B------:R-:W-:Y:S01]  /*9000*/  MUFU.EX2 R93, R93 ;  /* 0x0000005d005d7308 */ /* 0x000fe20000000800 */
[C---:B-1----:R-:W-:Y:S01]  /*9010*/  FMUL.FTZ R36, R3.reuse, R36 ;  /* 0x0000002403247220 */ /* 0x042fe20000410000 */
[----:B------:R-:W-:Y:S04]  /*9020*/  IMAD.WIDE.U32 R20, R6, -0x326172a9, RZ ;  /* 0xcd9e8d5706147825 */ /* 0x000fe800078e00ff */
[C---:B------:R-:W-:Y:S04]  /*9030*/  FMUL.FTZ R37, R3.reuse, R37 ;  /* 0x0000002503257220 */ /* 0x040fe80000410000 */
        /* <DEDUP_REMOVED lines=24> */
[----:B------:R-:W-:Y:S01]  /*91c0*/  LOP3.LUT R3, R134, UR27, R25, 0x96, !PT ;  /* 0x0000001b86037c12 */ /* 0x000fe2000f8e9619 */
[--C-:B------:R-:W-:Y:S01]  /*91d0*/  FFMA.FTZ R10, R10, UR4, -R88.reuse ;  /* 0x000000040a0a7c23 */ /* 0x100fe20008010858 */
[----:B------:R-:W-:Y:S01]  /*91e0*/  LOP3.LUT R24, R24, UR23, R21, 0x96, !PT ;  /* 0x0000001718187c12 */ /* 0x000fe2000f8e9615 */
[----:B------:R-:W1:Y:S01]  /*91f0*/  MUFU.EX2 R94, R5 ;  /* 0x00000005005e7308 */ /* 0x000e620000000800 */
[--C-:B------:R-:W-:Y:S01]  /*9200*/  FFMA.FTZ R21, R19, UR4, -R88.reuse ;  /* 0x0000000413157c23 */ /* 0x100fe20008010858 */
[----:B------:R-:W-:Y:S04]  /*9210*/  IMAD.WIDE.U32 R98, R3, -0x2daee0ad, RZ ;  /* 0xd2511f5303627825 */ /* 0x000fe800078e00ff */
[--C-:B------:R-:W-:Y:S04]  /*9220*/  FFMA.FTZ R14, R14, UR4, -R88.reuse ;  /* 0x000000040e0e7c23 */ /* 0x100fe80008010858 */
[----:B------:R-:W2:Y:S01]  /*9230*/  MUFU.EX2 R10, R10 ;  /* 0x0000000a000a7308 */ /* 0x000ea20000000800 */
[----:B------:R-:W-:Y:S01]  /*9240*/  FADD.FTZ R92, R92, R143 ;  /* 0x0000008f5c5c7221 */ /* 0x000fe20000010000 */
[----:B------:R-:W-:Y:S01]  /*9250*/  IMAD.WIDE.U32 R24, R24, -0x2daee0ad, RZ ;  /* 0xd2511f5318187825 */ /* 0x000fe200078e00ff */
[----:B------:R-:W-:Y:S07]  /*9260*/  LOP3.LUT R87, R86, UR22, R99, 0x96, !PT ;  /* 0x0000001656577c12 */ /* 0x000fee000f8e9663 */
[----:B------:R-:W-:Y:S01]  /*9270*/  MUFU.EX2 R21, R21 ;  /* 0x0000001500157308 */ /* 0x000fe20000000800 */
[--C-:B------:R-:W-:Y:S01]  /*9280*/  FFMA.FTZ R27, R27, UR4, -R88.reuse ;  /* 0x000000041b1b7c23 */ /* 0x100fe20008010858 */
[--C-:B------:R-:W-:Y:S01]  /*9290*/  FFMA.FTZ R22, R22, UR4, -R88.reuse ;  /* 0x0000000416167c23 */ /* 0x100fe20008010858 */
[----:B------:R-:W-:Y:S01]  /*92a0*/  LOP3.LUT R86, R98, UR13, R25, 0x96, !PT ;  /* 0x0000000d62567c12 */ /* 0x000fe2000f8e9619 */
[----:B------:R-:W-:Y:S06]  /*92b0*/  IMAD.WIDE.U32 R6, R87, -0x326172a9, RZ ;  /* 0xcd9e8d5757067825 */ /* 0x000fec00078e00ff */
[----:B------:R-:W-:Y:S01]  /*92c0*/  MUFU.EX2 R25, R85 ;  /* 0x0000005500197308 */ /* 0x000fe20000000800 */
[----:B-1----:R-:W-:Y:S01]  /*92d0*/  FADD.FTZ R101, R94, R101 ;  /* 0x000000655e657221 */ /* 0x002fe20000010000 */
[----:B------:R-:W-:Y:S01]  /*92e0*/  IMAD.WIDE.U32 R86, R86, -0x326172a9, RZ ;  /* 0xcd9e8d5756567825 */ /* 0x000fe200078e00ff */
[----:B------:R-:W-:Y:S07]  /*92f0*/  LOP3.LUT R20, R20, UR17, R7, 0x96, !PT ;  /* 0x0000001114147c12 */ /* 0x000fee000f8e9607 */
[----:B------:R-:W-:Y:S01]  /*9300*/  MUFU.EX2 R19, R9 ;  /* 0x0000000900137308 */ /* 0x000fe20000000800 */
[----:B------:R-:W-:Y:S01]  /*9310*/  FFMA.FTZ R34, R34, UR4, -R88 ;  /* 0x0000000422227c23 */ /* 0x000fe20008010858 */
[----:B------:R-:W-:Y:S01]  /*9320*/  IMAD.MOV.U32 R4, RZ, RZ, R86 ;  /* 0x000000ffff047224 */ /* 0x000fe200078e0056 */
[----:B------:R-:W-:Y:S01]  /*9330*/  PRMT R3, R86, 0x7771, RZ ;  /* 0x0000777156037816 */ /* 0x000fe200000000ff */
[----:B------:R-:W-:Y:S01]  /*9340*/  IMAD.WIDE.U32 R98, R20, -0x2daee0ad, RZ ;  /* 0xd2511f5314627825 */ /* 0x000fe200078e00ff */
[----:B------:R-:W-:Y:S05]  /*9350*/  LOP3.LUT R87, R6, UR12, R87, 0x96, !PT ;  /* 0x0000000c06577c12 */ /* 0x000fea000f8e9657 */
[----:B------:R-:W1:Y:S01]  /*9360*/  MUFU.EX2 R20, R8 ;  /* 0x0000000800147308 */ /* 0x000e620000000800 */
[----:B------:R-:W-:Y:S01]  /*9370*/  LOP3.LUT R4, R4, 0xff, RZ, 0xc0, !PT ;  /* 0x000000ff04047812 */ /* 0x000fe200078ec0ff */
[--C-:B------:R-:W-:Y:S01]  /*9380*/  FFMA.FTZ R143, R35, UR4, -R88.reuse ;  /* 0x00000004238f7c23 */ /* 0x100fe20008010858 */
[----:B------:R-:W-:Y:S01]  /*9390*/  LOP3.LUT R11, R24, UR8, R99, 0x96, !PT ;  /* 0x00000008180b7c12 */ /* 0x000fe2000f8e9663 */
[----:B------:R-:W-:Y:S01]  /*93a0*/  FFMA.FTZ R24, R18, UR4, -R88 ;  /* 0x0000000412187c23 */ /* 0x000fe20008010858 */
[----:B------:R-:W-:Y:S05]  /*93b0*/  PRMT R4, R4, 0x5410, R3 ;  /* 0x0000541004047816 */ /* 0x000fea0000000003 */
[----:B------:R-:W-:Y:S01]  /*93c0*/  MUFU.EX2 R90, R90 ;  /* 0x0000005a005a7308 */ /* 0x000fe20000000800 */
[----:B------:R-:W-:Y:S01]  /*93d0*/  F2FP.BF16.F32.PACK_AB R3, R93, R96 ;  /* 0x000000605d03723e */ /* 0x000fe200000010ff */
[----:B------:R-:W-:Y:S01]  /*93e0*/  FADD.FTZ R96, R96, R101 ;  /* 0x0000006560607221 */ /* 0x000fe20000010000 */
[----:B------:R-:W-:Y:S07]  /*93f0*/  PRMT R18, R87, 0x7632, R18 ;  /* 0x0000763257127816 */ /* 0x000fee0000000012 */
[----:B------:R-:W3:Y:S01]  /*9400*/  MUFU.EX2 R24, R24 ;  /* 0x0000001800187308 */ /* 0x000ee20000000800 */
[--C-:B------:R-:W-:Y:S01]  /*9410*/  HSET2.LE.AND R6, R4, R129.reuse, PT ;  /* 0x0000008104067233 */ /* 0x100fe20003803000 */
[----:B------:R-:W-:Y:S01]  /*9420*/  FADD.FTZ R96, R93, R96 ;  /* 0x000000605d607221 */ /* 0x000fe20000010000 */
[----:B------:R-:W-:Y:S07]  /*9430*/  PRMT R4, R86, 0x7773, RZ ;  /* 0x0000777356047816 */ /* 0x000fee00000000ff */
[----:B------:R-:W-:Y:S01]  /*9440*/  MUFU.EX2 R34, R34 ;  /* 0x0000002200227308 */ /* 0x000fe20000000800 */
[----:B------:R-:W-:Y:S02]  /*9450*/  LOP3.LUT R18, R18, 0xff, RZ, 0xc0, !PT ;  /* 0x000000ff12127812 */ /* 0x000fe400078ec0ff */
[----:B------:R-:W-:Y:S07]  /*9460*/  LOP3.LUT R6, R3, R6, RZ, 0xc0, !PT ;  /* 0x0000000603067212 */ /* 0x000fee00078ec0ff */
[----:B------:R-:W-:Y:S01]  /*9470*/  MUFU.EX2 R143, R143 ;  /* 0x0000008f008f7308 */ /* 0x000fe20000000800 */
[----:B------:R-:W-:Y:S02]  /*9480*/  PRMT R3, R86, 0x7772, RZ ;  /* 0x0000777256037816 */ /* 0x000fe400000000ff */
[----:B------:R-:W-:Y:S07]  /*9490*/  IADD3 R133, PT, PT, R133, -0x1, RZ ;  /* 0xffffffff85857810 */ /* 0x000fee0007ffe0ff */
[----:B------:R-:W-:Y:S01]  /*94a0*/  MUFU.EX2 R32, R32 ;  /* 0x0000002000207308 */ /* 0x000fe20000000800 */
[----:B------:R-:W-:Y:S02]  /*94b0*/  PRMT R4, R3, 0x5410, R4 ;  /* 0x0000541003047816 */ /* 0x000fe40000000004 */
[----:B------:R-:W-:Y:S07]  /*94c0*/  PRMT R3, R98, 0x7771, RZ ;  /* 0x0000777162037816 */ /* 0x000fee00000000ff */
[----:B------:R-:W-:Y:S01]  /*94d0*/  MUFU.EX2 R33, R33 ;  /* 0x0000002100217308 */ /* 0x000fe20000000800 */
[----:B------:R-:W-:Y:S09]  /*94e0*/  LOP3.LUT R4, R4, 0xff00ff, RZ, 0xc0, !PT ;  /* 0x00ff00ff04047812 */ /* 0x000ff200078ec0ff */
[----:B------:R-:W-:Y:S01]  /*94f0*/  MUFU.EX2 R35, R28 ;  /* 0x0000001c00237308 */ /* 0x000fe20000000800 */
[--C-:B------:R-:W-:Y:S02]  /*9500*/  HSET2.LE.AND R7, R4, R129.reuse, PT ;  /* 0x0000008104077233 */ /* 0x100fe40003803000 */
[----:B--2---:R-:W-:Y:S04]  /*9510*/  F2FP.BF16.F32.PACK_AB R4, R97, R10 ;  /* 0x0000000a6104723e */ /* 0x004fe800000010ff */
[----:B------:R-:W-:Y:S02]  /*9520*/  LOP3.LUT R7, R4, R7, RZ, 0xc0, !PT ;  /* 0x0000000704077212 */ /* 0x000fe400078ec0ff */
[----:B------:R-:W-:Y:S04]  /*9530*/  MOV R4, R98 ;  /* 0x0000006200047202 */ /* 0x000fe80000000f00 */
[----:B------:R-:W-:Y:S04]  /*9540*/  LOP3.LUT R4, R4, 0xff, RZ, 0xc0, !PT ;  /* 0x000000ff04047812 */ /* 0x000fe800078ec0ff */
[----:B------:R-:W-:Y:S02]  /*9550*/  PRMT R4, R4, 0x5410, R3 ;  /* 0x0000541004047816 */ /* 0x000fe40000000003 */
[----:B-1----:R-:W-:Y:S03]  /*9560*/  F2FP.BF16.F32.PACK_AB R3, R20, R25 ;  /* 0x000000191403723e */ /* 0x002fe600000010ff */
[--C-:B------:R-:W-:Y:S02]  /*9570*/  HSET2.LE.AND R86, R4, R129.reuse, PT ;  /* 0x0000008104567233 */ /* 0x100fe40003803000 */
[----:B------:R-:W-:Y:S03]  /*9580*/  LOP3.LUT R4, R87, 0xff, RZ, 0xc0, !PT ;  /* 0x000000ff57047812 */ /* 0x000fe600078ec0ff */
[----:B------:R-:W-:Y:S02]  /*9590*/  LOP3.LUT R86, R3, R86, RZ, 0xc0, !PT ;  /* 0x0000005603567212 */ /* 0x000fe400078ec0ff */
[C---:B------:R-:W-:Y:S02]  /*95a0*/  PRMT R3, R98.reuse, 0x7773, RZ ;  /* 0x0000777362037816 */ /* 0x040fe400000000ff */
[----:B------:R-:W-:Y:S04]  /*95b0*/  PRMT R98, R98, 0x7772, RZ ;  /* 0x0000777262627816 */ /* 0x000fe800000000ff */
[----:B------:R-:W-:Y:S02]  /*95c0*/  PRMT R8, R98, 0x5410, R3 ;  /* 0x0000541062087816 */ /* 0x000fe40000000003 */
[----:B------:R-:W-:Y:S02]  /*95d0*/  LOP3.LUT R3, R87, 0xffff, RZ, 0xc0, !PT ;  /* 0x0000ffff57037812 */ /* 0x000fe400078ec0ff */
[----:B------:R-:W-:Y:S02]  /*95e0*/  SHF.R.U32.HI R87, RZ, 0x18, R87 ;  /* 0x00000018ff577819 */ /* 0x000fe40000011657 */
[----:B------:R-:W-:Y:S02]  /*95f0*/  SHF.R.U32.HI R3, RZ, 0x8, R3 ;  /* 0x00000008ff037819 */ /* 0x000fe40000011603 */
[----:B------:R-:W-:Y:S02]  /*9600*/  PRMT R18, R18, 0x5410, R87 ;  /* 0x0000541012127816 */ /* 0x000fe40000000057 */
[----:B------:R-:W-:Y:S02]  /*9610*/  PRMT R4, R4, 0x5410, R3 ;  /* 0x0000541004047816 */ /* 0x000fe40000000003 */
[----:B------:R-:W-:Y:S02]  /*9620*/  F2FP.BF16.F32.PACK_AB R3, R94, R84 ;  /* 0x000000545e03723e */ /* 0x000fe400000010ff */
[----:B------:R-:W-:Y:S02]  /*9630*/  LOP3.LUT R84, R11, 0xffff, RZ, 0xc0, !PT ;  /* 0x0000ffff0b547812 */ /* 0x000fe400078ec0ff */
[--C-:B------:R-:W-:Y:S02]  /*9640*/  HSET2.LE.AND R4, R4, R129.reuse, PT ;  /* 0x0000008104047233 */ /* 0x100fe40003803000 */
[----:B------:R-:W-:Y:S02]  /*9650*/  LOP3.LUT R8, R8, 0xff00ff, RZ, 0xc0, !PT ;  /* 0x00ff00ff08087812 */ /* 0x000fe400078ec0ff */
[----:B------:R-:W-:Y:S02]  /*9660*/  SHF.R.U32.HI R84, RZ, 0x8, R84 ;  /* 0x00000008ff547819 */ /* 0x000fe40000011654 */
[----:B------:R-:W-:Y:S02]  /*9670*/  LOP3.LUT R4, R3, R4, RZ, 0xc0, !PT ;  /* 0x0000000403047212 */ /* 0x000fe400078ec0ff */
[----:B------:R-:W-:Y:S02]  /*9680*/  LOP3.LUT R3, R11, 0xff, RZ, 0xc0, !PT ;  /* 0x000000ff0b037812 */ /* 0x000fe400078ec0ff */
[--C-:B------:R-:W-:Y:S01]  /*9690*/  HSET2.LE.AND R5, R18, R129.reuse, PT ;  /* 0x0000008112057233 */ /* 0x100fe20003803000 */
[----:B------:R-:W-:Y:S01]  /*96a0*/  FFMA.FTZ R18, R15, UR4, -R88 ;  /* 0x000000040f127c23 */ /* 0x000fe20008010858 */
[----:B------:R-:W-:Y:S01]  /*96b0*/  PRMT R84, R3, 0x5410, R84 ;  /* 0x0000541003547816 */ /* 0x000fe20000000054 */
[----:B------:R1:W-:Y:S01]  /*96c0*/  MUFU.EX2 R15, R14 ;  /* 0x0000000e000f7308 */ /* 0x0003e20000000800 */
[--C-:B------:R-:W-:Y:S02]  /*96d0*/  HSET2.LE.AND R87, R8, R129.reuse, PT ;  /* 0x0000008108577233 */ /* 0x100fe40003803000 */
[----:B---3--:R-:W-:Y:S07]  /*96e0*/  F2FP.BF16.F32.PACK_AB R8, R21, R24 ;  /* 0x000000181508723e */ /* 0x008fee00000010ff */
[----:B------:R-:W2:Y:S01]  /*96f0*/  MUFU.EX2 R18, R18 ;  /* 0x0000001200127308 */ /* 0x000ea20000000800 */
[--C-:B------:R-:W-:Y:S02]  /*9700*/  HSET2.LE.AND R84, R84, R129.reuse, PT ;  /* 0x0000008154547233 */ /* 0x100fe40003803000 */
[----:B------:R-:W-:Y:S02]  /*9710*/  F2FP.BF16.F32.PACK_AB R3, R90, R19 ;  /* 0x000000135a03723e */ /* 0x000fe400000010ff */
[----:B------:R-:W-:Y:S02]  /*9720*/  LOP3.LUT R87, R8, R87, RZ, 0xc0, !PT ;  /* 0x0000005708577212 */ /* 0x000fe400078ec0ff */
[----:B------:R-:W-:Y:S02]  /*9730*/  PRMT R8, R11, 0x7632, R8 ;  /* 0x000076320b087816 */ /* 0x000fe40000000008 */
[----:B------:R-:W-:Y:S01]  /*9740*/  LOP3.LUT R84, R3, R84, RZ, 0xc0, !PT ;  /* 0x0000005403547212 */ /* 0x000fe200078ec0ff */
[----:B------:R-:W-:Y:S01]  /*9750*/  VIADD R3, R95, 0x1 ;  /* 0x000000015f037836 */ /* 0x000fe20000000000 */
[----:B------:R-:W-:Y:S01]  /*9760*/  SHF.R.U32.HI R11, RZ, 0x18, R11 ;  /* 0x00000018ff0b7819 */ /* 0x000fe2000001160b */
[----:B-1----:R-:W-:Y:S01]  /*9770*/  FADD.FTZ R14, R10, R92 ;  /* 0x0000005c0a0e7221 */ /* 0x002fe20000010000 */
[----:B------:R-:W-:Y:S02]  /*9780*/  LOP3.LUT R8, R8, 0xff, RZ, 0xc0, !PT ;  /* 0x000000ff08087812 */ /* 0x000fe400078ec0ff */
[----:B------:R-:W-:Y:S01]  /*9790*/  LOP3.LUT R3, R139, UR25, R3, 0x96, !PT ;  /* 0x000000198b037c12 */ /* 0x000fe2000f8e9603 */
[----:B------:R-:W-:Y:S01]  /*97a0*/  FADD.FTZ R14, R97, R14 ;  /* 0x0000000e610e7221 */ /* 0x000fe20000010000 */
[----:B------:R-:W-:Y:S02]  /*97b0*/  PRMT R8, R8, 0x5410, R11 ;  /* 0x0000541008087816 */ /* 0x000fe4000000000b */
[----:B------:R-:W-:Y:S01]  /*97c0*/  LOP3.LUT R5, R12, R5, RZ, 0xc0, !PT ;  /* 0x000000050c057212 */ /* 0x000fe200078ec0ff */
[----:B------:R-:W-:Y:S03]  /*97d0*/  IMAD.WIDE.U32 R94, R3, -0x326172a9, RZ ;  /* 0xcd9e8d57035e7825 */ /* 0x000fe600078e00ff */
[--C-:B------:R-:W-:Y:S02]  /*97e0*/  HSET2.LE.AND R85, R8, R129.reuse, PT ;  /* 0x0000008108557233 */ /* 0x100fe40003803000 */
[----:B--2---:R-:W-:Y:S02]  /*97f0*/  F2FP.BF16.F32.PACK_AB R8, R18, R15 ;  /* 0x0000000f1208723e */ /* 0x004fe400000010ff */
[----:B------:R-:W-:Y:S02]  /*9800*/  LOP3.LUT R3, R135, UR29, R94, 0x96, !PT ;  /* 0x0000001d87037c12 */ /* 0x000fe4000f8e965e */
[----:B------:R-:W-:Y:S02]  /*9810*/  LOP3.LUT R85, R8, R85, RZ, 0xc0, !PT ;  /* 0x0000005508557212 */ /* 0x000fe400078ec0ff */
[----:B------:R-:W-:Y:S01]  /*9820*/  LOP3.LUT R8, R140, UR30, R95, 0x96, !PT ;  /* 0x0000001e8c087c12 */ /* 0x000fe2000f8e965f */
[----:B------:R-:W-:Y:S04]  /*9830*/  IMAD.WIDE.U32 R98, R3, -0x2daee0ad, RZ ;  /* 0xd2511f5303627825 */ /* 0x000fe800078e00ff */
[----:B------:R-:W-:Y:S05]  /*9840*/  IMAD.WIDE.U32 R8, R8, -0x2daee0ad, RZ ;  /* 0xd2511f5308087825 */ /* 0x000fea00078e00ff */
[----:B------:R-:W-:Y:S02]  /*9850*/  LOP3.LUT R3, R136, UR28, R9, 0x96, !PT ;  /* 0x0000001c88037c12 */ /* 0x000fe4000f8e9609 */
[----:B------:R-:W-:Y:S03]  /*9860*/  LOP3.LUT R8, R8, UR26, R99, 0x96, !PT ;  /* 0x0000001a08087c12 */ /* 0x000fe6000f8e9663 */
[----:B------:R-:W-:Y:S05]  /*9870*/  IMAD.WIDE.U32 R94, R3, -0x326172a9, RZ ;  /* 0xcd9e8d57035e7825 */ /* 0x000fea00078e00ff */
[----:B------:R-:W-:Y:S05]  /*9880*/  LOP3.LUT R3, R134, UR27, R95, 0x96, !PT ;  /* 0x0000001b86037c12 */ /* 0x000fea000f8e965f */
[----:B------:R-:W-:Y:S05]  /*9890*/  IMAD.WIDE.U32 R10, R3, -0x2daee0ad, RZ ;  /* 0xd2511f53030a7825 */ /* 0x000fea00078e00ff */
[----:B------:R-:W-:Y:S01]  /*98a0*/  LOP3.LUT R3, R98, UR22, R11, 0x96, !PT ;  /* 0x0000001662037c12 */ /* 0x000fe2000f8e960b */
[----:B------:R-:W-:Y:S04]  /*98b0*/  IMAD.WIDE.U32 R98, R8, -0x326172a9, RZ ;  /* 0xcd9e8d5708627825 */ /* 0x000fe800078e00ff */
[----:B------:R-:W-:Y:S01]  /*98c0*/  IMAD.WIDE.U32 R8, R3, -0x326172a9, RZ ;  /* 0xcd9e8d5703087825 */ /* 0x000fe200078e00ff */
[----:B------:R-:W-:Y:S03]  /*98d0*/  LOP3.LUT R94, R94, UR23, R99, 0x96, !PT ;  /* 0x000000175e5e7c12 */ /* 0x000fe6000f8e9663 */
[----:B------:R-:W-:Y:S01]  /*98e0*/  FFMA.FTZ R99, R26, UR4, -R88 ;  /* 0x000000041a637c23 */ /* 0x000fe20008010858 */
[----:B------:R-:W-:Y:S01]  /*98f0*/  LOP3.LUT R92, R98, UR17, R9, 0x96, !PT ;  /* 0x00000011625c7c12 */ /* 0x000fe2000f8e9609 */
[----:B------:R-:W-:Y:S01]  /*9900*/  IMAD.WIDE.U32 R94, R94, -0x2daee0ad, RZ ;  /* 0xd2511f535e5e7825 */ /* 0x000fe200078e00ff */
[----:B------:R-:W-:Y:S03]  /*9910*/  MUFU.EX2 R26, R16 ;  /* 0x00000010001a7308 */ /* 0x000fe60000000800 */
[----:B------:R-:W-:Y:S01]  /*9920*/  IMAD.WIDE.U32 R92, R92, -0x2daee0ad, RZ ;  /* 0xd2511f535c5c7825 */ /* 0x000fe200078e00ff */
[----:B------:R-:W-:Y:S06]  /*9930*/  LOP3.LUT R10, R10, UR13, R95, 0x96, !PT ;  /* 0x0000000d0a0a7c12 */ /* 0x000fec000f8e965f */
[----:B------:R-:W-:Y:S01]  /*9940*/  MUFU.EX2 R99, R99 ;  /* 0x0000006300637308 */ /* 0x000fe20000000800 */
[----:B------:R-:W-:Y:S01]  /*9950*/  LOP3.LUT R94, R94, UR8, R93, 0x96, !PT ;  /* 0x000000085e5e7c12 */ /* 0x000fe2000f8e965d */
[----:B------:R-:W-:Y:S08]  /*9960*/  IMAD.WIDE.U32 R10, R10, -0x326172a9, RZ ;  /* 0xcd9e8d570a0a7825 */ /* 0x000ff000078e00ff */
[----:B------:R-:W-:Y:S01]  /*9970*/  MUFU.EX2 R95, R17 ;  /* 0x00000011005f7308 */ /* 0x000fe20000000800 */
[----:B------:R-:W-:Y:S09]  /*9980*/  LOP3.LUT R100, R8, UR12, R11, 0x96, !PT ;  /* 0x0000000c08647c12 */ /* 0x000ff2000f8e960b */
[----:B------:R-:W1:Y:S01]  /*9990*/  MUFU.EX2 R98, R91 ;  /* 0x0000005b00627308 */ /* 0x000e620000000800 */
[----:B------:R-:W-:Y:S02]  /*99a0*/  MOV R8, R10 ;  /* 0x0000000a00087202 */ /* 0x000fe40000000f00 */
[C---:B------:R-:W-:Y:S02]  /*99b0*/  LOP3.LUT R102, R100.reuse, 0xffff, RZ, 0xc0, !PT ;  /* 0x0000ffff64667812 */ /* 0x040fe400078ec0ff */
[----:B------:R-:W-:Y:S02]  /*99c0*/  LOP3.LUT R9, R100, 0xff, RZ, 0xc0, !PT ;  /* 0x000000ff64097812 */ /* 0x000fe400078ec0ff */
[----:B------:R-:W-:Y:S02]  /*99d0*/  SHF.R.U32.HI R102, RZ, 0x8, R102 ;  /* 0x00000008ff667819 */ /* 0x000fe40000011666 */
[----:B------:R-:W-:Y:S02]  /*99e0*/  PRMT R12, R10, 0x7771, RZ ;  /* 0x000077710a0c7816 */ /* 0x000fe400000000ff */
[----:B------:R-:W-:Y:S02]  /*99f0*/  LOP3.LUT R3, R8, 0xff, RZ, 0xc0, !PT ;  /* 0x000000ff08037812 */ /* 0x000fe400078ec0ff */
[----:B------:R-:W-:Y:S02]  /*9a00*/  PRMT R102, R9, 0x5410, R102 ;  /* 0x0000541009667816 */ /* 0x000fe40000000066 */
[----:B------:R-:W-:Y:S02]  /*9a10*/  PRMT R9, R100, 0x7632, R9 ;  /* 0x0000763264097816 */ /* 0x000fe40000000009 */
[----:B------:R-:W-:Y:S02]  /*9a20*/  PRMT R12, R3, 0x5410, R12 ;  /* 0x00005410030c7816 */ /* 0x000fe4000000000c */
[C---:B------:R-:W-:Y:S02]  /*9a30*/  PRMT R8, R10.reuse, 0x7773, RZ ;  /* 0x000077730a087816 */ /* 0x040fe400000000ff */
[----:B------:R-:W-:Y:S02]  /*9a40*/  PRMT R3, R10, 0x7772, RZ ;  /* 0x000077720a037816 */ /* 0x000fe400000000ff */
[----:B------:R-:W-:Y:S02]  /*9a50*/  LOP3.LUT R9, R9, 0xff, RZ, 0xc0, !PT ;  /* 0x000000ff09097812 */ /* 0x000fe400078ec0ff */
[----:B------:R-:W-:Y:S02]  /*9a60*/  SHF.R.U32.HI R100, RZ, 0x18, R100 ;  /* 0x00000018ff647819 */ /* 0x000fe40000011664 */
[----:B------:R-:W-:Y:S02]  /*9a70*/  PRMT R3, R3, 0x5410, R8 ;  /* 0x0000541003037816 */ /* 0x000fe40000000008 */
        /* <DEDUP_REMOVED lines=18> */
[----:B------:R-:W-:Y:S01]  /*9ba0*/  HMMA.16816.F32.BF16 R80, R4, R10, R80 ;  /* 0x0000000a0450723c */ /* 0x000fe20000041850 */
[----:B------:R-:W2:Y:S08]  /*9bb0*/  LDSM.16.MT88.4 R4, [R114+0x6400] ;  /* 0x006400007204783b */ /* 0x000eb00000004200 */
[----:B------:R-:W-:Y:S01]  /*9bc0*/  LDSM.16.MT88.4 R8, [R114+0x6800] ;  /* 0x006800007208783b */ /* 0x000fe20000004200 */
        /* <DEDUP_REMOVED lines=15> */
[C---:B--2---:R-:W-:Y:S03]  /*9cc0*/  HMMA.16816.F32.BF16 R76, R84.reuse, R4, R76 ;  /* 0x00000004544c723c */ /* 0x044fe6000004184c */
[--C-:B------:R-:W-:Y:S02]  /*9cd0*/  HSET2.LE.AND R5, R100, R129.reuse, PT ;  /* 0x0000008164057233 */ /* 0x100fe40003803000 */
[----:B------:R-:W-:Y:S02]  /*9ce0*/  LOP3.LUT R4, R3, 0xff00ff, RZ, 0xc0, !PT ;  /* 0x00ff00ff03047812 */ /* 0x000fe400078ec0ff */
[----:B-1----:R-:W-:Y:S01]  /*9cf0*/  F2FP.BF16.F32.PACK_AB R3, R95, R98 ;  /* 0x000000625f03723e */ /* 0x002fe200000010ff */
[----:B------:R-:W-:Y:S01]  /*9d00*/  HMMA.16816.F32.BF16 R80, R84, R6, R80 ;  /* 0x000000065450723c */ /* 0x000fe20000041850 */
[----:B------:R1:W2:Y:S02]  /*9d10*/  MUFU.EX2 R84, R27 ;  /* 0x0000001b00547308 */ /* 0x0002a40000000800 */
[----:B------:R-:W-:Y:S01]  /*9d20*/  FFMA.FTZ R86, R23, UR4, -R88 ;  /* 0x0000000417567c23 */ /* 0x000fe20008010858 */
[--C-:B------:R-:W-:Y:S07]  /*9d30*/  HSET2.LE.AND R6, R12, R129.reuse, PT ;  /* 0x000000810c067233 */ /* 0x100fee0003803000 */
[----:B------:R3:W4:Y:S01]  /*9d40*/  MUFU.EX2 R85, R13 ;  /* 0x0000000d00557308 */ /* 0x0007220000000800 */
[--C-:B------:R-:W-:Y:S01]  /*9d50*/  HSET2.LE.AND R7, R4, R129.reuse, PT ;  /* 0x0000008104077233 */ /* 0x100fe20003803000 */
[----:B------:R-:W-:Y:S08]  /*9d60*/  FADD.FTZ R87, R19, R96 ;  /* 0x0000006013577221 */ /* 0x000ff00000010000 */
[----:B------:R5:W-:Y:S01]  /*9d70*/  MUFU.EX2 R23, R22 ;  /* 0x0000001600177308 */ /* 0x000be20000000800 */
[----:B------:R-:W-:Y:S09]  /*9d80*/  LOP3.LUT R6, R3, R6, RZ, 0xc0, !PT ;  /* 0x0000000603067212 */ /* 0x000ff200078ec0ff */
[----:B------:R-:W5:Y:S01]  /*9d90*/  MUFU.EX2 R86, R86 ;  /* 0x0000005600567308 */ /* 0x000f620000000800 */
[----:B-1----:R-:W-:Y:S01]  /*9da0*/  FADD.FTZ R27, R15, R14 ;  /* 0x0000000e0f1b7221 */ /* 0x002fe20000010000 */
[----:B--2---:R-:W-:Y:S01]  /*9db0*/  F2FP.BF16.F32.PACK_AB R4, R84, R99 ;  /* 0x000000635404723e */ /* 0x004fe200000010ff */
[----:B---3--:R-:W1:Y:S03]  /*9dc0*/  LDSM.16.MT88.4 R12, [R112+0x6800] ;  /* 0x00680000700c783b */ /* 0x008e660000004200 */
[----:B------:R-:W-:Y:S01]  /*9dd0*/  LOP3.LUT R7, R4, R7, RZ, 0xc0, !PT ;  /* 0x0000000704077212 */ /* 0x000fe200078ec0ff */
[----:B------:R-:W-:Y:S01]  /*9de0*/  FADD.FTZ R27, R18, R27 ;  /* 0x0000001b121b7221 */ /* 0x000fe20000010000 */
[--C-:B------:R-:W-:Y:S02]  /*9df0*/  HSET2.LE.AND R4, R102, R129.reuse, PT ;  /* 0x0000008166047233 */ /* 0x100fe40003803000 */
[----:B----4-:R-:W-:Y:S01]  /*9e00*/  F2FP.BF16.F32.PACK_AB R3, R85, R26 ;  /* 0x0000001a5503723e */ /* 0x010fe200000010ff */
[----:B------:R-:W-:Y:S01]  /*9e10*/  FADD.FTZ R24, R24, R27 ;  /* 0x0000001b18187221 */ /* 0x000fe20000010000 */
[----:B-----5:R-:W-:Y:S02]  /*9e20*/  PRMT R22, R92, 0x7771, RZ ;  /* 0x000077715c167816 */ /* 0x020fe400000000ff */
[----:B------:R-:W-:Y:S01]  /*9e30*/  F2FP.BF16.F32.PACK_AB R16, R86, R23 ;  /* 0x000000175610723e */ /* 0x000fe200000010ff */
[----:B------:R-:W-:Y:S01]  /*9e40*/  FADD.FTZ R24, R21, R24 ;  /* 0x0000001815187221 */ /* 0x000fe20000010000 */
[----:B------:R-:W-:Y:S02]  /*9e50*/  LOP3.LUT R4, R3, R4, RZ, 0xc0, !PT ;  /* 0x0000000403047212 */ /* 0x000fe400078ec0ff */
[----:B------:R-:W-:Y:S02]  /*9e60*/  LOP3.LUT R5, R16, R5, RZ, 0xc0, !PT ;  /* 0x0000000510057212 */ /* 0x000fe400078ec0ff */
[----:B------:R-:W2:Y:S01]  /*9e70*/  LDSM.16.MT88.4 R16, [R114+0x7800] ;  /* 0x007800007210783b */ /* 0x000ea20000004200 */
[C---:B------:R-:W-:Y:S04]  /*9e80*/  PRMT R3, R92.reuse, 0x7772, RZ ;  /* 0x000077725c037816 */ /* 0x040fe800000000ff */
[C---:B------:R-:W-:Y:S08]  /*9e90*/  HMMA.16816.F32.BF16 R36, R4.reuse, R8, R36 ;  /* 0x000000080424723c */ /* 0x040ff00000041824 */
[C---:B------:R-:W-:Y:S01]  /*9ea0*/  HMMA.16816.F32.BF16 R40, R4.reuse, R10, R40 ;  /* 0x0000000a0428723c */ /* 0x040fe20000041828 */
[----:B------:R-:W3:Y:S07]  /*9eb0*/  LDSM.16.MT88.4 R8, [R112+0x7800] ;  /* 0x007800007008783b */ /* 0x000eee0000004200 */
[C---:B-1----:R-:W-:Y:S08]  /*9ec0*/  HMMA.16816.F32.BF16 R44, R4.reuse, R12, R44 ;  /* 0x0000000c042c723c */ /* 0x042ff0000004182c */
[C---:B------:R-:W-:Y:S01]  /*9ed0*/  HMMA.16816.F32.BF16 R48, R4.reuse, R14, R48 ;  /* 0x0000000e0430723c */ /* 0x040fe20000041830 */
[----:B------:R-:W1:Y:S07]  /*9ee0*/  LDSM.16.MT88.4 R12, [R114+0x8800] ;  /* 0x00880000720c783b */ /* 0x000e6e0000004200 */
[C---:B--2---:R-:W-:Y:S03]  /*9ef0*/  HMMA.16816.F32.BF16 R52, R4.reuse, R16, R52 ;  /* 0x000000100434723c */ /* 0x044fe60000041834 */
[----:B------:R-:W-:Y:S04]  /*9f00*/  PRMT R16, R92, 0x7773, RZ ;  /* 0x000077735c107816 */ /* 0x000fe800000000ff */
[----:B------:R-:W-:Y:S01]  /*9f10*/  PRMT R3, R3, 0x5410, R16 ;  /* 0x0000541003037816 */ /* 0x000fe20000000010 */
[C---:B------:R-:W-:Y:S03]  /*9f20*/  HMMA.16816.F32.BF16 R56, R4.reuse, R18, R56 ;  /* 0x000000120438723c */ /* 0x040fe60000041838 */
[----:B------:R-:W-:Y:S01]  /*9f30*/  IMAD.MOV.U32 R18, RZ, RZ, R92 ;  /* 0x000000ffff127224 */ /* 0x000fe200078e005c */
[----:B------:R-:W-:Y:S04]  /*9f40*/  SHF.R.U32.HI R92, RZ, 0x18, R94 ;  /* 0x00000018ff5c7819 */ /* 0x000fe8000001165e */
[C---:B---3--:R-:W-:Y:S03]  /*9f50*/  HMMA.16816.F32.BF16 R60, R4.reuse, R8, R60 ;  /* 0x00000008043c723c */ /* 0x048fe6000004183c */
[----:B------:R-:W-:Y:S04]  /*9f60*/  LOP3.LUT R17, R18, 0xff, RZ, 0xc0, !PT ;  /* 0x000000ff12117812 */ /* 0x000fe800078ec0ff */
[----:B------:R-:W-:Y:S01]  /*9f70*/  PRMT R22, R17, 0x5410, R22 ;  /* 0x0000541011167816 */ /* 0x000fe20000000016 */
[C---:B------:R-:W-:Y:S01]  /*9f80*/  HMMA.16816.F32.BF16 R64, R4.reuse, R10, R64 ;  /* 0x0000000a0440723c */ /* 0x040fe20000041840 */
[----:B------:R-:W2:Y:S02]  /*9f90*/  LDSM.16.MT88.4 R8, [R112+0x8800] ;  /* 0x008800007008783b */ /* 0x000ea40000004200 */
[C---:B------:R-:W-:Y:S05]  /*9fa0*/  LOP3.LUT R17, R94.reuse, 0xff, RZ, 0xc0, !PT ;  /* 0x000000ff5e117812 */ /* 0x040fea00078ec0ff */
[C---:B-1----:R-:W-:Y:S03]  /*9fb0*/  HMMA.16816.F32.BF16 R68, R4.reuse, R12, R68 ;  /* 0x0000000c0444723c */ /* 0x042fe60000041844 */
[C---:B------:R-:W-:Y:S02]  /*9fc0*/  LOP3.LUT R12, R94.reuse, 0xffff, RZ, 0xc0, !PT ;  /* 0x0000ffff5e0c7812 */ /* 0x040fe400078ec0ff */
[----:B------:R-:W-:Y:S02]  /*9fd0*/  PRMT R13, R94, 0x7632, R13 ;  /* 0x000076325e0d7816 */ /* 0x000fe4000000000d */
[----:B------:R-:W-:Y:S01]  /*9fe0*/  SHF.R.U32.HI R12, RZ, 0x8, R12 ;  /* 0x00000008ff0c7819 */ /* 0x000fe2000001160c */
[C---:B------:R-:W-:Y:S03]  /*9ff0*/  HMMA.16816.F32.BF16 R72, R4.reuse, R14, R72 ;  /* 0x0000000e0448723c */ /* 0x040fe60000041848 */
[----:B------:R-:W-:Y:S01]  /*a000*/  PRMT R12, R17, 0x5410, R12 ;  /* 0x00005410110c7816 */ /* 0x000fe2000000000c */
[----:B------:R-:W-:Y:S01]  /*a010*/  FADD.FTZ R14, R90, R87 ;  /* 0x000000575a0e7221 */ /* 0x000fe20000010000 */
[----:B------:R-:W1:Y:S01]  /*a020*/  LDSM.16.MT88.4 R16, [R114+0x6c00] ;  /* 0x006c00007210783b */ /* 0x000e620000004200 */
[----:B------:R-:W-:Y:S02]  /*a030*/  LOP3.LUT R13, R13, 0xff, RZ, 0xc0, !PT ;  /* 0x000000ff0d0d7812 */ /* 0x000fe400078ec0ff */
[----:B------:R-:W-:Y:S01]  /*a040*/  LOP3.LUT R90, R3, 0xff00ff, RZ, 0xc0, !PT ;  /* 0x00ff00ff035a7812 */ /* 0x000fe200078ec0ff */
[----:B------:R-:W-:Y:S01]  /*a050*/  FADD.FTZ R25, R25, R14 ;  /* 0x0000000e19197221 */ /* 0x000fe20000010000 */
[--C-:B------:R-:W-:Y:S02]  /*a060*/  HSET2.LE.AND R14, R22, R129.reuse, PT ;  /* 0x00000081160e7233 */ /* 0x100fe40003803000 */
[----:B------:R-:W-:Y:S01]  /*a070*/  F2FP.BF16.F32.PACK_AB R3, R33, R32 ;  /* 0x000000202103723e */ /* 0x000fe200000010ff */
[----:B------:R-:W-:Y:S01]  /*a080*/  FADD.FTZ R25, R20, R25 ;  /* 0x0000001914197221 */ /* 0x000fe20000010000 */
[--C-:B------:R-:W-:Y:S02]  /*a090*/  HSET2.LE.AND R15, R90, R129.reuse, PT ;  /* 0x000000815a0f7233 */ /* 0x100fe40003803000 */
[----:B------:R-:W-:Y:S01]  /*a0a0*/  LOP3.LUT R14, R3, R14, RZ, 0xc0, !PT ;  /* 0x0000000e030e7212 */ /* 0x000fe200078ec0ff */
[----:B------:R-:W-:Y:S01]  /*a0b0*/  FADD.FTZ R90, R26, R25 ;  /* 0x000000191a5a7221 */ /* 0x000fe20000010000 */
[--C-:B------:R-:W-:Y:S02]  /*a0c0*/  HSET2.LE.AND R12, R12, R129.reuse, PT ;  /* 0x000000810c0c7233 */ /* 0x100fe40003803000 */
[----:B------:R-:W-:Y:S01]  /*a0d0*/  PRMT R92, R13, 0x5410, R92 ;  /* 0x000054100d5c7816 */ /* 0x000fe2000000005c */
[--C-:B------:R-:W-:Y:S01]  /*a0e0*/  FFMA.FTZ R13, R30, UR4, -R88.reuse ;  /* 0x000000041e0d7c23 */ /* 0x100fe20008010858 */
[----:B------:R-:W-:Y:S01]  /*a0f0*/  FFMA.FTZ R88, R31, UR4, -R88 ;  /* 0x000000041f587c23 */ /* 0x000fe20008010858 */
[----:B------:R-:W3:Y:S01]  /*a100*/  MUFU.EX2 R30, R29 ;  /* 0x0000001d001e7308 */ /* 0x000ee20000000800 */
[C---:B--2---:R-:W-:Y:S09]  /*a110*/  HMMA.16816.F32.BF16 R76, R4.reuse, R8, R76 ;  /* 0x00000008044c723c */ /* 0x044ff2000004184c */
[----:B------:R2:W-:Y:S01]  /*a120*/  MUFU.EX2 R31, R13 ;  /* 0x0000000d001f7308 */ /* 0x0005e20000000800 */
[----:B------:R-:W-:Y:S01]  /*a130*/  F2FP.BF16.F32.PACK_AB R8, R143, R34 ;  /* 0x000000228f08723e */ /* 0x000fe200000010ff */
[----:B------:R-:W-:Y:S08]  /*a140*/  FADD.FTZ R85, R85, R90 ;  /* 0x0000005a55557221 */ /* 0x000ff00000010000 */
[----:B------:R-:W4:Y:S01]  /*a150*/  MUFU.EX2 R88, R88 ;  /* 0x0000005800587308 */ /* 0x000f220000000800 */
[----:B------:R-:W-:Y:S01]  /*a160*/  HMMA.16816.F32.BF16 R80, R4, R10, R80 ;  /* 0x0000000a0450723c */ /* 0x000fe20000041850 */
[----:B------:R-:W5:Y:S02]  /*a170*/  LDSM.16.MT88.4 R4, [R112+0x6c00] ;  /* 0x006c00007004783b */ /* 0x000f640000004200 */
[----:B------:R-:W-:Y:S01]  /*a180*/  LOP3.LUT R15, R8, R15, RZ, 0xc0, !PT ;  /* 0x0000000f080f7212 */ /* 0x000fe200078ec0ff */
[----:B------:R-:W-:Y:S01]  /*a190*/  FADD.FTZ R98, R98, R85 ;  /* 0x0000005562627221 */ /* 0x000fe20000010000 */
[----:B---3--:R-:W-:Y:S01]  /*a1a0*/  F2FP.BF16.F32.PACK_AB R3, R30, R35 ;  /* 0x000000231e03723e */ /* 0x008fe200000010ff */
[----:B------:R-:W-:Y:S01]  /*a1b0*/  FADD.FTZ R29, R23, R24 ;  /* 0x00000018171d7221 */ /* 0x000fe20000010000 */
[----:B------:R-:W-:Y:S02]  /*a1c0*/  IMAD.MOV.U32 R85, RZ, RZ, R0 ;  /* 0x000000ffff557224 */ /* 0x000fe400078e0000 */
[----:B------:R-:W-:Y:S01]  /*a1d0*/  FADD.FTZ R98, R95, R98 ;  /* 0x000000625f627221 */ /* 0x000fe20000010000 */
[----:B--2---:R-:W-:Y:S01]  /*a1e0*/  HSET2.LE.AND R13, R92, R129, PT ;  /* 0x000000815c0d7233 */ /* 0x004fe20003803000 */
[----:B------:R-:W2:Y:S01]  /*a1f0*/  LDSM.16.MT88.4 R8, [R114+0x7c00] ;  /* 0x007c00007208783b */ /* 0x000ea20000004200 */
[----:B------:R-:W-:Y:S01]  /*a200*/  LOP3.LUT R12, R3, R12, RZ, 0xc0, !PT ;  /* 0x0000000c030c7212 */ /* 0x000fe200078ec0ff */
[----:B------:R-:W-:Y:S01]  /*a210*/  FADD.FTZ R86, R86, R29 ;  /* 0x0000001d56567221 */ /* 0x000fe20000010000 */
[----:B----4-:R-:W-:Y:S01]  /*a220*/  F2FP.BF16.F32.PACK_AB R28, R88, R31 ;  /* 0x0000001f581c723e */ /* 0x010fe200000010ff */
[----:B------:R-:W-:Y:S02]  /*a230*/  FADD.FTZ R35, R35, R98 ;  /* 0x0000006223237221 */ /* 0x000fe40000010000 */
[----:B------:R-:W-:Y:S01]  /*a240*/  FADD.FTZ R99, R99, R86 ;  /* 0x0000005663637221 */ /* 0x000fe20000010000 */
[----:B------:R-:W-:Y:S01]  /*a250*/  LOP3.LUT R13, R28, R13, RZ, 0xc0, !PT ;  /* 0x0000000d1c0d7212 */ /* 0x000fe200078ec0ff */
[----:B------:R-:W3:Y:S01]  /*a260*/  LDSM.16.MT88.4 R20, [R112+0x7c00] ;  /* 0x007c00007014783b */ /* 0x000ee20000004200 */
[----:B------:R-:W-:Y:S01]  /*a270*/  FADD.FTZ R35, R30, R35 ;  /* 0x000000231e237221 */ /* 0x000fe20000010000 */
[----:B------:R-:W-:Y:S03]  /*a280*/  FADD.FTZ R84, R84, R99 ;  /* 0x0000006354547221 */ /* 0x000fe60000010000 */
[----:B------:R-:W-:Y:S01]  /*a290*/  FADD.FTZ R32, R32, R35 ;  /* 0x0000002320207221 */ /* 0x000fe20000010000 */
[C---:B-1----:R-:W-:Y:S02]  /*a2a0*/  HMMA.16816.F32.BF16 R36, R12.reuse, R16, R36 ;  /* 0x000000100c24723c */ /* 0x042fe40000041824 */
[----:B------:R-:W1:Y:S03]  /*a2b0*/  LDSM.16.MT88.4 R24, [R114+0x8c00] ;  /* 0x008c00007218783b */ /* 0x000e660000004200 */
[----:B------:R-:W-:Y:S01]  /*a2c0*/  FADD.FTZ R3, R31, R84 ;  /* 0x000000541f037221 */ /* 0x000fe20000010000 */
[----:B------:R-:W-:Y:S02]  /*a2d0*/  FADD.FTZ R142, R33, R32 ;  /* 0x00000020218e7221 */ /* 0x000fe40000010000 */
[C---:B------:R-:W-:Y:S02]  /*a2e0*/  HMMA.16816.F32.BF16 R40, R12.reuse, R18, R40 ;  /* 0x000000120c28723c */ /* 0x040fe40000041828 */
[----:B------:R-:W4:Y:S01]  /*a2f0*/  LDSM.16.MT88.4 R16, [R112+0x8c00] ;  /* 0x008c00007010783b */ /* 0x000f220000004200 */
[----:B------:R-:W-:Y:S04]  /*a300*/  FADD.FTZ R3, R88, R3 ;  /* 0x0000000358037221 */ /* 0x000fe80000010000 */
[----:B------:R-:W-:Y:S01]  /*a310*/  FADD.FTZ R34, R34, R3 ;  /* 0x0000000322227221 */ /* 0x000fe20000010000 */
[----:B------:R-:W-:Y:S01]  /*a320*/  MOV R3, R2 ;  /* 0x0000000200037202 */ /* 0x000fe20000000f00 */
[C---:B-----5:R-:W-:Y:S03]  /*a330*/  HMMA.16816.F32.BF16 R44, R12.reuse, R4, R44 ;  /* 0x000000040c2c723c */ /* 0x060fe6000004182c */
[----:B------:R-:W-:Y:S05]  /*a340*/  FADD.FTZ R143, R143, R34 ;  /* 0x000000228f8f7221 */ /* 0x000fea0000010000 */
[C---:B------:R-:W-:Y:S08]  /*a350*/  HMMA.16816.F32.BF16 R48, R12.reuse, R6, R48 ;  /* 0x000000060c30723c */ /* 0x040ff00000041830 */
        /* <DEDUP_REMOVED lines=8> */
[----:B------:R-:W-:Y:S08]  /*a3e0*/  @!UPT UIADD3 URZ, UPT, UPT, URZ, URZ, URZ ;  /* 0x000000fffffff290 */ /* 0x000ff0000fffe0ff */
[----:B------:R-:W-:Y:S11]  /*a3f0*/  @P0 BRA `(.L_x_1052) ;  /* 0xffffffd800840947 */ /* 0x000ff6000383ffff */
.L_x_1051:
[----:B------:R-:W1:Y:S01]  /*a400*/  SHFL.BFLY PT, R9, R142, 0x2, 0x1f ;  /* 0x0c401f008e097f89 */ /* 0x000e6200000e0000 */
[----:B------:R-:W2:Y:S01]  /*a410*/  LDCU UR4, c[0x0][0x4fc] ;  /* 0x00009f80ff0477ac */ /* 0x000ea20008000800 */
[C---:B------:R-:W-:Y:S01]  /*a420*/  SHF.L.U32 R4, R126.reuse, 0x3, RZ ;  /* 0x000000037e047819 */ /* 0x040fe200000006ff */
[----:B------:R-:W3:Y:S01]  /*a430*/  LDC R12, c[0x0][0x434] ;  /* 0x00010d00ff0c7b82 */ /* 0x000ee20000000800 */
[----:B------:R-:W4:Y:S01]  /*a440*/  SHFL.BFLY PT, R10, R143, 0x2, 0x1f ;  /* 0x0c401f008f0a7f89 */ /* 0x000f2200000e0000 */
[----:B------:R-:W-:Y:S01]  /*a450*/  SHF.L.U32 R3, R126, 0x4, RZ ;  /* 0x000000047e037819 */ /* 0x000fe200000006ff */
[----:B------:R-:W-:Y:S01]  /*a460*/  UMOV UR5, 0x400 ;  /* 0x0000040000057882 */ /* 0x000fe20000000000 */
[----:B------:R-:W-:Y:S02]  /*a470*/  ISETP.NE.AND P0, PT, R125, -0x1, PT ;  /* 0xffffffff7d00780c */ /* 0x000fe40003f05270 */
[----:B------:R-:W-:Y:S02]  /*a480*/  LOP3.LUT R3, R132, 0x3e00, R3, 0xf8, !PT ;  /* 0x00003e0084037812 */ /* 0x000fe400078ef803 */
[----:B------:R-:W3:Y:S09]  /*a490*/  LDC R19, c[0x0][0x434] ;  /* 0x00010d00ff137b82 */ /* 0x000ef20000000800 */
[----:B------:R-:W2:Y:S01]  /*a4a0*/  @!P0 LDC.64 R16, c[0x0][0x400] ;  /* 0x00010000ff108b82 */ /* 0x000ea20000000a00 */
[----:B-1----:R-:W-:Y:S01]  /*a4b0*/  FADD.FTZ R9, R9, R142 ;  /* 0x0000008e09097221 */ /* 0x002fe20000010000 */
[----:B----4-:R-:W-:-:S04]  /*a4c0*/  FADD.FTZ R10, R10, R143 ;  /* 0x0000008f0a0a7221 */ /* 0x010fc80000010000 */
[----:B------:R-:W1:Y:S02]  /*a4d0*/  SHFL.BFLY PT, R6, R9, 0x1, 0x1f ;  /* 0x0c201f0009067f89 */ /* 0x000e6400000e0000 */
[----:B------:R-:W4:Y:S02]  /*a4e0*/  @P0 LDC.64 R14, c[0x0][0x408] ;  /* 0x00010200ff0e0b82 */ /* 0x000f240000000a00 */
[----:B------:R-:W5:Y:S01]  /*a4f0*/  SHFL.BFLY PT, R5, R10, 0x1, 0x1f ;  /* 0x0c201f000a057f89 */ /* 0x000f6200000e0000 */
[----:B-1----:R-:W-:Y:S01]  /*a500*/  FADD.FTZ R6, R9, R6 ;  /* 0x0000000609067221 */ /* 0x002fe20000010000 */
[C---:B------:R-:W-:Y:S02]  /*a510*/  LOP3.LUT R9, R4.reuse, 0xc0, RZ, 0xc0, !PT ;  /* 0x000000c004097812 */ /* 0x040fe400078ec0ff */
[----:B------:R-:W-:Y:S01]  /*a520*/  LOP3.LUT R4, R4, 0x20, RZ, 0xc0, !PT ;  /* 0x0000002004047812 */ /* 0x000fe200078ec0ff */
[----:B-----5:R-:W-:Y:S01]  /*a530*/  FADD.FTZ R5, R10, R5 ;  /* 0x000000050a057221 */ /* 0x020fe20000010000 */
[----:B------:R-:W1:Y:S01]  /*a540*/  MUFU.RCP R8, R6 ;  /* 0x0000000600087308 */ /* 0x000e620000001000 */
[----:B------:R-:W-:-:S02]  /*a550*/  FSETP.NE.FTZ.AND P4, PT, R6, RZ, PT ;  /* 0x000000ff0600720b */ /* 0x000fc40003f95000 */
[----:B------:R-:W-:Y:S02]  /*a560*/  LOP3.LUT R9, R9, 0x18, R126, 0xf8, !PT ;  /* 0x0000001809097812 */ /* 0x000fe400078ef87e */
[----:B------:R-:W-:Y:S02]  /*a570*/  FSETP.NE.FTZ.AND P3, PT, R5, RZ, PT ;  /* 0x000000ff0500720b */ /* 0x000fe40003f75000 */
[----:B------:R-:W-:Y:S01]  /*a580*/  IADD3 R3, PT, PT, R9, R3, R4 ;  /* 0x0000000309037210 */ /* 0x000fe20007ffe004 */
[----:B------:R-:W5:Y:S01]  /*a590*/  MUFU.RCP R7, R5 ;  /* 0x0000000500077308 */ /* 0x000f620000001000 */
[----:B------:R-:W3:Y:S01]  /*a5a0*/  LDC.U8 R4, c[0x0][0x549] ;  /* 0x00015240ff047b82 */ /* 0x000ee20000000000 */
[----:B------:R-:W-:-:S06]  /*a5b0*/  SHF.L.U32 R126, R126, 0x2, RZ ;  /* 0x000000027e7e7819 */ /* 0x000fcc00000006ff */
[----:B------:R-:W3:Y:S01]  /*a5c0*/  @P4 MUFU.LG2 R6, R6 ;  /* 0x0000000600064308 */ /* 0x000ee20000000c00 */
[----:B-1----:R-:W-:-:S05]  /*a5d0*/  FSEL R8, R8, 1, P4 ;  /* 0x3f80000008087808 */ /* 0x002fca0002000000 */
[----:B--2---:R-:W-:Y:S01]  /*a5e0*/  FMUL.FTZ R8, R8, UR4 ;  /* 0x0000000408087c20 */ /* 0x004fe20008410000 */
[----:B-----5:R-:W-:-:S03]  /*a5f0*/  FSEL R7, R7, 1, P3 ;  /* 0x3f80000007077808 */ /* 0x020fc60001800000 */
[C---:B------:R-:W-:Y:S01]  /*a600*/  FMUL.FTZ R36, R8.reuse, R36 ;  /* 0x0000002408247220 */ /* 0x040fe20000410000 */
[C---:B------:R-:W-:Y:S01]  /*a610*/  FMUL.FTZ R37, R8.reuse, R37 ;  /* 0x0000002508257220 */ /* 0x040fe20000410000 */
[C---:B------:R-:W-:Y:S01]  /*a620*/  FMUL.FTZ R40, R8.reuse, R40 ;  /* 0x0000002808287220 */ /* 0x040fe20000410000 */
[C---:B------:R-:W-:Y:S01]  /*a630*/  FMUL.FTZ R41, R8.reuse, R41 ;  /* 0x0000002908297220 */ /* 0x040fe20000410000 */
[----:B------:R-:W-:Y:S01]  /*a640*/  FMUL.FTZ R7, R7, UR4 ;  /* 0x0000000407077c20 */ /* 0x000fe20008410000 */
[----:B------:R-:W1:Y:S01]  /*a650*/  S2UR UR4, SR_CgaCtaId ;  /* 0x00000000000479c3 */ /* 0x000e620000008800 */
        /* <DEDUP_REMOVED lines=22> */
[C---:B------:R-:W-:Y:S01]  /*a7c0*/  LOP3.LUT R8, R126.reuse, 0x20, RZ, 0xc0, !PT ;  /* 0x000000207e087812 */ /* 0x040fe200078ec0ff */
[----:B-1----:R-:W-:Y:S01]  /*a7d0*/  ULEA UR4, UR4, UR5, 0x18 ;  /* 0x0000000504047291 */ /* 0x002fe2000f8ec0ff */
[C---:B------:R-:W-:Y:S01]  /*a7e0*/  FMUL.FTZ R42, R7.reuse, R42 ;  /* 0x0000002a072a7220 */ /* 0x040fe20000410000 */
[C---:B------:R-:W-:Y:S01]  /*a7f0*/  FMUL.FTZ R43, R7.reuse, R43 ;  /* 0x0000002b072b7220 */ /* 0x040fe20000410000 */
[C---:B------:R-:W-:Y:S01]  /*a800*/  FMUL.FTZ R46, R7.reuse, R46 ;  /* 0x0000002e072e7220 */ /* 0x040fe20000410000 */
[C---:B------:R-:W-:Y:S01]  /*a810*/  FMUL.FTZ R47, R7.reuse, R47 ;  /* 0x0000002f072f7220 */ /* 0x040fe20000410000 */
[----:B------:R-:W-:Y:S01]  /*a820*/  FMUL.FTZ R50, R7, R50 ;  /* 0x0000003207327220 */ /* 0x000fe20000410000 */
[----:B------:R-:W-:Y:S01]  /*a830*/  LEA R3, R3, UR4, 0x1 ;  /* 0x0000000403037c11 */ /* 0x000fe2000f8e08ff */
[C---:B------:R-:W-:Y:S01]  /*a840*/  FMUL.FTZ R51, R7.reuse, R51 ;  /* 0x0000003307337220 */ /* 0x040fe20000410000 */
[----:B------:R-:W-:Y:S01]  /*a850*/  LOP3.LUT R126, R126, 0x40, RZ, 0xc0, !PT ;  /* 0x000000407e7e7812 */ /* 0x000fe200078ec0ff */
[C---:B------:R-:W-:Y:S01]  /*a860*/  FMUL.FTZ R54, R7.reuse, R54 ;  /* 0x0000003607367220 */ /* 0x040fe20000410000 */
[----:B------:R-:W-:Y:S01]  /*a870*/  FMUL.FTZ R55, R7, R55 ;  /* 0x0000003707377220 */ /* 0x000fe20000410000 */
[----:B------:R-:W-:Y:S01]  /*a880*/  IADD3 R9, PT, PT, R3, -R8, RZ ;  /* 0x8000000803097210 */ /* 0x000fe20007ffe0ff */
[C---:B------:R-:W-:Y:S01]  /*a890*/  FMUL.FTZ R58, R7.reuse, R58 ;  /* 0x0000003a073a7220 */ /* 0x040fe20000410000 */
[----:B---3--:R-:W-:Y:S01]  /*a8a0*/  ISETP.NE.AND P2, PT, R4, RZ, PT ;  /* 0x000000ff0400720c */ /* 0x008fe20003f45270 */
        /* <DEDUP_REMOVED lines=30> */
[----:B------:R-:W1:Y:S01]  /*aa90*/  @P2 LDC R21, c[0x0][0x430] ;  /* 0x00010c00ff152b82 */ /* 0x000e620000000800 */
        /* <DEDUP_REMOVED lines=18> */
[----:B------:R-:W-:Y:S01]  /*abc0*/  @P2 MOV R20, 0x1 ;  /* 0x0000000100142802 */ /* 0x000fe20000000f00 */
[----:B-1----:R-:W-:Y:S02]  /*abd0*/  @P2 IMAD R19, R21, R12, RZ ;  /* 0x0000000c15132224 */ /* 0x002fe400078e02ff */
        /* <DEDUP_REMOVED lines=14> */
[----:B------:R-:W2:Y:S03]  /*acc0*/  S2R R4, SR_TID.X ;  /* 0x0000000000047919 */ /* 0x000ea60000002100 */
[----:B------:R3:W-:Y:S01]  /*acd0*/  STS [R13+0x2030], R80 ;  /* 0x002030500d007388 */ /* 0x0007e20000000800 */
[----:B-1----:R-:W1:Y:S03]  /*ace0*/  LDC.U8 R3, c[0x0][0x548] ;  /* 0x00015200ff037b82 */ /* 0x002e660000000000 */
[----:B------:R3:W-:Y:S01]  /*acf0*/  STS [R13+0x2230], R7 ;  /* 0x002230070d007388 */ /* 0x0007e20000000800 */
[----:B----4-:R-:W-:Y:S05]  /*ad00*/  @P2 BRA `(.L_x_1055) ;  /* 0x0000000000202947 */ /* 0x010fea0003800000 */
[----:B-1----:R-:W-:Y:S01]  /*ad10*/  ISETP.NE.AND P1, PT, R3, RZ, PT ;  /* 0x000000ff0300720c */ /* 0x002fe20003f25270 */
[----:B---3--:R-:W1:-:S12]  /*ad20*/  LDC R7, c[0x0][0x3e0] ;  /* 0x0000f800ff077b82 */ /* 0x008e580000000800 */
[----:B------:R-:W1:Y:S01]  /*ad30*/  @P1 LDC R20, c[0x0][0x454] ;  /* 0x00011500ff141b82 */ /* 0x000e620000000800 */
[----:B--2---:R-:W-:Y:S02]  /*ad40*/  @P1 MOV R18, 0x1 ;  /* 0x0000000100121802 */ /* 0x004fe40000000f00 */
[----:B------:R-:W-:-:S05]  /*ad50*/  @!P1 MOV R18, 0x1 ;  /* 0x0000000100129802 */ /* 0x000fca0000000f00 */
[----:B------:R-:W4:Y:S01]  /*ad60*/  @P1 LDC R19, c[0x0][0x454] ;  /* 0x00011500ff131b82 */ /* 0x000f220000000800 */
[-C--:B-1----:R-:W-:Y:S02]  /*ad70*/  @P1 IMAD R20, R20, R7.reuse, RZ ;  /* 0x0000000714141224 */ /* 0x082fe400078e02ff */
[----:B------:R-:W-:-:S07]  /*ad80*/  @!P1 IMAD R20, R12, R7, RZ ;  /* 0x000000070c149224 */ /* 0x000fce00078e02ff */
.L_x_1055:
[----:B------:R-:W-:Y:S01]  /*ad90*/  BAR.SYNC.DEFER_BLOCKING 0x0 ;  /* 0x0000000000007b1d */ /* 0x000fe20000010000 */
[----:B-1----:R-:W-:Y:S01]  /*ada0*/  ISETP.NE.AND P1, PT, R3, RZ, !P2 ;  /* 0x000000ff0300720c */ /* 0x002fe20005725270 */
[----:B------:R-:W-:Y:S01]  /*adb0*/  @!P0 IMAD.WIDE.U32 R24, R127, R16, RZ ;  /* 0x000000107f188225 */ /* 0x000fe200078e00ff */
[----:B------:R-:W-:-:S03]  /*adc0*/  ISETP.NE.AND P2, PT, R125, -0x1, PT ;  /* 0xffffffff7d00780c */ /* 0x000fc60003f45270 */
[----:B------:R-:W-:Y:S01]  /*add0*/  @P4 FMUL.FTZ R21, R6, 0.69314718246459960938 ;  /* 0x3f31721806154820 */ /* 0x000fe20000410000 */
[----:B--2---:R-:W-:Y:S01]  /*ade0*/  LOP3.LUT P5, RZ, R4, 0x3, RZ, 0xc0, !PT ;  /* 0x0000000304ff7812 */ /* 0x004fe200078ac0ff */
[----:B---3--:R-:W1:Y:S01]  /*adf0*/  @P4 LDC R13, c[0x0][0x458] ;  /* 0x00011600ff0d4b82 */ /* 0x008e620000000800 */
[----:B------:R-:W2:Y:S01]  /*ae00*/  @P3 MUFU.LG2 R5, R5 ;  /* 0x0000000500053308 */ /* 0x000ea20000000c00 */
[----:B------:R-:W3:Y:S01]  /*ae10*/  S2R R3, SR_TID.X ;  /* 0x0000000000037919 */ /* 0x000ee20000002100 */
[----:B------:R-:W-:Y:S01]  /*ae20*/  @P0 IMAD.WIDE.U32 R22, R125, R14, RZ ;  /* 0x0000000e7d160225 */ /* 0x000fe200078e00ff */
[----:B------:R-:W-:Y:S01]  /*ae30*/  BSSY.RECONVERGENT B0, `(.L_x_1056) ;  /* 0x000002b000007945 */ /* 0x000fe20003800200 */
[----:B------:R-:W-:Y:S02]  /*ae40*/  MOV R14, 0x7f800000 ;  /* 0x7f800000000e7802 */ /* 0x000fe40000000f00 */
[----:B------:R-:W-:Y:S01]  /*ae50*/  @!P0 IMAD R17, R127, R17, R25 ;  /* 0x000000117f118224 */ /* 0x000fe200078e0219 */
[----:B------:R-:W5:Y:S01]  /*ae60*/  @P3 LDC R7, c[0x0][0x458] ;  /* 0x00011600ff073b82 */ /* 0x000f620000000800 */
[----:B------:R-:W-:-:S02]  /*ae70*/  @P0 IMAD R17, R125, R15, R23 ;  /* 0x0000000f7d110224 */ /* 0x000fc400078e0217 */
[C---:B------:R-:W-:Y:S01]  /*ae80*/  @!P2 IMAD R125, R127.reuse, R12, RZ ;  /* 0x0000000c7f7da224 */ /* 0x040fe200078e02ff */
[----:B------:R-:W-:Y:S01]  /*ae90*/  MOV R12, 0x7f800000 ;  /* 0x7f800000000c7802 */ /* 0x000fe20000000f00 */
[----:B----4-:R-:W-:Y:S02]  /*aea0*/  IMAD R19, R130, R19, RZ ;  /* 0x0000001382137224 */ /* 0x010fe400078e02ff */
[----:B------:R-:W-:Y:S01]  /*aeb0*/  IMAD R16, R18, UR19, RZ ;  /* 0x0000001312107c24 */ /* 0x000fe2000f8e02ff */
[----:B------:R-:W-:Y:S01]  /*aec0*/  SHF.R.S32.HI R15, RZ, 0x1f, R125 ;  /* 0x0000001fff0f7819 */ /* 0x000fe2000001147d */
[----:B------:R-:W-:Y:S01]  /*aed0*/  @!P1 IMAD R19, R127, R20, R19 ;  /* 0x000000147f139224 */ /* 0x000fe200078e0213 */
[----:B------:R4:W4:Y:S01]  /*aee0*/  LDS.128 R8, [R128+0x800] ;  /* 0x0008000080087984 */ /* 0x0009220000000c00 */
[----:B------:R-:W-:Y:S01]  /*aef0*/  SEL R125, R125, RZ, P1 ;  /* 0x000000ff7d7d7207 */ /* 0x000fe20000800000 */
[----:B--2---:R-:W-:Y:S01]  /*af00*/  @P3 FMUL.FTZ R5, R5, 0.69314718246459960938 ;  /* 0x3f31721805053820 */ /* 0x004fe20000410000 */
[----:B------:R-:W-:-:S02]  /*af10*/  SEL R15, R15, RZ, P1 ;  /* 0x000000ff0f0f7207 */ /* 0x000fc40000800000 */
[----:B------:R-:W-:Y:S01]  /*af20*/  IADD3 R6, P2, P1, R16, R125, R19 ;  /* 0x0000007d10067210 */ /* 0x000fe2000795e013 */
[----:B-1----:R-:W-:Y:S01]  /*af30*/  @P4 FFMA.FTZ R14, R2, R13, R21 ;  /* 0x0000000d020e4223 */ /* 0x002fe20000010015 */
[----:B------:R-:W-:Y:S02]  /*af40*/  SHF.R.S32.HI R16, RZ, 0x1f, R16 ;  /* 0x0000001fff107819 */ /* 0x000fe40000011410 */
[----:B------:R-:W-:-:S04]  /*af50*/  SHF.R.S32.HI R19, RZ, 0x1f, R19 ;  /* 0x0000001fff137819 */ /* 0x000fc80000011413 */
[----:B------:R-:W-:Y:S01]  /*af60*/  IADD3.X R15, PT, PT, R16, R15, R19, P2, P1 ;  /* 0x0000000f100f7210 */ /* 0x000fe200017e2413 */
[----:B-----5:R-:W-:Y:S01]  /*af70*/  @P3 FFMA.FTZ R12, R0, R7, R5 ;  /* 0x00000007000c3223 */ /* 0x020fe20000010005 */
[----:B---3--:R-:W-:Y:S01]  /*af80*/  SHF.R.U32.HI R16, RZ, 0x2, R3 ;  /* 0x00000002ff107819 */ /* 0x008fe20000011603 */
        /* <DEDUP_REMOVED lines=21> */
.L_x_1057:
[----:B------:R-:W-:Y:S05]  /*b0e0*/  BSYNC.RECONVERGENT B0 ;  /* 0x0000000000007941 */ /* 0x000fea0003800200 */
.L_x_1056:
[----:B------:R-:W-:Y:S01]  /*b0f0*/  @P0 MOV R24, R22 ;  /* 0x0000001600180202 */ /* 0x000fe20000000f00 */
[----:B-1----:R1:W2:Y:S01]  /*b100*/  LDS.128 R12, [R128+0x1000] ;  /* 0x00100000800c7984 */ /* 0x0022a20000000c00 */
[----:B------:R-:W-:Y:S01]  /*b110*/  MOV R21, UR18 ;  /* 0x0000001200157c02 */ /* 0x000fe20008000f00 */
[----:B------:R-:W3:Y:S01]  /*b120*/  LDCU.64 UR4, c[0x0][0x410] ;  /* 0x00008200ff0477ac */ /* 0x000ee20008000a00 */
[----:B------:R-:W-:Y:S01]  /*b130*/  IADD3 R2, P0, PT, R120, R24, RZ ;  /* 0x0000001878027210 */ /* 0x000fe20007f1e0ff */
[----:B------:R1:W4:Y:S01]  /*b140*/  LDS.128 R4, [R128+0x2000] ;  /* 0x0020000080047984 */ /* 0x0003220000000c00 */
[C---:B------:R-:W-:Y:S01]  /*b150*/  IADD3 R0, PT, PT, R16.reuse, 0x20, RZ ;  /* 0x0000002010007810 */ /* 0x040fe20007ffe0ff */
[----:B------:R-:W-:Y:S01]  /*b160*/  BSSY.RECONVERGENT B0, `(.L_x_1058) ;  /* 0x000001a000007945 */ /* 0x000fe20003800200 */
[----:B------:R-:W-:Y:S01]  /*b170*/  ISETP.GE.AND P1, PT, R16, UR14, PT ;  /* 0x0000000e10007c0c */ /* 0x000fe2000bf26270 */
[----:B------:R-:W-:Y:S01]  /*b180*/  IMAD.X R3, RZ, RZ, R17, P0 ;  /* 0x000000ffff037224 */ /* 0x000fe200000e0611 */
[----:B------:R-:W-:Y:S01]  /*b190*/  ISETP.GE.AND P0, PT, R0, UR14, PT ;  /* 0x0000000e00007c0c */ /* 0x000fe2000bf06270 */
[----:B------:R-:W-:-:S02]  /*b1a0*/  IMAD.MOV.U32 R17, RZ, RZ, RZ ;  /* 0x000000ffff117224 */ /* 0x000fc400078e00ff */
[----:B------:R-:W-:-:S04]  /*b1b0*/  IMAD.WIDE.U32 R20, R21, 0x40, R16 ;  /* 0x0000004015147825 */ /* 0x000fc800078e0010 */
[----:B------:R1:W1:Y:S01]  /*b1c0*/  LDS.128 R16, [R128] ;  /* 0x0000000080107984 */ /* 0x0002620000000c00 */
[----:B---3--:R-:W-:-:S04]  /*b1d0*/  IMAD.WIDE.U32 R2, R130, UR4, R2 ;  /* 0x0000000482027c25 */ /* 0x008fc8000f8e0002 */
[----:B------:R-:W-:Y:S01]  /*b1e0*/  IMAD R23, R130, UR5, R3 ;  /* 0x0000000582177c24 */ /* 0x000fe2000f8e0203 */
[----:B------:R-:W-:Y:S06]  /*b1f0*/  @P1 BRA `(.L_x_1059) ;  /* 0x0000000000401947 */ /* 0x000fec0003800000 */
        /* <DEDUP_REMOVED lines=13> */
[----:B-1----:R3:W-:Y:S04]  /*b2d0*/  @!P3 STG.E.128 desc[UR20][R26.64], R16 ;  /* 0x000000101a00b986 */ /* 0x0027e8000c101d14 */
[----:B------:R3:W-:Y:S04]  /*b2e0*/  @!P2 STG.E.128 desc[UR20][R26.64+0x40], R12 ;  /* 0x0000400c1a00a986 */ /* 0x0007e8000c101d14 */
[----:B----4-:R3:W-:Y:S02]  /*b2f0*/  @!P1 STG.E.128 desc[UR20][R26.64+0x80], R4 ;  /* 0x000080041a009986 */ /* 0x0107e4000c101d14 */
.L_x_1059:
[----:B------:R-:W-:Y:S05]  /*b300*/  BSYNC.RECONVERGENT B0 ;  /* 0x0000000000007941 */ /* 0x000fea0003800200 */
.L_x_1058:
[----:B---34-:R3:W4:Y:S01]  /*b310*/  LDS.128 R4, [R128+0x1800] ;  /* 0x0018000080047984 */ /* 0x0187220000000c00 */
[----:B------:R-:W-:Y:S05]  /*b320*/  @P0 EXIT ;  /* 0x000000000000094d */ /* 0x000fea0003800000 */
[----:B------:R-:W5:Y:S01]  /*b330*/  LDCU.64 UR6, c[0x0][0x408] ;  /* 0x00008100ff0677ac */ /* 0x000f620008000a00 */
[----:B-1-3--:R-:W1:Y:S01]  /*b340*/  LDS.128 R128, [R128+0x2800] ;  /* 0x0028000080807984 */ /* 0x00ae620000000c00 */
        /* <DEDUP_REMOVED lines=20> */
.L_x_1060:
        /* <DEDUP_REMOVED lines=15> */
.L_x_1282:


//--------------------- .text._ZN5flash16flash_fwd_kernelI23Flash_fwd_kernel_traitsILi96ELi64ELi64ELi4ELb0ELb0EN7cutlass10bfloat16_tE19Flash_kernel_traitsILi96ELi64ELi64ELi4ES3_EELb1ELb1ELb0ELb0ELb0ELb0ELb0ELb1EEEvNS_16Flash_fwd_paramsE --------------------------
	.section	.text._ZN5flash16flash_fwd_kernelI23Flash_fwd_kernel_traitsILi96ELi64ELi64ELi4ELb0ELb0EN7cutlass10bfloat16_tE19Flash_kernel_traitsILi96ELi64ELi64ELi4ES3_EELb1ELb1ELb0ELb0ELb0ELb0ELb0ELb1EEEvNS_16Flash_fwd_paramsE,"ax",@progbits
	.align	128
        .global         _ZN5flash16flash_fwd_kernelI23Flash_fwd_kernel_traitsILi96ELi64ELi64ELi4ELb0ELb0EN7cutlass10bfloat16_tE19Flash_kernel_traitsILi96ELi64ELi64ELi4ES3_EELb1ELb1ELb0ELb0ELb0ELb0ELb0ELb1EEEvNS_16Flash_fwd_paramsE
        .type           _ZN5flash16flash_fwd_kernelI23Flash_fwd_kernel_traitsILi96ELi64ELi64ELi4ELb0ELb0EN7cutlass10bfloat16_tE19Flash_kernel_traitsILi96ELi64ELi64ELi4ES3_EELb1ELb1ELb0ELb0ELb0ELb0ELb0ELb1EEEvNS_16Flash_fwd_paramsE,@function
        .size           _ZN5flash16flash_fwd_kernelI23Flash_fwd_kernel_traitsILi96ELi64ELi64ELi4ELb0ELb0EN7cutlass10bfloat16_tE19Flash_kernel_traitsILi96ELi64ELi64ELi4ES3_EELb1ELb1ELb0ELb0ELb0ELb0ELb0ELb1EEEvNS_16Flash_fwd_paramsE,(.L_x_1283 - _ZN5flash16flash_fwd_kernelI23Flash_fwd_kernel_traitsILi96ELi64ELi64ELi4ELb0ELb0EN7cutlass10bfloat16_tE19Flash_kernel_traitsILi96ELi64ELi64ELi4ES3_EELb1ELb1ELb0ELb0ELb0ELb0ELb0ELb1EEEvNS_16Flash_fwd_paramsE)
        .other          _ZN5flash16flash_fwd_kernelI23Flash_fwd_kernel_traitsILi96ELi64ELi64ELi4ELb0ELb0EN7cutlass10bfloat16_tE19Flash_kernel_traitsILi96ELi64ELi64ELi4ES3_EELb1ELb1ELb0ELb0ELb0ELb0ELb0ELb1EEEvNS_16Flash_fwd_paramsE,@"STO_CUDA_ENTRY STV_DEFAULT"
_ZN5flash16flash_fwd_kernelI23Flash_fwd_kernel_traitsILi96ELi64ELi64ELi4ELb0ELb0EN7cutlass10bfloat16_tE19Flash_kernel_traitsILi96ELi64ELi64ELi4ES3_EELb1ELb1ELb0ELb0ELb0ELb0ELb0ELb1EEEvNS_16Flash_fwd_paramsE:
.text._ZN5flash16flash_fwd_kernelI23Flash_fwd_kernel_traitsILi96ELi64ELi64ELi4ELb0ELb0EN7cutlass10bfloat16_tE19Flash_kernel_traitsILi96ELi64ELi64ELi4ES3_EELb1ELb1ELb0ELb0ELb0ELb0ELb0ELb1EEEvNS_16Flash_fwd_paramsE:
[----:B------:R-:W-:Y:S01]  /*0000*/  LDC R1, c[0x0][0x37c] ;  /* 0x0000df00ff017b82 */ /* 0x000fe20000000800 */
[----:B------:R-:W1:Y:S07]  /*0010*/  LDCU.U8 UR4, c[0x0][0x524] ;  /* 0x0000a480ff0477ac */ /* 0x000e6e0008000000 */
[----:B------:R-:W2:Y:S01]  /*0020*/  LDC R86, c[0x0][0x518] ;  /* 0x00014600ff567b82 */ /* 0x000ea20000000800 */
[----:B------:R-:W3:Y:S01]  /*0030*/  LDCU.64 UR26, c[0x0][0x510] ;  /* 0x0000a200ff1a77ac */ /* 0x000ee20008000a00 */
[----:B------:R-:W2:Y:S06]  /*0040*/  LDCU.64 UR24, c[0x0][0x358] ;  /* 0x00006b00ff1877ac */ /* 0x000eac0008000a00 */
[----:B------:R-:W2:Y:S01]  /*0050*/  LDC R87, c[0x0][0x51c] ;  /* 0x00014700ff577b82 */ /* 0x000ea20000000800 */
[----:B------:R-:W4:Y:S01]  /*0060*/  S2R R173, SR_CTAID.Y ;  /* 0x0000000000ad7919 */ /* 0x000f220000002600 */
[----:B------:R-:W4:Y:S01]  /*0070*/  LDCU.64 UR6, c[0x0][0x470] ;  /* 0x00008e00ff0677ac */ /* 0x000f220008000a00 */
[----:B------:R-:W4:Y:S01]  /*0080*/  S2R R172, SR_CTAID.Z ;  /* 0x0000000000ac7919 */ /* 0x000f220000002700 */
[----:B------:R-:W4:Y:S01]  /*0090*/  S2R R3, SR_TID.X ;  /* 0x0000000000037919 */ /* 0x000f220000002100 */
[----:B-1----:R-:W-:-:S03]  /*00a0*/  ISETP.NE.AND P3, PT, RZ, UR4, PT ;  /* 0x00000004ff007c0c */ /* 0x002fc6000bf65270 */
[----:B------:R-:W4:Y:S08]  /*00b0*/  S2UR UR20, SR_CTAID.X ;  /* 0x00000000001479c3 */ /* 0x000f300000002500 */
[----:B------:R-:W1:Y:S01]  /*00c0*/  LDC.64 R4, c[0x0][0x460] ;  /* 0x00011800ff047b82 */ /* 0x000e620000000a00 */
[----:B---3--:R-:W-:Y:S01]  /*00d0*/  IMAD.U32 R12, RZ, RZ, UR26 ;  /* 0x0000001aff0c7e24 */ /* 0x008fe2000f8e00ff */
[----:B------:R-:W3:Y:S01]  /*00e0*/  LDCU.64 UR4, c[0x0][0x478] ;  /* 0x00008f00ff0477ac */ /* 0x000ee20008000a00 */
[----:B------:R-:W-:Y:S01]  /*00f0*/  IMAD.U32 R13, RZ, RZ, UR27 ;  /* 0x0000001bff0d7e24 */ /* 0x000fe2000f8e00ff */
[----:B--2---:R-:W2:Y:S04]  /*0100*/  @P3 LDG.E.64 R8, desc[UR24][R86.64] ;  /* 0x0000001856083981 */ /* 0x004ea8000c1e1b00 */
[----:B------:R-:W3:Y:S01]  /*0110*/  LDC.64 R6, c[0x0][0x460] ;  /* 0x00011800ff067b82 */ /* 0x000ee20000000a00 */
[----:B------:R-:W2:Y:S01]  /*0120*/  @P3 LDG.E.64 R12, desc[UR24][R12.64] ;  /* 0x000000180c0c3981 */ /* 0x000ea2000c1e1b00 */
[----:B----4-:R-:W-:-:S04]  /*0130*/  LOP3.LUT R0, R172, UR20, R173, 0xfe, !PT ;  /* 0x00000014ac007c12 */ /* 0x010fc8000f8efead */
[----:B------:R-:W-:Y:S02]  /*0140*/  LOP3.LUT P4, RZ, R0, R3, RZ, 0xfc, !PT ;  /* 0x0000000300ff7212 */ /* 0x000fe4000788fcff */
[----:B------:R-:W4:Y:S01]  /*0150*/  @P3 LDC R0, c[0x0][0x520] ;  /* 0x00014800ff003b82 */ /* 0x000f220000000800 */
[C---:B-1----:R-:W-:Y:S02]  /*0160*/  ISETP.NE.U32.AND P2, PT, R4.reuse, RZ, PT ;  /* 0x000000ff0400720c */ /* 0x042fe40003f45070 */
[----:B------:R-:W-:-:S08]  /*0170*/  ISETP.NE.U32.AND P0, PT, R4, RZ, PT ;  /* 0x000000ff0400720c */ /* 0x000fd00003f05070 */
[----:B------:R-:W1:Y:S01]  /*0180*/  @!P4 LDC.64 R10, c[0x0][0x528] ;  /* 0x00014a00ff0acb82 */ /* 0x000e620000000a00 */
[C---:B------:R-:W-:Y:S02]  /*0190*/  ISETP.NE.AND.EX P2, PT, R5.reuse, RZ, PT, P2 ;  /* 0x000000ff0500720c */ /* 0x040fe40003f45320 */
[----:B------:R-:W-:Y:S01]  /*01a0*/  ISETP.NE.AND.EX P0, PT, R5, RZ, PT, P0 ;  /* 0x000000ff0500720c */ /* 0x000fe20003f05300 */
[----:B------:R-:W-:Y:S02]  /*01b0*/  IMAD.MOV.U32 R171, RZ, RZ, -0x1 ;  /* 0xffffffffffab7424 */ /* 0x000fe400078e00ff */
[----:B---3--:R-:W-:Y:S01]  /*01c0*/  IMAD.WIDE.U32 R6, R173, 0x4, R6 ;  /* 0x00000004ad067825 */ /* 0x008fe200078e0006 */
[----:B--2---:R-:W-:Y:S02]  /*01d0*/  @P3 R2UR UR26, R12 ;  /* 0x000000000c1a32ca */ /* 0x004fe400000e0000 */
[----:B------:R-:W-:Y:S02]  /*01e0*/  @P3 R2UR UR27, R13 ;  /* 0x000000000d1b32ca */ /* 0x000fe400000e0000 */
[----:B----4-:R-:W-:-:S05]  /*01f0*/  @P3 IADD3 R86, P1, PT, R8, R0, RZ ;  /* 0x0000000008563210 */ /* 0x010fca0007f3e0ff */
[----:B------:R-:W-:-:S04]  /*0200*/  @P3 IMAD.X R87, RZ, RZ, R9, P1 ;  /* 0x000000ffff573224 */ /* 0x000fc800008e0609 */
[----:B------:R-:W-:Y:S02]  /*0210*/  IMAD.U32 R4, RZ, RZ, UR26 ;  /* 0x0000001aff047e24 */ /* 0x000fe4000f8e00ff */
[----:B------:R-:W-:Y:S01]  /*0220*/  IMAD.U32 R5, RZ, RZ, UR27 ;  /* 0x0000001bff057e24 */ /* 0x000fe2000f8e00ff */
[----:B-1----:R-:W-:Y:S04]  /*0230*/  @!P4 STG.E.64 desc[UR24][R10.64+0x8], R86 ;  /* 0x000008560a00c986 */ /* 0x002fe8000c101b18 */
[----:B------:R1:W-:Y:S04]  /*0240*/  @!P4 STG.E.64 desc[UR24][R10.64], R4 ;  /* 0x000000040a00c986 */ /* 0x0003e8000c101b18 */
[----:B------:R-:W2:Y:S04]  /*0250*/  @P2 LDG.E R171, desc[UR24][R6.64] ;  /* 0x0000001806ab2981 */ /* 0x000ea8000c1e1900 */
[----:B------:R3:W2:Y:S01]  /*0260*/  @P0 LDG.E R8, desc[UR24][R6.64+0x4] ;  /* 0x0000041806080981 */ /* 0x0006a2000c1e1900 */
[----:B------:R-:W-:-:S04]  /*0270*/  ISETP.NE.U32.AND P2, PT, RZ, UR4, PT ;  /* 0x00000004ff007c0c */ /* 0x000fc8000bf45070 */
[----:B------:R-:W-:Y:S02]  /*0280*/  ISETP.NE.AND.EX P2, PT, RZ, UR5, PT, P2 ;  /* 0x00000005ff007c0c */ /* 0x000fe4000bf45320 */
[----:B------:R-:W-:Y:S01]  /*0290*/  ISETP.NE.U32.AND P4, PT, RZ, UR6, PT ;  /* 0x00000006ff007c0c */ /* 0x000fe2000bf85070 */
[----:B------:R-:W-:-:S03]  /*02a0*/  IMAD.SHL.U32 R13, R173, 0x4, RZ ;  /* 0x00000004ad0d7824 */ /* 0x000fc600078e00ff */
[----:B------:R-:W-:Y:S01]  /*02b0*/  ISETP.NE.AND.EX P4, PT, RZ, UR7, PT, P4 ;  /* 0x00000007ff007c0c */ /* 0x000fe2000bf85340 */
[----:B---3--:R-:W3:Y:S06]  /*02c0*/  LDC.64 R6, c[0x0][0x468] ;  /* 0x00011a00ff067b82 */ /* 0x008eec0000000a00 */
[----:B-1----:R-:W-:Y:S01]  /*02d0*/  @P2 IADD3 R4, P1, PT, R13, UR4, RZ ;  /* 0x000000040d042c10 */ /* 0x002fe2000ff3e0ff */
[----:B------:R-:W1:Y:S01]  /*02e0*/  LDCU.U8 UR4, c[0x0][0x532] ;  /* 0x0000a640ff0477ac */ /* 0x000e620008000000 */
[----:B------:R-:W-:-:S04]  /*02f0*/  SHF.R.U32.HI R2, RZ, 0x1e, R173 ;  /* 0x0000001eff027819 */ /* 0x000fc800000116ad */
[----:B------:R-:W-:Y:S01]  /*0300*/  @P4 IADD3 R14, P3, PT, R13, UR6, RZ ;  /* 0x000000060d0e4c10 */ /* 0x000fe2000ff7e0ff */
[----:B------:R-:W-:-:S03]  /*0310*/  IMAD.MOV.U32 R0, RZ, RZ, RZ ;  /* 0x000000ffff007224 */ /* 0x000fc600078e00ff */
[----:B------:R-:W-:-:S05]  /*0320*/  @P4 IADD3.X R15, PT, PT, R2, UR7, RZ, P3, !PT ;  /* 0x00000007020f4c10 */ /* 0x000fca0009ffe4ff */
[----:B------:R4:W5:Y:S01]  /*0330*/  @P4 LDG.E R0, desc[UR24][R14.64] ;  /* 0x000000180e004981 */ /* 0x000962000c1e1900 */
[----:B------:R-:W-:Y:S02]  /*0340*/  @P2 IADD3.X R5, PT, PT, R2, UR5, RZ, P1, !PT ;  /* 0x0000000502052c10 */ /* 0x000fe40008ffe4ff */
[----:B-1----:R-:W-:Y:S01]  /*0350*/  ISETP.NE.AND P4, PT, RZ, UR4, PT ;  /* 0x00000004ff007c0c */ /* 0x002fe2000bf85270 */
[----:B------:R-:W-:Y:S02]  /*0360*/  IMAD.MOV.U32 R11, RZ, RZ, -0x1 ;  /* 0xffffffffff0b7424 */ /* 0x000fe400078e00ff */
[----:B------:R4:W5:Y:S01]  /*0370*/  @P2 LDG.E R9, desc[UR24][R4.64] ;  /* 0x0000001804092981 */ /* 0x000962000c1e1900 */
[----:B---3--:R-:W-:Y:S02]  /*0380*/  ISETP.EQ.U32.AND P3, PT, R6, RZ, PT ;  /* 0x000000ff0600720c */ /* 0x008fe40003f62070 */
[----:B------:R-:W-:Y:S02]  /*0390*/  IADD3 R12, P1, PT, R13, R6, RZ ;  /* 0x000000060d0c7210 */ /* 0x000fe40007f3e0ff */
[----:B------:R-:W-:-:S03]  /*03a0*/  ISETP.EQ.OR.EX P3, PT, R7, RZ, !P4, P3 ;  /* 0x000000ff0700720c */ /* 0x000fc60006762730 */
[----:B------:R-:W-:Y:S02]  /*03b0*/  IMAD.X R13, R2, 0x1, R7, P1 ;  /* 0x00000001020d7824 */ /* 0x000fe400008e0607 */
[----:B------:R-:W1:Y:S08]  /*03c0*/  @!P0 LDC R2, c[0x0][0x434] ;  /* 0x00010d00ff028b82 */ /* 0x000e700000000800 */
[----:B------:R4:W5:Y:S01]  /*03d0*/  @!P3 LDG.E R11, desc[UR24][R12.64] ;  /* 0x000000180c0bb981 */ /* 0x000962000c1e1900 */
[----:B------:R-:W-:-:S04]  /*03e0*/  ISETP.NE.U32.AND P3, PT, R6, RZ, PT ;  /* 0x000000ff0600720c */ /* 0x000fc80003f65070 */
[----:B------:R-:W-:Y:S01]  /*03f0*/  ISETP.NE.AND.EX P3, PT, R7, RZ, PT, P3 ;  /* 0x000000ff0700720c */ /* 0x000fe20003f65330 */
[----:B------:R-:W3:Y:S01]  /*0400*/  @!P2 LDC.64 R4, c[0x0][0x488] ;  /* 0x00012200ff04ab82 */ /* 0x000ee20000000a00 */
[----:B-1----:R-:W-:-:S07]  /*0410*/  @!P0 R2UR UR23, R2 ;  /* 0x00000000021782ca */ /* 0x002fce00000e0000 */
[----:B------:R-:W1:Y:S08]  /*0420*/  @!P2 LDC R2, c[0x0][0x43c] ;  /* 0x00010f00ff02ab82 */ /* 0x000e700000000800 */
[----:B------:R-:W1:Y:S01]  /*0430*/  @!P3 LDC R7, c[0x0][0x438] ;  /* 0x00010e00ff07bb82 */ /* 0x000e620000000800 */
[----:B------:R-:W-:Y:S01]  /*0440*/  USHF.L.U32 UR21, UR20, 0x6, URZ ;  /* 0x0000000614157899 */ /* 0x000fe200080006ff */
[----:B--2---:R-:W-:-:S05]  /*0450*/  @P0 IMAD.IADD R8, R8, 0x1, -R171 ;  /* 0x0000000108080824 */ /* 0x004fca00078e0aab */
[----:B------:R-:W-:Y:S02]  /*0460*/  @P0 R2UR UR23, R8 ;  /* 0x00000000081702ca */ /* 0x000fe400000e0000 */
[----:B---3--:R-:W-:-:S11]  /*0470*/  @!P2 ISETP.NE.U32.AND P0, PT, R4, RZ, PT ;  /* 0x000000ff0400a20c */ /* 0x008fd60003f05070 */
[----:B------:R-:W-:-:S05]  /*0480*/  IMAD.U32 R6, RZ, RZ, UR23 ;  /* 0x00000017ff067e24 */ /* 0x000fca000f8e00ff */
[----:B------:R-:W-:Y:S01]  /*0490*/  ISETP.GT.AND P1, PT, R6, UR21, PT ;  /* 0x0000001506007c0c */ /* 0x000fe2000bf24270 */
[----:B-1--4-:R-:W-:-:S12]  /*04a0*/  @!P3 BRA `(.L_x_1061) ;  /* 0x00000000000cb947 */ /* 0x012fd80003800000 */
[----:B------:R-:W2:Y:S02]  /*04b0*/  @P4 LDG.E R4, desc[UR24][R12.64+0x4] ;  /* 0x000004180c044981 */ /* 0x000ea4000c1e1900 */
[----:B--2--5:R-:W-:-:S06]  /*04c0*/  @P4 IADD3 R7, PT, PT, R4, -R11, RZ ;  /* 0x8000000b04074210 */ /* 0x024fcc0007ffe0ff */
[----:B------:R1:W5:Y:S02]  /*04d0*/  @!P4 LDG.E R7, desc[UR24][R12.64] ;  /* 0x000000180c07c981 */ /* 0x000364000c1e1900 */
.L_x_1061:
[----:B------:R-:W-:Y:S01]  /*04e0*/  @!P2 ISETP.NE.AND.EX P0, PT, R5, RZ, PT, P0 ;  /* 0x000000ff0500a20c */ /* 0x000fe20003f05300 */
[----:B------:R-:W-:-:S12]  /*04f0*/  @!P1 EXIT ;  /* 0x000000000000994d */ /* 0x000fd80003800000 */
[----:B------:R-:W2:Y:S01]  /*0500*/  LDCU UR22, c[0x0][0x508] ;  /* 0x0000a100ff1677ac */ /* 0x000ea20008000800 */
[----:B------:R-:W-:Y:S01]  /*0510*/  @!P2 SEL R2, R2, RZ, P0 ;  /* 0x000000ff0202a207 */ /* 0x000fe20000000000 */
[----:B------:R-:W-:Y:S02]  /*0520*/  IMAD.U32 R4, RZ, RZ, UR20 ;  /* 0x00000014ff047e24 */ /* 0x000fe4000f8e00ff */
[--C-:B-----5:R-:W-:Y:S01]  /*0530*/  @P2 IMAD.IADD R90, R9, 0x1, -R0.reuse ;  /* 0x00000001095a2824 */ /* 0x120fe200078e0a00 */
[----:B------:R-:W-:Y:S01]  /*0540*/  @!P2 IADD3 R90, PT, PT, R2, R7, -R0 ;  /* 0x00000007025aa210 */ /* 0x000fe20007ffe800 */
[----:B------:R-:W-:-:S04]  /*0550*/  VIADD R2, R4, 0x1 ;  /* 0x0000000104027836 */ /* 0x000fc80000000000 */
[----:B------:R-:W-:Y:S01]  /*0560*/  VIADD R7, R90, 0x3f ;  /* 0x0000003f5a077836 */ /* 0x000fe20000000000 */
[----:B------:R-:W-:-:S04]  /*0570*/  LEA R2, R2, -UR23, 0x6 ;  /* 0x8000001702027c11 */ /* 0x000fc8000f8e30ff */
[----:B------:R-:W-:Y:S02]  /*0580*/  SHF.R.S32.HI R6, RZ, 0x1f, R7 ;  /* 0x0000001fff067819 */ /* 0x000fe40000011407 */
[----:B--2---:R-:W-:Y:S02]  /*0590*/  IADD3 R5, PT, PT, R7, UR22, R2 ;  /* 0x0000001607057c10 */ /* 0x004fe4000fffe002 */
[----:B------:R-:W-:Y:S01]  /*05a0*/  LEA.HI R6, R6, R7, RZ, 0x6 ;  /* 0x0000000706067211 */ /* 0x000fe200078f30ff */
[----:B------:R-:W1:Y:S01]  /*05b0*/  LDC R2, c[0x0][0x3e0] ;  /* 0x0000f800ff027b82 */ /* 0x000e620000000800 */
[----:B------:R-:W-:Y:S02]  /*05c0*/  SHF.R.S32.HI R4, RZ, 0x1f, R5 ;  /* 0x0000001fff047819 */ /* 0x000fe40000011405 */
[----:B------:R-:W-:Y:S02]  /*05d0*/  SHF.R.S32.HI R6, RZ, 0x6, R6 ;  /* 0x00000006ff067819 */ /* 0x000fe40000011406 */
[----:B------:R-:W-:-:S04]  /*05e0*/  LEA.HI R4, R4, R5, RZ, 0x6 ;  /* 0x0000000504047211 */ /* 0x000fc800078f30ff */
[----:B------:R-:W-:-:S04]  /*05f0*/  SHF.R.S32.HI R121, RZ, 0x6, R4 ;  /* 0x00000006ff797819 */ /* 0x000fc80000011404 */
[----:B------:R-:W-:-:S04]  /*0600*/  VIMNMX R121, PT, PT, R6, R121, PT ;  /* 0x0000007906797248 */ /* 0x000fc80003fe0100 */
[----:B------:R-:W-:Y:S01]  /*0610*/  ISETP.GT.AND P0, PT, R121, RZ, PT ;  /* 0x000000ff7900720c */ /* 0x000fe20003f04270 */
[----:B-1----:R-:W-:-:S12]  /*0620*/  IMAD R12, R173, R2, R172 ;  /* 0x00000002ad0c7224 */ /* 0x002fd800078e02ac */
[----:B------:R-:W-:Y:S05]  /*0630*/  @P0 BRA `(.L_x_1062) ;  /* 0x0000000400e80947 */ /* 0x000fea0003800000 */
[----:B------:R-:W-:Y:S01]  /*0640*/  ISETP.NE.AND P2, PT, R171, -0x1, PT ;  /* 0xffffffffab00780c */ /* 0x000fe20003f45270 */
[----:B------:R-:W1:-:S12]  /*0650*/  LDC.U8 R0, c[0x0][0x549] ;  /* 0x00015240ff007b82 */ /* 0x000e580000000000 */
[----:B------:R-:W2:Y:S08]  /*0660*/  @!P2 LDC.64 R8, c[0x0][0x400] ;  /* 0x00010000ff08ab82 */ /* 0x000eb00000000a00 */
[----:B------:R-:W3:Y:S01]  /*0670*/  @P2 LDC.64 R6, c[0x0][0x408] ;  /* 0x00010200ff062b82 */ /* 0x000ee20000000a00 */
[----:B-1----:R-:W-:-:S07]  /*0680*/  ISETP.NE.AND P1, PT, R0, RZ, PT ;  /* 0x000000ff0000720c */ /* 0x002fce0003f25270 */
[----:B------:R-:W1:Y:S01]  /*0690*/  LDC R0, c[0x0][0x434] ;  /* 0x00010d00ff007b82 */ /* 0x000e620000000800 */
[----:B--2---:R-:W-:-:S07]  /*06a0*/  @!P2 IMAD.WIDE.U32 R10, R173, R8, RZ ;  /* 0x00000008ad0aa225 */ /* 0x004fce00078e00ff */
[----:B------:R-:W2:Y:S01]  /*06b0*/  @P1 LDC.64 R4, c[0x0][0x430] ;  /* 0x00010c00ff041b82 */ /* 0x000ea20000000a00 */
[----:B------:R-:W-:-:S07]  /*06c0*/  @!P2 IMAD R9, R173, R9, R11 ;  /* 0x00000009ad09a224 */ /* 0x000fce00078e020b */
[----:B------:R-:W4:Y:S08]  /*06d0*/  LDC.U8 R8, c[0x0][0x548] ;  /* 0x00015200ff087b82 */ /* 0x000f300000000000 */
[----:B------:R-:W1:Y:S01]  /*06e0*/  @P1 LDC R11, c[0x0][0x430] ;  /* 0x00010c00ff0b1b82 */ /* 0x000e620000000800 */
[----:B--2---:R-:W-:Y:S01]  /*06f0*/  @P1 IMAD R5, R4, R5, RZ ;  /* 0x0000000504051224 */ /* 0x004fe200078e02ff */
[----:B------:R-:W-:Y:S01]  /*0700*/  @P1 MOV R4, 0x1 ;  /* 0x0000000100041802 */ /* 0x000fe20000000f00 */
[----:B---3--:R-:W-:Y:S06]  /*0710*/  @P1 BRA `(.L_x_1063) ;  /* 0x0000000000241947 */ /* 0x008fec0003800000 */
[----:B----4-:R-:W-:-:S13]  /*0720*/  ISETP.NE.AND P0, PT, R8, RZ, PT ;  /* 0x000000ff0800720c */ /* 0x010fda0003f05270 */
[----:B------:R-:W2:Y:S01]  /*0730*/  @P0 LDC R5, c[0x0][0x454] ;  /* 0x00011500ff050b82 */ /* 0x000ea20000000800 */
[----:B-1----:R-:W-:Y:S02]  /*0740*/  @P0 MOV R11, 0x1 ;  /* 0x00000001000b0802 */ /* 0x002fe40000000f00 */
[----:B------:R-:W-:-:S05]  /*0750*/  @!P0 MOV R11, 0x1 ;  /* 0x00000001000b8802 */ /* 0x000fca0000000f00 */
[----:B------:R-:W1:Y:S08]  /*0760*/  @P0 LDC R15, c[0x0][0x454] ;  /* 0x00011500ff0f0b82 */ /* 0x000e700000000800 */
[----:B------:R-:W3:Y:S08]  /*0770*/  @!P0 LDC R13, c[0x0][0x434] ;  /* 0x00010d00ff0d8b82 */ /* 0x000ef00000000800 */
[----:B------:R-:W4:Y:S01]  /*0780*/  @!P0 LDC R5, c[0x0][0x434] ;  /* 0x00010d00ff058b82 */ /* 0x000f220000000800 */
[----:B-1----:R-:W-:-:S02]  /*0790*/  @P0 IMAD R4, R2, R15, RZ ;  /* 0x0000000f02040224 */ /* 0x002fc400078e02ff */
[----:B--23--:R-:W-:-:S07]  /*07a0*/  @!P0 IMAD R4, R2, R13, RZ ;  /* 0x0000000d02048224 */ /* 0x00cfce00078e02ff */
.L_x_1063:
[C---:B------:R-:W-:Y:S01]  /*07b0*/  @P2 IMAD.WIDE.U32 R16, R171.reuse, R6, RZ ;  /* 0x00000006ab102225 */ /* 0x040fe200078e00ff */
[----:B------:R-:W2:Y:S01]  /*07c0*/  LDCU.64 UR4, c[0x0][0x410] ;  /* 0x00008200ff0477ac */ /* 0x000ea20008000a00 */
[----:B------:R-:W-:Y:S01]  /*07d0*/  SHF.R.U32.HI R2, RZ, 0x2, R3 ;  /* 0x00000002ff027819 */ /* 0x000fe20000011603 */
[----:B------:R-:W-:Y:S01]  /*07e0*/  BSSY.RECONVERGENT B0, `(.L_x_1064) ;  /* 0x000002d000007945 */ /* 0x000fe20003800200 */
[----:B------:R-:W-:Y:S01]  /*07f0*/  @P2 IMAD R9, R171, R7, R17 ;  /* 0x00000007ab092224 */ /* 0x000fe200078e0211 */
[----:B------:R-:W-:Y:S01]  /*0800*/  MOV R7, UR23 ;  /* 0x0000001700077c02 */ /* 0x000fe20008000f00 */
[----:B------:R-:W-:Y:S01]  /*0810*/  IMAD.SHL.U32 R13, R3, 0x8, RZ ;  /* 0x00000008030d7824 */ /* 0x000fe200078e00ff */
[----:B----4-:R-:W-:Y:S01]  /*0820*/  ISETP.NE.AND P1, PT, R8, RZ, !P1 ;  /* 0x000000ff0800720c */ /* 0x010fe20004f25270 */
[----:B------:R-:W-:Y:S01]  /*0830*/  @P2 IMAD.MOV.U32 R10, RZ, RZ, R16 ;  /* 0x000000ffff0a2224 */ /* 0x000fe200078e0010 */
[----:B------:R-:W-:Y:S01]  /*0840*/  ISETP.NE.AND P3, PT, R171, -0x1, PT ;  /* 0xffffffffab00780c */ /* 0x000fe20003f65270 */
[----:B------:R-:W-:Y:S01]  /*0850*/  VIADD R7, R7, -UR21 ;  /* 0x8000001507077c36 */ /* 0x000fe20008000000 */
[----:B------:R-:W-:Y:S01]  /*0860*/  LOP3.LUT R13, R13, 0x18, RZ, 0xc0, !PT ;  /* 0x000000180d0d7812 */ /* 0x000fe200078ec0ff */
[----:B-1----:R-:W-:Y:S01]  /*0870*/  IMAD R0, R173, R0, RZ ;  /* 0x00000000ad007224 */ /* 0x002fe200078e02ff */
[----:B------:R-:W-:Y:S01]  /*0880*/  MOV R3, RZ ;  /* 0x000000ff00037202 */ /* 0x000fe20000000f00 */
[----:B------:R-:W-:Y:S01]  /*0890*/  IMAD R5, R172, R5, RZ ;  /* 0x00000005ac057224 */ /* 0x000fe200078e02ff */
[----:B------:R-:W-:Y:S01]  /*08a0*/  IADD3 R8, P0, PT, R13, R10, RZ ;  /* 0x0000000a0d087210 */ /* 0x000fe20007f1e0ff */
[----:B------:R-:W-:Y:S01]  /*08b0*/  IMAD.U32 R15, RZ, RZ, UR20 ;  /* 0x00000014ff0f7e24 */ /* 0x000fe2000f8e00ff */
[C---:B------:R-:W-:Y:S01]  /*08c0*/  ISETP.GE.AND P2, PT, R2.reuse, R7, PT ;  /* 0x000000070200720c */ /* 0x040fe20003f46270 */
[----:B------:R-:W-:Y:S01]  /*08d0*/  IMAD R16, R11, UR21, RZ ;  /* 0x000000150b107c24 */ /* 0x000fe2000f8e02ff */
[----:B------:R-:W-:Y:S01]  /*08e0*/  IADD3 R6, PT, PT, R2, 0x20, RZ ;  /* 0x0000002002067810 */ /* 0x000fe20007ffe0ff */
[----:B------:R-:W-:Y:S01]  /*08f0*/  IMAD.X R9, RZ, RZ, R9, P0 ;  /* 0x000000ffff097224 */ /* 0x000fe200000e0609 */
[----:B------:R-:W-:Y:S01]  /*0900*/  SEL R171, R0, R171, !P3 ;  /* 0x000000ab00ab7207 */ /* 0x000fe20005800000 */
[----:B------:R-:W-:Y:S01]  /*0910*/  @!P1 IMAD R5, R173, R4, R5 ;  /* 0x00000004ad059224 */ /* 0x000fe200078e0205 */
[----:B------:R-:W-:Y:S01]  /*0920*/  ISETP.GE.AND P0, PT, R6, R7, PT ;  /* 0x000000070600720c */ /* 0x000fe20003f06270 */
[----:B--2---:R-:W-:Y:S01]  /*0930*/  IMAD.WIDE.U32 R8, R172, UR4, R8 ;  /* 0x00000004ac087c25 */ /* 0x004fe2000f8e0008 */
[----:B------:R-:W-:-:S02]  /*0940*/  ISETP.NE.AND P5, PT, R13, RZ, PT ;  /* 0x000000ff0d00720c */ /* 0x000fc40003fa5270 */
[C---:B------:R-:W-:Y:S01]  /*0950*/  LOP3.LUT R12, R13.reuse, 0x20, RZ, 0xfc, !PT ;  /* 0x000000200d0c7812 */ /* 0x040fe200078efcff */
[----:B------:R-:W-:Y:S01]  /*0960*/  IMAD R173, R172, UR5, R9 ;  /* 0x00000005acad7c24 */ /* 0x000fe2000f8e0209 */
[----:B------:R-:W-:Y:S01]  /*0970*/  LOP3.LUT R10, R13, 0x40, RZ, 0xfc, !PT ;  /* 0x000000400d0a7812 */ /* 0x000fe200078efcff */
[----:B------:R-:W-:Y:S01]  /*0980*/  IMAD.WIDE.U32 R14, R15, 0x40, R2 ;  /* 0x000000400f0e7825 */ /* 0x000fe200078e0002 */
[----:B------:R-:W-:Y:S01]  /*0990*/  SEL R4, R171, RZ, P1 ;  /* 0x000000ffab047207 */ /* 0x000fe20000800000 */
        /* <DEDUP_REMOVED lines=17> */
.L_x_1065:
[----:B------:R-:W-:Y:S05]  /*0ab0*/  BSYNC.RECONVERGENT B0 ;  /* 0x0000000000007941 */ /* 0x000fea0003800200 */
.L_x_1064:
[----:B------:R-:W-:Y:S01]  /*0ac0*/  SHF.R.S32.HI R171, RZ, 0x1f, R171 ;  /* 0x0000001fffab7819 */ /* 0x000fe200000114ab */
[----:B------:R-:W-:Y:S01]  /*0ad0*/  BSSY.RECONVERGENT B0, `(.L_x_1066) ;  /* 0x000001a000007945 */ /* 0x000fe20003800200 */
[-C--:B------:R-:W-:Y:S02]  /*0ae0*/  ISETP.GE.OR P6, PT, R2, R7.reuse, P5 ;  /* 0x000000070200720c */ /* 0x080fe40002fc6670 */
[----:B------:R-:W-:Y:S02]  /*0af0*/  IADD3 R4, P4, P3, R16, R4, R5 ;  /* 0x0000000410047210 */ /* 0x000fe40007b9e005 */
[----:B------:R-:W-:Y:S02]  /*0b00*/  ISETP.GE.OR P5, PT, R6, R7, P5 ;  /* 0x000000070600720c */ /* 0x000fe40002fa6670 */
        /* <DEDUP_REMOVED lines=22> */
.L_x_1067:
[----:B------:R-:W-:Y:S05]  /*0c70*/  BSYNC.RECONVERGENT B0 ;  /* 0x0000000000007941 */ /* 0x000fea0003800200 */
.L_x_1066:
        /* <DEDUP_REMOVED lines=11> */
.L_x_1069:
[----:B------:R-:W-:Y:S05]  /*0d30*/  BSYNC.RECONVERGENT B0 ;  /* 0x0000000000007941 */ /* 0x000fea0003800200 */
.L_x_1068:
[----:B------:R-:W-:Y:S05]  /*0d40*/  @P5 EXIT ;  /* 0x000000000000594d */ /* 0x000fea0003800000 */
[----:B------:R-:W3:Y:S01]  /*0d50*/  LDCU.64 UR4, c[0x0][0x420] ;  /* 0x00008400ff0477ac */ /* 0x000ee20008000a00 */
[----:B------:R-:W-:-:S05]  /*0d60*/  IMAD R6, R6, R11, RZ ;  /* 0x0000000b06067224 */ /* 0x000fca00078e02ff */
[----:B------:R-:W-:-:S04]  /*0d70*/  IADD3 R4, P0, PT, R6, R4, RZ ;  /* 0x0000000406047210 */ /* 0x000fc80007f1e0ff */
[----:B------:R-:W-:Y:S02]  /*0d80*/  LEA.HI.X.SX32 R5, R6, R5, 0x1, P0 ;  /* 0x0000000506057211 */ /* 0x000fe400000f0eff */
[----:B---3--:R-:W-:-:S04]  /*0d90*/  LEA R2, P0, R4, UR4, 0x2 ;  /* 0x0000000404027c11 */ /* 0x008fc8000f8010ff */
[----:B------:R-:W-:Y:S01]  /*0da0*/  LEA.HI.X R3, R4, UR5, R5, 0x2, P0 ;  /* 0x0000000504037c11 */ /* 0x000fe200080f1405 */
[----:B------:R-:W-:-:S05]  /*0db0*/  IMAD.MOV.U32 R5, RZ, RZ, 0x7f800000 ;  /* 0x7f800000ff057424 */ /* 0x000fca00078e00ff */
[----:B------:R-:W-:Y:S01]  /*0dc0*/  STG.E desc[UR24][R2.64], R5 ;  /* 0x0000000502007986 */ /* 0x000fe2000c101918 */
[----:B------:R-:W-:Y:S05]  /*0dd0*/  EXIT ;  /* 0x000000000000794d */ /* 0x000fea0003800000 */
.L_x_1062:
[----:B------:R-:W-:Y:S02]  /*0de0*/  ISETP.NE.AND P0, PT, R171, -0x1, PT ;  /* 0xffffffffab00780c */ /* 0x000fe40003f05270 */
[----:B------:R-:W-:Y:S02]  /*0df0*/  ISETP.NE.AND P2, PT, R11, -0x1, PT ;  /* 0xffffffff0b00780c */ /* 0x000fe40003f45270 */
[----:B------:R-:W-:-:S04]  /*0e00*/  IADD3 R2, PT, PT, R121, -0x1, RZ ;  /* 0xffffffff79027810 */ /* 0x000fc80007ffe0ff */
[----:B------:R-:W-:-:S05]  /*0e10*/  SHF.L.U32 R91, R2, 0x6, RZ ;  /* 0x00000006025b7819 */ /* 0x000fca00000006ff */
        /* <DEDUP_REMOVED lines=18> */
.L_x_1070:
[----:B------:R-:W1:Y:S01]  /*0f40*/  LDCU.64 UR10, c[0x0][0x3b8] ;  /* 0x00007700ff0a77ac */ /* 0x000e620008000a00 */
[----:B------:R-:W-:-:S05]  /*0f50*/  IADD3 R26, PT, PT, R0, R11, RZ ;  /* 0x0000000b001a7210 */ /* 0x000fca0007ffe0ff */
[C---:B-1----:R-:W-:Y:S02]  /*0f60*/  IMAD R5, R26.reuse, UR11, RZ ;  /* 0x0000000b1a057c24 */ /* 0x042fe4000f8e02ff */
[----:B------:R-:W-:-:S05]  /*0f70*/  IMAD.WIDE.U32 R26, R26, UR10, RZ ;  /* 0x0000000a1a1a7c25 */ /* 0x000fca000f8e00ff */
[----:B------:R-:W-:Y:S02]  /*0f80*/  IADD3 R5, PT, PT, R27, R5, RZ ;  /* 0x000000051b057210 */ /* 0x000fe40007ffe0ff */
.L_x_1071:
[----:B------:R-:W1:Y:S08]  /*0f90*/  LDC R13, c[0x0][0x3e8] ;  /* 0x0000fa00ff0d7b82 */ /* 0x000e700000000800 */
[----:B------:R-:W2:Y:S01]  /*0fa0*/  LDC R84, c[0x0][0x448] ;  /* 0x00011200ff547b82 */ /* 0x000ea20000000800 */
[----:B-1----:R-:W-:-:S04]  /*0fb0*/  IABS R4, R13 ;  /* 0x0000000d00047213 */ /* 0x002fc80000000000 */
[----:B------:R-:W1:Y:S08]  /*0fc0*/  I2F.RP R9, R4 ;  /* 0x0000000400097306 */ /* 0x000e700000209400 */
[----:B-1----:R-:W1:Y:S02]  /*0fd0*/  MUFU.RCP R14, R9 ;  /* 0x00000009000e7308 */ /* 0x002e640000001000 */
[----:B-1----:R-:W-:Y:S01]  /*0fe0*/  VIADD R14, R14, 0xffffffe ;  /* 0x0ffffffe0e0e7836 */ /* 0x002fe20000000000 */
[----:B------:R-:W1:Y:S05]  /*0ff0*/  LDC R9, c[0x0][0x444] ;  /* 0x00011100ff097b82 */ /* 0x000e6a0000000800 */
[----:B------:R-:W3:Y:S02]  /*1000*/  F2I.FTZ.U32.TRUNC.NTZ R15, R14 ;  /* 0x0000000e000f7305 */ /* 0x000ee4000021f000 */
[----:B---3--:R-:W-:Y:S01]  /*1010*/  IMAD.MOV R6, RZ, RZ, -R15 ;  /* 0x000000ffff067224 */ /* 0x008fe200078e0a0f */
[----:B------:R-:W-:-:S03]  /*1020*/  MOV R14, RZ ;  /* 0x000000ff000e7202 */ /* 0x000fc60000000f00 */
[----:B------:R-:W-:Y:S01]  /*1030*/  IMAD R8, R6, R4, RZ ;  /* 0x0000000406087224 */ /* 0x000fe200078e02ff */
[----:B------:R-:W-:-:S03]  /*1040*/  IABS R6, R172 ;  /* 0x000000ac00067213 */ /* 0x000fc60000000000 */
[----:B------:R-:W-:-:S04]  /*1050*/  IMAD.HI.U32 R15, R15, R8, R14 ;  /* 0x000000080f0f7227 */ /* 0x000fc800078e000e */
[----:B-1----:R-:W-:Y:S01]  /*1060*/  IMAD R8, R12, R9, UR21 ;  /* 0x000000150c087e24 */ /* 0x002fe2000f8e0209 */
[----:B------:R-:W-:Y:S01]  /*1070*/  LOP3.LUT R9, R3, 0x1f, RZ, 0xc0, !PT ;  /* 0x0000001f03097812 */ /* 0x000fe200078ec0ff */
[----:B------:R-:W-:-:S04]  /*1080*/  IMAD.HI.U32 R18, R15, R6, RZ ;  /* 0x000000060f127227 */ /* 0x000fc800078e00ff */
[----:B------:R-:W-:Y:S02]  /*1090*/  IMAD.MOV R15, RZ, RZ, -R18 ;  /* 0x000000ffff0f7224 */ /* 0x000fe400078e0a12 */
[----:B--2---:R-:W-:Y:S02]  /*10a0*/  IMAD R8, R8, R84, R91 ;  /* 0x0000005408087224 */ /* 0x004fe400078e025b */
        /* <DEDUP_REMOVED lines=8> */
[----:B------:R-:W-:-:S06]  /*1130*/  @P3 IADD3 R18, PT, PT, R18, 0x1, RZ ;  /* 0x0000000112123810 */ /* 0x000fcc0007ffe0ff */
[----:B------:R-:W-:Y:S01]  /*1140*/  @!P0 IMAD.MOV R18, RZ, RZ, -R18 ;  /* 0x000000ffff128224 */ /* 0x000fe200078e0a12 */
        /* <DEDUP_REMOVED lines=12> */
.L_x_1072:
[----:B------:R-:W1:Y:S01]  /*1210*/  LDCU.64 UR8, c[0x0][0x3c0] ;  /* 0x00007800ff0877ac */ /* 0x000e620008000a00 */
[----:B------:R-:W-:-:S05]  /*1220*/  IADD3 R0, PT, PT, R0, R11, RZ ;  /* 0x0000000b00007210 */ /* 0x000fca0007ffe0ff */
[C---:B-1----:R-:W-:Y:S02]  /*1230*/  IMAD R10, R0.reuse, UR9, RZ ;  /* 0x00000009000a7c24 */ /* 0x042fe4000f8e02ff */
[----:B------:R-:W-:-:S05]  /*1240*/  IMAD.WIDE.U32 R24, R0, UR8, RZ ;  /* 0x0000000800187c25 */ /* 0x000fca000f8e00ff */
[----:B------:R-:W-:-:S07]  /*1250*/  IADD3 R10, PT, PT, R25, R10, RZ ;  /* 0x0000000a190a7210 */ /* 0x000fce0007ffe0ff */
.L_x_1073:
[C---:B------:R-:W-:Y:S01]  /*1260*/  IMAD.SHL.U32 R6, R3.reuse, 0x20, RZ ;  /* 0x0000002003067824 */ /* 0x040fe200078e00ff */
[----:B------:R-:W1:Y:S01]  /*1270*/  LDCU.128 UR4, c[0x0][0x3d0] ;  /* 0x00007a00ff0477ac */ /* 0x000e620008000c00 */
[C---:B------:R-:W-:Y:S01]  /*1280*/  IMAD.SHL.U32 R4, R3.reuse, 0x4, RZ ;  /* 0x0000000403047824 */ /* 0x040fe200078e00ff */
[--C-:B------:R-:W-:Y:S01]  /*1290*/  SHF.R.U32.HI R14, RZ, 0x2, R3.reuse ;  /* 0x00000002ff0e7819 */ /* 0x100fe20000011603 */
[C---:B------:R-:W-:Y:S01]  /*12a0*/  IMAD.SHL.U32 R175, R3.reuse, 0x8, RZ ;  /* 0x0000000803af7824 */ /* 0x040fe200078e00ff */
[----:B------:R-:W-:Y:S01]  /*12b0*/  LOP3.LUT R11, R6, 0xc0, RZ, 0xc0, !PT ;  /* 0x000000c0060b7812 */ /* 0x000fe200078ec0ff */
[----:B------:R-:W-:Y:S01]  /*12c0*/  IMAD.SHL.U32 R92, R3, 0x2, RZ ;  /* 0x00000002035c7824 */ /* 0x000fe200078e00ff */
[----:B------:R-:W2:Y:S01]  /*12d0*/  LDCU.64 UR14, c[0x0][0x418] ;  /* 0x00008300ff0e77ac */ /* 0x000ea20008000a00 */
[----:B------:R-:W-:Y:S01]  /*12e0*/  SHF.R.S32.HI R0, RZ, 0x1f, R8 ;  /* 0x0000001fff007819 */ /* 0x000fe20000011408 */
[----:B------:R-:W3:Y:S01]  /*12f0*/  S2UR UR28, SR_CgaCtaId ;  /* 0x00000000001c79c3 */ /* 0x000ee20000008800 */
[----:B------:R-:W-:Y:S01]  /*1300*/  LOP3.LUT R4, R11, 0x18, R4, 0xf8, !PT ;  /* 0x000000180b047812 */ /* 0x000fe200078ef804 */
[----:B------:R-:W4:Y:S01]  /*1310*/  LDCU.64 UR16, c[0x0][0x390] ;  /* 0x00007200ff1077ac */ /* 0x000f220008000a00 */
[----:B------:R-:W-:Y:S01]  /*1320*/  SHF.R.U32.HI R11, RZ, 0x1, R3 ;  /* 0x00000001ff0b7819 */ /* 0x000fe20000011603 */
[----:B------:R-:W-:Y:S01]  /*1330*/  IMAD.U32 R21, RZ, RZ, UR20 ;  /* 0x00000014ff157e24 */ /* 0x000fe2000f8e00ff */
[----:B------:R-:W-:Y:S01]  /*1340*/  LOP3.LUT R166, R175, 0x18, RZ, 0xc0, !PT ;  /* 0x00000018afa67812 */ /* 0x000fe200078ec0ff */
[----:B------:R-:W5:Y:S01]  /*1350*/  LDCU.64 UR18, c[0x0][0x388] ;  /* 0x00007100ff1277ac */ /* 0x000f620008000a00 */
[----:B------:R-:W-:Y:S01]  /*1360*/  LOP3.LUT R22, R11, 0x30, RZ, 0xc0, !PT ;  /* 0x000000300b167812 */ /* 0x000fe200078ec0ff */
[----:B------:R-:W-:Y:S01]  /*1370*/  IMAD.MOV.U32 R15, RZ, RZ, RZ ;  /* 0x000000ffff0f7224 */ /* 0x000fe200078e00ff */
[----:B------:R-:W-:Y:S01]  /*1380*/  LOP3.LUT R92, R92, 0x6, RZ, 0xc0, !PT ;  /* 0x000000065c5c7812 */ /* 0x000fe200078ec0ff */
[----:B------:R-:W4:Y:S01]  /*1390*/  LDCU.64 UR12, c[0x0][0x3c8] ;  /* 0x00007900ff0c77ac */ /* 0x000f220008000a00 */
[----:B------:R-:W-:Y:S01]  /*13a0*/  LEA.HI R13, R9, R22, RZ, 0x1e ;  /* 0x00000016090d7211 */ /* 0x000fe200078ff0ff */
[----:B------:R-:W-:Y:S01]  /*13b0*/  BSSY.RECONVERGENT B0, `(.L_x_1074) ;  /* 0x000004e000007945 */ /* 0x000fe20003800200 */
[C---:B------:R-:W-:Y:S01]  /*13c0*/  IADD3 R26, P1, PT, R166.reuse, R26, RZ ;  /* 0x0000001aa61a7210 */ /* 0x040fe20007f3e0ff */
[----:B------:R-:W-:Y:S01]  /*13d0*/  IMAD.WIDE.U32 R20, R21, 0x40, R14 ;  /* 0x0000004015147825 */ /* 0x000fe200078e000e */
[----:B------:R-:W-:-:S02]  /*13e0*/  IADD3 R24, P0, PT, R166, R24, RZ ;  /* 0x00000018a6187210 */ /* 0x000fc40007f1e0ff */
[----:B------:R-:W-:Y:S01]  /*13f0*/  LOP3.LUT R22, R175, 0xd8, RZ, 0xc0, !PT ;  /* 0x000000d8af167812 */ /* 0x000fe200078ec0ff */
[----:B------:R-:W-:Y:S01]  /*1400*/  IMAD R13, R13, R84, R92 ;  /* 0x000000540d0d7224 */ /* 0x000fe200078e025c */
[----:B------:R-:W-:Y:S01]  /*1410*/  SHF.R.S32.HI R167, RZ, 0x1f, R18 ;  /* 0x0000001fffa77819 */ /* 0x000fe20000011412 */
[----:B------:R-:W-:Y:S01]  /*1420*/  IMAD.X R27, RZ, RZ, R5, P1 ;  /* 0x000000ffff1b7224 */ /* 0x000fe200008e0605 */
[----:B------:R-:W-:Y:S01]  /*1430*/  LOP3.LUT R22, R22, 0x18, R3, 0x78, !PT ;  /* 0x0000001816167812 */ /* 0x000fe200078e7803 */
[----:B------:R-:W-:Y:S01]  /*1440*/  IMAD.X R25, RZ, RZ, R10, P0 ;  /* 0x000000ffff197224 */ /* 0x000fe200000e060a */
[C---:B------:R-:W-:Y:S01]  /*1450*/  IADD3 R5, P0, PT, R13.reuse, R8, RZ ;  /* 0x000000080d057210 */ /* 0x040fe20007f1e0ff */
[----:B------:R-:W-:Y:S01]  /*1460*/  IMAD.WIDE.U32 R26, R14, UR10, R26 ;  /* 0x0000000a0e1a7c25 */ /* 0x000fe2000f8e001a */
[----:B------:R-:W-:Y:S02]  /*1470*/  LOP3.LUT R175, R22, 0x1f20, R175, 0xf8, !PT ;  /* 0x00001f2016af7812 */ /* 0x000fe400078ef8af */
[----:B------:R-:W-:Y:S01]  /*1480*/  LEA.HI.X.SX32 R0, R13, R0, 0x1, P0 ;  /* 0x000000000d007211 */ /* 0x000fe200000f0eff */
[----:B------:R-:W-:Y:S01]  /*1490*/  IMAD.WIDE.U32 R24, R14, UR8, R24 ;  /* 0x000000080e187c25 */ /* 0x000fe2000f8e0018 */
[----:B------:R-:W-:-:S02]  /*14a0*/  IADD3 R16, P0, PT, R166, R16, RZ ;  /* 0x00000010a6107210 */ /* 0x000fc40007f1e0ff */
[----:B------:R-:W-:Y:S01]  /*14b0*/  LOP3.LUT R174, R3, 0x3, RZ, 0xc0, !PT ;  /* 0x0000000303ae7812 */ /* 0x000fe200078ec0ff */
[C---:B-1----:R-:W-:Y:S01]  /*14c0*/  IMAD R169, R167.reuse, UR4, RZ ;  /* 0x00000004a7a97c24 */ /* 0x042fe2000f8e02ff */
[----:B------:R-:W-:Y:S01]  /*14d0*/  LOP3.LUT R85, R6, 0x120, RZ, 0xc0, !PT ;  /* 0x0000012006557812 */ /* 0x000fe200078ec0ff */
[----:B------:R-:W-:Y:S01]  /*14e0*/  IMAD R23, R14, UR11, R27 ;  /* 0x0000000b0e177c24 */ /* 0x000fe2000f8e021b */
[C---:B------:R-:W-:Y:S01]  /*14f0*/  LOP3.LUT R165, R166.reuse, 0x20, RZ, 0xfc, !PT ;  /* 0x00000020a6a57812 */ /* 0x040fe200078efcff */
[----:B------:R-:W-:Y:S01]  /*1500*/  IMAD.MOV.U32 R22, RZ, RZ, R26 ;  /* 0x000000ffff167224 */ /* 0x000fe200078e001a */
[----:B------:R-:W-:Y:S01]  /*1510*/  LOP3.LUT R164, R166, 0x40, RZ, 0xfc, !PT ;  /* 0x00000040a6a47812 */ /* 0x000fe200078efcff */
[----:B------:R-:W-:Y:S02]  /*1520*/  IMAD R167, R167, UR6, RZ ;  /* 0x00000006a7a77c24 */ /* 0x000fe4000f8e02ff */
[----:B------:R-:W-:Y:S02]  /*1530*/  IMAD R25, R14, UR9, R25 ;  /* 0x000000090e197c24 */ /* 0x000fe4000f8e0219 */
[C---:B------:R-:W-:Y:S01]  /*1540*/  IMAD R169, R18.reuse, UR5, R169 ;  /* 0x0000000512a97c24 */ /* 0x040fe2000f8e02a9 */
[----:B------:R-:W-:Y:S01]  /*1550*/  UIADD3 UR5, UPT, UPT, -UR21, UR23, URZ ;  /* 0x0000001715057290 */ /* 0x000fe2000fffe1ff */
[----:B------:R-:W-:Y:S01]  /*1560*/  IMAD.X R17, RZ, RZ, R7, P0 ;  /* 0x000000ffff117224 */ /* 0x000fe200000e0607 */
[----:B--2---:R-:W-:Y:S01]  /*1570*/  LEA R122, P0, R5, UR14, 0x1 ;  /* 0x0000000e057a7c11 */ /* 0x004fe2000f8008ff */
[----:B------:R-:W-:Y:S01]  /*1580*/  IMAD.WIDE.U32 R22, R18, UR4, R22 ;  /* 0x0000000412167c25 */ /* 0x000fe2000f8e0016 */
[----:B------:R-:W-:-:S02]  /*1590*/  UMOV UR4, 0x400 ;  /* 0x0000040000047882 */ /* 0x000fc40000000000 */
[----:B------:R-:W-:Y:S01]  /*15a0*/  LEA.HI.X R123, R5, UR15, R0, 0x1, P0 ;  /* 0x0000000f057b7c11 */ /* 0x000fe200080f0c00 */
[----:B------:R-:W-:Y:S01]  /*15b0*/  IMAD R167, R18, UR7, R167 ;  /* 0x0000000712a77c24 */ /* 0x000fe2000f8e02a7 */
[----:B-----5:R-:W-:Y:S01]  /*15c0*/  LEA R170, P1, R22, UR18, 0x1 ;  /* 0x0000001216aa7c11 */ /* 0x020fe2000f8208ff */
[----:B------:R-:W-:Y:S01]  /*15d0*/  IMAD.WIDE.U32 R18, R18, UR6, R24 ;  /* 0x0000000612127c25 */ /* 0x000fe2000f8e0018 */
[----:B---3--:R-:W-:-:S03]  /*15e0*/  ULEA UR4, UR28, UR4, 0x18 ;  /* 0x000000041c047291 */ /* 0x008fc6000f8ec0ff */
[----:B------:R-:W-:Y:S01]  /*15f0*/  IMAD.IADD R167, R19, 0x1, R167 ;  /* 0x0000000113a77824 */ /* 0x000fe200078e02a7 */
[----:B----4-:R-:W-:Y:S01]  /*1600*/  LEA R168, P0, R18, UR16, 0x1 ;  /* 0x0000001012a87c11 */ /* 0x010fe2000f8008ff */
[----:B------:R-:W-:Y:S01]  /*1610*/  IMAD.IADD R169, R23, 0x1, R169 ;  /* 0x0000000117a97824 */ /* 0x000fe200078e02a9 */
[----:B------:R-:W-:Y:S01]  /*1620*/  LEA R175, R175, UR4, 0x1 ;  /* 0x00000004afaf7c11 */ /* 0x000fe2000f8e08ff */
[----:B------:R-:W-:Y:S01]  /*1630*/  IMAD.WIDE.U32 R16, R172, UR12, R16 ;  /* 0x0000000cac107c25 */ /* 0x000fe2000f8e0010 */
[----:B------:R-:W-:Y:S02]  /*1640*/  LEA.HI.X R167, R18, UR17, R167, 0x1, P0 ;  /* 0x0000001112a77c11 */ /* 0x000fe400080f0ca7 */
[----:B------:R-:W-:Y:S01]  /*1650*/  ISETP.GE.AND P0, PT, R14, UR5, PT ;  /* 0x000000050e007c0c */ /* 0x000fe2000bf06270 */
[----:B------:R-:W-:Y:S01]  /*1660*/  IMAD.SHL.U32 R5, R3, 0x10, RZ ;  /* 0x0000001003057824 */ /* 0x000fe200078e00ff */
[----:B------:R-:W-:Y:S01]  /*1670*/  LEA.HI.X R169, R22, UR19, R169, 0x1, P1 ;  /* 0x0000001316a97c11 */ /* 0x000fe200088f0ca9 */
[----:B------:R-:W-:-:S03]  /*1680*/  IMAD R19, R172, UR13, R17 ;  /* 0x0000000dac137c24 */ /* 0x000fc6000f8e0211 */
[----:B------:R-:W-:-:S07]  /*1690*/  LOP3.LUT R129, R5, 0x3e00, RZ, 0xc0, !PT ;  /* 0x00003e0005817812 */ /* 0x000fce00078ec0ff */
        /* <DEDUP_REMOVED lines=30> */
.L_x_1076:
[----:B------:R2:W-:Y:S02]  /*1880*/  STS.128 [R175+0x2000], RZ ;  /* 0x002000ffaf007388 */ /* 0x0005e40000000c00 */
.L_x_1075:
[----:B------:R-:W-:Y:S05]  /*1890*/  BSYNC.RECONVERGENT B0 ;  /* 0x0000000000007941 */ /* 0x000fea0003800200 */
.L_x_1074:
        /* <DEDUP_REMOVED lines=37> */
.L_x_1079:
[----:B------:R4:W-:Y:S02]  /*1af0*/  STS.128 [R175+0x2800], RZ ;  /* 0x002800ffaf007388 */ /* 0x0009e40000000c00 */
.L_x_1078:
[----:B------:R-:W-:Y:S05]  /*1b00*/  BSYNC.RECONVERGENT B0 ;  /* 0x0000000000007941 */ /* 0x000fea0003800200 */
.L_x_1077:
[----:B------:R-:W-:Y:S01]  /*1b10*/  IADD3 R8, PT, PT, -R91, R90, RZ ;  /* 0x0000005a5b087210 */ /* 0x000fe20007ffe1ff */
[C---:B------:R-:W-:Y:S01]  /*1b20*/  IMAD R13, R2.reuse, UR14, RZ ;  /* 0x0000000e020d7c24 */ /* 0x040fe2000f8e02ff */
[----:B------:R-:W-:Y:S01]  /*1b30*/  BSSY.RECONVERGENT B0, `(.L_x_1080) ;  /* 0x000001c000007945 */ /* 0x000fe20003800200 */
[----:B------:R-:W-:Y:S01]  /*1b40*/  IMAD.WIDE.U32 R16, R2, UR15, RZ ;  /* 0x0000000f02107c25 */ /* 0x000fe2000f8e00ff */
[----:B------:R-:W-:-:S04]  /*1b50*/  ISETP.GE.AND P3, PT, R14, R8, PT ;  /* 0x000000080e00720c */ /* 0x000fc80003f66270 */
[----:B------:R-:W-:-:S09]  /*1b60*/  IADD3 R10, PT, PT, R17, R13, RZ ;  /* 0x0000000d110a7210 */ /* 0x000fd20007ffe0ff */
[----:B------:R-:W-:Y:S05]  /*1b70*/  @P3 BRA `(.L_x_1081) ;  /* 0x00000000005c3947 */ /* 0x000fea0003800000 */
[----:B------:R-:W5:Y:S01]  /*1b80*/  LDCU UR6, c[0x0][0x440] ;  /* 0x00008800ff0677ac */ /* 0x000f620008000800 */
[----:B-1--4-:R-:W-:-:S04]  /*1b90*/  LEA R18, P2, R16, R170, 0x1 ;  /* 0x000000aa10127211 */ /* 0x012fc800078408ff */
        /* <DEDUP_REMOVED lines=20> */
.L_x_1082:
[----:B------:R4:W-:Y:S02]  /*1ce0*/  STS.128 [R175+0x5000], RZ ;  /* 0x005000ffaf007388 */ /* 0x0009e40000000c00 */
.L_x_1081:
[----:B------:R-:W-:Y:S05]  /*1cf0*/  BSYNC.RECONVERGENT B0 ;  /* 0x0000000000007941 */ /* 0x000fea0003800200 */
.L_x_1080:
[----:B------:R-:W-:Y:S01]  /*1d00*/  ISETP.GE.AND P0, PT, R7, R8, PT ;  /* 0x000000080700720c */ /* 0x000fe20003f06270 */
[----:B------:R-:W-:Y:S01]  /*1d10*/  USHF.L.U64.HI UR11, UR10, 0x5, UR11 ;  /* 0x000000050a0b7899 */ /* 0x000fe2000801020b */
[----:B------:R-:W-:Y:S01]  /*1d20*/  BSSY.RECONVERGENT B0, `(.L_x_1083) ;  /* 0x0000020000007945 */ /* 0x000fe20003800200 */
[----:B------:R-:W-:Y:S01]  /*1d30*/  USHF.L.U32 UR10, UR10, 0x5, URZ ;  /* 0x000000050a0a7899 */ /* 0x000fe200080006ff */
[----:B------:R-:W-:Y:S01]  /*1d40*/  SHF.R.U32.HI R13, RZ, 0x5, R3 ;  /* 0x00000005ff0d7819 */ /* 0x000fe20000011603 */
[----:B------:R-:W-:Y:S01]  /*1d50*/  USHF.L.U64.HI UR6, UR8, 0x6, UR9 ;  /* 0x0000000608067899 */ /* 0x000fe20008010209 */
[----:B------:R-:W-:Y:S01]  /*1d60*/  LOP3.LUT R0, R4, 0x8, R11, 0x78, !PT ;  /* 0x0000000804007812 */ /* 0x000fe200078e780b */
[----:B------:R-:W-:-:S06]  /*1d70*/  USHF.L.U32 UR7, UR8, 0x6, URZ ;  /* 0x0000000608077899 */ /* 0x000fcc00080006ff */
[----:B------:R-:W-:Y:S06]  /*1d80*/  @P0 BRA `(.L_x_1084) ;  /* 0x0000000000640947 */ /* 0x000fec0003800000 */
[----:B------:R-:W5:Y:S01]  /*1d90*/  LDCU UR12, c[0x0][0x440] ;  /* 0x00008800ff0c77ac */ /* 0x000f620008000800 */
[----:B------:R-:W-:-:S04]  /*1da0*/  IADD3 R16, P0, PT, R16, UR10, RZ ;  /* 0x0000000a10107c10 */ /* 0x000fc8000ff1e0ff */
[----:B------:R-:W-:Y:S02]  /*1db0*/  IADD3.X R10, PT, PT, R10, UR11, RZ, P0, !PT ;  /* 0x0000000b0a0a7c10 */ /* 0x000fe400087fe4ff */
        /* <DEDUP_REMOVED lines=21> */
.L_x_1085:
[----:B------:R4:W-:Y:S02]  /*1f10*/  STS.128 [R175+0x5800], RZ ;  /* 0x005800ffaf007388 */ /* 0x0009e40000000c00 */
.L_x_1084:
[----:B------:R-:W-:Y:S05]  /*1f20*/  BSYNC.RECONVERGENT B0 ;  /* 0x0000000000007941 */ /* 0x000fea0003800200 */
.L_x_1083:
[----:B------:R-:W0:Y:S01]  /*1f30*/  LDGDEPBAR ;  /* 0x00000000000079af */ /* 0x000e220000000000 */
[----:B------:R-:W-:Y:S01]  /*1f40*/  IMAD.U32 R89, RZ, RZ, UR21 ;  /* 0x00000015ff597e24 */ /* 0x000fe2000f8e00ff */
[----:B------:R-:W-:Y:S01]  /*1f50*/  LOP3.LUT R10, R11, 0x1f0, RZ, 0xc0, !PT ;  /* 0x000001f00b0a7812 */ /* 0x000fe200078ec0ff */
[----:B------:R-:W-:Y:S01]  /*1f60*/  IMAD.SHL.U32 R12, R12, 0x20, RZ ;  /* 0x000000200c0c7824 */ /* 0x000fe200078e00ff */
[----:B------:R-:W-:Y:S01]  /*1f70*/  LOP3.LUT R14, R14, 0x7, RZ, 0xc0, !PT ;  /* 0x000000070e0e7812 */ /* 0x000fe200078ec0ff */
[----:B------:R-:W-:Y:S01]  /*1f80*/  BSSY.RECONVERGENT B0, `(.L_x_1086) ;  /* 0x000002a000007945 */ /* 0x000fe20003800200 */
[----:B------:R-:W-:Y:S01]  /*1f90*/  IADD3 R89, PT, PT, R10, 0x1, R89 ;  /* 0x000000010a597810 */ /* 0x000fe20007ffe059 */
[----:B------:R-:W-:Y:S01]  /*1fa0*/  IMAD.WIDE.U32 R10, R2, UR7, RZ ;  /* 0x00000007020a7c25 */ /* 0x000fe2000f8e00ff */
[----:B------:R-:W-:Y:S02]  /*1fb0*/  IADD3 R88, P1, P0, R12, R86, R9 ;  /* 0x000000560c587210 */ /* 0x000fe4000783e009 */
[----:B------:R-:W-:Y:S01]  /*1fc0*/  SHF.R.S32.HI R12, RZ, 0x1f, R12 ;  /* 0x0000001fff0c7819 */ /* 0x000fe2000001140c */
[----:B------:R-:W-:Y:S01]  /*1fd0*/  IMAD.U32 R86, RZ, RZ, UR20 ;  /* 0x00000014ff567e24 */ /* 0x000fe2000f8e00ff */
[----:B------:R-:W-:Y:S01]  /*1fe0*/  IADD3 R89, PT, PT, R89, -UR23, R14 ;  /* 0x8000001759597c10 */ /* 0x000fe2000fffe00e */
[----:B------:R-:W-:Y:S01]  /*1ff0*/  IMAD R9, R2, UR6, RZ ;  /* 0x0000000602097c24 */ /* 0x000fe2000f8e02ff */
[----:B------:R-:W-:Y:S01]  /*2000*/  IADD3.X R87, PT, PT, R12, R87, RZ, P1, P0 ;  /* 0x000000570c577210 */ /* 0x000fe20000fe04ff */
[----:B------:R-:W-:Y:S01]  /*2010*/  IMAD R86, R86, 0x4, R13 ;  /* 0x0000000456567824 */ /* 0x000fe200078e020d */
[----:B------:R-:W-:Y:S01]  /*2020*/  IADD3 R89, PT, PT, R89, UR22, R90 ;  /* 0x0000001659597c10 */ /* 0x000fe2000fffe05a */
[----:B------:R-:W-:Y:S01]  /*2030*/  IMAD.IADD R9, R11, 0x1, R9 ;  /* 0x000000010b097824 */ /* 0x000fe200078e0209 */
        /* <DEDUP_REMOVED lines=25> */
.L_x_1088:
[----:B------:R1:W-:Y:S01]  /*21d0*/  STS.128 [R175+0x8000], RZ ;  /* 0x008000ffaf007388 */ /* 0x0003e20000000c00 */
[----:B------:R-:W-:Y:S05]  /*21e0*/  BRA `(.L_x_1089) ;  /* 0x00000000000c7947 */ /* 0x000fea0003800000 */
.L_x_1087:
[----:B------:R1:W-:Y:S04]  /*21f0*/  STS.128 [R175+0x6000], RZ ;  /* 0x006000ffaf007388 */ /* 0x0003e80000000c00 */
[----:B------:R1:W-:Y:S04]  /*2200*/  STS.128 [R175+0x7000], RZ ;  /* 0x007000ffaf007388 */ /* 0x0003e80000000c00 */
[----:B------:R1:W-:Y:S02]  /*2210*/  STS.128 [R175+0x8000], RZ ;  /* 0x008000ffaf007388 */ /* 0x0003e40000000c00 */
.L_x_1089:
[----:B------:R-:W-:Y:S05]  /*2220*/  BSYNC.RECONVERGENT B0 ;  /* 0x0000000000007941 */ /* 0x000fea0003800200 */
.L_x_1086:
[----:B------:R-:W-:Y:S01]  /*2230*/  ISETP.GE.AND P0, PT, R7, R8, PT ;  /* 0x000000080700720c */ /* 0x000fe20003f06270 */
[----:B------:R-:W-:Y:S01]  /*2240*/  USHF.L.U64.HI UR30, UR8, 0x5, UR9 ;  /* 0x00000005081e7899 */ /* 0x000fe20008010209 */
[----:B------:R-:W-:Y:S01]  /*2250*/  BSSY.RECONVERGENT B0, `(.L_x_1090) ;  /* 0x0000020000007945 */ /* 0x000fe20003800200 */
[----:B------:R-:W-:Y:S01]  /*2260*/  USHF.L.U32 UR32, UR8, 0x5, URZ ;  /* 0x0000000508207899 */ /* 0x000fe200080006ff */
[----:B------:R-:W-:-:S09]  /*2270*/  IADD3 R129, PT, PT, R0, R85, R129 ;  /* 0x0000005500817210 */ /* 0x000fd20007ffe081 */
        /* <DEDUP_REMOVED lines=28> */
.L_x_1092:
[----:B------:R1:W-:Y:S02]  /*2440*/  STS.128 [R175+0x8800], RZ ;  /* 0x008800ffaf007388 */ /* 0x0003e40000000c00 */
.L_x_1091:
[----:B------:R-:W-:Y:S05]  /*2450*/  BSYNC.RECONVERGENT B0 ;  /* 0x0000000000007941 */ /* 0x000fea0003800200 */
.L_x_1090:
[----:B------:R-:W-:Y:S01]  /*2460*/  LOP3.LUT R5, R5, 0x100, RZ, 0xc0, !PT ;  /* 0x0000010005057812 */ /* 0x000fe200078ec0ff */
[----:B------:R-:W0:Y:S01]  /*2470*/  LDGDEPBAR ;  /* 0x00000000000079af */ /* 0x000e220000000000 */
[----:B------:R-:W-:Y:S01]  /*2480*/  LOP3.LUT R128, R4, 0x8, R3, 0x78, !PT ;  /* 0x0000000804807812 */ /* 0x000fe200078e7803 */
[----:B------:R-:W2:Y:S01]  /*2490*/  LDCU.U8 UR29, c[0x0][0x4f8] ;  /* 0x00009f00ff1d77ac */ /* 0x000ea20008000000 */
[----:B------:R-:W-:Y:S01]  /*24a0*/  LOP3.LUT R5, R5, 0x20, R6, 0xf8, !PT ;  /* 0x0000002005057812 */ /* 0x000fe200078ef806 */
[----:B------:R-:W-:Y:S01]  /*24b0*/  IMAD.IADD R91, R91, 0x1, R92 ;  /* 0x000000015b5b7824 */ /* 0x000fe200078e025c */
        /* <DEDUP_REMOVED lines=8> */
[----:B-1--4-:R-:W-:Y:S01]  /*2540*/  LDSM.16.M88.4 R16, [R129+0x1000] ;  /* 0x001000008110783b */ /* 0x012fe20000000200 */
[----:B------:R-:W-:Y:S02]  /*2550*/  SEL R3, R3, 0xffffffe0, !P0 ;  /* 0xffffffe003037807 */ /* 0x000fe40004000000 */
[----:B------:R-:W-:Y:S01]  /*2560*/  ISETP.NE.AND P0, PT, R121, 0x1, PT ;  /* 0x000000017900780c */ /* 0x000fe20003f05270 */
[----:B------:R-:W1:Y:S02]  /*2570*/  LDSM.16.M88.4 R44, [R128+0x3000] ;  /* 0x00300000802c783b */ /* 0x000e640000000200 */
[--C-:B------:R-:W-:Y:S02]  /*2580*/  IMAD.IADD R127, R129, 0x1, R3.reuse ;  /* 0x00000001817f7824 */ /* 0x100fe400078e0203 */
[----:B------:R-:W4:Y:S01]  /*2590*/  LDSM.16.M88.4 R36, [R128+0x3400] ;  /* 0x003400008024783b */ /* 0x000f220000000200 */
[----:B------:R-:W-:-:S03]  /*25a0*/  IMAD.IADD R125, R128, 0x1, R3 ;  /* 0x00000001807d7824 */ /* 0x000fc600078e0203 */
[----:B------:R-:W5:Y:S04]  /*25b0*/  LDSM.16.M88.4 R28, [R128+0x3800] ;  /* 0x00380000801c783b */ /* 0x000f680000000200 */
[----:B------:R-:W3:Y:S04]  /*25c0*/  LDSM.16.M88.4 R20, [R128+0x3c00] ;  /* 0x003c00008014783b */ /* 0x000ee80000000200 */
[----:B------:R-:W-:Y:S04]  /*25d0*/  LDSM.16.M88.4 R4, [R127] ;  /* 0x000000007f04783b */ /* 0x000fe80000000200 */
[----:B------:R-:W2:Y:S04]  /*25e0*/  LDSM.16.M88.4 R68, [R125+0x3000] ;  /* 0x003000007d44783b */ /* 0x000ea80000000200 */
[----:B------:R-:W2:Y:S04]  /*25f0*/  LDSM.16.M88.4 R64, [R125+0x3400] ;  /* 0x003400007d40783b */ /* 0x000ea80000000200 */
[----:B------:R-:W2:Y:S04]  /*2600*/  LDSM.16.M88.4 R12, [R125+0x3800] ;  /* 0x003800007d0c783b */ /* 0x000ea80000000200 */
[----:B------:R-:W2:Y:S04]  /*2610*/  LDSM.16.M88.4 R8, [R125+0x3c00] ;  /* 0x003c00007d08783b */ /* 0x000ea80000000200 */
[----:B------:R-:W2:Y:S01]  /*2620*/  LDSM.16.M88.4 R60, [R128+0x4000] ;  /* 0x00400000803c783b */ /* 0x000ea20000000200 */
[C---:B-1----:R-:W-:Y:S03]  /*2630*/  HMMA.16816.F32.BF16 R48, R72.reuse, R44, RZ ;  /* 0x0000002c4830723c */ /* 0x042fe600000418ff */
[----:B------:R-:W1:Y:S04]  /*2640*/  LDSM.16.M88.4 R56, [R128+0x4400] ;  /* 0x004400008038783b */ /* 0x000e680000000200 */
[----:B------:R-:W1:Y:S01]  /*2650*/  LDSM.16.M88.4 R52, [R128+0x4800] ;  /* 0x004800008034783b */ /* 0x000e620000000200 */
        /* <DEDUP_REMOVED lines=9> */
[----:B------:R-:W3:Y:S07]  /*26f0*/  LDSM.16.M88.4 R20, [R128+0x4c00] ;  /* 0x004c00008014783b */ /* 0x000eee0000000200 */
        /* <DEDUP_REMOVED lines=14> */
[C---:B------:R-:W-:Y:S01]  /*27e0*/  HMMA.16816.F32.BF16 R44, R16.reuse, R62, R44 ;  /* 0x0000003e102c723c */ /* 0x040fe2000004182c */
[----:B------:R-:W5:Y:S07]  /*27f0*/  LDSM.16.M88.4 R60, [R128+0x5400] ;  /* 0x00540000803c783b */ /* 0x000f6e0000000200 */
[C---:B-1----:R-:W-:Y:S08]  /*2800*/  HMMA.16816.F32.BF16 R40, R16.reuse, R56, R40 ;  /* 0x000000381028723c */ /* 0x042ff00000041828 */
[C---:B------:R-:W-:Y:S01]  /*2810*/  HMMA.16816.F32.BF16 R36, R16.reuse, R58, R36 ;  /* 0x0000003a1024723c */ /* 0x040fe20000041824 */
[----:B------:R-:W1:Y:S07]  /*2820*/  LDSM.16.M88.4 R56, [R128+0x5800] ;  /* 0x005800008038783b */ /* 0x000e6e0000000200 */
[C---:B------:R-:W-:Y:S08]  /*2830*/  HMMA.16816.F32.BF16 R32, R16.reuse, R52, R32 ;  /* 0x000000341020723c */ /* 0x040ff00000041820 */
[C---:B------:R-:W-:Y:S01]  /*2840*/  HMMA.16816.F32.BF16 R28, R16.reuse, R54, R28 ;  /* 0x00000036101c723c */ /* 0x040fe2000004181c */
[----:B------:R-:W1:Y:S07]  /*2850*/  LDSM.16.M88.4 R52, [R128+0x5c00] ;  /* 0x005c00008034783b */ /* 0x000e6e0000000200 */
[C---:B---3--:R-:W-:Y:S08]  /*2860*/  HMMA.16816.F32.BF16 R24, R16.reuse, R20, R24 ;  /* 0x000000141018723c */ /* 0x048ff00000041818 */
[----:B------:R-:W-:Y:S01]  /*2870*/  HMMA.16816.F32.BF16 R72, R16, R22, R72 ;  /* 0x000000161048723c */ /* 0x000fe20000041848 */
[----:B------:R-:W-:Y:S04]  /*2880*/  LDSM.16.M88.4 R20, [R127+0x2000] ;  /* 0x002000007f14783b */ /* 0x000fe80000000200 */
[----:B------:R-:W3:Y:S03]  /*2890*/  LDSM.16.M88.4 R16, [R125+0x5000] ;  /* 0x005000007d10783b */ /* 0x000ee60000000200 */
[C---:B--2---:R-:W-:Y:S08]  /*28a0*/  HMMA.16816.F32.BF16 R48, R76.reuse, R12, R48 ;  /* 0x0000000c4c30723c */ /* 0x044ff00000041830 */
[C---:B------:R-:W-:Y:S01]  /*28b0*/  HMMA.16816.F32.BF16 R44, R76.reuse, R14, R44 ;  /* 0x0000000e4c2c723c */ /* 0x040fe2000004182c */
[----:B------:R-:W2:Y:S07]  /*28c0*/  LDSM.16.M88.4 R12, [R125+0x5400] ;  /* 0x005400007d0c783b */ /* 0x000eae0000000200 */
[C---:B----4-:R-:W-:Y:S08]  /*28d0*/  HMMA.16816.F32.BF16 R40, R76.reuse, R8, R40 ;  /* 0x000000084c28723c */ /* 0x050ff00000041828 */
[C---:B------:R-:W-:Y:S01]  /*28e0*/  HMMA.16816.F32.BF16 R36, R76.reuse, R10, R36 ;  /* 0x0000000a4c24723c */ /* 0x040fe20000041824 */
[----:B------:R-:W4:Y:S07]  /*28f0*/  LDSM.16.M88.4 R8, [R125+0x5800] ;  /* 0x005800007d08783b */ /* 0x000f2e0000000200 */
[C---:B-----5:R-:W-:Y:S08]  /*2900*/  HMMA.16816.F32.BF16 R32, R76.reuse, R4, R32 ;  /* 0x000000044c20723c */ /* 0x060ff00000041820 */
[----:B------:R-:W-:Y:S01]  /*2910*/  HMMA.16816.F32.BF16 R28, R76, R6, R28 ;  /* 0x000000064c1c723c */ /* 0x000fe2000004181c */
[----:B------:R-:W5:Y:S01]  /*2920*/  LDSM.16.M88.4 R4, [R125+0x5c00] ;  /* 0x005c00007d04783b */ /* 0x000f620000000200 */
[----:B------:R-:W-:-:S06]  /*2930*/  DEPBAR.LE SB0, 0x0 ;  /* 0x000080000000791a */ /* 0x000fcc0000000000 */
[C---:B------:R-:W-:Y:S08]  /*2940*/  HMMA.16816.F32.BF16 R24, R76.reuse, R80, R24 ;  /* 0x000000504c18723c */ /* 0x040ff00000041818 */
[----:B------:R-:W-:Y:S08]  /*2950*/  HMMA.16816.F32.BF16 R72, R76, R82, R72 ;  /* 0x000000524c48723c */ /* 0x000ff00000041848 */
[C---:B------:R-:W-:Y:S08]  /*2960*/  HMMA.16816.F32.BF16 R48, R68.reuse, R64, R48 ;  /* 0x000000404430723c */ /* 0x040ff00000041830 */
[C---:B------:R-:W-:Y:S08]  /*2970*/  HMMA.16816.F32.BF16 R44, R68.reuse, R66, R44 ;  /* 0x00000042442c723c */ /* 0x040ff0000004182c */
[C---:B------:R-:W-:Y:S08]  /*2980*/  HMMA.16816.F32.BF16 R40, R68.reuse, R60, R40 ;  /* 0x0000003c4428723c */ /* 0x040ff00000041828 */
[C---:B------:R-:W-:Y:S08]  /*2990*/  HMMA.16816.F32.BF16 R36, R68.reuse, R62, R36 ;  /* 0x0000003e4424723c */ /* 0x040ff00000041824 */
[C---:B-1----:R-:W-:Y:S08]  /*29a0*/  HMMA.16816.F32.BF16 R32, R68.reuse, R56, R32 ;  /* 0x000000384420723c */ /* 0x042ff00000041820 */
[C---:B------:R-:W-:Y:S08]  /*29b0*/  HMMA.16816.F32.BF16 R28, R68.reuse, R58, R28 ;  /* 0x0000003a441c723c */ /* 0x040ff0000004181c */
[C---:B------:R-:W-:Y:S08]  /*29c0*/  HMMA.16816.F32.BF16 R24, R68.reuse, R52, R24 ;  /* 0x000000344418723c */ /* 0x040ff00000041818 */
[----:B------:R-:W-:Y:S08]  /*29d0*/  HMMA.16816.F32.BF16 R72, R68, R54, R72 ;  /* 0x000000364448723c */ /* 0x000ff00000041848 */
[C---:B---3--:R-:W-:Y:S08]  /*29e0*/  HMMA.16816.F32.BF16 R48, R20.reuse, R16, R48 ;  /* 0x000000101430723c */ /* 0x048ff00000041830 */
[C---:B------:R-:W-:Y:S08]  /*29f0*/  HMMA.16816.F32.BF16 R44, R20.reuse, R18, R44 ;  /* 0x00000012142c723c */ /* 0x040ff0000004182c */
[C---:B--2---:R-:W-:Y:S08]  /*2a00*/  HMMA.16816.F32.BF16 R40, R20.reuse, R12, R40 ;  /* 0x0000000c1428723c */ /* 0x044ff00000041828 */
[C---:B------:R-:W-:Y:S08]  /*2a10*/  HMMA.16816.F32.BF16 R36, R20.reuse, R14, R36 ;  /* 0x0000000e1424723c */ /* 0x040ff00000041824 */
[C---:B----4-:R-:W-:Y:S08]  /*2a20*/  HMMA.16816.F32.BF16 R32, R20.reuse, R8, R32 ;  /* 0x000000081420723c */ /* 0x050ff00000041820 */
[C---:B------:R-:W-:Y:S08]  /*2a30*/  HMMA.16816.F32.BF16 R28, R20.reuse, R10, R28 ;  /* 0x0000000a141c723c */ /* 0x040ff0000004181c */
[C---:B-----5:R-:W-:Y:S08]  /*2a40*/  HMMA.16816.F32.BF16 R24, R20.reuse, R4, R24 ;  /* 0x000000041418723c */ /* 0x060ff00000041818 */
        /* <DEDUP_REMOVED lines=49> */
.L_x_1095:
[----:B------:R3:W-:Y:S02]  /*2d60*/  STS.128 [R175+0x5800], RZ ;  /* 0x005800ffaf007388 */ /* 0x0007e40000000c00 */
.L_x_1096:
[----:B------:R-:W-:Y:S05]  /*2d70*/  BSYNC.RECONVERGENT B0 ;  /* 0x0000000000007941 */ /* 0x000fea0003800200 */
.L_x_1094:
[----:B------:R-:W0:Y:S02]  /*2d80*/  LDGDEPBAR ;  /* 0x00000000000079af */ /* 0x000e240000000000 */
.L_x_1093:
[C---:B------:R-:W-:Y:S01]  /*2d90*/  VIADD R7, R91.reuse, 0x1 ;  /* 0x000000015b077836 */ /* 0x040fe20000000000 */
[----:B------:R-:W-:Y:S01]  /*2da0*/  UIADD3 UR8, UPT, UPT, UR27, -0x4498517b, URZ ;  /* 0xbb67ae851b087890 */ /* 0x000fe2000fffe0ff */
[C---:B------:R-:W-:Y:S01]  /*2db0*/  VIADD R5, R91.reuse, 0x8 ;  /* 0x000000085b057836 */ /* 0x040fe20000000000 */
[----:B------:R-:W-:Y:S01]  /*2dc0*/  UIADD3 UR28, UPT, UPT, UR26, -0x61c88647, URZ ;  /* 0x9e3779b91a1c7890 */ /* 0x000fe2000fffe0ff */
[----:B-1----:R-:W-:Y:S01]  /*2dd0*/  VIADD R11, R91, 0x20 ;  /* 0x000000205b0b7836 */ /* 0x002fe20000000000 */
        /* <DEDUP_REMOVED lines=14> */
[----:B--2---:R-:W-:Y:S01]  /*2ec0*/  FSEL R9, R46, -INF , !P5 ;  /* 0xff8000002e097808 */ /* 0x004fe20006800000 */
[----:B------:R-:W-:Y:S01]  /*2ed0*/  IMAD.WIDE.U32 R184, R88, -0x2daee0ad, RZ ;  /* 0xd2511f5358b87825 */ /* 0x000fe200078e00ff */
[C---:B------:R-:W-:Y:S01]  /*2ee0*/  ISETP.GE.AND P2, PT, R5.reuse, R130, PT ;  /* 0x000000820500720c */ /* 0x040fe20003f46270 */
[----:B------:R-:W1:Y:S01]  /*2ef0*/  LDCU UR31, c[0x0][0x45c] ;  /* 0x00008b80ff1f77ac */ /* 0x000e620008000800 */
[----:B------:R-:W-:Y:S01]  /*2f00*/  ISETP.GE.AND P5, PT, R5, R120, PT ;  /* 0x000000780500720c */ /* 0x000fe20003fa6270 */
[----:B------:R-:W-:Y:S01]  /*2f10*/  VIADD R5, R91, 0x18 ;  /* 0x000000185b057836 */ /* 0x000fe20000000000 */
[----:B------:R-:W-:Y:S01]  /*2f20*/  FSEL R8, R45, -INF , !P6 ;  /* 0xff8000002d087808 */ /* 0x000fe20007000000 */
[----:B------:R-:W-:Y:S01]  /*2f30*/  UIADD3 UR22, UPT, UPT, UR27, 0x76cf5d0a, URZ ;  /* 0x76cf5d0a1b167890 */ /* 0x000fe2000fffe0ff */
[----:B------:R-:W-:Y:S01]  /*2f40*/  FSEL R47, R47, -INF , !P3 ;  /* 0xff8000002f2f7808 */ /* 0x000fe20005800000 */
[----:B------:R-:W-:Y:S01]  /*2f50*/  UIADD3 UR18, UPT, UPT, UR27, 0x32370b8f, URZ ;  /* 0x32370b8f1b127890 */ /* 0x000fe2000fffe0ff */
[C---:B------:R-:W-:Y:S01]  /*2f60*/  ISETP.GE.AND P6, PT, R7.reuse, R130, PT ;  /* 0x000000820700720c */ /* 0x040fe20003fc6270 */
[----:B------:R-:W-:Y:S01]  /*2f70*/  UIADD3 UR19, UPT, UPT, UR26, -0x255992d5, URZ ;  /* 0xdaa66d2b1a137890 */ /* 0x000fe2000fffe0ff */
[----:B------:R-:W-:Y:S01]  /*2f80*/  ISETP.GE.AND P3, PT, R7, R120, PT ;  /* 0x000000780700720c */ /* 0x000fe20003f66270 */
[----:B------:R-:W-:Y:S01]  /*2f90*/  IMAD.IADD R126, R85, 0x1, R0 ;  /* 0x00000001557e7824 */ /* 0x000fe200078e0200 */
[----:B------:R-:W-:Y:S01]  /*2fa0*/  FSEL R40, R40, -INF , !P2 ;  /* 0xff80000028287808 */ /* 0x000fe20005000000 */
[----:B------:R-:W-:Y:S01]  /*2fb0*/  UIADD3 UR17, UPT, UPT, UR26, 0x78dde6e4, URZ ;  /* 0x78dde6e41a117890 */ /* 0x000fe2000fffe0ff */
[----:B------:R-:W-:Y:S01]  /*2fc0*/  FSEL R7, R42, -INF , !P5 ;  /* 0xff8000002a077808 */ /* 0x000fe20006800000 */
[----:B------:R-:W-:Y:S01]  /*2fd0*/  UIADD3 UR16, UPT, UPT, UR27, -0x126145ec, URZ ;  /* 0xed9eba141b107890 */ /* 0x000fe2000fffe0ff */
[C---:B------:R-:W-:Y:S01]  /*2fe0*/  ISETP.GE.AND P2, PT, R5.reuse, R130, PT ;  /* 0x000000820500720c */ /* 0x040fe20003f46270 */
[----:B------:R-:W-:Y:S01]  /*2ff0*/  UIADD3 UR12, UPT, UPT, UR27, -0x56f99767, URZ ;  /* 0xa90668991b0c7890 */ /* 0x000fe2000fffe0ff */
[----:B------:R-:W-:Y:S01]  /*3000*/  ISETP.GE.AND P5, PT, R5, R120, PT ;  /* 0x000000780500720c */ /* 0x000fe20003fa6270 */
[----:B------:R-:W-:Y:S01]  /*3010*/  VIADD R5, R91, 0x19 ;  /* 0x000000195b057836 */ /* 0x000fe20000000000 */
[----:B------:R-:W-:Y:S01]  /*3020*/  FSEL R6, R41, -INF , !P6 ;  /* 0xff80000029067808 */ /* 0x000fe20007000000 */
[----:B------:R-:W-:Y:S01]  /*3030*/  IMAD.SHL.U32 R41, R2, 0x2, RZ ;  /* 0x0000000202297824 */ /* 0x000fe200078e00ff */
[----:B------:R-:W-:Y:S01]  /*3040*/  FSEL R43, R43, -INF , !P3 ;  /* 0xff8000002b2b7808 */ /* 0x000fe20005800000 */
[----:B------:R-:W-:Y:S01]  /*3050*/  UIADD3 UR9, UPT, UPT, UR26, -0x4ab325aa, URZ ;  /* 0xb54cda561a097890 */ /* 0x000fe2000fffe0ff */
[C---:B------:R-:W-:Y:S01]  /*3060*/  ISETP.GE.AND P6, PT, R5.reuse, R130, PT ;  /* 0x000000820500720c */ /* 0x040fe20003fc6270 */
[----:B------:R-:W-:Y:S01]  /*3070*/  USHF.L.U32 UR33, UR29, 0x10, URZ ;  /* 0x000000101d217899 */ /* 0x000fe200080006ff */
[----:B------:R-:W-:Y:S01]  /*3080*/  ISETP.GE.AND P3, PT, R5, R120, PT ;  /* 0x000000780500720c */ /* 0x000fe20003f66270 */
[----:B------:R-:W-:Y:S01]  /*3090*/  UIADD3 UR13, UPT, UPT, UR26, 0x1715609d, URZ ;  /* 0x1715609d1a0d7890 */ /* 0x000fe2000fffe0ff */
[----:B------:R-:W-:Y:S01]  /*30a0*/  FSEL R36, R36, -INF , !P2 ;  /* 0xff80000024247808 */ /* 0x000fe20005000000 */
[----:B------:R-:W-:Y:S01]  /*30b0*/  IMAD.U32 R176, RZ, RZ, UR29 ;  /* 0x0000001dffb07e24 */ /* 0x000fe2000f8e00ff */
[----:B------:R-:W-:Y:S01]  /*30c0*/  FSEL R5, R38, -INF , !P5 ;  /* 0xff80000026057808 */ /* 0x000fe20006800000 */
[----:B------:R-:W-:Y:S01]  /*30d0*/  IMAD.SHL.U32 R177, R84, 0x8, RZ ;  /* 0x0000000854b17824 */ /* 0x000fe200078e00ff */
[C---:B------:R-:W-:Y:S01]  /*30e0*/  ISETP.GE.AND P2, PT, R11.reuse, R130, PT ;  /* 0x000000820b00720c */ /* 0x040fe20003f46270 */
[----:B------:R-:W-:Y:S01]  /*30f0*/  IMAD.MOV.U32 R182, RZ, RZ, -0x1 ;  /* 0xffffffffffb67424 */ /* 0x000fe200078e00ff */
[----:B------:R-:W-:Y:S01]  /*3100*/  ISETP.GE.AND P5, PT, R11, R120, PT ;  /* 0x000000780b00720c */ /* 0x000fe20003fa6270 */
[----:B------:R-:W-:Y:S01]  /*3110*/  VIADD R11, R91, 0x28 ;  /* 0x000000285b0b7836 */ /* 0x000fe20000000000 */
[----:B------:R-:W-:-:S02]  /*3120*/  FSEL R4, R37, -INF , !P6 ;  /* 0xff80000025047808 */ /* 0x000fc40007000000 */
[----:B------:R-:W-:Y:S02]  /*3130*/  ISETP.GE.AND P6, PT, R13, R130, PT ;  /* 0x000000820d00720c */ /* 0x000fe40003fc6270 */
[----:B------:R-:W-:Y:S02]  /*3140*/  FSEL R39, R39, -INF , !P3 ;  /* 0xff80000027277808 */ /* 0x000fe40005800000 */
[----:B------:R-:W-:Y:S01]  /*3150*/  ISETP.GE.AND P3, PT, R13, R120, PT ;  /* 0x000000780d00720c */ /* 0x000fe20003f66270 */
[----:B------:R-:W-:Y:S01]  /*3160*/  VIADD R13, R91, 0x30 ;  /* 0x000000305b0d7836 */ /* 0x000fe20000000000 */
[----:B------:R-:W-:Y:S02]  /*3170*/  FSEL R102, R32, -INF , !P2 ;  /* 0xff80000020667808 */ /* 0x000fe40005000000 */
[----:B------:R-:W-:Y:S02]  /*3180*/  FSEL R103, R34, -INF , !P5 ;  /* 0xff80000022677808 */ /* 0x000fe40006800000 */
[----:B------:R-:W-:-:S02]  /*3190*/  FSEL R104, R33, -INF , !P6 ;  /* 0xff80000021687808 */ /* 0x000fc40007000000 */
[C---:B------:R-:W-:Y:S02]  /*31a0*/  ISETP.GE.AND P2, PT, R11.reuse, R130, PT ;  /* 0x000000820b00720c */ /* 0x040fe40003f46270 */
[----:B------:R-:W-:Y:S01]  /*31b0*/  ISETP.GE.AND P5, PT, R11, R120, PT ;  /* 0x000000780b00720c */ /* 0x000fe20003fa6270 */
[C---:B------:R-:W-:Y:S01]  /*31c0*/  VIADD R11, R91.reuse, 0x29 ;  /* 0x000000295b0b7836 */ /* 0x040fe20000000000 */
[----:B------:R-:W-:Y:S02]  /*31d0*/  ISETP.GE.AND P6, PT, R91, R130, PT ;  /* 0x000000825b00720c */ /* 0x000fe40003fc6270 */
[----:B------:R-:W-:Y:S02]  /*31e0*/  FSEL R100, R28, -INF , !P2 ;  /* 0xff8000001c647808 */ /* 0x000fe40005000000 */
[----:B------:R-:W-:Y:S02]  /*31f0*/  FSEL R12, R48, -INF , !P6 ;  /* 0xff800000300c7808 */ /* 0x000fe40007000000 */
[----:B------:R-:W-:-:S02]  /*3200*/  FSEL R101, R35, -INF , !P3 ;  /* 0xff80000023657808 */ /* 0x000fc40005800000 */
[----:B------:R-:W-:Y:S02]  /*3210*/  FSEL R10, R49, -INF , !P1 ;  /* 0xff800000310a7808 */ /* 0x000fe40004800000 */
[C---:B------:R-:W-:Y:S02]  /*3220*/  ISETP.GE.AND P6, PT, R13.reuse, R130, PT ;  /* 0x000000820d00720c */ /* 0x040fe40003fc6270 */
[----:B------:R-:W-:Y:S01]  /*3230*/  ISETP.GE.AND P2, PT, R13, R120, PT ;  /* 0x000000780d00720c */ /* 0x000fe20003f46270 */
[----:B------:R-:W-:Y:S01]  /*3240*/  VIADD R13, R91, 0x31 ;  /* 0x000000315b0d7836 */ /* 0x000fe20000000000 */
[C---:B------:R-:W-:Y:S02]  /*3250*/  ISETP.GE.AND P1, PT, R11.reuse, R130, PT ;  /* 0x000000820b00720c */ /* 0x040fe40003f26270 */
[----:B------:R-:W-:Y:S02]  /*3260*/  ISETP.GE.AND P3, PT, R11, R120, PT ;  /* 0x000000780b00720c */ /* 0x000fe40003f66270 */
[----:B------:R-:W-:-:S02]  /*3270*/  FSEL R11, R51, -INF , !P4 ;  /* 0xff800000330b7808 */ /* 0x000fc40006000000 */
[----:B------:R-:W-:Y:S02]  /*3280*/  ISETP.GE.AND P4, PT, R91, R120, PT ;  /* 0x000000785b00720c */ /* 0x000fe40003f86270 */
[----:B------:R-:W-:Y:S02]  /*3290*/  FSEL R99, R30, -INF , !P5 ;  /* 0xff8000001e637808 */ /* 0x000fe40006800000 */
[----:B------:R-:W-:Y:S02]  /*32a0*/  FSEL R98, R29, -INF , !P1 ;  /* 0xff8000001d627808 */ /* 0x000fe40004800000 */
[----:B------:R-:W-:Y:S02]  /*32b0*/  FMNMX3.FTZ R15, R12, R10, R44, !PT ;  /* 0x0000000a0c0f7276 */ /* 0x000fe4000781002c */
[C---:B------:R-:W-:Y:S02]  /*32c0*/  ISETP.GE.AND P5, PT, R13.reuse, R130, PT ;  /* 0x000000820d00720c */ /* 0x040fe40003fa6270 */
[----:B------:R-:W-:-:S02]  /*32d0*/  ISETP.GE.AND P1, PT, R13, R120, PT ;  /* 0x000000780d00720c */ /* 0x000fc40003f26270 */
[----:B------:R-:W-:Y:S02]  /*32e0*/  FSEL R13, R50, -INF , !P4 ;  /* 0xff800000320d7808 */ /* 0x000fe40006000000 */
[----:B------:R-:W-:Y:S02]  /*32f0*/  FMNMX3.FTZ R15, R15, R8, R40, !PT ;  /* 0x000000080f0f7276 */ /* 0x000fe40007810028 */
[----:B------:R-:W-:Y:S02]  /*3300*/  FMNMX3.FTZ R14, R13, R11, R9, !PT ;  /* 0x0000000b0d0e7276 */ /* 0x000fe40007810009 */
[----:B------:R-:W-:Y:S01]  /*3310*/  FMNMX3.FTZ R29, R15, R6, R36, !PT ;  /* 0x000000060f1d7276 */ /* 0x000fe20007810024 */
[----:B------:R-:W-:Y:S01]  /*3320*/  VIADD R15, R91, 0x39 ;  /* 0x000000395b0f7836 */ /* 0x000fe20000000000 */
[----:B------:R-:W-:Y:S02]  /*3330*/  FMNMX3.FTZ R14, R14, R47, R7, !PT ;  /* 0x0000002f0e0e7276 */ /* 0x000fe40007810007 */
[----:B------:R-:W-:-:S02]  /*3340*/  FMNMX3.FTZ R29, R29, R4, R102, !PT ;  /* 0x000000041d1d7276 */ /* 0x000fc40007810066 */
[----:B------:R-:W-:Y:S02]  /*3350*/  FMNMX3.FTZ R14, R14, R43, R5, !PT ;  /* 0x0000002b0e0e7276 */ /* 0x000fe40007810005 */
[----:B------:R-:W-:Y:S02]  /*3360*/  FSEL R110, R24, -INF , !P6 ;  /* 0xff800000186e7808 */ /* 0x000fe40007000000 */
[----:B------:R-:W-:Y:S02]  /*3370*/  ISETP.GE.AND P6, PT, R23, R130, PT ;  /* 0x000000821700720c */ /* 0x000fe40003fc6270 */
[----:B------:R-:W-:Y:S02]  /*3380*/  FMNMX3.FTZ R29, R29, R104, R100, !PT ;  /* 0x000000681d1d7276 */ /* 0x000fe40007810064 */
[----:B------:R-:W-:Y:S02]  /*3390*/  FMNMX3.FTZ R24, R14, R39, R103, !PT ;  /* 0x000000270e187276 */ /* 0x000fe40007810067 */
[----:B------:R-:W-:-:S02]  /*33a0*/  ISETP.GE.AND P4, PT, R15, R130, PT ;  /* 0x000000820f00720c */ /* 0x000fc40003f86270 */
[----:B------:R-:W-:Y:S02]  /*33b0*/  FSEL R114, R25, -INF , !P5 ;  /* 0xff80000019727808 */ /* 0x000fe40006800000 */
[----:B------:R-:W-:Y:S02]  /*33c0*/  FSEL R113, R72, -INF , !P6 ;  /* 0xff80000048717808 */ /* 0x000fe40007000000 */
[----:B------:R-:W-:Y:S02]  /*33d0*/  FMNMX3.FTZ R29, R29, R98, R110, !PT ;  /* 0x000000621d1d7276 */ /* 0x000fe4000781006e */
[----:B------:R-:W-:Y:S02]  /*33e0*/  ISETP.GE.AND P5, PT, R23, R120, PT ;  /* 0x000000781700720c */ /* 0x000fe40003fa6270 */
[----:B------:R-:W-:Y:S02]  /*33f0*/  FSEL R105, R31, -INF , !P3 ;  /* 0xff8000001f697808 */ /* 0x000fe40005800000 */
[----:B------:R-:W-:-:S02]  /*3400*/  FSEL R111, R26, -INF , !P2 ;  /* 0xff8000001a6f7808 */ /* 0x000fc40005000000 */
[----:B------:R-:W-:Y:S02]  /*3410*/  FMNMX3.FTZ R24, R24, R101, R99, !PT ;  /* 0x0000006518187276 */ /* 0x000fe40007810063 */
[----:B------:R-:W-:Y:S02]  /*3420*/  FSEL R112, R73, -INF , !P4 ;  /* 0xff80000049707808 */ /* 0x000fe40006000000 */
[----:B------:R-:W-:Y:S02]  /*3430*/  FMNMX3.FTZ R29, R29, R114, R113, !PT ;  /* 0x000000721d1d7276 */ /* 0x000fe40007810071 */
[----:B------:R-:W-:Y:S02]  /*3440*/  ISETP.GE.AND P4, PT, R15, R120, PT ;  /* 0x000000780f00720c */ /* 0x000fe40003f86270 */
[----:B------:R-:W-:Y:S02]  /*3450*/  FSEL R117, R27, -INF , !P1 ;  /* 0xff8000001b757808 */ /* 0x000fe40004800000 */
[----:B------:R-:W-:-:S02]  /*3460*/  FSEL R116, R74, -INF , !P5 ;  /* 0xff8000004a747808 */ /* 0x000fc40006800000 */
[----:B------:R-:W-:Y:S02]  /*3470*/  FMNMX3.FTZ R24, R24, R105, R111, !PT ;  /* 0x0000006918187276 */ /* 0x000fe4000781006f */
[----:B------:R-:W-:Y:S02]  /*3480*/  FMNMX.FTZ R14, R112, R29, !PT ;  /* 0x0000001d700e7209 */ /* 0x000fe40007810000 */
[----:B------:R-:W-:Y:S02]  /*3490*/  FSEL R115, R75, -INF , !P4 ;  /* 0xff8000004b737808 */ /* 0x000fe40006000000 */
[----:B------:R-:W-:Y:S01]  /*34a0*/  FMNMX3.FTZ R24, R24, R117, R116, !PT ;  /* 0x0000007518187276 */ /* 0x000fe20007810074 */
[----:B------:R-:W2:Y:S01]  /*34b0*/  SHFL.BFLY PT, R23, R14, 0x2, 0x1f ;  /* 0x0c401f000e177f89 */ /* 0x000ea200000e0000 */
[----:B------:R-:W-:Y:S02]  /*34c0*/  LOP3.LUT R87, R87, UR26, R187, 0x96, !PT ;  /* 0x0000001a57577c12 */ /* 0x000fe4000f8e96bb */
[----:B------:R-:W-:-:S02]  /*34d0*/  FMNMX.FTZ R15, R115, R24, !PT ;  /* 0x00000018730f7209 */ /* 0x000fc40007810000 */
[----:B------:R-:W-:Y:S01]  /*34e0*/  LOP3.LUT R26, R41, UR27, R185, 0x96, !PT ;  /* 0x0000001b291a7c12 */ /* 0x000fe2000f8e96b9 */
[----:B------:R-:W-:Y:S01]  /*34f0*/  IMAD.WIDE.U32 R180, R87, -0x2daee0ad, RZ ;  /* 0xd2511f5357b47825 */ /* 0x000fe200078e00ff */
[----:B------:R-:W-:Y:S01]  /*3500*/  LEA R126, R126, UR4, 0x1 ;  /* 0x000000047e7e7c11 */ /* 0x000fe2000f8e08ff */
[----:B------:R-:W4:Y:S02]  /*3510*/  SHFL.BFLY PT, R24, R15, 0x2, 0x1f ;  /* 0x0c401f000f187f89 */ /* 0x000f2400000e0000 */
[----:B------:R-:W-:Y:S01]  /*3520*/  IMAD.WIDE.U32 R26, R26, -0x326172a9, RZ ;  /* 0xcd9e8d571a1a7825 */ /* 0x000fe200078e00ff */
[----:B------:R-:W-:Y:S01]  /*3530*/  LOP3.LUT R178, R184, UR8, R181, 0x96, !PT ;  /* 0x00000008b8b27c12 */ /* 0x000fe2000f8e96b5 */
[----:B------:R-:W-:Y:S01]  /*3540*/  LDSM.16.MT88.4 R76, [R126+0x6000] ;  /* 0x006000007e4c783b */ /* 0x000fe20000004200 */
[----:B------:R-:W-:Y:S01]  /*3550*/  UIADD3 UR8, UPT, UPT, UR27, 0x646e171e, URZ ;  /* 0x646e171e1b087890 */ /* 0x000fe2000fffe0ff */
[----:B------:R-:W-:Y:S01]  /*3560*/  IMAD.IADD R124, R3, 0x1, R126 ;  /* 0x00000001037c7824 */ /* 0x000fe200078e027e */
[----:B------:R-:W-:Y:S01]  /*3570*/  LOP3.LUT R148, R186, UR28, R27, 0x96, !PT ;  /* 0x0000001cba947c12 */ /* 0x000fe2000f8e961b */
[----:B------:R-:W-:-:S04]  /*3580*/  IMAD.WIDE.U32 R178, R178, -0x326172a9, RZ ;  /* 0xcd9e8d57b2b27825 */ /* 0x000fc800078e00ff */
[----:B------:R-:W-:Y:S01]  /*3590*/  IMAD.WIDE.U32 R148, R148, -0x2daee0ad, RZ ;  /* 0xd2511f5394947825 */ /* 0x000fe200078e00ff */
[----:B--2---:R-:W-:Y:S02]  /*35a0*/  FMNMX.FTZ R2, R14, R23, !PT ;  /* 0x000000170e027209 */ /* 0x004fe40007810000 */
[----:B------:R-:W-:Y:S02]  /*35b0*/  LOP3.LUT R14, R26, UR23, R179, 0x96, !PT ;  /* 0x000000171a0e7c12 */ /* 0x000fe4000f8e96b3 */
[----:B------:R-:W-:Y:S01]  /*35c0*/  LOP3.LUT R106, R180, UR22, R149, 0x96, !PT ;  /* 0x00000016b46a7c12 */ /* 0x000fe2000f8e9695 */
[----:B------:R-:W2:Y:S02]  /*35d0*/  SHFL.BFLY PT, R23, R2, 0x1, 0x1f ;  /* 0x0c201f0002177f89 */ /* 0x000ea400000e0000 */
[----:B------:R-:W-:Y:S01]  /*35e0*/  IMAD.WIDE.U32 R26, R14, -0x2daee0ad, RZ ;  /* 0xd2511f530e1a7825 */ /* 0x000fe200078e00ff */
[----:B----4-:R-:W-:-:S03]  /*35f0*/  FMNMX.FTZ R24, R15, R24, !PT ;  /* 0x000000180f187209 */ /* 0x010fc60007810000 */
[----:B------:R-:W-:Y:S01]  /*3600*/  IMAD.WIDE.U32 R106, R106, -0x326172a9, RZ ;  /* 0xcd9e8d576a6a7825 */ /* 0x000fe200078e00ff */
[----:B------:R-:W-:Y:S01]  /*3610*/  LOP3.LUT R148, R148, UR18, R27, 0x96, !PT ;  /* 0x0000001294947c12 */ /* 0x000fe2000f8e961b */
[----:B------:R-:W4:Y:S03]  /*3620*/  SHFL.BFLY PT, R15, R24, 0x1, 0x1f ;  /* 0x0c201f00180f7f89 */ /* 0x000f2600000e0000 */
[----:B------:R-:W-:Y:S01]  /*3630*/  LOP3.LUT R146, R178, UR19, R107, 0x96, !PT ;  /* 0x00000013b2927c12 */ /* 0x000fe2000f8e966b */
[----:B------:R-:W-:-:S04]  /*3640*/  IMAD.WIDE.U32 R148, R148, -0x326172a9, RZ ;  /* 0xcd9e8d5794947825 */ /* 0x000fc800078e00ff */
[----:B------:R-:W-:Y:S01]  /*3650*/  IMAD.WIDE.U32 R146, R146, -0x2daee0ad, RZ ;  /* 0xd2511f5392927825 */ /* 0x000fe200078e00ff */
[----:B------:R-:W-:-:S04]  /*3660*/  LOP3.LUT R106, R106, UR17, R149, 0x96, !PT ;  /* 0x000000116a6a7c12 */ /* 0x000fc8000f8e9695 */
[----:B------:R-:W-:Y:S01]  /*3670*/  LOP3.LUT R14, R26, UR16, R147, 0x96, !PT ;  /* 0x000000101a0e7c12 */ /* 0x000fe2000f8e9693 */
[----:B------:R-:W-:Y:S01]  /*3680*/  IMAD.WIDE.U32 R106, R106, -0x2daee0ad, RZ ;  /* 0xd2511f536a6a7825 */ /* 0x000fe200078e00ff */
[----:B--2---:R-:W-:-:S04]  /*3690*/  FMNMX.FTZ R2, R2, R23, !PT ;  /* 0x0000001702027209 */ /* 0x004fc80007810000 */
[----:B------:R-:W-:Y:S01]  /*36a0*/  LOP3.LUT R146, R146, UR12, R107, 0x96, !PT ;  /* 0x0000000c92927c12 */ /* 0x000fe2000f8e966b */
[C---:B-1----:R-:W-:Y:S01]  /*36b0*/  FMUL.FTZ R131, R2.reuse, UR31 ;  /* 0x0000001f02837c20 */ /* 0x042fe20008410000 */
[----:B------:R-:W-:Y:S02]  /*36c0*/  FSETP.NEU.FTZ.AND P1, PT, R2, -INF , PT ;  /* 0xff8000000200780b */ /* 0x000fe40003f3d000 */
[----:B----4-:R-:W-:Y:S01]  /*36d0*/  FMNMX.FTZ R0, R24, R15, !PT ;  /* 0x0000000f18007209 */ /* 0x010fe20007810000 */
[----:B------:R-:W-:Y:S01]  /*36e0*/  IMAD.WIDE.U32 R14, R14, -0x326172a9, RZ ;  /* 0xcd9e8d570e0e7825 */ /* 0x000fe200078e00ff */
[----:B------:R-:W-:Y:S02]  /*36f0*/  FSEL R131, R131, RZ, P1 ;  /* 0x000000ff83837208 */ /* 0x000fe40000800000 */
[C---:B------:R-:W-:Y:S01]  /*3700*/  FSETP.NEU.FTZ.AND P1, PT, R0.reuse, -INF , PT ;  /* 0xff8000000000780b */ /* 0x040fe20003f3d000 */
[----:B------:R-:W-:Y:S01]  /*3710*/  FMUL.FTZ R136, R0, UR31 ;  /* 0x0000001f00887c20 */ /* 0x000fe20008410000 */
[----:B------:R-:W-:-:S04]  /*3720*/  IMAD.WIDE.U32 R146, R146, -0x326172a9, RZ ;  /* 0xcd9e8d5792927825 */ /* 0x000fc800078e00ff */
[--C-:B------:R-:W-:Y:S01]  /*3730*/  FFMA.FTZ R142, R12, UR31, -R131.reuse ;  /* 0x0000001f0c8e7c23 */ /* 0x100fe20008010883 */
[--C-:B------:R-:W-:Y:S01]  /*3740*/  FFMA.FTZ R139, R10, UR31, -R131.reuse ;  /* 0x0000001f0a8b7c23 */ /* 0x100fe20008010883 */
[--C-:B------:R-:W-:Y:S01]  /*3750*/  FFMA.FTZ R140, R44, UR31, -R131.reuse ;  /* 0x0000001f2c8c7c23 */ /* 0x100fe20008010883 */
[----:B------:R-:W-:Y:S01]  /*3760*/  FSEL R136, R136, RZ, P1 ;  /* 0x000000ff88887208 */ /* 0x000fe20000800000 */
[----:B------:R-:W-:Y:S01]  /*3770*/  FFMA.FTZ R119, R8, UR31, -R131 ;  /* 0x0000001f08777c23 */ /* 0x000fe20008010883 */
[----:B------:R-:W-:Y:S01]  /*3780*/  LOP3.LUT R29, R14, UR9, R147, 0x96, !PT ;  /* 0x000000090e1d7c12 */ /* 0x000fe2000f8e9693 */
[----:B------:R-:W-:Y:S01]  /*3790*/  MUFU.EX2 R142, R142 ;  /* 0x0000008e008e7308 */ /* 0x000fe20000000800 */
[----:B------:R-:W-:Y:S01]  /*37a0*/  FFMA.FTZ R87, R4, UR31, -R131 ;  /* 0x0000001f04577c23 */ /* 0x000fe20008010883 */
[--C-:B------:R-:W-:Y:S01]  /*37b0*/  FFMA.FTZ R138, R13, UR31, -R136.reuse ;  /* 0x0000001f0d8a7c23 */ /* 0x100fe20008010888 */
[--C-:B------:R-:W-:Y:S01]  /*37c0*/  FFMA.FTZ R137, R11, UR31, -R136.reuse ;  /* 0x0000001f0b897c23 */ /* 0x100fe20008010888 */
[----:B------:R-:W1:Y:S01]  /*37d0*/  MUFU.EX2 R139, R139 ;  /* 0x0000008b008b7308 */ /* 0x000e620000000800 */
[--C-:B------:R-:W-:Y:S01]  /*37e0*/  FFMA.FTZ R133, R9, UR31, -R136.reuse ;  /* 0x0000001f09857c23 */ /* 0x100fe20008010888 */
[--C-:B------:R-:W-:Y:S01]  /*37f0*/  FFMA.FTZ R118, R47, UR31, -R136.reuse ;  /* 0x0000001f2f767c23 */ /* 0x100fe20008010888 */
[C---:B------:R-:W-:Y:S01]  /*3800*/  LOP3.LUT R147, R29.reuse, 0xffff, RZ, 0xc0, !PT ;  /* 0x0000ffff1d937812 */ /* 0x040fe200078ec0ff */
[----:B------:R-:W-:Y:S01]  /*3810*/  MUFU.EX2 R138, R138 ;  /* 0x0000008a008a7308 */ /* 0x000fe20000000800 */
[----:B------:R-:W-:Y:S01]  /*3820*/  SHF.R.U32.HI R4, RZ, 0x10, R29 ;  /* 0x00000010ff047819 */ /* 0x000fe2000001161d */
[----:B------:R-:W-:Y:S01]  /*3830*/  IMAD.U32 R11, RZ, RZ, UR33 ;  /* 0x00000021ff0b7e24 */ /* 0x000fe2000f8e00ff */
[----:B------:R-:W-:Y:S01]  /*3840*/  LOP3.LUT R150, R29, 0xff, RZ, 0xc0, !PT ;  /* 0x000000ff1d967812 */ /* 0x000fe200078ec0ff */
[----:B------:R-:W2:Y:S01]  /*3850*/  MUFU.EX2 R137, R137 ;  /* 0x0000008900897308 */ /* 0x000ea20000000800 */
[----:B------:R-:W-:Y:S01]  /*3860*/  SHF.R.U32.HI R147, RZ, 0x8, R147 ;  /* 0x00000008ff937819 */ /* 0x000fe20000011693 */
[----:B------:R-:W-:Y:S01]  /*3870*/  FFMA.FTZ R134, R40, UR31, -R131 ;  /* 0x0000001f28867c23 */ /* 0x000fe20008010883 */
[----:B------:R-:W-:Y:S01]  /*3880*/  SHF.R.U32.HI R145, RZ, 0x18, R29 ;  /* 0x00000018ff917819 */ /* 0x000fe2000001161d */
[----:B------:R-:W-:Y:S01]  /*3890*/  MUFU.EX2 R140, R140 ;  /* 0x0000008c008c7308 */ /* 0x000fe20000000800 */
[----:B------:R-:W-:Y:S01]  /*38a0*/  LOP3.LUT R4, R4, 0xff, RZ, 0xc0, !PT ;  /* 0x000000ff04047812 */ /* 0x000fe200078ec0ff */
[----:B------:R-:W-:Y:S01]  /*38b0*/  FFMA.FTZ R93, R6, UR31, -R131 ;  /* 0x0000001f065d7c23 */ /* 0x000fe20008010883 */
[----:B------:R-:W-:Y:S01]  /*38c0*/  LOP3.LUT R148, R148, UR13, R15, 0x96, !PT ;  /* 0x0000000d94947c12 */ /* 0x000fe2000f8e960f */
[----:B------:R-:W4:Y:S01]  /*38d0*/  MUFU.EX2 R119, R119 ;  /* 0x0000007700777308 */ /* 0x000f220000000800 */
[----:B-1----:R-:W-:Y:S01]  /*38e0*/  F2FP.BF16.F32.PACK_AB R90, R139, R142 ;  /* 0x0000008e8b5a723e */ /* 0x002fe200000010ff */
[----:B------:R-:W-:Y:S01]  /*38f0*/  FFMA.FTZ R88, R5, UR31, -R136 ;  /* 0x0000001f05587c23 */ /* 0x000fe20008010888 */
[----:B------:R-:W-:Y:S01]  /*3900*/  LOP3.LUT R176, R176, 0xff0000, R11, 0xf8, !PT ;  /* 0x00ff0000b0b07812 */ /* 0x000fe200078ef80b */
[----:B------:R-:W-:Y:S01]  /*3910*/  MUFU.EX2 R133, R133 ;  /* 0x0000008500857308 */ /* 0x000fe20000000800 */
[----:B------:R-:W-:Y:S01]  /*3920*/  PRMT R5, R150, 0x5410, R147 ;  /* 0x0000541096057816 */ /* 0x000fe20000000093 */
[----:B------:R-:W-:Y:S01]  /*3930*/  IMAD.WIDE.U32 R148, R148, -0x2daee0ad, RZ ;  /* 0xd2511f5394947825 */ /* 0x000fe200078e00ff */
[----:B--2---:R-:W-:Y:S01]  /*3940*/  F2FP.BF16.F32.PACK_AB R86, R137, R138 ;  /* 0x0000008a8956723e */ /* 0x004fe200000010ff */
[----:B------:R-:W1:Y:S01]  /*3950*/  MUFU.EX2 R118, R118 ;  /* 0x0000007600767308 */ /* 0x000e620000000800 */
[----:B------:R-:W-:Y:S01]  /*3960*/  PRMT R69, R4, 0x5410, R145 ;  /* 0x0000541004457816 */ /* 0x000fe20000000091 */
[----:B------:R-:W-:Y:S01]  /*3970*/  IMAD.MOV.U32 R8, RZ, RZ, R146 ;  /* 0x000000ffff087224 */ /* 0x000fe200078e0092 */
[----:B------:R-:W-:Y:S01]  /*3980*/  PRMT R89, R90, 0x7632, R89 ;  /* 0x000076325a597816 */ /* 0x000fe20000000059 */
[----:B------:R-:W-:Y:S01]  /*3990*/  MUFU.EX2 R134, R134 ;  /* 0x0000008600867308 */ /* 0x000fe20000000800 */
[----:B------:R-:W-:Y:S01]  /*39a0*/  PRMT R35, R86, 0x7632, R35 ;  /* 0x0000763256237816 */ /* 0x000fe20000000023 */
[--C-:B------:R-:W-:Y:S01]  /*39b0*/  FFMA.FTZ R132, R7, UR31, -R136.reuse ;  /* 0x0000001f07847c23 */ /* 0x100fe20008010888 */
[--C-:B------:R-:W-:Y:S01]  /*39c0*/  HSET2.LE.AND R68, R5, R176.reuse, PT ;  /* 0x000000b005447233 */ /* 0x100fe20003803000 */
[----:B------:R-:W2:Y:S01]  /*39d0*/  MUFU.EX2 R93, R93 ;  /* 0x0000005d005d7308 */ /* 0x000ea20000000800 */
[--C-:B------:R-:W-:Y:S01]  /*39e0*/  HSET2.LE.AND R69, R69, R176.reuse, PT ;  /* 0x000000b045457233 */ /* 0x100fe20003803000 */
[--C-:B------:R-:W-:Y:S01]  /*39f0*/  FFMA.FTZ R91, R43, UR31, -R136.reuse ;  /* 0x0000001f2b5b7c23 */ /* 0x100fe20008010888 */
[----:B------:R-:W-:Y:S01]  /*3a00*/  PRMT R5, R90, 0x5410, R89 ;  /* 0x000054105a057816 */ /* 0x000fe20000000059 */
[----:B------:R-:W-:Y:S01]  /*3a10*/  FFMA.FTZ R92, R36, UR31, -R131 ;  /* 0x0000001f245c7c23 */ /* 0x000fe20008010883 */
[----:B------:R-:W-:Y:S01]  /*3a20*/  PRMT R4, R86, 0x5410, R35 ;  /* 0x0000541056047816 */ /* 0x000fe20000000023 */
[--C-:B------:R-:W-:Y:S01]  /*3a30*/  FFMA.FTZ R85, R39, UR31, -R136.reuse ;  /* 0x0000001f27557c23 */ /* 0x100fe20008010888 */
[----:B------:R-:W-:Y:S01]  /*3a40*/  LOP3.LUT R106, R106, UR8, R149, 0x96, !PT ;  /* 0x000000086a6a7c12 */ /* 0x000fe2000f8e9695 */
[----:B------:R-:W5:Y:S01]  /*3a50*/  LDSM.16.MT88.4 R36, [R124+0x6000] ;  /* 0x006000007c24783b */ /* 0x000f620000004200 */
[C---:B------:R-:W-:Y:S01]  /*3a60*/  PRMT R149, R146.reuse, 0x7771, RZ ;  /* 0x0000777192957816 */ /* 0x040fe200000000ff */
[----:B------:R-:W-:Y:S01]  /*3a70*/  MUFU.EX2 R132, R132 ;  /* 0x0000008400847308 */ /* 0x000fe20000000800 */
[C---:B------:R-:W-:Y:S01]  /*3a80*/  PRMT R152, R146.reuse, 0x7772, RZ ;  /* 0x0000777292987816 */ /* 0x040fe200000000ff */
[----:B------:R-:W-:Y:S01]  /*3a90*/  LDSM.16.MT88.4 R44, [R126+0x7000] ;  /* 0x007000007e2c783b */ /* 0x000fe20000004200 */
[----:B------:R-:W-:Y:S01]  /*3aa0*/  PRMT R143, R146, 0x7773, RZ ;  /* 0x00007773928f7816 */ /* 0x000fe200000000ff */
[----:B------:R-:W3:Y:S01]  /*3ab0*/  MUFU.EX2 R91, R91 ;  /* 0x0000005b005b7308 */ /* 0x000ee20000000800 */
[----:B------:R-:W-:Y:S01]  /*3ac0*/  LOP3.LUT R8, R8, 0xff, RZ, 0xc0, !PT ;  /* 0x000000ff08087812 */ /* 0x000fe200078ec0ff */
[----:B------:R-:W-:Y:S01]  /*3ad0*/  FADD.FTZ R138, R138, R137 ;  /* 0x000000898a8a7221 */ /* 0x000fe20000010000 */
[----:B------:R-:W-:Y:S01]  /*3ae0*/  LOP3.LUT R68, R5, R68, RZ, 0xc0, !PT ;  /* 0x0000004405447212 */ /* 0x000fe200078ec0ff */
[----:B------:R-:W-:Y:S01]  /*3af0*/  MUFU.EX2 R92, R92 ;  /* 0x0000005c005c7308 */ /* 0x000fe20000000800 */
[----:B------:R-:W-:Y:S01]  /*3b00*/  LOP3.LUT R69, R4, R69, RZ, 0xc0, !PT ;  /* 0x0000004504457212 */ /* 0x000fe200078ec0ff */
[--C-:B------:R-:W-:Y:S01]  /*3b10*/  FFMA.FTZ R183, R115, UR31, -R136.reuse ;  /* 0x0000001f73b77c23 */ /* 0x100fe20008010888 */
[----:B----4-:R-:W-:Y:S01]  /*3b20*/  F2FP.BF16.F32.PACK_AB R34, R119, R140 ;  /* 0x0000008c7722723e */ /* 0x010fe200000010ff */
[----:B------:R-:W4:Y:S01]  /*3b30*/  LDSM.16.MT88.4 R4, [R126+0x6400] ;  /* 0x006400007e04783b */ /* 0x000f220000004200 */
[----:B-1----:R-:W-:Y:S01]  /*3b40*/  F2FP.BF16.F32.PACK_AB R28, R118, R133 ;  /* 0x00000085761c723e */ /* 0x002fe200000010ff */
[----:B------:R-:W1:Y:S01]  /*3b50*/  MUFU.EX2 R87, R87 ;  /* 0x0000005700577308 */ /* 0x000e620000000800 */
[----:B------:R-:W-:Y:S01]  /*3b60*/  LOP3.LUT R135, R106, 0xffff, RZ, 0xc0, !PT ;  /* 0x0000ffff6a877812 */ /* 0x000fe200078ec0ff */
[----:B------:R-:W-:Y:S01]  /*3b70*/  FFMA.FTZ R188, R112, UR31, -R131 ;  /* 0x0000001f70bc7c23 */ /* 0x000fe20008010883 */
[----:B------:R-:W-:Y:S01]  /*3b80*/  PRMT R9, R152, 0x5410, R143 ;  /* 0x0000541098097816 */ /* 0x000fe2000000008f */
[----:B------:R-:W-:Y:S01]  /*3b90*/  MUFU.EX2 R88, R88 ;  /* 0x0000005800587308 */ /* 0x000fe20000000800 */
[----:B------:R-:W-:Y:S01]  /*3ba0*/  PRMT R11, R8, 0x5410, R149 ;  /* 0x00005410080b7816 */ /* 0x000fe20000000095 */
[----:B------:R-:W-:Y:S01]  /*3bb0*/  FFMA.FTZ R112, R117, UR31, -R136 ;  /* 0x0000001f75707c23 */ /* 0x000fe20008010888 */
[----:B------:R-:W-:Y:S01]  /*3bc0*/  PRMT R33, R34, 0x7632, R33 ;  /* 0x0000763222217816 */ /* 0x000fe20000000021 */
[----:B------:R-:W1:Y:S01]  /*3bd0*/  MUFU.EX2 R85, R85 ;  /* 0x0000005500557308 */ /* 0x000e620000000800 */
[----:B------:R-:W-:Y:S01]  /*3be0*/  PRMT R27, R28, 0x7632, R27 ;  /* 0x000076321c1b7816 */ /* 0x000fe2000000001b */
[----:B------:R-:W-:Y:S01]  /*3bf0*/  FADD.FTZ R139, R142, R139 ;  /* 0x0000008b8e8b7221 */ /* 0x000fe20000010000 */
[----:B------:R-:W-:Y:S01]  /*3c00*/  LOP3.LUT R144, R106, 0xff, RZ, 0xc0, !PT ;  /* 0x000000ff6a907812 */ /* 0x000fe200078ec0ff */
[----:B------:R-:W-:Y:S01]  /*3c10*/  MUFU.EX2 R112, R112 ;  /* 0x0000007000707308 */ /* 0x000fe20000000800 */
[----:B------:R-:W-:Y:S01]  /*3c20*/  SHF.R.U32.HI R135, RZ, 0x8, R135 ;  /* 0x00000008ff877819 */ /* 0x000fe20000011687 */
[----:B------:R-:W-:Y:S01]  /*3c30*/  FADD.FTZ R140, R140, R139 ;  /* 0x0000008b8c8c7221 */ /* 0x000fe20000010000 */
[----:B--2---:R-:W-:Y:S01]  /*3c40*/  F2FP.BF16.F32.PACK_AB R26, R93, R134 ;  /* 0x000000865d1a723e */ /* 0x004fe200000010ff */
[----:B------:R-:W-:Y:S01]  /*3c50*/  MUFU.EX2 R188, R188 ;  /* 0x000000bc00bc7308 */ /* 0x000fe20000000800 */
[--C-:B------:R-:W-:Y:S01]  /*3c60*/  HSET2.LE.AND R11, R11, R176.reuse, PT ;  /* 0x000000b00b0b7233 */ /* 0x100fe20003803000 */
[----:B------:R-:W-:Y:S01]  /*3c70*/  FADD.FTZ R119, R119, R140 ;  /* 0x0000008c77777221 */ /* 0x000fe20000010000 */
[----:B------:R-:W-:Y:S01]  /*3c80*/  HSET2.LE.AND R8, R9, R176, PT ;  /* 0x000000b009087233 */ /* 0x000fe20003803000 */
[----:B------:R-:W-:Y:S01]  /*3c90*/  MUFU.EX2 R183, R183 ;  /* 0x000000b700b77308 */ /* 0x000fe20000000800 */
[----:B------:R-:W-:Y:S01]  /*3ca0*/  PRMT R9, R144, 0x5410, R135 ;  /* 0x0000541090097816 */ /* 0x000fe20000000087 */
[----:B------:R-:W-:Y:S01]  /*3cb0*/  FADD.FTZ R134, R134, R119 ;  /* 0x0000007786867221 */ /* 0x000fe20000010000 */
[----:B------:R-:W-:-:S02]  /*3cc0*/  PRMT R70, R34, 0x5410, R33 ;  /* 0x0000541022467816 */ /* 0x000fc40000000021 */
[----:B------:R-:W-:Y:S01]  /*3cd0*/  PRMT R71, R28, 0x5410, R27 ;  /* 0x000054101c477816 */ /* 0x000fe2000000001b */
[----:B------:R-:W-:Y:S01]  /*3ce0*/  FADD.FTZ R93, R93, R134 ;  /* 0x000000865d5d7221 */ /* 0x000fe20000010000 */
[----:B------:R-:W-:Y:S02]  /*3cf0*/  PRMT R25, R26, 0x7632, R25 ;  /* 0x000076321a197816 */ /* 0x000fe40000000019 */
[----:B------:R-:W-:Y:S02]  /*3d00*/  SHF.R.U32.HI R40, RZ, 0x10, R106 ;  /* 0x00000010ff287819 */ /* 0x000fe4000001166a */
[----:B------:R-:W-:Y:S02]  /*3d10*/  LOP3.LUT R70, R70, R11, RZ, 0xc0, !PT ;  /* 0x0000000b46467212 */ /* 0x000fe400078ec0ff */
[----:B------:R-:W-:Y:S01]  /*3d20*/  LOP3.LUT R71, R71, R8, RZ, 0xc0, !PT ;  /* 0x0000000847477212 */ /* 0x000fe200078ec0ff */
[----:B------:R-:W-:Y:S01]  /*3d30*/  IMAD.MOV.U32 R8, RZ, RZ, R148 ;  /* 0x000000ffff087224 */ /* 0x000fe200078e0094 */
[----:B------:R-:W-:-:S02]  /*3d40*/  HSET2.LE.AND R9, R9, R176, PT ;  /* 0x000000b009097233 */ /* 0x000fc40003803000 */
[----:B------:R-:W-:Y:S02]  /*3d50*/  PRMT R12, R26, 0x5410, R25 ;  /* 0x000054101a0c7816 */ /* 0x000fe40000000019 */
[----:B------:R-:W-:Y:S01]  /*3d60*/  SHF.R.U32.HI R141, RZ, 0x18, R106 ;  /* 0x00000018ff8d7819 */ /* 0x000fe2000001166a */
[C---:B------:R-:W-:Y:S01]  /*3d70*/  HMMA.16816.F32.BF16 R80, R68.reuse, R76, RZ ;  /* 0x0000004c4450723c */ /* 0x040fe200000418ff */
[----:B------:R-:W-:Y:S02]  /*3d80*/  LOP3.LUT R40, R40, 0xff, RZ, 0xc0, !PT ;  /* 0x000000ff28287812 */ /* 0x000fe400078ec0ff */
[----:B---3--:R-:W-:Y:S02]  /*3d90*/  F2FP.BF16.F32.PACK_AB R24, R91, R132 ;  /* 0x000000845b18723e */ /* 0x008fe400000010ff */
[----:B------:R-:W-:Y:S02]  /*3da0*/  LOP3.LUT R12, R12, R9, RZ, 0xc0, !PT ;  /* 0x000000090c0c7212 */ /* 0x000fe400078ec0ff */
[----:B------:R-:W-:Y:S01]  /*3db0*/  LOP3.LUT R14, R8, 0xff, RZ, 0xc0, !PT ;  /* 0x000000ff080e7812 */ /* 0x000fe200078ec0ff */
[----:B------:R-:W-:Y:S01]  /*3dc0*/  HMMA.16816.F32.BF16 R76, R68, R78, RZ ;  /* 0x0000004e444c723c */ /* 0x000fe200000418ff */
[----:B------:R-:W-:Y:S01]  /*3dd0*/  PRMT R13, R40, 0x5410, R141 ;  /* 0x00005410280d7816 */ /* 0x000fe2000000008d */
[----:B------:R-:W2:Y:S01]  /*3de0*/  LDSM.16.MT88.4 R8, [R124+0x6400] ;  /* 0x006400007c08783b */ /* 0x000ea20000004200 */
[----:B------:R-:W-:-:S02]  /*3df0*/  PRMT R109, R148, 0x7771, RZ ;  /* 0x00007771946d7816 */ /* 0x000fc400000000ff */
[C---:B------:R-:W-:Y:S02]  /*3e00*/  PRMT R108, R148.reuse, 0x7772, RZ ;  /* 0x00007772946c7816 */ /* 0x040fe400000000ff */
[----:B------:R-:W-:Y:S01]  /*3e10*/  PRMT R107, R148, 0x7773, RZ ;  /* 0x00007773946b7816 */ /* 0x000fe200000000ff */
[C---:B-----5:R-:W-:Y:S01]  /*3e20*/  HMMA.16816.F32.BF16 R72, R68.reuse, R36, RZ ;  /* 0x000000244448723c */ /* 0x060fe200000418ff */
[----:B------:R-:W-:Y:S02]  /*3e30*/  PRMT R23, R24, 0x7632, R23 ;  /* 0x0000763218177816 */ /* 0x000fe40000000017 */
[----:B-1----:R-:W-:Y:S01]  /*3e40*/  F2FP.BF16.F32.PACK_AB R32, R87, R92 ;  /* 0x0000005c5720723e */ /* 0x002fe200000010ff */
[----:B------:R-:W-:Y:S01]  /*3e50*/  FADD.FTZ R92, R92, R93 ;  /* 0x0000005d5c5c7221 */ /* 0x000fe20000010000 */
[----:B------:R-:W-:Y:S02]  /*3e60*/  F2FP.BF16.F32.PACK_AB R30, R85, R88 ;  /* 0x00000058551e723e */ /* 0x000fe400000010ff */
[----:B------:R-:W-:Y:S01]  /*3e70*/  PRMT R15, R108, 0x5410, R107 ;  /* 0x000054106c0f7816 */ /* 0x000fe2000000006b */
[----:B------:R-:W-:Y:S01]  /*3e80*/  HMMA.16816.F32.BF16 R36, R68, R38, RZ ;  /* 0x000000264424723c */ /* 0x000fe200000418ff */
[----:B------:R-:W-:Y:S01]  /*3e90*/  HSET2.LE.AND R13, R13, R176, PT ;  /* 0x000000b00d0d7233 */ /* 0x000fe20003803000 */
[----:B------:R-:W-:Y:S01]  /*3ea0*/  FADD.FTZ R92, R87, R92 ;  /* 0x0000005c575c7221 */ /* 0x000fe20000010000 */
[----:B------:R-:W-:-:S02]  /*3eb0*/  PRMT R43, R14, 0x5410, R109 ;  /* 0x000054100e2b7816 */ /* 0x000fc4000000006d */
[----:B------:R-:W-:Y:S02]  /*3ec0*/  PRMT R40, R24, 0x5410, R23 ;  /* 0x0000541018287816 */ /* 0x000fe40000000017 */
[----:B------:R-:W-:Y:S02]  /*3ed0*/  PRMT R31, R32, 0x7632, R31 ;  /* 0x00007632201f7816 */ /* 0x000fe4000000001f */
[----:B------:R-:W-:Y:S02]  /*3ee0*/  PRMT R29, R30, 0x7632, R29 ;  /* 0x000076321e1d7816 */ /* 0x000fe4000000001d */
[--C-:B------:R-:W-:Y:S02]  /*3ef0*/  HSET2.LE.AND R14, R43, R176.reuse, PT ;  /* 0x000000b02b0e7233 */ /* 0x100fe40003803000 */
[----:B------:R-:W-:Y:S02]  /*3f00*/  HSET2.LE.AND R15, R15, R176, PT ;  /* 0x000000b00f0f7233 */ /* 0x000fe40003803000 */
[----:B------:R-:W-:-:S02]  /*3f10*/  LOP3.LUT R13, R40, R13, RZ, 0xc0, !PT ;  /* 0x0000000d280d7212 */ /* 0x000fc400078ec0ff */
[----:B------:R-:W-:Y:S02]  /*3f20*/  PRMT R43, R32, 0x5410, R31 ;  /* 0x00005410202b7816 */ /* 0x000fe4000000001f */
[----:B------:R-:W-:Y:S02]  /*3f30*/  PRMT R40, R30, 0x5410, R29 ;  /* 0x000054101e287816 */ /* 0x000fe4000000001d */
[----:B------:R-:W-:Y:S02]  /*3f40*/  LOP3.LUT R14, R43, R14, RZ, 0xc0, !PT ;  /* 0x0000000e2b0e7212 */ /* 0x000fe400078ec0ff */
[----:B------:R-:W-:Y:S02]  /*3f50*/  LOP3.LUT R15, R40, R15, RZ, 0xc0, !PT ;  /* 0x0000000f280f7212 */ /* 0x000fe400078ec0ff */
[----:B------:R-:W-:Y:S02]  /*3f60*/  LOP3.LUT R147, R147, 0xffff, RZ, 0xc0, !PT ;  /* 0x0000ffff93937812 */ /* 0x000fe400078ec0ff */
[----:B------:R-:W-:-:S02]  /*3f70*/  ISETP.LE.U32.AND P1, PT, R150, UR29, PT ;  /* 0x0000001d96007c0c */ /* 0x000fc4000bf23070 */
[----:B------:R-:W-:Y:S01]  /*3f80*/  ISETP.LE.U32.AND P2, PT, R145, UR29, PT ;  /* 0x0000001d91007c0c */ /* 0x000fe2000bf43070 */
[C---:B----4-:R-:W-:Y:S01]  /*3f90*/  HMMA.16816.F32.BF16 R80, R12.reuse, R4, R80 ;  /* 0x000000040c50723c */ /* 0x050fe20000041850 */
[----:B------:R-:W-:Y:S02]  /*3fa0*/  ISETP.LE.U32.AND P6, PT, R147, UR29, PT ;  /* 0x0000001d93007c0c */ /* 0x000fe4000bfc3070 */
[----:B------:R-:W-:Y:S02]  /*3fb0*/  ISETP.GT.U32.AND P4, PT, R149, UR29, PT ;  /* 0x0000001d95007c0c */ /* 0x000fe4000bf84070 */
[----:B------:R-:W-:Y:S02]  /*3fc0*/  PRMT R106, R106, 0x7632, R106 ;  /* 0x000076326a6a7816 */ /* 0x000fe4000000006a */
[----:B------:R-:W-:Y:S01]  /*3fd0*/  LOP3.LUT R135, R135, 0xffff, RZ, 0xc0, !PT ;  /* 0x0000ffff87877812 */ /* 0x000fe200078ec0ff */
[----:B------:R-:W-:Y:S01]  /*3fe0*/  HMMA.16816.F32.BF16 R76, R12, R6, R76 ;  /* 0x000000060c4c723c */ /* 0x000fe2000004184c */
[----:B------:R-:W1:Y:S01]  /*3ff0*/  LDSM.16.MT88.4 R4, [R126+0x7400] ;  /* 0x007400007e04783b */ /* 0x000e620000004200 */
[----:B------:R-:W-:Y:S01]  /*4000*/  @!P1 HFMA2.BF16_V2 R55, -RZ.H0_H0, RZ.H0_H0, -R90.H0_H0 ;  /* 0x200000ffff379231 */ /* 0x000fe2000034095a */
[----:B------:R-:W-:Y:S01]  /*4010*/  LOP3.LUT R106, R106, 0xff, RZ, 0xc0, !PT ;  /* 0x000000ff6a6a7812 */ /* 0x000fe200078ec0ff */
[----:B------:R-:W-:-:S02]  /*4020*/  @!P2 HFMA2.BF16_V2 R52, -RZ.H0_H0, RZ.H0_H0, -R35.H0_H0 ;  /* 0x200000ffff34a231 */ /* 0x000fc40000340923 */
[----:B------:R-:W-:Y:S01]  /*4030*/  @!P6 HFMA2.BF16_V2 R54, -RZ.H0_H0, RZ.H0_H0, -R89.H0_H0 ;  /* 0x200000ffff36e231 */ /* 0x000fe20000340959 */
[----:B------:R-:W-:Y:S01]  /*4040*/  @!P1 PRMT R90, R55, 0x5410, RZ ;  /* 0x00005410375a9816 */ /* 0x000fe200000000ff */
[----:B--2---:R-:W-:Y:S01]  /*4050*/  HMMA.16816.F32.BF16 R72, R12, R8, R72 ;  /* 0x000000080c48723c */ /* 0x004fe20000041848 */
[----:B------:R-:W-:Y:S01]  /*4060*/  VIADD R9, R41, 0x1 ;  /* 0x0000000129097836 */ /* 0x000fe20000000000 */
[----:B------:R-:W-:Y:S01]  /*4070*/  @!P2 PRMT R35, R52, 0x5410, RZ ;  /* 0x000054103423a816 */ /* 0x000fe200000000ff */
[----:B------:R-:W-:Y:S01]  /*4080*/  @P4 HFMA2.BF16_V2 R50, -RZ.H0_H0, RZ.H0_H0, -R33.H0_H0 ;  /* 0x200000ffff324231 */ /* 0x000fe20000340921 */
[----:B------:R-:W-:Y:S01]  /*4090*/  @!P6 PRMT R89, R54, 0x5410, RZ ;  /* 0x000054103659e816 */ /* 0x000fe200000000ff */
[----:B------:R-:W-:Y:S01]  /*40a0*/  STG.E.U16 desc[UR24][R122.64], R90 ;  /* 0x0000005a7a007986 */ /* 0x000fe2000c101518 */
[----:B------:R-:W-:Y:S02]  /*40b0*/  LOP3.LUT R8, R9, UR27, R185, 0x96, !PT ;  /* 0x0000001b09087c12 */ /* 0x000fe4000f8e96b9 */
[----:B------:R-:W-:Y:S01]  /*40c0*/  HMMA.16816.F32.BF16 R40, R68, R44, RZ ;  /* 0x0000002c4428723c */ /* 0x000fe200000418ff */
[----:B------:R-:W-:Y:S01]  /*40d0*/  ISETP.GT.U32.AND P1, PT, R152, UR29, PT ;  /* 0x0000001d98007c0c */ /* 0x000fe2000bf24070 */
[----:B------:R-:W-:Y:S01]  /*40e0*/  STG.E.U16 desc[UR24][R122.64+0x2], R89 ;  /* 0x000002597a007986 */ /* 0x000fe2000c101518 */
[----:B------:R-:W-:Y:S01]  /*40f0*/  IMAD.WIDE.U32 R8, R8, -0x326172a9, RZ ;  /* 0xcd9e8d5708087825 */ /* 0x000fe200078e00ff */
[----:B------:R-:W-:-:S02]  /*4100*/  ISETP.GT.U32.AND P6, PT, R143, UR29, PT ;  /* 0x0000001d8f007c0c */ /* 0x000fc4000bfc4070 */
[----:B------:R-:W-:Y:S02]  /*4110*/  @P4 PRMT R33, R50, 0x5410, RZ ;  /* 0x0000541032214816 */ /* 0x000fe400000000ff */
[----:B------:R-:W-:Y:S01]  /*4120*/  HMMA.16816.F32.BF16 R44, R68, R46, RZ ;  /* 0x0000002e442c723c */ /* 0x000fe200000418ff */
[----:B------:R-:W-:Y:S02]  /*4130*/  LOP3.LUT R9, R186, UR28, R9, 0x96, !PT ;  /* 0x0000001cba097c12 */ /* 0x000fe4000f8e9609 */
[----:B------:R-:W-:Y:S02]  /*4140*/  LOP3.LUT R8, R8, UR23, R179, 0x96, !PT ;  /* 0x0000001708087c12 */ /* 0x000fe4000f8e96b3 */
[----:B------:R-:W-:Y:S01]  /*4150*/  ISETP.LE.U32.AND P2, PT, R144, UR29, PT ;  /* 0x0000001d90007c0c */ /* 0x000fe2000bf43070 */
[----:B------:R-:W-:Y:S01]  /*4160*/  @P1 HFMA2.BF16_V2 R49, -RZ.H0_H0, RZ.H0_H0, -R28.H0_H0 ;  /* 0x200000ffff311231 */ /* 0x000fe2000034091c */
[----:B------:R-:W-:Y:S01]  /*4170*/  ISETP.LE.U32.AND P4, PT, R135, UR29, PT ;  /* 0x0000001d87007c0c */ /* 0x000fe2000bf83070 */
[----:B------:R-:W-:Y:S01]  /*4180*/  HMMA.16816.F32.BF16 R36, R12, R10, R36 ;  /* 0x0000000a0c24723c */ /* 0x000fe20000041824 */
[----:B------:R-:W-:-:S04]  /*4190*/  IMAD.WIDE.U32 R10, R8, -0x2daee0ad, RZ ;  /* 0xd2511f53080a7825 */ /* 0x000fc800078e00ff */
[----:B------:R-:W-:Y:S01]  /*41a0*/  @P6 HFMA2.BF16_V2 R48, -RZ.H0_H0, RZ.H0_H0, -R27.H0_H0 ;  /* 0x200000ffff306231 */ /* 0x000fe2000034091b */
[----:B------:R-:W-:Y:S02]  /*41b0*/  @P1 PRMT R28, R49, 0x5410, RZ ;  /* 0x00005410311c1816 */ /* 0x000fe400000000ff */
[----:B------:R-:W-:Y:S01]  /*41c0*/  ISETP.LE.U32.AND P1, PT, R106, UR29, PT ;  /* 0x0000001d6a007c0c */ /* 0x000fe2000bf23070 */
[----:B------:R-:W-:Y:S01]  /*41d0*/  FFMA.FTZ R106, R101, UR31, -R136 ;  /* 0x0000001f656a7c23 */ /* 0x000fe20008010888 */
[----:B------:R-:W-:Y:S01]  /*41e0*/  @P6 PRMT R27, R48, 0x5410, RZ ;  /* 0x00005410301b6816 */ /* 0x000fe200000000ff */
[----:B-1----:R-:W-:Y:S01]  /*41f0*/  HMMA.16816.F32.BF16 R40, R12, R4, R40 ;  /* 0x000000040c28723c */ /* 0x002fe20000041828 */
[----:B------:R-:W-:-:S04]  /*4200*/  IMAD.WIDE.U32 R4, R9, -0x2daee0ad, RZ ;  /* 0xd2511f5309047825 */ /* 0x000fc800078e00ff */
[----:B------:R-:W-:Y:S01]  /*4210*/  @!P2 HFMA2.BF16_V2 R97, -RZ.H0_H0, RZ.H0_H0, -R26.H0_H0 ;  /* 0x200000ffff61a231 */ /* 0x000fe2000034091a */
[----:B------:R-:W-:Y:S01]  /*4220*/  ISETP.GT.U32.AND P6, PT, R109, UR29, PT ;  /* 0x0000001d6d007c0c */ /* 0x000fe2000bfc4070 */
[----:B------:R-:W-:Y:S02]  /*4230*/  @!P4 HFMA2.BF16_V2 R96, -RZ.H0_H0, RZ.H0_H0, -R25.H0_H0 ;  /* 0x200000ffff60c231 */ /* 0x000fe40000340919 */
[----:B------:R-:W-:Y:S01]  /*4240*/  FFMA.FTZ R109, R100, UR31, -R131 ;  /* 0x0000001f646d7c23 */ /* 0x000fe20008010883 */
[----:B------:R-:W-:Y:S01]  /*4250*/  LOP3.LUT R8, R180, UR22, R5, 0x96, !PT ;  /* 0x00000016b4087c12 */ /* 0x000fe2000f8e9605 */
[----:B------:R-:W-:Y:S01]  /*4260*/  MUFU.EX2 R106, R106 ;  /* 0x0000006a006a7308 */ /* 0x000fe20000000800 */
[----:B------:R-:W-:Y:S01]  /*4270*/  LOP3.LUT R4, R4, UR18, R11, 0x96, !PT ;  /* 0x0000001204047c12 */ /* 0x000fe2000f8e960b */
[----:B------:R-:W-:Y:S01]  /*4280*/  HMMA.16816.F32.BF16 R44, R12, R6, R44 ;  /* 0x000000060c2c723c */ /* 0x000fe2000004182c */
[----:B------:R-:W-:Y:S01]  /*4290*/  PRMT R5, R146, 0x7770, RZ ;  /* 0x0000777092057816 */ /* 0x000fe200000000ff */
[----:B------:R-:W-:-:S04]  /*42a0*/  IMAD.WIDE.U32 R154, R8, -0x326172a9, RZ ;  /* 0xcd9e8d57089a7825 */ /* 0x000fc800078e00ff */
[----:B------:R-:W-:Y:S01]  /*42b0*/  @!P1 HFMA2.BF16_V2 R95, -RZ.H0_H0, RZ.H0_H0, -R24.H0_H0 ;  /* 0x200000ffff5f9231 */ /* 0x000fe20000340918 */
[----:B------:R-:W-:Y:S01]  /*42c0*/  @!P2 PRMT R26, R97, 0x5410, RZ ;  /* 0x00005410611aa816 */ /* 0x000fe200000000ff */
[----:B------:R-:W-:Y:S01]  /*42d0*/  MUFU.EX2 R109, R109 ;  /* 0x0000006d006d7308 */ /* 0x000fe20000000800 */
[----:B------:R-:W-:Y:S01]  /*42e0*/  IMAD.WIDE.U32 R8, R4, -0x326172a9, RZ ;  /* 0xcd9e8d5704087825 */ /* 0x000fe200078e00ff */
[----:B------:R-:W-:-:S03]  /*42f0*/  LOP3.LUT R6, R178, UR19, R155, 0x96, !PT ;  /* 0x00000013b2067c12 */ /* 0x000fc6000f8e969b */
[----:B------:R-:W-:Y:S01]  /*4300*/  @P6 HFMA2.BF16_V2 R66, -RZ.H0_H0, RZ.H0_H0, -R31.H0_H0 ;  /* 0x200000ffff426231 */ /* 0x000fe2000034091f */
[----:B------:R-:W-:Y:S02]  /*4310*/  PRMT R4, R148, 0x7770, RZ ;  /* 0x0000777094047816 */ /* 0x000fe400000000ff */
[----:B------:R-:W-:Y:S01]  /*4320*/  LOP3.LUT R151, R154, UR17, R9, 0x96, !PT ;  /* 0x000000119a977c12 */ /* 0x000fe2000f8e9609 */
[----:B------:R-:W-:Y:S01]  /*4330*/  IMAD.WIDE.U32 R154, R6, -0x2daee0ad, RZ ;  /* 0xd2511f53069a7825 */ /* 0x000fe200078e00ff */
[----:B------:R-:W-:Y:S02]  /*4340*/  PRMT R6, R29, 0x7632, R6 ;  /* 0x000076321d067816 */ /* 0x000fe40000000006 */
[----:B------:R-:W-:Y:S01]  /*4350*/  ISETP.LE.U32.AND P5, PT, R5, UR29, PT ;  /* 0x0000001d05007c0c */ /* 0x000fe2000bfa3070 */
[----:B------:R-:W-:Y:S01]  /*4360*/  IMAD.WIDE.U32 R150, R151, -0x2daee0ad, RZ ;  /* 0xd2511f5397967825 */ /* 0x000fe200078e00ff */
[----:B------:R-:W-:Y:S02]  /*4370*/  LOP3.LUT R6, R6, 0xff, RZ, 0xc0, !PT ;  /* 0x000000ff06067812 */ /* 0x000fe400078ec0ff */
[----:B------:R-:W-:-:S02]  /*4380*/  LOP3.LUT R10, R10, UR16, R155, 0x96, !PT ;  /* 0x000000100a0a7c12 */ /* 0x000fc4000f8e969b */
[----:B------:R-:W-:Y:S02]  /*4390*/  ISETP.LE.U32.AND P3, PT, R6, UR29, PT ;  /* 0x0000001d06007c0c */ /* 0x000fe4000bf63070 */
[----:B------:R-:W-:Y:S01]  /*43a0*/  LOP3.LUT R7, R154, UR12, R151, 0x96, !PT ;  /* 0x0000000c9a077c12 */ /* 0x000fe2000f8e9697 */
[----:B------:R-:W-:Y:S01]  /*43b0*/  IMAD.WIDE.U32 R10, R10, -0x326172a9, RZ ;  /* 0xcd9e8d570a0a7825 */ /* 0x000fe200078e00ff */
[----:B------:R-:W-:-:S03]  /*43c0*/  @!P1 PRMT R24, R95, 0x5410, RZ ;  /* 0x000054105f189816 */ /* 0x000fc600000000ff */
[----:B------:R-:W-:Y:S01]  /*43d0*/  FFMA.FTZ R95, R102, UR31, -R131 ;  /* 0x0000001f665f7c23 */ /* 0x000fe20008010883 */
[----:B------:R-:W-:Y:S01]  /*43e0*/  ISETP.GT.U32.AND P2, PT, R108, UR29, PT ;  /* 0x0000001d6c007c0c */ /* 0x000fe2000bf44070 */
[----:B------:R-:W-:Y:S01]  /*43f0*/  IMAD.WIDE.U32 R6, R7, -0x326172a9, RZ ;  /* 0xcd9e8d5707067825 */ /* 0x000fe200078e00ff */
[----:B------:R-:W-:-:S03]  /*4400*/  LOP3.LUT R145, R8, UR13, R11, 0x96, !PT ;  /* 0x0000000d08917c12 */ /* 0x000fc6000f8e960b */
[----:B------:R-:W-:Y:S01]  /*4410*/  @!P5 HFMA2.BF16_V2 R51, -RZ.H0_H0, RZ.H0_H0, -R34.H0_H0 ;  /* 0x200000ffff33d231 */ /* 0x000fe20000340922 */
[----:B------:R-:W-:Y:S01]  /*4420*/  @!P4 PRMT R25, R96, 0x5410, RZ ;  /* 0x000054106019c816 */ /* 0x000fe200000000ff */
[----:B------:R-:W-:Y:S01]  /*4430*/  IMAD.MOV.U32 R148, RZ, RZ, R6 ;  /* 0x000000ffff947224 */ /* 0x000fe200078e0006 */
[----:B------:R-:W-:Y:S01]  /*4440*/  LOP3.LUT R9, R10, UR9, R7, 0x96, !PT ;  /* 0x000000090a097c12 */ /* 0x000fe2000f8e9607 */
[----:B------:R-:W-:Y:S01]  /*4450*/  @!P3 HFMA2.BF16_V2 R53, -RZ.H0_H0, RZ.H0_H0, -R86.H0_H0 ;  /* 0x200000ffff35b231 */ /* 0x000fe20000340956 */
[C---:B------:R-:W-:Y:S01]  /*4460*/  PRMT R146, R6.reuse, 0x7770, RZ ;  /* 0x0000777006927816 */ /* 0x040fe200000000ff */
[----:B------:R-:W-:Y:S01]  /*4470*/  MUFU.EX2 R95, R95 ;  /* 0x0000005f005f7308 */ /* 0x000fe20000000800 */
[----:B------:R-:W-:Y:S01]  /*4480*/  PRMT R10, R6, 0x7771, RZ ;  /* 0x00007771060a7816 */ /* 0x000fe200000000ff */
[----:B------:R-:W-:Y:S01]  /*4490*/  FFMA.FTZ R108, R98, UR31, -R131 ;  /* 0x0000001f626c7c23 */ /* 0x000fe20008010883 */
[----:B------:R-:W-:Y:S01]  /*44a0*/  @!P3 PRMT R86, R53, 0x5410, RZ ;  /* 0x000054103556b816 */ /* 0x000fe200000000ff */
[----:B------:R-:W-:Y:S01]  /*44b0*/  @P2 HFMA2.BF16_V2 R63, -RZ.H0_H0, RZ.H0_H0, -R30.H0_H0 ;  /* 0x200000ffff3f2231 */ /* 0x000fe2000034091e */
[----:B------:R-:W1:Y:S01]  /*44c0*/  LDSM.16.MT88.4 R52, [R124+0x7000] ;  /* 0x007000007c34783b */ /* 0x000e620000004200 */
[----:B------:R-:W-:-:S02]  /*44d0*/  PRMT R8, R6, 0x7772, RZ ;  /* 0x0000777206087816 */ /* 0x000fc400000000ff */
[----:B------:R-:W-:Y:S01]  /*44e0*/  PRMT R11, R6, 0x7773, RZ ;  /* 0x00007773060b7816 */ /* 0x000fe200000000ff */
[----:B------:R-:W-:Y:S01]  /*44f0*/  MUFU.EX2 R108, R108 ;  /* 0x0000006c006c7308 */ /* 0x000fe20000000800 */
[----:B------:R-:W-:Y:S02]  /*4500*/  ISETP.LE.U32.AND P3, PT, R4, UR29, PT ;  /* 0x0000001d04007c0c */ /* 0x000fe4000bf63070 */
[----:B------:R-:W2:Y:S01]  /*4510*/  LDSM.16.MT88.4 R4, [R124+0x7400] ;  /* 0x007400007c04783b */ /* 0x000ea20000004200 */
[----:B------:R-:W-:Y:S02]  /*4520*/  @!P5 PRMT R34, R51, 0x5410, RZ ;  /* 0x000054103322d816 */ /* 0x000fe400000000ff */
[----:B------:R-:W-:Y:S02]  /*4530*/  ISETP.LE.U32.AND P5, PT, R141, UR29, PT ;  /* 0x0000001d8d007c0c */ /* 0x000fe4000bfa3070 */
[----:B------:R-:W-:Y:S02]  /*4540*/  ISETP.LE.U32.AND P1, PT, R146, UR29, PT ;  /* 0x0000001d92007c0c */ /* 0x000fe4000bf23070 */
[----:B------:R-:W-:Y:S01]  /*4550*/  ISETP.GT.U32.AND P4, PT, R107, UR29, PT ;  /* 0x0000001d6b007c0c */ /* 0x000fe2000bf84070 */
[----:B------:R-:W-:Y:S01]  /*4560*/  FFMA.FTZ R107, R103, UR31, -R136 ;  /* 0x0000001f676b7c23 */ /* 0x000fe20008010888 */
[----:B------:R-:W-:-:S02]  /*4570*/  LOP3.LUT R147, R9, 0xffff, RZ, 0xc0, !PT ;  /* 0x0000ffff09937812 */ /* 0x000fc400078ec0ff */
[----:B------:R-:W-:Y:S01]  /*4580*/  @P2 PRMT R30, R63, 0x5410, RZ ;  /* 0x000054103f1e2816 */ /* 0x000fe200000000ff */
[----:B------:R-:W-:Y:S01]  /*4590*/  @!P3 HFMA2.BF16_V2 R67, -RZ.H0_H0, RZ.H0_H0, -R32.H0_H0 ;  /* 0x200000ffff43b231 */ /* 0x000fe20000340920 */
[----:B------:R-:W-:Y:S01]  /*45a0*/  SHF.R.U32.HI R147, RZ, 0x8, R147 ;  /* 0x00000008ff937819 */ /* 0x000fe20000011693 */
[----:B------:R-:W3:Y:S01]  /*45b0*/  MUFU.EX2 R107, R107 ;  /* 0x0000006b006b7308 */ /* 0x000ee20000000800 */
[----:B------:R-:W-:Y:S01]  /*45c0*/  @P6 PRMT R31, R66, 0x5410, RZ ;  /* 0x00005410421f6816 */ /* 0x000fe200000000ff */
[----:B------:R-:W-:Y:S01]  /*45d0*/  @!P5 HFMA2.BF16_V2 R94, -RZ.H0_H0, RZ.H0_H0, -R23.H0_H0 ;  /* 0x200000ffff5ed231 */ /* 0x000fe20000340917 */
[----:B------:R-:W-:Y:S02]  /*45e0*/  @!P3 PRMT R32, R67, 0x5410, RZ ;  /* 0x000054104320b816 */ /* 0x000fe400000000ff */
[----:B------:R-:W-:Y:S01]  /*45f0*/  ISETP.GT.U32.AND P3, PT, R8, UR29, PT ;  /* 0x0000001d08007c0c */ /* 0x000fe2000bf64070 */
[----:B------:R-:W-:Y:S01]  /*4600*/  @P4 HFMA2.BF16_V2 R62, -RZ.H0_H0, RZ.H0_H0, -R29.H0_H0 ;  /* 0x200000ffff3e4231 */ /* 0x000fe2000034091d */
[----:B------:R-:W-:Y:S01]  /*4610*/  @!P5 PRMT R23, R94, 0x5410, RZ ;  /* 0x000054105e17d816 */ /* 0x000fe200000000ff */
[----:B------:R-:W-:Y:S01]  /*4620*/  FFMA.FTZ R94, R104, UR31, -R131 ;  /* 0x0000001f685e7c23 */ /* 0x000fe20008010883 */
[----:B------:R-:W-:Y:S01]  /*4630*/  ISETP.GT.U32.AND P5, PT, R11, UR29, PT ;  /* 0x0000001d0b007c0c */ /* 0x000fe2000bfa4070 */
[----:B------:R-:W-:Y:S01]  /*4640*/  FFMA.FTZ R104, R105, UR31, -R136 ;  /* 0x0000001f69687c23 */ /* 0x000fe20008010888 */
[----:B------:R-:W-:-:S02]  /*4650*/  @P4 PRMT R29, R62, 0x5410, RZ ;  /* 0x000054103e1d4816 */ /* 0x000fc400000000ff */
[----:B------:R-:W-:Y:S01]  /*4660*/  PRMT R11, R8, 0x5410, R11 ;  /* 0x00005410080b7816 */ /* 0x000fe2000000000b */
[----:B------:R-:W4:Y:S01]  /*4670*/  MUFU.EX2 R94, R94 ;  /* 0x0000005e005e7308 */ /* 0x000f220000000800 */
[----:B---3--:R-:W-:Y:S02]  /*4680*/  F2FP.BF16.F32.PACK_AB R101, R106, R107 ;  /* 0x0000006b6a65723e */ /* 0x008fe400000010ff */
[----:B------:R-:W-:Y:S01]  /*4690*/  F2FP.BF16.F32.PACK_AB R98, R108, R109 ;  /* 0x0000006d6c62723e */ /* 0x000fe200000010ff */
[----:B------:R-:W-:Y:S01]  /*46a0*/  MUFU.EX2 R104, R104 ;  /* 0x0000006800687308 */ /* 0x000fe20000000800 */
[----:B-1----:R-:W-:Y:S01]  /*46b0*/  HMMA.16816.F32.BF16 R48, R68, R52, RZ ;  /* 0x000000344430723c */ /* 0x002fe200000418ff */
[----:B------:R-:W-:Y:S01]  /*46c0*/  IMAD.WIDE.U32 R52, R145, -0x2daee0ad, RZ ;  /* 0xd2511f5391347825 */ /* 0x000fe200078e00ff */
[----:B------:R-:W-:-:S03]  /*46d0*/  LOP3.LUT R141, R148, 0xff, RZ, 0xc0, !PT ;  /* 0x000000ff948d7812 */ /* 0x000fc600078ec0ff */
[----:B------:R-:W-:Y:S01]  /*46e0*/  @!P1 HFMA2.BF16_V2 R58, -RZ.H0_H0, RZ.H0_H0, -R98.H0_H0 ;  /* 0x200000ffff3a9231 */ /* 0x000fe20000340962 */
[----:B------:R-:W-:Y:S01]  /*46f0*/  PRMT R100, R101, 0x7632, R100 ;  /* 0x0000763265647816 */ /* 0x000fe20000000064 */
[----:B------:R-:W-:Y:S01]  /*4700*/  IMAD.MOV.U32 R146, RZ, RZ, R52 ;  /* 0x000000ffff927224 */ /* 0x000fe200078e0034 */
[----:B------:R-:W-:Y:S02]  /*4710*/  LOP3.LUT R135, R150, UR8, R53, 0x96, !PT ;  /* 0x0000000896877c12 */ /* 0x000fe4000f8e9635 */
[C---:B------:R-:W-:Y:S02]  /*4720*/  PRMT R143, R52.reuse, 0x7772, RZ ;  /* 0x00007772348f7816 */ /* 0x040fe400000000ff */
[----:B------:R-:W-:Y:S02]  /*4730*/  PRMT R145, R52, 0x7771, RZ ;  /* 0x0000777134917816 */ /* 0x000fe400000000ff */
[----:B----4-:R-:W-:Y:S01]  /*4740*/  F2FP.BF16.F32.PACK_AB R102, R94, R95 ;  /* 0x0000005f5e66723e */ /* 0x010fe200000010ff */
[----:B------:R-:W-:Y:S01]  /*4750*/  FADD.FTZ R95, R95, R92 ;  /* 0x0000005c5f5f7221 */ /* 0x000fe20000010000 */
[----:B------:R-:W-:-:S02]  /*4760*/  PRMT R141, R141, 0x5410, R10 ;  /* 0x000054108d8d7816 */ /* 0x000fc4000000000a */
[----:B------:R-:W-:Y:S01]  /*4770*/  PRMT R103, R102, 0x7632, R103 ;  /* 0x0000763266677816 */ /* 0x000fe20000000067 */
[----:B------:R-:W-:Y:S01]  /*4780*/  FADD.FTZ R94, R94, R95 ;  /* 0x0000005f5e5e7221 */ /* 0x000fe20000010000 */
[----:B------:R-:W-:Y:S01]  /*4790*/  LOP3.LUT R66, R135, 0xff, RZ, 0xc0, !PT ;  /* 0x000000ff87427812 */ /* 0x000fe200078ec0ff */
[----:B--2---:R-:W-:Y:S01]  /*47a0*/  HMMA.16816.F32.BF16 R48, R12, R4, R48 ;  /* 0x000000040c30723c */ /* 0x004fe20000041830 */
[C---:B------:R-:W-:Y:S01]  /*47b0*/  PRMT R5, R52.reuse, 0x7770, RZ ;  /* 0x0000777034057816 */ /* 0x040fe200000000ff */
[----:B------:R-:W-:Y:S01]  /*47c0*/  FADD.FTZ R109, R109, R94 ;  /* 0x0000005e6d6d7221 */ /* 0x000fe20000010000 */
[----:B------:R-:W-:Y:S02]  /*47d0*/  PRMT R4, R52, 0x7773, RZ ;  /* 0x0000777334047816 */ /* 0x000fe400000000ff */
[----:B------:R-:W-:Y:S01]  /*47e0*/  ISETP.LE.U32.AND P4, PT, R5, UR29, PT ;  /* 0x0000001d05007c0c */ /* 0x000fe2000bf83070 */
[----:B------:R-:W-:Y:S01]  /*47f0*/  FADD.FTZ R108, R108, R109 ;  /* 0x0000006d6c6c7221 */ /* 0x000fe20000010000 */
[----:B------:R-:W-:Y:S01]  /*4800*/  PRMT R8, R102, 0x5410, R103 ;  /* 0x0000541066087816 */ /* 0x000fe20000000067 */
[----:B------:R-:W-:Y:S01]  /*4810*/  HMMA.16816.F32.BF16 R52, R68, R54, RZ ;  /* 0x000000364434723c */ /* 0x000fe200000418ff */
[----:B------:R-:W-:-:S02]  /*4820*/  LOP3.LUT R146, R146, 0xff, RZ, 0xc0, !PT ;  /* 0x000000ff92927812 */ /* 0x000fc400078ec0ff */
[--C-:B------:R-:W-:Y:S02]  /*4830*/  HSET2.LE.AND R141, R141, R176.reuse, PT ;  /* 0x000000b08d8d7233 */ /* 0x100fe40003803000 */
[----:B------:R-:W-:-:S15]  /*4840*/  HSET2.LE.AND R11, R11, R176, PT ;  /* 0x000000b00b0b7233 */ /* 0x000fde0003803000 */
[----:B------:R-:W-:Y:S01]  /*4850*/  HMMA.16816.F32.BF16 R52, R12, R6, R52 ;  /* 0x000000060c34723c */ /* 0x000fe20000041834 */
[----:B------:R-:W-:Y:S02]  /*4860*/  LOP3.LUT R6, R9, 0xff, RZ, 0xc0, !PT ;  /* 0x000000ff09067812 */ /* 0x000fe400078ec0ff */
[----:B------:R-:W-:Y:S02]  /*4870*/  LOP3.LUT R7, R147, 0xffff, RZ, 0xc0, !PT ;  /* 0x0000ffff93077812 */ /* 0x000fe400078ec0ff */
[C---:B------:R-:W-:Y:S02]  /*4880*/  ISETP.LE.U32.AND P2, PT, R6.reuse, UR29, PT ;  /* 0x0000001d06007c0c */ /* 0x040fe4000bf43070 */
[----:B------:R-:W-:Y:S02]  /*4890*/  ISETP.LE.U32.AND P6, PT, R7, UR29, PT ;  /* 0x0000001d07007c0c */ /* 0x000fe4000bfc3070 */
[----:B------:R-:W-:Y:S02]  /*48a0*/  PRMT R7, R9, 0x7632, R7 ;  /* 0x0000763209077816 */ /* 0x000fe40000000007 */
[----:B------:R-:W-:-:S02]  /*48b0*/  PRMT R147, R6, 0x5410, R147 ;  /* 0x0000541006937816 */ /* 0x000fc40000000093 */
[----:B------:R-:W-:-:S03]  /*48c0*/  LOP3.LUT R5, R7, 0xff, RZ, 0xc0, !PT ;  /* 0x000000ff07057812 */ /* 0x000fc600078ec0ff */
[----:B------:R-:W-:Y:S02]  /*48d0*/  HSET2.LE.AND R147, R147, R176, PT ;  /* 0x000000b093937233 */ /* 0x000fe40003803000 */
[----:B------:R-:W-:Y:S02]  /*48e0*/  @!P2 HFMA2.BF16_V2 R61, -RZ.H0_H0, RZ.H0_H0, -R102.H0_H0 ;  /* 0x200000ffff3da231 */ /* 0x000fe40000340966 */
[----:B------:R-:W-:Y:S01]  /*48f0*/  @!P6 HFMA2.BF16_V2 R60, -RZ.H0_H0, RZ.H0_H0, -R103.H0_H0 ;  /* 0x200000ffff3ce231 */ /* 0x000fe20000340967 */
[----:B------:R-:W-:Y:S02]  /*4900*/  LOP3.LUT R8, R8, R147, RZ, 0xc0, !PT ;  /* 0x0000009308087212 */ /* 0x000fe400078ec0ff */
[----:B------:R-:W-:Y:S02]  /*4910*/  @!P2 PRMT R102, R61, 0x5410, RZ ;  /* 0x000054103d66a816 */ /* 0x000fe400000000ff */
[----:B------:R-:W-:Y:S01]  /*4920*/  ISETP.LE.U32.AND P2, PT, R5, UR29, PT ;  /* 0x0000001d05007c0c */ /* 0x000fe2000bf43070 */
[----:B------:R-:W-:Y:S01]  /*4930*/  FFMA.FTZ R5, R99, UR31, -R136 ;  /* 0x0000001f63057c23 */ /* 0x000fe20008010888 */
[----:B------:R-:W-:-:S02]  /*4940*/  @!P6 PRMT R103, R60, 0x5410, RZ ;  /* 0x000054103c67e816 */ /* 0x000fc400000000ff */
[----:B------:R-:W-:Y:S01]  /*4950*/  ISETP.GT.U32.AND P6, PT, R10, UR29, PT ;  /* 0x0000001d0a007c0c */ /* 0x000fe2000bfc4070 */
[----:B------:R-:W1:Y:S01]  /*4960*/  LDSM.16.MT88.4 R60, [R126+0x8000] ;  /* 0x008000007e3c783b */ /* 0x000e620000004200 */
[C---:B------:R-:W-:Y:S01]  /*4970*/  PRMT R99, R98.reuse, 0x7632, R99 ;  /* 0x0000763262637816 */ /* 0x040fe20000000063 */
[----:B------:R2:W3:Y:S01]  /*4980*/  MUFU.EX2 R105, R5 ;  /* 0x0000000500697308 */ /* 0x0004e20000000800 */
[----:B------:R-:W-:Y:S02]  /*4990*/  PRMT R10, R101, 0x5410, R100 ;  /* 0x00005410650a7816 */ /* 0x000fe40000000064 */
[----:B------:R-:W-:Y:S02]  /*49a0*/  PRMT R144, R98, 0x5410, R99 ;  /* 0x0000541062907816 */ /* 0x000fe40000000063 */
[----:B------:R-:W-:Y:S01]  /*49b0*/  @!P1 PRMT R98, R58, 0x5410, RZ ;  /* 0x000054103a629816 */ /* 0x000fe200000000ff */
[----:B------:R-:W-:Y:S01]  /*49c0*/  @!P2 HFMA2.BF16_V2 R59, -RZ.H0_H0, RZ.H0_H0, -R101.H0_H0 ;  /* 0x200000ffff3ba231 */ /* 0x000fe20000340965 */
[----:B------:R-:W-:-:S03]  /*49d0*/  ISETP.GT.U32.AND P1, PT, R4, UR29, PT ;  /* 0x0000001d04007c0c */ /* 0x000fc6000bf24070 */
[----:B------:R-:W-:Y:S01]  /*49e0*/  @P6 HFMA2.BF16_V2 R57, -RZ.H0_H0, RZ.H0_H0, -R99.H0_H0 ;  /* 0x200000ffff396231 */ /* 0x000fe20000340963 */
[----:B------:R-:W-:Y:S02]  /*49f0*/  @!P2 PRMT R101, R59, 0x5410, RZ ;  /* 0x000054103b65a816 */ /* 0x000fe400000000ff */
[C---:B------:R-:W-:Y:S02]  /*4a00*/  ISETP.GT.U32.AND P2, PT, R143.reuse, UR29, PT ;  /* 0x0000001d8f007c0c */ /* 0x040fe4000bf44070 */
[----:B------:R-:W-:Y:S02]  /*4a10*/  PRMT R143, R143, 0x5410, R4 ;  /* 0x000054108f8f7816 */ /* 0x000fe40000000004 */
[--C-:B------:R-:W-:Y:S02]  /*4a20*/  SHF.R.U32.HI R4, RZ, 0x10, R9.reuse ;  /* 0x00000010ff047819 */ /* 0x100fe40000011609 */
[----:B------:R-:W-:Y:S02]  /*4a30*/  SHF.R.U32.HI R9, RZ, 0x18, R9 ;  /* 0x00000018ff097819 */ /* 0x000fe40000011609 */
[----:B------:R-:W-:-:S02]  /*4a40*/  LOP3.LUT R4, R4, 0xff, RZ, 0xc0, !PT ;  /* 0x000000ff04047812 */ /* 0x000fc400078ec0ff */
[----:B------:R-:W-:Y:S02]  /*4a50*/  @P6 PRMT R99, R57, 0x5410, RZ ;  /* 0x0000541039636816 */ /* 0x000fe400000000ff */
[----:B------:R-:W-:Y:S02]  /*4a60*/  ISETP.LE.U32.AND P6, PT, R9, UR29, PT ;  /* 0x0000001d09007c0c */ /* 0x000fe4000bfc3070 */
[----:B------:R-:W-:Y:S02]  /*4a70*/  PRMT R9, R4, 0x5410, R9 ;  /* 0x0000541004097816 */ /* 0x000fe40000000009 */
[----:B--2---:R-:W2:Y:S01]  /*4a80*/  LDSM.16.MT88.4 R4, [R126+0x8400] ;  /* 0x008400007e04783b */ /* 0x004ea20000004200 */
[----:B---3--:R-:W-:Y:S02]  /*4a90*/  F2FP.BF16.F32.PACK_AB R97, R104, R105 ;  /* 0x000000696861723e */ /* 0x008fe400000010ff */
[----:B------:R-:W-:Y:S02]  /*4aa0*/  HSET2.LE.AND R9, R9, R176, PT ;  /* 0x000000b009097233 */ /* 0x000fe40003803000 */
[----:B------:R-:W-:Y:S01]  /*4ab0*/  PRMT R96, R97, 0x7632, R96 ;  /* 0x0000763261607816 */ /* 0x000fe20000000060 */
[----:B------:R-:W-:-:S02]  /*4ac0*/  @P3 HFMA2.BF16_V2 R56, -RZ.H0_H0, RZ.H0_H0, -R97.H0_H0 ;  /* 0x200000ffff383231 */ /* 0x000fc40000340961 */
[----:B------:R-:W-:Y:S01]  /*4ad0*/  LOP3.LUT R9, R10, R9, RZ, 0xc0, !PT ;  /* 0x000000090a097212 */ /* 0x000fe200078ec0ff */
[----:B------:R-:W-:Y:S01]  /*4ae0*/  @!P6 HFMA2.BF16_V2 R19, -RZ.H0_H0, RZ.H0_H0, -R100.H0_H0 ;  /* 0x200000ffff13e231 */ /* 0x000fe20000340964 */
[----:B------:R-:W-:Y:S01]  /*4af0*/  PRMT R148, R97, 0x5410, R96 ;  /* 0x0000541061947816 */ /* 0x000fe20000000060 */
[----:B------:R-:W-:Y:S01]  /*4b00*/  @P5 HFMA2.BF16_V2 R18, -RZ.H0_H0, RZ.H0_H0, -R96.H0_H0 ;  /* 0x200000ffff125231 */ /* 0x000fe20000340960 */
[----:B------:R-:W-:Y:S02]  /*4b10*/  @P3 PRMT R97, R56, 0x5410, RZ ;  /* 0x0000541038613816 */ /* 0x000fe400000000ff */
[----:B-1----:R-:W-:Y:S01]  /*4b20*/  HMMA.16816.F32.BF16 R56, R68, R60, RZ ;  /* 0x0000003c4438723c */ /* 0x002fe200000418ff */
[----:B------:R-:W-:Y:S02]  /*4b30*/  @!P6 PRMT R100, R19, 0x5410, RZ ;  /* 0x000054101364e816 */ /* 0x000fe400000000ff */
[----:B------:R-:W-:Y:S02]  /*4b40*/  @P5 PRMT R96, R18, 0x5410, RZ ;  /* 0x0000541012605816 */ /* 0x000fe400000000ff */
[----:B------:R-:W-:-:S02]  /*4b50*/  ISETP.LE.U32.AND P5, PT, R66, UR29, PT ;  /* 0x0000001d42007c0c */ /* 0x000fc4000bfa3070 */
[----:B------:R-:W-:Y:S01]  /*4b60*/  LOP3.LUT R19, R135, 0xffff, RZ, 0xc0, !PT ;  /* 0x0000ffff87137812 */ /* 0x000fe200078ec0ff */
[----:B------:R-:W-:Y:S01]  /*4b70*/  HMMA.16816.F32.BF16 R60, R68, R62, RZ ;  /* 0x0000003e443c723c */ /* 0x000fe200000418ff */
[----:B------:R-:W-:Y:S02]  /*4b80*/  ISETP.GT.U32.AND P3, PT, R145, UR29, PT ;  /* 0x0000001d91007c0c */ /* 0x000fe4000bf64070 */
[----:B------:R-:W-:Y:S02]  /*4b90*/  SHF.R.U32.HI R19, RZ, 0x8, R19 ;  /* 0x00000008ff137819 */ /* 0x000fe40000011613 */
[----:B------:R-:W-:Y:S02]  /*4ba0*/  PRMT R145, R146, 0x5410, R145 ;  /* 0x0000541092917816 */ /* 0x000fe40000000091 */
[----:B------:R-:W-:Y:S02]  /*4bb0*/  LOP3.LUT R18, R19, 0xffff, RZ, 0xc0, !PT ;  /* 0x0000ffff13127812 */ /* 0x000fe400078ec0ff */
[----:B------:R-:W-:-:S02]  /*4bc0*/  PRMT R19, R66, 0x5410, R19 ;  /* 0x0000541042137816 */ /* 0x000fc40000000013 */
[----:B------:R-:W-:Y:S02]  /*4bd0*/  ISETP.LE.U32.AND P6, PT, R18, UR29, PT ;  /* 0x0000001d12007c0c */ /* 0x000fe4000bfc3070 */
[----:B------:R-:W-:Y:S02]  /*4be0*/  LOP3.LUT R10, R144, R141, RZ, 0xc0, !PT ;  /* 0x0000008d900a7212 */ /* 0x000fe400078ec0ff */
[----:B------:R-:W-:Y:S02]  /*4bf0*/  HSET2.LE.AND R19, R19, R176, PT ;  /* 0x000000b013137233 */ /* 0x000fe40003803000 */
[----:B------:R-:W-:Y:S01]  /*4c00*/  LOP3.LUT R11, R148, R11, RZ, 0xc0, !PT ;  /* 0x0000000b940b7212 */ /* 0x000fe200078ec0ff */
[----:B--2---:R-:W-:Y:S01]  /*4c10*/  HMMA.16816.F32.BF16 R56, R12, R4, R56 ;  /* 0x000000040c38723c */ /* 0x004fe20000041838 */
[--C-:B------:R-:W-:Y:S01]  /*4c20*/  FFMA.FTZ R5, R110, UR31, -R131.reuse ;  /* 0x0000001f6e057c23 */ /* 0x100fe20008010883 */
[--C-:B------:R-:W-:Y:S01]  /*4c30*/  FFMA.FTZ R110, R114, UR31, -R131.reuse ;  /* 0x0000001f726e7c23 */ /* 0x100fe20008010883 */
[----:B------:R-:W-:-:S02]  /*4c40*/  FFMA.FTZ R4, R113, UR31, -R131 ;  /* 0x0000001f71047c23 */ /* 0x000fc40008010883 */
[----:B------:R1:W-:Y:S03]  /*4c50*/  MUFU.EX2 R113, R5 ;  /* 0x0000000500717308 */ /* 0x0003e60000000800 */
[----:B------:R-:W-:Y:S01]  /*4c60*/  HMMA.16816.F32.BF16 R60, R12, R6, R60 ;  /* 0x000000060c3c723c */ /* 0x000fe2000004183c */
[----:B------:R-:W2:Y:S01]  /*4c70*/  MUFU.EX2 R110, R110 ;  /* 0x0000006e006e7308 */ /* 0x000ea20000000800 */
[----:B------:R-:W-:Y:S01]  /*4c80*/  FADD.FTZ R7, R133, R138 ;  /* 0x0000008a85077221 */ /* 0x000fe20000010000 */
[--C-:B------:R-:W-:Y:S01]  /*4c90*/  FFMA.FTZ R6, R111, UR31, -R136.reuse ;  /* 0x0000001f6f067c23 */ /* 0x100fe20008010888 */
[----:B------:R-:W-:Y:S01]  /*4ca0*/  FFMA.FTZ R133, R116, UR31, -R136 ;  /* 0x0000001f74857c23 */ /* 0x000fe20008010888 */
[----:B------:R-:W3:Y:S01]  /*4cb0*/  MUFU.EX2 R111, R4 ;  /* 0x00000004006f7308 */ /* 0x000ee20000000800 */
[----:B------:R-:W-:-:S03]  /*4cc0*/  FADD.FTZ R7, R118, R7 ;  /* 0x0000000776077221 */ /* 0x000fc60000010000 */
[----:B------:R4:W5:Y:S01]  /*4cd0*/  MUFU.EX2 R117, R6 ;  /* 0x0000000600757308 */ /* 0x0009620000000800 */
[----:B------:R-:W-:Y:S01]  /*4ce0*/  FADD.FTZ R132, R132, R7 ;  /* 0x0000000784847221 */ /* 0x000fe20000010000 */
[----:B-1----:R-:W-:Y:S02]  /*4cf0*/  PRMT R5, R135, 0x7632, R5 ;  /* 0x0000763287057816 */ /* 0x002fe40000000005 */
[----:B------:R-:W1:Y:S01]  /*4d00*/  MUFU.EX2 R136, R133 ;  /* 0x0000008500887308 */ /* 0x000e620000000800 */
[----:B------:R-:W-:Y:S01]  /*4d10*/  FADD.FTZ R91, R91, R132 ;  /* 0x000000845b5b7221 */ /* 0x000fe20000010000 */
[----:B--2---:R-:W-:Y:S01]  /*4d20*/  F2FP.BF16.F32.PACK_AB R115, R110, R113 ;  /* 0x000000716e73723e */ /* 0x004fe200000010ff */
[----:B------:R-:W-:Y:S01]  /*4d30*/  FADD.FTZ R113, R113, R108 ;  /* 0x0000006c71717221 */ /* 0x000fe20000010000 */
[----:B------:R-:W-:Y:S01]  /*4d40*/  LOP3.LUT R5, R5, 0xff, RZ, 0xc0, !PT ;  /* 0x000000ff05057812 */ /* 0x000fe200078ec0ff */
[----:B------:R-:W-:Y:S01]  /*4d50*/  FADD.FTZ R88, R88, R91 ;  /* 0x0000005b58587221 */ /* 0x000fe20000010000 */
[----:B------:R-:W-:Y:S01]  /*4d60*/  PRMT R114, R115, 0x7632, R114 ;  /* 0x0000763273727816 */ /* 0x000fe20000000072 */
[----:B------:R-:W-:Y:S01]  /*4d70*/  @!P5 HFMA2.BF16_V2 R65, -RZ.H0_H0, RZ.H0_H0, -R115.H0_H0 ;  /* 0x200000ffff41d231 */ /* 0x000fe20000340973 */
[----:B---3--:R-:W-:Y:S01]  /*4d80*/  F2FP.BF16.F32.PACK_AB R119, R188, R111 ;  /* 0x0000006fbc77723e */ /* 0x008fe200000010ff */
[----:B------:R-:W-:Y:S01]  /*4d90*/  FADD.FTZ R88, R85, R88 ;  /* 0x0000005855587221 */ /* 0x000fe20000010000 */
[----:B------:R-:W-:Y:S01]  /*4da0*/  PRMT R18, R115, 0x5410, R114 ;  /* 0x0000541073127816 */ /* 0x000fe20000000072 */
[----:B------:R-:W-:Y:S01]  /*4db0*/  @!P6 HFMA2.BF16_V2 R64, -RZ.H0_H0, RZ.H0_H0, -R114.H0_H0 ;  /* 0x200000ffff40e231 */ /* 0x000fe20000340972 */
[----:B------:R-:W-:Y:S01]  /*4dc0*/  @!P5 PRMT R115, R65, 0x5410, RZ ;  /* 0x000054104173d816 */ /* 0x000fe200000000ff */
[----:B------:R-:W-:Y:S01]  /*4dd0*/  @!P4 HFMA2.BF16_V2 R16, -RZ.H0_H0, RZ.H0_H0, -R119.H0_H0 ;  /* 0x200000ffff10c231 */ /* 0x000fe20000340977 */
[----:B------:R-:W-:Y:S01]  /*4de0*/  ISETP.LE.U32.AND P5, PT, R5, UR29, PT ;  /* 0x0000001d05007c0c */ /* 0x000fe2000bfa3070 */
[----:B------:R-:W-:Y:S01]  /*4df0*/  FADD.FTZ R107, R107, R88 ;  /* 0x000000586b6b7221 */ /* 0x000fe20000010000 */
[----:B----4-:R-:W2:Y:S01]  /*4e00*/  LDSM.16.MT88.4 R4, [R124+0x8000] ;  /* 0x008000007c04783b */ /* 0x010ea20000004200 */
[----:B-----5:R-:W-:Y:S01]  /*4e10*/  F2FP.BF16.F32.PACK_AB R116, R112, R117 ;  /* 0x000000757074723e */ /* 0x020fe200000010ff */
[----:B------:R-:W-:Y:S01]  /*4e20*/  FADD.FTZ R110, R110, R113 ;  /* 0x000000716e6e7221 */ /* 0x000fe20000010000 */
[----:B-1----:R-:W-:Y:S01]  /*4e30*/  F2FP.BF16.F32.PACK_AB R138, R183, R136 ;  /* 0x00000088b78a723e */ /* 0x002fe200000010ff */
[----:B------:R-:W-:Y:S01]  /*4e40*/  FADD.FTZ R106, R106, R107 ;  /* 0x0000006b6a6a7221 */ /* 0x000fe20000010000 */
[C---:B------:R-:W-:Y:S01]  /*4e50*/  PRMT R131, R116.reuse, 0x7632, R131 ;  /* 0x0000763274837816 */ /* 0x040fe20000000083 */
[----:B------:R-:W-:Y:S01]  /*4e60*/  FADD.FTZ R111, R111, R110 ;  /* 0x0000006e6f6f7221 */ /* 0x000fe20000010000 */
[----:B------:R-:W-:Y:S01]  /*4e70*/  PRMT R118, R119, 0x7632, R118 ;  /* 0x0000763277767816 */ /* 0x000fe20000000076 */
[----:B------:R-:W-:Y:S01]  /*4e80*/  @P2 HFMA2.BF16_V2 R20, -RZ.H0_H0, RZ.H0_H0, -R138.H0_H0 ;  /* 0x200000ffff142231 */ /* 0x000fe2000034098a */
[----:B------:R-:W-:Y:S01]  /*4e90*/  PRMT R137, R116, 0x5410, R131 ;  /* 0x0000541074897816 */ /* 0x000fe20000000083 */
[----:B------:R-:W-:Y:S01]  /*4ea0*/  FADD.FTZ R105, R105, R106 ;  /* 0x0000006a69697221 */ /* 0x000fe20000010000 */
[----:B------:R-:W-:Y:S01]  /*4eb0*/  @!P5 HFMA2.BF16_V2 R17, -RZ.H0_H0, RZ.H0_H0, -R116.H0_H0 ;  /* 0x200000ffff11d231 */ /* 0x000fe20000340974 */
[----:B------:R-:W-:Y:S01]  /*4ec0*/  PRMT R133, R138, 0x7632, R133 ;  /* 0x000076328a857816 */ /* 0x000fe20000000085 */
[----:B------:R-:W-:Y:S01]  /*4ed0*/  @P3 HFMA2.BF16_V2 R21, -RZ.H0_H0, RZ.H0_H0, -R118.H0_H0 ;  /* 0x200000ffff153231 */ /* 0x000fe20000340976 */
[----:B------:R-:W-:Y:S01]  /*4ee0*/  @!P6 PRMT R114, R64, 0x5410, RZ ;  /* 0x000054104072e816 */ /* 0x000fe200000000ff */
[----:B------:R-:W-:Y:S01]  /*4ef0*/  FADD.FTZ R104, R104, R105 ;  /* 0x0000006968687221 */ /* 0x000fe20000010000 */
[----:B------:R-:W-:Y:S01]  /*4f00*/  @!P5 PRMT R116, R17, 0x5410, RZ ;  /* 0x000054101174d816 */ /* 0x000fe200000000ff */
[----:B------:R-:W-:Y:S01]  /*4f10*/  @P1 HFMA2.BF16_V2 R3, -RZ.H0_H0, RZ.H0_H0, -R133.H0_H0 ;  /* 0x200000ffff031231 */ /* 0x000fe20000340985 */
[----:B------:R-:W-:Y:S01]  /*4f20*/  PRMT R17, R119, 0x5410, R118 ;  /* 0x0000541077117816 */ /* 0x000fe20000000076 */
[----:B------:R-:W-:Y:S01]  /*4f30*/  FADD.FTZ R117, R117, R104 ;  /* 0x0000006875757221 */ /* 0x000fe20000010000 */
[----:B------:R-:W-:Y:S01]  /*4f40*/  @!P4 PRMT R119, R16, 0x5410, RZ ;  /* 0x000054101077c816 */ /* 0x000fe200000000ff */
[----:B------:R-:W-:Y:S01]  /*4f50*/  FADD.FTZ R188, R188, R111 ;  /* 0x0000006fbcbc7221 */ /* 0x000fe20000010000 */
[----:B------:R-:W-:Y:S01]  /*4f60*/  PRMT R16, R138, 0x5410, R133 ;  /* 0x000054108a107816 */ /* 0x000fe20000000085 */
[----:B------:R-:W-:Y:S01]  /*4f70*/  FADD.FTZ R117, R112, R117 ;  /* 0x0000007570757221 */ /* 0x000fe20000010000 */
[----:B------:R-:W-:-:S02]  /*4f80*/  @P3 PRMT R118, R21, 0x5410, RZ ;  /* 0x0000541015763816 */ /* 0x000fc400000000ff */
[----:B------:R-:W-:Y:S01]  /*4f90*/  @P1 PRMT R133, R3, 0x5410, RZ ;  /* 0x0000541003851816 */ /* 0x000fe200000000ff */
[----:B------:R-:W-:Y:S01]  /*4fa0*/  FADD.FTZ R136, R136, R117 ;  /* 0x0000007588887221 */ /* 0x000fe20000010000 */
[----:B------:R-:W-:Y:S02]  /*4fb0*/  @P2 PRMT R138, R20, 0x5410, RZ ;  /* 0x00005410148a2816 */ /* 0x000fe400000000ff */
[----:B------:R-:W-:Y:S01]  /*4fc0*/  IADD3 R84, P1, PT, R122, -0x80, RZ ;  /* 0xffffff807a547810 */ /* 0x000fe20007f3e0ff */
[----:B------:R-:W-:-:S03]  /*4fd0*/  FADD.FTZ R183, R183, R136 ;  /* 0x00000088b7b77221 */ /* 0x000fc60000010000 */
[----:B------:R-:W-:Y:S01]  /*4fe0*/  IADD3.X R87, PT, PT, R123, -0x1, RZ, P1, !PT ;  /* 0xffffffff7b577810 */ /* 0x000fe20000ffe4ff */
[----:B--2---:R-:W-:Y:S01]  /*4ff0*/  HMMA.16816.F32.BF16 R64, R68, R4, RZ ;  /* 0x000000044440723c */ /* 0x004fe200000418ff */
[----:B------:R-:W-:Y:S02]  /*5000*/  LOP3.LUT R4, R18, R19, RZ, 0xc0, !PT ;  /* 0x0000001312047212 */ /* 0x000fe400078ec0ff */
[--C-:B------:R-:W-:Y:S02]  /*5010*/  SHF.R.U32.HI R5, RZ, 0x10, R135.reuse ;  /* 0x00000010ff057819 */ /* 0x100fe40000011687 */
[----:B------:R-:W-:-:S03]  /*5020*/  SHF.R.U32.HI R135, RZ, 0x18, R135 ;  /* 0x00000018ff877819 */ /* 0x000fc60000011687 */
[----:B------:R-:W-:Y:S01]  /*5030*/  HMMA.16816.F32.BF16 R68, R68, R6, RZ ;  /* 0x000000064444723c */ /* 0x000fe200000418ff */
[--C-:B------:R-:W-:Y:S02]  /*5040*/  HSET2.LE.AND R6, R145, R176.reuse, PT ;  /* 0x000000b091067233 */ /* 0x100fe40003803000 */
[----:B------:R-:W-:Y:S02]  /*5050*/  HSET2.LE.AND R7, R143, R176, PT ;  /* 0x000000b08f077233 */ /* 0x000fe40003803000 */
[----:B------:R-:W-:Y:S02]  /*5060*/  ISETP.LE.U32.AND P4, PT, R135, UR29, PT ;  /* 0x0000001d87007c0c */ /* 0x000fe4000bf83070 */
[----:B------:R-:W-:Y:S02]  /*5070*/  LOP3.LUT R6, R17, R6, RZ, 0xc0, !PT ;  /* 0x0000000611067212 */ /* 0x000fe400078ec0ff */
[----:B------:R-:W-:Y:S02]  /*5080*/  LOP3.LUT R7, R16, R7, RZ, 0xc0, !PT ;  /* 0x0000000710077212 */ /* 0x000fe400078ec0ff */
[----:B------:R-:W1:Y:S07]  /*5090*/  LDSM.16.MT88.4 R16, [R124+0x8400] ;  /* 0x008400007c10783b */ /* 0x000e6e0000004200 */
[----:B------:R-:W-:-:S05]  /*50a0*/  @!P4 HFMA2.BF16_V2 R22, -RZ.H0_H0, RZ.H0_H0, -R131.H0_H0 ;  /* 0x200000ffff16c231 */ /* 0x000fca0000340983 */
[----:B------:R-:W-:Y:S01]  /*50b0*/  @!P4 PRMT R131, R22, 0x5410, RZ ;  /* 0x000054101683c816 */ /* 0x000fe200000000ff */
        /* <DEDUP_REMOVED lines=21> */
[----:B------:R-:W-:-:S04]  /*5210*/  LOP3.LUT R8, R5, 0xff, RZ, 0xc0, !PT ;  /* 0x000000ff05087812 */ /* 0x000fc800078ec0ff */
[----:B------:R-:W-:Y:S02]  /*5220*/  PRMT R5, R8, 0x5410, R135 ;  /* 0x0000541008057816 */ /* 0x000fe40000000087 */
[----:B------:R-:W2:Y:S03]  /*5230*/  LDSM.16.MT88.4 R8, [R124+0x6c00] ;  /* 0x006c00007c08783b */ /* 0x000ea60000004200 */
[----:B------:R-:W-:-:S05]  /*5240*/  HSET2.LE.AND R16, R5, R176, PT ;  /* 0x000000b005107233 */ /* 0x000fca0003803000 */
[----:B------:R-:W-:-:S07]  /*5250*/  LOP3.LUT R5, R137, R16, RZ, 0xc0, !PT ;  /* 0x0000001089057212 */ /* 0x000fce00078ec0ff */
        /* <DEDUP_REMOVED lines=12> */
[----:B-1----:R-:W-:Y:S01]  /*5320*/  HMMA.16816.F32.BF16 R56, R4, R12, R56 ;  /* 0x0000000c0438723c */ /* 0x002fe20000041838 */
[----:B------:R-:W-:-:S05]  /*5330*/  IMAD.WIDE R12, R177, 0x2, R122 ;  /* 0x00000002b10c7825 */ /* 0x000fca00078e027a */
[----:B------:R1:W-:Y:S02]  /*5340*/  STG.E.U16 desc[UR24][R12.64], R86 ;  /* 0x000000560c007986 */ /* 0x0003e4000c101518 */
[C---:B------:R-:W-:Y:S02]  /*5350*/  HMMA.16816.F32.BF16 R60, R4.reuse, R14, R60 ;  /* 0x0000000e043c723c */ /* 0x040fe4000004183c */
[----:B------:R1:W-:Y:S04]  /*5360*/  STG.E.U16 desc[UR24][R12.64+0x2], R35 ;  /* 0x000002230c007986 */ /* 0x0003e8000c101518 */
[----:B------:R1:W-:Y:S04]  /*5370*/  STG.E.U16 desc[UR24][R122.64+0x10], R34 ;  /* 0x000010227a007986 */ /* 0x0003e8000c101518 */
[----:B------:R1:W-:Y:S04]  /*5380*/  STG.E.U16 desc[UR24][R122.64+0x12], R33 ;  /* 0x000012217a007986 */ /* 0x0003e8000c101518 */
[----:B------:R1:W-:Y:S01]  /*5390*/  STG.E.U16 desc[UR24][R12.64+0x10], R28 ;  /* 0x0000101c0c007986 */ /* 0x0003e2000c101518 */
[C---:B--2---:R-:W-:Y:S03]  /*53a0*/  HMMA.16816.F32.BF16 R64, R4.reuse, R8, R64 ;  /* 0x000000080440723c */ /* 0x044fe60000041840 */
[----:B------:R1:W-:Y:S04]  /*53b0*/  STG.E.U16 desc[UR24][R12.64+0x12], R27 ;  /* 0x0000121b0c007986 */ /* 0x0003e8000c101518 */
[----:B------:R1:W-:Y:S01]  /*53c0*/  STG.E.U16 desc[UR24][R122.64+0x20], R26 ;  /* 0x0000201a7a007986 */ /* 0x0003e2000c101518 */
[----:B------:R-:W-:Y:S03]  /*53d0*/  HMMA.16816.F32.BF16 R68, R4, R10, R68 ;  /* 0x0000000a0444723c */ /* 0x000fe60000041844 */
[----:B------:R1:W-:Y:S04]  /*53e0*/  STG.E.U16 desc[UR24][R122.64+0x22], R25 ;  /* 0x000022197a007986 */ /* 0x0003e8000c101518 */
        /* <DEDUP_REMOVED lines=21> */
[----:B------:R1:W-:Y:S01]  /*5540*/  STG.E.U16 desc[UR24][R12.64+0x72], R133 ;  /* 0x000072850c007986 */ /* 0x0003e2000c101518 */
[----:B------:R-:W-:Y:S05]  /*5550*/  @!P0 BRA `(.L_x_1097) ;  /* 0x00000034008c8947 */ /* 0x000fea0003800000 */
[----:B------:R-:W2:Y:S01]  /*5560*/  LDCU UR4, c[0x0][0x440] ;  /* 0x00008800ff0477ac */ /* 0x000ea20008000800 */
        /* <DEDUP_REMOVED lines=8> */
[----:B--2---:R-:W-:Y:S02]  /*55f0*/  ISETP.GE.AND P2, PT, R166, UR4, PT ;  /* 0x00000004a6007c0c */ /* 0x004fe4000bf46270 */
[----:B------:R-:W-:Y:S02]  /*5600*/  IADD3.X R6, PT, PT, R4, UR30, RZ, P1, !PT ;  /* 0x0000001e04067c10 */ /* 0x000fe40008ffe4ff */
[----:B------:R-:W-:-:S02]  /*5610*/  ISETP.GE.AND P1, PT, R165, UR4, PT ;  /* 0x00000004a5007c0c */ /* 0x000fc4000bf26270 */
[----:B------:R-:W-:Y:S02]  /*5620*/  LEA.HI.X R11, R8, R167, R4, 0x1, P0 ;  /* 0x000000a7080b7211 */ /* 0x000fe400000f0c04 */
[----:B------:R-:W-:Y:S02]  /*5630*/  ISETP.GE.AND P0, PT, R164, UR4, PT ;  /* 0x00000004a4007c0c */ /* 0x000fe4000bf06270 */
[----:B-1----:R-:W-:-:S04]  /*5640*/  LEA R12, P3, R3, R168, 0x1 ;  /* 0x000000a8030c7211 */ /* 0x002fc800078608ff */
        /* <DEDUP_REMOVED lines=35> */
[----:B------:R-:W2:Y:S04]  /*5880*/  LDSM.16.M88.4 R104, [R128+0x3c00] ;  /* 0x003c00008068783b */ /* 0x000ea80000000200 */
[----:B-1----:R-:W-:Y:S04]  /*5890*/  LDSM.16.M88.4 R8, [R127] ;  /* 0x000000007f08783b */ /* 0x002fe80000000200 */
[----:B------:R-:W1:Y:S04]  /*58a0*/  LDSM.16.M88.4 R100, [R125+0x3000] ;  /* 0x003000007d64783b */ /* 0x000e680000000200 */
[----:B------:R-:W1:Y:S04]  /*58b0*/  LDSM.16.M88.4 R96, [R125+0x3400] ;  /* 0x003400007d60783b */ /* 0x000e680000000200 */
[----:B------:R-:W1:Y:S04]  /*58c0*/  LDSM.16.M88.4 R112, [R125+0x3800] ;  /* 0x003800007d70783b */ /* 0x000e680000000200 */
[----:B------:R-:W1:Y:S04]  /*58d0*/  LDSM.16.M88.4 R88, [R125+0x3c00] ;  /* 0x003c00007d58783b */ /* 0x000e680000000200 */
[----:B------:R-:W-:Y:S01]  /*58e0*/  LDSM.16.M88.4 R92, [R129+0x1000] ;  /* 0x00100000815c783b */ /* 0x000fe20000000200 */
[C---:B---3--:R-:W-:Y:S03]  /*58f0*/  HMMA.16816.F32.BF16 R84, R108.reuse, R32, RZ ;  /* 0x000000206c54723c */ /* 0x048fe600000418ff */
[----:B------:R-:W3:Y:S04]  /*5900*/  LDSM.16.M88.4 R4, [R128+0x4000] ;  /* 0x004000008004783b */ /* 0x000ee80000000200 */
[----:B------:R-:W-:Y:S01]  /*5910*/  LDSM.16.M88.4 R116, [R125+0x4c00] ;  /* 0x004c00007d74783b */ /* 0x000fe20000000200 */
[C---:B------:R-:W-:Y:S03]  /*5920*/  HMMA.16816.F32.BF16 R32, R108.reuse, R34, RZ ;  /* 0x000000226c20723c */ /* 0x040fe600000418ff */
[----:B------:R-:W0:Y:S05]  /*5930*/  LDGDEPBAR ;  /* 0x00000000000079af */ /* 0x000e2a0000000000 */
        /* <DEDUP_REMOVED lines=20> */
[C---:B---3--:R-:W-:Y:S08]  /*5a80*/  HMMA.16816.F32.BF16 R84, R92.reuse, R4, R84 ;  /* 0x000000045c54723c */ /* 0x048ff00000041854 */
[C---:B------:R-:W-:Y:S01]  /*5a90*/  HMMA.16816.F32.BF16 R32, R92.reuse, R6, R32 ;  /* 0x000000065c20723c */ /* 0x040fe20000041820 */
[----:B------:R-:W3:Y:S07]  /*5aa0*/  LDSM.16.M88.4 R4, [R125+0x4800] ;  /* 0x004800007d04783b */ /* 0x000eee0000000200 */
[C---:B--2---:R-:W-:Y:S08]  /*5ab0*/  HMMA.16816.F32.BF16 R28, R92.reuse, R104, R28 ;  /* 0x000000685c1c723c */ /* 0x044ff0000004181c */
[C---:B------:R-:W-:Y:S01]  /*5ac0*/  HMMA.16816.F32.BF16 R24, R92.reuse, R106, R24 ;  /* 0x0000006a5c18723c */ /* 0x040fe20000041818 */
[----:B------:R-:W-:Y:S07]  /*5ad0*/  LDSM.16.M88.4 R104, [R129+0x2000] ;  /* 0x002000008168783b */ /* 0x000fee0000000200 */
[C---:B-1----:R-:W-:Y:S08]  /*5ae0*/  HMMA.16816.F32.BF16 R20, R92.reuse, R100, R20 ;  /* 0x000000645c14723c */ /* 0x042ff00000041814 */
[C---:B------:R-:W-:Y:S01]  /*5af0*/  HMMA.16816.F32.BF16 R16, R92.reuse, R102, R16 ;  /* 0x000000665c10723c */ /* 0x040fe20000041810 */
[----:B------:R-:W1:Y:S07]  /*5b00*/  LDSM.16.M88.4 R100, [R128+0x5000] ;  /* 0x005000008064783b */ /* 0x000e6e0000000200 */
[C---:B----4-:R-:W-:Y:S08]  /*5b10*/  HMMA.16816.F32.BF16 R12, R92.reuse, R96, R12 ;  /* 0x000000605c0c723c */ /* 0x050ff0000004180c */
[----:B------:R-:W-:Y:S01]  /*5b20*/  HMMA.16816.F32.BF16 R108, R92, R98, R108 ;  /* 0x000000625c6c723c */ /* 0x000fe2000004186c */
[----:B------:R-:W2:Y:S04]  /*5b30*/  LDSM.16.M88.4 R92, [R128+0x5800] ;  /* 0x00580000805c783b */ /* 0x000ea80000000200 */
[----:B------:R-:W-:Y:S03]  /*5b40*/  LDSM.16.M88.4 R96, [R128+0x5400] ;  /* 0x005400008060783b */ /* 0x000fe60000000200 */
[C---:B-----5:R-:W-:Y:S08]  /*5b50*/  HMMA.16816.F32.BF16 R84, R112.reuse, R88, R84 ;  /* 0x000000587054723c */ /* 0x060ff00000041854 */
[C---:B------:R-:W-:Y:S01]  /*5b60*/  HMMA.16816.F32.BF16 R32, R112.reuse, R90, R32 ;  /* 0x0000005a7020723c */ /* 0x040fe20000041820 */
[----:B------:R-:W4:Y:S07]  /*5b70*/  LDSM.16.M88.4 R88, [R128+0x5c00] ;  /* 0x005c00008058783b */ /* 0x000f2e0000000200 */
        /* <DEDUP_REMOVED lines=8> */
[----:B------:R-:W5:Y:S07]  /*5c00*/  LDSM.16.M88.4 R112, [R125+0x5400] ;  /* 0x005400007d70783b */ /* 0x000f6e0000000200 */
[C---:B-1----:R-:W-:Y:S08]  /*5c10*/  HMMA.16816.F32.BF16 R84, R104.reuse, R100, R84 ;  /* 0x000000646854723c */ /* 0x042ff00000041854 */
[C---:B------:R-:W-:Y:S08]  /*5c20*/  HMMA.16816.F32.BF16 R32, R104.reuse, R102, R32 ;  /* 0x000000666820723c */ /* 0x040ff00000041820 */
[C---:B--2---:R-:W-:Y:S08]  /*5c30*/  HMMA.16816.F32.BF16 R20, R104.reuse, R92, R20 ;  /* 0x0000005c6814723c */ /* 0x044ff00000041814 */
[C---:B------:R-:W-:Y:S01]  /*5c40*/  HMMA.16816.F32.BF16 R16, R104.reuse, R94, R16 ;  /* 0x0000005e6810723c */ /* 0x040fe20000041810 */
[----:B------:R-:W1:Y:S07]  /*5c50*/  LDSM.16.M88.4 R92, [R125+0x5800] ;  /* 0x005800007d5c783b */ /* 0x000e6e0000000200 */
[----:B----4-:R-:W-:Y:S01]  /*5c60*/  HMMA.16816.F32.BF16 R12, R104, R88, R12 ;  /* 0x00000058680c723c */ /* 0x010fe2000004180c */
[----:B------:R-:W-:-:S04]  /*5c70*/  IMAD R88, R121, 0x20, R174 ;  /* 0x0000002079587824 */ /* 0x000fc800078e02ae */
[----:B------:R-:W-:-:S03]  /*5c80*/  IMAD.SHL.U32 R88, R88, 0x2, RZ ;  /* 0x0000000258587824 */ /* 0x000fc600078e00ff */
[----:B------:R-:W-:Y:S01]  /*5c90*/  HMMA.16816.F32.BF16 R28, R104, R96, R28 ;  /* 0x00000060681c723c */ /* 0x000fe2000004181c */
[C---:B------:R-:W-:Y:S02]  /*5ca0*/  VIADD R3, R88.reuse, 0xffffff80 ;  /* 0xffffff8058037836 */ /* 0x040fe40000000000 */
[----:B------:R-:W-:-:S03]  /*5cb0*/  VIADD R89, R88, 0xffffff88 ;  /* 0xffffff8858597836 */ /* 0x000fc60000000000 */
[C---:B------:R-:W-:Y:S02]  /*5cc0*/  ISETP.GE.AND P4, PT, R3.reuse, R130, PT ;  /* 0x000000820300720c */ /* 0x040fe40003f86270 */
[----:B---3--:R-:W-:Y:S01]  /*5cd0*/  HMMA.16816.F32.BF16 R84, R8, R4, R84 ;  /* 0x000000040854723c */ /* 0x008fe20000041854 */
[----:B------:R-:W-:Y:S01]  /*5ce0*/  VIADD R5, R88, 0xffffff81 ;  /* 0xffffff8158057836 */ /* 0x000fe20000000000 */
[----:B------:R-:W-:-:S04]  /*5cf0*/  ISETP.GE.AND P3, PT, R3, R120, PT ;  /* 0x000000780300720c */ /* 0x000fc80003f66270 */
[C---:B------:R-:W-:Y:S02]  /*5d00*/  ISETP.GE.AND P6, PT, R5.reuse, R130, PT ;  /* 0x000000820500720c */ /* 0x040fe40003fc6270 */
[----:B------:R-:W-:Y:S01]  /*5d10*/  HMMA.16816.F32.BF16 R24, R104, R98, R24 ;  /* 0x000000626818723c */ /* 0x000fe20000041818 */
[----:B------:R-:W-:-:S07]  /*5d20*/  ISETP.GE.AND P5, PT, R5, R120, PT ;  /* 0x000000780500720c */ /* 0x000fce0003fa6270 */
[----:B------:R-:W-:Y:S01]  /*5d30*/  HMMA.16816.F32.BF16 R32, R8, R6, R32 ;  /* 0x000000060820723c */ /* 0x000fe20000041820 */
[----:B------:R-:W2:Y:S01]  /*5d40*/  LDSM.16.M88.4 R4, [R125+0x5c00] ;  /* 0x005c00007d04783b */ /* 0x000ea20000000200 */
[----:B------:R-:W-:-:S04]  /*5d50*/  DEPBAR.LE SB0, 0x0 ;  /* 0x000080000000791a */ /* 0x000fc80000000000 */
[----:B------:R-:W-:Y:S02]  /*5d60*/  FSEL R85, R85, -INF , !P6 ;  /* 0xff80000055557808 */ /* 0x000fe40007000000 */
[----:B-----5:R-:W-:Y:S01]  /*5d70*/  HMMA.16816.F32.BF16 R28, R8, R112, R28 ;  /* 0x00000070081c723c */ /* 0x020fe2000004181c */
[----:B------:R-:W-:Y:S02]  /*5d80*/  FSEL R87, R87, -INF , !P5 ;  /* 0xff80000057577808 */ /* 0x000fe40006800000 */
[----:B------:R-:W-:Y:S02]  /*5d90*/  FSEL R97, R84, -INF , !P4 ;  /* 0xff80000054617808 */ /* 0x000fe40006000000 */
[----:B------:R-:W-:Y:S01]  /*5da0*/  FSEL R3, R86, -INF , !P3 ;  /* 0xff80000056037808 */ /* 0x000fe20005800000 */
[----:B------:R-:W-:Y:S01]  /*5db0*/  BAR.SYNC.DEFER_BLOCKING 0x0 ;  /* 0x0000000000007b1d */ /* 0x000fe20000010000 */
[C---:B------:R-:W-:Y:S01]  /*5dc0*/  ISETP.GE.AND P4, PT, R89.reuse, R130, PT ;  /* 0x000000825900720c */ /* 0x040fe20003f86270 */
[----:B------:R-:W-:Y:S01]  /*5dd0*/  HMMA.16816.F32.BF16 R108, R104, R90, R108 ;  /* 0x0000005a686c723c */ /* 0x000fe2000004186c */
[C---:B------:R-:W-:Y:S01]  /*5de0*/  VIADD R91, R88.reuse, 0xffffff89 ;  /* 0xffffff89585b7836 */ /* 0x040fe20000000000 */
[----:B------:R-:W-:Y:S01]  /*5df0*/  ISETP.GE.AND P3, PT, R89, R120, PT ;  /* 0x000000785900720c */ /* 0x000fe20003f66270 */
[----:B------:R-:W-:Y:S01]  /*5e00*/  VIADD R89, R88, 0xffffff90 ;  /* 0xffffff9058597836 */ /* 0x000fe20000000000 */
[----:B------:R-:W-:-:S02]  /*5e10*/  FSEL R32, R32, -INF , !P4 ;  /* 0xff80000020207808 */ /* 0x000fc40006000000 */
[C---:B------:R-:W-:Y:S02]  /*5e20*/  ISETP.GE.AND P6, PT, R91.reuse, R130, PT ;  /* 0x000000825b00720c */ /* 0x040fe40003fc6270 */
[C---:B------:R-:W-:Y:S01]  /*5e30*/  HMMA.16816.F32.BF16 R24, R8.reuse, R114, R24 ;  /* 0x000000720818723c */ /* 0x040fe20000041818 */
[----:B------:R-:W-:Y:S01]  /*5e40*/  ISETP.GE.AND P5, PT, R91, R120, PT ;  /* 0x000000785b00720c */ /* 0x000fe20003fa6270 */
[C---:B------:R-:W-:Y:S01]  /*5e50*/  VIADD R91, R88.reuse, 0xffffff91 ;  /* 0xffffff91585b7836 */ /* 0x040fe20000000000 */
[----:B------:R-:W-:Y:S02]  /*5e60*/  FSEL R33, R33, -INF , !P6 ;  /* 0xff80000021217808 */ /* 0x000fe40007000000 */
[----:B------:R-:W-:Y:S02]  /*5e70*/  FSEL R35, R35, -INF , !P5 ;  /* 0xff80000023237808 */ /* 0x000fe40006800000 */
[C---:B------:R-:W-:Y:S01]  /*5e80*/  ISETP.GE.AND P6, PT, R91.reuse, R130, PT ;  /* 0x000000825b00720c */ /* 0x040fe20003fc6270 */
[----:B-1----:R-:W-:Y:S01]  /*5e90*/  HMMA.16816.F32.BF16 R20, R8, R92, R20 ;  /* 0x0000005c0814723c */ /* 0x002fe20000041814 */
[----:B------:R-:W-:Y:S01]  /*5ea0*/  ISETP.GE.AND P5, PT, R91, R120, PT ;  /* 0x000000785b00720c */ /* 0x000fe20003fa6270 */
[----:B------:R-:W-:Y:S01]  /*5eb0*/  VIADD R91, R88, 0xffffff99 ;  /* 0xffffff99585b7836 */ /* 0x000fe20000000000 */
[----:B------:R-:W-:-:S02]  /*5ec0*/  FSEL R34, R34, -INF , !P3 ;  /* 0xff80000022227808 */ /* 0x000fc40005800000 */
[----:B------:R-:W-:Y:S02]  /*5ed0*/  FSEL R145, R29, -INF , !P6 ;  /* 0xff8000001d917808 */ /* 0x000fe40007000000 */
[----:B------:R-:W-:Y:S01]  /*5ee0*/  FSEL R31, R31, -INF , !P5 ;  /* 0xff8000001f1f7808 */ /* 0x000fe20006800000 */
[C---:B------:R-:W-:Y:S01]  /*5ef0*/  HMMA.16816.F32.BF16 R16, R8.reuse, R94, R16 ;  /* 0x0000005e0810723c */ /* 0x040fe20000041810 */
[C---:B------:R-:W-:Y:S02]  /*5f00*/  ISETP.GE.AND P4, PT, R89.reuse, R130, PT ;  /* 0x000000825900720c */ /* 0x040fe40003f86270 */
[----:B------:R-:W-:Y:S01]  /*5f10*/  ISETP.GE.AND P3, PT, R89, R120, PT ;  /* 0x000000785900720c */ /* 0x000fe20003f66270 */
[C---:B------:R-:W-:Y:S01]  /*5f20*/  VIADD R89, R88.reuse, 0xffffff98 ;  /* 0xffffff9858597836 */ /* 0x040fe20000000000 */
[C---:B------:R-:W-:Y:S02]  /*5f30*/  ISETP.GE.AND P6, PT, R91.reuse, R130, PT ;  /* 0x000000825b00720c */ /* 0x040fe40003fc6270 */
[----:B------:R-:W-:Y:S01]  /*5f40*/  ISETP.GE.AND P5, PT, R91, R120, PT ;  /* 0x000000785b00720c */ /* 0x000fe20003fa6270 */
[----:B------:R-:W-:Y:S01]  /*5f50*/  VIADD R91, R88, 0xffffffa1 ;  /* 0xffffffa1585b7836 */ /* 0x000fe20000000000 */
[----:B------:R-:W-:Y:S01]  /*5f60*/  FSEL R28, R28, -INF , !P4 ;  /* 0xff8000001c1c7808 */ /* 0x000fe20006000000 */
[----:B--2---:R-:W-:Y:S01]  /*5f70*/  HMMA.16816.F32.BF16 R108, R8, R6, R108 ;  /* 0x00000006086c723c */ /* 0x004fe2000004186c */
[----:B------:R-:W-:-:S02]  /*5f80*/  FSEL R30, R30, -INF , !P3 ;  /* 0xff8000001e1e7808 */ /* 0x000fc40005800000 */
[----:B------:R-:W-:Y:S02]  /*5f90*/  FSEL R95, R25, -INF , !P6 ;  /* 0xff800000195f7808 */ /* 0x000fe40007000000 */
[----:B------:R-:W-:Y:S02]  /*5fa0*/  FSEL R27, R27, -INF , !P5 ;  /* 0xff8000001b1b7808 */ /* 0x000fe40006800000 */
[C---:B------:R-:W-:Y:S01]  /*5fb0*/  ISETP.GE.AND P4, PT, R89.reuse, R130, PT ;  /* 0x000000825900720c */ /* 0x040fe20003f86270 */
[----:B------:R-:W-:Y:S01]  /*5fc0*/  HMMA.16816.F32.BF16 R12, R8, R4, R12 ;  /* 0x00000004080c723c */ /* 0x000fe2000004180c */
[----:B------:R-:W-:Y:S01]  /*5fd0*/  ISETP.GE.AND P3, PT, R89, R120, PT ;  /* 0x000000785900720c */ /* 0x000fe20003f66270 */
[C---:B------:R-:W-:Y:S01]  /*5fe0*/  VIADD R89, R88.reuse, 0xffffffa0 ;  /* 0xffffffa058597836 */ /* 0x040fe20000000000 */
[C---:B------:R-:W-:Y:S01]  /*5ff0*/  ISETP.GE.AND P6, PT, R91.reuse, R130, PT ;  /* 0x000000825b00720c */ /* 0x040fe20003fc6270 */
[C---:B------:R-:W-:Y:S01]  /*6000*/  VIADD R9, R88.reuse, 0xffffffb1 ;  /* 0xffffffb158097836 */ /* 0x040fe20000000000 */
[----:B------:R-:W-:Y:S01]  /*6010*/  ISETP.GE.AND P5, PT, R91, R120, PT ;  /* 0x000000785b00720c */ /* 0x000fe20003fa6270 */
[----:B------:R-:W-:Y:S01]  /*6020*/  VIADD R91, R88, 0xffffffa9 ;  /* 0xffffffa9585b7836 */ /* 0x000fe20000000000 */
[----:B------:R-:W-:Y:S01]  /*6030*/  FSEL R93, R24, -INF , !P4 ;  /* 0xff800000185d7808 */ /* 0x000fe20006000000 */
[----:B------:R-:W-:Y:S01]  /*6040*/  VIADD R11, R88, 0xffffffb9 ;  /* 0xffffffb9580b7836 */ /* 0x000fe20000000000 */
[----:B------:R-:W-:-:S02]  /*6050*/  FSEL R29, R26, -INF , !P3 ;  /* 0xff8000001a1d7808 */ /* 0x000fc40005800000 */
[----:B------:R-:W-:Y:S02]  /*6060*/  FSEL R21, R21, -INF , !P6 ;  /* 0xff80000015157808 */ /* 0x000fe40007000000 */
[C---:B------:R-:W-:Y:S02]  /*6070*/  ISETP.GE.AND P4, PT, R89.reuse, R130, PT ;  /* 0x000000825900720c */ /* 0x040fe40003f86270 */
[----:B------:R-:W-:Y:S01]  /*6080*/  ISETP.GE.AND P3, PT, R89, R120, PT ;  /* 0x000000785900720c */ /* 0x000fe20003f66270 */
[C---:B------:R-:W-:Y:S01]  /*6090*/  VIADD R89, R88.reuse, 0xffffffa8 ;  /* 0xffffffa858597836 */ /* 0x040fe20000000000 */
[----:B------:R-:W-:Y:S02]  /*60a0*/  ISETP.GE.AND P6, PT, R91, R130, PT ;  /* 0x000000825b00720c */ /* 0x000fe40003fc6270 */
[----:B------:R-:W-:Y:S02]  /*60b0*/  FSEL R23, R23, -INF , !P5 ;  /* 0xff80000017177808 */ /* 0x000fe40006800000 */
[----:B------:R-:W-:Y:S01]  /*60c0*/  FSEL R101, R17, -INF , !P6 ;  /* 0xff80000011657808 */ /* 0x000fe20007000000 */
[----:B------:R-:W-:Y:S01]  /*60d0*/  VIADD R17, R88, 0xffffffb8 ;  /* 0xffffffb858117836 */ /* 0x000fe20000000000 */
[----:B------:R-:W-:-:S02]  /*60e0*/  FSEL R5, R20, -INF , !P4 ;  /* 0xff80000014057808 */ /* 0x000fc40006000000 */
[----:B------:R-:W-:Y:S02]  /*60f0*/  FSEL R25, R22, -INF , !P3 ;  /* 0xff80000016197808 */ /* 0x000fe40005800000 */
[----:B------:R-:W-:Y:S02]  /*6100*/  ISETP.GE.AND P5, PT, R91, R120, PT ;  /* 0x000000785b00720c */ /* 0x000fe40003fa6270 */
[C---:B------:R-:W-:Y:S02]  /*6110*/  ISETP.GE.AND P4, PT, R89.reuse, R130, PT ;  /* 0x000000825900720c */ /* 0x040fe40003f86270 */
[----:B------:R-:W-:Y:S01]  /*6120*/  ISETP.GE.AND P3, PT, R89, R120, PT ;  /* 0x000000785900720c */ /* 0x000fe20003f66270 */
[----:B------:R-:W-:Y:S01]  /*6130*/  VIADD R89, R88, 0xffffffb0 ;  /* 0xffffffb058597836 */ /* 0x000fe20000000000 */
[----:B------:R-:W-:Y:S02]  /*6140*/  FSEL R19, R19, -INF , !P5 ;  /* 0xff80000013137808 */ /* 0x000fe40006800000 */
[----:B------:R-:W-:-:S02]  /*6150*/  ISETP.GE.AND P5, PT, R17, R130, PT ;  /* 0x000000821100720c */ /* 0x000fc40003fa6270 */
[----:B------:R-:W-:Y:S02]  /*6160*/  FSEL R7, R18, -INF , !P3 ;  /* 0xff80000012077808 */ /* 0x000fe40005800000 */
[-C--:B------:R-:W-:Y:S02]  /*6170*/  ISETP.GE.AND P3, PT, R89, R120.reuse, PT ;  /* 0x000000785900720c */ /* 0x080fe40003f66270 */
[----:B------:R-:W-:Y:S02]  /*6180*/  FSEL R105, R108, -INF , !P5 ;  /* 0xff8000006c697808 */ /* 0x000fe40006800000 */
[----:B------:R-:W-:Y:S02]  /*6190*/  ISETP.GE.AND P5, PT, R17, R120, PT ;  /* 0x000000781100720c */ /* 0x000fe40003fa6270 */
[----:B------:R-:W-:Y:S02]  /*61a0*/  FSEL R17, R14, -INF , !P3 ;  /* 0xff8000000e117808 */ /* 0x000fe40005800000 */
[----:B------:R-:W-:-:S02]  /*61b0*/  FSEL R99, R16, -INF , !P4 ;  /* 0xff80000010637808 */ /* 0x000fc40006000000 */
[----:B------:R-:W-:Y:S02]  /*61c0*/  ISETP.GE.U32.AND P3, PT, R121, 0x3, PT ;  /* 0x000000037900780c */ /* 0x000fe40003f66070 */
[-C--:B------:R-:W-:Y:S02]  /*61d0*/  ISETP.GE.AND P4, PT, R89, R130.reuse, PT ;  /* 0x000000825900720c */ /* 0x080fe40003f86270 */
[-C--:B------:R-:W-:Y:S02]  /*61e0*/  ISETP.GE.AND P6, PT, R9, R130.reuse, PT ;  /* 0x000000820900720c */ /* 0x080fe40003fc6270 */
[----:B------:R-:W-:Y:S02]  /*61f0*/  FSEL R115, R12, -INF , !P4 ;  /* 0xff8000000c737808 */ /* 0x000fe40006000000 */
[----:B------:R-:W-:Y:S02]  /*6200*/  ISETP.GE.AND P4, PT, R11, R130, PT ;  /* 0x000000820b00720c */ /* 0x000fe40003f86270 */
[----:B------:R-:W-:-:S02]  /*6210*/  FSEL R107, R13, -INF , !P6 ;  /* 0xff8000000d6b7808 */ /* 0x000fc40007000000 */
[----:B------:R-:W-:Y:S02]  /*6220*/  FSEL R103, R109, -INF , !P4 ;  /* 0xff8000006d677808 */ /* 0x000fe40006000000 */
[-C--:B------:R-:W-:Y:S02]  /*6230*/  ISETP.GE.AND P6, PT, R9, R120.reuse, PT ;  /* 0x000000780900720c */ /* 0x080fe40003fc6270 */
[----:B------:R-:W-:Y:S02]  /*6240*/  ISETP.GE.AND P4, PT, R11, R120, PT ;  /* 0x000000780b00720c */ /* 0x000fe40003f86270 */
        /* <DEDUP_REMOVED lines=46> */
.L_x_1100:
[----:B------:R2:W-:Y:S02]  /*6530*/  STS.128 [R175+0x5800], RZ ;  /* 0x005800ffaf007388 */ /* 0x0005e40000000c00 */
.L_x_1101:
[----:B------:R-:W-:Y:S05]  /*6540*/  BSYNC.RECONVERGENT B0 ;  /* 0x0000000000007941 */ /* 0x000fea0003800200 */
.L_x_1099:
[----:B------:R-:W0:Y:S02]  /*6550*/  LDGDEPBAR ;  /* 0x00000000000079af */ /* 0x000e240000000000 */
.L_x_1098:
[----:B------:R-:W-:Y:S01]  /*6560*/  FMNMX3.FTZ R6, R2, R97, R85, !PT ;  /* 0x0000006102067276 */ /* 0x000fe20007810055 */
[C---:B-1----:R-:W-:Y:S01]  /*6570*/  VIADD R91, R121.reuse, 0xfffffffe ;  /* 0xfffffffe795b7836 */ /* 0x042fe20000000000 */
[----:B------:R-:W-:Y:S01]  /*6580*/  FMNMX3.FTZ R4, R0, R3, R87, !PT ;  /* 0x0000000300047276 */ /* 0x000fe20007810057 */
[----:B------:R-:W-:Y:S01]  /*6590*/  VIADD R182, R121, 0xfffffffd ;  /* 0xfffffffd79b67836 */ /* 0x000fe20000000000 */
[----:B------:R-:W-:Y:S01]  /*65a0*/  FMNMX3.FTZ R6, R6, R32, R33, !PT ;  /* 0x0000002006067276 */ /* 0x000fe20007810021 */
[----:B------:R-:W-:Y:S01]  /*65b0*/  IMAD.SHL.U32 R91, R91, 0x2, RZ ;  /* 0x000000025b5b7824 */ /* 0x000fe200078e00ff */
        /* <DEDUP_REMOVED lines=11> */
[----:B---3--:R-:W-:Y:S02]  /*6670*/  FMNMX3.FTZ R89, R6, R105, R103, !PT ;  /* 0x0000006906597276 */ /* 0x008fe40007810067 */
[----:B------:R-:W-:Y:S02]  /*6680*/  FMNMX3.FTZ R9, R4, R13, R11, !PT ;  /* 0x0000000d04097276 */ /* 0x000fe4000781000b */
[----:B------:R-:W-:Y:S01]  /*6690*/  LOP3.LUT R8, R91, UR27, R185, 0x96, !PT ;  /* 0x0000001b5b087c12 */ /* 0x000fe2000f8e96b9 */
[----:B------:R-:W1:Y:S04]  /*66a0*/  SHFL.BFLY PT, R6, R89, 0x2, 0x1f ;  /* 0x0c401f0059067f89 */ /* 0x000e6800000e0000 */
[----:B------:R-:W3:Y:S01]  /*66b0*/  SHFL.BFLY PT, R4, R9, 0x2, 0x1f ;  /* 0x0c401f0009047f89 */ /* 0x000ee200000e0000 */
[----:B------:R-:W-:-:S05]  /*66c0*/  IMAD.WIDE.U32 R108, R8, -0x326172a9, RZ ;  /* 0xcd9e8d57086c7825 */ /* 0x000fca00078e00ff */
[----:B------:R-:W-:Y:S02]  /*66d0*/  LOP3.LUT R8, R186, UR28, R109, 0x96, !PT ;  /* 0x0000001cba087c12 */ /* 0x000fe4000f8e966d */
[----:B------:R-:W-:-:S03]  /*66e0*/  LOP3.LUT R108, R108, UR23, R179, 0x96, !PT ;  /* 0x000000176c6c7c12 */ /* 0x000fc6000f8e96b3 */
[----:B------:R-:W-:-:S04]  /*66f0*/  IMAD.WIDE.U32 R150, R8, -0x2daee0ad, RZ ;  /* 0xd2511f5308967825 */ /* 0x000fc800078e00ff */
[----:B------:R-:W-:Y:S01]  /*6700*/  IMAD.WIDE.U32 R108, R108, -0x2daee0ad, RZ ;  /* 0xd2511f536c6c7825 */ /* 0x000fe200078e00ff */
[----:B------:R-:W-:Y:S02]  /*6710*/  LOP3.LUT R8, R180, UR22, R151, 0x96, !PT ;  /* 0x00000016b4087c12 */ /* 0x000fe4000f8e9697 */
[----:B-1----:R-:W-:-:S03]  /*6720*/  FMNMX.FTZ R6, R89, R6, !PT ;  /* 0x0000000659067209 */ /* 0x002fc60007810000 */
[----:B------:R-:W-:Y:S01]  /*6730*/  IMAD.WIDE.U32 R152, R8, -0x326172a9, RZ ;  /* 0xcd9e8d5708987825 */ /* 0x000fe200078e00ff */
[----:B------:R-:W-:Y:S02]  /*6740*/  LOP3.LUT R150, R150, UR18, R109, 0x96, !PT ;  /* 0x0000001296967c12 */ /* 0x000fe4000f8e966d */
[----:B---3--:R-:W-:Y:S01]  /*6750*/  FMNMX.FTZ R4, R9, R4, !PT ;  /* 0x0000000409047209 */ /* 0x008fe20007810000 */
[----:B------:R-:W1:Y:S01]  /*6760*/  SHFL.BFLY PT, R91, R6, 0x1, 0x1f ;  /* 0x0c201f00065b7f89 */ /* 0x000e6200000e0000 */
[----:B------:R-:W-:Y:S01]  /*6770*/  LOP3.LUT R8, R178, UR19, R153, 0x96, !PT ;  /* 0x00000013b2087c12 */ /* 0x000fe2000f8e9699 */
[----:B------:R-:W-:Y:S02]  /*6780*/  IMAD.WIDE.U32 R150, R150, -0x326172a9, RZ ;  /* 0xcd9e8d5796967825 */ /* 0x000fe400078e00ff */
[----:B------:R-:W3:Y:S02]  /*6790*/  SHFL.BFLY PT, R89, R4, 0x1, 0x1f ;  /* 0x0c201f0004597f89 */ /* 0x000ee400000e0000 */
        /* <DEDUP_REMOVED lines=9> */
[----:B------:R-:W-:Y:S01]  /*6830*/  IMAD.MOV.U32 R6, RZ, RZ, R108 ;  /* 0x000000ffff067224 */ /* 0x000fe200078e006c */
[----:B------:R-:W-:Y:S02]  /*6840*/  LOP3.LUT R153, R8, UR9, R109, 0x96, !PT ;  /* 0x0000000908997c12 */ /* 0x000fe4000f8e966d */
[----:B---3--:R-:W-:Y:S01]  /*6850*/  FMNMX.FTZ R89, R4, R89, !PT ;  /* 0x0000005904597209 */ /* 0x008fe20007810000 */
[C---:B------:R-:W-:Y:S01]  /*6860*/  FMUL.FTZ R10, R91.reuse, UR31 ;  /* 0x0000001f5b0a7c20 */ /* 0x040fe20008410000 */
[----:B------:R-:W-:Y:S02]  /*6870*/  FSETP.NEU.FTZ.AND P1, PT, R91, -INF , PT ;  /* 0xff8000005b00780b */ /* 0x000fe40003f3d000 */
[C---:B------:R-:W-:Y:S01]  /*6880*/  FSETP.NEU.FTZ.AND P0, PT, R89.reuse, -INF , PT ;  /* 0xff8000005900780b */ /* 0x040fe20003f1d000 */
[----:B------:R-:W-:Y:S01]  /*6890*/  FMUL.FTZ R4, R89, UR31 ;  /* 0x0000001f59047c20 */ /* 0x000fe20008410000 */
[----:B------:R-:W-:Y:S02]  /*68a0*/  FSEL R10, R10, RZ, P1 ;  /* 0x000000ff0a0a7208 */ /* 0x000fe40000800000 */
[----:B------:R-:W-:-:S02]  /*68b0*/  PRMT R8, R108, 0x7770, RZ ;  /* 0x000077706c087816 */ /* 0x000fc400000000ff */
[----:B------:R-:W-:Y:S01]  /*68c0*/  FSEL R4, R4, RZ, P0 ;  /* 0x000000ff04047208 */ /* 0x000fe20000000000 */
[--C-:B------:R-:W-:Y:S01]  /*68d0*/  FFMA.FTZ R157, R97, UR31, -R10.reuse ;  /* 0x0000001f619d7c23 */ /* 0x100fe2000801080a */
[--C-:B------:R-:W-:Y:S01]  /*68e0*/  FFMA.FTZ R149, R85, UR31, -R10.reuse ;  /* 0x0000001f55957c23 */ /* 0x100fe2000801080a */
[----:B------:R-:W-:Y:S01]  /*68f0*/  FSEL R9, R91, RZ, P1 ;  /* 0x000000ff5b097208 */ /* 0x000fe20000800000 */
[----:B------:R-:W-:Y:S01]  /*6900*/  FFMA.FTZ R134, R21, UR31, -R10 ;  /* 0x0000001f15867c23 */ /* 0x000fe2000801080a */
[--C-:B------:R-:W-:Y:S01]  /*6910*/  FFMA.FTZ R158, R3, UR31, -R4.reuse ;  /* 0x0000001f039e7c23 */ /* 0x100fe20008010804 */
[--C-:B------:R-:W-:Y:S01]  /*6920*/  FFMA.FTZ R147, R87, UR31, -R4.reuse ;  /* 0x0000001f57937c23 */ /* 0x100fe20008010804 */
[----:B------:R-:W-:Y:S01]  /*6930*/  MUFU.EX2 R157, R157 ;  /* 0x0000009d009d7308 */ /* 0x000fe20000000800 */
[----:B------:R-:W-:Y:S01]  /*6940*/  FFMA.FTZ R130, R23, UR31, -R4 ;  /* 0x0000001f17827c23 */ /* 0x000fe20008010804 */
[--C-:B------:R-:W-:Y:S01]  /*6950*/  FFMA.FTZ R148, R32, UR31, -R10.reuse ;  /* 0x0000001f20947c23 */ /* 0x100fe2000801080a */
[----:B------:R-:W1:Y:S01]  /*6960*/  LDSM.16.MT88.4 R20, [R124+0x6000] ;  /* 0x006000007c14783b */ /* 0x000e620000004200 */
[----:B------:R-:W3:Y:S01]  /*6970*/  MUFU.EX2 R149, R149 ;  /* 0x0000009500957308 */ /* 0x000ee20000000800 */
[----:B------:R-:W-:Y:S01]  /*6980*/  FFMA.FTZ R141, R33, UR31, -R10 ;  /* 0x0000001f218d7c23 */ /* 0x000fe2000801080a */
[--C-:B------:R-:W-:Y:S01]  /*6990*/  FFMA.FTZ R142, R34, UR31, -R4.reuse ;  /* 0x0000001f228e7c23 */ /* 0x100fe20008010804 */
[----:B------:R-:W-:Y:S01]  /*69a0*/  FFMA.FTZ R131, R35, UR31, -R4 ;  /* 0x0000001f23837c23 */ /* 0x000fe20008010804 */
[----:B------:R-:W-:Y:S01]  /*69b0*/  ISETP.LE.U32.AND P2, PT, R8, UR29, PT ;  /* 0x0000001d08007c0c */ /* 0x000fe2000bf43070 */
[----:B------:R-:W-:Y:S01]  /*69c0*/  MUFU.EX2 R158, R158 ;  /* 0x0000009e009e7308 */ /* 0x000fe20000000800 */
[----:B------:R-:W-:Y:S01]  /*69d0*/  FADD.FTZ R8, R2, -R9 ;  /* 0x8000000902087221 */ /* 0x000fe20000010000 */
[--C-:B------:R-:W-:Y:S01]  /*69e0*/  FFMA.FTZ R110, R95, UR31, -R10.reuse ;  /* 0x0000001f5f6e7c23 */ /* 0x100fe2000801080a */
[----:B------:R-:W-:Y:S01]  /*69f0*/  FFMA.FTZ R116, R5, UR31, -R10 ;  /* 0x0000001f05747c23 */ /* 0x000fe2000801080a */
[----:B------:R-:W4:Y:S01]  /*6a00*/  MUFU.EX2 R147, R147 ;  /* 0x0000009300937308 */ /* 0x000f220000000800 */
[----:B------:R-:W-:Y:S01]  /*6a10*/  FSEL R9, R89, RZ, P0 ;  /* 0x000000ff59097208 */ /* 0x000fe20000000000 */
[--C-:B------:R-:W-:Y:S01]  /*6a20*/  FFMA.FTZ R144, R30, UR31, -R4.reuse ;  /* 0x0000001f1e907c23 */ /* 0x100fe20008010804 */
[----:B------:R-:W-:Y:S01]  /*6a30*/  PRMT R5, R153, 0x7632, R5 ;  /* 0x0000763299057816 */ /* 0x000fe20000000005 */
        /* <DEDUP_REMOVED lines=12> */
[----:B------:R-:W-:Y:S01]  /*6b00*/  SHF.R.U32.HI R4, RZ, 0x10, R153 ;  /* 0x00000010ff047819 */ /* 0x000fe20000011699 */
[----:B------:R-:W-:Y:S01]  /*6b10*/  FADD.FTZ R9, R0, -R9 ;  /* 0x8000000900097221 */ /* 0x000fe20000010000 */
[----:B------:R-:W-:Y:S01]  /*6b20*/  LOP3.LUT R5, R5, 0xff, RZ, 0xc0, !PT ;  /* 0x000000ff05057812 */ /* 0x000fe200078ec0ff */
[----:B------:R-:W5:Y:S01]  /*6b30*/  MUFU.EX2 R141, R141 ;  /* 0x0000008d008d7308 */ /* 0x000f620000000800 */
[----:B------:R-:W-:Y:S01]  /*6b40*/  LOP3.LUT R161, R153, 0xff, RZ, 0xc0, !PT ;  /* 0x000000ff99a17812 */ /* 0x000fe200078ec0ff */
[----:B------:R-:W-:Y:S01]  /*6b50*/  FMUL.FTZ R159, R8, UR31 ;  /* 0x0000001f089f7c20 */ /* 0x000fe20008410000 */
[----:B------:R-:W-:Y:S01]  /*6b60*/  SHF.R.U32.HI R153, RZ, 0x18, R153 ;  /* 0x00000018ff997819 */ /* 0x000fe20000011699 */
[----:B------:R-:W-:Y:S01]  /*6b70*/  MUFU.EX2 R142, R142 ;  /* 0x0000008e008e7308 */ /* 0x000fe20000000800 */
[----:B------:R-:W-:Y:S01]  /*6b80*/  SHF.R.U32.HI R160, RZ, 0x8, R160 ;  /* 0x00000008ffa07819 */ /* 0x000fe200000116a0 */
[----:B------:R-:W-:Y:S01]  /*6b90*/  FMUL.FTZ R154, R9, UR31 ;  /* 0x0000001f099a7c20 */ /* 0x000fe20008410000 */
[----:B------:R-:W-:Y:S01]  /*6ba0*/  LOP3.LUT R4, R4, 0xff, RZ, 0xc0, !PT ;  /* 0x000000ff04047812 */ /* 0x000fe200078ec0ff */
[----:B------:R-:W2:Y:S01]  /*6bb0*/  MUFU.EX2 R131, R131 ;  /* 0x0000008300837308 */ /* 0x000ea20000000800 */
[----:B---3--:R-:W-:Y:S01]  /*6bc0*/  F2FP.BF16.F32.PACK_AB R140, R149, R157 ;  /* 0x0000009d958c723e */ /* 0x008fe200000010ff */
[--C-:B------:R-:W-:Y:S01]  /*6bd0*/  FFMA.FTZ R118, R99, UR31, -R10.reuse ;  /* 0x0000001f63767c23 */ /* 0x100fe2000801080a */
[----:B------:R-:W-:Y:S01]  /*6be0*/  ISETP.LE.U32.AND P0, PT, R5, UR29, PT ;  /* 0x0000001d05007c0c */ /* 0x000fe2000bf03070 */
[----:B------:R-:W-:Y:S01]  /*6bf0*/  FFMA.FTZ R146, R28, UR31, -R10 ;  /* 0x0000001f1c927c23 */ /* 0x000fe2000801080a */
[----:B------:R-:W-:Y:S01]  /*6c00*/  PRMT R5, R161, 0x5410, R160 ;  /* 0x00005410a1057816 */ /* 0x000fe200000000a0 */
[--C-:B------:R-:W-:Y:S01]  /*6c10*/  FFMA.FTZ R145, R145, UR31, -R10.reuse ;  /* 0x0000001f91917c23 */ /* 0x100fe2000801080a */
[----:B------:R-:W-:Y:S01]  /*6c20*/  PRMT R7, R4, 0x5410, R153 ;  /* 0x0000541004077816 */ /* 0x000fe20000000099 */
[--C-:B------:R-:W-:Y:S01]  /*6c30*/  FFMA.FTZ R111, R93, UR31, -R10.reuse ;  /* 0x0000001f5d6f7c23 */ /* 0x100fe2000801080a */
[C---:B------:R-:W-:Y:S01]  /*6c40*/  PRMT R156, R108.reuse, 0x7772, RZ ;  /* 0x000077726c9c7816 */ /* 0x040fe200000000ff */
[--C-:B------:R-:W-:Y:S01]  /*6c50*/  FFMA.FTZ R115, R115, UR31, -R10.reuse ;  /* 0x0000001f73737c23 */ /* 0x100fe2000801080a */
[----:B------:R-:W-:Y:S01]  /*6c60*/  PRMT R151, R108, 0x7773, RZ ;  /* 0x000077736c977816 */ /* 0x000fe200000000ff */
[--C-:B------:R-:W-:Y:S01]  /*6c70*/  FFMA.FTZ R112, R107, UR31, -R10.reuse ;  /* 0x0000001f6b707c23 */ /* 0x100fe2000801080a */
[----:B------:R-:W-:Y:S01]  /*6c80*/  PRMT R139, R140, 0x7632, R139 ;  /* 0x000076328c8b7816 */ /* 0x000fe2000000008b */
[--C-:B------:R-:W-:Y:S01]  /*6c90*/  FFMA.FTZ R109, R105, UR31, -R10.reuse ;  /* 0x0000001f696d7c23 */ /* 0x100fe2000801080a */
[----:B------:R-:W-:Y:S01]  /*6ca0*/  PRMT R155, R108, 0x7771, RZ ;  /* 0x000077716c9b7816 */ /* 0x000fe200000000ff */
[--C-:B------:R-:W-:Y:S01]  /*6cb0*/  FFMA.FTZ R108, R101, UR31, -R10.reuse ;  /* 0x0000001f656c7c23 */ /* 0x100fe2000801080a */
[----:B----4-:R-:W-:Y:S01]  /*6cc0*/  F2FP.BF16.F32.PACK_AB R136, R147, R158 ;  /* 0x0000009e9388723e */ /* 0x010fe200000010ff */
[----:B------:R-:W-:Y:S01]  /*6cd0*/  FFMA.FTZ R99, R103, UR31, -R10 ;  /* 0x0000001f67637c23 */ /* 0x000fe2000801080a */
[--C-:B------:R-:W-:Y:S01]  /*6ce0*/  HSET2.LE.AND R5, R5, R176.reuse, PT ;  /* 0x000000b005057233 */ /* 0x100fe20003803000 */
[----:B------:R-:W3:Y:S01]  /*6cf0*/  MUFU.EX2 R159, R159 ;  /* 0x0000009f009f7308 */ /* 0x000ee20000000800 */
[----:B------:R-:W-:Y:S01]  /*6d00*/  HSET2.LE.AND R10, R7, R176, PT ;  /* 0x000000b0070a7233 */ /* 0x000fe20003803000 */
[----:B------:R-:W4:Y:S01]  /*6d10*/  LDSM.16.MT88.4 R28, [R126+0x7000] ;  /* 0x007000007e1c783b */ /* 0x000f220000004200 */
[----:B------:R-:W-:Y:S01]  /*6d20*/  PRMT R4, R140, 0x5410, R139 ;  /* 0x000054108c047816 */ /* 0x000fe2000000008b */
[----:B------:R-:W1:Y:S01]  /*6d30*/  MUFU.EX2 R154, R154 ;  /* 0x0000009a009a7308 */ /* 0x000e620000000800 */
[----:B------:R-:W-:Y:S01]  /*6d40*/  LOP3.LUT R6, R6, 0xff, RZ, 0xc0, !PT ;  /* 0x000000ff06067812 */ /* 0x000fe200078ec0ff */
[----:B------:R-:W4:Y:S01]  /*6d50*/  LDSM.16.MT88.4 R12, [R126+0x6000] ;  /* 0x006000007e0c783b */ /* 0x000f220000004200 */
[----:B------:R-:W-:Y:S01]  /*6d60*/  PRMT R7, R156, 0x5410, R151 ;  /* 0x000054109c077816 */ /* 0x000fe20000000097 */
[----:B------:R-:W-:Y:S01]  /*6d70*/  MUFU.EX2 R144, R144 ;  /* 0x0000009000907308 */ /* 0x000fe20000000800 */
[----:B------:R-:W-:Y:S01]  /*6d80*/  PRMT R135, R136, 0x7632, R135 ;  /* 0x0000763288877816 */ /* 0x000fe20000000087 */
[----:B------:R-:W-:Y:S01]  /*6d90*/  @!P0 HFMA2.BF16_V2 R105, -RZ.H0_H0, RZ.H0_H0, -R136.H0_H0 ;  /* 0x200000ffff698231 */ /* 0x000fe20000340988 */
[----:B-----5:R-:W-:Y:S01]  /*6da0*/  F2FP.BF16.F32.PACK_AB R119, R141, R148 ;  /* 0x000000948d77723e */ /* 0x020fe200000010ff */
[----:B------:R-:W5:Y:S01]  /*6db0*/  MUFU.EX2 R143, R143 ;  /* 0x0000008f008f7308 */ /* 0x000f620000000800 */
[----:B--2---:R-:W-:Y:S01]  /*6dc0*/  F2FP.BF16.F32.PACK_AB R120, R131, R142 ;  /* 0x0000008e8378723e */ /* 0x004fe200000010ff */
[----:B---3--:R-:W-:Y:S01]  /*6dd0*/  FMUL.FTZ R16, R72, R159 ;  /* 0x0000009f48107220 */ /* 0x008fe20000410000 */
[----:B------:R-:W-:Y:S01]  /*6de0*/  LOP3.LUT R4, R4, R5, RZ, 0xc0, !PT ;  /* 0x0000000504047212 */ /* 0x000fe200078ec0ff */
[-C--:B------:R-:W-:Y:S01]  /*6df0*/  FMUL.FTZ R17, R73, R159.reuse ;  /* 0x0000009f49117220 */ /* 0x080fe20000410000 */
[----:B------:R-:W-:Y:S01]  /*6e00*/  LOP3.LUT R7, R7, 0xff00ff, RZ, 0xc0, !PT ;  /* 0x00ff00ff07077812 */ /* 0x000fe200078ec0ff */
[-C--:B-1----:R-:W-:Y:S01]  /*6e10*/  FMUL.FTZ R18, R74, R154.reuse ;  /* 0x0000009a4a127220 */ /* 0x082fe20000410000 */
[----:B------:R-:W-:Y:S01]  /*6e20*/  PRMT R11, R6, 0x5410, R155 ;  /* 0x00005410060b7816 */ /* 0x000fe2000000009b */
[-C--:B------:R-:W-:Y:S01]  /*6e30*/  FMUL.FTZ R19, R75, R154.reuse ;  /* 0x0000009a4b137220 */ /* 0x080fe20000410000 */
[----:B------:R-:W-:Y:S01]  /*6e40*/  PRMT R5, R136, 0x5410, R135 ;  /* 0x0000541088057816 */ /* 0x000fe20000000087 */
[-C--:B------:R-:W-:Y:S01]  /*6e50*/  FMUL.FTZ R36, R36, R159.reuse ;  /* 0x0000009f24247220 */ /* 0x080fe20000410000 */
[----:B------:R-:W-:Y:S01]  /*6e60*/  PRMT R133, R119, 0x7632, R133 ;  /* 0x0000763277857816 */ /* 0x000fe20000000085 */
[-C--:B------:R-:W-:Y:S01]  /*6e70*/  FMUL.FTZ R37, R37, R159.reuse ;  /* 0x0000009f25257220 */ /* 0x080fe20000410000 */
[----:B------:R-:W-:Y:S01]  /*6e80*/  PRMT R117, R120, 0x7632, R117 ;  /* 0x0000763278757816 */ /* 0x000fe20000000075 */
[----:B------:R-:W-:Y:S01]  /*6e90*/  FMUL.FTZ R38, R38, R154 ;  /* 0x0000009a26267220 */ /* 0x000fe20000410000 */
[----:B------:R-:W-:Y:S01]  /*6ea0*/  LOP3.LUT R5, R5, R10, RZ, 0xc0, !PT ;  /* 0x0000000a05057212 */ /* 0x000fe200078ec0ff */
[----:B------:R-:W-:Y:S01]  /*6eb0*/  FMUL.FTZ R39, R39, R154 ;  /* 0x0000009a27277220 */ /* 0x000fe20000410000 */
[--C-:B------:R-:W-:Y:S01]  /*6ec0*/  HSET2.LE.AND R6, R11, R176.reuse, PT ;  /* 0x000000b00b067233 */ /* 0x100fe20003803000 */
[-C--:B------:R-:W-:Y:S01]  /*6ed0*/  FMUL.FTZ R32, R48, R159.reuse ;  /* 0x0000009f30207220 */ /* 0x080fe20000410000 */
[----:B------:R-:W-:Y:S01]  /*6ee0*/  HSET2.LE.AND R7, R7, R176, PT ;  /* 0x000000b007077233 */ /* 0x000fe20003803000 */
[----:B------:R-:W-:Y:S01]  /*6ef0*/  VIADD R48, R121, 0xffffffff ;  /* 0xffffffff79307836 */ /* 0x000fe20000000000 */
[----:B------:R-:W-:Y:S01]  /*6f00*/  PRMT R11, R119, 0x5410, R133 ;  /* 0x00005410770b7816 */ /* 0x000fe20000000085 */
[----:B------:R-:W-:Y:S01]  /*6f10*/  FMUL.FTZ R33, R49, R159 ;  /* 0x0000009f31217220 */ /* 0x000fe20000410000 */
[----:B------:R-:W-:Y:S01]  /*6f20*/  PRMT R10, R120, 0x5410, R117 ;  /* 0x00005410780a7816 */ /* 0x000fe20000000075 */
[----:B------:R-:W-:Y:S01]  /*6f30*/  IMAD.SHL.U32 R48, R48, 0x2, RZ ;  /* 0x0000000230307824 */ /* 0x000fe200078e00ff */
[----:B------:R-:W-:Y:S01]  /*6f40*/  LOP3.LUT R6, R11, R6, RZ, 0xc0, !PT ;  /* 0x000000060b067212 */ /* 0x000fe200078ec0ff */
[----:B------:R-:W-:Y:S01]  /*6f50*/  FMUL.FTZ R34, R50, R154 ;  /* 0x0000009a32227220 */ /* 0x000fe20000410000 */
[----:B------:R-:W-:Y:S01]  /*6f60*/  LOP3.LUT R7, R10, R7, RZ, 0xc0, !PT ;  /* 0x000000070a077212 */ /* 0x000fe200078ec0ff */
[----:B------:R-:W-:-:S02]  /*6f70*/  VIADD R49, R48, 0xffffffff ;  /* 0xffffffff30317836 */ /* 0x000fc40000000000 */
[-C--:B------:R-:W-:Y:S01]  /*6f80*/  FMUL.FTZ R35, R51, R154.reuse ;  /* 0x0000009a33237220 */ /* 0x080fe20000410000 */
[-C--:B------:R-:W-:Y:S01]  /*6f90*/  FMUL.FTZ R52, R52, R159.reuse ;  /* 0x0000009f34347220 */ /* 0x080fe20000410000 */
[-C--:B------:R-:W-:Y:S01]  /*6fa0*/  FMUL.FTZ R53, R53, R159.reuse ;  /* 0x0000009f35357220 */ /* 0x080fe20000410000 */
[-C--:B------:R-:W-:Y:S01]  /*6fb0*/  FMUL.FTZ R54, R54, R154.reuse ;  /* 0x0000009a36367220 */ /* 0x080fe20000410000 */
[----:B------:R-:W-:Y:S01]  /*6fc0*/  LOP3.LUT R48, R49, UR27, R185, 0x96, !PT ;  /* 0x0000001b31307c12 */ /* 0x000fe2000f8e96b9 */
[----:B------:R-:W-:Y:S01]  /*6fd0*/  HMMA.16816.F32.BF16 R16, R4, R20, R16 ;  /* 0x000000140410723c */ /* 0x000fe20000041810 */
[----:B------:R-:W-:Y:S01]  /*6fe0*/  FMUL.FTZ R55, R55, R154 ;  /* 0x0000009a37377220 */ /* 0x000fe20000410000 */
[-C--:B------:R-:W-:Y:S01]  /*6ff0*/  FMUL.FTZ R24, R40, R159.reuse ;  /* 0x0000009f28187220 */ /* 0x080fe20000410000 */
[----:B------:R-:W-:Y:S01]  /*7000*/  FMUL.FTZ R25, R41, R159 ;  /* 0x0000009f29197220 */ /* 0x000fe20000410000 */
[----:B------:R-:W-:-:S04]  /*7010*/  IMAD.WIDE.U32 R48, R48, -0x326172a9, RZ ;  /* 0xcd9e8d5730307825 */ /* 0x000fc800078e00ff */
[-C--:B------:R-:W-:Y:S01]  /*7020*/  FMUL.FTZ R26, R42, R154.reuse ;  /* 0x0000009a2a1a7220 */ /* 0x080fe20000410000 */
[-C--:B------:R-:W-:Y:S01]  /*7030*/  FMUL.FTZ R27, R43, R154.reuse ;  /* 0x0000009a2b1b7220 */ /* 0x080fe20000410000 */
[-C--:B------:R-:W-:Y:S01]  /*7040*/  FMUL.FTZ R44, R44, R159.reuse ;  /* 0x0000009f2c2c7220 */ /* 0x080fe20000410000 */
[C---:B------:R-:W-:Y:S01]  /*7050*/  HMMA.16816.F32.BF16 R20, R4.reuse, R22, R36 ;  /* 0x000000160414723c */ /* 0x040fe20000041824 */
[----:B------:R-:W1:Y:S01]  /*7060*/  LDSM.16.MT88.4 R36, [R124+0x7000] ;  /* 0x007000007c24783b */ /* 0x000e620000004200 */
[-C--:B------:R-:W-:Y:S01]  /*7070*/  FMUL.FTZ R45, R45, R159.reuse ;  /* 0x0000009f2d2d7220 */ /* 0x080fe20000410000 */
[-C--:B------:R-:W-:Y:S01]  /*7080*/  FMUL.FTZ R46, R46, R154.reuse ;  /* 0x0000009a2e2e7220 */ /* 0x080fe20000410000 */
[----:B------:R-:W-:Y:S01]  /*7090*/  FMUL.FTZ R47, R47, R154 ;  /* 0x0000009a2f2f7220 */ /* 0x000fe20000410000 */
[----:B------:R-:W-:Y:S01]  /*70a0*/  LOP3.LUT R160, R160, 0xffff, RZ, 0xc0, !PT ;  /* 0x0000ffffa0a07812 */ /* 0x000fe200078ec0ff */
[----:B------:R-:W-:Y:S01]  /*70b0*/  FMUL.FTZ R64, R64, R159 ;  /* 0x0000009f40407220 */ /* 0x000fe20000410000 */
[----:B------:R-:W-:Y:S01]  /*70c0*/  ISETP.GT.U32.AND P4, PT, R151, UR29, PT ;  /* 0x0000001d97007c0c */ /* 0x000fe2000bf84070 */
[----:B----4-:R-:W-:Y:S01]  /*70d0*/  HMMA.16816.F32.BF16 R24, R4, R28, R24 ;  /* 0x0000001c0418723c */ /* 0x010fe20000041818 */
[----:B------:R-:W-:Y:S01]  /*70e0*/  ISETP.LE.U32.AND P1, PT, R160, UR29, PT ;  /* 0x0000001da0007c0c */ /* 0x000fe2000bf23070 */
[----:B------:R-:W-:-:S04]  /*70f0*/  IMAD.WIDE.U32 R150, R150, -0x2daee0ad, RZ ;  /* 0xd2511f5396967825 */ /* 0x000fc800078e00ff */
[-C--:B------:R-:W-:Y:S01]  /*7100*/  FMUL.FTZ R65, R65, R159.reuse ;  /* 0x0000009f41417220 */ /* 0x080fe20000410000 */
[-C--:B------:R-:W-:Y:S01]  /*7110*/  FMUL.FTZ R66, R66, R154.reuse ;  /* 0x0000009a42427220 */ /* 0x080fe20000410000 */
[-C--:B------:R-:W-:Y:S01]  /*7120*/  FMUL.FTZ R67, R67, R154.reuse ;  /* 0x0000009a43437220 */ /* 0x080fe20000410000 */
[-C--:B------:R-:W-:Y:S01]  /*7130*/  FMUL.FTZ R8, R80, R159.reuse ;  /* 0x0000009f50087220 */ /* 0x080fe20000410000 */
[----:B------:R-:W-:Y:S01]  /*7140*/  LOP3.LUT R152, R152, UR8, R151, 0x96, !PT ;  /* 0x0000000898987c12 */ /* 0x000fe2000f8e9697 */
[----:B------:R-:W-:Y:S01]  /*7150*/  HMMA.16816.F32.BF16 R28, R4, R30, R44 ;  /* 0x0000001e041c723c */ /* 0x000fe2000004182c */
[----:B------:R-:W2:Y:S01]  /*7160*/  LDSM.16.MT88.4 R44, [R126+0x8000] ;  /* 0x008000007e2c783b */ /* 0x000ea20000004200 */
[-C--:B------:R-:W-:Y:S01]  /*7170*/  FMUL.FTZ R9, R81, R159.reuse ;  /* 0x0000009f51097220 */ /* 0x080fe20000410000 */
[-C--:B------:R-:W-:Y:S01]  /*7180*/  FMUL.FTZ R10, R82, R154.reuse ;  /* 0x0000009a520a7220 */ /* 0x080fe20000410000 */
[----:B------:R-:W-:Y:S01]  /*7190*/  FMUL.FTZ R11, R83, R154 ;  /* 0x0000009a530b7220 */ /* 0x000fe20000410000 */
[----:B------:R-:W-:Y:S01]  /*71a0*/  FMUL.FTZ R76, R76, R159 ;  /* 0x0000009f4c4c7220 */ /* 0x000fe20000410000 */
[----:B------:R-:W-:-:S02]  /*71b0*/  @!P1 HFMA2.BF16_V2 R106, -RZ.H0_H0, RZ.H0_H0, -R139.H0_H0 ;  /* 0x200000ffff6a9231 */ /* 0x000fc4000034098b */
[-C--:B------:R-:W-:Y:S01]  /*71c0*/  FMUL.FTZ R77, R77, R159.reuse ;  /* 0x0000009f4d4d7220 */ /* 0x080fe20000410000 */
[-C--:B------:R-:W-:Y:S01]  /*71d0*/  FMUL.FTZ R78, R78, R154.reuse ;  /* 0x0000009a4e4e7220 */ /* 0x080fe20000410000 */
[-C--:B------:R-:W-:Y:S01]  /*71e0*/  FMUL.FTZ R79, R79, R154.reuse ;  /* 0x0000009a4f4f7220 */ /* 0x080fe20000410000 */
[----:B------:R-:W-:Y:S01]  /*71f0*/  ISETP.LE.U32.AND P3, PT, R161, UR29, PT ;  /* 0x0000001da1007c0c */ /* 0x000fe2000bf63070 */
[C---:B------:R-:W-:Y:S01]  /*7200*/  HMMA.16816.F32.BF16 R8, R4.reuse, R12, R8 ;  /* 0x0000000c0408723c */ /* 0x040fe20000041808 */
[----:B------:R-:W-:Y:S01]  /*7210*/  @!P1 PRMT R139, R106, 0x5410, RZ ;  /* 0x000054106a8b9816 */ /* 0x000fe200000000ff */
[----:B------:R-:W-:Y:S01]  /*7220*/  @!P2 HFMA2.BF16_V2 R100, -RZ.H0_H0, RZ.H0_H0, -R119.H0_H0 ;  /* 0x200000ffff64a231 */ /* 0x000fe20000340977 */
[----:B------:R-:W-:Y:S01]  /*7230*/  @!P0 PRMT R136, R105, 0x5410, RZ ;  /* 0x0000541069888816 */ /* 0x000fe200000000ff */
[-C--:B------:R-:W-:Y:S01]  /*7240*/  FMUL.FTZ R40, R56, R159.reuse ;  /* 0x0000009f38287220 */ /* 0x080fe20000410000 */
[-C--:B------:R-:W-:Y:S01]  /*7250*/  FMUL.FTZ R41, R57, R159.reuse ;  /* 0x0000009f39297220 */ /* 0x080fe20000410000 */
[-C--:B------:R-:W-:Y:S01]  /*7260*/  FMUL.FTZ R42, R58, R154.reuse ;  /* 0x0000009a3a2a7220 */ /* 0x080fe20000410000 */
[-C--:B------:R-:W-:Y:S01]  /*7270*/  FMUL.FTZ R43, R59, R154.reuse ;  /* 0x0000009a3b2b7220 */ /* 0x080fe20000410000 */
[C---:B------:R-:W-:Y:S01]  /*7280*/  HMMA.16816.F32.BF16 R12, R4.reuse, R14, R76 ;  /* 0x0000000e040c723c */ /* 0x040fe2000004184c */
[----:B------:R-:W-:Y:S01]  /*7290*/  LOP3.LUT R78, R152, 0xffff, RZ, 0xc0, !PT ;  /* 0x0000ffff984e7812 */ /* 0x000fe200078ec0ff */
[-C--:B------:R-:W-:Y:S01]  /*72a0*/  FMUL.FTZ R60, R60, R159.reuse ;  /* 0x0000009f3c3c7220 */ /* 0x080fe20000410000 */
[----:B------:R-:W-:Y:S01]  /*72b0*/  FMUL.FTZ R61, R61, R159 ;  /* 0x0000009f3d3d7220 */ /* 0x000fe20000410000 */
[-C--:B------:R-:W-:Y:S01]  /*72c0*/  FMUL.FTZ R62, R62, R154.reuse ;  /* 0x0000009a3e3e7220 */ /* 0x080fe20000410000 */
[----:B------:R-:W-:Y:S01]  /*72d0*/  SHF.R.U32.HI R78, RZ, 0x8, R78 ;  /* 0x00000008ff4e7819 */ /* 0x000fe2000001164e */
[----:B------:R-:W-:Y:S01]  /*72e0*/  FMUL.FTZ R63, R63, R154 ;  /* 0x0000009a3f3f7220 */ /* 0x000fe20000410000 */
[----:B------:R-:W-:Y:S01]  /*72f0*/  @!P2 PRMT R119, R100, 0x5410, RZ ;  /* 0x000054106477a816 */ /* 0x000fe200000000ff */
[----:B-1----:R-:W-:Y:S01]  /*7300*/  HMMA.16816.F32.BF16 R32, R4, R36, R32 ;  /* 0x000000240420723c */ /* 0x002fe20000041820 */
[----:B------:R-:W-:-:S02]  /*7310*/  @!P3 HFMA2.BF16_V2 R107, -RZ.H0_H0, RZ.H0_H0, -R140.H0_H0 ;  /* 0x200000ffff6bb231 */ /* 0x000fc4000034098c */
[-C--:B------:R-:W-:Y:S01]  /*7320*/  FMUL.FTZ R68, R68, R159.reuse ;  /* 0x0000009f44447220 */ /* 0x080fe20000410000 */
[-C--:B------:R-:W-:Y:S01]  /*7330*/  FMUL.FTZ R69, R69, R159.reuse ;  /* 0x0000009f45457220 */ /* 0x080fe20000410000 */
[-C--:B------:R-:W-:Y:S01]  /*7340*/  FMUL.FTZ R70, R70, R154.reuse ;  /* 0x0000009a46467220 */ /* 0x080fe20000410000 */
[-C--:B------:R-:W-:Y:S01]  /*7350*/  FMUL.FTZ R71, R71, R154.reuse ;  /* 0x0000009a47477220 */ /* 0x080fe20000410000 */
[----:B------:R-:W-:Y:S01]  /*7360*/  @!P3 PRMT R140, R107, 0x5410, RZ ;  /* 0x000054106b8cb816 */ /* 0x000fe200000000ff */
[----:B------:R-:W-:Y:S01]  /*7370*/  @P4 HFMA2.BF16_V2 R102, -RZ.H0_H0, RZ.H0_H0, -R117.H0_H0 ;  /* 0x200000ffff664231 */ /* 0x000fe20000340975 */
[C---:B------:R-:W-:Y:S01]  /*7380*/  HMMA.16816.F32.BF16 R36, R4.reuse, R38, R52 ;  /* 0x000000260424723c */ /* 0x040fe20000041834 */
[----:B------:R-:W-:Y:S01]  /*7390*/  LOP3.LUT R53, R186, UR28, R49, 0x96, !PT ;  /* 0x0000001cba357c12 */ /* 0x000fe2000f8e9631 */
[----:B------:R-:W-:Y:S01]  /*73a0*/  FFMA.FTZ R188, R188, R159, R157 ;  /* 0x0000009fbcbc7223 */ /* 0x000fe2000001009d */
[----:B------:R-:W-:Y:S01]  /*73b0*/  LOP3.LUT R52, R48, UR23, R179, 0x96, !PT ;  /* 0x0000001730347c12 */ /* 0x000fe2000f8e96b3 */
[----:B------:R-:W-:Y:S01]  /*73c0*/  MUFU.EX2 R146, R146 ;  /* 0x0000009200927308 */ /* 0x000fe20000000800 */
[----:B------:R-:W1:Y:S01]  /*73d0*/  LDSM.16.MT88.4 R48, [R124+0x8000] ;  /* 0x008000007c30783b */ /* 0x000e620000004200 */
[----:B------:R-:W-:Y:S01]  /*73e0*/  PRMT R54, R152, 0x7632, R54 ;  /* 0x0000763298367816 */ /* 0x000fe20000000036 */
[----:B------:R-:W-:Y:S01]  /*73f0*/  FADD.FTZ R149, R149, R188 ;  /* 0x000000bc95957221 */ /* 0x000fe20000010000 */
[C---:B--2---:R-:W-:Y:S01]  /*7400*/  HMMA.16816.F32.BF16 R40, R4.reuse, R44, R40 ;  /* 0x0000002c0428723c */ /* 0x044fe20000041828 */
[----:B------:R-:W-:Y:S01]  /*7410*/  ISETP.LE.U32.AND P3, PT, R153, UR29, PT ;  /* 0x0000001d99007c0c */ /* 0x000fe2000bf63070 */
[----:B------:R-:W-:Y:S01]  /*7420*/  FFMA.FTZ R158, R183, R154, R158 ;  /* 0x0000009ab79e7223 */ /* 0x000fe2000001009e */
[----:B------:R-:W-:Y:S01]  /*7430*/  LOP3.LUT R54, R54, 0xff, RZ, 0xc0, !PT ;  /* 0x000000ff36367812 */ /* 0x000fe200078ec0ff */
[----:B------:R-:W2:Y:S01]  /*7440*/  MUFU.EX2 R145, R145 ;  /* 0x0000009100917308 */ /* 0x000ea20000000800 */
[----:B------:R-:W-:Y:S01]  /*7450*/  @P4 PRMT R117, R102, 0x5410, RZ ;  /* 0x0000541066754816 */ /* 0x000fe200000000ff */
[----:B------:R-:W-:Y:S01]  /*7460*/  FADD.FTZ R148, R148, R149 ;  /* 0x0000009594947221 */ /* 0x000fe20000010000 */
[----:B------:R-:W-:Y:S01]  /*7470*/  ISETP.LE.U32.AND P1, PT, R54, UR29, PT ;  /* 0x0000001d36007c0c */ /* 0x000fe2000bf23070 */
[----:B------:R-:W-:Y:S01]  /*7480*/  IMAD.WIDE.U32 R54, R52, -0x2daee0ad, RZ ;  /* 0xd2511f5334367825 */ /* 0x000fe200078e00ff */
[----:B------:R-:W-:Y:S01]  /*7490*/  HMMA.16816.F32.BF16 R44, R4, R46, R60 ;  /* 0x0000002e042c723c */ /* 0x000fe2000004183c */
[----:B------:R-:W-:-:S02]  /*74a0*/  ISETP.GT.U32.AND P5, PT, R156, UR29, PT ;  /* 0x0000001d9c007c0c */ /* 0x000fc4000bfa4070 */
[----:B------:R-:W-:Y:S01]  /*74b0*/  FADD.FTZ R147, R147, R158 ;  /* 0x0000009e93937221 */ /* 0x000fe20000010000 */
[----:B------:R-:W-:Y:S01]  /*74c0*/  ISETP.GT.U32.AND P6, PT, R155, UR29, PT ;  /* 0x0000001d9b007c0c */ /* 0x000fe2000bfc4070 */
[----:B------:R-:W-:Y:S01]  /*74d0*/  FADD.FTZ R141, R141, R148 ;  /* 0x000000948d8d7221 */ /* 0x000fe20000010000 */
[----:B------:R-:W-:Y:S01]  /*74e0*/  @!P3 HFMA2.BF16_V2 R101, -RZ.H0_H0, RZ.H0_H0, -R135.H0_H0 ;  /* 0x200000ffff65b231 */ /* 0x000fe20000340987 */
[----:B------:R-:W-:Y:S01]  /*74f0*/  LOP3.LUT R79, R152, 0xff, RZ, 0xc0, !PT ;  /* 0x000000ff984f7812 */ /* 0x000fe200078ec0ff */
[----:B------:R-:W-:Y:S01]  /*7500*/  FADD.FTZ R142, R142, R147 ;  /* 0x000000938e8e7221 */ /* 0x000fe20000010000 */
[----:B------:R-:W-:Y:S01]  /*7510*/  MUFU.EX2 R138, R138 ;  /* 0x0000008a008a7308 */ /* 0x000fe20000000800 */
[----:B------:R-:W-:Y:S01]  /*7520*/  STG.E.U16 desc[UR24][R122.64+-0x80], R140 ;  /* 0xffff808c7a007986 */ /* 0x000fe2000c101518 */
[----:B------:R-:W-:Y:S01]  /*7530*/  @!P3 PRMT R135, R101, 0x5410, RZ ;  /* 0x000054106587b816 */ /* 0x000fe200000000ff */
[----:B------:R-:W-:Y:S01]  /*7540*/  FADD.FTZ R131, R131, R142 ;  /* 0x0000008e83837221 */ /* 0x000fe20000010000 */
[----:B------:R-:W-:Y:S01]  /*7550*/  ISETP.LE.U32.AND P3, PT, R79, UR29, PT ;  /* 0x0000001d4f007c0c */ /* 0x000fe2000bf63070 */
[----:B------:R-:W3:Y:S01]  /*7560*/  MUFU.EX2 R137, R137 ;  /* 0x0000008900897308 */ /* 0x000ee20000000800 */
[----:B------:R-:W-:Y:S01]  /*7570*/  @P5 HFMA2.BF16_V2 R83, -RZ.H0_H0, RZ.H0_H0, -R120.H0_H0 ;  /* 0x200000ffff535231 */ /* 0x000fe20000340978 */
[----:B------:R-:W-:Y:S01]  /*7580*/  STG.E.U16 desc[UR24][R122.64+-0x7e], R139 ;  /* 0xffff828b7a007986 */ /* 0x000fe2000c101518 */
[----:B------:R-:W-:Y:S01]  /*7590*/  @P6 HFMA2.BF16_V2 R87, -RZ.H0_H0, RZ.H0_H0, -R133.H0_H0 ;  /* 0x200000ffff576231 */ /* 0x000fe20000340985 */
[----:B------:R-:W-:Y:S02]  /*75a0*/  MUFU.EX2 R76, R134 ;  /* 0x00000086004c7308 */ /* 0x000fe40000000800 */
[----:B------:R-:W-:-:S02]  /*75b0*/  @P5 PRMT R120, R83, 0x5410, RZ ;  /* 0x0000541053785816 */ /* 0x000fc400000000ff */
[----:B------:R-:W-:Y:S01]  /*75c0*/  @P6 PRMT R133, R87, 0x5410, RZ ;  /* 0x0000541057856816 */ /* 0x000fe200000000ff */
[----:B------:R-:W-:Y:S01]  /*75d0*/  MUFU.EX2 R134, R130 ;  /* 0x0000008200867308 */ /* 0x000fe20000000800 */
[----:B------:R-:W-:-:S03]  /*75e0*/  SHF.R.U32.HI R87, RZ, 0x18, R152 ;  /* 0x00000018ff577819 */ /* 0x000fc60000011698 */
[----:B------:R-:W-:Y:S01]  /*75f0*/  MUFU.EX2 R108, R108 ;  /* 0x0000006c006c7308 */ /* 0x000fe20000000800 */
[----:B-1----:R-:W-:Y:S01]  /*7600*/  HMMA.16816.F32.BF16 R64, R4, R48, R64 ;  /* 0x000000300440723c */ /* 0x002fe20000041840 */
[----:B------:R-:W-:Y:S02]  /*7610*/  IMAD.WIDE.U32 R48, R53, -0x2daee0ad, RZ ;  /* 0xd2511f5335307825 */ /* 0x000fe400078e00ff */
[----:B------:R-:W-:Y:S01]  /*7620*/  MUFU.EX2 R130, R114 ;  /* 0x0000007200827308 */ /* 0x000fe20000000800 */
[----:B------:R-:W-:-:S03]  /*7630*/  LOP3.LUT R52, R48, UR18, R55, 0x96, !PT ;  /* 0x0000001230347c12 */ /* 0x000fc6000f8e9637 */
[----:B------:R-:W-:Y:S01]  /*7640*/  MUFU.EX2 R107, R113 ;  /* 0x00000071006b7308 */ /* 0x000fe20000000800 */
[----:B------:R-:W-:Y:S01]  /*7650*/  PRMT R48, R150, 0x7770, RZ ;  /* 0x0000777096307816 */ /* 0x000fe200000000ff */
[----:B------:R-:W-:Y:S01]  /*7660*/  HMMA.16816.F32.BF16 R68, R4, R50, R68 ;  /* 0x000000320444723c */ /* 0x000fe20000041844 */
[----:B------:R-:W-:Y:S01]  /*7670*/  LOP3.LUT R53, R180, UR22, R49, 0x96, !PT ;  /* 0x00000016b4357c12 */ /* 0x000fe2000f8e9631 */
[----:B------:R1:W-:Y:S01]  /*7680*/  MUFU.EX2 R55, R111 ;  /* 0x0000006f00377308 */ /* 0x0003e20000000800 */
[----:B------:R-:W-:Y:S02]  /*7690*/  ISETP.LE.U32.AND P0, PT, R48, UR29, PT ;  /* 0x0000001d30007c0c */ /* 0x000fe4000bf03070 */
[----:B------:R-:W-:Y:S01]  /*76a0*/  LOP3.LUT R48, R78, 0xffff, RZ, 0xc0, !PT ;  /* 0x0000ffff4e307812 */ /* 0x000fe200078ec0ff */
[----:B------:R-:W-:Y:S01]  /*76b0*/  IMAD.WIDE.U32 R50, R53, -0x326172a9, RZ ;  /* 0xcd9e8d5735327825 */ /* 0x000fe200078e00ff */
[----:B------:R-:W-:Y:S01]  /*76c0*/  PRMT R53, R150, 0x7771, RZ ;  /* 0x0000777196357816 */ /* 0x000fe200000000ff */
[----:B------:R-:W-:Y:S01]  /*76d0*/  MUFU.EX2 R115, R115 ;  /* 0x0000007300737308 */ /* 0x000fe20000000800 */
[----:B------:R-:W-:-:S02]  /*76e0*/  ISETP.LE.U32.AND P2, PT, R48, UR29, PT ;  /* 0x0000001d30007c0c */ /* 0x000fc4000bf43070 */
[----:B-----5:R-:W-:Y:S01]  /*76f0*/  F2FP.BF16.F32.PACK_AB R48, R143, R144 ;  /* 0x000000908f30723e */ /* 0x020fe200000010ff */
[----:B------:R-:W-:Y:S01]  /*7700*/  FADD.FTZ R144, R144, R131 ;  /* 0x0000008390907221 */ /* 0x000fe20000010000 */
[----:B------:R-:W-:Y:S01]  /*7710*/  LOP3.LUT R4, R178, UR19, R51, 0x96, !PT ;  /* 0x00000013b2047c12 */ /* 0x000fe2000f8e9633 */
[----:B------:R-:W-:Y:S01]  /*7720*/  MUFU.EX2 R112, R112 ;  /* 0x0000007000707308 */ /* 0x000fe20000000800 */
[C---:B------:R-:W-:Y:S01]  /*7730*/  PRMT R60, R48.reuse, 0x7610, R60 ;  /* 0x00007610303c7816 */ /* 0x040fe2000000003c */
[----:B-1----:R-:W-:Y:S01]  /*7740*/  IMAD.MOV.U32 R111, RZ, RZ, R123 ;  /* 0x000000ffff6f7224 */ /* 0x002fe200078e007b */
[----:B------:R-:W-:Y:S01]  /*7750*/  PRMT R77, R48, 0x7632, R77 ;  /* 0x00007632304d7816 */ /* 0x000fe2000000004d */
[----:B------:R-:W-:Y:S01]  /*7760*/  IMAD.WIDE.U32 R100, R4, -0x2daee0ad, RZ ;  /* 0xd2511f5304647825 */ /* 0x000fe200078e00ff */
[----:B------:R-:W-:-:S03]  /*7770*/  ISETP.GT.U32.AND P4, PT, R53, UR29, PT ;  /* 0x0000001d35007c0c */ /* 0x000fc6000bf84070 */
[----:B------:R-:W-:Y:S01]  /*7780*/  @!P1 HFMA2.BF16_V2 R103, -RZ.H0_H0, RZ.H0_H0, -R60.H0_H0 ;  /* 0x200000ffff679231 */ /* 0x000fe2000034093c */
[----:B------:R-:W-:Y:S01]  /*7790*/  PRMT R5, R60, 0x5410, R77 ;  /* 0x000054103c057816 */ /* 0x000fe2000000004d */
[----:B------:R-:W-:Y:S01]  /*77a0*/  FADD.FTZ R143, R143, R144 ;  /* 0x000000908f8f7221 */ /* 0x000fe20000010000 */
[----:B------:R-:W-:Y:S01]  /*77b0*/  LOP3.LUT R54, R54, UR16, R101, 0x96, !PT ;  /* 0x0000001036367c12 */ /* 0x000fe2000f8e9665 */
[----:B------:R-:W-:Y:S01]  /*77c0*/  MUFU.EX2 R109, R109 ;  /* 0x0000006d006d7308 */ /* 0x000fe20000000800 */
[----:B------:R-:W-:Y:S01]  /*77d0*/  @!P1 PRMT R60, R103, 0x5410, RZ ;  /* 0x00005410673c9816 */ /* 0x000fe200000000ff */
[----:B------:R-:W-:Y:S01]  /*77e0*/  IMAD.WIDE.U32 R102, R52, -0x326172a9, RZ ;  /* 0xcd9e8d5734667825 */ /* 0x000fe200078e00ff */
[----:B--2---:R-:W-:Y:S01]  /*77f0*/  F2FP.BF16.F32.PACK_AB R49, R145, R146 ;  /* 0x000000929131723e */ /* 0x004fe200000010ff */
[----:B------:R1:W2:Y:S01]  /*7800*/  MUFU.EX2 R52, R110 ;  /* 0x0000006e00347308 */ /* 0x0002a20000000800 */
[----:B---3--:R-:W-:Y:S01]  /*7810*/  F2FP.BF16.F32.PACK_AB R4, R137, R138 ;  /* 0x0000008a8904723e */ /* 0x008fe200000010ff */
[----:B------:R-:W-:Y:S01]  /*7820*/  FADD.FTZ R138, R138, R143 ;  /* 0x0000008f8a8a7221 */ /* 0x000fe20000010000 */
[----:B------:R-:W-:Y:S01]  /*7830*/  LOP3.LUT R62, R50, UR17, R103, 0x96, !PT ;  /* 0x00000011323e7c12 */ /* 0x000fe2000f8e9667 */
[----:B------:R-:W-:Y:S01]  /*7840*/  MUFU.EX2 R188, R99 ;  /* 0x0000006300bc7308 */ /* 0x000fe20000000800 */
[----:B------:R-:W-:Y:S01]  /*7850*/  PRMT R7, R49, 0x7610, R7 ;  /* 0x0000761031077816 */ /* 0x000fe20000000007 */
[----:B------:R-:W-:Y:S01]  /*7860*/  FADD.FTZ R138, R137, R138 ;  /* 0x0000008a898a7221 */ /* 0x000fe20000010000 */
[----:B------:R-:W-:Y:S01]  /*7870*/  PRMT R49, R49, 0x7632, R49 ;  /* 0x0000763231317816 */ /* 0x000fe20000000031 */
[----:B------:R-:W-:Y:S01]  /*7880*/  IMAD.WIDE.U32 R62, R62, -0x2daee0ad, RZ ;  /* 0xd2511f533e3e7825 */ /* 0x000fe200078e00ff */
[----:B------:R-:W-:Y:S03]  /*7890*/  MUFU.EX2 R98, R98 ;  /* 0x0000006200627308 */ /* 0x000fe60000000800 */
[----:B------:R-:W-:Y:S01]  /*78a0*/  @!P3 HFMA2.BF16_V2 R104, -RZ.H0_H0, RZ.H0_H0, -R7.H0_H0 ;  /* 0x200000ffff68b231 */ /* 0x000fe20000340907 */
[----:B------:R-:W-:Y:S01]  /*78b0*/  PRMT R6, R7, 0x5410, R49 ;  /* 0x0000541007067816 */ /* 0x000fe20000000031 */
[----:B------:R-:W-:Y:S01]  /*78c0*/  @!P2 HFMA2.BF16_V2 R57, -RZ.H0_H0, RZ.H0_H0, -R49.H0_H0 ;  /* 0x200000ffff39a231 */ /* 0x000fe20000340931 */
[----:B------:R-:W-:Y:S01]  /*78d0*/  LOP3.LUT R50, R100, UR12, R63, 0x96, !PT ;  /* 0x0000000c64327c12 */ /* 0x000fe2000f8e963f */
[----:B------:R-:W-:Y:S01]  /*78e0*/  IMAD.WIDE.U32 R100, R54, -0x326172a9, RZ ;  /* 0xcd9e8d5736647825 */ /* 0x000fe200078e00ff */
[----:B------:R-:W-:Y:S01]  /*78f0*/  PRMT R54, R150, 0x7772, RZ ;  /* 0x0000777296367816 */ /* 0x000fe200000000ff */
[----:B------:R3:W4:Y:S01]  /*7900*/  MUFU.EX2 R63, R116 ;  /* 0x00000074003f7308 */ /* 0x0007220000000800 */
[----:B------:R-:W-:Y:S01]  /*7910*/  @!P3 PRMT R7, R104, 0x5410, RZ ;  /* 0x000054106807b816 */ /* 0x000fe200000000ff */
[----:B------:R-:W-:Y:S01]  /*7920*/  IMAD.WIDE.U32 R50, R50, -0x326172a9, RZ ;  /* 0xcd9e8d5732327825 */ /* 0x000fe200078e00ff */
[----:B------:R-:W-:Y:S01]  /*7930*/  ISETP.GT.U32.AND P3, PT, R54, UR29, PT ;  /* 0x0000001d36007c0c */ /* 0x000fe2000bf64070 */
[----:B------:R-:W-:Y:S01]  /*7940*/  MUFU.EX2 R97, R97 ;  /* 0x0000006100617308 */ /* 0x000fe20000000800 */
[----:B------:R-:W-:Y:S01]  /*7950*/  LOP3.LUT R61, R102, UR13, R101, 0x96, !PT ;  /* 0x0000000d663d7c12 */ /* 0x000fe2000f8e9665 */
[----:B-1----:R-:W-:Y:S01]  /*7960*/  IMAD.MOV.U32 R110, RZ, RZ, R122 ;  /* 0x000000ffff6e7224 */ /* 0x002fe200078e007a */
[----:B------:R-:W-:Y:S01]  /*7970*/  LOP3.LUT R83, R100, UR9, R51, 0x96, !PT ;  /* 0x0000000964537c12 */ /* 0x000fe2000f8e9633 */
[----:B------:R-:W-:Y:S01]  /*7980*/  FADD.FTZ R100, R146, R141 ;  /* 0x0000008d92647221 */ /* 0x000fe20000010000 */
[----:B--2---:R-:W-:Y:S01]  /*7990*/  F2FP.BF16.F32.PACK_AB R141, R52, R55 ;  /* 0x00000037348d723e */ /* 0x004fe200000010ff */
[----:B------:R-:W-:Y:S01]  /*79a0*/  IMAD.WIDE R110, R177, 0x2, R110 ;  /* 0x00000002b16e7825 */ /* 0x000fe200078e026e */
[----:B------:R-:W-:-:S03]  /*79b0*/  PRMT R101, R150, 0x7773, RZ ;  /* 0x0000777396657816 */ /* 0x000fc600000000ff */
[----:B------:R-:W-:Y:S01]  /*79c0*/  FADD.FTZ R100, R145, R100 ;  /* 0x0000006491647221 */ /* 0x000fe20000010000 */
[----:B------:R-:W-:Y:S01]  /*79d0*/  PRMT R131, R141, 0x7632, R131 ;  /* 0x000076328d837816 */ /* 0x000fe20000000083 */
[----:B------:R-:W-:Y:S01]  /*79e0*/  @!P0 HFMA2.BF16_V2 R86, -RZ.H0_H0, RZ.H0_H0, -R141.H0_H0 ;  /* 0x200000ffff568231 */ /* 0x000fe2000034098d */
[----:B------:R1:W-:Y:S01]  /*79f0*/  STG.E.U16 desc[UR24][R110.64+-0x80], R136 ;  /* 0xffff80886e007986 */ /* 0x0003e2000c101518 */
[----:B---3--:R-:W-:Y:S01]  /*7a00*/  PRMT R116, R4, 0x7610, R116 ;  /* 0x0000761004747816 */ /* 0x008fe20000000074 */
[----:B------:R-:W-:Y:S01]  /*7a10*/  FADD.FTZ R55, R55, R100 ;  /* 0x0000006437377221 */ /* 0x000fe20000010000 */
[----:B------:R-:W-:Y:S01]  /*7a20*/  PRMT R48, R141, 0x5410, R131 ;  /* 0x000054108d307816 */ /* 0x000fe20000000083 */
[----:B------:R-:W-:Y:S01]  /*7a30*/  @P4 HFMA2.BF16_V2 R85, -RZ.H0_H0, RZ.H0_H0, -R131.H0_H0 ;  /* 0x200000ffff554231 */ /* 0x000fe20000340983 */
[----:B------:R-:W-:Y:S01]  /*7a40*/  @!P0 PRMT R141, R86, 0x5410, RZ ;  /* 0x00005410568d8816 */ /* 0x000fe200000000ff */
[----:B------:R2:W-:Y:S01]  /*7a50*/  STG.E.U16 desc[UR24][R110.64+-0x7e], R135 ;  /* 0xffff82876e007986 */ /* 0x0005e2000c101518 */
[----:B------:R-:W-:Y:S01]  /*7a60*/  ISETP.LE.U32.AND P0, PT, R87, UR29, PT ;  /* 0x0000001d57007c0c */ /* 0x000fe2000bf03070 */
[----:B------:R-:W-:Y:S01]  /*7a70*/  @P3 HFMA2.BF16_V2 R84, -RZ.H0_H0, RZ.H0_H0, -R116.H0_H0 ;  /* 0x200000ffff543231 */ /* 0x000fe20000340974 */
[----:B------:R-:W-:Y:S01]  /*7a80*/  @P4 PRMT R131, R85, 0x5410, RZ ;  /* 0x0000541055834816 */ /* 0x000fe200000000ff */
[----:B------:R3:W-:Y:S01]  /*7a90*/  STG.E.U16 desc[UR24][R122.64+-0x70], R119 ;  /* 0xffff90777a007986 */ /* 0x0007e2000c101518 */
[C---:B------:R-:W-:Y:S01]  /*7aa0*/  LOP3.LUT R86, R83.reuse, 0xff, RZ, 0xc0, !PT ;  /* 0x000000ff53567812 */ /* 0x040fe200078ec0ff */
[----:B------:R-:W-:Y:S01]  /*7ab0*/  FADD.FTZ R100, R52, R55 ;  /* 0x0000003734647221 */ /* 0x000fe20000010000 */
[----:B------:R-:W-:Y:S01]  /*7ac0*/  LOP3.LUT R85, R83, 0xffff, RZ, 0xc0, !PT ;  /* 0x0000ffff53557812 */ /* 0x000fe200078ec0ff */
[----:B------:R5:W-:Y:S01]  /*7ad0*/  STG.E.U16 desc[UR24][R122.64+-0x6e], R133 ;  /* 0xffff92857a007986 */ /* 0x000be2000c101518 */
[----:B------:R-:W-:Y:S01]  /*7ae0*/  ISETP.LE.U32.AND P4, PT, R86, UR29, PT ;  /* 0x0000001d56007c0c */ /* 0x000fe2000bf83070 */
[----:B------:R-:W-:Y:S01]  /*7af0*/  MUFU.EX2 R96, R96 ;  /* 0x0000006000607308 */ /* 0x000fe20000000800 */
[----:B------:R-:W-:Y:S01]  /*7b00*/  SHF.R.U32.HI R85, RZ, 0x8, R85 ;  /* 0x00000008ff557819 */ /* 0x000fe20000011655 */
[----:B------:R5:W-:Y:S01]  /*7b10*/  STG.E.U16 desc[UR24][R110.64+-0x6e], R117 ;  /* 0xffff92756e007986 */ /* 0x000be2000c101518 */
[----:B------:R-:W-:Y:S01]  /*7b20*/  ISETP.GT.U32.AND P1, PT, R101, UR29, PT ;  /* 0x0000001d65007c0c */ /* 0x000fe2000bf24070 */
[----:B------:R-:W-:Y:S01]  /*7b30*/  @!P0 HFMA2.BF16_V2 R81, -RZ.H0_H0, RZ.H0_H0, -R77.H0_H0 ;  /* 0x200000ffff518231 */ /* 0x000fe2000034094d */
[----:B----4-:R-:W-:Y:S01]  /*7b40*/  F2FP.BF16.F32.PACK_AB R106, R76, R63 ;  /* 0x0000003f4c6a723e */ /* 0x010fe200000010ff */
[----:B------:R-:W-:Y:S01]  /*7b50*/  STG.E.U16 desc[UR24][R110.64+-0x70], R120 ;  /* 0xffff90786e007986 */ /* 0x000fe2000c101518 */
[----:B------:R-:W-:Y:S01]  /*7b60*/  LOP3.LUT R150, R150, 0xff, RZ, 0xc0, !PT ;  /* 0x000000ff96967812 */ /* 0x000fe200078ec0ff */
[----:B------:R-:W-:Y:S01]  /*7b70*/  MUFU.EX2 R95, R95 ;  /* 0x0000005f005f7308 */ /* 0x000fe20000000800 */
[----:B------:R-:W-:Y:S01]  /*7b80*/  @!P0 PRMT R77, R81, 0x5410, RZ ;  /* 0x00005410514d8816 */ /* 0x000fe200000000ff */
[----:B------:R4:W-:Y:S01]  /*7b90*/  STG.E.U16 desc[UR24][R122.64+-0x60], R7 ;  /* 0xffffa0077a007986 */ /* 0x0009e2000c101518 */
[C---:B------:R-:W-:Y:S01]  /*7ba0*/  PRMT R105, R106.reuse, 0x7632, R105 ;  /* 0x000076326a697816 */ /* 0x040fe20000000069 */
[----:B------:R-:W-:Y:S01]  /*7bb0*/  @!P4 HFMA2.BF16_V2 R80, -RZ.H0_H0, RZ.H0_H0, -R106.H0_H0 ;  /* 0x200000ffff50c231 */ /* 0x000fe2000034096a */
[----:B------:R-:W-:Y:S01]  /*7bc0*/  @!P2 PRMT R49, R57, 0x5410, RZ ;  /* 0x000054103931a816 */ /* 0x000fe200000000ff */
[----:B-1----:R-:W-:Y:S01]  /*7bd0*/  IMAD.WIDE.U32 R136, R61, -0x2daee0ad, RZ ;  /* 0xd2511f533d887825 */ /* 0x002fe200078e00ff */
[----:B------:R-:W-:-:S02]  /*7be0*/  PRMT R81, R106, 0x5410, R105 ;  /* 0x000054106a517816 */ /* 0x000fc40000000069 */
[----:B------:R-:W-:Y:S01]  /*7bf0*/  @!P4 PRMT R106, R80, 0x5410, RZ ;  /* 0x00005410506ac816 */ /* 0x000fe200000000ff */
[----:B--2---:R1:W2:Y:S01]  /*7c00*/  MUFU.EX2 R135, R132 ;  /* 0x0000008400877308 */ /* 0x0042a20000000800 */
[----:B------:R-:W-:Y:S01]  /*7c10*/  PRMT R80, R83, 0x7632, R80 ;  /* 0x0000763253507816 */ /* 0x000fe20000000050 */
[----:B------:R-:W-:Y:S01]  /*7c20*/  STG.E.U16 desc[UR24][R122.64+-0x5e], R49 ;  /* 0xffffa2317a007986 */ /* 0x000fe2000c101518 */
[----:B---3--:R-:W-:Y:S02]  /*7c30*/  PRMT R119, R4, 0x7632, R119 ;  /* 0x0000763204777816 */ /* 0x008fe40000000077 */
[----:B------:R-:W-:Y:S01]  /*7c40*/  LOP3.LUT R4, R85, 0xffff, RZ, 0xc0, !PT ;  /* 0x0000ffff55047812 */ /* 0x000fe200078ec0ff */
[----:B------:R-:W-:Y:S01]  /*7c50*/  STG.E.U16 desc[UR24][R110.64+-0x60], R60 ;  /* 0xffffa03c6e007986 */ /* 0x000fe2000c101518 */
[----:B------:R-:W-:Y:S01]  /*7c60*/  PRMT R51, R116, 0x5410, R119 ;  /* 0x0000541074337816 */ /* 0x000fe20000000077 */
[----:B------:R-:W-:Y:S01]  /*7c70*/  @P1 HFMA2.BF16_V2 R82, -RZ.H0_H0, RZ.H0_H0, -R119.H0_H0 ;  /* 0x200000ffff521231 */ /* 0x000fe20000340977 */
[----:B------:R-:W-:Y:S01]  /*7c80*/  ISETP.LE.U32.AND P0, PT, R4, UR29, PT ;  /* 0x0000001d04007c0c */ /* 0x000fe2000bf03070 */
[----:B-----5:R-:W3:Y:S01]  /*7c90*/  MUFU.EX2 R133, R118 ;  /* 0x0000007600857308 */ /* 0x020ee20000000800 */
[----:B------:R-:W-:Y:S01]  /*7ca0*/  PRMT R4, R54, 0x5410, R101 ;  /* 0x0000541036047816 */ /* 0x000fe20000000065 */
[----:B------:R-:W-:Y:S01]  /*7cb0*/  IMAD.MOV.U32 R54, RZ, RZ, R50 ;  /* 0x000000ffff367224 */ /* 0x000fe200078e0032 */
[----:B------:R-:W-:Y:S01]  /*7cc0*/  @P3 PRMT R116, R84, 0x5410, RZ ;  /* 0x0000541054743816 */ /* 0x000fe200000000ff */
[----:B------:R-:W-:Y:S01]  /*7cd0*/  STG.E.U16 desc[UR24][R110.64+-0x5e], R77 ;  /* 0xffffa24d6e007986 */ /* 0x000fe2000c101518 */
[----:B------:R-:W-:-:S02]  /*7ce0*/  PRMT R117, R150, 0x5410, R53 ;  /* 0x0000541096757816 */ /* 0x000fc40000000035 */
[----:B------:R-:W-:Y:S01]  /*7cf0*/  LOP3.LUT R84, R54, 0xff, RZ, 0xc0, !PT ;  /* 0x000000ff36547812 */ /* 0x000fe200078ec0ff */
[----:B------:R-:W-:Y:S01]  /*7d00*/  STG.E.U16 desc[UR24][R122.64+-0x4e], R131 ;  /* 0xffffb2837a007986 */ /* 0x000fe2000c101518 */
[----:B------:R-:W-:Y:S02]  /*7d10*/  LOP3.LUT R80, R80, 0xff, RZ, 0xc0, !PT ;  /* 0x000000ff50507812 */ /* 0x000fe400078ec0ff */
[----:B------:R-:W-:Y:S01]  /*7d20*/  @P1 PRMT R119, R82, 0x5410, RZ ;  /* 0x0000541052771816 */ /* 0x000fe200000000ff */
[----:B------:R-:W5:Y:S01]  /*7d30*/  LDSM.16.MT88.4 R52, [R126+0x6400] ;  /* 0x006400007e34783b */ /* 0x000f620000004200 */
[----:B------:R-:W-:Y:S01]  /*7d40*/  @!P0 HFMA2.BF16_V2 R59, -RZ.H0_H0, RZ.H0_H0, -R105.H0_H0 ;  /* 0x200000ffff3b8231 */ /* 0x000fe20000340969 */
[----:B------:R-:W-:Y:S02]  /*7d50*/  ISETP.LE.U32.AND P1, PT, R80, UR29, PT ;  /* 0x0000001d50007c0c */ /* 0x000fe4000bf23070 */
[----:B------:R-:W-:Y:S01]  /*7d60*/  SHF.R.U32.HI R82, RZ, 0x10, R152 ;  /* 0x00000010ff527819 */ /* 0x000fe20000011698 */
[----:B------:R-:W-:Y:S01]  /*7d70*/  STG.E.U16 desc[UR24][R122.64+-0x50], R141 ;  /* 0xffffb08d7a007986 */ /* 0x000fe2000c101518 */
[----:B------:R-:W-:-:S02]  /*7d80*/  @!P0 PRMT R105, R59, 0x5410, RZ ;  /* 0x000054103b698816 */ /* 0x000fc400000000ff */
[----:B------:R-:W-:Y:S01]  /*7d90*/  ISETP.LE.U32.AND P0, PT, R84, UR29, PT ;  /* 0x0000001d54007c0c */ /* 0x000fe2000bf03070 */
[----:B------:R-:W-:Y:S01]  /*7da0*/  STG.E.U16 desc[UR24][R110.64+-0x50], R116 ;  /* 0xffffb0746e007986 */ /* 0x000fe2000c101518 */
[----:B----4-:R-:W-:Y:S01]  /*7db0*/  PRMT R7, R79, 0x5410, R78 ;  /* 0x000054104f077816 */ /* 0x010fe2000000004e */
[----:B------:R-:W-:Y:S01]  /*7dc0*/  FADD.FTZ R79, R63, R100 ;  /* 0x000000643f4f7221 */ /* 0x000fe20000010000 */
[----:B------:R-:W-:Y:S01]  /*7dd0*/  LOP3.LUT R82, R82, 0xff, RZ, 0xc0, !PT ;  /* 0x000000ff52527812 */ /* 0x000fe200078ec0ff */
[----:B------:R-:W-:Y:S01]  /*7de0*/  STG.E.U16 desc[UR24][R110.64+-0x4e], R119 ;  /* 0xffffb2776e007986 */ /* 0x000fe2000c101518 */
[----:B------:R-:W-:Y:S01]  /*7df0*/  LOP3.LUT R63, R4, 0xff00ff, RZ, 0xc0, !PT ;  /* 0x00ff00ff043f7812 */ /* 0x000fe200078ec0ff */
[----:B-1----:R-:W-:Y:S01]  /*7e00*/  FADD.FTZ R132, R76, R79 ;  /* 0x0000004f4c847221 */ /* 0x002fe20000010000 */
[----:B--2---:R-:W-:Y:S01]  /*7e10*/  F2FP.BF16.F32.PACK_AB R104, R134, R135 ;  /* 0x000000878668723e */ /* 0x004fe200000010ff */
[----:B------:R-:W-:Y:S01]  /*7e20*/  FADD.FTZ R135, R135, R138 ;  /* 0x0000008a87877221 */ /* 0x000fe20000010000 */
[----:B---3--:R-:W-:Y:S01]  /*7e30*/  F2FP.BF16.F32.PACK_AB R102, R108, R133 ;  /* 0x000000856c66723e */ /* 0x008fe200000010ff */
[----:B------:R-:W-:Y:S01]  /*7e40*/  STG.E.U16 desc[UR24][R122.64+-0x40], R106 ;  /* 0xffffc06a7a007986 */ /* 0x000fe2000c101518 */
[----:B------:R-:W-:Y:S01]  /*7e50*/  PRMT R87, R82, 0x5410, R87 ;  /* 0x0000541052577816 */ /* 0x000fe20000000057 */
[----:B------:R-:W-:Y:S01]  /*7e60*/  @!P1 HFMA2.BF16_V2 R58, -RZ.H0_H0, RZ.H0_H0, -R104.H0_H0 ;  /* 0x200000ffff3a9231 */ /* 0x000fe20000340968 */
[----:B------:R-:W-:Y:S01]  /*7e70*/  HSET2.LE.AND R7, R7, R176, PT ;  /* 0x000000b007077233 */ /* 0x000fe20003803000 */
[----:B------:R-:W-:Y:S01]  /*7e80*/  @!P0 HFMA2.BF16_V2 R56, -RZ.H0_H0, RZ.H0_H0, -R102.H0_H0 ;  /* 0x200000ffff388231 */ /* 0x000fe20000340966 */
[--C-:B------:R-:W-:Y:S01]  /*7e90*/  HSET2.LE.AND R117, R117, R176.reuse, PT ;  /* 0x000000b075757233 */ /* 0x100fe20003803000 */
[----:B------:R-:W-:Y:S01]  /*7ea0*/  STG.E.U16 desc[UR24][R122.64+-0x3e], R105 ;  /* 0xffffc2697a007986 */ /* 0x000fe2000c101518 */
[----:B------:R-:W-:Y:S01]  /*7eb0*/  HSET2.LE.AND R78, R63, R176, PT ;  /* 0x000000b03f4e7233 */ /* 0x000fe20003803000 */
[----:B------:R-:W-:Y:S01]  /*7ec0*/  FADD.FTZ R133, R133, R132 ;  /* 0x0000008485857221 */ /* 0x000fe20000010000 */
[----:B------:R-:W-:-:S02]  /*7ed0*/  PRMT R103, R104, 0x7632, R103 ;  /* 0x0000763268677816 */ /* 0x000fc40000000067 */
[----:B------:R-:W-:Y:S01]  /*7ee0*/  PRMT R101, R102, 0x7632, R101 ;  /* 0x0000763266657816 */ /* 0x000fe20000000065 */
[----:B------:R-:W-:Y:S01]  /*7ef0*/  FADD.FTZ R108, R108, R133 ;  /* 0x000000856c6c7221 */ /* 0x000fe20000010000 */
[----:B------:R-:W-:Y:S02]  /*7f00*/  HSET2.LE.AND R100, R87, R176, PT ;  /* 0x000000b057647233 */ /* 0x000fe40003803000 */
[----:B------:R-:W-:Y:S02]  /*7f10*/  LOP3.LUT R4, R6, R7, RZ, 0xc0, !PT ;  /* 0x0000000706047212 */ /* 0x000fe400078ec0ff */
[C---:B------:R-:W-:Y:S02]  /*7f20*/  PRMT R139, R50.reuse, 0x7771, RZ ;  /* 0x00007771328b7816 */ /* 0x040fe400000000ff */
[----:B------:R-:W-:Y:S02]  /*7f30*/  PRMT R138, R50, 0x7772, RZ ;  /* 0x00007772328a7816 */ /* 0x000fe400000000ff */
[----:B------:R-:W-:-:S02]  /*7f40*/  LOP3.LUT R6, R48, R117, RZ, 0xc0, !PT ;  /* 0x0000007530067212 */ /* 0x000fc400078ec0ff */
[----:B------:R-:W-:Y:S02]  /*7f50*/  LOP3.LUT R7, R51, R78, RZ, 0xc0, !PT ;  /* 0x0000004e33077212 */ /* 0x000fe400078ec0ff */
[----:B------:R-:W-:Y:S01]  /*7f60*/  PRMT R87, R50, 0x7773, RZ ;  /* 0x0000777332577816 */ /* 0x000fe200000000ff */
[----:B------:R-:W-:Y:S01]  /*7f70*/  LDSM.16.MT88.4 R76, [R126+0x6800] ;  /* 0x006800007e4c783b */ /* 0x000fe20000004200 */
[----:B------:R-:W-:Y:S02]  /*7f80*/  PRMT R80, R104, 0x5410, R103 ;  /* 0x0000541068507816 */ /* 0x000fe40000000067 */
[----:B------:R-:W-:Y:S01]  /*7f90*/  PRMT R82, R102, 0x5410, R101 ;  /* 0x0000541066527816 */ /* 0x000fe20000000065 */
[----:B------:R-:W1:Y:S01]  /*7fa0*/  LDSM.16.MT88.4 R48, [R126+0x7400] ;  /* 0x007400007e30783b */ /* 0x000e620000004200 */
[----:B------:R-:W-:Y:S02]  /*7fb0*/  @!P1 PRMT R104, R58, 0x5410, RZ ;  /* 0x000054103a689816 */ /* 0x000fe400000000ff */
[----:B------:R-:W-:-:S02]  /*7fc0*/  @!P0 PRMT R102, R56, 0x5410, RZ ;  /* 0x0000541038668816 */ /* 0x000fc400000000ff */
[----:B------:R-:W2:Y:S01]  /*7fd0*/  LDSM.16.MT88.4 R56, [R124+0x6400] ;  /* 0x006400007c38783b */ /* 0x000ea20000004200 */
[----:B------:R-:W-:Y:S02]  /*7fe0*/  LOP3.LUT R5, R5, R100, RZ, 0xc0, !PT ;  /* 0x0000006405057212 */ /* 0x000fe400078ec0ff */
[----:B------:R-:W-:Y:S01]  /*7ff0*/  LOP3.LUT R118, R62, UR8, R137, 0x96, !PT ;  /* 0x000000083e767c12 */ /* 0x000fe2000f8e9689 */
[----:B------:R-:W-:Y:S01]  /*8000*/  STG.E.U16 desc[UR24][R110.64+-0x40], R104 ;  /* 0xffffc0686e007986 */ /* 0x000fe2000c101518 */
[----:B------:R-:W-:Y:S02]  /*8010*/  ISETP.GT.U32.AND P1, PT, R139, UR29, PT ;  /* 0x0000001d8b007c0c */ /* 0x000fe4000bf24070 */
[----:B------:R-:W-:Y:S01]  /*8020*/  ISETP.GT.U32.AND P0, PT, R138, UR29, PT ;  /* 0x0000001d8a007c0c */ /* 0x000fe2000bf04070 */
[----:B-----5:R-:W-:Y:S01]  /*8030*/  HMMA.16816.F32.BF16 R8, R4, R52, R8 ;  /* 0x000000340408723c */ /* 0x020fe20000041808 */
[----:B------:R-:W-:Y:S01]  /*8040*/  LDSM.16.MT88.4 R60, [R126+0x8400] ;  /* 0x008400007e3c783b */ /* 0x000fe20000004200 */
[----:B------:R-:W-:-:S02]  /*8050*/  F2FP.BF16.F32.PACK_AB R100, R107, R130 ;  /* 0x000000826b64723e */ /* 0x000fc400000010ff */
[----:B------:R-:W-:Y:S01]  /*8060*/  F2FP.BF16.F32.PACK_AB R117, R112, R115 ;  /* 0x000000737075723e */ /* 0x000fe200000010ff */
[----:B------:R-:W-:Y:S01]  /*8070*/  FADD.FTZ R115, R115, R108 ;  /* 0x0000006c73737221 */ /* 0x000fe20000010000 */
[----:B------:R-:W-:Y:S02]  /*8080*/  PRMT R113, R100, 0x7632, R113 ;  /* 0x0000763264717816 */ /* 0x000fe40000000071 */
[----:B------:R-:W-:Y:S01]  /*8090*/  HMMA.16816.F32.BF16 R12, R4, R54, R12 ;  /* 0x00000036040c723c */ /* 0x000fe2000004180c */
[----:B------:R-:W3:Y:S01]  /*80a0*/  LDSM.16.MT88.4 R52, [R124+0x7400] ;  /* 0x007400007c34783b */ /* 0x000ee20000004200 */
[----:B------:R-:W-:Y:S01]  /*80b0*/  @P1 HFMA2.BF16_V2 R74, -RZ.H0_H0, RZ.H0_H0, -R101.H0_H0 ;  /* 0x200000ffff4a1231 */ /* 0x000fe20000340965 */
[----:B------:R-:W-:Y:S01]  /*80c0*/  PRMT R114, R117, 0x7632, R114 ;  /* 0x0000763275727816 */ /* 0x000fe20000000072 */
[----:B------:R-:W-:Y:S01]  /*80d0*/  @P0 HFMA2.BF16_V2 R75, -RZ.H0_H0, RZ.H0_H0, -R100.H0_H0 ;  /* 0x200000ffff4b0231 */ /* 0x000fe20000340964 */
[----:B------:R-:W-:Y:S01]  /*80e0*/  SHF.R.U32.HI R137, RZ, 0x18, R83 ;  /* 0x00000018ff897819 */ /* 0x000fe20000011653 */
[----:B------:R-:W-:Y:S01]  /*80f0*/  FADD.FTZ R112, R112, R115 ;  /* 0x0000007370707221 */ /* 0x000fe20000010000 */
[----:B------:R-:W-:-:S02]  /*8100*/  @P1 PRMT R101, R74, 0x5410, RZ ;  /* 0x000054104a651816 */ /* 0x000fc400000000ff */
[----:B------:R-:W-:Y:S02]  /*8110*/  PRMT R74, R100, 0x5410, R113 ;  /* 0x00005410644a7816 */ /* 0x000fe40000000071 */
[----:B------:R-:W-:Y:S02]  /*8120*/  @P0 PRMT R100, R75, 0x5410, RZ ;  /* 0x000054104b640816 */ /* 0x000fe400000000ff */
[----:B------:R-:W-:Y:S02]  /*8130*/  ISETP.GT.U32.AND P1, PT, R87, UR29, PT ;  /* 0x0000001d57007c0c */ /* 0x000fe4000bf24070 */
[----:B------:R-:W-:Y:S02]  /*8140*/  PRMT R120, R117, 0x5410, R114 ;  /* 0x0000541075787816 */ /* 0x000fe40000000072 */
[----:B------:R-:W-:Y:S01]  /*8150*/  PRMT R87, R138, 0x5410, R87 ;  /* 0x000054108a577816 */ /* 0x000fe20000000057 */
[----:B-1----:R-:W-:Y:S01]  /*8160*/  HMMA.16816.F32.BF16 R24, R4, R48, R24 ;  /* 0x000000300418723c */ /* 0x002fe20000041818 */
[----:B------:R-:W-:-:S02]  /*8170*/  PRMT R139, R84, 0x5410, R139 ;  /* 0x00005410548b7816 */ /* 0x000fc4000000008b */
[----:B------:R-:W-:-:S03]  /*8180*/  PRMT R85, R86, 0x5410, R85 ;  /* 0x0000541056557816 */ /* 0x000fc60000000055 */
[----:B------:R-:W-:Y:S02]  /*8190*/  HSET2.LE.AND R139, R139, R176, PT ;  /* 0x000000b08b8b7233 */ /* 0x000fe40003803000 */
[----:B------:R-:W-:Y:S01]  /*81a0*/  @P1 HFMA2.BF16_V2 R72, -RZ.H0_H0, RZ.H0_H0, -R113.H0_H0 ;  /* 0x200000ffff481231 */ /* 0x000fe20000340971 */
[----:B------:R-:W-:Y:S01]  /*81b0*/  HMMA.16816.F32.BF16 R28, R4, R50, R28 ;  /* 0x00000032041c723c */ /* 0x000fe2000004181c */
[----:B------:R-:W1:Y:S03]  /*81c0*/  LDSM.16.MT88.4 R48, [R124+0x8400] ;  /* 0x008400007c30783b */ /* 0x000e660000004200 */
[----:B------:R-:W-:-:S04]  /*81d0*/  @P1 PRMT R113, R72, 0x5410, RZ ;  /* 0x0000541048711816 */ /* 0x000fc800000000ff */
[----:B--2---:R-:W-:Y:S01]  /*81e0*/  HMMA.16816.F32.BF16 R16, R4, R56, R16 ;  /* 0x000000380410723c */ /* 0x004fe20000041810 */
[----:B------:R-:W-:-:S04]  /*81f0*/  LOP3.LUT R56, R118, 0xff, RZ, 0xc0, !PT ;  /* 0x000000ff76387812 */ /* 0x000fc800078ec0ff */
[----:B------:R-:W-:Y:S02]  /*8200*/  ISETP.LE.U32.AND P0, PT, R56, UR29, PT ;  /* 0x0000001d38007c0c */ /* 0x000fe4000bf03070 */
[----:B------:R-:W-:Y:S01]  /*8210*/  LOP3.LUT R56, R118, 0xffff, RZ, 0xc0, !PT ;  /* 0x0000ffff76387812 */ /* 0x000fe200078ec0ff */
[----:B---3--:R-:W-:Y:S03]  /*8220*/  HMMA.16816.F32.BF16 R32, R4, R52, R32 ;  /* 0x000000340420723c */ /* 0x008fe60000041820 */
[----:B------:R-:W-:-:S04]  /*8230*/  SHF.R.U32.HI R56, RZ, 0x8, R56 ;  /* 0x00000008ff387819 */ /* 0x000fc80000011638 */
[----:B------:R-:W-:Y:S01]  /*8240*/  LOP3.LUT R56, R56, 0xffff, RZ, 0xc0, !PT ;  /* 0x0000ffff38387812 */ /* 0x000fe200078ec0ff */
[C---:B------:R-:W-:Y:S01]  /*8250*/  HMMA.16816.F32.BF16 R52, R4.reuse, R54, R36 ;  /* 0x000000360434723c */ /* 0x040fe20000041824 */
[----:B------:R-:W-:Y:S02]  /*8260*/  IMAD.MOV.U32 R36, RZ, RZ, R136 ;  /* 0x000000ffff247224 */ /* 0x000fe400078e0088 */
[----:B------:R-:W-:Y:S01]  /*8270*/  @!P0 HFMA2.BF16_V2 R73, -RZ.H0_H0, RZ.H0_H0, -R117.H0_H0 ;  /* 0x200000ffff498231 */ /* 0x000fe20000340975 */
[----:B------:R-:W-:Y:S02]  /*8280*/  ISETP.LE.U32.AND P4, PT, R56, UR29, PT ;  /* 0x0000001d38007c0c */ /* 0x000fe4000bf83070 */
[----:B------:R-:W-:Y:S02]  /*8290*/  LOP3.LUT R36, R36, 0xff, RZ, 0xc0, !PT ;  /* 0x000000ff24247812 */ /* 0x000fe400078ec0ff */
[----:B------:R-:W-:Y:S01]  /*82a0*/  HMMA.16816.F32.BF16 R20, R4, R58, R20 ;  /* 0x0000003a0414723c */ /* 0x000fe20000041814 */
[----:B------:R-:W-:-:S02]  /*82b0*/  @!P0 PRMT R117, R73, 0x5410, RZ ;  /* 0x0000541049758816 */ /* 0x000fc400000000ff */
[----:B------:R-:W-:Y:S02]  /*82c0*/  ISETP.LE.U32.AND P3, PT, R36, UR29, PT ;  /* 0x0000001d24007c0c */ /* 0x000fe4000bf63070 */
[----:B------:R-:W-:-:S03]  /*82d0*/  PRMT R36, R136, 0x7771, RZ ;  /* 0x0000777188247816 */ /* 0x000fc600000000ff */
[C---:B------:R-:W-:Y:S01]  /*82e0*/  HMMA.16816.F32.BF16 R56, R4.reuse, R60, R40 ;  /* 0x0000003c0438723c */ /* 0x040fe20000041828 */
[----:B------:R-:W-:Y:S01]  /*82f0*/  PRMT R40, R136, 0x7772, RZ ;  /* 0x0000777288287816 */ /* 0x000fe200000000ff */
[----:B------:R-:W-:Y:S01]  /*8300*/  @!P4 HFMA2.BF16_V2 R2, -RZ.H0_H0, RZ.H0_H0, -R114.H0_H0 ;  /* 0x200000ffff02c231 */ /* 0x000fe20000340972 */
[----:B------:R-:W-:Y:S02]  /*8310*/  ISETP.GT.U32.AND P2, PT, R36, UR29, PT ;  /* 0x0000001d24007c0c */ /* 0x000fe4000bf44070 */
[----:B------:R-:W-:Y:S01]  /*8320*/  ISETP.GT.U32.AND P1, PT, R40, UR29, PT ;  /* 0x0000001d28007c0c */ /* 0x000fe2000bf24070 */
[----:B------:R-:W2:Y:S01]  /*8330*/  LDSM.16.MT88.4 R36, [R124+0x6800] ;  /* 0x006800007c24783b */ /* 0x000ea20000004200 */
[----:B------:R-:W-:Y:S01]  /*8340*/  PRMT R40, R136, 0x7773, RZ ;  /* 0x0000777388287816 */ /* 0x000fe200000000ff */
[----:B------:R-:W-:Y:S01]  /*8350*/  HMMA.16816.F32.BF16 R60, R4, R62, R44 ;  /* 0x0000003e043c723c */ /* 0x000fe2000004182c */
[----:B------:R-:W-:Y:S01]  /*8360*/  @!P4 PRMT R114, R2, 0x5410, RZ ;  /* 0x000054100272c816 */ /* 0x000fe200000000ff */
[----:B------:R-:W-:Y:S01]  /*8370*/  LDSM.16.MT88.4 R44, [R126+0x7800] ;  /* 0x007800007e2c783b */ /* 0x000fe20000004200 */
[----:B------:R-:W-:Y:S01]  /*8380*/  ISETP.GT.U32.AND P0, PT, R40, UR29, PT ;  /* 0x0000001d28007c0c */ /* 0x000fe2000bf04070 */
[----:B------:R-:W-:Y:S01]  /*8390*/  IMAD.MOV.U32 R2, RZ, RZ, R91 ;  /* 0x000000ffff027224 */ /* 0x000fe200078e005b */
[----:B------:R-:W-:-:S03]  /*83a0*/  SHF.R.U32.HI R40, RZ, 0x10, R83 ;  /* 0x00000010ff287819 */ /* 0x000fc60000011653 */
[----:B-1----:R-:W-:Y:S01]  /*83b0*/  HMMA.16816.F32.BF16 R64, R4, R48, R64 ;  /* 0x000000300440723c */ /* 0x002fe20000041840 */
[----:B------:R-:W-:-:S07]  /*83c0*/  LOP3.LUT R40, R40, 0xff, RZ, 0xc0, !PT ;  /* 0x000000ff28287812 */ /* 0x000fce00078ec0ff */
[----:B------:R-:W-:Y:S01]  /*83d0*/  HMMA.16816.F32.BF16 R68, R4, R50, R68 ;  /* 0x000000320444723c */ /* 0x000fe20000041844 */
[----:B------:R-:W-:Y:S02]  /*83e0*/  LOP3.LUT R7, R87, 0xff00ff, RZ, 0xc0, !PT ;  /* 0x00ff00ff57077812 */ /* 0x000fe400078ec0ff */
[----:B------:R-:W-:Y:S02]  /*83f0*/  PRMT R5, R40, 0x5410, R137 ;  /* 0x0000541028057816 */ /* 0x000fe40000000089 */
[--C-:B------:R-:W-:Y:S02]  /*8400*/  HSET2.LE.AND R4, R85, R176.reuse, PT ;  /* 0x000000b055047233 */ /* 0x100fe40003803000 */
[--C-:B------:R-:W-:Y:S01]  /*8410*/  HSET2.LE.AND R7, R7, R176.reuse, PT ;  /* 0x000000b007077233 */ /* 0x100fe20003803000 */
[----:B------:R-:W1:Y:S01]  /*8420*/  LDSM.16.MT88.4 R84, [R124+0x7800] ;  /* 0x007800007c54783b */ /* 0x000e620000004200 */
[----:B------:R-:W-:Y:S02]  /*8430*/  HSET2.LE.AND R5, R5, R176, PT ;  /* 0x000000b005057233 */ /* 0x000fe40003803000 */
[----:B------:R-:W-:-:S02]  /*8440*/  LOP3.LUT R4, R81, R4, RZ, 0xc0, !PT ;  /* 0x0000000451047212 */ /* 0x000fc400078ec0ff */
[----:B------:R-:W-:Y:S02]  /*8450*/  LOP3.LUT R6, R82, R139, RZ, 0xc0, !PT ;  /* 0x0000008b52067212 */ /* 0x000fe400078ec0ff */
[----:B------:R-:W-:Y:S02]  /*8460*/  LOP3.LUT R5, R80, R5, RZ, 0xc0, !PT ;  /* 0x0000000550057212 */ /* 0x000fe400078ec0ff */
[----:B------:R-:W-:-:S07]  /*8470*/  LOP3.LUT R7, R74, R7, RZ, 0xc0, !PT ;  /* 0x000000074a077212 */ /* 0x000fce00078ec0ff */
[----:B------:R-:W-:Y:S01]  /*8480*/  HMMA.16816.F32.BF16 R80, R4, R76, R8 ;  /* 0x0000004c0450723c */ /* 0x000fe20000041808 */
[----:B------:R-:W-:Y:S01]  /*8490*/  F2FP.BF16.F32.PACK_AB R8, R188, R109 ;  /* 0x0000006dbc08723e */ /* 0x000fe200000010ff */
[----:B------:R-:W-:-:S03]  /*84a0*/  FADD.FTZ R109, R109, R112 ;  /* 0x000000706d6d7221 */ /* 0x000fc60000010000 */
[----:B------:R-:W-:Y:S01]  /*84b0*/  PRMT R99, R8, 0x7632, R99 ;  /* 0x0000763208637816 */ /* 0x000fe20000000063 */
[----:B------:R-:W-:Y:S02]  /*84c0*/  FADD.FTZ R188, R188, R109 ;  /* 0x0000006dbcbc7221 */ /* 0x000fe40000010000 */
[----:B------:R-:W-:Y:S01]  /*84d0*/  HMMA.16816.F32.BF16 R76, R4, R78, R12 ;  /* 0x0000004e044c723c */ /* 0x000fe2000004180c */
[----:B------:R-:W3:Y:S01]  /*84e0*/  LDSM.16.MT88.4 R12, [R126+0x8800] ;  /* 0x008800007e0c783b */ /* 0x000ee20000004200 */
[----:B------:R-:W-:-:S06]  /*84f0*/  @P2 HFMA2.BF16_V2 R93, -RZ.H0_H0, RZ.H0_H0, -R99.H0_H0 ;  /* 0x200000ffff5d2231 */ /* 0x000fcc0000340963 */
[C---:B--2---:R-:W-:Y:S01]  /*8500*/  HMMA.16816.F32.BF16 R72, R4.reuse, R36, R16 ;  /* 0x000000240448723c */ /* 0x044fe20000041810 */
[--C-:B------:R-:W-:Y:S01]  /*8510*/  FADD.FTZ R17, R134, R135.reuse ;  /* 0x0000008786117221 */ /* 0x100fe20000010000 */
[----:B------:R-:W-:Y:S02]  /*8520*/  PRMT R135, R8, 0x7610, R135 ;  /* 0x0000761008877816 */ /* 0x000fe40000000087 */
[----:B------:R-:W2:Y:S01]  /*8530*/  LDSM.16.MT88.4 R8, [R124+0x8800] ;  /* 0x008800007c08783b */ /* 0x000ea20000004200 */
[----:B------:R-:W-:Y:S01]  /*8540*/  F2FP.BF16.F32.PACK_AB R16, R97, R98 ;  /* 0x000000626110723e */ /* 0x000fe200000010ff */
[----:B------:R-:W-:Y:S01]  /*8550*/  FADD.FTZ R130, R130, R17 ;  /* 0x0000001182827221 */ /* 0x000fe20000010000 */
[----:B------:R-:W-:Y:S01]  /*8560*/  @!P3 HFMA2.BF16_V2 R94, -RZ.H0_H0, RZ.H0_H0, -R135.H0_H0 ;  /* 0x200000ffff5eb231 */ /* 0x000fe20000340987 */
[----:B-1----:R-:W-:Y:S01]  /*8570*/  HMMA.16816.F32.BF16 R48, R4, R84, R32 ;  /* 0x000000540430723c */ /* 0x002fe20000041820 */
[C---:B------:R-:W-:Y:S01]  /*8580*/  PRMT R32, R16.reuse, 0x7632, R32 ;  /* 0x0000763210207816 */ /* 0x040fe20000000020 */
[----:B------:R-:W-:Y:S01]  /*8590*/  FADD.FTZ R107, R107, R130 ;  /* 0x000000826b6b7221 */ /* 0x000fe20000010000 */
[----:B------:R-:W-:-:S02]  /*85a0*/  PRMT R33, R16, 0x7610, R33 ;  /* 0x0000761010217816 */ /* 0x000fc40000000021 */
[----:B------:R-:W-:Y:S01]  /*85b0*/  PRMT R16, R118, 0x7632, R16 ;  /* 0x0000763276107816 */ /* 0x000fe20000000010 */
[----:B------:R-:W-:Y:S01]  /*85c0*/  @P0 HFMA2.BF16_V2 R92, -RZ.H0_H0, RZ.H0_H0, -R32.H0_H0 ;  /* 0x200000ffff5c0231 */ /* 0x000fe20000340920 */
[----:B------:R-:W-:Y:S01]  /*85d0*/  PRMT R84, R135, 0x5410, R99 ;  /* 0x0000541087547816 */ /* 0x000fe20000000063 */
[C---:B------:R-:W-:Y:S01]  /*85e0*/  HMMA.16816.F32.BF16 R52, R4.reuse, R86, R52 ;  /* 0x000000560434723c */ /* 0x040fe20000041834 */
[----:B------:R-:W-:Y:S01]  /*85f0*/  LOP3.LUT R16, R16, 0xff, RZ, 0xc0, !PT ;  /* 0x000000ff10107812 */ /* 0x000fe200078ec0ff */
[----:B------:R-:W-:Y:S01]  /*8600*/  @P1 HFMA2.BF16_V2 R90, -RZ.H0_H0, RZ.H0_H0, -R33.H0_H0 ;  /* 0x200000ffff5a1231 */ /* 0x000fe20000340921 */
[----:B------:R-:W-:Y:S02]  /*8610*/  @P2 PRMT R99, R93, 0x5410, RZ ;  /* 0x000054105d632816 */ /* 0x000fe400000000ff */
[----:B------:R-:W-:Y:S02]  /*8620*/  ISETP.LE.U32.AND P2, PT, R137, UR29, PT ;  /* 0x0000001d89007c0c */ /* 0x000fe4000bf43070 */
[----:B------:R-:W-:Y:S01]  /*8630*/  PRMT R85, R33, 0x5410, R32 ;  /* 0x0000541021557816 */ /* 0x000fe20000000020 */
[----:B------:R-:W-:Y:S01]  /*8640*/  HMMA.16816.F32.BF16 R40, R4, R44, R24 ;  /* 0x0000002c0428723c */ /* 0x000fe20000041818 */
[----:B------:R-:W-:Y:S01]  /*8650*/  @P0 PRMT R32, R92, 0x5410, RZ ;  /* 0x000054105c200816 */ /* 0x000fe200000000ff */
[----:B------:R-:W-:Y:S01]  /*8660*/  LDSM.16.MT88.4 R24, [R124+0x6c00] ;  /* 0x006c00007c18783b */ /* 0x000fe20000004200 */
[----:B------:R-:W-:-:S02]  /*8670*/  PRMT R87, R136, 0x7771, RZ ;  /* 0x0000777188577816 */ /* 0x000fc400000000ff */
[----:B------:R-:W-:Y:S02]  /*8680*/  ISETP.LE.U32.AND P0, PT, R16, UR29, PT ;  /* 0x0000001d10007c0c */ /* 0x000fe4000bf03070 */
[----:B------:R-:W-:Y:S01]  /*8690*/  PRMT R86, R136, 0x7772, RZ ;  /* 0x0000777288567816 */ /* 0x000fe200000000ff */
[C---:B------:R-:W-:Y:S01]  /*86a0*/  HMMA.16816.F32.BF16 R36, R4.reuse, R38, R20 ;  /* 0x000000260424723c */ /* 0x040fe20000041814 */
[----:B------:R-:W-:Y:S01]  /*86b0*/  LDSM.16.MT88.4 R20, [R126+0x7c00] ;  /* 0x007c00007e14783b */ /* 0x000fe20000004200 */
[----:B------:R-:W-:Y:S01]  /*86c0*/  @!P2 HFMA2.BF16_V2 R88, -RZ.H0_H0, RZ.H0_H0, -R103.H0_H0 ;  /* 0x200000ffff58a231 */ /* 0x000fe20000340967 */
[----:B------:R-:W-:Y:S02]  /*86d0*/  SHF.R.U32.HI R93, RZ, 0x10, R118 ;  /* 0x00000010ff5d7819 */ /* 0x000fe40000011676 */
[----:B------:R-:W-:Y:S01]  /*86e0*/  LDSM.16.MT88.4 R16, [R124+0x7c00] ;  /* 0x007c00007c10783b */ /* 0x000fe20000004200 */
[----:B------:R-:W-:Y:S02]  /*86f0*/  @!P3 PRMT R135, R94, 0x5410, RZ ;  /* 0x000054105e87b816 */ /* 0x000fe400000000ff */
[----:B---3--:R-:W-:Y:S01]  /*8700*/  HMMA.16816.F32.BF16 R56, R4, R12, R56 ;  /* 0x0000000c0438723c */ /* 0x008fe20000041838 */
[----:B------:R-:W-:Y:S01]  /*8710*/  IMAD.MOV.U32 R12, RZ, RZ, R136 ;  /* 0x000000ffff0c7224 */ /* 0x000fe200078e0088 */
[----:B------:R-:W-:-:S02]  /*8720*/  PRMT R13, R136, 0x7773, RZ ;  /* 0x00007773880d7816 */ /* 0x000fc400000000ff */
[----:B------:R-:W-:Y:S02]  /*8730*/  @!P2 PRMT R103, R88, 0x5410, RZ ;  /* 0x000054105867a816 */ /* 0x000fe400000000ff */
[----:B------:R-:W-:Y:S02]  /*8740*/  LOP3.LUT R12, R12, 0xff, RZ, 0xc0, !PT ;  /* 0x000000ff0c0c7812 */ /* 0x000fe400078ec0ff */
[C---:B--2---:R-:W-:Y:S01]  /*8750*/  HMMA.16816.F32.BF16 R64, R4.reuse, R8, R64 ;  /* 0x000000080440723c */ /* 0x044fe20000041840 */
[----:B------:R-:W-:Y:S01]  /*8760*/  LOP3.LUT R8, R118, 0xffff, RZ, 0xc0, !PT ;  /* 0x0000ffff76087812 */ /* 0x000fe200078ec0ff */
[----:B------:R-:W-:Y:S01]  /*8770*/  STG.E.U16 desc[UR24][R110.64+-0x3e], R103 ;  /* 0xffffc2676e007986 */ /* 0x000fe2000c101518 */
[----:B------:R-:W-:Y:S02]  /*8780*/  PRMT R87, R12, 0x5410, R87 ;  /* 0x000054100c577816 */ /* 0x000fe40000000057 */
[----:B------:R-:W-:Y:S01]  /*8790*/  F2FP.BF16.F32.PACK_AB R12, R95, R96 ;  /* 0x000000605f0c723e */ /* 0x000fe200000010ff */
[----:B------:R-:W-:Y:S01]  /*87a0*/  STG.E.U16 desc[UR24][R122.64+-0x30], R102 ;  /* 0xffffd0667a007986 */ /* 0x000fe2000c101518 */
[----:B------:R-:W-:Y:S01]  /*87b0*/  LOP3.LUT R9, R118, 0xff, RZ, 0xc0, !PT ;  /* 0x000000ff76097812 */ /* 0x000fe200078ec0ff */
[C---:B------:R-:W-:Y:S01]  /*87c0*/  HMMA.16816.F32.BF16 R44, R4.reuse, R46, R28 ;  /* 0x0000002e042c723c */ /* 0x040fe2000004181c */
[C---:B------:R-:W-:Y:S01]  /*87d0*/  PRMT R35, R12.reuse, 0x7610, R35 ;  /* 0x000076100c237816 */ /* 0x040fe20000000023 */
[----:B------:R-:W1:Y:S01]  /*87e0*/  LDSM.16.MT88.4 R28, [R126+0x6c00] ;  /* 0x006c00007e1c783b */ /* 0x000e620000004200 */
[----:B------:R-:W-:Y:S01]  /*87f0*/  PRMT R34, R12, 0x7632, R34 ;  /* 0x000076320c227816 */ /* 0x000fe20000000022 */
[----:B------:R-:W-:Y:S01]  /*8800*/  FADD.FTZ R96, R96, R107 ;  /* 0x0000006b60607221 */ /* 0x000fe20000010000 */
[----:B------:R-:W-:Y:S01]  /*8810*/  SHF.R.U32.HI R8, RZ, 0x8, R8 ;  /* 0x00000008ff087819 */ /* 0x000fe20000011608 */
[----:B------:R-:W-:Y:S01]  /*8820*/  @!P0 HFMA2.BF16_V2 R3, -RZ.H0_H0, RZ.H0_H0, -R35.H0_H0 ;  /* 0x200000ffff038231 */ /* 0x000fe20000340923 */
[----:B------:R-:W-:Y:S01]  /*8830*/  PRMT R88, R35, 0x5410, R34 ;  /* 0x0000541023587816 */ /* 0x000fe20000000022 */
[C---:B------:R-:W-:Y:S01]  /*8840*/  HMMA.16816.F32.BF16 R60, R4.reuse, R14, R60 ;  /* 0x0000000e043c723c */ /* 0x040fe2000004183c */
[----:B------:R-:W-:Y:S01]  /*8850*/  PRMT R86, R86, 0x5410, R13 ;  /* 0x0000541056567816 */ /* 0x000fe2000000000d */
[----:B------:R-:W-:Y:S01]  /*8860*/  STG.E.U16 desc[UR24][R122.64+-0x2e], R101 ;  /* 0xffffd2657a007986 */ /* 0x000fe2000c101518 */
[----:B------:R-:W-:Y:S01]  /*8870*/  @!P0 PRMT R35, R3, 0x5410, RZ ;  /* 0x0000541003238816 */ /* 0x000fe200000000ff */
[----:B------:R-:W-:Y:S01]  /*8880*/  FADD.FTZ R95, R95, R96 ;  /* 0x000000605f5f7221 */ /* 0x000fe20000010000 */
[----:B------:R-:W-:Y:S01]  /*8890*/  PRMT R3, R9, 0x5410, R8 ;  /* 0x0000541009037816 */ /* 0x000fe20000000008 */
[----:B------:R-:W2:Y:S01]  /*88a0*/  LDSM.16.MT88.4 R12, [R126+0x8c00] ;  /* 0x008c00007e0c783b */ /* 0x000ea20000004200 */
[----:B------:R-:W-:Y:S01]  /*88b0*/  SHF.R.U32.HI R118, RZ, 0x18, R118 ;  /* 0x00000018ff767819 */ /* 0x000fe20000011676 */
[----:B------:R-:W-:Y:S01]  /*88c0*/  HMMA.16816.F32.BF16 R68, R4, R10, R68 ;  /* 0x0000000a0444723c */ /* 0x000fe20000041844 */
[----:B------:R-:W-:Y:S01]  /*88d0*/  LOP3.LUT R93, R93, 0xff, RZ, 0xc0, !PT ;  /* 0x000000ff5d5d7812 */ /* 0x000fe200078ec0ff */
[----:B------:R-:W3:Y:S01]  /*88e0*/  LDSM.16.MT88.4 R8, [R124+0x8c00] ;  /* 0x008c00007c08783b */ /* 0x000ee20000004200 */
[----:B------:R-:W-:Y:S01]  /*88f0*/  ISETP.LE.U32.AND P0, PT, R118, UR29, PT ;  /* 0x0000001d76007c0c */ /* 0x000fe2000bf03070 */
[----:B------:R-:W-:Y:S01]  /*8900*/  FADD.FTZ R98, R98, R95 ;  /* 0x0000005f62627221 */ /* 0x000fe20000010000 */
[----:B------:R-:W-:Y:S01]  /*8910*/  LOP3.LUT R131, R86, 0xff00ff, RZ, 0xc0, !PT ;  /* 0x00ff00ff56837812 */ /* 0x000fe200078ec0ff */
[----:B------:R4:W-:Y:S01]  /*8920*/  STG.E.U16 desc[UR24][R110.64+-0x30], R100 ;  /* 0xffffd0646e007986 */ /* 0x0009e2000c101518 */
[----:B------:R-:W-:Y:S01]  /*8930*/  PRMT R93, R93, 0x5410, R118 ;  /* 0x000054105d5d7816 */ /* 0x000fe20000000076 */
[----:B------:R-:W-:Y:S01]  /*8940*/  FADD.FTZ R183, R97, R98 ;  /* 0x0000006261b77221 */ /* 0x000fe20000010000 */
[--C-:B------:R-:W-:Y:S01]  /*8950*/  HSET2.LE.AND R87, R87, R176.reuse, PT ;  /* 0x000000b057577233 */ /* 0x100fe20003803000 */
[----:B------:R4:W-:Y:S01]  /*8960*/  STG.E.U16 desc[UR24][R110.64+-0x2e], R113 ;  /* 0xffffd2716e007986 */ /* 0x0009e2000c101518 */
[----:B------:R-:W-:-:S02]  /*8970*/  HSET2.LE.AND R4, R131, R176, PT ;  /* 0x000000b083047233 */ /* 0x000fc40003803000 */
[--C-:B------:R-:W-:Y:S01]  /*8980*/  HSET2.LE.AND R3, R3, R176.reuse, PT ;  /* 0x000000b003037233 */ /* 0x100fe20003803000 */
[----:B------:R4:W-:Y:S01]  /*8990*/  STG.E.U16 desc[UR24][R122.64+-0x20], R117 ;  /* 0xffffe0757a007986 */ /* 0x0009e2000c101518 */
[----:B------:R-:W-:Y:S01]  /*89a0*/  HSET2.LE.AND R5, R93, R176, PT ;  /* 0x000000b05d057233 */ /* 0x000fe20003803000 */
[----:B------:R-:W-:Y:S01]  /*89b0*/  @!P0 HFMA2.BF16_V2 R0, -RZ.H0_H0, RZ.H0_H0, -R34.H0_H0 ;  /* 0x200000ffff008231 */ /* 0x000fe20000340922 */
[----:B------:R-:W-:Y:S01]  /*89c0*/  LOP3.LUT R7, R85, R4, RZ, 0xc0, !PT ;  /* 0x0000000455077212 */ /* 0x000fe200078ec0ff */
[----:B------:R4:W-:Y:S01]  /*89d0*/  STG.E.U16 desc[UR24][R122.64+-0x1e], R114 ;  /* 0xffffe2727a007986 */ /* 0x0009e2000c101518 */
[----:B------:R-:W-:Y:S02]  /*89e0*/  @P1 PRMT R33, R90, 0x5410, RZ ;  /* 0x000054105a211816 */ /* 0x000fe400000000ff */
[----:B------:R-:W-:Y:S01]  /*89f0*/  @!P0 PRMT R34, R0, 0x5410, RZ ;  /* 0x0000541000228816 */ /* 0x000fe200000000ff */
[----:B------:R4:W-:Y:S01]  /*8a00*/  STG.E.U16 desc[UR24][R110.64+-0x20], R35 ;  /* 0xffffe0236e007986 */ /* 0x0009e2000c101518 */
[----:B------:R-:W-:Y:S01]  /*8a10*/  LOP3.LUT R6, R84, R87, RZ, 0xc0, !PT ;  /* 0x0000005754067212 */ /* 0x000fe200078ec0ff */
[----:B------:R-:W-:Y:S01]  /*8a20*/  IMAD.MOV.U32 R0, RZ, RZ, R89 ;  /* 0x000000ffff007224 */ /* 0x000fe200078e0059 */
[----:B------:R-:W-:Y:S01]  /*8a30*/  LOP3.LUT R4, R120, R3, RZ, 0xc0, !PT ;  /* 0x0000000378047212 */ /* 0x000fe200078ec0ff */
[----:B------:R4:W-:Y:S01]  /*8a40*/  STG.E.U16 desc[UR24][R110.64+-0x1e], R34 ;  /* 0xffffe2226e007986 */ /* 0x0009e2000c101518 */
[----:B------:R-:W-:-:S02]  /*8a50*/  LOP3.LUT R5, R88, R5, RZ, 0xc0, !PT ;  /* 0x0000000558057212 */ /* 0x000fc400078ec0ff */
[----:B------:R-:W-:Y:S01]  /*8a60*/  IADD3 R84, P0, PT, R122, -0x100, RZ ;  /* 0xffffff007a547810 */ /* 0x000fe20007f1e0ff */
[----:B------:R4:W-:Y:S03]  /*8a70*/  STG.E.U16 desc[UR24][R122.64+-0x10], R135 ;  /* 0xfffff0877a007986 */ /* 0x0009e6000c101518 */
[----:B------:R-:W-:Y:S01]  /*8a80*/  IADD3.X R87, PT, PT, R123, -0x1, RZ, P0, !PT ;  /* 0xffffffff7b577810 */ /* 0x000fe200007fe4ff */
[----:B------:R4:W-:Y:S01]  /*8a90*/  STG.E.U16 desc[UR24][R122.64+-0xe], R99 ;  /* 0xfffff2637a007986 */ /* 0x0009e2000c101518 */
[C---:B-1----:R-:W-:Y:S03]  /*8aa0*/  HMMA.16816.F32.BF16 R80, R4.reuse, R28, R80 ;  /* 0x0000001c0450723c */ /* 0x042fe60000041850 */
[----:B------:R4:W-:Y:S04]  /*8ab0*/  STG.E.U16 desc[UR24][R110.64+-0x10], R33 ;  /* 0xfffff0216e007986 */ /* 0x0009e8000c101518 */
[----:B------:R4:W-:Y:S01]  /*8ac0*/  STG.E.U16 desc[UR24][R110.64+-0xe], R32 ;  /* 0xfffff2206e007986 */ /* 0x0009e2000c101518 */
        /* <DEDUP_REMOVED lines=10> */
[----:B----4-:R-:W-:-:S15]  /*8b70*/  HMMA.16816.F32.BF16 R68, R4, R10, R68 ;  /* 0x0000000a0444723c */ /* 0x010fde0000041844 */
[----:B------:R-:W-:-:S05]  /*8b80*/  NOP ;  /* 0x0000000000007918 */ /* 0x000fca0000000000 */
.L_x_1097:
[----:B------:R-:W-:-:S13]  /*8b90*/  ISETP.GE.AND P0, PT, R182, RZ, PT ;  /* 0x000000ffb600720c */ /* 0x000fda0003f06270 */
[----:B------:R-:W-:Y:S05]  /*8ba0*/  @!P0 BRA `(.L_x_1102) ;  /* 0x0000003000188947 */ /* 0x000fea0003800000 */
[----:B-1----:R-:W1:Y:S01]  /*8bb0*/  LDC.64 R130, c[0x0][0x3c0] ;  /* 0x0000f000ff827b82 */ /* 0x002e620000000a00 */
[----:B------:R-:W2:Y:S01]  /*8bc0*/  LDCU UR7, c[0x0][0x440] ;  /* 0x00008800ff0777ac */ /* 0x000ea20008000800 */
[----:B------:R-:W-:Y:S01]  /*8bd0*/  IMAD.MOV.U32 R85, RZ, RZ, R0 ;  /* 0x000000ffff557224 */ /* 0x000fe200078e0000 */
[----:B------:R-:W-:Y:S01]  /*8be0*/  MOV R3, R2 ;  /* 0x0000000200037202 */ /* 0x000fe20000000f00 */
[----:B------:R-:W3:Y:S01]  /*8bf0*/  LDCU UR6, c[0x0][0x440] ;  /* 0x00008800ff0677ac */ /* 0x000ee20008000800 */
[----:B------:R-:W4:Y:S01]  /*8c00*/  LDCU UR4, c[0x0][0x45c] ;  /* 0x00008b80ff0477ac */ /* 0x000f220008000800 */
[----:B--2---:R-:W-:Y:S01]  /*8c10*/  ISETP.GE.AND P0, PT, R166, UR7, PT ;  /* 0x00000007a6007c0c */ /* 0x004fe2000bf06270 */
[----:B------:R-:W-:-:S12]  /*8c20*/  BRA `(.L_x_1103) ;  /* 0x0000000000a87947 */ /* 0x000fd80003800000 */
.L_x_1105:
        /* <DEDUP_REMOVED lines=42> */
.L_x_1103:
[----:B------:R-:W-:Y:S04]  /*8ed0*/  DEPBAR.LE SB0, 0x0 ;  /* 0x000080000000791a */ /* 0x000fe80000000000 */
[----:B------:R-:W-:Y:S01]  /*8ee0*/  BAR.SYNC.DEFER_BLOCKING 0x0 ;  /* 0x0000000000007b1d */ /* 0x000fe20000010000 */
[C---:B-1----:R-:W-:Y:S01]  /*8ef0*/  IMAD.WIDE.U32 R192, R182.reuse, R130, RZ ;  /* 0x00000082b6c07225 */ /* 0x042fe200078e00ff */
[----:B---3--:R-:W-:Y:S03]  /*8f00*/  ISETP.GE.AND P2, PT, R165, UR6, PT ;  /* 0x00000006a5007c0c */ /* 0x008fe6000bf46270 */
[----:B------:R-:W-:Y:S01]  /*8f10*/  IMAD R0, R182, R131, R193 ;  /* 0x00000083b6007224 */ /* 0x000fe200078e02c1 */
[C---:B------:R-:W-:Y:S01]  /*8f20*/  LEA R190, P1, R192.reuse, R168, 0x7 ;  /* 0x000000a8c0be7211 */ /* 0x040fe200078238ff */
[C---:B------:R-:W-:Y:S03]  /*8f30*/  IMAD.SHL.U32 R189, R192.reuse, 0x40, RZ ;  /* 0x00000040c0bd7824 */ /* 0x040fe600078e00ff */
[--C-:B------:R-:W-:Y:S02]  /*8f40*/  LEA.HI.X R191, R192, R167, R0.reuse, 0x7, P1 ;  /* 0x000000a7c0bf7211 */ /* 0x100fe400008f3c00 */
[----:B------:R-:W-:Y:S02]  /*8f50*/  ISETP.GE.AND P1, PT, R164, UR6, PT ;  /* 0x00000006a4007c0c */ /* 0x000fe4000bf26270 */
[----:B------:R-:W-:Y:S02]  /*8f60*/  SHF.L.U64.HI R0, R192, 0x6, R0 ;  /* 0x00000006c0007819 */ /* 0x000fe40000010200 */
[C---:B------:R-:W-:Y:S04]  /*8f70*/  LEA R189, P3, R130.reuse, R189, 0x5 ;  /* 0x000000bd82bd7211 */ /* 0x040fe800078628ff */
[----:B------:R-:W-:Y:S02]  /*8f80*/  LEA.HI.X R0, R130, R0, R131, 0x5, P3 ;  /* 0x0000000082007211 */ /* 0x000fe400018f2c83 */
[C---:B------:R-:W-:Y:S01]  /*8f90*/  LEA R192, P3, R189.reuse, R168, 0x1 ;  /* 0x000000a8bdc07211 */ /* 0x040fe200078608ff */
[----:B------:R-:W-:Y:S01]  /*8fa0*/  @!PT LDS RZ, [RZ] ;  /* 0x00000000fffff984 */ /* 0x000fe20000000800 */
[----:B------:R-:W-:Y:S01]  /*8fb0*/  @!PT LDS RZ, [RZ] ;  /* 0x00000000fffff984 */ /* 0x000fe20000000800 */
[----:B------:R-:W-:Y:S01]  /*8fc0*/  @!PT LDS RZ, [RZ] ;  /* 0x00000000fffff984 */ /* 0x000fe20000000800 */
[----:B------:R-:W-:Y:S03]  /*8fd0*/  @!P0 LDGSTS.E.BYPASS.LTC128B.128 [R175+0x6000], desc[UR24][R190.64] ;  /* 0x06000000beaf8fae */ /* 0x000fe6000b981a18 */
[----:B------:R-:W-:Y:S01]  /*8fe0*/  LEA.HI.X R193, R189, R167, R0, 0x1, P3 ;  /* 0x000000a7bdc17211 */ /* 0x000fe200018f0c00 */
[----:B------:R-:W-:Y:S01]  /*8ff0*/  @P0 STS.128 [R175+0x6000], RZ ;  /* 0x006000ffaf000388 */ /* 0x000fe20000000c00 */
[----:B------:R-:W-:Y:S02]  /*9000*/  ISETP.GE.AND P0, PT, R166, UR6, PT ;  /* 0x00000006a6007c0c */ /* 0x000fe4000bf06270 */
[----:B------:R-:W-:Y:S01]  /*9010*/  ISETP.NE.AND P3, PT, R182, RZ, PT ;  /* 0x000000ffb600720c */ /* 0x000fe20003f65270 */
        /* <DEDUP_REMOVED lines=27> */
[----:B------:R-:W5:Y:S04]  /*91d0*/  LDSM.16.M88.4 R96, [R128+0x3400] ;  /* 0x003400008060783b */ /* 0x000f680000000200 */
[----:B------:R-:W4:Y:S04]  /*91e0*/  LDSM.16.M88.4 R100, [R128+0x3800] ;  /* 0x003800008064783b */ /* 0x000f280000000200 */
[----:B------:R-:W0:Y:S04]  /*91f0*/  LDGDEPBAR ;  /* 0x00000000000079af */ /* 0x000e280000000000 */
[----:B------:R-:W1:Y:S04]  /*9200*/  LDSM.16.M88.4 R104, [R128+0x3c00] ;  /* 0x003c00008068783b */ /* 0x000e680000000200 */
[----:B------:R-:W-:Y:S04]  /*9210*/  LDSM.16.M88.4 R108, [R127] ;  /* 0x000000007f6c783b */ /* 0x000fe80000000200 */
[----:B------:R-:W2:Y:S04]  /*9220*/  LDSM.16.M88.4 R112, [R125+0x3000] ;  /* 0x003000007d70783b */ /* 0x000ea80000000200 */
[----:B------:R-:W2:Y:S04]  /*9230*/  LDSM.16.M88.4 R116, [R125+0x3400] ;  /* 0x003400007d74783b */ /* 0x000ea80000000200 */
[----:B------:R-:W2:Y:S01]  /*9240*/  LDSM.16.M88.4 R120, [R125+0x3800] ;  /* 0x003800007d78783b */ /* 0x000ea20000000200 */
[C---:B---3--:R-:W-:Y:S08]  /*9250*/  HMMA.16816.F32.BF16 R4, R88.reuse, R92, RZ ;  /* 0x0000005c5804723c */ /* 0x048ff000000418ff */
[C---:B------:R-:W-:Y:S01]  /*9260*/  HMMA.16816.F32.BF16 R8, R88.reuse, R94, RZ ;  /* 0x0000005e5808723c */ /* 0x040fe200000418ff */
[----:B------:R-:W-:Y:S07]  /*9270*/  LDSM.16.M88.4 R92, [R129+0x1000] ;  /* 0x00100000815c783b */ /* 0x000fee0000000200 */
[C---:B-----5:R-:W-:Y:S08]  /*9280*/  HMMA.16816.F32.BF16 R12, R88.reuse, R96, RZ ;  /* 0x00000060580c723c */ /* 0x060ff000000418ff */
[C---:B------:R-:W-:Y:S01]  /*9290*/  HMMA.16816.F32.BF16 R16, R88.reuse, R98, RZ ;  /* 0x000000625810723c */ /* 0x040fe200000418ff */
[----:B------:R-:W-:Y:S07]  /*92a0*/  LDSM.16.M88.4 R96, [R128+0x4000] ;  /* 0x004000008060783b */ /* 0x000fee0000000200 */
[C---:B----4-:R-:W-:Y:S08]  /*92b0*/  HMMA.16816.F32.BF16 R20, R88.reuse, R100, RZ ;  /* 0x000000645814723c */ /* 0x050ff000000418ff */
[C---:B------:R-:W-:Y:S01]  /*92c0*/  HMMA.16816.F32.BF16 R24, R88.reuse, R102, RZ ;  /* 0x000000665818723c */ /* 0x040fe200000418ff */
[----:B------:R-:W-:Y:S07]  /*92d0*/  LDSM.16.M88.4 R100, [R128+0x4400] ;  /* 0x004400008064783b */ /* 0x000fee0000000200 */
[C---:B-1----:R-:W-:Y:S08]  /*92e0*/  HMMA.16816.F32.BF16 R28, R88.reuse, R104, RZ ;  /* 0x00000068581c723c */ /* 0x042ff000000418ff */
[----:B------:R-:W-:Y:S01]  /*92f0*/  HMMA.16816.F32.BF16 R32, R88, R106, RZ ;  /* 0x0000006a5820723c */ /* 0x000fe200000418ff */
[----:B------:R-:W1:Y:S04]  /*9300*/  LDSM.16.M88.4 R88, [R125+0x3c00] ;  /* 0x003c00007d58783b */ /* 0x000e680000000200 */
[----:B------:R-:W3:Y:S03]  /*9310*/  LDSM.16.M88.4 R104, [R128+0x4800] ;  /* 0x004800008068783b */ /* 0x000ee60000000200 */
[C---:B--2---:R-:W-:Y:S08]  /*9320*/  HMMA.16816.F32.BF16 R4, R108.reuse, R112, R4 ;  /* 0x000000706c04723c */ /* 0x044ff00000041804 */
[C---:B------:R-:W-:Y:S01]  /*9330*/  HMMA.16816.F32.BF16 R8, R108.reuse, R114, R8 ;  /* 0x000000726c08723c */ /* 0x040fe20000041808 */
[----:B------:R-:W2:Y:S07]  /*9340*/  LDSM.16.M88.4 R112, [R128+0x4c00] ;  /* 0x004c00008070783b */ /* 0x000eae0000000200 */
[C---:B------:R-:W-:Y:S08]  /*9350*/  HMMA.16816.F32.BF16 R12, R108.reuse, R116, R12 ;  /* 0x000000746c0c723c */ /* 0x040ff0000004180c */
[C---:B------:R-:W-:Y:S08]  /*9360*/  HMMA.16816.F32.BF16 R16, R108.reuse, R118, R16 ;  /* 0x000000766c10723c */ /* 0x040ff00000041810 */
[C---:B------:R-:W-:Y:S08]  /*9370*/  HMMA.16816.F32.BF16 R20, R108.reuse, R120, R20 ;  /* 0x000000786c14723c */ /* 0x040ff00000041814 */
[C---:B------:R-:W-:Y:S08]  /*9380*/  HMMA.16816.F32.BF16 R24, R108.reuse, R122, R24 ;  /* 0x0000007a6c18723c */ /* 0x040ff00000041818 */
[C---:B-1----:R-:W-:Y:S08]  /*9390*/  HMMA.16816.F32.BF16 R28, R108.reuse, R88, R28 ;  /* 0x000000586c1c723c */ /* 0x042ff0000004181c */
[----:B------:R-:W-:Y:S01]  /*93a0*/  HMMA.16816.F32.BF16 R32, R108, R90, R32 ;  /* 0x0000005a6c20723c */ /* 0x000fe20000041820 */
[----:B------:R-:W-:Y:S04]  /*93b0*/  LDSM.16.M88.4 R88, [R127+0x1000] ;  /* 0x001000007f58783b */ /* 0x000fe80000000200 */
[----:B------:R-:W-:Y:S03]  /*93c0*/  LDSM.16.M88.4 R108, [R125+0x4400] ;  /* 0x004400007d6c783b */ /* 0x000fe60000000200 */
[C---:B------:R-:W-:Y:S08]  /*93d0*/  HMMA.16816.F32.BF16 R4, R92.reuse, R96, R4 ;  /* 0x000000605c04723c */ /* 0x040ff00000041804 */
[C---:B------:R-:W-:Y:S01]  /*93e0*/  HMMA.16816.F32.BF16 R8, R92.reuse, R98, R8 ;  /* 0x000000625c08723c */ /* 0x040fe20000041808 */
[----:B------:R-:W1:Y:S07]  /*93f0*/  LDSM.16.M88.4 R96, [R125+0x4000] ;  /* 0x004000007d60783b */ /* 0x000e6e0000000200 */
[C---:B------:R-:W-:Y:S08]  /*9400*/  HMMA.16816.F32.BF16 R12, R92.reuse, R100, R12 ;  /* 0x000000645c0c723c */ /* 0x040ff0000004180c */
[C---:B------:R-:W-:Y:S01]  /*9410*/  HMMA.16816.F32.BF16 R16, R92.reuse, R102, R16 ;  /* 0x000000665c10723c */ /* 0x040fe20000041810 */
[----:B------:R-:W4:Y:S07]  /*9420*/  LDSM.16.M88.4 R100, [R125+0x4800] ;  /* 0x004800007d64783b */ /* 0x000f2e0000000200 */
[C---:B---3--:R-:W-:Y:S08]  /*9430*/  HMMA.16816.F32.BF16 R20, R92.reuse, R104, R20 ;  /* 0x000000685c14723c */ /* 0x048ff00000041814 */
[C---:B------:R-:W-:Y:S01]  /*9440*/  HMMA.16816.F32.BF16 R24, R92.reuse, R106, R24 ;  /* 0x0000006a5c18723c */ /* 0x040fe20000041818 */
[----:B------:R-:W3:Y:S07]  /*9450*/  LDSM.16.M88.4 R104, [R125+0x4c00] ;  /* 0x004c00007d68783b */ /* 0x000eee0000000200 */
[C---:B--2---:R-:W-:Y:S08]  /*9460*/  HMMA.16816.F32.BF16 R28, R92.reuse, R112, R28 ;  /* 0x000000705c1c723c */ /* 0x044ff0000004181c */
[----:B------:R-:W-:Y:S01]  /*9470*/  HMMA.16816.F32.BF16 R32, R92, R114, R32 ;  /* 0x000000725c20723c */ /* 0x000fe20000041820 */
[----:B------:R-:W-:Y:S04]  /*9480*/  LDSM.16.M88.4 R92, [R129+0x2000] ;  /* 0x00200000815c783b */ /* 0x000fe80000000200 */
[----:B------:R-:W-:Y:S03]  /*9490*/  LDSM.16.M88.4 R112, [R128+0x5400] ;  /* 0x005400008070783b */ /* 0x000fe60000000200 */
[C---:B-1----:R-:W-:Y:S08]  /*94a0*/  HMMA.16816.F32.BF16 R4, R88.reuse, R96, R4 ;  /* 0x000000605804723c */ /* 0x042ff00000041804 */
[C---:B------:R-:W-:Y:S01]  /*94b0*/  HMMA.16816.F32.BF16 R8, R88.reuse, R98, R8 ;  /* 0x000000625808723c */ /* 0x040fe20000041808 */
[----:B------:R-:W1:Y:S07]  /*94c0*/  LDSM.16.M88.4 R96, [R128+0x5000] ;  /* 0x005000008060783b */ /* 0x000e6e0000000200 */
[C---:B------:R-:W-:Y:S08]  /*94d0*/  HMMA.16816.F32.BF16 R12, R88.reuse, R108, R12 ;  /* 0x0000006c580c723c */ /* 0x040ff0000004180c */
[C---:B------:R-:W-:Y:S01]  /*94e0*/  HMMA.16816.F32.BF16 R16, R88.reuse, R110, R16 ;  /* 0x0000006e5810723c */ /* 0x040fe20000041810 */
[----:B------:R-:W2:Y:S07]  /*94f0*/  LDSM.16.M88.4 R108, [R128+0x5800] ;  /* 0x00580000806c783b */ /* 0x000eae0000000200 */
[C---:B----4-:R-:W-:Y:S08]  /*9500*/  HMMA.16816.F32.BF16 R20, R88.reuse, R100, R20 ;  /* 0x000000645814723c */ /* 0x050ff00000041814 */
[C---:B------:R-:W-:Y:S01]  /*9510*/  HMMA.16816.F32.BF16 R24, R88.reuse, R102, R24 ;  /* 0x000000665818723c */ /* 0x040fe20000041818 */
[----:B------:R-:W4:Y:S07]  /*9520*/  LDSM.16.M88.4 R100, [R128+0x5c00] ;  /* 0x005c00008064783b */ /* 0x000f2e0000000200 */
[C---:B---3--:R-:W-:Y:S08]  /*9530*/  HMMA.16816.F32.BF16 R28, R88.reuse, R104, R28 ;  /* 0x00000068581c723c */ /* 0x048ff0000004181c */
        /* <DEDUP_REMOVED lines=11> */
[----:B------:R-:W2:Y:S01]  /*95f0*/  LDSM.16.M88.4 R108, [R125+0x5800] ;  /* 0x005800007d6c783b */ /* 0x000ea20000000200 */
[----:B------:R-:W-:Y:S04]  /*9600*/  DEPBAR.LE SB0, 0x0 ;  /* 0x000080000000791a */ /* 0x000fe80000000000 */
[----:B------:R-:W-:Y:S02]  /*9610*/  BAR.SYNC.DEFER_BLOCKING 0x0 ;  /* 0x0000000000007b1d */ /* 0x000fe40000010000 */
[C---:B----4-:R-:W-:Y:S08]  /*9620*/  HMMA.16816.F32.BF16 R28, R92.reuse, R100, R28 ;  /* 0x000000645c1c723c */ /* 0x050ff0000004181c */
[----:B------:R-:W-:Y:S08]  /*9630*/  HMMA.16816.F32.BF16 R32, R92, R102, R32 ;  /* 0x000000665c20723c */ /* 0x000ff00000041820 */
[C---:B-1----:R-:W-:Y:S08]  /*9640*/  HMMA.16816.F32.BF16 R4, R88.reuse, R96, R4 ;  /* 0x000000605804723c */ /* 0x042ff00000041804 */
[C---:B------:R-:W-:Y:S08]  /*9650*/  HMMA.16816.F32.BF16 R8, R88.reuse, R98, R8 ;  /* 0x000000625808723c */ /* 0x040ff00000041808 */
[C---:B------:R-:W-:Y:S03]  /*9660*/  HMMA.16816.F32.BF16 R12, R88.reuse, R104, R12 ;  /* 0x00000068580c723c */ /* 0x040fe6000004180c */
[----:B------:R-:W-:Y:S02]  /*9670*/  FMNMX3.FTZ R0, R3, R4, R5, !PT ;  /* 0x0000000403007276 */ /* 0x000fe40007810005 */
[----:B------:R-:W-:Y:S03]  /*9680*/  FMNMX3.FTZ R86, R85, R6, R7, !PT ;  /* 0x0000000655567276 */ /* 0x000fe60007810007 */
[C---:B------:R-:W-:Y:S03]  /*9690*/  HMMA.16816.F32.BF16 R16, R88.reuse, R106, R16 ;  /* 0x0000006a5810723c */ /* 0x040fe60000041810 */
[----:B------:R-:W-:Y:S02]  /*96a0*/  FMNMX3.FTZ R0, R0, R8, R9, !PT ;  /* 0x0000000800007276 */ /* 0x000fe40007810009 */
[----:B------:R-:W-:Y:S03]  /*96b0*/  FMNMX3.FTZ R86, R86, R10, R11, !PT ;  /* 0x0000000a56567276 */ /* 0x000fe6000781000b */
[C---:B--2---:R-:W-:Y:S03]  /*96c0*/  HMMA.16816.F32.BF16 R20, R88.reuse, R108, R20 ;  /* 0x0000006c5814723c */ /* 0x044fe60000041814 */
[----:B------:R-:W-:Y:S02]  /*96d0*/  FMNMX3.FTZ R0, R0, R12, R13, !PT ;  /* 0x0000000c00007276 */ /* 0x000fe4000781000d */
[----:B------:R-:W-:Y:S03]  /*96e0*/  FMNMX3.FTZ R86, R86, R14, R15, !PT ;  /* 0x0000000e56567276 */ /* 0x000fe6000781000f */
[C---:B------:R-:W-:Y:S03]  /*96f0*/  HMMA.16816.F32.BF16 R24, R88.reuse, R110, R24 ;  /* 0x0000006e5818723c */ /* 0x040fe60000041818 */
[----:B------:R-:W-:Y:S02]  /*9700*/  FMNMX3.FTZ R0, R0, R16, R17, !PT ;  /* 0x0000001000007276 */ /* 0x000fe40007810011 */
[----:B------:R-:W-:Y:S03]  /*9710*/  FMNMX3.FTZ R86, R86, R18, R19, !PT ;  /* 0x0000001256567276 */ /* 0x000fe60007810013 */
[C---:B------:R-:W-:Y:S03]  /*9720*/  HMMA.16816.F32.BF16 R28, R88.reuse, R112, R28 ;  /* 0x00000070581c723c */ /* 0x040fe6000004181c */
[----:B------:R-:W-:Y:S05]  /*9730*/  FMNMX3.FTZ R190, R0, R20, R21, !PT ;  /* 0x0000001400be7276 */ /* 0x000fea0007810015 */
[----:B------:R-:W-:Y:S03]  /*9740*/  HMMA.16816.F32.BF16 R32, R88, R114, R32 ;  /* 0x000000725820723c */ /* 0x000fe60000041820 */
[----:B------:R-:W-:Y:S08]  /*9750*/  FMNMX3.FTZ R190, R190, R24, R25, !PT ;  /* 0x00000018bebe7276 */ /* 0x000ff00007810019 */
[----:B------:R-:W-:Y:S08]  /*9760*/  FMNMX3.FTZ R190, R190, R28, R29, !PT ;  /* 0x0000001cbebe7276 */ /* 0x000ff0000781001d */
[----:B------:R-:W-:Y:S01]  /*9770*/  FMNMX3.FTZ R190, R190, R32, R33, !PT ;  /* 0x00000020bebe7276 */ /* 0x000fe20007810021 */
[----:B------:R-:W-:Y:S06]  /*9780*/  @P3 BRA `(.L_x_1105) ;  /* 0xfffffff400283947 */ /* 0x000fec000383ffff */
.L_x_1104:
[----:B------:R-:W-:Y:S01]  /*9790*/  FMNMX3.FTZ R86, R86, R22, R23, !PT ;  /* 0x0000001656567276 */ /* 0x000fe20007810017 */
[----:B------:R-:W2:Y:S01]  /*97a0*/  SHFL.BFLY PT, R89, R190, 0x2, 0x1f ;  /* 0x0c401f00be597f89 */ /* 0x000ea200000e0000 */
[----:B-1----:R-:W-:Y:S02]  /*97b0*/  IMAD.SHL.U32 R91, R182, 0x2, RZ ;  /* 0x00000002b65b7824 */ /* 0x002fe400078e00ff */
[----:B------:R-:W-:Y:S01]  /*97c0*/  FMNMX3.FTZ R88, R86, R26, R27, !PT ;  /* 0x0000001a56587276 */ /* 0x000fe2000781001b */
[----:B------:R-:W-:Y:S02]  /*97d0*/  IMAD.MOV.U32 R121, RZ, RZ, R87 ;  /* 0x000000ffff797224 */ /* 0x000fe400078e0057 */
[C---:B------:R-:W-:Y:S01]  /*97e0*/  LOP3.LUT R86, R91.reuse, UR27, R185, 0x96, !PT ;  /* 0x0000001b5b567c12 */ /* 0x040fe2000f8e96b9 */
[----:B------:R-:W-:Y:S01]  /*97f0*/  IMAD.MOV.U32 R120, RZ, RZ, R84 ;  /* 0x000000ffff787224 */ /* 0x000fe200078e0054 */
[----:B------:R-:W-:Y:S01]  /*9800*/  FMNMX3.FTZ R88, R88, R30, R31, !PT ;  /* 0x0000001e58587276 */ /* 0x000fe2000781001f */
[----:B------:R-:W-:Y:S02]  /*9810*/  VIADD R91, R91, 0x1 ;  /* 0x000000015b5b7836 */ /* 0x000fe40000000000 */
[----:B------:R-:W-:Y:S01]  /*9820*/  IMAD.WIDE.U32 R98, R86, -0x326172a9, RZ ;  /* 0xcd9e8d5756627825 */ /* 0x000fe200078e00ff */
[----:B------:R-:W-:Y:S02]  /*9830*/  FMNMX3.FTZ R92, R88, R34, R35, !PT ;  /* 0x00000022585c7276 */ /* 0x000fe40007810023 */
[----:B------:R-:W-:Y:S02]  /*9840*/  LOP3.LUT R90, R185, UR27, R91, 0x96, !PT ;  /* 0x0000001bb95a7c12 */ /* 0x000fe4000f8e965b */
[----:B------:R-:W-:Y:S01]  /*9850*/  LOP3.LUT R86, R186, UR28, R99, 0x96, !PT ;  /* 0x0000001cba567c12 */ /* 0x000fe2000f8e9663 */
[----:B------:R-:W1:Y:S01]  /*9860*/  SHFL.BFLY PT, R95, R92, 0x2, 0x1f ;  /* 0x0c401f005c5f7f89 */ /* 0x000e6200000e0000 */
[C---:B------:R-:W-:Y:S01]  /*9870*/  LOP3.LUT R98, R179.reuse, UR23, R98, 0x96, !PT ;  /* 0x00000017b3627c12 */ /* 0x040fe2000f8e9662 */
[----:B------:R-:W-:Y:S04]  /*9880*/  IMAD.WIDE.U32 R90, R90, -0x326172a9, RZ ;  /* 0xcd9e8d575a5a7825 */ /* 0x000fe800078e00ff */
[----:B------:R-:W-:Y:S01]  /*9890*/  IMAD.WIDE.U32 R98, R98, -0x2daee0ad, RZ ;  /* 0xd2511f5362627825 */ /* 0x000fe200078e00ff */
[----:B--2---:R-:W-:Y:S02]  /*98a0*/  FMNMX.FTZ R89, R190, R89, !PT ;  /* 0x00000059be597209 */ /* 0x004fe40007810000 */
[----:B------:R-:W-:Y:S01]  /*98b0*/  LOP3.LUT R118, R186, UR28, R91, 0x96, !PT ;  /* 0x0000001cba767c12 */ /* 0x000fe2000f8e965b */
[----:B------:R-:W-:Y:S01]  /*98c0*/  IMAD.WIDE.U32 R196, R86, -0x2daee0ad, RZ ;  /* 0xd2511f5356c47825 */ /* 0x000fe200078e00ff */
[----:B------:R-:W-:Y:S01]  /*98d0*/  LOP3.LUT R90, R179, UR23, R90, 0x96, !PT ;  /* 0x00000017b35a7c12 */ /* 0x000fe2000f8e965a */
[----:B------:R-:W2:Y:S02]  /*98e0*/  SHFL.BFLY PT, R88, R89, 0x1, 0x1f ;  /* 0x0c201f0059587f89 */ /* 0x000ea400000e0000 */
[----:B------:R-:W-:Y:S01]  /*98f0*/  IMAD.WIDE.U32 R118, R118, -0x2daee0ad, RZ ;  /* 0xd2511f5376767825 */ /* 0x000fe200078e00ff */
[----:B------:R-:W-:Y:S02]  /*9900*/  LOP3.LUT R86, R180, UR22, R197, 0x96, !PT ;  /* 0x00000016b4567c12 */ /* 0x000fe4000f8e96c5 */
[----:B------:R-:W-:Y:S01]  /*9910*/  LOP3.LUT R196, R196, UR18, R99, 0x96, !PT ;  /* 0x00000012c4c47c12 */ /* 0x000fe2000f8e9663 */
[----:B------:R-:W-:Y:S01]  /*9920*/  IMAD.WIDE.U32 R90, R90, -0x2daee0ad, RZ ;  /* 0xd2511f535a5a7825 */ /* 0x000fe200078e00ff */
[----:B------:R-:W-:Y:S03]  /*9930*/  LOP3.LUT R116, R180, UR22, R119, 0x96, !PT ;  /* 0x00000016b4747c12 */ /* 0x000fe6000f8e9677 */
[----:B------:R-:W-:Y:S01]  /*9940*/  IMAD.WIDE.U32 R100, R86, -0x326172a9, RZ ;  /* 0xcd9e8d5756647825 */ /* 0x000fe200078e00ff */
[----:B------:R-:W-:Y:S02]  /*9950*/  LOP3.LUT R118, R118, UR18, R91, 0x96, !PT ;  /* 0x0000001276767c12 */ /* 0x000fe4000f8e965b */
[----:B-1----:R-:W-:Y:S01]  /*9960*/  FMNMX.FTZ R95, R92, R95, !PT ;  /* 0x0000005f5c5f7209 */ /* 0x002fe20007810000 */
[----:B------:R-:W-:Y:S01]  /*9970*/  IMAD.WIDE.U32 R196, R196, -0x326172a9, RZ ;  /* 0xcd9e8d57c4c47825 */ /* 0x000fe200078e00ff */
[----:B------:R-:W-:Y:S03]  /*9980*/  LOP3.LUT R86, R178, UR19, R101, 0x96, !PT ;  /* 0x00000013b2567c12 */ /* 0x000fe6000f8e9665 */
[----:B------:R-:W1:Y:S01]  /*9990*/  SHFL.BFLY PT, R94, R95, 0x1, 0x1f ;  /* 0x0c201f005f5e7f89 */ /* 0x000e6200000e0000 */
[----:B------:R-:W-:Y:S01]  /*99a0*/  LOP3.LUT R100, R100, UR17, R197, 0x96, !PT ;  /* 0x0000001164647c12 */ /* 0x000fe2000f8e96c5 */
[----:B------:R-:W-:Y:S01]  /*99b0*/  IMAD.WIDE.U32 R92, R86, -0x2daee0ad, RZ ;  /* 0xd2511f53565c7825 */ /* 0x000fe200078e00ff */
[----:B--2---:R-:W-:Y:S03]  /*99c0*/  FMNMX.FTZ R2, R89, R88, !PT ;  /* 0x0000005859027209 */ /* 0x004fe60007810000 */
[----:B------:R-:W-:Y:S01]  /*99d0*/  IMAD.WIDE.U32 R100, R100, -0x2daee0ad, RZ ;  /* 0xd2511f5364647825 */ /* 0x000fe200078e00ff */
[----:B------:R-:W-:Y:S02]  /*99e0*/  LOP3.LUT R86, R98, UR16, R93, 0x96, !PT ;  /* 0x0000001062567c12 */ /* 0x000fe4000f8e965d */
[C---:B------:R-:W-:Y:S01]  /*99f0*/  FSETP.NEU.FTZ.AND P1, PT, R2.reuse, -INF , PT ;  /* 0xff8000000200780b */ /* 0x040fe20003f3d000 */
[----:B------:R-:W-:Y:S01]  /*9a00*/  FMUL.FTZ R107, R2, UR4 ;  /* 0x00000004026b7c20 */ /* 0x000fe20008410000 */
[----:B------:R-:W-:Y:S01]  /*9a10*/  LOP3.LUT R98, R92, UR12, R101, 0x96, !PT ;  /* 0x0000000c5c627c12 */ /* 0x000fe2000f8e9665 */
[----:B------:R-:W-:Y:S03]  /*9a20*/  IMAD.WIDE.U32 R88, R86, -0x326172a9, RZ ;  /* 0xcd9e8d5756587825 */ /* 0x000fe600078e00ff */
[----:B------:R-:W-:Y:S01]  /*9a30*/  FSEL R107, R107, RZ, P1 ;  /* 0x000000ff6b6b7208 */ /* 0x000fe20000800000 */
[----:B------:R-:W-:Y:S01]  /*9a40*/  IMAD.WIDE.U32 R98, R98, -0x326172a9, RZ ;  /* 0xcd9e8d5762627825 */ /* 0x000fe200078e00ff */
[----:B------:R-:W-:Y:S02]  /*9a50*/  LOP3.LUT R196, R196, UR13, R89, 0x96, !PT ;  /* 0x0000000dc4c47c12 */ /* 0x000fe4000f8e9659 */
[----:B------:R-:W-:Y:S01]  /*9a60*/  LEA R122, P1, R177, R120, 0x1 ;  /* 0x00000078b17a7211 */ /* 0x000fe200078208ff */
[----:B------:R-:W-:Y:S01]  /*9a70*/  FFMA.FTZ R193, R9, UR4, -R107 ;  /* 0x0000000409c17c23 */ /* 0x000fe2000801086b */
[----:B------:R-:W-:Y:S01]  /*9a80*/  LOP3.LUT R86, R88, UR9, R99, 0x96, !PT ;  /* 0x0000000958567c12 */ /* 0x000fe2000f8e9663 */
[--C-:B------:R-:W-:Y:S01]  /*9a90*/  FFMA.FTZ R194, R4, UR4, -R107.reuse ;  /* 0x0000000404c27c23 */ /* 0x100fe2000801086b */
[----:B------:R-:W-:Y:S01]  /*9aa0*/  PRMT R88, R98, 0x7770, RZ ;  /* 0x0000777062587816 */ /* 0x000fe200000000ff */
[----:B------:R-:W-:Y:S01]  /*9ab0*/  FFMA.FTZ R102, R5, UR4, -R107 ;  /* 0x0000000405667c23 */ /* 0x000fe2000801086b */
[----:B------:R-:W-:Y:S01]  /*9ac0*/  LOP3.LUT R91, R86, 0xffff, RZ, 0xc0, !PT ;  /* 0x0000ffff565b7812 */ /* 0x000fe200078ec0ff */
[----:B------:R-:W-:Y:S01]  /*9ad0*/  IMAD.WIDE.U32 R116, R116, -0x326172a9, RZ ;  /* 0xcd9e8d5774747825 */ /* 0x000fe200078e00ff */
[----:B-1----:R-:W-:Y:S01]  /*9ae0*/  FMNMX.FTZ R0, R95, R94, !PT ;  /* 0x0000005e5f007209 */ /* 0x002fe20007810000 */
[----:B------:R-:W-:Y:S01]  /*9af0*/  MUFU.EX2 R194, R194 ;  /* 0x000000c200c27308 */ /* 0x000fe20000000800 */
[----:B------:R-:W-:Y:S01]  /*9b00*/  SHF.R.U32.HI R91, RZ, 0x8, R91 ;  /* 0x00000008ff5b7819 */ /* 0x000fe2000001165b */
[----:B------:R-:W-:Y:S01]  /*9b10*/  FFMA.FTZ R95, R32, UR4, -R107 ;  /* 0x00000004205f7c23 */ /* 0x000fe2000801086b */
[----:B------:R-:W-:Y:S07]  /*9b20*/  LOP3.LUT R190, R178, UR19, R117, 0x96, !PT ;  /* 0x00000013b2be7c12 */ /* 0x000fee000f8e9675 */
[----:B------:R-:W1:Y:S01]  /*9b30*/  MUFU.EX2 R102, R102 ;  /* 0x0000006600667308 */ /* 0x000e620000000800 */
[----:B------:R-:W-:Y:S01]  /*9b40*/  LOP3.LUT R87, R91, 0xffff, RZ, 0xc0, !PT ;  /* 0x0000ffff5b577812 */ /* 0x000fe200078ec0ff */
[----:B------:R-:W-:Y:S01]  /*9b50*/  IMAD.WIDE.U32 R196, R196, -0x2daee0ad, RZ ;  /* 0xd2511f53c4c47825 */ /* 0x000fe200078e00ff */
[----:B------:R-:W-:Y:S07]  /*9b60*/  PRMT R93, R98, 0x7772, RZ ;  /* 0x00007772625d7816 */ /* 0x000fee00000000ff */
[----:B------:R-:W-:Y:S01]  /*9b70*/  MUFU.EX2 R193, R193 ;  /* 0x000000c100c17308 */ /* 0x000fe20000000800 */
[----:B------:R-:W-:Y:S01]  /*9b80*/  ISETP.LE.U32.AND P2, PT, R87, UR29, PT ;  /* 0x0000001d57007c0c */ /* 0x000fe2000bf43070 */
[----:B------:R-:W-:Y:S01]  /*9b90*/  IMAD.WIDE.U32 R190, R190, -0x2daee0ad, RZ ;  /* 0xd2511f53bebe7825 */ /* 0x000fe200078e00ff */
[----:B------:R-:W-:Y:S02]  /*9ba0*/  PRMT R92, R98, 0x7773, RZ ;  /* 0x00007773625c7816 */ /* 0x000fe400000000ff */
[----:B------:R-:W-:Y:S01]  /*9bb0*/  ISETP.LE.U32.AND P5, PT, R88, UR29, PT ;  /* 0x0000001d58007c0c */ /* 0x000fe2000bfa3070 */
[----:B------:R-:W-:Y:S01]  /*9bc0*/  FFMA.FTZ R192, R13, UR4, -R107 ;  /* 0x000000040dc07c23 */ /* 0x000fe2000801086b */
[----:B------:R-:W-:Y:S01]  /*9bd0*/  LOP3.LUT R115, R90, UR16, R191, 0x96, !PT ;  /* 0x000000105a737c12 */ /* 0x000fe2000f8e96bf */
[--C-:B------:R-:W-:Y:S01]  /*9be0*/  FFMA.FTZ R191, R12, UR4, -R107.reuse ;  /* 0x000000040cbf7c23 */ /* 0x100fe2000801086b */
[----:B------:R-:W-:Y:S01]  /*9bf0*/  ISETP.GT.U32.AND P3, PT, R93, UR29, PT ;  /* 0x0000001d5d007c0c */ /* 0x000fe2000bf64070 */
[----:B------:R-:W-:Y:S01]  /*9c00*/  FFMA.FTZ R117, R17, UR4, -R107 ;  /* 0x0000000411757c23 */ /* 0x000fe2000801086b */
[----:B-1----:R-:W-:Y:S01]  /*9c10*/  F2FP.BF16.F32.PACK_AB R96, R102, R194 ;  /* 0x000000c26660723e */ /* 0x002fe200000010ff */
[----:B------:R-:W-:Y:S01]  /*9c20*/  IMAD.MOV.U32 R90, RZ, RZ, R98 ;  /* 0x000000ffff5a7224 */ /* 0x000fe200078e0062 */
[----:B------:R-:W-:Y:S01]  /*9c30*/  PRMT R88, R93, 0x5410, R92 ;  /* 0x000054105d587816 */ /* 0x000fe2000000005c */
[----:B------:R-:W-:Y:S01]  /*9c40*/  MUFU.EX2 R192, R192 ;  /* 0x000000c000c07308 */ /* 0x000fe20000000800 */
[----:B------:R-:W-:Y:S01]  /*9c50*/  LOP3.LUT R84, R86, 0xff, RZ, 0xc0, !PT ;  /* 0x000000ff56547812 */ /* 0x000fe200078ec0ff */
[C---:B------:R-:W-:Y:S01]  /*9c60*/  FMUL.FTZ R97, R0.reuse, UR4 ;  /* 0x0000000400617c20 */ /* 0x040fe20008410000 */
[----:B------:R-:W-:Y:S01]  /*9c70*/  FSETP.NEU.FTZ.AND P4, PT, R0, -INF , PT ;  /* 0xff8000000000780b */ /* 0x000fe20003f9d000 */
[----:B------:R-:W-:Y:S01]  /*9c80*/  IMAD.WIDE.U32 R202, R115, -0x326172a9, RZ ;  /* 0xcd9e8d5773ca7825 */ /* 0x000fe200078e00ff */
[----:B------:R-:W-:Y:S05]  /*9c90*/  PRMT R93, R96, 0x7632, R93 ;  /* 0x00007632605d7816 */ /* 0x000fea000000005d */
[----:B------:R-:W-:Y:S01]  /*9ca0*/  MUFU.EX2 R191, R191 ;  /* 0x000000bf00bf7308 */ /* 0x000fe20000000800 */
[----:B------:R-:W-:Y:S01]  /*9cb0*/  PRMT R89, R98, 0x7771, RZ ;  /* 0x0000777162597816 */ /* 0x000fe200000000ff */
[----:B------:R-:W-:Y:S01]  /*9cc0*/  FADD.FTZ R85, -R0, R85 ;  /* 0x0000005500557221 */ /* 0x000fe20000010100 */
[----:B------:R-:W-:Y:S01]  /*9cd0*/  LEA.HI.X.SX32 R123, R177, R121, 0x1, P1 ;  /* 0x00000079b17b7211 */ /* 0x000fe200008f0eff */
[----:B------:R-:W-:Y:S01]  /*9ce0*/  @!P2 HFMA2.BF16_V2 R142, -RZ.H0_H0, RZ.H0_H0, -R93.H0_H0 ;  /* 0x200000ffff8ea231 */ /* 0x000fe2000034095d */
[----:B------:R-:W-:Y:S01]  /*9cf0*/  LOP3.LUT R90, R90, 0xff, RZ, 0xc0, !PT ;  /* 0x000000ff5a5a7812 */ /* 0x000fe200078ec0ff */
[--C-:B------:R-:W-:Y:S01]  /*9d00*/  FFMA.FTZ R101, R21, UR4, -R107.reuse ;  /* 0x0000000415657c23 */ /* 0x100fe2000801086b */
[C---:B------:R-:W-:Y:S01]  /*9d10*/  ISETP.LE.U32.AND P1, PT, R84.reuse, UR29, PT ;  /* 0x0000001d54007c0c */ /* 0x040fe2000bf23070 */
[----:B------:R-:W-:Y:S01]  /*9d20*/  FFMA.FTZ R103, R25, UR4, -R107 ;  /* 0x0000000419677c23 */ /* 0x000fe2000801086b */
[----:B------:R-:W-:Y:S01]  /*9d30*/  PRMT R91, R84, 0x5410, R91 ;  /* 0x00005410545b7816 */ /* 0x000fe2000000005b */
[----:B------:R-:W-:Y:S01]  /*9d40*/  FFMA.FTZ R198, R8, UR4, -R107 ;  /* 0x0000000408c67c23 */ /* 0x000fe2000801086b */
[----:B------:R-:W-:Y:S01]  /*9d50*/  FSEL R97, R97, RZ, P4 ;  /* 0x000000ff61617208 */ /* 0x000fe20002000000 */
[----:B------:R-:W-:Y:S01]  /*9d60*/  IMAD.WIDE.U32 R118, R118, -0x326172a9, RZ ;  /* 0xcd9e8d5776767825 */ /* 0x000fe200078e00ff */
[--C-:B------:R-:W-:Y:S02]  /*9d70*/  SHF.R.U32.HI R84, RZ, 0x10, R86.reuse ;  /* 0x00000010ff547819 */ /* 0x100fe40000011656 */
[----:B------:R-:W-:Y:S01]  /*9d80*/  ISETP.GT.U32.AND P4, PT, R89, UR29, PT ;  /* 0x0000001d59007c0c */ /* 0x000fe2000bf84070 */
[----:B------:R-:W-:Y:S01]  /*9d90*/  FFMA.FTZ R99, R30, UR4, -R97 ;  /* 0x000000041e637c23 */ /* 0x000fe20008010861 */
[----:B------:R-:W-:Y:S01]  /*9da0*/  PRMT R87, R90, 0x5410, R89 ;  /* 0x000054105a577816 */ /* 0x000fe20000000059 */
[--C-:B------:R-:W-:Y:S01]  /*9db0*/  FFMA.FTZ R200, R10, UR4, -R97.reuse ;  /* 0x000000040ac87c23 */ /* 0x100fe20008010861 */
[----:B------:R-:W-:Y:S01]  /*9dc0*/  SHF.R.U32.HI R89, RZ, 0x18, R86 ;  /* 0x00000018ff597819 */ /* 0x000fe20000011656 */
[----:B------:R-:W-:Y:S01]  /*9dd0*/  FFMA.FTZ R199, R7, UR4, -R97 ;  /* 0x0000000407c77c23 */ /* 0x000fe20008010861 */
[----:B------:R-:W-:Y:S01]  /*9de0*/  LOP3.LUT R100, R100, UR8, R197, 0x96, !PT ;  /* 0x0000000864647c12 */ /* 0x000fe2000f8e96c5 */
[--C-:B------:R-:W-:Y:S01]  /*9df0*/  FFMA.FTZ R197, R11, UR4, -R97.reuse ;  /* 0x000000040bc57c23 */ /* 0x100fe20008010861 */
[----:B------:R-:W-:Y:S01]  /*9e00*/  PRMT R90, R86, 0x7632, R90 ;  /* 0x00007632565a7816 */ /* 0x000fe2000000005a */
[----:B------:R-:W-:Y:S01]  /*9e10*/  FFMA.FTZ R195, R14, UR4, -R97 ;  /* 0x000000040ec37c23 */ /* 0x000fe20008010861 */
[----:B------:R-:W-:Y:S01]  /*9e20*/  LOP3.LUT R84, R84, 0xff, RZ, 0xc0, !PT ;  /* 0x000000ff54547812 */ /* 0x000fe200078ec0ff */
[----:B------:R-:W-:Y:S01]  /*9e30*/  MUFU.EX2 R199, R199 ;  /* 0x000000c700c77308 */ /* 0x000fe20000000800 */
[----:B------:R-:W-:Y:S01]  /*9e40*/  PRMT R86, R96, 0x5410, R93 ;  /* 0x0000541060567816 */ /* 0x000fe2000000005d */
[--C-:B------:R-:W-:Y:S01]  /*9e50*/  FFMA.FTZ R21, R15, UR4, -R97.reuse ;  /* 0x000000040f157c23 */ /* 0x100fe20008010861 */
[----:B------:R-:W-:Y:S07]  /*9e60*/  @!P2 PRMT R93, R142, 0x5410, RZ ;  /* 0x000054108e5da816 */ /* 0x000fee00000000ff */
[----:B------:R-:W-:Y:S01]  /*9e70*/  MUFU.EX2 R197, R197 ;  /* 0x000000c500c57308 */ /* 0x000fe20000000800 */
[----:B------:R-:W-:Y:S01]  /*9e80*/  ISETP.LE.U32.AND P2, PT, R89, UR29, PT ;  /* 0x0000001d59007c0c */ /* 0x000fe2000bf43070 */
[----:B------:R-:W-:Y:S01]  /*9e90*/  FFMA.FTZ R189, R18, UR4, -R97 ;  /* 0x0000000412bd7c23 */ /* 0x000fe20008010861 */
[----:B------:R-:W-:Y:S01]  /*9ea0*/  PRMT R89, R84, 0x5410, R89 ;  /* 0x0000541054597816 */ /* 0x000fe20000000059 */
[----:B------:R-:W-:Y:S01]  /*9eb0*/  FMUL.FTZ R84, R85, UR4 ;  /* 0x0000000455547c20 */ /* 0x000fe20008410000 */
[----:B------:R-:W-:Y:S01]  /*9ec0*/  ISETP.GT.U32.AND P6, PT, R92, UR29, PT ;  /* 0x0000001d5c007c0c */ /* 0x000fe2000bfc4070 */
[----:B------:R-:W-:Y:S01]  /*9ed0*/  FFMA.FTZ R85, R6, UR4, -R97 ;  /* 0x0000000406557c23 */ /* 0x000fe20008010861 */
[----:B------:R-:W-:Y:S03]  /*9ee0*/  HSET2.LE.AND R9, R91, R176, PT ;  /* 0x000000b05b097233 */ /* 0x000fe60003803000 */
[----:B------:R-:W1:Y:S01]  /*9ef0*/  MUFU.EX2 R200, R200 ;  /* 0x000000c800c87308 */ /* 0x000e620000000800 */
[----:B------:R-:W-:Y:S01]  /*9f00*/  LOP3.LUT R13, R88, 0xff00ff, RZ, 0xc0, !PT ;  /* 0x00ff00ff580d7812 */ /* 0x000fe200078ec0ff */
[----:B------:R2:W-:Y:S01]  /*9f10*/  STG.E.U16 desc[UR24][R120.64+0x2], R93 ;  /* 0x0000025d78007986 */ /* 0x0005e2000c101518 */
[----:B------:R-:W-:Y:S07]  /*9f20*/  LOP3.LUT R90, R90, 0xff, RZ, 0xc0, !PT ;  /* 0x000000ff5a5a7812 */ /* 0x000fee00078ec0ff */
[----:B------:R-:W3:Y:S01]  /*9f30*/  MUFU.EX2 R6, R84 ;  /* 0x0000005400067308 */ /* 0x000ee20000000800 */
[----:B------:R-:W-:Y:S01]  /*9f40*/  LOP3.LUT R116, R116, UR17, R119, 0x96, !PT ;  /* 0x0000001174747c12 */ /* 0x000fe2000f8e9677 */
[----:B------:R-:W-:Y:S01]  /*9f50*/  FFMA.FTZ R25, R19, UR4, -R97 ;  /* 0x0000000413197c23 */ /* 0x000fe20008010861 */
[----:B------:R-:W-:Y:S07]  /*9f60*/  LOP3.LUT R118, R118, UR13, R203, 0x96, !PT ;  /* 0x0000000d76767c12 */ /* 0x000fee000f8e96cb */
[----:B------:R-:W4:Y:S01]  /*9f70*/  MUFU.EX2 R7, R85 ;  /* 0x0000005500077308 */ /* 0x000f220000000800 */
[----:B------:R-:W-:Y:S02]  /*9f80*/  @!P1 HFMA2.BF16_V2 R143, -RZ.H0_H0, RZ.H0_H0, -R96.H0_H0 ;  /* 0x200000ffff8f9231 */ /* 0x000fe40000340960 */
[----:B------:R-:W-:Y:S01]  /*9f90*/  FFMA.FTZ R119, R16, UR4, -R107 ;  /* 0x0000000410777c23 */ /* 0x000fe2000801086b */
[--C-:B------:R-:W-:Y:S06]  /*9fa0*/  FFMA.FTZ R108, R22, UR4, -R97.reuse ;  /* 0x00000004166c7c23 */ /* 0x100fec0008010861 */
[----:B------:R-:W-:Y:S01]  /*9fb0*/  MUFU.EX2 R195, R195 ;  /* 0x000000c300c37308 */ /* 0x000fe20000000800 */
[----:B------:R-:W-:Y:S01]  /*9fc0*/  FFMA.FTZ R106, R23, UR4, -R97 ;  /* 0x00000004176a7c23 */ /* 0x000fe20008010861 */
[----:B-1----:R-:W-:Y:S01]  /*9fd0*/  F2FP.BF16.F32.PACK_AB R92, R197, R200 ;  /* 0x000000c8c55c723e */ /* 0x002fe200000010ff */
[----:B------:R-:W-:Y:S01]  /*9fe0*/  FFMA.FTZ R104, R20, UR4, -R107 ;  /* 0x0000000414687c23 */ /* 0x000fe2000801086b */
[----:B------:R-:W-:Y:S06]  /*9ff0*/  @!P1 PRMT R96, R143, 0x5410, RZ ;  /* 0x000054108f609816 */ /* 0x000fec00000000ff */
[----:B------:R-:W1:Y:S01]  /*a000*/  MUFU.EX2 R198, R198 ;  /* 0x000000c600c67308 */ /* 0x000e620000000800 */
[C---:B---3--:R-:W-:Y:S01]  /*a010*/  FMUL.FTZ R10, R6.reuse, R82 ;  /* 0x00000052060a7220 */ /* 0x048fe20000410000 */
[C---:B------:R-:W-:Y:S01]  /*a020*/  FMUL.FTZ R11, R6.reuse, R83 ;  /* 0x00000053060b7220 */ /* 0x040fe20000410000 */
[C---:B------:R-:W-:Y:S01]  /*a030*/  FMUL.FTZ R14, R6.reuse, R78 ;  /* 0x0000004e060e7220 */ /* 0x040fe20000410000 */
[C---:B------:R-:W-:Y:S01]  /*a040*/  FMUL.FTZ R15, R6.reuse, R79 ;  /* 0x0000004f060f7220 */ /* 0x040fe20000410000 */
[C-C-:B----4-:R-:W-:Y:S01]  /*a050*/  FFMA.FTZ R82, R6.reuse, R183, R7.reuse ;  /* 0x000000b706527223 */ /* 0x150fe20000010007 */
[----:B------:R-:W-:Y:S01]  /*a060*/  F2FP.BF16.F32.PACK_AB R98, R199, R7 ;  /* 0x00000007c762723e */ /* 0x000fe200000010ff */
        /* <DEDUP_REMOVED lines=21> */
[----:B------:R-:W-:Y:S01]  /*a1c0*/  LOP3.LUT R84, R86, R9, RZ, 0xc0, !PT ;  /* 0x0000000956547212 */ /* 0x000fe200078ec0ff */
[--C-:B------:R-:W-:Y:S01]  /*a1d0*/  FFMA.FTZ R105, R24, UR4, -R107.reuse ;  /* 0x0000000418697c23 */ /* 0x100fe2000801086b */
[--C-:B------:R-:W-:Y:S01]  /*a1e0*/  HSET2.LE.AND R9, R87, R176.reuse, PT ;  /* 0x000000b057097233 */ /* 0x100fe20003803000 */
[--C-:B------:R-:W-:Y:S01]  /*a1f0*/  FFMA.FTZ R109, R29, UR4, -R107.reuse ;  /* 0x000000041d6d7c23 */ /* 0x100fe2000801086b */
[--C-:B------:R-:W-:Y:S01]  /*a200*/  HSET2.LE.AND R6, R13, R176.reuse, PT ;  /* 0x000000b00d067233 */ /* 0x100fe20003803000 */
[----:B------:R-:W-:Y:S01]  /*a210*/  FFMA.FTZ R111, R28, UR4, -R107 ;  /* 0x000000041c6f7c23 */ /* 0x000fe2000801086b */
[----:B------:R-:W-:Y:S01]  /*a220*/  PRMT R87, R92, 0x5410, R7 ;  /* 0x000054105c577816 */ /* 0x000fe20000000007 */
[----:B------:R-:W-:Y:S01]  /*a230*/  FFMA.FTZ R107, R33, UR4, -R107 ;  /* 0x00000004216b7c23 */ /* 0x000fe2000801086b */
[----:B------:R-:W-:Y:S01]  /*a240*/  ISETP.LE.U32.AND P1, PT, R90, UR29, PT ;  /* 0x0000001d5a007c0c */ /* 0x000fe2000bf23070 */
[----:B------:R-:W-:Y:S01]  /*a250*/  FADD.FTZ R199, R199, R82 ;  /* 0x00000052c7c77221 */ /* 0x000fe20000010000 */
[----:B------:R-:W-:Y:S01]  /*a260*/  LOP3.LUT R87, R87, R6, RZ, 0xc0, !PT ;  /* 0x0000000657577212 */ /* 0x000fe200078ec0ff */
[----:B------:R-:W-:Y:S01]  /*a270*/  FADD.FTZ R6, -R2, R3 ;  /* 0x0000000302067221 */ /* 0x000fe20000010100 */
[----:B------:R-:W-:Y:S01]  /*a280*/  HSET2.LE.AND R85, R89, R176, PT ;  /* 0x000000b059557233 */ /* 0x000fe20003803000 */
[----:B------:R-:W-:Y:S01]  /*a290*/  STG.E.U16 desc[UR24][R120.64], R96 ;  /* 0x0000006078007986 */ /* 0x000fe2000c101518 */
[----:B------:R-:W-:Y:S01]  /*a2a0*/  PRMT R33, R98, 0x7632, R33 ;  /* 0x0000763262217816 */ /* 0x000fe20000000021 */
[----:B------:R-:W-:Y:S01]  /*a2b0*/  FMUL.FTZ R3, R6, UR4 ;  /* 0x0000000406037c20 */ /* 0x000fe20008410000 */
[----:B------:R-:W-:Y:S01]  /*a2c0*/  LOP3.LUT R6, R100, 0xffff, RZ, 0xc0, !PT ;  /* 0x0000ffff64067812 */ /* 0x000fe200078ec0ff */
[----:B------:R-:W3:Y:S01]  /*a2d0*/  LDSM.16.MT88.4 R88, [R126+0x6000] ;  /* 0x006000007e58783b */ /* 0x000ee20000004200 */
[----:B------:R-:W-:Y:S01]  /*a2e0*/  PRMT R8, R98, 0x5410, R33 ;  /* 0x0000541062087816 */ /* 0x000fe20000000021 */
[----:B------:R-:W-:Y:S01]  /*a2f0*/  @!P2 HFMA2.BF16_V2 R162, -RZ.H0_H0, RZ.H0_H0, -R33.H0_H0 ;  /* 0x200000ffffa2a231 */ /* 0x000fe20000340921 */
[----:B------:R-:W-:Y:S01]  /*a300*/  SHF.R.U32.HI R6, RZ, 0x8, R6 ;  /* 0x00000008ff067819 */ /* 0x000fe20000011606 */
[----:B------:R-:W4:Y:S01]  /*a310*/  MUFU.EX2 R3, R3 ;  /* 0x0000000300037308 */ /* 0x000f220000000800 */
[----:B------:R-:W-:Y:S01]  /*a320*/  @!P1 HFMA2.BF16_V2 R163, -RZ.H0_H0, RZ.H0_H0, -R98.H0_H0 ;  /* 0x200000ffffa39231 */ /* 0x000fe20000340962 */
[----:B-1----:R-:W-:Y:S01]  /*a330*/  F2FP.BF16.F32.PACK_AB R94, R193, R198 ;  /* 0x000000c6c15e723e */ /* 0x002fe200000010ff */
[----:B------:R-:W-:Y:S01]  /*a340*/  @P6 HFMA2.BF16_V2 R159, -RZ.H0_H0, RZ.H0_H0, -R7.H0_H0 ;  /* 0x200000ffff9f6231 */ /* 0x000fe20000340907 */
[----:B------:R-:W-:Y:S06]  /*a350*/  LOP3.LUT R16, R6, 0xffff, RZ, 0xc0, !PT ;  /* 0x0000ffff06107812 */ /* 0x000fec00078ec0ff */
[----:B--2---:R-:W-:Y:S01]  /*a360*/  MUFU.EX2 R93, R106 ;  /* 0x0000006a005d7308 */ /* 0x004fe20000000800 */
[----:B------:R-:W-:Y:S01]  /*a370*/  @!P1 PRMT R98, R163, 0x5410, RZ ;  /* 0x00005410a3629816 */ /* 0x000fe200000000ff */
[----:B------:R-:W-:Y:S01]  /*a380*/  @!P5 HFMA2.BF16_V2 R161, -RZ.H0_H0, RZ.H0_H0, -R94.H0_H0 ;  /* 0x200000ffffa1d231 */ /* 0x000fe2000034095e */
[----:B------:R-:W-:Y:S01]  /*a390*/  ISETP.LE.U32.AND P1, PT, R16, UR29, PT ;  /* 0x0000001d10007c0c */ /* 0x000fe2000bf23070 */
[----:B------:R-:W-:Y:S01]  /*a3a0*/  @P3 HFMA2.BF16_V2 R157, -RZ.H0_H0, RZ.H0_H0, -R92.H0_H0 ;  /* 0x200000ffff9d3231 */ /* 0x000fe2000034095c */
[----:B------:R-:W-:Y:S01]  /*a3b0*/  @!P2 PRMT R33, R162, 0x5410, RZ ;  /* 0x00005410a221a816 */ /* 0x000fe200000000ff */
[----:B------:R1:W-:Y:S01]  /*a3c0*/  STG.E.U16 desc[UR24][R122.64], R98 ;  /* 0x000000627a007986 */ /* 0x0003e2000c101518 */
[----:B------:R-:W-:Y:S01]  /*a3d0*/  PRMT R29, R94, 0x7632, R29 ;  /* 0x000076325e1d7816 */ /* 0x000fe2000000001d */
[----:B------:R-:W-:Y:S01]  /*a3e0*/  FFMA.FTZ R110, R26, UR4, -R97 ;  /* 0x000000041a6e7c23 */ /* 0x000fe20008010861 */
[C---:B----4-:R-:W-:Y:S01]  /*a3f0*/  FMUL.FTZ R12, R3.reuse, R76 ;  /* 0x0000004c030c7220 */ /* 0x050fe20000410000 */
[C---:B------:R-:W-:Y:S01]  /*a400*/  FMUL.FTZ R13, R3.reuse, R77 ;  /* 0x0000004d030d7220 */ /* 0x040fe20000410000 */
[C---:B------:R-:W-:Y:S01]  /*a410*/  FMUL.FTZ R16, R3.reuse, R72 ;  /* 0x0000004803107220 */ /* 0x040fe20000410000 */
[----:B------:R-:W2:Y:S01]  /*a420*/  LDSM.16.MT88.4 R76, [R124+0x6000] ;  /* 0x006000007c4c783b */ /* 0x000ea20000004200 */
[----:B------:R-:W-:Y:S01]  /*a430*/  PRMT R72, R100, 0x7632, R72 ;  /* 0x0000763264487816 */ /* 0x000fe20000000048 */
[C---:B------:R-:W-:Y:S01]  /*a440*/  FMUL.FTZ R17, R3.reuse, R73 ;  /* 0x0000004903117220 */ /* 0x040fe20000410000 */
[----:B------:R-:W-:Y:S01]  /*a450*/  PRMT R86, R94, 0x5410, R29 ;  /* 0x000054105e567816 */ /* 0x000fe2000000001d */
[C---:B------:R-:W-:Y:S01]  /*a460*/  FMUL.FTZ R36, R3.reuse, R36 ;  /* 0x0000002403247220 */ /* 0x040fe20000410000 */
[----:B------:R-:W-:Y:S01]  /*a470*/  LOP3.LUT R72, R72, 0xff, RZ, 0xc0, !PT ;  /* 0x000000ff48487812 */ /* 0x000fe200078ec0ff */
[----:B------:R-:W-:Y:S01]  /*a480*/  FMUL.FTZ R37, R3, R37 ;  /* 0x0000002503257220 */ /* 0x000fe20000410000 */
[----:B------:R-:W-:Y:S01]  /*a490*/  @!P5 PRMT R94, R161, 0x5410, RZ ;  /* 0x00005410a15ed816 */ /* 0x000fe200000000ff */
[C---:B------:R-:W-:Y:S01]  /*a4a0*/  FMUL.FTZ R40, R3.reuse, R40 ;  /* 0x0000002803287220 */ /* 0x040fe20000410000 */
[----:B------:R-:W-:Y:S01]  /*a4b0*/  ISETP.LE.U32.AND P2, PT, R72, UR29, PT ;  /* 0x0000001d48007c0c */ /* 0x000fe2000bf43070 */
[C---:B------:R-:W-:Y:S01]  /*a4c0*/  FMUL.FTZ R41, R3.reuse, R41 ;  /* 0x0000002903297220 */ /* 0x040fe20000410000 */
[----:B------:R-:W-:Y:S01]  /*a4d0*/  PRMT R72, R196, 0x7770, RZ ;  /* 0x00007770c4487816 */ /* 0x000fe200000000ff */
[C---:B------:R-:W-:Y:S01]  /*a4e0*/  FMUL.FTZ R44, R3.reuse, R44 ;  /* 0x0000002c032c7220 */ /* 0x040fe20000410000 */
[----:B------:R-:W-:Y:S01]  /*a4f0*/  LOP3.LUT R86, R86, R9, RZ, 0xc0, !PT ;  /* 0x0000000956567212 */ /* 0x000fe200078ec0ff */
[C---:B------:R-:W-:Y:S01]  /*a500*/  FMUL.FTZ R9, R3.reuse, R81 ;  /* 0x0000005103097220 */ /* 0x040fe20000410000 */
[----:B------:R-:W-:Y:S01]  /*a510*/  ISETP.LE.U32.AND P5, PT, R72, UR29, PT ;  /* 0x0000001d48007c0c */ /* 0x000fe2000bfa3070 */
[C---:B------:R-:W-:Y:S01]  /*a520*/  FMUL.FTZ R45, R3.reuse, R45 ;  /* 0x0000002d032d7220 */ /* 0x040fe20000410000 */
[----:B------:R-:W4:Y:S01]  /*a530*/  LDSM.16.MT88.4 R72, [R126+0x7000] ;  /* 0x007000007e48783b */ /* 0x000f220000004200 */
[----:B------:R-:W-:Y:S01]  /*a540*/  LOP3.LUT R85, R8, R85, RZ, 0xc0, !PT ;  /* 0x0000005508557212 */ /* 0x000fe200078ec0ff */
[----:B------:R-:W-:Y:S01]  /*a550*/  FMUL.FTZ R8, R3, R80 ;  /* 0x0000005003087220 */ /* 0x000fe20000410000 */
[----:B------:R-:W-:Y:S01]  /*a560*/  @P6 PRMT R7, R159, 0x5410, RZ ;  /* 0x000054109f076816 */ /* 0x000fe200000000ff */
[----:B------:R-:W-:Y:S01]  /*a570*/  FMUL.FTZ R48, R3, R48 ;  /* 0x0000003003307220 */ /* 0x000fe20000410000 */
[----:B------:R-:W-:Y:S01]  /*a580*/  @P3 PRMT R92, R157, 0x5410, RZ ;  /* 0x000054109d5c3816 */ /* 0x000fe200000000ff */
[C---:B------:R-:W-:Y:S01]  /*a590*/  FMUL.FTZ R49, R3.reuse, R49 ;  /* 0x0000003103317220 */ /* 0x040fe20000410000 */
[C---:B------:R-:W-:Y:S01]  /*a5a0*/  FMUL.FTZ R52, R3.reuse, R52 ;  /* 0x0000003403347220 */ /* 0x040fe20000410000 */
[----:B------:R-:W-:Y:S01]  /*a5b0*/  STG.E.U16 desc[UR24][R122.64+0x2], R33 ;  /* 0x000002217a007986 */ /* 0x000fe2000c101518 */
[C---:B---3--:R-:W-:Y:S01]  /*a5c0*/  HMMA.16816.F32.BF16 R8, R84.reuse, R88, R8 ;  /* 0x000000585408723c */ /* 0x048fe20000041808 */
[----:B-1----:R-:W-:Y:S02]  /*a5d0*/  MUFU.EX2 R98, R104 ;  /* 0x0000006800627308 */ /* 0x002fe40000000800 */
[----:B------:R-:W-:Y:S02]  /*a5e0*/  STG.E.U16 desc[UR24][R120.64+0x10], R94 ;  /* 0x0000105e78007986 */ /* 0x000fe4000c101518 */
[C---:B------:R-:W-:Y:S01]  /*a5f0*/  FMUL.FTZ R53, R3.reuse, R53 ;  /* 0x0000003503357220 */ /* 0x040fe20000410000 */
[C---:B------:R-:W-:Y:S01]  /*a600*/  FMUL.FTZ R56, R3.reuse, R56 ;  /* 0x0000003803387220 */ /* 0x040fe20000410000 */
[C---:B------:R-:W-:Y:S01]  /*a610*/  FMUL.FTZ R57, R3.reuse, R57 ;  /* 0x0000003903397220 */ /* 0x040fe20000410000 */
[C---:B------:R-:W-:Y:S03]  /*a620*/  HMMA.16816.F32.BF16 R12, R84.reuse, R90, R12 ;  /* 0x0000005a540c723c */ /* 0x040fe6000004180c */
[----:B------:R1:W-:Y:S01]  /*a630*/  MUFU.EX2 R90, R117 ;  /* 0x00000075005a7308 */ /* 0x0003e20000000800 */
[C---:B------:R-:W-:Y:S01]  /*a640*/  FMUL.FTZ R60, R3.reuse, R60 ;  /* 0x0000003c033c7220 */ /* 0x040fe20000410000 */
[C---:B------:R-:W-:Y:S01]  /*a650*/  FMUL.FTZ R61, R3.reuse, R61 ;  /* 0x0000003d033d7220 */ /* 0x040fe20000410000 */
[C---:B------:R-:W-:Y:S01]  /*a660*/  FMUL.FTZ R64, R3.reuse, R64 ;  /* 0x0000004003407220 */ /* 0x040fe20000410000 */
[C---:B------:R-:W-:Y:S01]  /*a670*/  FMUL.FTZ R65, R3.reuse, R65 ;  /* 0x0000004103417220 */ /* 0x040fe20000410000 */
[C---:B------:R-:W-:Y:S01]  /*a680*/  FMUL.FTZ R68, R3.reuse, R68 ;  /* 0x0000004403447220 */ /* 0x040fe20000410000 */
[C---:B--2---:R-:W-:Y:S03]  /*a690*/  HMMA.16816.F32.BF16 R16, R84.reuse, R76, R16 ;  /* 0x0000004c5410723c */ /* 0x044fe60000041810 */
[----:B------:R-:W-:Y:S01]  /*a6a0*/  FMUL.FTZ R69, R3, R69 ;  /* 0x0000004503457220 */ /* 0x000fe20000410000 */
[----:B------:R-:W-:Y:S01]  /*a6b0*/  FADD.FTZ R80, R200, R199 ;  /* 0x000000c7c8507221 */ /* 0x000fe20000010000 */
[----:B------:R-:W-:Y:S01]  /*a6c0*/  F2FP.BF16.F32.PACK_AB R89, R192, R191 ;  /* 0x000000bfc059723e */ /* 0x000fe200000010ff */
[----:B------:R-:W-:Y:S02]  /*a6d0*/  @P4 HFMA2.BF16_V2 R160, -RZ.H0_H0, RZ.H0_H0, -R29.H0_H0 ;  /* 0x200000ffffa04231 */ /* 0x000fe4000034091d */
[--C-:B------:R-:W-:Y:S01]  /*a6e0*/  FFMA.FTZ R114, R27, UR4, -R97.reuse ;  /* 0x000000041b727c23 */ /* 0x100fe20008010861 */
[C---:B------:R-:W-:Y:S01]  /*a6f0*/  HMMA.16816.F32.BF16 R36, R84.reuse, R78, R36 ;  /* 0x0000004e5424723c */ /* 0x040fe20000041824 */
[----:B------:R-:W-:Y:S02]  /*a700*/  LDSM.16.MT88.4 R76, [R126+0x8000] ;  /* 0x008000007e4c783b */ /* 0x000fe40000004200 */
[----:B------:R-:W-:Y:S01]  /*a710*/  FADD.FTZ R80, R197, R80 ;  /* 0x00000050c5507221 */ /* 0x000fe20000010000 */
[----:B------:R-:W-:Y:S01]  /*a720*/  @P4 PRMT R29, R160, 0x5410, RZ ;  /* 0x00005410a01d4816 */ /* 0x000fe200000000ff */
[--C-:B------:R-:W-:Y:S01]  /*a730*/  FFMA.FTZ R113, R34, UR4, -R97.reuse ;  /* 0x0000000422717c23 */ /* 0x100fe20008010861 */
[----:B------:R-:W-:Y:S01]  /*a740*/  PRMT R88, R89, 0x7632, R88 ;  /* 0x0000763259587816 */ /* 0x000fe20000000058 */
[--C-:B------:R-:W-:Y:S01]  /*a750*/  FFMA.FTZ R112, R35, UR4, -R97.reuse ;  /* 0x0000000423707c23 */ /* 0x100fe20008010861 */
[C---:B----4-:R-:W-:Y:S01]  /*a760*/  HMMA.16816.F32.BF16 R40, R84.reuse, R72, R40 ;  /* 0x000000485428723c */ /* 0x050fe20000041828 */
[----:B------:R-:W-:Y:S02]  /*a770*/  STG.E.U16 desc[UR24][R120.64+0x12], R29 ;  /* 0x0000121d78007986 */ /* 0x000fe4000c101518 */
[----:B------:R-:W-:Y:S01]  /*a780*/  FFMA.FTZ R97, R31, UR4, -R97 ;  /* 0x000000041f617c23 */ /* 0x000fe20008010861 */
[----:B------:R-:W-:Y:S01]  /*a790*/  @!P1 HFMA2.BF16_V2 R156, -RZ.H0_H0, RZ.H0_H0, -R88.H0_H0 ;  /* 0x200000ffff9c9231 */ /* 0x000fe20000340958 */
[----:B------:R-:W-:Y:S01]  /*a7a0*/  STG.E.U16 desc[UR24][R122.64+0x12], R7 ;  /* 0x000012077a007986 */ /* 0x000fe2000c101518 */
[----:B------:R-:W-:Y:S01]  /*a7b0*/  FFMA.FTZ R194, R3, R188, R194 ;  /* 0x000000bc03c27223 */ /* 0x000fe200000100c2 */
[----:B------:R-:W-:Y:S01]  /*a7c0*/  LOP3.LUT R197, R100, 0xff, RZ, 0xc0, !PT ;  /* 0x000000ff64c57812 */ /* 0x000fe200078ec0ff */
[C---:B------:R-:W-:Y:S01]  /*a7d0*/  HMMA.16816.F32.BF16 R44, R84.reuse, R74, R44 ;  /* 0x0000004a542c723c */ /* 0x040fe2000004182c */
[----:B------:R-:W2:Y:S01]  /*a7e0*/  LDSM.16.MT88.4 R72, [R124+0x7000] ;  /* 0x007000007c48783b */ /* 0x000ea20000004200 */
[----:B------:R-:W-:Y:S01]  /*a7f0*/  MUFU.EX2 R113, R113 ;  /* 0x0000007100717308 */ /* 0x000fe20000000800 */
[C---:B------:R-:W-:Y:S01]  /*a800*/  ISETP.LE.U32.AND P4, PT, R197.reuse, UR29, PT ;  /* 0x0000001dc5007c0c */ /* 0x040fe2000bf83070 */
[----:B------:R-:W-:Y:S01]  /*a810*/  FADD.FTZ R3, R102, R194 ;  /* 0x000000c266037221 */ /* 0x000fe20000010000 */
[----:B------:R-:W-:Y:S07]  /*a820*/  IMAD.MOV.U32 R201, RZ, RZ, R196 ;  /* 0x000000ffffc97224 */ /* 0x000fee00078e00c4 */
[----:B------:R-:W3:Y:S01]  /*a830*/  MUFU.EX2 R194, R21 ;  /* 0x0000001500c27308 */ /* 0x000ee20000000800 */
[----:B------:R-:W-:Y:S01]  /*a840*/  PRMT R188, R196, 0x7772, RZ ;  /* 0x00007772c4bc7816 */ /* 0x000fe200000000ff */
[----:B-1----:R-:W-:Y:S01]  /*a850*/  IMAD.WIDE.U32 R116, R116, -0x2daee0ad, RZ ;  /* 0xd2511f5374747825 */ /* 0x002fe200078e00ff */
[----:B------:R-:W-:Y:S02]  /*a860*/  STG.E.U16 desc[UR24][R122.64+0x10], R92 ;  /* 0x0000105c7a007986 */ /* 0x000fe4000c101518 */
[----:B------:R-:W-:Y:S01]  /*a870*/  PRMT R183, R196, 0x7773, RZ ;  /* 0x00007773c4b77816 */ /* 0x000fe200000000ff */
[----:B------:R-:W-:Y:S01]  /*a880*/  FADD.FTZ R198, R198, R3 ;  /* 0x00000003c6c67221 */ /* 0x000fe20000010000 */
[----:B------:R-:W-:Y:S02]  /*a890*/  LOP3.LUT R190, R190, UR12, R117, 0x96, !PT ;  /* 0x0000000cbebe7c12 */ /* 0x000fe4000f8e9675 */
[----:B------:R-:W-:Y:S01]  /*a8a0*/  PRMT R3, R197, 0x5410, R6 ;  /* 0x00005410c5037816 */ /* 0x000fe20000000006 */
[----:B------:R-:W-:Y:S02]  /*a8b0*/  @!P4 HFMA2.BF16_V2 R158, -RZ.H0_H0, RZ.H0_H0, -R89.H0_H0 ;  /* 0x200000ffff9ec231 */ /* 0x000fe40000340959 */
[----:B------:R-:W-:Y:S01]  /*a8c0*/  FADD.FTZ R198, R193, R198 ;  /* 0x000000c6c1c67221 */ /* 0x000fe20000010000 */
[----:B------:R-:W-:Y:S01]  /*a8d0*/  SHF.R.U32.HI R6, RZ, 0x10, R100 ;  /* 0x00000010ff067819 */ /* 0x000fe20000011664 */
[----:B------:R-:W1:Y:S01]  /*a8e0*/  MUFU.EX2 R193, R119 ;  /* 0x0000007700c17308 */ /* 0x000e620000000800 */
[----:B---3--:R-:W-:Y:S01]  /*a8f0*/  F2FP.BF16.F32.PACK_AB R102, R194, R195 ;  /* 0x000000c3c266723e */ /* 0x008fe200000010ff */
[----:B------:R-:W-:Y:S01]  /*a900*/  FADD.FTZ R195, R195, R80 ;  /* 0x00000050c3c37221 */ /* 0x000fe20000010000 */
[----:B------:R-:W-:Y:S01]  /*a910*/  PRMT R91, R196, 0x7771, RZ ;  /* 0x00007771c45b7816 */ /* 0x000fe200000000ff */
[----:B------:R-:W-:Y:S01]  /*a920*/  LDSM.16.MT88.4 R80, [R126+0x6400] ;  /* 0x006400007e50783b */ /* 0x000fe20000004200 */
[----:B------:R-:W-:Y:S01]  /*a930*/  SHF.R.U32.HI R196, RZ, 0x18, R100 ;  /* 0x00000018ffc47819 */ /* 0x000fe20000011664 */
[----:B------:R-:W-:Y:S01]  /*a940*/  FADD.FTZ R195, R194, R195 ;  /* 0x000000c3c2c37221 */ /* 0x000fe20000010000 */
[----:B------:R-:W-:Y:S01]  /*a950*/  ISETP.GT.U32.AND P3, PT, R91, UR29, PT ;  /* 0x0000001d5b007c0c */ /* 0x000fe2000bf64070 */
[----:B------:R-:W-:Y:S01]  /*a960*/  @!P2 HFMA2.BF16_V2 R155, -RZ.H0_H0, RZ.H0_H0, -R102.H0_H0 ;  /* 0x200000ffff9ba231 */ /* 0x000fe20000340966 */
[----:B------:R-:W-:Y:S01]  /*a970*/  ISETP.LE.U32.AND P6, PT, R196, UR29, PT ;  /* 0x0000001dc4007c0c */ /* 0x000fe2000bfc3070 */
[----:B------:R-:W-:Y:S01]  /*a980*/  MUFU.EX2 R117, R110 ;  /* 0x0000006e00757308 */ /* 0x000fe20000000800 */
[----:B------:R-:W-:Y:S04]  /*a990*/  LOP3.LUT R21, R6, 0xff, RZ, 0xc0, !PT ;  /* 0x000000ff06157812 */ /* 0x000fe800078ec0ff */
[----:B------:R-:W-:Y:S05]  /*a9a0*/  PRMT R21, R21, 0x5410, R196 ;  /* 0x0000541015157816 */ /* 0x000fea00000000c4 */
[----:B------:R-:W3:Y:S01]  /*a9b0*/  MUFU.EX2 R196, R108 ;  /* 0x0000006c00c47308 */ /* 0x000ee20000000800 */
[--C-:B------:R-:W-:Y:S01]  /*a9c0*/  HSET2.LE.AND R6, R21, R176.reuse, PT ;  /* 0x000000b015067233 */ /* 0x100fe20003803000 */
[C---:B--2---:R-:W-:Y:S03]  /*a9d0*/  HMMA.16816.F32.BF16 R48, R84.reuse, R72, R48 ;  /* 0x000000485430723c */ /* 0x044fe60000041830 */
[----:B-1----:R-:W-:Y:S05]  /*a9e0*/  F2FP.BF16.F32.PACK_AB R21, R90, R193 ;  /* 0x000000c15a15723e */ /* 0x002fea00000010ff */
[C---:B------:R-:W-:Y:S01]  /*a9f0*/  HMMA.16816.F32.BF16 R52, R84.reuse, R74, R52 ;  /* 0x0000004a5434723c */ /* 0x040fe20000041834 */
[----:B------:R-:W1:Y:S02]  /*aa00*/  LDSM.16.MT88.4 R72, [R124+0x8000] ;  /* 0x008000007c48783b */ /* 0x000e640000004200 */
[----:B---3--:R-:W-:Y:S01]  /*aa10*/  F2FP.BF16.F32.PACK_AB R106, R93, R196 ;  /* 0x000000c45d6a723e */ /* 0x008fe200000010ff */
[----:B------:R-:W-:Y:S04]  /*aa20*/  @!P5 HFMA2.BF16_V2 R152, -RZ.H0_H0, RZ.H0_H0, -R21.H0_H0 ;  /* 0x200000ffff98d231 */ /* 0x000fe80000340915 */
[C---:B------:R-:W-:Y:S03]  /*aa30*/  HMMA.16816.F32.BF16 R56, R84.reuse, R76, R56 ;  /* 0x0000004c5438723c */ /* 0x040fe60000041838 */
[----:B------:R-:W-:Y:S02]  /*aa40*/  HSET2.LE.AND R76, R3, R176, PT ;  /* 0x000000b0034c7233 */ /* 0x000fe40003803000 */
[----:B------:R-:W-:Y:S02]  /*aa50*/  PRMT R3, R89, 0x5410, R88 ;  /* 0x0000541059037816 */ /* 0x000fe40000000058 */
[----:B------:R-:W-:Y:S01]  /*aa60*/  @!P1 PRMT R88, R156, 0x5410, RZ ;  /* 0x000054109c589816 */ /* 0x000fe200000000ff */
[C---:B------:R-:W-:Y:S03]  /*aa70*/  HMMA.16816.F32.BF16 R60, R84.reuse, R78, R60 ;  /* 0x0000004e543c723c */ /* 0x040fe6000004183c */
[----:B------:R-:W-:Y:S01]  /*aa80*/  FADD.FTZ R79, R191, R198 ;  /* 0x000000c6bf4f7221 */ /* 0x000fe20000010000 */
[----:B------:R-:W-:Y:S01]  /*aa90*/  STG.E.U16 desc[UR24][R120.64+0x22], R88 ;  /* 0x0000225878007986 */ /* 0x000fe2000c101518 */
[----:B------:R-:W-:Y:S01]  /*aaa0*/  MUFU.EX2 R198, R189 ;  /* 0x000000bd00c67308 */ /* 0x000fe20000000800 */
[----:B------:R-:W-:Y:S01]  /*aab0*/  LOP3.LUT R76, R3, R76, RZ, 0xc0, !PT ;  /* 0x0000004c034c7212 */ /* 0x000fe200078ec0ff */
[----:B------:R-:W-:Y:S01]  /*aac0*/  FADD.FTZ R200, R192, R79 ;  /* 0x0000004fc0c87221 */ /* 0x000fe20000010000 */
[----:B------:R-:W-:Y:S07]  /*aad0*/  @!P4 PRMT R89, R158, 0x5410, RZ ;  /* 0x000054109e59c816 */ /* 0x000fee00000000ff */
[----:B------:R-:W2:Y:S01]  /*aae0*/  MUFU.EX2 R191, R25 ;  /* 0x0000001900bf7308 */ /* 0x000ea20000000800 */
[C---:B------:R-:W-:Y:S02]  /*aaf0*/  PRMT R3, R102.reuse, 0x7632, R3 ;  /* 0x0000763266037816 */ /* 0x040fe40000000003 */
[----:B------:R-:W-:Y:S01]  /*ab00*/  ISETP.GT.U32.AND P1, PT, R183, UR29, PT ;  /* 0x0000001db7007c0c */ /* 0x000fe2000bf24070 */
[----:B------:R-:W-:Y:S01]  /*ab10*/  STG.E.U16 desc[UR24][R120.64+0x20], R89 ;  /* 0x0000205978007986 */ /* 0x000fe2000c101518 */
[----:B------:R-:W-:Y:S01]  /*ab20*/  PRMT R77, R102, 0x5410, R3 ;  /* 0x00005410664d7816 */ /* 0x000fe20000000003 */
[----:B------:R-:W-:Y:S01]  /*ab30*/  @!P6 HFMA2.BF16_V2 R154, -RZ.H0_H0, RZ.H0_H0, -R3.H0_H0 ;  /* 0x200000ffff9ae231 */ /* 0x000fe20000340903 */
[----:B------:R-:W-:Y:S02]  /*ab40*/  @!P2 PRMT R102, R155, 0x5410, RZ ;  /* 0x000054109b66a816 */ /* 0x000fe400000000ff */
[----:B------:R-:W-:Y:S02]  /*ab50*/  LOP3.LUT R77, R77, R6, RZ, 0xc0, !PT ;  /* 0x000000064d4d7212 */ /* 0x000fe400078ec0ff */
[----:B------:R-:W-:Y:S01]  /*ab60*/  @!P6 PRMT R3, R154, 0x5410, RZ ;  /* 0x000054109a03e816 */ /* 0x000fe200000000ff */
[----:B------:R-:W-:Y:S01]  /*ab70*/  STG.E.U16 desc[UR24][R122.64+0x20], R102 ;  /* 0x000020667a007986 */ /* 0x000fe2000c101518 */
[----:B------:R-:W-:Y:S02]  /*ab80*/  PRMT R6, R21, 0x7632, R6 ;  /* 0x0000763215067816 */ /* 0x000fe40000000006 */
[----:B--2---:R-:W-:Y:S01]  /*ab90*/  F2FP.BF16.F32.PACK_AB R100, R191, R198 ;  /* 0x000000c6bf64723e */ /* 0x004fe200000010ff */
[C---:B-1----:R-:W-:Y:S01]  /*aba0*/  HMMA.16816.F32.BF16 R64, R84.reuse, R72, R64 ;  /* 0x000000485440723c */ /* 0x042fe20000041840 */
[----:B------:R1:W-:Y:S02]  /*abb0*/  STG.E.U16 desc[UR24][R122.64+0x22], R3 ;  /* 0x000022037a007986 */ /* 0x0003e4000c101518 */
[----:B------:R-:W-:Y:S01]  /*abc0*/  PRMT R25, R100, 0x7632, R25 ;  /* 0x0000763264197816 */ /* 0x000fe20000000019 */
[----:B------:R-:W-:Y:S01]  /*abd0*/  @P3 HFMA2.BF16_V2 R147, -RZ.H0_H0, RZ.H0_H0, -R6.H0_H0 ;  /* 0x200000ffff933231 */ /* 0x000fe20000340906 */
[----:B------:R-:W-:Y:S01]  /*abe0*/  ISETP.GT.U32.AND P4, PT, R188, UR29, PT ;  /* 0x0000001dbc007c0c */ /* 0x000fe2000bf84070 */
[----:B------:R-:W-:Y:S01]  /*abf0*/  FADD.FTZ R198, R198, R195 ;  /* 0x000000c3c6c67221 */ /* 0x000fe20000010000 */
[----:B------:R-:W-:Y:S01]  /*ac00*/  PRMT R78, R188, 0x5410, R183 ;  /* 0x00005410bc4e7816 */ /* 0x000fe200000000b7 */
[----:B------:R-:W-:Y:S01]  /*ac10*/  HMMA.16816.F32.BF16 R68, R84, R74, R68 ;  /* 0x0000004a5444723c */ /* 0x000fe20000041844 */
[----:B------:R-:W2:Y:S01]  /*ac20*/  LDSM.16.MT88.4 R72, [R124+0x6400] ;  /* 0x006400007c48783b */ /* 0x000ea20000004200 */
[----:B------:R-:W-:Y:S01]  /*ac30*/  MUFU.EX2 R188, R105 ;  /* 0x0000006900bc7308 */ /* 0x000fe20000000800 */
[----:B------:R-:W-:Y:S01]  /*ac40*/  LOP3.LUT R84, R201, 0xff, RZ, 0xc0, !PT ;  /* 0x000000ffc9547812 */ /* 0x000fe200078ec0ff */
[----:B------:R-:W-:Y:S01]  /*ac50*/  @P1 HFMA2.BF16_V2 R145, -RZ.H0_H0, RZ.H0_H0, -R25.H0_H0 ;  /* 0x200000ffff911231 */ /* 0x000fe20000340919 */
[----:B------:R-:W-:Y:S01]  /*ac60*/  LOP3.LUT R79, R78, 0xff00ff, RZ, 0xc0, !PT ;  /* 0x00ff00ff4e4f7812 */ /* 0x000fe200078ec0ff */
[----:B------:R-:W-:Y:S01]  /*ac70*/  FADD.FTZ R191, R191, R198 ;  /* 0x000000c6bfbf7221 */ /* 0x000fe20000010000 */
[----:B------:R-:W-:Y:S01]  /*ac80*/  PRMT R85, R84, 0x5410, R91 ;  /* 0x0000541054557816 */ /* 0x000fe2000000005b */
[----:B------:R-:W-:Y:S01]  /*ac90*/  FADD.FTZ R195, R193, R200 ;  /* 0x000000c8c1c37221 */ /* 0x000fe20000010000 */
[----:B------:R-:W-:Y:S03]  /*aca0*/  PRMT R84, R100, 0x5410, R25 ;  /* 0x0000541064547816 */ /* 0x000fe60000000019 */
[----:B------:R-:W3:Y:S01]  /*acb0*/  MUFU.EX2 R91, R101 ;  /* 0x00000065005b7308 */ /* 0x000ee20000000800 */
[----:B------:R-:W-:Y:S01]  /*acc0*/  HSET2.LE.AND R79, R79, R176, PT ;  /* 0x000000b04f4f7233 */ /* 0x000fe20003803000 */
[----:B------:R-:W-:Y:S01]  /*acd0*/  @P4 HFMA2.BF16_V2 R146, -RZ.H0_H0, RZ.H0_H0, -R100.H0_H0 ;  /* 0x200000ffff924231 */ /* 0x000fe20000340964 */
[----:B------:R-:W-:Y:S07]  /*ace0*/  HSET2.LE.AND R78, R85, R176, PT ;  /* 0x000000b0554e7233 */ /* 0x000fee0003803000 */
[----:B------:R-:W4:Y:S01]  /*acf0*/  MUFU.EX2 R198, R112 ;  /* 0x0000007000c67308 */ /* 0x000f220000000800 */
[----:B------:R-:W-:Y:S02]  /*ad00*/  PRMT R85, R21, 0x5410, R6 ;  /* 0x0000541015557816 */ /* 0x000fe40000000006 */
[----:B------:R-:W-:Y:S02]  /*ad10*/  LOP3.LUT R79, R84, R79, RZ, 0xc0, !PT ;  /* 0x0000004f544f7212 */ /* 0x000fe400078ec0ff */
[----:B------:R-:W-:Y:S01]  /*ad20*/  LOP3.LUT R78, R85, R78, RZ, 0xc0, !PT ;  /* 0x0000004e554e7212 */ /* 0x000fe200078ec0ff */
[----:B-1----:R-:W-:Y:S01]  /*ad30*/  IMAD.MOV.U32 R3, RZ, RZ, R2 ;  /* 0x000000ffff037224 */ /* 0x002fe200078e0002 */
[----:B------:R-:W1:Y:S01]  /*ad40*/  LDSM.16.MT88.4 R84, [R126+0x7400] ;  /* 0x007400007e54783b */ /* 0x000e620000004200 */
[----:B------:R-:W-:Y:S02]  /*ad50*/  @P3 PRMT R6, R147, 0x5410, RZ ;  /* 0x0000541093063816 */ /* 0x000fe400000000ff */
[----:B------:R-:W-:Y:S02]  /*ad60*/  @!P5 PRMT R21, R152, 0x5410, RZ ;  /* 0x000054109815d816 */ /* 0x000fe400000000ff */
[C---:B------:R-:W-:Y:S03]  /*ad70*/  HMMA.16816.F32.BF16 R8, R76.reuse, R80, R8 ;  /* 0x000000504c08723c */ /* 0x040fe60000041808 */
[----:B------:R-:W-:Y:S02]  /*ad80*/  STG.E.U16 desc[UR24][R120.64+0x30], R21 ;  /* 0x0000301578007986 */ /* 0x000fe4000c101518 */
[----:B------:R-:W-:Y:S01]  /*ad90*/  IMAD.WIDE.U32 R80, R190, -0x326172a9, RZ ;  /* 0xcd9e8d57be507825 */ /* 0x000fe200078e00ff */
[----:B------:R-:W-:Y:S01]  /*ada0*/  @P1 PRMT R25, R145, 0x5410, RZ ;  /* 0x0000541091191816 */ /* 0x000fe200000000ff */
[----:B------:R-:W-:Y:S01]  /*adb0*/  STG.E.U16 desc[UR24][R120.64+0x32], R6 ;  /* 0x0000320678007986 */ /* 0x000fe2000c101518 */
[C---:B------:R-:W-:Y:S03]  /*adc0*/  HMMA.16816.F32.BF16 R12, R76.reuse, R82, R12 ;  /* 0x000000524c0c723c */ /* 0x040fe6000004180c */
[----:B------:R-:W-:Y:S01]  /*add0*/  LOP3.LUT R115, R202, UR9, R81, 0x96, !PT ;  /* 0x00000009ca737c12 */ /* 0x000fe2000f8e9651 */
[----:B------:R-:W-:Y:S01]  /*ade0*/  IMAD.MOV.U32 R194, RZ, RZ, R80 ;  /* 0x000000ffffc27224 */ /* 0x000fe200078e0050 */
[C---:B------:R-:W-:Y:S01]  /*adf0*/  PRMT R192, R80.reuse, 0x7772, RZ ;  /* 0x0000777250c07816 */ /* 0x040fe200000000ff */
[----:B------:R-:W-:Y:S01]  /*ae00*/  STG.E.U16 desc[UR24][R122.64+0x32], R25 ;  /* 0x000032197a007986 */ /* 0x000fe2000c101518 */
[C---:B------:R-:W-:Y:S01]  /*ae10*/  PRMT R189, R80.reuse, 0x7773, RZ ;  /* 0x0000777350bd7816 */ /* 0x040fe200000000ff */
[C---:B--2---:R-:W-:Y:S03]  /*ae20*/  HMMA.16816.F32.BF16 R16, R76.reuse, R72, R16 ;  /* 0x000000484c10723c */ /* 0x044fe60000041810 */
[----:B------:R-:W-:Y:S01]  /*ae30*/  PRMT R119, R80, 0x7771, RZ ;  /* 0x0000777150777816 */ /* 0x000fe200000000ff */
[----:B------:R-:W-:Y:S01]  /*ae40*/  FADD.FTZ R202, R196, R191 ;  /* 0x000000bfc4ca7221 */ /* 0x000fe20000010000 */
[----:B------:R-:W2:Y:S01]  /*ae50*/  LDSM.16.MT88.4 R80, [R124+0x7400] ;  /* 0x007400007c50783b */ /* 0x000ea20000004200 */
[----:B------:R-:W-:Y:S01]  /*ae60*/  @P4 PRMT R100, R146, 0x5410, RZ ;  /* 0x0000541092644816 */ /* 0x000fe200000000ff */
[----:B------:R-:W-:Y:S01]  /*ae70*/  MUFU.EX2 R196, R99 ;  /* 0x0000006300c47308 */ /* 0x000fe20000000800 */
[C---:B------:R-:W-:Y:S03]  /*ae80*/  HMMA.16816.F32.BF16 R36, R76.reuse, R74, R36 ;  /* 0x0000004a4c24723c */ /* 0x040fe60000041824 */
[----:B------:R-:W-:Y:S01]  /*ae90*/  FADD.FTZ R202, R93, R202 ;  /* 0x000000ca5dca7221 */ /* 0x000fe20000010000 */
[----:B---3--:R-:W-:Y:S01]  /*aea0*/  F2FP.BF16.F32.PACK_AB R104, R91, R98 ;  /* 0x000000625b68723e */ /* 0x008fe200000010ff */
[----:B------:R-:W3:Y:S01]  /*aeb0*/  LDSM.16.MT88.4 R72, [R126+0x8400] ;  /* 0x008400007e48783b */ /* 0x000ee20000004200 */
[----:B------:R-:W-:Y:S02]  /*aec0*/  SHF.R.U32.HI R183, RZ, 0x18, R115 ;  /* 0x00000018ffb77819 */ /* 0x000fe40000011673 */
[----:B------:R-:W-:Y:S02]  /*aed0*/  PRMT R101, R106, 0x7632, R101 ;  /* 0x000076326a657816 */ /* 0x000fe40000000065 */
[----:B------:R-:W-:Y:S01]  /*aee0*/  LOP3.LUT R194, R194, 0xff, RZ, 0xc0, !PT ;  /* 0x000000ffc2c27812 */ /* 0x000fe200078ec0ff */
[C---:B-1----:R-:W-:Y:S02]  /*aef0*/  HMMA.16816.F32.BF16 R40, R76.reuse, R84, R40 ;  /* 0x000000544c28723c */ /* 0x042fe40000041828 */
[----:B------:R-:W-:Y:S01]  /*af00*/  STG.E.U16 desc[UR24][R122.64+0x30], R100 ;  /* 0x000030647a007986 */ /* 0x000fe2000c101518 */
[----:B------:R-:W-:Y:S02]  /*af10*/  LOP3.LUT R190, R115, 0xffff, RZ, 0xc0, !PT ;  /* 0x0000ffff73be7812 */ /* 0x000fe400078ec0ff */
[----:B------:R-:W-:Y:S02]  /*af20*/  PRMT R29, R194, 0x5410, R119 ;  /* 0x00005410c21d7816 */ /* 0x000fe40000000077 */
[----:B------:R-:W-:Y:S01]  /*af30*/  SHF.R.U32.HI R190, RZ, 0x8, R190 ;  /* 0x00000008ffbe7819 */ /* 0x000fe200000116be */
[C---:B------:R-:W-:Y:S03]  /*af40*/  HMMA.16816.F32.BF16 R44, R76.reuse, R86, R44 ;  /* 0x000000564c2c723c */ /* 0x040fe6000004182c */
[----:B------:R-:W-:Y:S02]  /*af50*/  LOP3.LUT R84, R190, 0xffff, RZ, 0xc0, !PT ;  /* 0x0000ffffbe547812 */ /* 0x000fe400078ec0ff */
[----:B------:R-:W-:Y:S02]  /*af60*/  ISETP.GT.U32.AND P5, PT, R192, UR29, PT ;  /* 0x0000001dc0007c0c */ /* 0x000fe4000bfa4070 */
[----:B------:R-:W-:Y:S02]  /*af70*/  ISETP.LE.U32.AND P6, PT, R84, UR29, PT ;  /* 0x0000001d54007c0c */ /* 0x000fe4000bfc3070 */
[----:B------:R-:W1:Y:S01]  /*af80*/  LDSM.16.MT88.4 R84, [R124+0x8400] ;  /* 0x008400007c54783b */ /* 0x000e620000004200 */
[----:B------:R-:W-:Y:S02]  /*af90*/  ISETP.LE.U32.AND P1, PT, R183, UR29, PT ;  /* 0x0000001db7007c0c */ /* 0x000fe4000bf23070 */
[----:B------:R-:W-:Y:S02]  /*afa0*/  ISETP.GT.U32.AND P4, PT, R189, UR29, PT ;  /* 0x0000001dbd007c0c */ /* 0x000fe4000bf84070 */
[----:B----4-:R-:W-:Y:S02]  /*afb0*/  F2FP.BF16.F32.PACK_AB R112, R198, R113 ;  /* 0x00000071c670723e */ /* 0x010fe400000010ff */
[----:B------:R-:W-:Y:S01]  /*afc0*/  LOP3.LUT R193, R115, 0xff, RZ, 0xc0, !PT ;  /* 0x000000ff73c17812 */ /* 0x000fe200078ec0ff */
[C---:B--2---:R-:W-:Y:S03]  /*afd0*/  HMMA.16816.F32.BF16 R48, R76.reuse, R80, R48 ;  /* 0x000000504c30723c */ /* 0x044fe60000041830 */
[----:B------:R-:W-:Y:S03]  /*afe0*/  ISETP.LE.U32.AND P3, PT, R193, UR29, PT ;  /* 0x0000001dc1007c0c */ /* 0x000fe6000bf63070 */
[----:B------:R-:W-:Y:S01]  /*aff0*/  @!P1 HFMA2.BF16_V2 R148, -RZ.H0_H0, RZ.H0_H0, -R101.H0_H0 ;  /* 0x200000ffff949231 */ /* 0x000fe20000340965 */
[----:B------:R-:W-:Y:S01]  /*b000*/  SHF.R.U32.HI R80, RZ, 0x10, R115 ;  /* 0x00000010ff507819 */ /* 0x000fe20000011673 */
[C---:B------:R-:W-:Y:S03]  /*b010*/  HMMA.16816.F32.BF16 R52, R76.reuse, R82, R52 ;  /* 0x000000524c34723c */ /* 0x040fe60000041834 */
[----:B------:R-:W-:Y:S02]  /*b020*/  PRMT R33, R115, 0x7632, R33 ;  /* 0x0000763273217816 */ /* 0x000fe40000000021 */
[----:B------:R-:W-:Y:S01]  /*b030*/  LOP3.LUT R80, R80, 0xff, RZ, 0xc0, !PT ;  /* 0x000000ff50507812 */ /* 0x000fe200078ec0ff */
[----:B------:R-:W-:Y:S01]  /*b040*/  MUFU.EX2 R115, R103 ;  /* 0x0000006700737308 */ /* 0x000fe20000000800 */
[----:B------:R-:W-:Y:S01]  /*b050*/  LOP3.LUT R33, R33, 0xff, RZ, 0xc0, !PT ;  /* 0x000000ff21217812 */ /* 0x000fe200078ec0ff */
[C---:B---3--:R-:W-:Y:S03]  /*b060*/  HMMA.16816.F32.BF16 R56, R76.reuse, R72, R56 ;  /* 0x000000484c38723c */ /* 0x048fe60000041838 */
[----:B------:R-:W-:Y:S01]  /*b070*/  PRMT R73, R193, 0x5410, R190 ;  /* 0x00005410c1497816 */ /* 0x000fe200000000be */
[----:B------:R-:W-:Y:S01]  /*b080*/  @!P3 HFMA2.BF16_V2 R144, -RZ.H0_H0, RZ.H0_H0, -R104.H0_H0 ;  /* 0x200000ffff90b231 */ /* 0x000fe20000340968 */
[----:B------:R-:W-:Y:S03]  /*b090*/  ISETP.LE.U32.AND P2, PT, R33, UR29, PT ;  /* 0x0000001d21007c0c */ /* 0x000fe6000bf43070 */
[----:B------:R-:W2:Y:S01]  /*b0a0*/  MUFU.EX2 R190, R114 ;  /* 0x0000007200be7308 */ /* 0x000ea20000000800 */
[----:B------:R-:W-:Y:S01]  /*b0b0*/  PRMT R33, R104, 0x7632, R33 ;  /* 0x0000763268217816 */ /* 0x000fe20000000021 */
[C---:B------:R-:W-:Y:S03]  /*b0c0*/  HMMA.16816.F32.BF16 R60, R76.reuse, R74, R60 ;  /* 0x0000004a4c3c723c */ /* 0x040fe6000004183c */
[----:B------:R-:W-:Y:S01]  /*b0d0*/  PRMT R81, R80, 0x5410, R183 ;  /* 0x0000541050517816 */ /* 0x000fe200000000b7 */
[----:B------:R-:W-:Y:S01]  /*b0e0*/  @!P6 HFMA2.BF16_V2 R150, -RZ.H0_H0, RZ.H0_H0, -R33.H0_H0 ;  /* 0x200000ffff96e231 */ /* 0x000fe20000340921 */
[--C-:B------:R-:W-:Y:S02]  /*b0f0*/  HSET2.LE.AND R73, R73, R176.reuse, PT ;  /* 0x000000b049497233 */ /* 0x100fe40003803000 */
[----:B------:R-:W-:Y:S01]  /*b100*/  PRMT R72, R104, 0x5410, R33 ;  /* 0x0000541068487816 */ /* 0x000fe20000000021 */
[C---:B-1----:R-:W-:Y:S03]  /*b110*/  HMMA.16816.F32.BF16 R64, R76.reuse, R84, R64 ;  /* 0x000000544c40723c */ /* 0x042fe60000041840 */
[----:B------:R-:W-:Y:S01]  /*b120*/  HSET2.LE.AND R80, R81, R176, PT ;  /* 0x000000b051507233 */ /* 0x000fe20003803000 */
[----:B------:R-:W-:Y:S01]  /*b130*/  @!P2 HFMA2.BF16_V2 R149, -RZ.H0_H0, RZ.H0_H0, -R106.H0_H0 ;  /* 0x200000ffff95a231 */ /* 0x000fe2000034096a */
[----:B------:R-:W-:Y:S02]  /*b140*/  LOP3.LUT R72, R72, R73, RZ, 0xc0, !PT ;  /* 0x0000004948487212 */ /* 0x000fe400078ec0ff */
[----:B------:R-:W-:Y:S01]  /*b150*/  PRMT R73, R106, 0x5410, R101 ;  /* 0x000054106a497816 */ /* 0x000fe20000000065 */
[----:B------:R-:W-:Y:S01]  /*b160*/  HMMA.16816.F32.BF16 R68, R76, R86, R68 ;  /* 0x000000564c44723c */ /* 0x000fe20000041844 */
[----:B------:R-:W-:Y:S02]  /*b170*/  LDSM.16.MT88.4 R76, [R124+0x6800] ;  /* 0x006800007c4c783b */ /* 0x000fe40000004200 */
[----:B------:R-:W-:Y:S02]  /*b180*/  LOP3.LUT R73, R73, R80, RZ, 0xc0, !PT ;  /* 0x0000005049497212 */ /* 0x000fe400078ec0ff */
[----:B------:R-:W-:Y:S01]  /*b190*/  PRMT R75, R192, 0x5410, R189 ;  /* 0x00005410c04b7816 */ /* 0x000fe200000000bd */
[----:B------:R-:W-:Y:S01]  /*b1a0*/  IMAD.WIDE.U32 R192, R118, -0x2daee0ad, RZ ;  /* 0xd2511f5376c07825 */ /* 0x000fe200078e00ff */
[----:B--2---:R-:W-:Y:S01]  /*b1b0*/  F2FP.BF16.F32.PACK_AB R110, R190, R117 ;  /* 0x00000075be6e723e */ /* 0x004fe200000010ff */
[----:B------:R1:W-:Y:S01]  /*b1c0*/  MUFU.EX2 R189, R97 ;  /* 0x0000006100bd7308 */ /* 0x0003e20000000800 */
[----:B------:R-:W2:Y:S01]  /*b1d0*/  LDSM.16.MT88.4 R80, [R126+0x6800] ;  /* 0x006800007e50783b */ /* 0x000ea20000004200 */
[----:B------:R-:W-:Y:S01]  /*b1e0*/  LOP3.LUT R75, R75, 0xff00ff, RZ, 0xc0, !PT ;  /* 0x00ff00ff4b4b7812 */ /* 0x000fe200078ec0ff */
[----:B------:R-:W-:Y:S01]  /*b1f0*/  IMAD.MOV.U32 R94, RZ, RZ, R192 ;  /* 0x000000ffff5e7224 */ /* 0x000fe200078e00c0 */
[----:B------:R-:W-:Y:S01]  /*b200*/  F2FP.BF16.F32.PACK_AB R108, R115, R188 ;  /* 0x000000bc736c723e */ /* 0x000fe200000010ff */
[----:B------:R-:W-:Y:S01]  /*b210*/  @P5 HFMA2.BF16_V2 R141, -RZ.H0_H0, RZ.H0_H0, -R110.H0_H0 ;  /* 0x200000ffff8d5231 */ /* 0x000fe2000034096e */
[----:B------:R-:W-:Y:S02]  /*b220*/  PRMT R105, R110, 0x7632, R105 ;  /* 0x000076326e697816 */ /* 0x000fe40000000069 */
[----:B------:R-:W-:Y:S02]  /*b230*/  PRMT R103, R108, 0x7632, R103 ;  /* 0x000076326c677816 */ /* 0x000fe40000000067 */
[--C-:B------:R-:W-:Y:S01]  /*b240*/  HSET2.LE.AND R75, R75, R176.reuse, PT ;  /* 0x000000b04b4b7233 */ /* 0x100fe20003803000 */
[----:B------:R-:W-:Y:S01]  /*b250*/  @P4 HFMA2.BF16_V2 R138, -RZ.H0_H0, RZ.H0_H0, -R105.H0_H0 ;  /* 0x200000ffff8a4231 */ /* 0x000fe20000340969 */
[----:B------:R-:W-:Y:S02]  /*b260*/  PRMT R84, R110, 0x5410, R105 ;  /* 0x000054106e547816 */ /* 0x000fe40000000069 */
[----:B------:R-:W-:Y:S02]  /*b270*/  HSET2.LE.AND R74, R29, R176, PT ;  /* 0x000000b01d4a7233 */ /* 0x000fe40003803000 */
[----:B------:R-:W-:Y:S02]  /*b280*/  PRMT R29, R108, 0x5410, R103 ;  /* 0x000054106c1d7816 */ /* 0x000fe40000000067 */
[----:B------:R-:W-:Y:S02]  /*b290*/  LOP3.LUT R75, R84, R75, RZ, 0xc0, !PT ;  /* 0x0000004b544b7212 */ /* 0x000fe400078ec0ff */
[----:B------:R-:W3:Y:S01]  /*b2a0*/  LDSM.16.MT88.4 R84, [R126+0x7800] ;  /* 0x007800007e54783b */ /* 0x000ee20000004200 */
[----:B------:R-:W-:Y:S01]  /*b2b0*/  LOP3.LUT R74, R29, R74, RZ, 0xc0, !PT ;  /* 0x0000004a1d4a7212 */ /* 0x000fe200078ec0ff */
[----:B------:R-:W-:Y:S01]  /*b2c0*/  FADD.FTZ R29, R90, R195 ;  /* 0x000000c35a1d7221 */ /* 0x000fe20000010000 */
[----:B------:R-:W-:Y:S02]  /*b2d0*/  @!P6 PRMT R33, R150, 0x5410, RZ ;  /* 0x000054109621e816 */ /* 0x000fe400000000ff */
[----:B------:R-:W-:Y:S01]  /*b2e0*/  @!P3 PRMT R104, R144, 0x5410, RZ ;  /* 0x000054109068b816 */ /* 0x000fe200000000ff */
[----:B------:R-:W-:Y:S01]  /*b2f0*/  FADD.FTZ R98, R98, R29 ;  /* 0x0000001d62627221 */ /* 0x000fe20000010000 */
[----:B------:R-:W-:Y:S01]  /*b300*/  @!P2 PRMT R106, R149, 0x5410, RZ ;  /* 0x00005410956aa816 */ /* 0x000fe200000000ff */
[----:B------:R-:W-:Y:S01]  /*b310*/  STG.E.U16 desc[UR24][R120.64+0x42], R33 ;  /* 0x0000422178007986 */ /* 0x000fe2000c101518 */
[----:B------:R-:W-:Y:S01]  /*b320*/  @!P1 PRMT R101, R148, 0x5410, RZ ;  /* 0x0000541094659816 */ /* 0x000fe200000000ff */
[----:B------:R-:W-:Y:S01]  /*b330*/  FADD.FTZ R191, R91, R98 ;  /* 0x000000625bbf7221 */ /* 0x000fe20000010000 */
[----:B------:R-:W-:Y:S01]  /*b340*/  @P5 PRMT R110, R141, 0x5410, RZ ;  /* 0x000054108d6e5816 */ /* 0x000fe200000000ff */
[----:B-1----:R-:W-:Y:S01]  /*b350*/  LDSM.16.MT88.4 R96, [R124+0x7c00] ;  /* 0x007c00007c60783b */ /* 0x002fe20000004200 */
[----:B------:R-:W-:Y:S01]  /*b360*/  @P4 PRMT R105, R138, 0x5410, RZ ;  /* 0x000054108a694816 */ /* 0x000fe200000000ff */
[----:B------:R-:W-:Y:S01]  /*b370*/  FADD.FTZ R188, R188, R191 ;  /* 0x000000bfbcbc7221 */ /* 0x000fe20000010000 */
[----:B------:R-:W-:Y:S02]  /*b380*/  PRMT R90, R192, 0x7771, RZ ;  /* 0x00007771c05a7816 */ /* 0x000fe400000000ff */
[----:B------:R-:W-:Y:S01]  /*b390*/  ISETP.LE.U32.AND P6, PT, R194, UR29, PT ;  /* 0x0000001dc2007c0c */ /* 0x000fe2000bfc3070 */
[----:B------:R-:W-:Y:S01]  /*b3a0*/  FADD.FTZ R115, R115, R188 ;  /* 0x000000bc73737221 */ /* 0x000fe20000010000 */
[----:B------:R1:W-:Y:S01]  /*b3b0*/  MUFU.EX2 R194, R95 ;  /* 0x0000005f00c27308 */ /* 0x0003e20000000800 */
[----:B------:R-:W-:Y:S01]  /*b3c0*/  STG.E.U16 desc[UR24][R120.64+0x40], R104 ;  /* 0x0000406878007986 */ /* 0x000fe2000c101518 */
[C---:B--2---:R-:W-:Y:S03]  /*b3d0*/  HMMA.16816.F32.BF16 R8, R72.reuse, R80, R8 ;  /* 0x000000504808723c */ /* 0x044fe60000041808 */
[----:B------:R-:W-:Y:S02]  /*b3e0*/  STG.E.U16 desc[UR24][R122.64+0x40], R106 ;  /* 0x0000406a7a007986 */ /* 0x000fe4000c101518 */
[----:B------:R-:W-:Y:S02]  /*b3f0*/  LOP3.LUT R118, R116, UR8, R193, 0x96, !PT ;  /* 0x0000000874767c12 */ /* 0x000fe4000f8e96c1 */
[----:B------:R-:W-:Y:S01]  /*b400*/  STG.E.U16 desc[UR24][R122.64+0x42], R101 ;  /* 0x000042657a007986 */ /* 0x000fe2000c101518 */
[C---:B------:R-:W-:Y:S03]  /*b410*/  HMMA.16816.F32.BF16 R12, R72.reuse, R82, R12 ;  /* 0x00000052480c723c */ /* 0x040fe6000004180c */
[----:B------:R-:W2:Y:S01]  /*b420*/  LDSM.16.MT88.4 R80, [R124+0x7800] ;  /* 0x007800007c50783b */ /* 0x000ea20000004200 */
[----:B------:R-:W-:Y:S01]  /*b430*/  LOP3.LUT R193, R94, 0xff, RZ, 0xc0, !PT ;  /* 0x000000ff5ec17812 */ /* 0x000fe200078ec0ff */
[----:B------:R-:W-:Y:S01]  /*b440*/  @!P6 HFMA2.BF16_V2 R151, -RZ.H0_H0, RZ.H0_H0, -R108.H0_H0 ;  /* 0x200000ffff97e231 */ /* 0x000fe2000034096c */
[----:B------:R-:W-:Y:S02]  /*b450*/  ISETP.GT.U32.AND P3, PT, R119, UR29, PT ;  /* 0x0000001d77007c0c */ /* 0x000fe4000bf64070 */
[C---:B------:R-:W-:Y:S01]  /*b460*/  HMMA.16816.F32.BF16 R16, R72.reuse, R76, R16 ;  /* 0x0000004c4810723c */ /* 0x040fe20000041810 */
[----:B------:R-:W-:Y:S02]  /*b470*/  MUFU.EX2 R119, R109 ;  /* 0x0000006d00777308 */ /* 0x000fe40000000800 */
[----:B-1----:R-:W-:Y:S01]  /*b480*/  LDSM.16.MT88.4 R92, [R124+0x6c00] ;  /* 0x006c00007c5c783b */ /* 0x002fe20000004200 */
[----:B------:R-:W-:Y:S02]  /*b490*/  @!P6 PRMT R108, R151, 0x5410, RZ ;  /* 0x00005410976ce816 */ /* 0x000fe400000000ff */
[----:B------:R-:W-:Y:S02]  /*b4a0*/  ISETP.LE.U32.AND P4, PT, R193, UR29, PT ;  /* 0x0000001dc1007c0c */ /* 0x000fe4000bf83070 */
[C---:B------:R-:W-:Y:S03]  /*b4b0*/  HMMA.16816.F32.BF16 R36, R72.reuse, R78, R36 ;  /* 0x0000004e4824723c */ /* 0x040fe60000041824 */
[----:B------:R-:W1:Y:S01]  /*b4c0*/  LDSM.16.MT88.4 R76, [R126+0x8800] ;  /* 0x008800007e4c783b */ /* 0x000e620000004200 */
[----:B------:R-:W-:Y:S01]  /*b4d0*/  @P3 HFMA2.BF16_V2 R153, -RZ.H0_H0, RZ.H0_H0, -R103.H0_H0 ;  /* 0x200000ffff993231 */ /* 0x000fe20000340967 */
[C---:B------:R-:W-:Y:S02]  /*b4e0*/  PRMT R200, R192.reuse, 0x7772, RZ ;  /* 0x00007772c0c87816 */ /* 0x040fe400000000ff */
[----:B------:R-:W-:Y:S01]  /*b4f0*/  PRMT R183, R192, 0x7773, RZ ;  /* 0x00007773c0b77816 */ /* 0x000fe200000000ff */
[C---:B---3--:R-:W-:Y:S01]  /*b500*/  HMMA.16816.F32.BF16 R40, R72.reuse, R84, R40 ;  /* 0x000000544828723c */ /* 0x048fe20000041828 */
[----:B------:R-:W-:Y:S02]  /*b510*/  MUFU.EX2 R192, R111 ;  /* 0x0000006f00c07308 */ /* 0x000fe40000000800 */
[----:B------:R-:W-:Y:S01]  /*b520*/  STG.E.U16 desc[UR24][R120.64+0x50], R108 ;  /* 0x0000506c78007986 */ /* 0x000fe2000c101518 */
[----:B------:R-:W-:Y:S07]  /*b530*/  @P3 PRMT R103, R153, 0x5410, RZ ;  /* 0x0000541099673816 */ /* 0x000fee00000000ff */
[----:B------:R-:W3:Y:S01]  /*b540*/  MUFU.EX2 R111, R107 ;  /* 0x0000006b006f7308 */ /* 0x000ee20000000800 */
[----:B------:R-:W-:Y:S01]  /*b550*/  ISETP.GT.U32.AND P3, PT, R90, UR29, PT ;  /* 0x0000001d5a007c0c */ /* 0x000fe2000bf64070 */
[C---:B------:R-:W-:Y:S01]  /*b560*/  HMMA.16816.F32.BF16 R44, R72.reuse, R86, R44 ;  /* 0x00000056482c723c */ /* 0x040fe2000004182c */
[----:B------:R-:W4:Y:S02]  /*b570*/  LDSM.16.MT88.4 R84, [R124+0x8800] ;  /* 0x008800007c54783b */ /* 0x000f240000004200 */
[C---:B------:R-:W-:Y:S02]  /*b580*/  LOP3.LUT R114, R118.reuse, 0xffff, RZ, 0xc0, !PT ;  /* 0x0000ffff76727812 */ /* 0x040fe400078ec0ff */
[----:B------:R-:W-:Y:S02]  /*b590*/  SHF.R.U32.HI R195, RZ, 0x18, R118 ;  /* 0x00000018ffc37819 */ /* 0x000fe40000011676 */
[----:B------:R-:W-:Y:S02]  /*b5a0*/  SHF.R.U32.HI R114, RZ, 0x8, R114 ;  /* 0x00000008ff727819 */ /* 0x000fe40000011672 */
[----:B------:R-:W-:Y:S01]  /*b5b0*/  STG.E.U16 desc[UR24][R120.64+0x52], R103 ;  /* 0x0000526778007986 */ /* 0x000fe2000c101518 */
[----:B------:R-:W-:Y:S01]  /*b5c0*/  ISETP.LE.U32.AND P5, PT, R195, UR29, PT ;  /* 0x0000001dc3007c0c */ /* 0x000fe2000bfa3070 */
[C---:B--2---:R-:W-:Y:S02]  /*b5d0*/  HMMA.16816.F32.BF16 R48, R72.reuse, R80, R48 ;  /* 0x000000504830723c */ /* 0x044fe40000041830 */
[----:B------:R-:W-:Y:S01]  /*b5e0*/  STG.E.U16 desc[UR24][R122.64+0x50], R110 ;  /* 0x0000506e7a007986 */ /* 0x000fe2000c101518 */
[----:B---3--:R-:W-:Y:S02]  /*b5f0*/  F2FP.BF16.F32.PACK_AB R116, R111, R194 ;  /* 0x000000c26f74723e */ /* 0x008fe400000010ff */
[----:B------:R-:W-:Y:S01]  /*b600*/  LOP3.LUT R81, R118, 0xff, RZ, 0xc0, !PT ;  /* 0x000000ff76517812 */ /* 0x000fe200078ec0ff */
[----:B------:R-:W-:Y:S01]  /*b610*/  STG.E.U16 desc[UR24][R122.64+0x52], R105 ;  /* 0x000052697a007986 */ /* 0x000fe2000c101518 */
[----:B------:R-:W-:Y:S01]  /*b620*/  PRMT R107, R116, 0x7632, R107 ;  /* 0x00007632746b7816 */ /* 0x000fe2000000006b */
[C---:B------:R-:W-:Y:S03]  /*b630*/  HMMA.16816.F32.BF16 R52, R72.reuse, R82, R52 ;  /* 0x000000524834723c */ /* 0x040fe60000041834 */
[C---:B------:R-:W-:Y:S01]  /*b640*/  ISETP.LE.U32.AND P2, PT, R81.reuse, UR29, PT ;  /* 0x0000001d51007c0c */ /* 0x040fe2000bf43070 */
[----:B------:R-:W-:Y:S01]  /*b650*/  @!P4 HFMA2.BF16_V2 R133, -RZ.H0_H0, RZ.H0_H0, -R116.H0_H0 ;  /* 0x200000ffff85c231 */ /* 0x000fe20000340974 */
[----:B------:R-:W-:Y:S01]  /*b660*/  PRMT R81, R81, 0x5410, R114 ;  /* 0x0000541051517816 */ /* 0x000fe20000000072 */
[----:B------:R-:W-:Y:S01]  /*b670*/  @P3 HFMA2.BF16_V2 R132, -RZ.H0_H0, RZ.H0_H0, -R107.H0_H0 ;  /* 0x200000ffff843231 */ /* 0x000fe2000034096b */
[----:B------:R-:W-:Y:S01]  /*b680*/  LOP3.LUT R80, R114, 0xffff, RZ, 0xc0, !PT ;  /* 0x0000ffff72507812 */ /* 0x000fe200078ec0ff */
[C---:B-1----:R-:W-:Y:S03]  /*b690*/  HMMA.16816.F32.BF16 R56, R72.reuse, R76, R56 ;  /* 0x0000004c4838723c */ /* 0x042fe60000041838 */
[----:B------:R-:W-:Y:S02]  /*b6a0*/  ISETP.LE.U32.AND P1, PT, R80, UR29, PT ;  /* 0x0000001d50007c0c */ /* 0x000fe4000bf23070 */
[----:B------:R-:W-:Y:S02]  /*b6b0*/  HSET2.LE.AND R83, R81, R176, PT ;  /* 0x000000b051537233 */ /* 0x000fe40003803000 */
[----:B------:R-:W-:Y:S01]  /*b6c0*/  F2FP.BF16.F32.PACK_AB R114, R119, R192 ;  /* 0x000000c07772723e */ /* 0x000fe200000010ff */
[C---:B------:R-:W-:Y:S01]  /*b6d0*/  HMMA.16816.F32.BF16 R60, R72.reuse, R78, R60 ;  /* 0x0000004e483c723c */ /* 0x040fe2000004183c */
[----:B------:R-:W1:Y:S02]  /*b6e0*/  LDSM.16.MT88.4 R76, [R126+0x6c00] ;  /* 0x006c00007e4c783b */ /* 0x000e640000004200 */
[----:B------:R-:W-:Y:S01]  /*b6f0*/  PRMT R29, R114, 0x7632, R29 ;  /* 0x00007632721d7816 */ /* 0x000fe2000000001d */
[----:B------:R-:W-:Y:S01]  /*b700*/  @!P2 HFMA2.BF16_V2 R137, -RZ.H0_H0, RZ.H0_H0, -R114.H0_H0 ;  /* 0x200000ffff89a231 */ /* 0x000fe20000340972 */
[----:B------:R-:W-:Y:S01]  /*b710*/  PRMT R80, R118, 0x7632, R80 ;  /* 0x0000763276507816 */ /* 0x000fe20000000050 */
[----:B------:R-:W-:Y:S01]  /*b720*/  FADD.FTZ R192, R192, R115 ;  /* 0x00000073c0c07221 */ /* 0x000fe20000010000 */
[----:B------:R-:W-:Y:S01]  /*b730*/  PRMT R88, R114, 0x5410, R29 ;  /* 0x0000541072587816 */ /* 0x000fe2000000001d */
[C---:B----4-:R-:W-:Y:S03]  /*b740*/  HMMA.16816.F32.BF16 R64, R72.reuse, R84, R64 ;  /* 0x000000544840723c */ /* 0x050fe60000041840 */
[----:B------:R-:W-:Y:S01]  /*b750*/  PRMT R85, R193, 0x5410, R90 ;  /* 0x00005410c1557816 */ /* 0x000fe2000000005a */
[----:B------:R-:W-:Y:S01]  /*b760*/  @!P1 HFMA2.BF16_V2 R136, -RZ.H0_H0, RZ.H0_H0, -R29.H0_H0 ;  /* 0x200000ffff889231 */ /* 0x000fe2000034091d */
[----:B------:R-:W-:Y:S01]  /*b770*/  PRMT R90, R116, 0x5410, R107 ;  /* 0x00005410745a7816 */ /* 0x000fe2000000006b */
[----:B------:R-:W-:Y:S01]  /*b780*/  FADD.FTZ R119, R119, R192 ;  /* 0x000000c077777221 */ /* 0x000fe20000010000 */
[----:B------:R-:W-:Y:S01]  /*b790*/  LOP3.LUT R7, R80, 0xff, RZ, 0xc0, !PT ;  /* 0x000000ff50077812 */ /* 0x000fe200078ec0ff */
[----:B------:R-:W-:Y:S03]  /*b7a0*/  HMMA.16816.F32.BF16 R68, R72, R86, R68 ;  /* 0x000000564844723c */ /* 0x000fe60000041844 */
[--C-:B------:R-:W-:Y:S01]  /*b7b0*/  HSET2.LE.AND R81, R85, R176.reuse, PT ;  /* 0x000000b055517233 */ /* 0x100fe20003803000 */
[----:B------:R-:W-:Y:S01]  /*b7c0*/  FADD.FTZ R188, R194, R119 ;  /* 0x00000077c2bc7221 */ /* 0x000fe20000010000 */
[----:B------:R-:W-:Y:S01]  /*b7d0*/  PRMT R80, R200, 0x5410, R183 ;  /* 0x00005410c8507816 */ /* 0x000fe200000000b7 */
[----:B------:R-:W2:Y:S01]  /*b7e0*/  LDSM.16.MT88.4 R84, [R126+0x7c00] ;  /* 0x007c00007e54783b */ /* 0x000ea20000004200 */
[----:B------:R-:W-:Y:S01]  /*b7f0*/  SHF.R.U32.HI R74, RZ, 0x10, R118 ;  /* 0x00000010ff4a7819 */ /* 0x000fe20000011676 */
[----:B------:R-:W-:Y:S01]  /*b800*/  FADD.FTZ R188, R111, R188 ;  /* 0x000000bc6fbc7221 */ /* 0x000fe20000010000 */
[----:B------:R-:W-:Y:S02]  /*b810*/  LOP3.LUT R90, R90, R81, RZ, 0xc0, !PT ;  /* 0x000000515a5a7212 */ /* 0x000fe400078ec0ff */
[----:B------:R-:W-:Y:S02]  /*b820*/  LOP3.LUT R81, R80, 0xff00ff, RZ, 0xc0, !PT ;  /* 0x00ff00ff50517812 */ /* 0x000fe400078ec0ff */
[----:B------:R-:W-:Y:S02]  /*b830*/  ISETP.LE.U32.AND P6, PT, R7, UR29, PT ;  /* 0x0000001d07007c0c */ /* 0x000fe4000bfc3070 */
[----:B------:R-:W-:Y:S02]  /*b840*/  LOP3.LUT R74, R74, 0xff, RZ, 0xc0, !PT ;  /* 0x000000ff4a4a7812 */ /* 0x000fe400078ec0ff */
[----:B------:R-:W-:Y:S02]  /*b850*/  PRMT R7, R112, 0x7632, R7 ;  /* 0x0000763270077816 */ /* 0x000fe40000000007 */
[----:B------:R-:W-:Y:S02]  /*b860*/  F2FP.BF16.F32.PACK_AB R118, R189, R196 ;  /* 0x000000c4bd76723e */ /* 0x000fe400000010ff */
[----:B------:R-:W-:Y:S02]  /*b870*/  HSET2.LE.AND R72, R81, R176, PT ;  /* 0x000000b051487233 */ /* 0x000fe40003803000 */
[----:B------:R-:W-:Y:S02]  /*b880*/  PRMT R89, R74, 0x5410, R195 ;  /* 0x000054104a597816 */ /* 0x000fe400000000c3 */
[----:B------:R-:W-:Y:S01]  /*b890*/  PRMT R91, R112, 0x5410, R7 ;  /* 0x00005410705b7816 */ /* 0x000fe20000000007 */
[----:B------:R-:W-:Y:S01]  /*b8a0*/  @!P6 HFMA2.BF16_V2 R135, -RZ.H0_H0, RZ.H0_H0, -R118.H0_H0 ;  /* 0x200000ffff87e231 */ /* 0x000fe20000340976 */
[C---:B------:R-:W-:Y:S02]  /*b8b0*/  PRMT R109, R118.reuse, 0x7632, R109 ;  /* 0x00007632766d7816 */ /* 0x040fe4000000006d */
[----:B------:R-:W-:Y:S02]  /*b8c0*/  LOP3.LUT R91, R91, R72, RZ, 0xc0, !PT ;  /* 0x000000485b5b7212 */ /* 0x000fe400078ec0ff */
[----:B------:R-:W-:Y:S01]  /*b8d0*/  HSET2.LE.AND R89, R89, R176, PT ;  /* 0x000000b059597233 */ /* 0x000fe20003803000 */
[----:B------:R-:W-:Y:S01]  /*b8e0*/  @!P5 HFMA2.BF16_V2 R134, -RZ.H0_H0, RZ.H0_H0, -R109.H0_H0 ;  /* 0x200000ffff86d231 */ /* 0x000fe2000034096d */
[----:B------:R-:W-:Y:S02]  /*b8f0*/  PRMT R72, R118, 0x5410, R109 ;  /* 0x0000541076487816 */ /* 0x000fe4000000006d */
[----:B------:R-:W-:Y:S02]  /*b900*/  LOP3.LUT R88, R88, R83, RZ, 0xc0, !PT ;  /* 0x0000005358587212 */ /* 0x000fe400078ec0ff */
[----:B------:R-:W-:Y:S02]  /*b910*/  LOP3.LUT R89, R72, R89, RZ, 0xc0, !PT ;  /* 0x0000005948597212 */ /* 0x000fe400078ec0ff */
[----:B------:R-:W-:Y:S02]  /*b920*/  @!P2 PRMT R114, R137, 0x5410, RZ ;  /* 0x000054108972a816 */ /* 0x000fe400000000ff */
[----:B------:R-:W-:Y:S02]  /*b930*/  @!P1 PRMT R29, R136, 0x5410, RZ ;  /* 0x00005410881d9816 */ /* 0x000fe400000000ff */
[----:B------:R-:W-:Y:S01]  /*b940*/  @!P6 PRMT R118, R135, 0x5410, RZ ;  /* 0x000054108776e816 */ /* 0x000fe200000000ff */
[C---:B-1----:R-:W-:Y:S01]  /*b950*/  HMMA.16816.F32.BF16 R80, R88.reuse, R76, R8 ;  /* 0x0000004c5850723c */ /* 0x042fe20000041808 */
[----:B------:R-:W1:Y:S04]  /*b960*/  LDSM.16.MT88.4 R8, [R126+0x8c00] ;  /* 0x008c00007e08783b */ /* 0x000e680000004200 */
[----:B------:R-:W-:Y:S02]  /*b970*/  @!P5 PRMT R109, R134, 0x5410, RZ ;  /* 0x00005410866dd816 */ /* 0x000fe400000000ff */
[----:B------:R-:W-:Y:S01]  /*b980*/  @!P4 PRMT R116, R133, 0x5410, RZ ;  /* 0x000054108574c816 */ /* 0x000fe200000000ff */
[C---:B------:R-:W-:Y:S01]  /*b990*/  HMMA.16816.F32.BF16 R76, R88.reuse, R78, R12 ;  /* 0x0000004e584c723c */ /* 0x040fe2000004180c */
[----:B------:R-:W3:Y:S02]  /*b9a0*/  LDSM.16.MT88.4 R12, [R124+0x8c00] ;  /* 0x008c00007c0c783b */ /* 0x000ee40000004200 */
[----:B------:R-:W-:Y:S02]  /*b9b0*/  @P3 PRMT R107, R132, 0x5410, RZ ;  /* 0x00005410846b3816 */ /* 0x000fe400000000ff */
[----:B------:R-:W-:Y:S02]  /*b9c0*/  ISETP.GT.U32.AND P2, PT, R200, UR29, PT ;  /* 0x0000001dc8007c0c */ /* 0x000fe4000bf44070 */
[----:B------:R-:W-:Y:S01]  /*b9d0*/  ISETP.GT.U32.AND P1, PT, R183, UR29, PT ;  /* 0x0000001db7007c0c */ /* 0x000fe2000bf24070 */
[C---:B------:R-:W-:Y:S01]  /*b9e0*/  HMMA.16816.F32.BF16 R72, R88.reuse, R92, R16 ;  /* 0x0000005c5848723c */ /* 0x040fe20000041810 */
[----:B------:R4:W-:Y:S02]  /*b9f0*/  STG.E.U16 desc[UR24][R120.64+0x60], R114 ;  /* 0x0000607278007986 */ /* 0x0009e4000c101518 */
[----:B------:R-:W-:Y:S02]  /*ba00*/  FADD.FTZ R17, R117, R202 ;  /* 0x000000ca75117221 */ /* 0x000fe40000010000 */
[----:B------:R4:W-:Y:S02]  /*ba10*/  STG.E.U16 desc[UR24][R120.64+0x62], R29 ;  /* 0x0000621d78007986 */ /* 0x0009e4000c101518 */
[----:B------:R-:W-:Y:S01]  /*ba20*/  FADD.FTZ R17, R190, R17 ;  /* 0x00000011be117221 */ /* 0x000fe20000010000 */
[C---:B------:R-:W-:Y:S01]  /*ba30*/  HMMA.16816.F32.BF16 R36, R88.reuse, R94, R36 ;  /* 0x0000005e5824723c */ /* 0x040fe20000041824 */
[----:B------:R4:W-:Y:S02]  /*ba40*/  STG.E.U16 desc[UR24][R122.64+0x60], R118 ;  /* 0x000060767a007986 */ /* 0x0009e4000c101518 */
[----:B------:R-:W-:Y:S02]  /*ba50*/  @P2 HFMA2.BF16_V2 R140, -RZ.H0_H0, RZ.H0_H0, -R112.H0_H0 ;  /* 0x200000ffff8c2231 */ /* 0x000fe40000340970 */
[----:B------:R-:W-:Y:S01]  /*ba60*/  FADD.FTZ R196, R196, R17 ;  /* 0x00000011c4c47221 */ /* 0x000fe20000010000 */
[----:B------:R4:W-:Y:S01]  /*ba70*/  STG.E.U16 desc[UR24][R122.64+0x62], R109 ;  /* 0x0000626d7a007986 */ /* 0x0009e2000c101518 */
[----:B------:R-:W-:Y:S01]  /*ba80*/  @P1 HFMA2.BF16_V2 R139, -RZ.H0_H0, RZ.H0_H0, -R7.H0_H0 ;  /* 0x200000ffff8b1231 */ /* 0x000fe20000340907 */
[C---:B--2---:R-:W-:Y:S02]  /*ba90*/  HMMA.16816.F32.BF16 R40, R88.reuse, R84, R40 ;  /* 0x000000545828723c */ /* 0x044fe40000041828 */
[----:B------:R4:W-:Y:S01]  /*baa0*/  STG.E.U16 desc[UR24][R120.64+0x70], R116 ;  /* 0x0000707478007986 */ /* 0x0009e2000c101518 */
[----:B------:R-:W-:Y:S01]  /*bab0*/  @P2 PRMT R112, R140, 0x5410, RZ ;  /* 0x000054108c702816 */ /* 0x000fe200000000ff */
[----:B------:R-:W-:Y:S02]  /*bac0*/  IMAD.MOV.U32 R85, RZ, RZ, R0 ;  /* 0x000000ffff557224 */ /* 0x000fe400078e0000 */
[----:B------:R4:W-:Y:S01]  /*bad0*/  STG.E.U16 desc[UR24][R120.64+0x72], R107 ;  /* 0x0000726b78007986 */ /* 0x0009e2000c101518 */
[----:B------:R-:W-:Y:S01]  /*bae0*/  @P1 PRMT R7, R139, 0x5410, RZ ;  /* 0x000054108b071816 */ /* 0x000fe200000000ff */
[----:B------:R-:W-:Y:S01]  /*baf0*/  FADD.FTZ R196, R189, R196 ;  /* 0x000000c4bdc47221 */ /* 0x000fe20000010000 */
[C---:B------:R-:W-:Y:S01]  /*bb00*/  HMMA.16816.F32.BF16 R44, R88.reuse, R86, R44 ;  /* 0x00000056582c723c */ /* 0x040fe2000004182c */
[----:B------:R4:W-:Y:S02]  /*bb10*/  STG.E.U16 desc[UR24][R122.64+0x70], R112 ;  /* 0x000070707a007986 */ /* 0x0009e4000c101518 */
[----:B------:R-:W-:Y:S01]  /*bb20*/  ISETP.NE.AND P2, PT, R182, RZ, PT ;  /* 0x000000ffb600720c */ /* 0x000fe20003f45270 */
[----:B------:R-:W-:Y:S01]  /*bb30*/  FADD.FTZ R113, R113, R196 ;  /* 0x000000c471717221 */ /* 0x000fe20000010000 */
[----:B------:R4:W-:Y:S01]  /*bb40*/  STG.E.U16 desc[UR24][R122.64+0x72], R7 ;  /* 0x000072077a007986 */ /* 0x0009e2000c101518 */
[----:B------:R-:W-:Y:S01]  /*bb50*/  IADD3 R84, P1, PT, R120, -0x80, RZ ;  /* 0xffffff8078547810 */ /* 0x000fe20007f3e0ff */
[----:B------:R-:W-:Y:S01]  /*bb60*/  VIADD R182, R182, 0xffffffff ;  /* 0xffffffffb6b67836 */ /* 0x000fe20000000000 */
[C---:B------:R-:W-:Y:S03]  /*bb70*/  HMMA.16816.F32.BF16 R48, R88.reuse, R96, R48 ;  /* 0x000000605830723c */ /* 0x040fe60000041830 */
[----:B------:R-:W-:Y:S01]  /*bb80*/  IADD3.X R87, PT, PT, R121, -0x1, RZ, P1, !PT ;  /* 0xffffffff79577810 */ /* 0x000fe20000ffe4ff */
[----:B------:R-:W-:Y:S04]  /*bb90*/  FADD.FTZ R183, R198, R113 ;  /* 0x00000071c6b77221 */ /* 0x000fe80000010000 */
[C---:B------:R-:W-:Y:S08]  /*bba0*/  HMMA.16816.F32.BF16 R52, R88.reuse, R98, R52 ;  /* 0x000000625834723c */ /* 0x040ff00000041834 */
[C---:B-1----:R-:W-:Y:S08]  /*bbb0*/  HMMA.16816.F32.BF16 R56, R88.reuse, R8, R56 ;  /* 0x000000085838723c */ /* 0x042ff00000041838 */
[C---:B------:R-:W-:Y:S08]  /*bbc0*/  HMMA.16816.F32.BF16 R60, R88.reuse, R10, R60 ;  /* 0x0000000a583c723c */ /* 0x040ff0000004183c */
[C---:B---3--:R-:W-:Y:S08]  /*bbd0*/  HMMA.16816.F32.BF16 R64, R88.reuse, R12, R64 ;  /* 0x0000000c5840723c */ /* 0x048ff00000041840 */
[----:B------:R-:W-:Y:S01]  /*bbe0*/  HMMA.16816.F32.BF16 R68, R88, R14, R68 ;  /* 0x0000000e5844723c */ /* 0x000fe20000041844 */
[----:B------:R-:W-:Y:S08]  /*bbf0*/  @!UPT UIADD3 URZ, UPT, UPT, URZ, URZ, URZ ;  /* 0x000000fffffff290 */ /* 0x000ff0000fffe0ff */
[----:B----4-:R-:W-:Y:S11]  /*bc00*/  @P2 BRA `(.L_x_1103) ;  /* 0xffffffd000b02947 */ /* 0x010ff6000383ffff */
.L_x_1102:
[----:B------:R-:W2:Y:S01]  /*bc10*/  SHFL.BFLY PT, R3, R188, 0x2, 0x1f ;  /* 0x0c401f00bc037f89 */ /* 0x000ea200000e0000 */
[----:B------:R-:W3:Y:S01]  /*bc20*/  LDCU UR4, c[0x0][0x4fc] ;  /* 0x00009f80ff0477ac */ /* 0x000ee20008000800 */
[----:B------:R-:W-:Y:S01]  /*bc30*/  ISETP.NE.AND P0, PT, R171, -0x1, PT ;  /* 0xffffffffab00780c */ /* 0x000fe20003f05270 */
[----:B------:R-:W4:Y:S01]  /*bc40*/  LDC R19, c[0x0][0x434] ;  /* 0x00010d00ff137b82 */ /* 0x000f220000000800 */
[----:B------:R-:W5:Y:S01]  /*bc50*/  SHFL.BFLY PT, R4, R183, 0x2, 0x1f ;  /* 0x0c401f00b7047f89 */ /* 0x000f6200000e0000 */
[----:B------:R-:W-:-:S06]  /*bc60*/  UMOV UR6, 0x400 ;  /* 0x0000040000067882 */ /* 0x000fcc0000000000 */
[----:B------:R-:W1:Y:S08]  /*bc70*/  LDC.U8 R18, c[0x0][0x548] ;  /* 0x00015200ff127b82 */ /* 0x000e700000000000 */
[----:B------:R-:W1:Y:S01]  /*bc80*/  @!P0 LDC.64 R16, c[0x0][0x400] ;  /* 0x00010000ff108b82 */ /* 0x000e620000000a00 */
[----:B--2---:R-:W-:Y:S02]  /*bc90*/  FADD.FTZ R8, R3, R188 ;  /* 0x000000bc03087221 */ /* 0x004fe40000010000 */
[----:B------:R-:W2:Y:S01]  /*bca0*/  S2R R3, SR_TID.X ;  /* 0x0000000000037919 */ /* 0x000ea20000002100 */
[----:B-----5:R-:W-:-:S02]  /*bcb0*/  FADD.FTZ R9, R4, R183 ;  /* 0x000000b704097221 */ /* 0x020fc40000010000 */
[----:B------:R-:W5:Y:S04]  /*bcc0*/  SHFL.BFLY PT, R7, R8, 0x1, 0x1f ;  /* 0x0c201f0008077f89 */ /* 0x000f6800000e0000 */
[----:B------:R-:W3:Y:S01]  /*bcd0*/  SHFL.BFLY PT, R6, R9, 0x1, 0x1f ;  /* 0x0c201f0009067f89 */ /* 0x000ee200000e0000 */
[----:B-----5:R-:W-:Y:S01]  /*bce0*/  FADD.FTZ R7, R8, R7 ;  /* 0x0000000708077221 */ /* 0x020fe20000010000 */
[----:B---3--:R-:W-:-:S03]  /*bcf0*/  FADD.FTZ R6, R9, R6 ;  /* 0x0000000609067221 */ /* 0x008fc60000010000 */
[----:B------:R-:W3:Y:S01]  /*bd00*/  MUFU.RCP R4, R7 ;  /* 0x0000000700047308 */ /* 0x000ee20000001000 */
[----:B------:R-:W-:Y:S02]  /*bd10*/  FSETP.NE.FTZ.AND P5, PT, R7, RZ, PT ;  /* 0x000000ff0700720b */ /* 0x000fe40003fb5000 */
[C---:B--2---:R-:W-:Y:S02]  /*bd20*/  SHF.L.U32 R14, R3.reuse, 0x3, RZ ;  /* 0x00000003030e7819 */ /* 0x044fe400000006ff */
[----:B------:R-:W-:Y:S02]  /*bd30*/  FSETP.NE.FTZ.AND P4, PT, R6, RZ, PT ;  /* 0x000000ff0600720b */ /* 0x000fe40003f95000 */
[----:B------:R-:W-:Y:S01]  /*bd40*/  SHF.L.U32 R5, R3, 0x4, RZ ;  /* 0x0000000403057819 */ /* 0x000fe200000006ff */
[----:B------:R-:W2:Y:S01]  /*bd50*/  MUFU.RCP R10, R6 ;  /* 0x00000006000a7308 */ /* 0x000ea20000001000 */
[----:B-1----:R-:W-:Y:S02]  /*bd60*/  SHF.R.U32.HI R12, RZ, 0x2, R3 ;  /* 0x00000002ff0c7819 */ /* 0x002fe40000011603 */
[----:B------:R-:W-:-:S02]  /*bd70*/  LOP3.LUT R14, R14, 0xc0, RZ, 0xc0, !PT ;  /* 0x000000c00e0e7812 */ /* 0x000fc400078ec0ff */
[----:B------:R-:W-:Y:S02]  /*bd80*/  LOP3.LUT R5, R5, 0x3e00, RZ, 0xc0, !PT ;  /* 0x00003e0005057812 */ /* 0x000fe400078ec0ff */
[----:B------:R-:W-:Y:S01]  /*bd90*/  SHF.L.U32 R8, R12, 0x5, RZ ;  /* 0x000000050c087819 */ /* 0x000fe200000006ff */
[----:B------:R-:W1:Y:S01]  /*bda0*/  @P5 MUFU.LG2 R7, R7 ;  /* 0x0000000700075308 */ /* 0x000e620000000c00 */
[----:B------:R-:W-:Y:S02]  /*bdb0*/  LOP3.LUT R9, R14, 0x18, R3, 0xf8, !PT ;  /* 0x000000180e097812 */ /* 0x000fe400078ef803 */
[----:B---3--:R-:W-:Y:S02]  /*bdc0*/  FSEL R4, R4, 1, P5 ;  /* 0x3f80000004047808 */ /* 0x008fe40002800000 */
[----:B------:R-:W-:Y:S02]  /*bdd0*/  LEA R14, R174, R5, 0x1 ;  /* 0x00000005ae0e7211 */ /* 0x000fe400078e08ff */
[----:B------:R-:W-:Y:S01]  /*bde0*/  LOP3.LUT R8, R8, 0x20, RZ, 0xc0, !PT ;  /* 0x0000002008087812 */ /* 0x000fe200078ec0ff */
[----:B------:R-:W-:Y:S01]  /*bdf0*/  FMUL.FTZ R4, R4, UR4 ;  /* 0x0000000404047c20 */ /* 0x000fe20008410000 */
[----:B------:R-:W-:-:S02]  /*be00*/  SHF.L.U32 R5, R3, 0x2, RZ ;  /* 0x0000000203057819 */ /* 0x000fc400000006ff */
[----:B--2---:R-:W-:Y:S01]  /*be10*/  FSEL R10, R10, 1, P4 ;  /* 0x3f8000000a0a7808 */ /* 0x004fe20002000000 */
[C---:B------:R-:W-:Y:S01]  /*be20*/  FMUL.FTZ R80, R4.reuse, R80 ;  /* 0x0000005004507220 */ /* 0x040fe20000410000 */
[C---:B------:R-:W-:Y:S01]  /*be30*/  FMUL.FTZ R81, R4.reuse, R81 ;  /* 0x0000005104517220 */ /* 0x040fe20000410000 */
[C---:B------:R-:W-:Y:S01]  /*be40*/  FMUL.FTZ R76, R4.reuse, R76 ;  /* 0x0000004c044c7220 */ /* 0x040fe20000410000 */
[----:B------:R-:W-:Y:S01]  /*be50*/  FMUL.FTZ R77, R4, R77 ;  /* 0x0000004d044d7220 */ /* 0x000fe20000410000 */
        /* <DEDUP_REMOVED lines=22> */
[----:B------:R-:W-:Y:S01]  /*bfc0*/  IADD3 R8, PT, PT, R9, R14, R8 ;  /* 0x0000000e09087210 */ /* 0x000fe20007ffe008 */
[----:B------:R-:W3:Y:S01]  /*bfd0*/  LDC.U8 R4, c[0x0][0x549] ;  /* 0x00015240ff047b82 */ /* 0x000ee20000000000 */
[C---:B------:R-:W-:Y:S01]  /*bfe0*/  FMUL.FTZ R82, R10.reuse, R82 ;  /* 0x000000520a527220 */ /* 0x040fe20000410000 */
[----:B--2---:R-:W-:Y:S01]  /*bff0*/  ULEA UR4, UR4, UR6, 0x18 ;  /* 0x0000000604047291 */ /* 0x004fe2000f8ec0ff */
[C---:B------:R-:W-:Y:S01]  /*c000*/  FMUL.FTZ R83, R10.reuse, R83 ;  /* 0x000000530a537220 */ /* 0x040fe20000410000 */
[C---:B------:R-:W-:Y:S01]  /*c010*/  LOP3.LUT R9, R5.reuse, 0x20, RZ, 0xc0, !PT ;  /* 0x0000002005097812 */ /* 0x040fe200078ec0ff */
[C---:B------:R-:W-:Y:S01]  /*c020*/  FMUL.FTZ R78, R10.reuse, R78 ;  /* 0x0000004e0a4e7220 */ /* 0x040fe20000410000 */
[C---:B------:R-:W-:Y:S01]  /*c030*/  FMUL.FTZ R79, R10.reuse, R79 ;  /* 0x0000004f0a4f7220 */ /* 0x040fe20000410000 */
[----:B------:R-:W-:Y:S01]  /*c040*/  FMUL.FTZ R74, R10, R74 ;  /* 0x0000004a0a4a7220 */ /* 0x000fe20000410000 */
[----:B------:R-:W-:Y:S01]  /*c050*/  LEA R11, R8, UR4, 0x1 ;  /* 0x00000004080b7c11 */ /* 0x000fe2000f8e08ff */
        /* <DEDUP_REMOVED lines=14> */
[----:B------:R-:W-:Y:S01]  /*c140*/  FMUL.FTZ R54, R10, R54 ;  /* 0x000000360a367220 */ /* 0x000fe20000410000 */
[----:B---3--:R-:W-:Y:S01]  /*c150*/  ISETP.NE.AND P2, PT, R4, RZ, PT ;  /* 0x000000ff0400720c */ /* 0x008fe20003f45270 */
        /* <DEDUP_REMOVED lines=24> */
[----:B------:R-:W4:Y:S01]  /*c2e0*/  LDC R4, c[0x0][0x434] ;  /* 0x00010d00ff047b82 */ /* 0x000f220000000800 */
[----:B------:R-:W-:Y:S01]  /*c2f0*/  F2FP.BF16.F32.PACK_AB R50, R51, R50 ;  /* 0x000000323332723e */ /* 0x000fe200000010ff */
[----:B------:R-:W-:Y:S01]  /*c300*/  STS [R9+0x210], R78 ;  /* 0x0002104e09007388 */ /* 0x000fe20000000800 */
[----:B------:R-:W-:-:S02]  /*c310*/  F2FP.BF16.F32.PACK_AB R52, R53, R52 ;  /* 0x000000343534723e */ /* 0x000fc400000010ff */
[----:B------:R-:W-:Y:S01]  /*c320*/  F2FP.BF16.F32.PACK_AB R54, R55, R54 ;  /* 0x000000363736723e */ /* 0x000fe200000010ff */
[----:B------:R-:W-:Y:S01]  /*c330*/  STS [R5+0x20], R72 ;  /* 0x0000204805007388 */ /* 0x000fe20000000800 */
[----:B------:R-:W-:Y:S01]  /*c340*/  F2FP.BF16.F32.PACK_AB R56, R57, R56 ;  /* 0x000000383938723e */ /* 0x000fe200000010ff */
[----:B------:R-:W4:Y:S01]  /*c350*/  @P2 LDC R21, c[0x0][0x430] ;  /* 0x00010c00ff152b82 */ /* 0x000f220000000800 */
        /* <DEDUP_REMOVED lines=12> */
[----:B------:R-:W-:-:S03]  /*c420*/  @P2 MOV R14, 0x1 ;  /* 0x00000001000e2802 */ /* 0x000fc60000000f00 */
[----:B------:R-:W-:Y:S04]  /*c430*/  STS [R11+0x1200], R42 ;  /* 0x0012002a0b007388 */ /* 0x000fe80000000800 */
[----:B------:R-:W-:Y:S01]  /*c440*/  STS [R9+0x1010], R44 ;  /* 0x0010102c09007388 */ /* 0x000fe20000000800 */
[----:B----4-:R-:W-:-:S03]  /*c450*/  @P2 IMAD R19, R21, R4, RZ ;  /* 0x0000000415132224 */ /* 0x010fc600078e02ff */
        /* <DEDUP_REMOVED lines=13> */
[----:B---3--:R-:W3:Y:S01]  /*c530*/  @P0 LDC.64 R10, c[0x0][0x408] ;  /* 0x00010200ff0a0b82 */ /* 0x008ee20000000a00 */
[----:B-12---:R-:W-:Y:S05]  /*c540*/  @P2 BRA `(.L_x_1106) ;  /* 0x0000000000202947 */ /* 0x006fea0003800000 */
[----:B------:R-:W-:Y:S01]  /*c550*/  ISETP.NE.AND P1, PT, R18, RZ, PT ;  /* 0x000000ff1200720c */ /* 0x000fe20003f25270 */
[----:B----4-:R-:W1:-:S12]  /*c560*/  LDC R5, c[0x0][0x3e0] ;  /* 0x0000f800ff057b82 */ /* 0x010e580000000800 */
[----:B------:R-:W1:Y:S01]  /*c570*/  @P1 LDC R14, c[0x0][0x454] ;  /* 0x00011500ff0e1b82 */ /* 0x000e620000000800 */
[----:B------:R-:W-:Y:S02]  /*c580*/  @P1 MOV R8, 0x1 ;  /* 0x0000000100081802 */ /* 0x000fe40000000f00 */
[----:B------:R-:W-:-:S05]  /*c590*/  @!P1 MOV R8, 0x1 ;  /* 0x0000000100089802 */ /* 0x000fca0000000f00 */
[----:B------:R-:W2:Y:S01]  /*c5a0*/  @P1 LDC R19, c[0x0][0x454] ;  /* 0x00011500ff131b82 */ /* 0x000ea20000000800 */
[C---:B-1----:R-:W-:Y:S02]  /*c5b0*/  @P1 IMAD R14, R5.reuse, R14, RZ ;  /* 0x0000000e050e1224 */ /* 0x042fe400078e02ff */
[----:B------:R-:W-:-:S07]  /*c5c0*/  @!P1 IMAD R14, R5, R4, RZ ;  /* 0x00000004050e9224 */ /* 0x000fce00078e02ff */
.L_x_1106:
[----:B------:R-:W-:Y:S01]  /*c5d0*/  BAR.SYNC.DEFER_BLOCKING 0x0 ;  /* 0x0000000000007b1d */ /* 0x000fe20000010000 */
[----:B------:R-:W-:Y:S01]  /*c5e0*/  ISETP.NE.AND P1, PT, R18, RZ, !P2 ;  /* 0x000000ff1200720c */ /* 0x000fe20005725270 */
[----:B------:R-:W-:Y:S01]  /*c5f0*/  @!P0 IMAD.WIDE.U32 R26, R173, R16, RZ ;  /* 0x00000010ad1a8225 */ /* 0x000fe200078e00ff */
[----:B------:R-:W-:-:S03]  /*c600*/  ISETP.NE.AND P2, PT, R171, -0x1, PT ;  /* 0xffffffffab00780c */ /* 0x000fc60003f45270 */
[----:B------:R-:W-:Y:S01]  /*c610*/  @P5 FMUL.FTZ R7, R7, 0.69314718246459960938 ;  /* 0x3f31721807075820 */ /* 0x000fe20000410000 */
[----:B------:R-:W-:Y:S01]  /*c620*/  ISETP.NE.AND P3, PT, R174, RZ, PT ;  /* 0x000000ffae00720c */ /* 0x000fe20003f65270 */
[----:B------:R-:W1:Y:S01]  /*c630*/  @P4 MUFU.LG2 R6, R6 ;  /* 0x0000000600064308 */ /* 0x000e620000000c00 */
[----:B----4-:R-:W4:Y:S01]  /*c640*/  @P5 LDC R9, c[0x0][0x458] ;  /* 0x00011600ff095b82 */ /* 0x010f220000000800 */
[----:B---3--:R-:W-:Y:S01]  /*c650*/  @P0 IMAD.WIDE.U32 R24, R171, R10, RZ ;  /* 0x0000000aab180225 */ /* 0x008fe200078e00ff */
[----:B------:R-:W-:Y:S01]  /*c660*/  BSSY.RECONVERGENT B0, `(.L_x_1107) ;  /* 0x000002b000007945 */ /* 0x000fe20003800200 */
[----:B------:R-:W-:Y:S02]  /*c670*/  MOV R10, 0x7f800000 ;  /* 0x7f800000000a7802 */ /* 0x000fe40000000f00 */
[----:B------:R-:W-:Y:S02]  /*c680*/  @!P0 IMAD R17, R173, R17, R27 ;  /* 0x00000011ad118224 */ /* 0x000fe400078e021b */
[----:B------:R-:W-:Y:S01]  /*c690*/  @P0 IMAD R17, R171, R11, R25 ;  /* 0x0000000bab110224 */ /* 0x000fe200078e0219 */
[----:B------:R-:W3:Y:S01]  /*c6a0*/  @P4 LDC R5, c[0x0][0x458] ;  /* 0x00011600ff054b82 */ /* 0x000ee20000000800 */
[----:B--2---:R-:W-:Y:S01]  /*c6b0*/  IMAD R19, R172, R19, RZ ;  /* 0x00000013ac137224 */ /* 0x004fe200078e02ff */
[----:B------:R-:W-:Y:S01]  /*c6c0*/  MOV R11, 0x7f800000 ;  /* 0x7f800000000b7802 */ /* 0x000fe20000000f00 */
[----:B------:R-:W-:-:S02]  /*c6d0*/  @!P2 IMAD R171, R173, R4, RZ ;  /* 0x00000004adaba224 */ /* 0x000fc400078e02ff */
[----:B------:R-:W-:Y:S02]  /*c6e0*/  @!P1 IMAD R19, R173, R14, R19 ;  /* 0x0000000ead139224 */ /* 0x000fe400078e0213 */
[----:B------:R-:W-:Y:S01]  /*c6f0*/  IMAD R4, R8, UR21, RZ ;  /* 0x0000001508047c24 */ /* 0x000fe2000f8e02ff */
[----:B------:R-:W-:Y:S01]  /*c700*/  SHF.R.S32.HI R14, RZ, 0x1f, R171 ;  /* 0x0000001fff0e7819 */ /* 0x000fe200000114ab */
[----:B------:R2:W2:Y:S01]  /*c710*/  LDS.128 R20, [R175+0x800] ;  /* 0x00080000af147984 */ /* 0x0004a20000000c00 */
[----:B------:R-:W-:Y:S01]  /*c720*/  SEL R171, R171, RZ, P1 ;  /* 0x000000ffabab7207 */ /* 0x000fe20000800000 */
[----:B-1----:R-:W-:Y:S01]  /*c730*/  @P4 FMUL.FTZ R15, R6, 0.69314718246459960938 ;  /* 0x3f317218060f4820 */ /* 0x002fe20000410000 */
[----:B------:R-:W-:Y:S02]  /*c740*/  SEL R14, R14, RZ, P1 ;  /* 0x000000ff0e0e7207 */ /* 0x000fe40000800000 */
[----:B------:R-:W-:Y:S02]  /*c750*/  IADD3 R6, P2, P1, R4, R171, R19 ;  /* 0x000000ab04067210 */ /* 0x000fe4000795e013 */
[----:B------:R-:W-:Y:S01]  /*c760*/  SHF.R.S32.HI R27, RZ, 0x1f, R4 ;  /* 0x0000001fff1b7819 */ /* 0x000fe20000011404 */
[----:B----4-:R-:W-:Y:S01]  /*c770*/  @P5 FFMA.FTZ R11, R2, R9, R7 ;  /* 0x00000009020b5223 */ /* 0x010fe20000010007 */
[----:B------:R-:W-:-:S04]  /*c780*/  SHF.R.S32.HI R19, RZ, 0x1f, R19 ;  /* 0x0000001fff137819 */ /* 0x000fc80000011413 */
[----:B------:R-:W-:Y:S01]  /*c790*/  IADD3.X R14, PT, PT, R27, R14, R19, P2, P1 ;  /* 0x0000000e1b0e7210 */ /* 0x000fe200017e2413 */
[----:B---3--:R-:W-:Y:S01]  /*c7a0*/  @P4 FFMA.FTZ R10, R0, R5, R15 ;  /* 0x00000005000a4223 */ /* 0x008fe2000001000f */
[----:B--2---:R-:W-:Y:S06]  /*c7b0*/  @P3 BRA `(.L_x_1108) ;  /* 0x0000000000543947 */ /* 0x004fec0003800000 */
[----:B------:R-:W-:Y:S02]  /*c7c0*/  SHF.R.U32.HI R0, RZ, 0x1, R3 ;  /* 0x00000001ff007819 */ /* 0x000fe40000011603 */
[----:B------:R-:W-:Y:S02]  /*c7d0*/  LOP3.LUT R7, R3, 0x1f, RZ, 0xc0, !PT ;  /* 0x0000001f03077812 */ /* 0x000fe400078ec0ff */
[----:B------:R-:W-:-:S04]  /*c7e0*/  LOP3.LUT R0, R0, 0x30, RZ, 0xc0, !PT ;  /* 0x0000003000007812 */ /* 0x000fc800078ec0ff */
[----:B------:R-:W-:-:S04]  /*c7f0*/  LEA.HI R7, R7, R0, RZ, 0x1e ;  /* 0x0000000007077211 */ /* 0x000fc800078ff0ff */
        /* <DEDUP_REMOVED lines=17> */
.L_x_1108:
[----:B------:R-:W-:Y:S05]  /*c910*/  BSYNC.RECONVERGENT B0 ;  /* 0x0000000000007941 */ /* 0x000fea0003800200 */
.L_x_1107:
[----:B------:R-:W-:Y:S01]  /*c920*/  @P0 MOV R26, R24 ;  /* 0x00000018001a0202 */ /* 0x000fe20000000f00 */
[----:B------:R-:W-:Y:S01]  /*c930*/  IMAD.MOV.U32 R13, RZ, RZ, RZ ;  /* 0x000000ffff0d7224 */ /* 0x000fe200078e00ff */
[----:B------:R-:W-:Y:S01]  /*c940*/  IADD3 R0, PT, PT, R12, 0x20, RZ ;  /* 0x000000200c007810 */ /* 0x000fe20007ffe0ff */
[----:B-1----:R1:W2:Y:S01]  /*c950*/  LDS.128 R8, [R175+0x1000] ;  /* 0x00100000af087984 */ /* 0x0022a20000000c00 */
[----:B------:R-:W-:Y:S01]  /*c960*/  IADD3 R2, P0, PT, R166, R26, RZ ;  /* 0x0000001aa6027210 */ /* 0x000fe20007f1e0ff */
[----:B------:R-:W3:Y:S01]  /*c970*/  LDCU.64 UR6, c[0x0][0x410] ;  /* 0x00008200ff0677ac */ /* 0x000ee20008000a00 */
[----:B------:R-:W-:Y:S01]  /*c980*/  ISETP.GE.AND P1, PT, R12, UR5, PT ;  /* 0x000000050c007c0c */ /* 0x000fe2000bf26270 */
[----:B------:R1:W4:Y:S01]  /*c990*/  LDS.128 R4, [R175+0x2000] ;  /* 0x00200000af047984 */ /* 0x0003220000000c00 */
[----:B------:R-:W-:Y:S01]  /*c9a0*/  BSSY.RECONVERGENT B0, `(.L_x_1109) ;  /* 0x0000019000007945 */ /* 0x000fe20003800200 */
[----:B------:R-:W-:Y:S01]  /*c9b0*/  IMAD.X R3, RZ, RZ, R17, P0 ;  /* 0x000000ffff037224 */ /* 0x000fe200000e0611 */
[----:B------:R-:W-:-:S02]  /*c9c0*/  MOV R17, UR20 ;  /* 0x0000001400117c02 */ /* 0x000fc40008000f00 */
[----:B------:R-:W-:-:S03]  /*c9d0*/  ISETP.GE.AND P0, PT, R0, UR5, PT ;  /* 0x0000000500007c0c */ /* 0x000fc6000bf06270 */
[----:B------:R-:W-:Y:S02]  /*c9e0*/  IMAD.WIDE.U32 R16, R17, 0x40, R12 ;  /* 0x0000004011107825 */ /* 0x000fe400078e000c */
[----:B------:R1:W1:Y:S02]  /*c9f0*/  LDS.128 R12, [R175] ;  /* 0x00000000af0c7984 */ /* 0x0002640000000c00 */
        /* <DEDUP_REMOVED lines=19> */
.L_x_1110:
[----:B------:R-:W-:Y:S05]  /*cb30*/  BSYNC.RECONVERGENT B0 ;  /* 0x0000000000007941 */ /* 0x000fea0003800200 */
.L_x_1109:
[----:B---34-:R3:W4:Y:S01]  /*cb40*/  LDS.128 R4, [R175+0x1800] ;  /* 0x00180000af047984 */ /* 0x0187220000000c00 */
[----:B------:R-:W-:Y:S05]  /*cb50*/  @P0 EXIT ;  /* 0x000000000000094d */ /* 0x000fea0003800000 */
[----:B------:R-:W5:Y:S01]  /*cb60*/  LDCU.64 UR6, c[0x0][0x408] ;  /* 0x00008100ff0677ac */ /* 0x000f620008000a00 */
[----:B--2---:R2:W2:Y:S01]  /*cb70*/  LDS.128 R8, [R175+0x2800] ;  /* 0x00280000af087984 */ /* 0x0044a20000000c00 */
[----:B------:R-:W-:Y:S01]  /*cb80*/  IADD3 R0, P0, PT, R16, 0x20, RZ ;  /* 0x0000002010007810 */ /* 0x000fe20007f1e0ff */
[----:B-1----:R-:W-:Y:S01]  /*cb90*/  IMAD.MOV.U32 R12, RZ, RZ, R2 ;  /* 0x000000ffff0c7224 */ /* 0x002fe200078e0002 */
[----:B------:R-:W1:Y:S01]  /*cba0*/  LDCU UR8, c[0x0][0x440] ;  /* 0x00008800ff0877ac */ /* 0x000e620008000800 */
[----:B------:R-:W-:Y:S02]  /*cbb0*/  MOV R13, R173 ;  /* 0x000000ad000d7202 */ /* 0x000fe40000000f00 */
        /* <DEDUP_REMOVED lines=13> */
[----:B--2---:R-:W-:Y:S05]  /*cc90*/  @P0 EXIT ;  /* 0x000000000000094d */ /* 0x004fea0003800000 */
[----:B------:R-:W-:Y:S01]  /*cca0*/  STG.E.128 desc[UR24][R2.64+0x80], R8 ;  /* 0x0000800802007986 */ /* 0x000fe2000c101d18 */
[----:B------:R-:W-:Y:S05]  /*ccb0*/  EXIT ;  /* 0x000000000000794d */ /* 0x000fea0003800000 */
.L_x_1111:
        /* <DEDUP_REMOVED lines=12> */
.L_x_1283:


//--------------------- .text._ZN5flash16flash_fwd_kernelI23Flash_fwd_kernel_traitsILi96ELi64ELi64ELi4ELb0ELb0EN7cutlass10bfloat16_tE19Flash_kernel_traitsILi96ELi64ELi64ELi4ES3_EELb0ELb1ELb0ELb0ELb0ELb0ELb1ELb0EEEvNS_16Flash_fwd_paramsE --------------------------
	.section	.text._ZN5flash16flash_fwd_kernelI23Flash_fwd_kernel_traitsILi96ELi64ELi64ELi4ELb0ELb0EN7cutlass10bfloat16_tE19Flash_kernel_traitsILi96ELi64ELi64ELi4ES3_EELb0ELb1ELb0ELb0ELb0ELb0ELb1ELb0EEEvNS_16Flash_fwd_paramsE,"ax",@progbits
	.align	128
        .global         _ZN5flash16flash_fwd_kernelI23Flash_fwd_kernel_traitsILi96ELi64ELi64ELi4ELb0ELb0EN7cutlass10bfloat16_tE19Flash_kernel_traitsILi96ELi64ELi64ELi4ES3_EELb0ELb1ELb0ELb0ELb0ELb0ELb1ELb0EEEvNS_16Flash_fwd_paramsE
        .type           _ZN5flash16flash_fwd_kernelI23Flash_fwd_kernel_traitsILi96ELi64ELi64ELi4ELb0ELb0EN7cutlass10bfloat16_tE19Flash_kernel_traitsILi96ELi64ELi64ELi4ES3_EELb0ELb1ELb0ELb0ELb0ELb0ELb1ELb0EEEvNS_16Flash_fwd_paramsE,@function
        .size           _ZN5flash16flash_fwd_kernelI23Flash_fwd_kernel_traitsILi96ELi64ELi64ELi4ELb0ELb0EN7cutlass10bfloat16_tE19Flash_kernel_traitsILi96ELi64ELi64ELi4ES3_EELb0ELb1ELb0ELb0ELb0ELb0ELb1ELb0EEEvNS_16Flash_fwd_paramsE,(.L_x_1284 - _ZN5flash16flash_fwd_kernelI23Flash_fwd_kernel_traitsILi96ELi64ELi64ELi4ELb0ELb0EN7cutlass10bfloat16_tE19Flash_kernel_traitsILi96ELi64ELi64ELi4ES3_EELb0ELb1ELb0ELb0ELb0ELb0ELb1ELb0EEEvNS_16Flash_fwd_paramsE)
        .other          _ZN5flash16flash_fwd_kernelI23Flash_fwd_kernel_traitsILi96ELi64ELi64ELi4ELb0ELb0EN7cutlass10bfloat16_tE19Flash_kernel_traitsILi96ELi64ELi64ELi4ES3_EELb0ELb1ELb0ELb0ELb0ELb0ELb1ELb0EEEvNS_16Flash_fwd_paramsE,@"STO_CUDA_ENTRY STV_DEFAULT"
_ZN5flash16flash_fwd_kernelI23Flash_fwd_kernel_traitsILi96ELi64ELi64ELi4ELb0ELb0EN7cutlass10bfloat16_tE19Flash_kernel_traitsILi96ELi64ELi64ELi4ES3_EELb0ELb1ELb0ELb0ELb0ELb0ELb1ELb0EEEvNS_16Flash_fwd_paramsE:
.text._ZN5flash16flash_fwd_kernelI23Flash_fwd_kernel_traitsILi96ELi64ELi64ELi4ELb0ELb0EN7cutlass10bfloat16_tE19Flash_kernel_traitsILi96ELi64ELi64ELi4ES3_EELb0ELb1ELb0ELb0ELb0ELb0ELb1ELb0EEEvNS_16Flash_fwd_paramsE:
        /* <DEDUP_REMOVED lines=23> */
[C---:B------:R-:W-:Y:S02]  /*0170*/  @P2 IADD3 R2, P0, PT, R15.reuse, UR4, RZ ;  /* 0x000000040f022c10 */ /* 0x040fe4000ff1e0ff */
[----:B------:R-:W-:-:S02]  /*0180*/  @P3 IADD3 R10, P1, PT, R15, UR6, RZ ;  /* 0x000000060f0a3c10 */ /* 0x000fc4000ff3e0ff */
[C---:B------:R-:W-:Y:S01]  /*0190*/  @P2 IADD3.X R3, PT, PT, R0.reuse, UR5, RZ, P0, !PT ;  /* 0x0000000500032c10 */ /* 0x040fe200087fe4ff */
[----:B------:R-:W3:Y:S01]  /*01a0*/  S2R R19, SR_CTAID.X ;  /* 0x0000000000137919 */ /* 0x000ee20000002500 */
[----:B------:R-:W4:Y:S01]  /*01b0*/  LDCU.U8 UR4, c[0x0][0x532] ;  /* 0x0000a640ff0477ac */ /* 0x000f220008000000 */
[----:B------:R-:W-:Y:S02]  /*01c0*/  @P3 IADD3.X R11, PT, PT, R0, UR7, RZ, P1, !PT ;  /* 0x00000007000b3c10 */ /* 0x000fe40008ffe4ff */
[----:B------:R-:W5:Y:S01]  /*01d0*/  @P2 LDG.E R8, desc[UR14][R2.64] ;  /* 0x0000000e02082981 */ /* 0x000f62000c1e1900 */
[----:B-1----:R-:W-:-:S03]  /*01e0*/  IADD3 R14, P0, PT, R15, R4, RZ ;  /* 0x000000040f0e7210 */ /* 0x002fc60007f1e0ff */
[----:B------:R1:W5:Y:S02]  /*01f0*/  @P3 LDG.E R9, desc[UR14][R10.64] ;  /* 0x0000000e0a093981 */ /* 0x000364000c1e1900 */
[----:B------:R-:W-:Y:S01]  /*0200*/  IMAD.X R15, R0, 0x1, R5, P0 ;  /* 0x00000001000f7824 */ /* 0x000fe200000e0605 */
[C---:B------:R-:W-:Y:S01]  /*0210*/  ISETP.NE.U32.AND P0, PT, R4.reuse, RZ, PT ;  /* 0x000000ff0400720c */ /* 0x040fe20003f05070 */
[----:B------:R-:W2:Y:S03]  /*0220*/  @!P2 LDC R0, c[0x0][0x43c] ;  /* 0x00010f00ff00ab82 */ /* 0x000ea60000000800 */
[C---:B------:R-:W-:Y:S02]  /*0230*/  ISETP.NE.AND.EX P0, PT, R5.reuse, RZ, PT, P0 ;  /* 0x000000ff0500720c */ /* 0x040fe40003f05300 */
[----:B------:R-:W-:Y:S02]  /*0240*/  ISETP.EQ.U32.AND P3, PT, R4, RZ, PT ;  /* 0x000000ff0400720c */ /* 0x000fe40003f62070 */
[----:B----4-:R-:W-:Y:S01]  /*0250*/  ISETP.NE.AND P1, PT, RZ, UR4, PT ;  /* 0x00000004ff007c0c */ /* 0x010fe2000bf25270 */
[----:B------:R-:W4:Y:S08]  /*0260*/  @!P2 LDC.64 R2, c[0x0][0x488] ;  /* 0x00012200ff02ab82 */ /* 0x000f300000000a00 */
[----:B-1----:R-:W1:Y:S01]  /*0270*/  @!P4 LDC R11, c[0x0][0x434] ;  /* 0x00010d00ff0bcb82 */ /* 0x002e620000000800 */
[----:B------:R-:W-:-:S07]  /*0280*/  ISETP.EQ.OR.EX P3, PT, R5, RZ, !P1, P3 ;  /* 0x000000ff0500720c */ /* 0x000fce0004f62730 */
[----:B------:R-:W1:Y:S01]  /*0290*/  @!P0 LDC R4, c[0x0][0x438] ;  /* 0x00010e00ff048b82 */ /* 0x000e620000000800 */
[----:B------:R-:W-:Y:S02]  /*02a0*/  IMAD.MOV.U32 R12, RZ, RZ, -0x1 ;  /* 0xffffffffff0c7424 */ /* 0x000fe400078e00ff */
[----:B---3--:R-:W-:-:S04]  /*02b0*/  IMAD.SHL.U32 R10, R19, 0x40, RZ ;  /* 0x00000040130a7824 */ /* 0x008fc800078e00ff */
[----:B------:R3:W5:Y:S01]  /*02c0*/  @!P3 LDG.E R12, desc[UR14][R14.64] ;  /* 0x0000000e0e0cb981 */ /* 0x000762000c1e1900 */
[----:B--2---:R-:W-:-:S05]  /*02d0*/  @P4 IMAD.IADD R11, R13, 0x1, -R124 ;  /* 0x000000010d0b4824 */ /* 0x004fca00078e0a7c */
[----:B-1----:R-:W-:Y:S01]  /*02e0*/  ISETP.GT.AND P3, PT, R11, R10, PT ;  /* 0x0000000a0b00720c */ /* 0x002fe20003f64270 */
[----:B---34-:R-:W-:-:S12]  /*02f0*/  @!P0 BRA `(.L_x_1112) ;  /* 0x00000000000c8947 */ /* 0x018fd80003800000 */
[----:B------:R-:W2:Y:S02]  /*0300*/  @P1 LDG.E R5, desc[UR14][R14.64+0x4] ;  /* 0x0000040e0e051981 */ /* 0x000ea4000c1e1900 */
[----:B--2--5:R-:W-:-:S06]  /*0310*/  @P1 IADD3 R4, PT, PT, R5, -R12, RZ ;  /* 0x8000000c05041210 */ /* 0x024fcc0007ffe0ff */
[----:B------:R1:W5:Y:S02]  /*0320*/  @!P1 LDG.E R4, desc[UR14][R14.64] ;  /* 0x0000000e0e049981 */ /* 0x000364000c1e1900 */
.L_x_1112:
        /* <DEDUP_REMOVED lines=26> */
[----:B------:R-:W3:Y:S08]  /*04d0*/  LDC.U8 R6, c[0x0][0x548] ;  /* 0x00015200ff067b82 */ /* 0x000ef00000000000 */
[----:B------:R-:W4:Y:S01]  /*04e0*/  @!P2 LDC.64 R8, c[0x0][0x400] ;  /* 0x00010000ff08ab82 */ /* 0x000f220000000a00 */
[----:B--2---:R-:W-:-:S07]  /*04f0*/  ISETP.NE.AND P1, PT, R0, RZ, PT ;  /* 0x000000ff0000720c */ /* 0x004fce0003f25270 */
[----:B------:R-:W2:Y:S08]  /*0500*/  @P2 LDC.64 R4, c[0x0][0x408] ;  /* 0x00010200ff042b82 */ /* 0x000eb00000000a00 */
[----:B------:R-:W3:Y:S01]  /*0510*/  LDC R0, c[0x0][0x434] ;  /* 0x00010d00ff007b82 */ /* 0x000ee20000000800 */
[----:B-1----:R-:W-:Y:S01]  /*0520*/  @P1 MOV R14, 0x1 ;  /* 0x00000001000e1802 */ /* 0x002fe20000000f00 */
[----:B----4-:R-:W-:-:S06]  /*0530*/  @!P2 IMAD.WIDE.U32 R12, R7, R8, RZ ;  /* 0x00000008070ca225 */ /* 0x010fcc00078e00ff */
[----:B------:R-:W1:Y:S01]  /*0540*/  @P1 LDC.64 R2, c[0x0][0x430] ;  /* 0x00010c00ff021b82 */ /* 0x000e620000000a00 */
[----:B------:R-:W-:-:S07]  /*0550*/  @!P2 MOV R8, R12 ;  /* 0x0000000c0008a202 */ /* 0x000fce0000000f00 */
[----:B------:R-:W4:Y:S01]  /*0560*/  @P1 LDC R23, c[0x0][0x430] ;  /* 0x00010c00ff171b82 */ /* 0x000f220000000800 */
[----:B--2---:R-:W-:-:S04]  /*0570*/  @P2 IMAD.WIDE.U32 R24, R124, R4, RZ ;  /* 0x000000047c182225 */ /* 0x004fc800078e00ff */
[----:B-1----:R-:W-:Y:S01]  /*0580*/  @P1 IMAD R2, R2, R3, RZ ;  /* 0x0000000302021224 */ /* 0x002fe200078e02ff */
[----:B---3--:R-:W-:Y:S06]  /*0590*/  @P1 BRA `(.L_x_1114) ;  /* 0x0000000000281947 */ /* 0x008fec0003800000 */
        /* <DEDUP_REMOVED lines=10> */
.L_x_1114:
[----:B------:R-:W1:Y:S01]  /*0640*/  LDCU.64 UR4, c[0x0][0x410] ;  /* 0x00008200ff0477ac */ /* 0x000e620008000a00 */
[----:B------:R-:W-:Y:S01]  /*0650*/  LOP3.LUT R3, R112, 0x18, RZ, 0xc0, !PT ;  /* 0x0000001870037812 */ /* 0x000fe200078ec0ff */
[----:B------:R-:W-:Y:S01]  /*0660*/  IMAD.IADD R11, R11, 0x1, -R10 ;  /* 0x000000010b0b7824 */ /* 0x000fe200078e0a0a */
[----:B------:R-:W-:Y:S01]  /*0670*/  @P2 MOV R8, R24 ;  /* 0x0000001800082202 */ /* 0x000fe20000000f00 */
[----:B------:R-:W-:Y:S01]  /*0680*/  @!P2 IMAD R9, R7, R9, R13 ;  /* 0x000000090709a224 */ /* 0x000fe200078e020d */
[----:B------:R-:W-:Y:S01]  /*0690*/  ISETP.NE.AND P1, PT, R6, RZ, !P1 ;  /* 0x000000ff0600720c */ /* 0x000fe20004f25270 */
[----:B------:R-:W-:Y:S01]  /*06a0*/  @P2 IMAD R9, R124, R5, R25 ;  /* 0x000000057c092224 */ /* 0x000fe200078e0219 */
[----:B------:R-:W-:Y:S01]  /*06b0*/  IADD3 R8, P0, PT, R3, R8, RZ ;  /* 0x0000000803087210 */ /* 0x000fe20007f1e0ff */
[----:B------:R-:W-:Y:S01]  /*06c0*/  IMAD R5, R7, R0, RZ ;  /* 0x0000000007057224 */ /* 0x000fe200078e02ff */
[-C--:B------:R-:W-:Y:S01]  /*06d0*/  ISETP.GE.AND P2, PT, R20, R11.reuse, PT ;  /* 0x0000000b1400720c */ /* 0x080fe20003f46270 */
[----:B----4-:R-:W-:Y:S01]  /*06e0*/  IMAD R2, R17, R2, RZ ;  /* 0x0000000211027224 */ /* 0x010fe200078e02ff */
[----:B------:R-:W-:Y:S01]  /*06f0*/  ISETP.NE.AND P3, PT, R124, -0x1, PT ;  /* 0xffffffff7c00780c */ /* 0x000fe20003f65270 */
[----:B------:R-:W-:Y:S01]  /*0700*/  IMAD.X R9, RZ, RZ, R9, P0 ;  /* 0x000000ffff097224 */ /* 0x000fe200000e0609 */
[----:B------:R-:W-:Y:S01]  /*0710*/  IADD3 R4, PT, PT, R20, 0x20, RZ ;  /* 0x0000002014047810 */ /* 0x000fe20007ffe0ff */
[----:B------:R-:W-:Y:S01]  /*0720*/  IMAD.MOV.U32 R21, RZ, RZ, RZ ;  /* 0x000000ffff157224 */ /* 0x000fe200078e00ff */
[----:B------:R-:W-:Y:S01]  /*0730*/  SEL R124, R5, R124, !P3 ;  /* 0x0000007c057c7207 */ /* 0x000fe20005800000 */
[----:B------:R-:W-:Y:S01]  /*0740*/  BSSY.RECONVERGENT B0, `(.L_x_1115) ;  /* 0x000001c000007945 */ /* 0x000fe20003800200 */
[----:B------:R-:W-:Y:S01]  /*0750*/  ISETP.GE.AND P0, PT, R4, R11, PT ;  /* 0x0000000b0400720c */ /* 0x000fe20003f06270 */
[----:B-1----:R-:W-:Y:S01]  /*0760*/  IMAD.WIDE.U32 R8, R17, UR4, R8 ;  /* 0x0000000411087c25 */ /* 0x002fe2000f8e0008 */
[----:B------:R-:W-:-:S02]  /*0770*/  ISETP.NE.AND P5, PT, R3, RZ, PT ;  /* 0x000000ff0300720c */ /* 0x000fc40003fa5270 */
[----:B------:R-:W-:Y:S01]  /*0780*/  LOP3.LUT R0, R3, 0x20, RZ, 0xfc, !PT ;  /* 0x0000002003007812 */ /* 0x000fe200078efcff */
[----:B------:R-:W-:Y:S01]  /*0790*/  IMAD R17, R17, UR5, R9 ;  /* 0x0000000511117c24 */ /* 0x000fe2000f8e0209 */
[----:B------:R-:W-:Y:S01]  /*07a0*/  SEL R5, R124, RZ, P1 ;  /* 0x000000ff7c057207 */ /* 0x000fe20000800000 */
[----:B------:R-:W-:Y:S01]  /*07b0*/  @!P1 IMAD R2, R7, R14, R2 ;  /* 0x0000000e07029224 */ /* 0x000fe200078e0202 */
[----:B------:R-:W-:Y:S01]  /*07c0*/  LOP3.LUT R7, R3, 0x40, RZ, 0xfc, !PT ;  /* 0x0000004003077812 */ /* 0x000fe200078efcff */
[----:B------:R-:W-:-:S04]  /*07d0*/  IMAD.WIDE.U32 R12, R19, 0x40, R20 ;  /* 0x00000040130c7825 */ /* 0x000fc800078e0014 */
        /* <DEDUP_REMOVED lines=18> */
.L_x_1116:
[----:B------:R-:W-:Y:S05]  /*0900*/  BSYNC.RECONVERGENT B0 ;  /* 0x0000000000007941 */ /* 0x000fea0003800200 */
.L_x_1115:
        /* <DEDUP_REMOVED lines=14> */
[----:B------:R-:W-:Y:S01]  /*09f0*/  MOV R13, R17 ;  /* 0x00000011000d7202 */ /* 0x000fe20000000f00 */
[----:B------:R-:W4:Y:S02]  /*0a00*/  LDCU UR8, c[0x0][0x440] ;  /* 0x00008800ff0877ac */ /* 0x000f240008000800 */
        /* <DEDUP_REMOVED lines=12> */
.L_x_1118:
[----:B------:R-:W-:Y:S05]  /*0ad0*/  BSYNC.RECONVERGENT B0 ;  /* 0x0000000000007941 */ /* 0x000fea0003800200 */
.L_x_1117:
        /* <DEDUP_REMOVED lines=11> */
.L_x_1120:
[----:B------:R-:W-:Y:S05]  /*0b90*/  BSYNC.RECONVERGENT B0 ;  /* 0x0000000000007941 */ /* 0x000fea0003800200 */
.L_x_1119:
[----:B------:R-:W-:Y:S05]  /*0ba0*/  @P5 EXIT ;  /* 0x000000000000594d */ /* 0x000fea0003800000 */
[----:B------:R-:W2:Y:S01]  /*0bb0*/  LDCU.64 UR4, c[0x0][0x420] ;  /* 0x00008400ff0477ac */ /* 0x000ea20008000a00 */
[----:B------:R-:W-:-:S05]  /*0bc0*/  IMAD R4, R4, R23, RZ ;  /* 0x0000001704047224 */ /* 0x000fca00078e02ff */
[----:B------:R-:W-:-:S04]  /*0bd0*/  IADD3 R5, P0, PT, R4, R5, RZ ;  /* 0x0000000504057210 */ /* 0x000fc80007f1e0ff */
[----:B------:R-:W-:Y:S02]  /*0be0*/  LEA.HI.X.SX32 R4, R4, R6, 0x1, P0 ;  /* 0x0000000604047211 */ /* 0x000fe400000f0eff */
[----:B--23--:R-:W-:-:S04]  /*0bf0*/  LEA R2, P0, R5, UR4, 0x2 ;  /* 0x0000000405027c11 */ /* 0x00cfc8000f8010ff */
[----:B------:R-:W-:Y:S01]  /*0c00*/  LEA.HI.X R3, R5, UR5, R4, 0x2, P0 ;  /* 0x0000000505037c11 */ /* 0x000fe200080f1404 */
[----:B------:R-:W-:-:S05]  /*0c10*/  IMAD.MOV.U32 R5, RZ, RZ, 0x7f800000 ;  /* 0x7f800000ff057424 */ /* 0x000fca00078e00ff */
[----:B------:R-:W-:Y:S01]  /*0c20*/  STG.E desc[UR14][R2.64], R5 ;  /* 0x0000000502007986 */ /* 0x000fe2000c10190e */
[----:B------:R-:W-:Y:S05]  /*0c30*/  EXIT ;  /* 0x000000000000794d */ /* 0x000fea0003800000 */
.L_x_1113:
        /* <DEDUP_REMOVED lines=23> */
.L_x_1121:
[----:B------:R-:W1:Y:S01]  /*0db0*/  LDC.64 R100, c[0x0][0x3b8] ;  /* 0x0000ee00ff647b82 */ /* 0x000e620000000a00 */
[----:B------:R-:W-:-:S05]  /*0dc0*/  IADD3 R14, PT, PT, R9, R12, RZ ;  /* 0x0000000c090e7210 */ /* 0x000fca0007ffe0ff */
[C---:B-1----:R-:W-:Y:S02]  /*0dd0*/  IMAD R4, R14.reuse, R101, RZ ;  /* 0x000000650e047224 */ /* 0x042fe400078e02ff */
[----:B------:R-:W-:-:S05]  /*0de0*/  IMAD.WIDE.U32 R14, R14, R100, RZ ;  /* 0x000000640e0e7225 */ /* 0x000fca00078e00ff */
[----:B------:R-:W-:-:S07]  /*0df0*/  IADD3 R4, PT, PT, R15, R4, RZ ;  /* 0x000000040f047210 */ /* 0x000fce0007ffe0ff */
.L_x_1122:
        /* <DEDUP_REMOVED lines=39> */
.L_x_1123:
[----:B------:R-:W1:Y:S01]  /*1070*/  LDC.64 R20, c[0x0][0x3c0] ;  /* 0x0000f000ff147b82 */ /* 0x000e620000000a00 */
[----:B------:R-:W-:-:S05]  /*1080*/  IADD3 R9, PT, PT, R9, R12, RZ ;  /* 0x0000000c09097210 */ /* 0x000fca0007ffe0ff */
[C---:B-1----:R-:W-:Y:S02]  /*1090*/  IMAD R3, R9.reuse, R21, RZ ;  /* 0x0000001509037224 */ /* 0x042fe400078e02ff */
[----:B------:R-:W-:-:S05]  /*10a0*/  IMAD.WIDE.U32 R22, R9, R20, RZ ;  /* 0x0000001409167225 */ /* 0x000fca00078e00ff */
[----:B------:R-:W-:-:S07]  /*10b0*/  IADD3 R3, PT, PT, R23, R3, RZ ;  /* 0x0000000317037210 */ /* 0x000fce0007ffe0ff */
.L_x_1124:
        /* <DEDUP_REMOVED lines=17> */
[----:B------:R-:W-:Y:S01]  /*11d0*/  IADD3 R8, P0, PT, R119, R8, RZ ;  /* 0x0000000877087210 */ /* 0x000fe20007f1e0ff */
[C---:B------:R-:W-:Y:S01]  /*11e0*/  IMAD.WIDE.U32 R14, R12.reuse, R100, R14 ;  /* 0x000000640c0e7225 */ /* 0x040fe200078e000e */
[----:B------:R-:W-:-:S02]  /*11f0*/  ISETP.GE.AND P2, PT, R12, R118, PT ;  /* 0x000000760c00720c */ /* 0x000fc40003f46270 */
[C---:B------:R-:W-:Y:S01]  /*1200*/  LOP3.LUT R125, R127.reuse, 0xd8, RZ, 0xc0, !PT ;  /* 0x000000d87f7d7812 */ /* 0x040fe200078ec0ff */
        /* <DEDUP_REMOVED lines=56> */
.L_x_1127:
[----:B------:R2:W-:Y:S02]  /*1590*/  STS.128 [R125+0x2000], RZ ;  /* 0x002000ff7d007388 */ /* 0x0005e40000000c00 */
.L_x_1126:
[----:B------:R-:W-:Y:S05]  /*15a0*/  BSYNC.RECONVERGENT B0 ;  /* 0x0000000000007941 */ /* 0x000fea0003800200 */
.L_x_1125:
        /* <DEDUP_REMOVED lines=37> */
.L_x_1130:
[----:B------:R4:W-:Y:S02]  /*1800*/  STS.128 [R125+0x2800], RZ ;  /* 0x002800ff7d007388 */ /* 0x0009e40000000c00 */
.L_x_1129:
[----:B------:R-:W-:Y:S05]  /*1810*/  BSYNC.RECONVERGENT B0 ;  /* 0x0000000000007941 */ /* 0x000fea0003800200 */
.L_x_1128:
[----:B------:R-:W-:Y:S01]  /*1820*/  IADD3 R2, PT, PT, R102, -0x1, RZ ;  /* 0xffffffff66027810 */ /* 0x000fe20007ffe0ff */
[----:B------:R-:W-:Y:S04]  /*1830*/  BSSY.RECONVERGENT B0, `(.L_x_1131) ;  /* 0x000001e000007945 */ /* 0x000fe80003800200 */
[----:B------:R-:W-:Y:S02]  /*1840*/  IMAD R4, R2, -0x40, R81 ;  /* 0xffffffc002047824 */ /* 0x000fe400078e0251 */
[-C--:B------:R-:W-:Y:S02]  /*1850*/  IMAD R5, R5, R2.reuse, RZ ;  /* 0x0000000205057224 */ /* 0x080fe400078e02ff */
[----:B------:R-:W-:Y:S01]  /*1860*/  IMAD.WIDE.U32 R14, R15, R2, RZ ;  /* 0x000000020f0e7225 */ /* 0x000fe200078e00ff */
[----:B------:R-:W-:-:S04]  /*1870*/  ISETP.GE.AND P3, PT, R12, R4, PT ;  /* 0x000000040c00720c */ /* 0x000fc80003f66270 */
[----:B------:R-:W-:-:S09]  /*1880*/  IADD3 R5, PT, PT, R15, R5, RZ ;  /* 0x000000050f057210 */ /* 0x000fd20007ffe0ff */
        /* <DEDUP_REMOVED lines=23> */
.L_x_1133:
[----:B------:R1:W-:Y:S02]  /*1a00*/  STS.128 [R125+0x5000], RZ ;  /* 0x005000ff7d007388 */ /* 0x0003e40000000c00 */
.L_x_1132:
[----:B------:R-:W-:Y:S05]  /*1a10*/  BSYNC.RECONVERGENT B0 ;  /* 0x0000000000007941 */ /* 0x000fea0003800200 */
.L_x_1131:
[----:B------:R-:W-:Y:S01]  /*1a20*/  ISETP.GE.AND P0, PT, R3, R4, PT ;  /* 0x000000040300720c */ /* 0x000fe20003f06270 */
[----:B------:R-:W-:Y:S01]  /*1a30*/  BSSY.RECONVERGENT B0, `(.L_x_1134) ;  /* 0x000001e000007945 */ /* 0x000fe20003800200 */
[----:B------:R-:W-:Y:S01]  /*1a40*/  SHF.R.U32.HI R0, RZ, 0x1, R112 ;  /* 0x00000001ff007819 */ /* 0x000fe20000011670 */
[C---:B-1----:R-:W-:Y:S01]  /*1a50*/  IMAD.SHL.U32 R9, R20.reuse, 0x40, RZ ;  /* 0x0000004014097824 */ /* 0x042fe200078e00ff */
        /* <DEDUP_REMOVED lines=26> */
.L_x_1136:
[----:B------:R1:W-:Y:S02]  /*1c00*/  STS.128 [R125+0x5800], RZ ;  /* 0x005800ff7d007388 */ /* 0x0003e40000000c00 */
.L_x_1135:
[----:B------:R-:W-:Y:S05]  /*1c10*/  BSYNC.RECONVERGENT B0 ;  /* 0x0000000000007941 */ /* 0x000fea0003800200 */
.L_x_1134:
        /* <DEDUP_REMOVED lines=35> */
.L_x_1139:
[----:B------:R1:W-:Y:S01]  /*1e50*/  STS.128 [R125+0x8000], RZ ;  /* 0x008000ff7d007388 */ /* 0x0003e20000000c00 */
[----:B------:R-:W-:Y:S05]  /*1e60*/  BRA `(.L_x_1140) ;  /* 0x00000000000c7947 */ /* 0x000fea0003800000 */
.L_x_1138:
[----:B------:R1:W-:Y:S04]  /*1e70*/  STS.128 [R125+0x6000], RZ ;  /* 0x006000ff7d007388 */ /* 0x0003e80000000c00 */
[----:B------:R1:W-:Y:S04]  /*1e80*/  STS.128 [R125+0x7000], RZ ;  /* 0x007000ff7d007388 */ /* 0x0003e80000000c00 */
[----:B------:R1:W-:Y:S02]  /*1e90*/  STS.128 [R125+0x8000], RZ ;  /* 0x008000ff7d007388 */ /* 0x0003e40000000c00 */
.L_x_1140:
[----:B------:R-:W-:Y:S05]  /*1ea0*/  BSYNC.RECONVERGENT B0 ;  /* 0x0000000000007941 */ /* 0x000fea0003800200 */
.L_x_1137:
        /* <DEDUP_REMOVED lines=30> */
.L_x_1143:
[----:B------:R1:W-:Y:S02]  /*2090*/  STS.128 [R125+0x8800], RZ ;  /* 0x008800ff7d007388 */ /* 0x0003e40000000c00 */
.L_x_1142:
[----:B------:R-:W-:Y:S05]  /*20a0*/  BSYNC.RECONVERGENT B0 ;  /* 0x0000000000007941 */ /* 0x000fea0003800200 */
.L_x_1141:
[C---:B------:R-:W-:Y:S01]  /*20b0*/  SHF.L.U32 R114, R112.reuse, 0x2, RZ ;  /* 0x0000000270727819 */ /* 0x040fe200000006ff */
[----:B------:R-:W5:Y:S01]  /*20c0*/  LDCU UR4, c[0x0][0x50c] ;  /* 0x0000a180ff0477ac */ /* 0x000f620008000800 */
[C---:B------:R-:W-:Y:S01]  /*20d0*/  SHF.L.U32 R115, R112.reuse, 0x4, RZ ;  /* 0x0000000470737819 */ /* 0x040fe200000006ff */
[----:B------:R-:W0:Y:S01]  /*20e0*/  LDGDEPBAR ;  /* 0x00000000000079af */ /* 0x000e220000000000 */
[----:B------:R-:W-:Y:S02]  /*20f0*/  SHF.L.U32 R3, R112, 0x5, RZ ;  /* 0x0000000570037819 */ /* 0x000fe400000006ff */
[----:B------:R-:W-:Y:S02]  /*2100*/  LOP3.LUT R8, R114, 0x18, RZ, 0xc0, !PT ;  /* 0x0000001872087812 */ /* 0x000fe400078ec0ff */
[C---:B-1----:R-:W-:Y:S02]  /*2110*/  LOP3.LUT R4, R115.reuse, 0x3e00, RZ, 0xc0, !PT ;  /* 0x00003e0073047812 */ /* 0x042fe400078ec0ff */
[----:B------:R-:W-:-:S02]  /*2120*/  LOP3.LUT R6, R115, 0x100, RZ, 0xc0, !PT ;  /* 0x0000010073067812 */ /* 0x000fc400078ec0ff */
[--C-:B------:R-:W-:Y:S02]  /*2130*/  LOP3.LUT R5, R8, 0xc0, R3.reuse, 0xf8, !PT ;  /* 0x000000c008057812 */ /* 0x100fe400078ef803 */
[--C-:B------:R-:W-:Y:S02]  /*2140*/  LOP3.LUT R113, R4, 0x120, R3.reuse, 0xf8, !PT ;  /* 0x0000012004717812 */ /* 0x100fe400078ef803 */
[----:B------:R-:W-:Y:S02]  /*2150*/  LOP3.LUT R23, R6, 0x20, R3, 0xf8, !PT ;  /* 0x0000002006177812 */ /* 0x000fe400078ef803 */
[C---:B------:R-:W-:Y:S02]  /*2160*/  LOP3.LUT R0, R5.reuse, 0x8, R0, 0x78, !PT ;  /* 0x0000000805007812 */ /* 0x040fe400078e7800 */
[----:B------:R-:W-:Y:S02]  /*2170*/  LOP3.LUT R4, R5, 0x8, R112, 0x78, !PT ;  /* 0x0000000805047812 */ /* 0x000fe400078e7870 */
[----:B------:R-:W-:-:S02]  /*2180*/  LOP3.LUT R113, R113, R0, RZ, 0xfc, !PT ;  /* 0x0000000071717212 */ /* 0x000fc400078efcff */
[----:B------:R-:W-:Y:S02]  /*2190*/  LOP3.LUT R23, R23, R4, RZ, 0xfc, !PT ;  /* 0x0000000417177212 */ /* 0x000fe400078efcff */
[----:B------:R-:W-:Y:S02]  /*21a0*/  LEA R113, R113, UR5, 0x1 ;  /* 0x0000000571717c11 */ /* 0x000fe4000f8e08ff */
[----:B------:R-:W-:Y:S02]  /*21b0*/  LEA R83, R23, UR5, 0x1 ;  /* 0x0000000517537c11 */ /* 0x000fe4000f8e08ff */
[----:B------:R-:W-:Y:S01]  /*21c0*/  LOP3.LUT P6, RZ, R112, 0x4, RZ, 0xc0, !PT ;  /* 0x0000000470ff7812 */ /* 0x000fe200078cc0ff */
[----:B------:R-:W-:Y:S01]  /*21d0*/  LDSM.16.M88.4 R44, [R113] ;  /* 0x00000000712c783b */ /* 0x000fe20000000200 */
[----:B------:R-:W-:Y:S02]  /*21e0*/  MOV R22, 0x20 ;  /* 0x0000002000167802 */ /* 0x000fe40000000f00 */
[----:B------:R-:W-:Y:S01]  /*21f0*/  ISETP.NE.AND P5, PT, R102, 0x1, PT ;  /* 0x000000016600780c */ /* 0x000fe20003fa5270 */
[----:B------:R-:W1:Y:S01]  /*2200*/  LDSM.16.M88.4 R32, [R83+0x3000] ;  /* 0x003000005320783b */ /* 0x000e620000000200 */
[----:B------:R-:W-:-:S02]  /*2210*/  SEL R22, R22, 0xffffffe0, !P6 ;  /* 0xffffffe016167807 */ /* 0x000fc40007000000 */
[C---:B------:R-:W-:Y:S01]  /*2220*/  VIMNMX R105, PT, PT, R2.reuse, R81, PT ;  /* 0x0000005102697248 */ /* 0x040fe20003fe0100 */
[----:B------:R-:W2:Y:S01]  /*2230*/  LDSM.16.M88.4 R60, [R83+0x3400] ;  /* 0x00340000533c783b */ /* 0x000ea20000000200 */
[-C--:B------:R-:W-:Y:S02]  /*2240*/  IADD3 R82, PT, PT, R113, R22.reuse, RZ ;  /* 0x0000001671527210 */ /* 0x080fe40007ffe0ff */
[----:B------:R-:W-:Y:S01]  /*2250*/  IADD3 R80, PT, PT, R83, R22, RZ ;  /* 0x0000001653507210 */ /* 0x000fe20007ffe0ff */
[----:B------:R-:W4:Y:S01]  /*2260*/  LDSM.16.M88.4 R52, [R83+0x3800] ;  /* 0x003800005334783b */ /* 0x000f220000000200 */
[----:B------:R-:W-:-:S03]  /*2270*/  VIADDMNMX R104, R2, 0x8, R81, PT ;  /* 0x0000000802687846 */ /* 0x000fc60003800151 */
[----:B------:R-:W5:Y:S04]  /*2280*/  LDSM.16.M88.4 R8, [R83+0x3c00] ;  /* 0x003c00005308783b */ /* 0x000f680000000200 */
[----:B------:R-:W-:Y:S04]  /*2290*/  LDSM.16.M88.4 R4, [R82] ;  /* 0x000000005204783b */ /* 0x000fe80000000200 */
[----:B------:R-:W5:Y:S04]  /*22a0*/  LDSM.16.M88.4 R24, [R80+0x3000] ;  /* 0x003000005018783b */ /* 0x000f680000000200 */
[----:B---3--:R-:W3:Y:S04]  /*22b0*/  LDSM.16.M88.4 R16, [R80+0x3400] ;  /* 0x003400005010783b */ /* 0x008ee80000000200 */
[----:B------:R-:W-:Y:S04]  /*22c0*/  LDSM.16.M88.4 R68, [R113+0x1000] ;  /* 0x001000007144783b */ /* 0x000fe80000000200 */
[----:B------:R-:W3:Y:S04]  /*22d0*/  LDSM.16.M88.4 R36, [R83+0x4000] ;  /* 0x004000005324783b */ /* 0x000ee80000000200 */
[----:B------:R-:W3:Y:S01]  /*22e0*/  LDSM.16.M88.4 R64, [R80+0x3800] ;  /* 0x003800005040783b */ /* 0x000ee20000000200 */
[C---:B-1----:R-:W-:Y:S03]  /*22f0*/  HMMA.16816.F32.BF16 R12, R44.reuse, R32, RZ ;  /* 0x000000202c0c723c */ /* 0x042fe600000418ff */
[----:B------:R-:W-:Y:S04]  /*2300*/  LDSM.16.M88.4 R40, [R82+0x1000] ;  /* 0x001000005228783b */ /* 0x000fe80000000200 */
[----:B------:R-:W-:Y:S01]  /*2310*/  LDSM.16.M88.4 R76, [R80+0x4000] ;  /* 0x00400000504c783b */ /* 0x000fe20000000200 */
[C---:B------:R-:W-:Y:S03]  /*2320*/  HMMA.16816.F32.BF16 R32, R44.reuse, R34, RZ ;  /* 0x000000222c20723c */ /* 0x040fe600000418ff */
[----:B------:R-:W-:Y:S05]  /*2330*/  LDSM.16.M88.4 R72, [R83+0x4400] ;  /* 0x004400005348783b */ /* 0x000fea0000000200 */
[C---:B--2---:R-:W-:Y:S08]  /*2340*/  HMMA.16816.F32.BF16 R28, R44.reuse, R60, RZ ;  /* 0x0000003c2c1c723c */ /* 0x044ff000000418ff */
[C---:B----4-:R-:W-:Y:S08]  /*2350*/  HMMA.16816.F32.BF16 R56, R44.reuse, R52, RZ ;  /* 0x000000342c38723c */ /* 0x050ff000000418ff */
[C---:B------:R-:W-:Y:S08]  /*2360*/  HMMA.16816.F32.BF16 R60, R44.reuse, R62, RZ ;  /* 0x0000003e2c3c723c */ /* 0x040ff000000418ff */
[C---:B------:R-:W-:Y:S08]  /*2370*/  HMMA.16816.F32.BF16 R52, R44.reuse, R54, RZ ;  /* 0x000000362c34723c */ /* 0x040ff000000418ff */
[C---:B-----5:R-:W-:Y:S08]  /*2380*/  HMMA.16816.F32.BF16 R48, R44.reuse, R8, RZ ;  /* 0x000000082c30723c */ /* 0x060ff000000418ff */
[----:B------:R-:W-:Y:S01]  /*2390*/  HMMA.16816.F32.BF16 R44, R44, R10, RZ ;  /* 0x0000000a2c2c723c */ /* 0x000fe200000418ff */
[----:B------:R-:W1:Y:S07]  /*23a0*/  LDSM.16.M88.4 R8, [R80+0x3c00] ;  /* 0x003c00005008783b */ /* 0x000e6e0000000200 */
[C---:B------:R-:W-:Y:S08]  /*23b0*/  HMMA.16816.F32.BF16 R12, R4.reuse, R24, R12 ;  /* 0x00000018040c723c */ /* 0x040ff0000004180c */
[C---:B------:R-:W-:Y:S01]  /*23c0*/  HMMA.16816.F32.BF16 R32, R4.reuse, R26, R32 ;  /* 0x0000001a0420723c */ /* 0x040fe20000041820 */
[----:B------:R-:W-:Y:S07]  /*23d0*/  LDSM.16.M88.4 R24, [R113+0x2000] ;  /* 0x002000007118783b */ /* 0x000fee0000000200 */
[C---:B---3--:R-:W-:Y:S08]  /*23e0*/  HMMA.16816.F32.BF16 R28, R4.reuse, R16, R28 ;  /* 0x00000010041c723c */ /* 0x048ff0000004181c */
[----:B------:R-:W-:Y:S01]  /*23f0*/  HMMA.16816.F32.BF16 R60, R4, R18, R60 ;  /* 0x00000012043c723c */ /* 0x000fe2000004183c */
[----:B------:R-:W2:Y:S07]  /*2400*/  LDSM.16.M88.4 R16, [R83+0x5000] ;  /* 0x005000005310783b */ /* 0x000eae0000000200 */
[C---:B------:R-:W-:Y:S08]  /*2410*/  HMMA.16816.F32.BF16 R12, R68.reuse, R36, R12 ;  /* 0x00000024440c723c */ /* 0x040ff0000004180c */
[----:B------:R-:W-:Y:S01]  /*2420*/  HMMA.16816.F32.BF16 R32, R68, R38, R32 ;  /* 0x000000264420723c */ /* 0x000fe20000041820 */
[----:B------:R-:W-:Y:S07]  /*2430*/  LDSM.16.M88.4 R36, [R80+0x4400] ;  /* 0x004400005024783b */ /* 0x000fee0000000200 */
[C---:B------:R-:W-:Y:S08]  /*2440*/  HMMA.16816.F32.BF16 R56, R4.reuse, R64, R56 ;  /* 0x000000400438723c */ /* 0x040ff00000041838 */
[C---:B------:R-:W-:Y:S01]  /*2450*/  HMMA.16816.F32.BF16 R52, R4.reuse, R66, R52 ;  /* 0x000000420434723c */ /* 0x040fe20000041834 */
[----:B------:R-:W-:Y:S07]  /*2460*/  LDSM.16.M88.4 R64, [R83+0x4800] ;  /* 0x004800005340783b */ /* 0x000fee0000000200 */
[C---:B-1----:R-:W-:Y:S08]  /*2470*/  HMMA.16816.F32.BF16 R48, R4.reuse, R8, R48 ;  /* 0x000000080430723c */ /* 0x042ff00000041830 */
[----:B------:R-:W-:Y:S01]  /*2480*/  HMMA.16816.F32.BF16 R44, R4, R10, R44 ;  /* 0x0000000a042c723c */ /* 0x000fe2000004182c */
[----:B------:R-:W-:Y:S04]  /*2490*/  LDSM.16.M88.4 R8, [R82+0x2000] ;  /* 0x002000005208783b */ /* 0x000fe80000000200 */
[----:B------:R-:W1:Y:S03]  /*24a0*/  LDSM.16.M88.4 R4, [R80+0x5000] ;  /* 0x005000005004783b */ /* 0x000e660000000200 */
[C---:B------:R-:W-:Y:S08]  /*24b0*/  HMMA.16816.F32.BF16 R12, R40.reuse, R76, R12 ;  /* 0x0000004c280c723c */ /* 0x040ff0000004180c */
[----:B------:R-:W-:Y:S08]  /*24c0*/  HMMA.16816.F32.BF16 R32, R40, R78, R32 ;  /* 0x0000004e2820723c */ /* 0x000ff00000041820 */
[----:B------:R-:W-:Y:S08]  /*24d0*/  HMMA.16816.F32.BF16 R28, R68, R72, R28 ;  /* 0x00000048441c723c */ /* 0x000ff0000004181c */
[C---:B--2---:R-:W-:Y:S08]  /*24e0*/  HMMA.16816.F32.BF16 R12, R24.reuse, R16, R12 ;  /* 0x00000010180c723c */ /* 0x044ff0000004180c */
[----:B------:R-:W-:Y:S01]  /*24f0*/  HMMA.16816.F32.BF16 R32, R24, R18, R32 ;  /* 0x000000121820723c */ /* 0x000fe20000041820 */
[----:B------:R-:W2:Y:S07]  /*2500*/  LDSM.16.M88.4 R16, [R83+0x4c00] ;  /* 0x004c00005310783b */ /* 0x000eae0000000200 */
[----:B------:R-:W-:Y:S08]  /*2510*/  HMMA.16816.F32.BF16 R60, R68, R74, R60 ;  /* 0x0000004a443c723c */ /* 0x000ff0000004183c */
[C---:B-1----:R-:W-:Y:S08]  /*2520*/  HMMA.16816.F32.BF16 R12, R8.reuse, R4, R12 ;  /* 0x00000004080c723c */ /* 0x042ff0000004180c */
[----:B------:R-:W-:Y:S01]  /*2530*/  HMMA.16816.F32.BF16 R32, R8, R6, R32 ;  /* 0x000000060820723c */ /* 0x000fe20000041820 */
[----:B------:R-:W1:Y:S07]  /*2540*/  LDSM.16.M88.4 R4, [R80+0x4800] ;  /* 0x004800005004783b */ /* 0x000e6e0000000200 */
[----:B------:R-:W-:Y:S01]  /*2550*/  HMMA.16816.F32.BF16 R72, R68, R64, R56 ;  /* 0x000000404448723c */ /* 0x000fe20000041838 */
[----:B------:R-:W3:Y:S02]  /*2560*/  LDSM.16.M88.4 R56, [R83+0x5400] ;  /* 0x005400005338783b */ /* 0x000ee40000000200 */
[----:B------:R-:W-:Y:S01]  /*2570*/  FMUL.FTZ R12, R12, UR4 ;  /* 0x000000040c0c7c20 */ /* 0x000fe20008410000 */
[----:B------:R-:W-:-:S03]  /*2580*/  FMUL.FTZ R65, R13, UR4 ;  /* 0x000000040d417c20 */ /* 0x000fc60008410000 */
[----:B------:R4:W1:Y:S01]  /*2590*/  MUFU.TANH R64, R12 ;  /* 0x0000000c00407308 */ /* 0x0008620000002400 */
[----:B------:R-:W-:Y:S01]  /*25a0*/  HMMA.16816.F32.BF16 R52, R68, R66, R52 ;  /* 0x000000424434723c */ /* 0x000fe20000041834 */
[----:B------:R-:W-:Y:S01]  /*25b0*/  FMUL.FTZ R66, R14, UR4 ;  /* 0x000000040e427c20 */ /* 0x000fe20008410000 */
[----:B------:R-:W-:-:S05]  /*25c0*/  FMUL.FTZ R67, R15, UR4 ;  /* 0x000000040f437c20 */ /* 0x000fca0008410000 */
[----:B------:R-:W1:Y:S01]  /*25d0*/  MUFU.TANH R65, R65 ;  /* 0x0000004100417308 */ /* 0x000e620000002400 */
[C---:B------:R-:W-:Y:S01]  /*25e0*/  HMMA.16816.F32.BF16 R76, R40.reuse, R36, R28 ;  /* 0x00000024284c723c */ /* 0x040fe2000004181c */
[----:B------:R-:W-:Y:S06]  /*25f0*/  LDSM.16.M88.4 R28, [R80+0x5400] ;  /* 0x00540000501c783b */ /* 0x000fec0000000200 */
[----:B------:R-:W3:Y:S01]  /*2600*/  MUFU.TANH R66, R66 ;  /* 0x0000004200427308 */ /* 0x000ee20000002400 */
[----:B------:R-:W-:Y:S01]  /*2610*/  HMMA.16816.F32.BF16 R60, R40, R38, R60 ;  /* 0x00000026283c723c */ /* 0x000fe2000004183c */
[----:B----4-:R-:W4:Y:S04]  /*2620*/  LDSM.16.M88.4 R12, [R83+0x5800] ;  /* 0x00580000530c783b */ /* 0x010f280000000200 */
[----:B------:R-:W5:Y:S02]  /*2630*/  LDSM.16.M88.4 R36, [R80+0x4c00] ;  /* 0x004c00005024783b */ /* 0x000f640000000200 */
[----:B------:R-:W3:Y:S01]  /*2640*/  MUFU.TANH R67, R67 ;  /* 0x0000004300437308 */ /* 0x000ee20000002400 */
[----:B--2---:R-:W-:Y:S01]  /*2650*/  HMMA.16816.F32.BF16 R48, R68, R16, R48 ;  /* 0x000000104430723c */ /* 0x004fe20000041830 */
[----:B------:R-:W-:Y:S01]  /*2660*/  FMUL.FTZ R16, R32, UR4 ;  /* 0x0000000420107c20 */ /* 0x000fe20008410000 */
[----:B------:R-:W-:-:S05]  /*2670*/  FMUL.FTZ R17, R33, UR4 ;  /* 0x0000000421117c20 */ /* 0x000fca0008410000 */
[----:B------:R-:W2:Y:S01]  /*2680*/  MUFU.TANH R16, R16 ;  /* 0x0000001000107308 */ /* 0x000ea20000002400 */
[C---:B-1----:R-:W-:Y:S07]  /*2690*/  HMMA.16816.F32.BF16 R72, R40.reuse, R4, R72 ;  /* 0x000000042848723c */ /* 0x042fee0000041848 */
[----:B------:R-:W1:Y:S01]  /*26a0*/  MUFU.TANH R17, R17 ;  /* 0x0000001100117308 */ /* 0x000e620000002400 */
[----:B------:R-:W-:Y:S01]  /*26b0*/  HMMA.16816.F32.BF16 R52, R40, R6, R52 ;  /* 0x000000062834723c */ /* 0x000fe20000041834 */
[----:B------:R-:W2:Y:S07]  /*26c0*/  LDSM.16.M88.4 R4, [R83+0x5c00] ;  /* 0x005c00005304783b */ /* 0x000eae0000000200 */
[----:B------:R-:W-:Y:S08]  /*26d0*/  HMMA.16816.F32.BF16 R44, R68, R18, R44 ;  /* 0x00000012442c723c */ /* 0x000ff0000004182c */
[C---:B---3--:R-:W-:Y:S08]  /*26e0*/  HMMA.16816.F32.BF16 R76, R24.reuse, R56, R76 ;  /* 0x00000038184c723c */ /* 0x048ff0000004184c */
[C---:B------:R-:W-:Y:S01]  /*26f0*/  HMMA.16816.F32.BF16 R60, R24.reuse, R58, R60 ;  /* 0x0000003a183c723c */ /* 0x040fe2000004183c */
[----:B------:R-:W3:Y:S07]  /*2700*/  LDSM.16.M88.4 R56, [R80+0x5800] ;  /* 0x005800005038783b */ /* 0x000eee0000000200 */
[C---:B----4-:R-:W-:Y:S08]  /*2710*/  HMMA.16816.F32.BF16 R72, R24.reuse, R12, R72 ;  /* 0x0000000c1848723c */ /* 0x050ff00000041848 */
[----:B------:R-:W-:Y:S01]  /*2720*/  HMMA.16816.F32.BF16 R52, R24, R14, R52 ;  /* 0x0000000e1834723c */ /* 0x000fe20000041834 */
[----:B------:R-:W4:Y:S01]  /*2730*/  LDSM.16.M88.4 R12, [R80+0x5c00] ;  /* 0x005c0000500c783b */ /* 0x000f220000000200 */
[----:B------:R-:W-:-:S06]  /*2740*/  DEPBAR.LE SB0, 0x0 ;  /* 0x000080000000791a */ /* 0x000fcc0000000000 */
[C---:B-----5:R-:W-:Y:S08]  /*2750*/  HMMA.16816.F32.BF16 R48, R40.reuse, R36, R48 ;  /* 0x000000242830723c */ /* 0x060ff00000041830 */
[----:B------:R-:W-:Y:S08]  /*2760*/  HMMA.16816.F32.BF16 R44, R40, R38, R44 ;  /* 0x00000026282c723c */ /* 0x000ff0000004182c */
[----:B------:R-:W-:Y:S01]  /*2770*/  HMMA.16816.F32.BF16 R76, R8, R28, R76 ;  /* 0x0000001c084c723c */ /* 0x000fe2000004184c */
[----:B------:R-:W-:Y:S01]  /*2780*/  FMUL.FTZ R28, R34, UR4 ;  /* 0x00000004221c7c20 */ /* 0x000fe20008410000 */
[----:B------:R-:W-:-:S05]  /*2790*/  FMUL.FTZ R29, R35, UR4 ;  /* 0x00000004231d7c20 */ /* 0x000fca0008410000 */
[----:B------:R-:W1:Y:S01]  /*27a0*/  MUFU.TANH R28, R28 ;  /* 0x0000001c001c7308 */ /* 0x000e620000002400 */
[C---:B--2---:R-:W-:Y:S07]  /*27b0*/  HMMA.16816.F32.BF16 R48, R24.reuse, R4, R48 ;  /* 0x000000041830723c */ /* 0x044fee0000041830 */
[----:B------:R-:W2:Y:S01]  /*27c0*/  MUFU.TANH R29, R29 ;  /* 0x0000001d001d7308 */ /* 0x000ea20000002400 */
[----:B------:R-:W-:Y:S03]  /*27d0*/  HMMA.16816.F32.BF16 R44, R24, R6, R44 ;  /* 0x00000006182c723c */ /* 0x000fe6000004182c */
[----:B------:R-:W-:Y:S01]  /*27e0*/  FMUL.FTZ R32, R76, UR4 ;  /* 0x000000044c207c20 */ /* 0x000fe20008410000 */
[----:B------:R-:W-:-:S04]  /*27f0*/  FMUL.FTZ R33, R79, UR4 ;  /* 0x000000044f217c20 */ /* 0x000fc80008410000 */
[C---:B------:R-:W-:Y:S01]  /*2800*/  HMMA.16816.F32.BF16 R60, R8.reuse, R30, R60 ;  /* 0x0000001e083c723c */ /* 0x040fe2000004183c */
[----:B------:R-:W-:Y:S01]  /*2810*/  FMUL.FTZ R30, R77, UR4 ;  /* 0x000000044d1e7c20 */ /* 0x000fe20008410000 */
[----:B------:R-:W-:Y:S01]  /*2820*/  FMUL.FTZ R31, R78, UR4 ;  /* 0x000000044e1f7c20 */ /* 0x000fe20008410000 */
[----:B------:R-:W1:Y:S05]  /*2830*/  MUFU.TANH R32, R32 ;  /* 0x0000002000207308 */ /* 0x000e6a0000002400 */
[C---:B---3--:R-:W-:Y:S03]  /*2840*/  HMMA.16816.F32.BF16 R72, R8.reuse, R56, R72 ;  /* 0x000000380848723c */ /* 0x048fe60000041848 */
[----:B------:R-:W3:Y:S05]  /*2850*/  MUFU.TANH R30, R30 ;  /* 0x0000001e001e7308 */ /* 0x000eea0000002400 */
[C---:B------:R-:W-:Y:S03]  /*2860*/  HMMA.16816.F32.BF16 R52, R8.reuse, R58, R52 ;  /* 0x0000003a0834723c */ /* 0x040fe60000041834 */
[----:B------:R-:W-:Y:S01]  /*2870*/  FMUL.FTZ R34, R60, UR4 ;  /* 0x000000043c227c20 */ /* 0x000fe20008410000 */
[----:B------:R-:W-:Y:S01]  /*2880*/  FMUL.FTZ R35, R61, UR4 ;  /* 0x000000043d237c20 */ /* 0x000fe20008410000 */
[----:B------:R-:W-:Y:S01]  /*2890*/  FMUL.FTZ R18, R62, UR4 ;  /* 0x000000043e127c20 */ /* 0x000fe20008410000 */
[----:B------:R-:W-:Y:S01]  /*28a0*/  FMUL.FTZ R5, R63, UR4 ;  /* 0x000000043f057c20 */ /* 0x000fe20008410000 */
[----:B------:R-:W1:Y:S01]  /*28b0*/  MUFU.TANH R31, R31 ;  /* 0x0000001f001f7308 */ /* 0x000e620000002400 */
[C---:B----4-:R-:W-:Y:S03]  /*28c0*/  HMMA.16816.F32.BF16 R48, R8.reuse, R12, R48 ;  /* 0x0000000c0830723c */ /* 0x050fe60000041830 */
[----:B------:R-:W-:Y:S01]  /*28d0*/  FMUL.FTZ R72, R72, UR4 ;  /* 0x0000000448487c20 */ /* 0x000fe20008410000 */
[----:B------:R-:W-:Y:S01]  /*28e0*/  FMUL.FTZ R73, R73, UR4 ;  /* 0x0000000449497c20 */ /* 0x000fe20008410000 */
[----:B------:R-:W-:Y:S01]  /*28f0*/  FMUL.FTZ R74, R74, UR4 ;  /* 0x000000044a4a7c20 */ /* 0x000fe20008410000 */
[----:B------:R-:W-:Y:S01]  /*2900*/  FMUL.FTZ R75, R75, UR4 ;  /* 0x000000044b4b7c20 */ /* 0x000fe20008410000 */
[----:B------:R-:W4:Y:S01]  /*2910*/  MUFU.TANH R33, R33 ;  /* 0x0000002100217308 */ /* 0x000f220000002400 */
        /* <DEDUP_REMOVED lines=15> */
[----:B------:R-:W1:Y:S08]  /*2a10*/  MUFU.TANH R18, R18 ;  /* 0x0000001200127308 */ /* 0x000e700000002400 */
        /* <DEDUP_REMOVED lines=19> */
[----:B------:R-:W2:Y:S01]  /*2b50*/  LDCU UR4, c[0x0][0x440] ;  /* 0x00008800ff0477ac */ /* 0x000ea20008000800 */
[----:B------:R-:W-:Y:S01]  /*2b60*/  VIADD R7, R102, 0xfffffffe ;  /* 0xfffffffe66077836 */ /* 0x000fe20000000000 */
[----:B------:R-:W-:Y:S03]  /*2b70*/  BSSY.RECONVERGENT B0, `(.L_x_1145) ;  /* 0x000002e000007945 */ /* 0x000fe60003800200 */
[----:B------:R-:W-:-:S04]  /*2b80*/  IMAD.WIDE.U32 R8, R7, R100, RZ ;  /* 0x0000006407087225 */ /* 0x000fc800078e00ff */
[----:B------:R-:W-:Y:S01]  /*2b90*/  IMAD R7, R7, R101, R9 ;  /* 0x0000006507077224 */ /* 0x000fe200078e0209 */
[C---:B------:R-:W-:Y:S01]  /*2ba0*/  LEA R6, P0, R8.reuse, R123, 0x7 ;  /* 0x0000007b08067211 */ /* 0x040fe200078038ff */
[----:B------:R-:W-:-:S03]  /*2bb0*/  IMAD.SHL.U32 R9, R8, 0x40, RZ ;  /* 0x0000004008097824 */ /* 0x000fc600078e00ff */
[C-C-:B------:R-:W-:Y:S02]  /*2bc0*/  SHF.L.U64.HI R2, R8.reuse, 0x6, R7.reuse ;  /* 0x0000000608027819 */ /* 0x140fe40000010207 */
[----:B------:R-:W-:Y:S02]  /*2bd0*/  LEA.HI.X R7, R8, R122, R7, 0x7, P0 ;  /* 0x0000007a08077211 */ /* 0x000fe400000f3c07 */
[----:B--2---:R-:W-:Y:S02]  /*2be0*/  ISETP.GE.AND P2, PT, R119, UR4, PT ;  /* 0x0000000477007c0c */ /* 0x004fe4000bf46270 */
[----:B------:R-:W-:Y:S02]  /*2bf0*/  ISETP.GE.AND P1, PT, R132, UR4, PT ;  /* 0x0000000484007c0c */ /* 0x000fe4000bf26270 */
[----:B------:R-:W-:Y:S02]  /*2c00*/  ISETP.GE.AND P0, PT, R131, UR4, PT ;  /* 0x0000000483007c0c */ /* 0x000fe4000bf06270 */
[----:B------:R-:W-:-:S04]  /*2c10*/  LEA R4, P3, R100, R9, 0x5 ;  /* 0x0000000964047211 */ /* 0x000fc800078628ff */
        /* <DEDUP_REMOVED lines=34> */
.L_x_1146:
[----:B------:R4:W-:Y:S02]  /*2e40*/  STS.128 [R125+0x5800], RZ ;  /* 0x005800ff7d007388 */ /* 0x0009e40000000c00 */
.L_x_1147:
[----:B------:R-:W-:Y:S05]  /*2e50*/  BSYNC.RECONVERGENT B0 ;  /* 0x0000000000007941 */ /* 0x000fea0003800200 */
.L_x_1145:
[----:B------:R-:W0:Y:S02]  /*2e60*/  LDGDEPBAR ;  /* 0x00000000000079af */ /* 0x000e240000000000 */
.L_x_1144:
[----:B--2---:R-:W-:Y:S01]  /*2e70*/  IMAD.SHL.U32 R7, R112, 0x2, RZ ;  /* 0x0000000270077824 */ /* 0x004fe200078e00ff */
[----:B------:R-:W2:Y:S01]  /*2e80*/  LDCU UR4, c[0x0][0x45c] ;  /* 0x00008b80ff0477ac */ /* 0x000ea20008000800 */
[----:B------:R-:W-:-:S03]  /*2e90*/  LOP3.LUT R103, R0, 0x120, R3, 0xf8, !PT ;  /* 0x0000012000677812 */ /* 0x000fc600078ef803 */
[----:B------:R-:W-:Y:S02]  /*2ea0*/  LOP3.LUT R7, R7, 0x6, RZ, 0xc0, !PT ;  /* 0x0000000607077812 */ /* 0x000fe400078ec0ff */
        /* <DEDUP_REMOVED lines=9> */
[----:B------:R-:W-:Y:S01]  /*2f40*/  VIADD R10, R2, 0xffffffd9 ;  /* 0xffffffd9020a7836 */ /* 0x000fe20000000000 */
[----:B------:R-:W-:Y:S01]  /*2f50*/  ISETP.GE.AND P4, PT, R4, R104, PT ;  /* 0x000000680400720c */ /* 0x000fe20003f86270 */
[----:B------:R-:W-:Y:S01]  /*2f60*/  VIADD R4, R2, 0xffffffc8 ;  /* 0xffffffc802047836 */ /* 0x000fe20000000000 */
[----:B------:R-:W-:Y:S01]  /*2f70*/  FSEL R64, R64, -INF , !P2 ;  /* 0xff80000040407808 */ /* 0x000fe20005000000 */
[----:B------:R-:W-:Y:S01]  /*2f80*/  VIADD R12, R2, 0xffffffe1 ;  /* 0xffffffe1020c7836 */ /* 0x000fe20000000000 */
[-C--:B------:R-:W-:Y:S01]  /*2f90*/  ISETP.GE.AND P1, PT, R6, R105.reuse, PT ;  /* 0x000000690600720c */ /* 0x080fe20003f26270 */
[----:B------:R-:W-:Y:S01]  /*2fa0*/  LDSM.16.MT88.4 R60, [R103+0x7000] ;  /* 0x00700000673c783b */ /* 0x000fe20000004200 */
[----:B------:R-:W-:-:S02]  /*2fb0*/  ISETP.GE.AND P0, PT, R4, R105, PT ;  /* 0x000000690400720c */ /* 0x000fc40003f06270 */
[-C--:B------:R-:W-:Y:S01]  /*2fc0*/  ISETP.GE.AND P2, PT, R4, R104.reuse, PT ;  /* 0x000000680400720c */ /* 0x080fe20003f46270 */
[----:B------:R-:W-:Y:S01]  /*2fd0*/  VIADD R4, R2, 0xffffffd0 ;  /* 0xffffffd002047836 */ /* 0x000fe20000000000 */
[-C--:B------:R-:W-:Y:S01]  /*2fe0*/  ISETP.GE.AND P3, PT, R6, R104.reuse, PT ;  /* 0x000000680600720c */ /* 0x080fe20003f66270 */
[----:B-1----:R-:W-:Y:S01]  /*2ff0*/  LDSM.16.MT88.4 R52, [R86+0x7000] ;  /* 0x007000005634783b */ /* 0x002fe20000004200 */
[----:B---3--:R-:W-:Y:S02]  /*3000*/  FSEL R9, R66, -INF , !P4 ;  /* 0xff80000042097808 */ /* 0x008fe40006000000 */
[----:B------:R-:W-:Y:S01]  /*3010*/  FSEL R6, R65, -INF , !P1 ;  /* 0xff80000041067808 */ /* 0x000fe20004800000 */
[----:B------:R-:W-:Y:S01]  /*3020*/  LDSM.16.MT88.4 R40, [R103+0x8000] ;  /* 0x008000006728783b */ /* 0x000fe20000004200 */
[C---:B------:R-:W-:Y:S02]  /*3030*/  ISETP.GE.AND P4, PT, R7.reuse, R105, PT ;  /* 0x000000690700720c */ /* 0x040fe40003f86270 */
[----:B------:R-:W-:Y:S01]  /*3040*/  ISETP.GE.AND P1, PT, R7, R104, PT ;  /* 0x000000680700720c */ /* 0x000fe20003f26270 */
[----:B------:R-:W-:Y:S01]  /*3050*/  VIADD R7, R2, 0xffffffd1 ;  /* 0xffffffd102077836 */ /* 0x000fe20000000000 */
[----:B------:R-:W-:Y:S01]  /*3060*/  FSEL R67, R67, -INF , !P3 ;  /* 0xff80000043437808 */ /* 0x000fe20005800000 */
[----:B------:R-:W-:Y:S01]  /*3070*/  LDSM.16.MT88.4 R24, [R103+0x7400] ;  /* 0x007400006718783b */ /* 0x000fe20000004200 */
        /* <DEDUP_REMOVED lines=13> */
[----:B------:R-:W-:Y:S02]  /*3150*/  ISETP.GE.AND P3, PT, R4, R104, PT ;  /* 0x000000680400720c */ /* 0x000fe40003f66270 */
[----:B------:R-:W-:Y:S02]  /*3160*/  ISETP.GE.AND P0, PT, R10, R105, PT ;  /* 0x000000690a00720c */ /* 0x000fe40003f06270 */
[----:B------:R-:W-:-:S02]  /*3170*/  FSEL R4, R30, -INF , !P2 ;  /* 0xff8000001e047808 */ /* 0x000fc40005000000 */
[----:B------:R-:W-:Y:S02]  /*3180*/  FSEL R33, R33, -INF , !P4 ;  /* 0xff80000021217808 */ /* 0x000fe40006000000 */
[----:B------:R-:W-:Y:S02]  /*3190*/  FSEL R34, R34, -INF , !P1 ;  /* 0xff80000022227808 */ /* 0x000fe40004800000 */
[-C--:B------:R-:W-:Y:S01]  /*31a0*/  ISETP.GE.AND P2, PT, R10, R104.reuse, PT ;  /* 0x000000680a00720c */ /* 0x080fe20003f46270 */
[----:B------:R-:W-:Y:S01]  /*31b0*/  VIADD R10, R2, 0xffffffe8 ;  /* 0xffffffe8020a7836 */ /* 0x000fe20000000000 */
        /* <DEDUP_REMOVED lines=17> */
[----:B------:R-:W-:-:S02]  /*32d0*/  FMNMX3.FTZ R13, R64, R6, R16, !PT ;  /* 0x00000006400d7276 */ /* 0x000fc40007810010 */
[----:B------:R-:W-:Y:S02]  /*32e0*/  FSEL R117, R117, -INF , !P0 ;  /* 0xff80000075757808 */ /* 0x000fe40004000000 */
[----:B------:R-:W-:Y:S02]  /*32f0*/  FSEL R128, R128, -INF , !P2 ;  /* 0xff80000080807808 */ /* 0x000fe40005000000 */
[C---:B------:R-:W-:Y:S02]  /*3300*/  ISETP.GE.AND P0, PT, R10.reuse, R105, PT ;  /* 0x000000690a00720c */ /* 0x040fe40003f06270 */
[----:B------:R-:W-:Y:S01]  /*3310*/  ISETP.GE.AND P2, PT, R10, R104, PT ;  /* 0x000000680a00720c */ /* 0x000fe20003f46270 */
[C---:B------:R-:W-:Y:S01]  /*3320*/  VIADD R10, R2.reuse, 0xfffffff8 ;  /* 0xfffffff8020a7836 */ /* 0x040fe20000000000 */
        /* <DEDUP_REMOVED lines=27> */
[----:B------:R-:W-:Y:S02]  /*34e0*/  FSEL R88, R88, -INF , !P0 ;  /* 0xff80000058587808 */ /* 0x000fe40004000000 */
[----:B------:R-:W-:Y:S02]  /*34f0*/  FMNMX3.FTZ R10, R10, R111, R90, !PT ;  /* 0x0000006f0a0a7276 */ /* 0x000fe4000781005a */
[----:B------:R-:W-:Y:S02]  /*3500*/  FMNMX.FTZ R14, R91, R14, !PT ;  /* 0x0000000e5b0e7209 */ /* 0x000fe40007810000 */
[----:B------:R-:W-:Y:S02]  /*3510*/  FSEL R87, R87, -INF , !P3 ;  /* 0xff80000057577808 */ /* 0x000fe40005800000 */
[----:B------:R-:W-:Y:S01]  /*3520*/  FMNMX3.FTZ R10, R10, R89, R88, !PT ;  /* 0x000000590a0a7276 */ /* 0x000fe20007810058 */
[----:B------:R-:W1:Y:S03]  /*3530*/  SHFL.BFLY PT, R15, R14, 0x2, 0x1f ;  /* 0x0c401f000e0f7f89 */ /* 0x000e6600000e0000 */
[----:B------:R-:W-:-:S05]  /*3540*/  FMNMX.FTZ R12, R87, R10, !PT ;  /* 0x0000000a570c7209 */ /* 0x000fca0007810000 */
[----:B------:R-:W3:Y:S01]  /*3550*/  SHFL.BFLY PT, R13, R12, 0x2, 0x1f ;  /* 0x0c401f000c0d7f89 */ /* 0x000ee200000e0000 */
[----:B-1----:R-:W-:-:S05]  /*3560*/  FMNMX.FTZ R15, R14, R15, !PT ;  /* 0x0000000f0e0f7209 */ /* 0x002fca0007810000 */
[----:B------:R-:W1:Y:S01]  /*3570*/  SHFL.BFLY PT, R2, R15, 0x1, 0x1f ;  /* 0x0c201f000f027f89 */ /* 0x000e6200000e0000 */
[----:B---3--:R-:W-:-:S05]  /*3580*/  FMNMX.FTZ R13, R12, R13, !PT ;  /* 0x0000000d0c0d7209 */ /* 0x008fca0007810000 */
[----:B------:R-:W3:Y:S01]  /*3590*/  SHFL.BFLY PT, R10, R13, 0x1, 0x1f ;  /* 0x0c201f000d0a7f89 */ /* 0x000ee200000e0000 */
[----:B-1----:R-:W-:-:S04]  /*35a0*/  FMNMX.FTZ R2, R15, R2, !PT ;  /* 0x000000020f027209 */ /* 0x002fc80007810000 */
        /* <DEDUP_REMOVED lines=24> */
[--C-:B------:R-:W-:Y:S01]  /*3730*/  FFMA.FTZ R29, R7, UR4, -R96.reuse ;  /* 0x00000004071d7c23 */ /* 0x100fe20008010860 */
[--C-:B------:R-:W-:Y:S01]  /*3740*/  FFMA.FTZ R28, R5, UR4, -R96.reuse ;  /* 0x00000004051c7c23 */ /* 0x100fe20008010860 */
[--C-:B------:R-:W-:Y:S01]  /*3750*/  FFMA.FTZ R4, R4, UR4, -R99.reuse ;  /* 0x0000000404047c23 */ /* 0x100fe20008010863 */
[----:B------:R-:W3:Y:S01]  /*3760*/  MUFU.EX2 R85, R85 ;  /* 0x0000005500557308 */ /* 0x000ee20000000800 */
[--C-:B------:R-:W-:Y:S01]  /*3770*/  FFMA.FTZ R17, R17, UR4, -R96.reuse ;  /* 0x0000000411117c23 */ /* 0x100fe20008010860 */
        /* <DEDUP_REMOVED lines=10> */
[----:B------:R-:W-:Y:S01]  /*3820*/  MUFU.EX2 R93, R93 ;  /* 0x0000005d005d7308 */ /* 0x000fe20000000800 */
[----:B---3--:R-:W-:-:S02]  /*3830*/  F2FP.BF16.F32.PACK_AB R50, R85, R98 ;  /* 0x000000625532723e */ /* 0x008fc400000010ff */
[----:B------:R-:W-:Y:S01]  /*3840*/  FADD.FTZ R98, R98, R97 ;  /* 0x0000006162627221 */ /* 0x000fe20000010000 */
[----:B------:R-:W3:Y:S03]  /*3850*/  MUFU.EX2 R84, R84 ;  /* 0x0000005400547308 */ /* 0x000ee60000000800 */
[----:B------:R-:W-:Y:S01]  /*3860*/  FADD.FTZ R98, R85, R98 ;  /* 0x0000006255627221 */ /* 0x000fe20000010000 */
[----:B------:R-:W-:Y:S01]  /*3870*/  MUFU.EX2 R35, R35 ;  /* 0x0000002300237308 */ /* 0x000fe20000000800 */
[----:B-1----:R-:W-:Y:S01]  /*3880*/  F2FP.BF16.F32.PACK_AB R49, R94, R95 ;  /* 0x0000005f5e31723e */ /* 0x002fe200000010ff */
[----:B------:R-:W-:Y:S02]  /*3890*/  FADD.FTZ R94, R95, R94 ;  /* 0x0000005e5f5e7221 */ /* 0x000fe40000010000 */
[----:B------:R-:W1:Y:S04]  /*38a0*/  MUFU.EX2 R34, R4 ;  /* 0x0000000400227308 */ /* 0x000e680000000800 */
[----:B------:R-:W-:Y:S01]  /*38b0*/  MUFU.EX2 R31, R31 ;  /* 0x0000001f001f7308 */ /* 0x000fe20000000800 */
[----:B---3--:R-:W-:Y:S01]  /*38c0*/  F2FP.BF16.F32.PACK_AB R51, R84, R93 ;  /* 0x0000005d5433723e */ /* 0x008fe200000010ff */
[----:B------:R-:W-:-:S02]  /*38d0*/  FADD.FTZ R93, R93, R94 ;  /* 0x0000005e5d5d7221 */ /* 0x000fc40000010000 */
[----:B------:R-:W3:Y:S02]  /*38e0*/  MUFU.EX2 R30, R30 ;  /* 0x0000001e001e7308 */ /* 0x000ee40000000800 */
[----:B------:R-:W-:Y:S02]  /*38f0*/  FADD.FTZ R84, R84, R93 ;  /* 0x0000005d54547221 */ /* 0x000fe40000010000 */
[----:B------:R5:W-:Y:S01]  /*3900*/  MUFU.EX2 R33, R17 ;  /* 0x0000001100217308 */ /* 0x000be20000000800 */
[C---:B------:R-:W-:Y:S01]  /*3910*/  HMMA.16816.F32.BF16 R72, R48.reuse, R68, RZ ;  /* 0x000000443048723c */ /* 0x040fe200000418ff */
[C---:B-1----:R-:W-:Y:S01]  /*3920*/  F2FP.BF16.F32.PACK_AB R4, R34.reuse, R35 ;  /* 0x000000232204723e */ /* 0x042fe200000010ff */
[----:B------:R-:W-:Y:S01]  /*3930*/  FADD.FTZ R35, R35, R98 ;  /* 0x0000006223237221 */ /* 0x000fe20000010000 */
[----:B------:R-:W1:Y:S03]  /*3940*/  MUFU.EX2 R32, R32 ;  /* 0x0000002000207308 */ /* 0x000e660000000800 */
[----:B------:R-:W-:Y:S01]  /*3950*/  FADD.FTZ R34, R34, R35 ;  /* 0x0000002322227221 */ /* 0x000fe20000010000 */
[----:B------:R-:W-:Y:S01]  /*3960*/  MUFU.EX2 R29, R29 ;  /* 0x0000001d001d7308 */ /* 0x000fe20000000800 */
[----:B------:R-:W-:Y:S01]  /*3970*/  HMMA.16816.F32.BF16 R68, R48, R70, RZ ;  /* 0x000000463044723c */ /* 0x000fe200000418ff */
[----:B---3--:R-:W-:-:S02]  /*3980*/  F2FP.BF16.F32.PACK_AB R6, R30, R31 ;  /* 0x0000001f1e06723e */ /* 0x008fc400000010ff */
[----:B------:R-:W3:Y:S01]  /*3990*/  MUFU.EX2 R28, R28 ;  /* 0x0000001c001c7308 */ /* 0x000ee20000000800 */
[----:B-----5:R-:W-:Y:S03]  /*39a0*/  LDSM.16.MT88.4 R16, [R86+0x7400] ;  /* 0x007400005610783b */ /* 0x020fe60000004200 */
[----:B------:R-:W-:Y:S01]  /*39b0*/  MUFU.EX2 R126, R130 ;  /* 0x00000082007e7308 */ /* 0x000fe20000000800 */
[C---:B------:R-:W-:Y:S01]  /*39c0*/  HMMA.16816.F32.BF16 R80, R48.reuse, R76, RZ ;  /* 0x0000004c3050723c */ /* 0x040fe200000418ff */
[C---:B-1----:R-:W-:Y:S01]  /*39d0*/  F2FP.BF16.F32.PACK_AB R5, R32.reuse, R33 ;  /* 0x000000212005723e */ /* 0x042fe200000010ff */
[----:B------:R-:W-:Y:S01]  /*39e0*/  FADD.FTZ R33, R33, R84 ;  /* 0x0000005421217221 */ /* 0x000fe20000010000 */
[----:B------:R-:W1:Y:S03]  /*39f0*/  MUFU.EX2 R109, R109 ;  /* 0x0000006d006d7308 */ /* 0x000e660000000800 */
[----:B------:R-:W-:Y:S01]  /*3a00*/  FADD.FTZ R32, R32, R33 ;  /* 0x0000002120207221 */ /* 0x000fe20000010000 */
[----:B------:R-:W-:Y:S01]  /*3a10*/  MUFU.EX2 R134, R134 ;  /* 0x0000008600867308 */ /* 0x000fe20000000800 */
[----:B------:R-:W-:Y:S01]  /*3a20*/  HMMA.16816.F32.BF16 R76, R48, R78, RZ ;  /* 0x0000004e304c723c */ /* 0x000fe200000418ff */
[----:B---3--:R-:W-:-:S07]  /*3a30*/  F2FP.BF16.F32.PACK_AB R7, R28, R29 ;  /* 0x0000001d1c07723e */ /* 0x008fce00000010ff */
[C---:B--2---:R-:W-:Y:S08]  /*3a40*/  HMMA.16816.F32.BF16 R72, R4.reuse, R8, R72 ;  /* 0x000000080448723c */ /* 0x044ff00000041848 */
[C---:B------:R-:W-:Y:S01]  /*3a50*/  HMMA.16816.F32.BF16 R68, R4.reuse, R10, R68 ;  /* 0x0000000a0444723c */ /* 0x040fe20000041844 */
[----:B------:R-:W2:Y:S07]  /*3a60*/  LDSM.16.MT88.4 R8, [R86+0x8000] ;  /* 0x008000005608783b */ /* 0x000eae0000004200 */
[C---:B------:R-:W-:Y:S08]  /*3a70*/  HMMA.16816.F32.BF16 R80, R4.reuse, R12, R80 ;  /* 0x0000000c0450723c */ /* 0x040ff00000041850 */
[----:B------:R-:W-:Y:S01]  /*3a80*/  HMMA.16816.F32.BF16 R76, R4, R14, R76 ;  /* 0x0000000e044c723c */ /* 0x000fe2000004184c */
[----:B------:R-:W3:Y:S07]  /*3a90*/  LDSM.16.MT88.4 R12, [R103+0x8400] ;  /* 0x00840000670c783b */ /* 0x000eee0000004200 */
[C---:B------:R-:W-:Y:S08]  /*3aa0*/  HMMA.16816.F32.BF16 R64, R48.reuse, R60, RZ ;  /* 0x0000003c3040723c */ /* 0x040ff000000418ff */
[C---:B------:R-:W-:Y:S08]  /*3ab0*/  HMMA.16816.F32.BF16 R56, R48.reuse, R52, RZ ;  /* 0x000000343038723c */ /* 0x040ff000000418ff */
[C---:B------:R-:W-:Y:S08]  /*3ac0*/  HMMA.16816.F32.BF16 R36, R48.reuse, R40, RZ ;  /* 0x000000283024723c */ /* 0x040ff000000418ff */
[C---:B------:R-:W-:Y:S08]  /*3ad0*/  HMMA.16816.F32.BF16 R60, R48.reuse, R62, RZ ;  /* 0x0000003e303c723c */ /* 0x040ff000000418ff */
[C---:B------:R-:W-:Y:S08]  /*3ae0*/  HMMA.16816.F32.BF16 R52, R48.reuse, R54, RZ ;  /* 0x000000363034723c */ /* 0x040ff000000418ff */
[C---:B------:R-:W-:Y:S08]  /*3af0*/  HMMA.16816.F32.BF16 R40, R48.reuse, R42, RZ ;  /* 0x0000002a3028723c */ /* 0x040ff000000418ff */
[C---:B--2---:R-:W-:Y:S08]  /*3b00*/  HMMA.16816.F32.BF16 R44, R48.reuse, R8, RZ ;  /* 0x00000008302c723c */ /* 0x044ff000000418ff */
[----:B------:R-:W-:Y:S01]  /*3b10*/  HMMA.16816.F32.BF16 R48, R48, R10, RZ ;  /* 0x0000000a3030723c */ /* 0x000fe200000418ff */
[----:B------:R-:W2:Y:S07]  /*3b20*/  LDSM.16.MT88.4 R8, [R86+0x8400] ;  /* 0x008400005608783b */ /* 0x000eae0000004200 */
[C---:B---3--:R-:W-:Y:S08]  /*3b30*/  HMMA.16816.F32.BF16 R36, R4.reuse, R12, R36 ;  /* 0x0000000c0424723c */ /* 0x048ff00000041824 */
[C---:B------:R-:W-:Y:S01]  /*3b40*/  HMMA.16816.F32.BF16 R40, R4.reuse, R14, R40 ;  /* 0x0000000e0428723c */ /* 0x040fe20000041828 */
[----:B------:R-:W3:Y:S07]  /*3b50*/  LDSM.16.MT88.4 R12, [R103+0x6800] ;  /* 0x00680000670c783b */ /* 0x000eee0000004200 */
[----:B------:R-:W-:Y:S01]  /*3b60*/  HMMA.16816.F32.BF16 R60, R4, R26, R60 ;  /* 0x0000001a043c723c */ /* 0x000fe2000004183c */
[--C-:B------:R-:W-:Y:S01]  /*3b70*/  FFMA.FTZ R26, R116, UR4, -R99.reuse ;  /* 0x00000004741a7c23 */ /* 0x100fe20008010863 */
[----:B------:R-:W-:Y:S01]  /*3b80*/  FFMA.FTZ R27, R128, UR4, -R99 ;  /* 0x00000004801b7c23 */ /* 0x000fe20008010863 */
[----:B------:R-:W-:Y:S01]  /*3b90*/  FFMA.FTZ R116, R129, UR4, -R96 ;  /* 0x0000000481747c23 */ /* 0x000fe20008010860 */
[----:B------:R-:W-:-:S03]  /*3ba0*/  IMAD.MOV.U32 R128, RZ, RZ, -0x1 ;  /* 0xffffffffff807424 */ /* 0x000fc600078e00ff */
        /* <DEDUP_REMOVED lines=9> */
[----:B------:R-:W5:Y:S04]  /*3c40*/  MUFU.EX2 R107, R117 ;  /* 0x00000075006b7308 */ /* 0x000f680000000800 */
[----:B------:R-:W-:Y:S01]  /*3c50*/  MUFU.EX2 R25, R25 ;  /* 0x0000001900197308 */ /* 0x000fe20000000800 */
[C---:B--2---:R-:W-:Y:S03]  /*3c60*/  HMMA.16816.F32.BF16 R44, R4.reuse, R8, R44 ;  /* 0x00000008042c723c */ /* 0x044fe6000004182c */
[----:B------:R-:W2:Y:S04]  /*3c70*/  MUFU.EX2 R24, R24 ;  /* 0x0000001800187308 */ /* 0x000ea80000000800 */
[----:B------:R-:W-:Y:S01]  /*3c80*/  MUFU.EX2 R108, R110 ;  /* 0x0000006e006c7308 */ /* 0x000fe20000000800 */
[C---:B------:R-:W-:Y:S01]  /*3c90*/  HMMA.16816.F32.BF16 R48, R4.reuse, R10, R48 ;  /* 0x0000000a0430723c */ /* 0x040fe20000041830 */
[----:B------:R-:W4:Y:S02]  /*3ca0*/  LDSM.16.MT88.4 R8, [R86+0x6800] ;  /* 0x006800005608783b */ /* 0x000f240000004200 */
[----:B------:R-:W4:Y:S04]  /*3cb0*/  MUFU.EX2 R111, R111 ;  /* 0x0000006f006f7308 */ /* 0x000f280000000800 */
[----:B------:R-:W-:Y:S01]  /*3cc0*/  MUFU.EX2 R91, R92 ;  /* 0x0000005c005b7308 */ /* 0x000fe20000000800 */
[----:B------:R-:W-:Y:S01]  /*3cd0*/  HMMA.16816.F32.BF16 R52, R4, R18, R52 ;  /* 0x000000120434723c */ /* 0x000fe20000041834 */
[----:B-1----:R-:W-:Y:S01]  /*3ce0*/  F2FP.BF16.F32.PACK_AB R4, R109, R126 ;  /* 0x0000007e6d04723e */ /* 0x002fe200000010ff */
[----:B------:R-:W-:Y:S01]  /*3cf0*/  LDSM.16.MT88.4 R16, [R103+0x6c00] ;  /* 0x006c00006710783b */ /* 0x000fe20000004200 */
[----:B-----5:R-:W-:-:S02]  /*3d00*/  F2FP.BF16.F32.PACK_AB R5, R107, R116 ;  /* 0x000000746b05723e */ /* 0x020fc400000010ff */
[----:B------:R-:W-:Y:S02]  /*3d10*/  F2FP.BF16.F32.PACK_AB R6, R26, R27 ;  /* 0x0000001b1a06723e */ /* 0x000fe400000010ff */
[----:B--2---:R-:W-:-:S07]  /*3d20*/  F2FP.BF16.F32.PACK_AB R7, R24, R25 ;  /* 0x000000191807723e */ /* 0x004fce00000010ff */
[C---:B---3--:R-:W-:Y:S08]  /*3d30*/  HMMA.16816.F32.BF16 R80, R4.reuse, R12, R80 ;  /* 0x0000000c0450723c */ /* 0x048ff00000041850 */
[C---:B------:R-:W-:Y:S01]  /*3d40*/  HMMA.16816.F32.BF16 R76, R4.reuse, R14, R76 ;  /* 0x0000000e044c723c */ /* 0x040fe2000004184c */
[----:B------:R-:W1:Y:S07]  /*3d50*/  LDSM.16.MT88.4 R12, [R103+0x7800] ;  /* 0x00780000670c783b */ /* 0x000e6e0000004200 */
[C---:B----4-:R-:W-:Y:S08]  /*3d60*/  HMMA.16816.F32.BF16 R72, R4.reuse, R8, R72 ;  /* 0x000000080448723c */ /* 0x050ff00000041848 */
        /* <DEDUP_REMOVED lines=12> */
[--C-:B------:R-:W-:Y:S01]  /*3e30*/  FFMA.FTZ R8, R89, UR4, -R96.reuse ;  /* 0x0000000459087c23 */ /* 0x100fe20008010860 */
[----:B------:R-:W-:-:S03]  /*3e40*/  FFMA.FTZ R9, R88, UR4, -R96 ;  /* 0x0000000458097c23 */ /* 0x000fc60008010860 */
[----:B------:R-:W-:Y:S03]  /*3e50*/  MUFU.EX2 R88, R8 ;  /* 0x0000000800587308 */ /* 0x000fe60000000800 */
[----:B------:R-:W-:Y:S01]  /*3e60*/  HMMA.16816.F32.BF16 R48, R4, R10, R48 ;  /* 0x0000000a0430723c */ /* 0x000fe20000041830 */
[----:B------:R-:W-:Y:S01]  /*3e70*/  FFMA.FTZ R5, R90, UR4, -R96 ;  /* 0x000000045a057c23 */ /* 0x000fe20008010860 */
[----:B------:R2:W3:Y:S01]  /*3e80*/  MUFU.EX2 R87, R9 ;  /* 0x0000000900577308 */ /* 0x0004e20000000800 */
[----:B------:R-:W-:-:S03]  /*3e90*/  F2FP.BF16.F32.PACK_AB R4, R111, R108 ;  /* 0x0000006c6f04723e */ /* 0x000fc600000010ff */
[----:B------:R-:W4:Y:S04]  /*3ea0*/  MUFU.EX2 R90, R99 ;  /* 0x00000063005a7308 */ /* 0x000f280000000800 */
[----:B------:R-:W5:Y:S01]  /*3eb0*/  MUFU.EX2 R89, R5 ;  /* 0x0000000500597308 */ /* 0x000f620000000800 */
[----:B--2---:R-:W2:Y:S01]  /*3ec0*/  LDSM.16.MT88.4 R8, [R103+0x7c00] ;  /* 0x007c00006708783b */ /* 0x004ea20000004200 */
[----:B---3--:R-:W-:Y:S02]  /*3ed0*/  F2FP.BF16.F32.PACK_AB R7, R134, R87 ;  /* 0x000000578607723e */ /* 0x008fe400000010ff */
[----:B----4-:R-:W-:Y:S02]  /*3ee0*/  F2FP.BF16.F32.PACK_AB R6, R90, R91 ;  /* 0x0000005b5a06723e */ /* 0x010fe400000010ff */
[----:B-----5:R-:W-:-:S07]  /*3ef0*/  F2FP.BF16.F32.PACK_AB R5, R88, R89 ;  /* 0x000000595805723e */ /* 0x020fce00000010ff */
[C---:B------:R-:W-:Y:S08]  /*3f00*/  HMMA.16816.F32.BF16 R80, R4.reuse, R16, R80 ;  /* 0x000000100450723c */ /* 0x040ff00000041850 */
[C---:B------:R-:W-:Y:S01]  /*3f10*/  HMMA.16816.F32.BF16 R76, R4.reuse, R18, R76 ;  /* 0x00000012044c723c */ /* 0x040fe2000004184c */
[----:B------:R-:W3:Y:S07]  /*3f20*/  LDSM.16.MT88.4 R16, [R86+0x7c00] ;  /* 0x007c00005610783b */ /* 0x000eee0000004200 */
[C---:B-1----:R-:W-:Y:S08]  /*3f30*/  HMMA.16816.F32.BF16 R72, R4.reuse, R12, R72 ;  /* 0x0000000c0448723c */ /* 0x042ff00000041848 */
[C---:B------:R-:W-:Y:S01]  /*3f40*/  HMMA.16816.F32.BF16 R68, R4.reuse, R14, R68 ;  /* 0x0000000e0444723c */ /* 0x040fe20000041844 */
[----:B------:R-:W1:Y:S07]  /*3f50*/  LDSM.16.MT88.4 R12, [R103+0x8c00] ;  /* 0x008c0000670c783b */ /* 0x000e6e0000004200 */
[C---:B--2---:R-:W-:Y:S08]  /*3f60*/  HMMA.16816.F32.BF16 R64, R4.reuse, R8, R64 ;  /* 0x000000080440723c */ /* 0x044ff00000041840 */
[C---:B------:R-:W-:Y:S01]  /*3f70*/  HMMA.16816.F32.BF16 R60, R4.reuse, R10, R60 ;  /* 0x0000000a043c723c */ /* 0x040fe2000004183c */
[----:B------:R-:W2:Y:S07]  /*3f80*/  LDSM.16.MT88.4 R8, [R86+0x8c00] ;  /* 0x008c00005608783b */ /* 0x000eae0000004200 */
[----:B---3--:R-:W-:Y:S01]  /*3f90*/  HMMA.16816.F32.BF16 R56, R4, R16, R56 ;  /* 0x000000100438723c */ /* 0x008fe20000041838 */
[----:B------:R-:W-:-:S04]  /*3fa0*/  FADD.FTZ R17, R29, R32 ;  /* 0x000000201d117221 */ /* 0x000fc80000010000 */
[----:B------:R-:W-:-:S03]  /*3fb0*/  FADD.FTZ R17, R28, R17 ;  /* 0x000000111c117221 */ /* 0x000fc60000010000 */
[C---:B------:R-:W-:Y:S08]  /*3fc0*/  HMMA.16816.F32.BF16 R52, R4.reuse, R18, R52 ;  /* 0x000000120434723c */ /* 0x040ff00000041834 */
[----:B-1----:R-:W-:Y:S01]  /*3fd0*/  HMMA.16816.F32.BF16 R36, R4, R12, R36 ;  /* 0x0000000c0424723c */ /* 0x002fe20000041824 */
[----:B------:R-:W-:-:S04]  /*3fe0*/  FADD.FTZ R13, R31, R34 ;  /* 0x000000221f0d7221 */ /* 0x000fc80000010000 */
[----:B------:R-:W-:-:S03]  /*3ff0*/  FADD.FTZ R13, R30, R13 ;  /* 0x0000000d1e0d7221 */ /* 0x000fc60000010000 */
[----:B------:R-:W-:Y:S01]  /*4000*/  HMMA.16816.F32.BF16 R40, R4, R14, R40 ;  /* 0x0000000e0428723c */ /* 0x000fe20000041828 */
[----:B------:R-:W-:Y:S01]  /*4010*/  FADD.FTZ R12, R126, R13 ;  /* 0x0000000d7e0c7221 */ /* 0x000fe20000010000 */
[----:B------:R-:W-:-:S03]  /*4020*/  FADD.FTZ R14, R116, R17 ;  /* 0x00000011740e7221 */ /* 0x000fc60000010000 */
[----:B------:R-:W-:Y:S01]  /*4030*/  FADD.FTZ R12, R109, R12 ;  /* 0x0000000c6d0c7221 */ /* 0x000fe20000010000 */
[----:B------:R-:W-:Y:S02]  /*4040*/  FADD.FTZ R14, R107, R14 ;  /* 0x0000000e6b0e7221 */ /* 0x000fe40000010000 */
        /* <DEDUP_REMOVED lines=9> */
[----:B------:R-:W-:-:S03]  /*40e0*/  FADD.FTZ R88, R88, R89 ;  /* 0x0000005958587221 */ /* 0x000fc60000010000 */
[----:B------:R-:W-:Y:S01]  /*40f0*/  FADD.FTZ R91, R91, R108 ;  /* 0x0000006c5b5b7221 */ /* 0x000fe20000010000 */
[----:B------:R-:W-:-:S03]  /*4100*/  FADD.FTZ R87, R87, R88 ;  /* 0x0000005857577221 */ /* 0x000fc60000010000 */
[----:B------:R-:W-:Y:S01]  /*4110*/  FADD.FTZ R133, R90, R91 ;  /* 0x0000005b5a857221 */ /* 0x000fe20000010000 */
[----:B------:R-:W-:Y:S01]  /*4120*/  FADD.FTZ R134, R134, R87 ;  /* 0x0000005786867221 */ /* 0x000fe20000010000 */
[----:B------:R-:W-:Y:S06]  /*4130*/  @!P5 BRA `(.L_x_1148) ;  /* 0x0000002400a0d947 */ /* 0x000fec0003800000 */
[----:B------:R-:W1:Y:S01]  /*4140*/  LDCU UR4, c[0x0][0x440] ;  /* 0x00008800ff0477ac */ /* 0x000e620008000800 */
[----:B------:R-:W-:-:S04]  /*4150*/  DEPBAR.LE SB0, 0x0 ;  /* 0x000080000000791a */ /* 0x000fc80000000000 */
[----:B------:R-:W-:Y:S01]  /*4160*/  IADD3 R5, PT, PT, R102, -0x2, RZ ;  /* 0xfffffffe66057810 */ /* 0x000fe20007ffe0ff */
[----:B------:R-:W2:Y:S01]  /*4170*/  S2UR UR5, SR_CgaCtaId ;  /* 0x00000000000579c3 */ /* 0x000ea20000008800 */
[----:B------:R-:W-:Y:S01]  /*4180*/  UMOV UR6, 0x400 ;  /* 0x0000040000067882 */ /* 0x000fe20000000000 */
[----:B------:R-:W-:Y:S02]  /*4190*/  IADD3 R107, PT, PT, R113, R22, RZ ;  /* 0x00000016716b7210 */ /* 0x000fe40007ffe0ff */
[----:B------:R-:W-:-:S04]  /*41a0*/  IMAD.WIDE.U32 R10, R5, R20, RZ ;  /* 0x00000014050a7225 */ /* 0x000fc800078e00ff */
[----:B------:R-:W-:Y:S01]  /*41b0*/  IMAD R5, R5, R21, R11 ;  /* 0x0000001505057224 */ /* 0x000fe200078e020b */
[----:B------:R-:W-:Y:S01]  /*41c0*/  BAR.SYNC.DEFER_BLOCKING 0x0 ;  /* 0x0000000000007b1d */ /* 0x000fe20000010000 */
[C---:B------:R-:W-:Y:S02]  /*41d0*/  LEA R8, P1, R10.reuse, R121, 0x7 ;  /* 0x000000790a087211 */ /* 0x040fe400078238ff */
[----:B-1----:R-:W-:Y:S02]  /*41e0*/  ISETP.GE.AND P3, PT, R119, UR4, PT ;  /* 0x0000000477007c0c */ /* 0x002fe4000bf66270 */
[----:B------:R-:W-:Y:S02]  /*41f0*/  SHF.L.U32 R7, R10, 0x6, RZ ;  /* 0x000000060a077819 */ /* 0x000fe400000006ff */
[----:B------:R-:W-:Y:S02]  /*4200*/  ISETP.GE.AND P2, PT, R132, UR4, PT ;  /* 0x0000000484007c0c */ /* 0x000fe4000bf46270 */
[----:B------:R-:W-:-:S02]  /*4210*/  LEA.HI.X R9, R10, R120, R5, 0x7, P1 ;  /* 0x000000780a097211 */ /* 0x000fc400008f3c05 */
[----:B------:R-:W-:Y:S01]  /*4220*/  ISETP.GE.AND P1, PT, R131, UR4, PT ;  /* 0x0000000483007c0c */ /* 0x000fe2000bf26270 */
[----:B------:R-:W1:Y:S01]  /*4230*/  LDCU UR4, c[0x0][0x50c] ;  /* 0x0000a180ff0477ac */ /* 0x000e620008000800 */
[----:B------:R-:W-:Y:S02]  /*4240*/  LEA R6, P0, R20, R7, 0x5 ;  /* 0x0000000714067211 */ /* 0x000fe400078028ff */
[----:B------:R-:W-:Y:S01]  /*4250*/  SHF.L.U64.HI R4, R10, 0x6, R5 ;  /* 0x000000060a047819 */ /* 0x000fe20000010205 */
[----:B--2---:R-:W-:-:S03]  /*4260*/  ULEA UR5, UR5, UR6, 0x18 ;  /* 0x0000000605057291 */ /* 0x004fc6000f8ec0ff */
[----:B------:R-:W-:Y:S02]  /*4270*/  LEA.HI.X R21, R20, R4, R21, 0x5, P0 ;  /* 0x0000000414157211 */ /* 0x000fe400000f2c15 */
[C---:B------:R-:W-:Y:S02]  /*4280*/  LEA R16, P0, R6.reuse, R121, 0x1 ;  /* 0x0000007906107211 */ /* 0x040fe400078008ff */
[----:B------:R-:W-:Y:S01]  /*4290*/  LEA R109, R23, UR5, 0x1 ;  /* 0x00000005176d7c11 */ /* 0x000fe2000f8e08ff */
[----:B------:R-:W-:Y:S01]  /*42a0*/  @!PT LDS RZ, [RZ] ;  /* 0x00000000fffff984 */ /* 0x000fe20000000800 */
[----:B------:R-:W-:Y:S01]  /*42b0*/  @!PT LDS RZ, [RZ] ;  /* 0x00000000fffff984 */ /* 0x000fe20000000800 */
[----:B------:R-:W-:Y:S01]  /*42c0*/  @!PT LDS RZ, [RZ] ;  /* 0x00000000fffff984 */ /* 0x000fe20000000800 */
[----:B------:R-:W-:Y:S01]  /*42d0*/  @!P3 LDGSTS.E.BYPASS.LTC128B.128 [R125+0x6000], desc[UR14][R8.64] ;  /* 0x06000000087dbfae */ /* 0x000fe2000b981a0e */
[----:B------:R-:W-:Y:S02]  /*42e0*/  LEA.HI.X R17, R6, R120, R21, 0x1, P0 ;  /* 0x0000007806117211 */ /* 0x000fe400000f0c15 */
[----:B------:R-:W-:Y:S01]  /*42f0*/  IADD3 R106, PT, PT, R109, R22, RZ ;  /* 0x000000166d6a7210 */ /* 0x000fe20007ffe0ff */
[----:B------:R-:W-:Y:S01]  /*4300*/  @P3 STS.128 [R125+0x6000], RZ ;  /* 0x006000ff7d003388 */ /* 0x000fe20000000c00 */
[----:B------:R-:W-:-:S03]  /*4310*/  ISETP.GE.U32.AND P0, PT, R102, 0x3, PT ;  /* 0x000000036600780c */ /* 0x000fc60003f06070 */
        /* <DEDUP_REMOVED lines=29> */
[----:B------:R-:W5:Y:S04]  /*44f0*/  LDSM.16.M88.4 R92, [R109+0x3c00] ;  /* 0x003c00006d5c783b */ /* 0x000f680000000200 */
[----:B------:R-:W-:Y:S04]  /*4500*/  LDSM.16.M88.4 R84, [R107] ;  /* 0x000000006b54783b */ /* 0x000fe80000000200 */
[----:B------:R-:W1:Y:S04]  /*4510*/  LDSM.16.M88.4 R88, [R106+0x3400] ;  /* 0x003400006a58783b */ /* 0x000e680000000200 */
[----:B------:R-:W1:Y:S04]  /*4520*/  LDSM.16.M88.4 R96, [R106+0x3000] ;  /* 0x003000006a60783b */ /* 0x000e680000000200 */
[----:B------:R-:W0:Y:S01]  /*4530*/  LDGDEPBAR ;  /* 0x00000000000079af */ /* 0x000e220000000000 */
[C---:B---3--:R-:W-:Y:S08]  /*4540*/  HMMA.16816.F32.BF16 R24, R4.reuse, R20, RZ ;  /* 0x000000140418723c */ /* 0x048ff000000418ff */
[C---:B------:R-:W-:Y:S08]  /*4550*/  HMMA.16816.F32.BF16 R20, R4.reuse, R22, RZ ;  /* 0x000000160414723c */ /* 0x040ff000000418ff */
[C---:B----4-:R-:W-:Y:S08]  /*4560*/  HMMA.16816.F32.BF16 R32, R4.reuse, R28, RZ ;  /* 0x0000001c0420723c */ /* 0x050ff000000418ff */
[C---:B--2---:R-:W-:Y:S08]  /*4570*/  HMMA.16816.F32.BF16 R16, R4.reuse, R12, RZ ;  /* 0x0000000c0410723c */ /* 0x044ff000000418ff */
[C---:B------:R-:W-:Y:S08]  /*4580*/  HMMA.16816.F32.BF16 R28, R4.reuse, R30, RZ ;  /* 0x0000001e041c723c */ /* 0x040ff000000418ff */
[C---:B------:R-:W-:Y:S08]  /*4590*/  HMMA.16816.F32.BF16 R12, R4.reuse, R14, RZ ;  /* 0x0000000e040c723c */ /* 0x040ff000000418ff */
[C---:B-----5:R-:W-:Y:S08]  /*45a0*/  HMMA.16816.F32.BF16 R8, R4.reuse, R92, RZ ;  /* 0x0000005c0408723c */ /* 0x060ff000000418ff */
        /* <DEDUP_REMOVED lines=42> */
[C---:B--2---:R-:W-:Y:S08]  /*4850*/  HMMA.16816.F32.BF16 R24, R84.reuse, R88, R24 ;  /* 0x000000585418723c */ /* 0x044ff00000041818 */
[C---:B------:R-:W-:Y:S01]  /*4860*/  HMMA.16816.F32.BF16 R20, R84.reuse, R90, R20 ;  /* 0x0000005a5414723c */ /* 0x040fe20000041814 */
[----:B------:R-:W1:Y:S07]  /*4870*/  LDSM.16.M88.4 R88, [R109+0x5800] ;  /* 0x005800006d58783b */ /* 0x000e6e0000000200 */
[C---:B------:R-:W-:Y:S01]  /*4880*/  HMMA.16816.F32.BF16 R28, R84.reuse, R94, R28 ;  /* 0x0000005e541c723c */ /* 0x040fe2000004181c */
[----:B------:R-:W-:Y:S07]  /*4890*/  LDSM.16.M88.4 R92, [R107+0x2000] ;  /* 0x002000006b5c783b */ /* 0x000fee0000000200 */
[C---:B------:R-:W-:Y:S08]  /*48a0*/  HMMA.16816.F32.BF16 R8, R84.reuse, R96, R8 ;  /* 0x000000605408723c */ /* 0x040ff00000041808 */
[C---:B------:R-:W-:Y:S08]  /*48b0*/  HMMA.16816.F32.BF16 R4, R84.reuse, R98, R4 ;  /* 0x000000625404723c */ /* 0x040ff00000041804 */
[C---:B-1----:R-:W-:Y:S08]  /*48c0*/  HMMA.16816.F32.BF16 R16, R84.reuse, R88, R16 ;  /* 0x000000585410723c */ /* 0x042ff00000041810 */
[----:B------:R-:W-:Y:S01]  /*48d0*/  HMMA.16816.F32.BF16 R12, R84, R90, R12 ;  /* 0x0000005a540c723c */ /* 0x000fe2000004180c */
[----:B------:R-:W1:Y:S04]  /*48e0*/  LDSM.16.M88.4 R84, [R106+0x5400] ;  /* 0x005400006a54783b */ /* 0x000e680000000200 */
[----:B------:R-:W2:Y:S03]  /*48f0*/  LDSM.16.M88.4 R88, [R106+0x5000] ;  /* 0x005000006a58783b */ /* 0x000ea60000000200 */
[C---:B-1----:R-:W-:Y:S08]  /*4900*/  HMMA.16816.F32.BF16 R24, R92.reuse, R84, R24 ;  /* 0x000000545c18723c */ /* 0x042ff00000041818 */
[C---:B------:R-:W-:Y:S01]  /*4910*/  HMMA.16816.F32.BF16 R20, R92.reuse, R86, R20 ;  /* 0x000000565c14723c */ /* 0x040fe20000041814 */
[----:B------:R-:W1:Y:S07]  /*4920*/  LDSM.16.M88.4 R84, [R106+0x5800] ;  /* 0x005800006a54783b */ /* 0x000e6e0000000200 */
[C---:B--2---:R-:W-:Y:S03]  /*4930*/  HMMA.16816.F32.BF16 R28, R92.reuse, R90, R28 ;  /* 0x0000005a5c1c723c */ /* 0x044fe6000004181c */
        /* <DEDUP_REMOVED lines=10> */
[----:B------:R-:W-:Y:S01]  /*49e0*/  SHF.L.U32 R21, R112, 0x1, RZ ;  /* 0x0000000170157819 */ /* 0x000fe200000006ff */
[----:B------:R-:W3:Y:S03]  /*49f0*/  MUFU.TANH R157, R25 ;  /* 0x00000019009d7308 */ /* 0x000ee60000002400 */
[----:B------:R-:W-:Y:S01]  /*4a00*/  FMUL.FTZ R28, R28, UR4 ;  /* 0x000000041c1c7c20 */ /* 0x000fe20008410000 */
[----:B------:R-:W-:Y:S01]  /*4a10*/  FMUL.FTZ R29, R29, UR4 ;  /* 0x000000041d1d7c20 */ /* 0x000fe20008410000 */
[----:B------:R-:W-:Y:S01]  /*4a20*/  FMUL.FTZ R90, R30, UR4 ;  /* 0x000000041e5a7c20 */ /* 0x000fe20008410000 */
[----:B------:R-:W-:Y:S01]  /*4a30*/  FMUL.FTZ R91, R31, UR4 ;  /* 0x000000041f5b7c20 */ /* 0x000fe20008410000 */
[----:B------:R-:W-:Y:S01]  /*4a40*/  LOP3.LUT R21, R21, 0x6, RZ, 0xc0, !PT ;  /* 0x0000000615157812 */ /* 0x000fe200078ec0ff */
[----:B------:R-:W4:Y:S03]  /*4a50*/  MUFU.TANH R88, R28 ;  /* 0x0000001c00587308 */ /* 0x000f260000002400 */
[----:B------:R-:W-:Y:S01]  /*4a60*/  FMUL.FTZ R32, R32, UR4 ;  /* 0x0000000420207c20 */ /* 0x000fe20008410000 */
[----:B------:R-:W-:Y:S01]  /*4a70*/  FMUL.FTZ R33, R33, UR4 ;  /* 0x0000000421217c20 */ /* 0x000fe20008410000 */
[----:B------:R-:W-:Y:S01]  /*4a80*/  FMUL.FTZ R34, R34, UR4 ;  /* 0x0000000422227c20 */ /* 0x000fe20008410000 */
[----:B------:R-:W-:-:S02]  /*4a90*/  FMUL.FTZ R35, R35, UR4 ;  /* 0x0000000423237c20 */ /* 0x000fc40008410000 */
[----:B------:R5:W2:Y:S01]  /*4aa0*/  MUFU.TANH R89, R29 ;  /* 0x0000001d00597308 */ /* 0x000aa20000002400 */
[C---:B-1----:R-:W-:Y:S07]  /*4ab0*/  HMMA.16816.F32.BF16 R16, R92.reuse, R84, R16 ;  /* 0x000000545c10723c */ /* 0x042fee0000041810 */
[----:B------:R-:W1:Y:S01]  /*4ac0*/  MUFU.TANH R32, R32 ;  /* 0x0000002000207308 */ /* 0x000e620000002400 */
[----:B------:R-:W-:Y:S07]  /*4ad0*/  HMMA.16816.F32.BF16 R12, R92, R86, R12 ;  /* 0x000000565c0c723c */ /* 0x000fee000004180c */
[----:B------:R-:W1:Y:S01]  /*4ae0*/  MUFU.TANH R33, R33 ;  /* 0x0000002100217308 */ /* 0x000e620000002400 */
[----:B-----5:R-:W5:Y:S01]  /*4af0*/  LDSM.16.M88.4 R28, [R106+0x5c00] ;  /* 0x005c00006a1c783b */ /* 0x020f620000000200 */
[----:B------:R-:W-:-:S04]  /*4b00*/  DEPBAR.LE SB0, 0x0 ;  /* 0x000080000000791a */ /* 0x000fc80000000000 */
[----:B------:R-:W-:Y:S01]  /*4b10*/  FMUL.FTZ R147, R16, UR4 ;  /* 0x0000000410937c20 */ /* 0x000fe20008410000 */
[----:B------:R-:W-:Y:S01]  /*4b20*/  FMUL.FTZ R111, R18, UR4 ;  /* 0x00000004126f7c20 */ /* 0x000fe20008410000 */
[----:B------:R-:W-:Y:S01]  /*4b30*/  FMUL.FTZ R17, R17, UR4 ;  /* 0x0000000411117c20 */ /* 0x000fe20008410000 */
[----:B------:R-:W-:Y:S01]  /*4b40*/  FMUL.FTZ R19, R19, UR4 ;  /* 0x0000000413137c20 */ /* 0x000fe20008410000 */
[----:B------:R-:W1:Y:S01]  /*4b50*/  MUFU.TANH R34, R34 ;  /* 0x0000002200227308 */ /* 0x000e620000002400 */
[----:B------:R-:W-:-:S04]  /*4b60*/  LEA R16, R102, R21, 0x6 ;  /* 0x0000001566107211 */ /* 0x000fc800078e30ff */
[C---:B------:R-:W-:Y:S02]  /*4b70*/  IADD3 R18, PT, PT, R16.reuse, -0x80, RZ ;  /* 0xffffff8010127810 */ /* 0x040fe40007ffe0ff */
[----:B------:R-:W-:Y:S01]  /*4b80*/  IADD3 R21, PT, PT, R16, -0x7f, RZ ;  /* 0xffffff8110157810 */ /* 0x000fe20007ffe0ff */
[----:B------:R-:W1:Y:S01]  /*4b90*/  MUFU.TANH R35, R35 ;  /* 0x0000002300237308 */ /* 0x000e620000002400 */
[C---:B------:R-:W-:Y:S02]  /*4ba0*/  ISETP.GE.AND P5, PT, R18.reuse, R105, PT ;  /* 0x000000691200720c */ /* 0x040fe40003fa6270 */
[----:B------:R-:W-:-:S05]  /*4bb0*/  ISETP.GE.AND P4, PT, R18, R104, PT ;  /* 0x000000681200720c */ /* 0x000fca0003f86270 */
[----:B------:R-:W1:Y:S08]  /*4bc0*/  MUFU.TANH R90, R90 ;  /* 0x0000005a005a7308 */ /* 0x000e700000002400 */
[----:B------:R-:W1:Y:S01]  /*4bd0*/  MUFU.TANH R91, R91 ;  /* 0x0000005b005b7308 */ /* 0x000e620000002400 */
[C---:B-----5:R-:W-:Y:S07]  /*4be0*/  HMMA.16816.F32.BF16 R8, R92.reuse, R28, R8 ;  /* 0x0000001c5c08723c */ /* 0x060fee0000041808 */
[----:B------:R1:W1:Y:S01]  /*4bf0*/  MUFU.TANH R109, R26 ;  /* 0x0000001a006d7308 */ /* 0x0002620000002400 */
[----:B------:R-:W-:Y:S07]  /*4c00*/  HMMA.16816.F32.BF16 R4, R92, R30, R4 ;  /* 0x0000001e5c04723c */ /* 0x000fee0000041804 */
[----:B------:R1:W1:Y:S08]  /*4c10*/  MUFU.TANH R145, R27 ;  /* 0x0000001b00917308 */ /* 0x0002700000002400 */
[----:B------:R1:W1:Y:S08]  /*4c20*/  MUFU.TANH R137, R20 ;  /* 0x0000001400897308 */ /* 0x0002700000002400 */
[----:B------:R-:W1:Y:S08]  /*4c30*/  MUFU.TANH R153, R153 ;  /* 0x0000009900997308 */ /* 0x000e700000002400 */
[----:B------:R1:W1:Y:S08]  /*4c40*/  MUFU.TANH R151, R22 ;  /* 0x0000001600977308 */ /* 0x0002700000002400 */
[----:B------:R1:W1:Y:S08]  /*4c50*/  MUFU.TANH R135, R23 ;  /* 0x0000001700877308 */ /* 0x0002700000002400 */
[----:B------:R-:W1:Y:S08]  /*4c60*/  MUFU.TANH R147, R147 ;  /* 0x0000009300937308 */ /* 0x000e700000002400 */
[----:B------:R1:W1:Y:S08]  /*4c70*/  MUFU.TANH R149, R17 ;  /* 0x0000001100957308 */ /* 0x0002700000002400 */
[----:B------:R-:W1:Y:S08]  /*4c80*/  MUFU.TANH R111, R111 ;  /* 0x0000006f006f7308 */ /* 0x000e700000002400 */
[----:B------:R1:W1:Y:S01]  /*4c90*/  MUFU.TANH R117, R19 ;  /* 0x0000001300757308 */ /* 0x0002620000002400 */
[----:B------:R-:W-:Y:S06]  /*4ca0*/  BAR.SYNC.DEFER_BLOCKING 0x0 ;  /* 0x0000000000007b1d */ /* 0x000fec0000010000 */
[----:B--234-:R-:W-:Y:S05]  /*4cb0*/  @!P0 BRA `(.L_x_1149) ;  /* 0x0000000000d88947 */ /* 0x01cfea0003800000 */
[----:B-1----:R-:W-:-:S04]  /*4cc0*/  VIADD R17, R102, 0xfffffffd ;  /* 0xfffffffd66117836 */ /* 0x002fc80000000000 */
[----:B------:R-:W-:-:S04]  /*4cd0*/  IMAD.WIDE.U32 R18, R17, R100, RZ ;  /* 0x0000006411127225 */ /* 0x000fc800078e00ff */
[----:B------:R-:W-:Y:S02]  /*4ce0*/  IMAD R20, R17, R101, R19 ;  /* 0x0000006511147224 */ /* 0x000fe400078e0213 */
[----:B------:R-:W-:-:S03]  /*4cf0*/  IMAD.SHL.U32 R19, R18, 0x40, RZ ;  /* 0x0000004012137824 */ /* 0x000fc600078e00ff */
[----:B------:R-:W-:Y:S02]  /*4d00*/  SHF.L.U64.HI R20, R18, 0x6, R20 ;  /* 0x0000000612147819 */ /* 0x000fe40000010214 */
[----:B------:R-:W-:-:S04]  /*4d10*/  @!P3 LEA R28, P0, R19, R123, 0x1 ;  /* 0x0000007b131cb211 */ /* 0x000fc800078008ff */
[C---:B------:R-:W-:Y:S02]  /*4d20*/  @!P3 LEA.HI.X R29, R19.reuse, R122, R20, 0x1, P0 ;  /* 0x0000007a131db211 */ /* 0x040fe400000f0c14 */
[----:B------:R-:W-:-:S03]  /*4d30*/  @!P2 LEA R24, P0, R19, R123, 0x1 ;  /* 0x0000007b1318a211 */ /* 0x000fc600078008ff */
[----:B------:R-:W-:Y:S01]  /*4d40*/  @!PT LDS RZ, [RZ] ;  /* 0x00000000fffff984 */ /* 0x000fe20000000800 */
[----:B------:R-:W-:Y:S01]  /*4d50*/  @!PT LDS RZ, [RZ] ;  /* 0x00000000fffff984 */ /* 0x000fe20000000800 */
[----:B------:R-:W-:Y:S01]  /*4d60*/  @!PT LDS RZ, [RZ] ;  /* 0x00000000fffff984 */ /* 0x000fe20000000800 */
[----:B------:R2:W-:Y:S01]  /*4d70*/  @!P3 LDGSTS.E.BYPASS.LTC128B.128 [R125+0x3000], desc[UR14][R28.64] ;  /* 0x030000001c7dbfae */ /* 0x0005e2000b981a0e */
[CCC-:B------:R-:W-:Y:S02]  /*4d80*/  @!P2 LEA.HI.X R25, R19.reuse, R122.reuse, R20.reuse, 0x1, P0 ;  /* 0x0000007a1319a211 */ /* 0x1c0fe400000f0c14 */
[C---:B------:R-:W-:Y:S01]  /*4d90*/  @!P1 LEA R22, P0, R19.reuse, R123, 0x1 ;  /* 0x0000007b13169211 */ /* 0x040fe200078008ff */
        /* <DEDUP_REMOVED lines=8> */
[----:B------:R-:W-:Y:S02]  /*4e20*/  @!P3 LEA.HI.X R17, R100, R20, R101, 0x5, P0 ;  /* 0x000000146411b211 */ /* 0x000fe400000f2c65 */
[C---:B------:R-:W-:Y:S01]  /*4e30*/  @!P3 LEA R26, P0, R18.reuse, R123, 0x1 ;  /* 0x0000007b121ab211 */ /* 0x040fe200078008ff */
[----:B------:R-:W-:Y:S01]  /*4e40*/  @!PT LDS RZ, [RZ] ;  /* 0x00000000fffff984 */ /* 0x000fe20000000800 */
[----:B------:R-:W-:Y:S01]  /*4e50*/  @!PT LDS RZ, [RZ] ;  /* 0x00000000fffff984 */ /* 0x000fe20000000800 */
[----:B------:R-:W-:Y:S01]  /*4e60*/  @!PT LDS RZ, [RZ] ;  /* 0x00000000fffff984 */ /* 0x000fe20000000800 */
[----:B------:R2:W-:Y:S03]  /*4e70*/  @!P1 LDGSTS.E.BYPASS.LTC128B.128 [R125+0x5000], desc[UR14][R22.64+0x80] ;  /* 0x05000080167d9fae */ /* 0x0005e6000b981a0e */
[----:B------:R-:W-:Y:S01]  /*4e80*/  @!P3 LEA.HI.X R27, R18, R122, R17, 0x1, P0 ;  /* 0x0000007a121bb211 */ /* 0x000fe200000f0c11 */
[----:B------:R2:W-:Y:S01]  /*4e90*/  @P1 STS.128 [R125+0x5000], RZ ;  /* 0x005000ff7d001388 */ /* 0x0005e20000000c00 */
[----:B------:R-:W-:-:S03]  /*4ea0*/  @!P2 LEA R18, P0, R100, R19, 0x5 ;  /* 0x000000136412a211 */ /* 0x000fc600078028ff */
[----:B------:R-:W-:Y:S01]  /*4eb0*/  @!PT LDS RZ, [RZ] ;  /* 0x00000000fffff984 */ /* 0x000fe20000000800 */
[----:B------:R-:W-:Y:S01]  /*4ec0*/  @!PT LDS RZ, [RZ] ;  /* 0x00000000fffff984 */ /* 0x000fe20000000800 */
[----:B------:R-:W-:Y:S01]  /*4ed0*/  @!PT LDS RZ, [RZ] ;  /* 0x00000000fffff984 */ /* 0x000fe20000000800 */
[----:B------:R2:W-:Y:S01]  /*4ee0*/  @!P3 LDGSTS.E.BYPASS.LTC128B.128 [R125+0x3800], desc[UR14][R26.64] ;  /* 0x038000001a7dbfae */ /* 0x0005e2000b981a0e */
[----:B------:R-:W-:Y:S02]  /*4ef0*/  @!P2 LEA.HI.X R17, R100, R20, R101, 0x5, P0 ;  /* 0x000000146411a211 */ /* 0x000fe400000f2c65 */
[C---:B------:R-:W-:Y:S01]  /*4f00*/  @!P2 LEA R30, P0, R18.reuse, R123, 0x1 ;  /* 0x0000007b121ea211 */ /* 0x040fe200078008ff */
[----:B------:R2:W-:Y:S03]  /*4f10*/  @P3 STS.128 [R125+0x3800], RZ ;  /* 0x003800ff7d003388 */ /* 0x0005e60000000c00 */
[----:B------:R-:W-:Y:S02]  /*4f20*/  @!P2 LEA.HI.X R31, R18, R122, R17, 0x1, P0 ;  /* 0x0000007a121fa211 */ /* 0x000fe400000f0c11 */
        /* <DEDUP_REMOVED lines=8> */
[----:B------:R-:W-:-:S05]  /*4fb0*/  @!P1 LEA.HI.X R19, R19, R122, R20, 0x1, P0 ;  /* 0x0000007a13139211 */ /* 0x000fca00000f0c14 */
[----:B------:R-:W-:Y:S01]  /*4fc0*/  @!PT LDS RZ, [RZ] ;  /* 0x00000000fffff984 */ /* 0x000fe20000000800 */
[----:B------:R-:W-:Y:S01]  /*4fd0*/  @!PT LDS RZ, [RZ] ;  /* 0x00000000fffff984 */ /* 0x000fe20000000800 */
[----:B------:R-:W-:Y:S01]  /*4fe0*/  @!PT LDS RZ, [RZ] ;  /* 0x00000000fffff984 */ /* 0x000fe20000000800 */
[----:B------:R2:W-:Y:S04]  /*4ff0*/  @!P1 LDGSTS.E.BYPASS.LTC128B.128 [R125+0x5800], desc[UR14][R18.64+0x80] ;  /* 0x05800080127d9fae */ /* 0x0005e8000b981a0e */
[----:B------:R2:W-:Y:S04]  /*5000*/  @P1 STS.128 [R125+0x5800], RZ ;  /* 0x005800ff7d001388 */ /* 0x0005e80000000c00 */
[----:B------:R-:W0:Y:S02]  /*5010*/  LDGDEPBAR ;  /* 0x00000000000079af */ /* 0x000e240000000000 */
.L_x_1149:
[----:B------:R-:W-:Y:S01]  /*5020*/  FMUL.FTZ R143, R12, UR4 ;  /* 0x000000040c8f7c20 */ /* 0x000fe20008410000 */
[----:B------:R-:W-:Y:S01]  /*5030*/  IADD3 R12, PT, PT, R16, -0x78, RZ ;  /* 0xffffff88100c7810 */ /* 0x000fe20007ffe0ff */
[----:B------:R-:W-:Y:S01]  /*5040*/  FMUL.FTZ R129, R13, UR4 ;  /* 0x000000040d817c20 */ /* 0x000fe20008410000 */
[-C--:B------:R-:W-:Y:S01]  /*5050*/  ISETP.GE.AND P3, PT, R21, R105.reuse, PT ;  /* 0x000000691500720c */ /* 0x080fe20003f66270 */
[----:B------:R-:W-:Y:S01]  /*5060*/  FMUL.FTZ R139, R15, UR4 ;  /* 0x000000040f8b7c20 */ /* 0x000fe20008410000 */
[-C--:B------:R-:W-:Y:S01]  /*5070*/  ISETP.GE.AND P1, PT, R21, R104.reuse, PT ;  /* 0x000000681500720c */ /* 0x080fe20003f26270 */
[----:B------:R-:W-:Y:S01]  /*5080*/  FMUL.FTZ R141, R14, UR4 ;  /* 0x000000040e8d7c20 */ /* 0x000fe20008410000 */
[-C--:B------:R-:W-:Y:S01]  /*5090*/  ISETP.GE.AND P2, PT, R12, R105.reuse, PT ;  /* 0x000000690c00720c */ /* 0x080fe20003f46270 */
[----:B------:R-:W-:Y:S01]  /*50a0*/  FMUL.FTZ R107, R8, UR4 ;  /* 0x00000004086b7c20 */ /* 0x000fe20008410000 */
[-C--:B------:R-:W-:Y:S01]  /*50b0*/  ISETP.GE.AND P0, PT, R12, R104.reuse, PT ;  /* 0x000000680c00720c */ /* 0x080fe20003f06270 */
[----:B------:R-:W3:Y:S01]  /*50c0*/  MUFU.TANH R143, R143 ;  /* 0x0000008f008f7308 */ /* 0x000ee20000002400 */
[C---:B------:R-:W-:Y:S01]  /*50d0*/  IADD3 R12, PT, PT, R16.reuse, -0x70, RZ ;  /* 0xffffff90100c7810 */ /* 0x040fe20007ffe0ff */
[----:B------:R-:W-:Y:S01]  /*50e0*/  FMUL.FTZ R101, R9, UR4 ;  /* 0x0000000409657c20 */ /* 0x000fe20008410000 */
[----:B-1----:R-:W-:Y:S01]  /*50f0*/  IADD3 R17, PT, PT, R16, -0x77, RZ ;  /* 0xffffff8910117810 */ /* 0x002fe20007ffe0ff */
[----:B------:R-:W-:Y:S01]  /*5100*/  FMUL.FTZ R4, R4, UR4 ;  /* 0x0000000404047c20 */ /* 0x000fe20008410000 */
[----:B------:R-:W-:Y:S01]  /*5110*/  FSEL R33, R33, -INF , !P3 ;  /* 0xff80000021217808 */ /* 0x000fe20005800000 */
[----:B------:R-:W-:Y:S01]  /*5120*/  FMUL.FTZ R10, R10, UR4 ;  /* 0x000000040a0a7c20 */ /* 0x000fe20008410000 */
[----:B------:R-:W-:Y:S01]  /*5130*/  FSEL R35, R35, -INF , !P1 ;  /* 0xff80000023237808 */ /* 0x000fe20004800000 */
[----:B------:R-:W1:Y:S01]  /*5140*/  MUFU.TANH R129, R129 ;  /* 0x0000008100817308 */ /* 0x000e620000002400 */
[CC--:B------:R-:W-:Y:S01]  /*5150*/  ISETP.GE.AND P3, PT, R12.reuse, R105.reuse, PT ;  /* 0x000000690c00720c */ /* 0x0c0fe20003f66270 */
[----:B------:R-:W-:Y:S01]  /*5160*/  FMUL.FTZ R11, R11, UR4 ;  /* 0x000000040b0b7c20 */ /* 0x000fe20008410000 */
[-C--:B------:R-:W-:Y:S01]  /*5170*/  ISETP.GE.AND P1, PT, R12, R104.reuse, PT ;  /* 0x000000680c00720c */ /* 0x080fe20003f26270 */
[----:B------:R-:W-:Y:S01]  /*5180*/  FMUL.FTZ R97, R6, UR4 ;  /* 0x0000000406617c20 */ /* 0x000fe20008410000 */
[----:B------:R-:W-:Y:S01]  /*5190*/  IADD3 R12, PT, PT, R16, -0x6f, RZ ;  /* 0xffffff91100c7810 */ /* 0x000fe20007ffe0ff */
[----:B------:R-:W-:Y:S01]  /*51a0*/  FMUL.FTZ R7, R7, UR4 ;  /* 0x0000000407077c20 */ /* 0x000fe20008410000 */
[----:B------:R-:W-:Y:S01]  /*51b0*/  FSEL R21, R32, -INF , !P5 ;  /* 0xff80000020157808 */ /* 0x000fe20006800000 */
[----:B------:R-:W4:Y:S01]  /*51c0*/  MUFU.TANH R107, R107 ;  /* 0x0000006b006b7308 */ /* 0x000f220000002400 */
[----:B------:R-:W-:Y:S01]  /*51d0*/  FSEL R13, R34, -INF , !P4 ;  /* 0xff800000220d7808 */ /* 0x000fe20006000000 */
[----:B------:R-:W-:Y:S01]  /*51e0*/  FMUL.FTZ R95, R5, UR4 ;  /* 0x00000004055f7c20 */ /* 0x000fe20008410000 */
[C---:B------:R-:W-:Y:S01]  /*51f0*/  ISETP.GE.AND P5, PT, R17.reuse, R105, PT ;  /* 0x000000691100720c */ /* 0x040fe20003fa6270 */
[----:B------:R-:W5:Y:S01]  /*5200*/  LDCU UR4, c[0x0][0x45c] ;  /* 0x00008b80ff0477ac */ /* 0x000f620008000800 */
[----:B------:R-:W-:Y:S01]  /*5210*/  ISETP.GE.AND P4, PT, R17, R104, PT ;  /* 0x000000681100720c */ /* 0x000fe20003f86270 */
[----:B--2---:R-:W-:Y:S01]  /*5220*/  LDSM.16.MT88.4 R28, [R103+0x7000] ;  /* 0x00700000671c783b */ /* 0x004fe20000004200 */
[----:B------:R-:W-:Y:S01]  /*5230*/  FSEL R15, R88, -INF , !P2 ;  /* 0xff800000580f7808 */ /* 0x000fe20005000000 */
[----:B------:R-:W2:Y:S01]  /*5240*/  MUFU.TANH R141, R141 ;  /* 0x0000008d008d7308 */ /* 0x000ea20000002400 */
[----:B------:R-:W-:-:S02]  /*5250*/  FSEL R17, R90, -INF , !P0 ;  /* 0xff8000005a117808 */ /* 0x000fc40004000000 */
[C---:B------:R-:W-:Y:S02]  /*5260*/  ISETP.GE.AND P2, PT, R12.reuse, R105, PT ;  /* 0x000000690c00720c */ /* 0x040fe40003f46270 */
[----:B------:R-:W-:Y:S02]  /*5270*/  ISETP.GE.AND P0, PT, R12, R104, PT ;  /* 0x000000680c00720c */ /* 0x000fe40003f06270 */
[C---:B------:R-:W-:Y:S01]  /*5280*/  IADD3 R14, PT, PT, R16.reuse, -0x68, RZ ;  /* 0xffffff98100e7810 */ /* 0x040fe20007ffe0ff */
[----:B------:R-:W5:Y:S01]  /*5290*/  MUFU.TANH R139, R139 ;  /* 0x0000008b008b7308 */ /* 0x000f620000002400 */
[----:B------:R-:W-:Y:S02]  /*52a0*/  IADD3 R12, PT, PT, R16, -0x67, RZ ;  /* 0xffffff99100c7810 */ /* 0x000fe40007ffe0ff */
[----:B------:R-:W-:Y:S02]  /*52b0*/  FSEL R89, R89, -INF , !P5 ;  /* 0xff80000059597808 */ /* 0x000fe40006800000 */
[----:B------:R-:W-:-:S02]  /*52c0*/  FSEL R19, R91, -INF , !P4 ;  /* 0xff8000005b137808 */ /* 0x000fc40006000000 */
[----:B------:R-:W-:Y:S01]  /*52d0*/  FSEL R155, R155, -INF , !P3 ;  /* 0xff8000009b9b7808 */ /* 0x000fe20005800000 */
[----:B------:R-:W5:Y:S01]  /*52e0*/  MUFU.TANH R101, R101 ;  /* 0x0000006500657308 */ /* 0x000f620000002400 */
[----:B------:R-:W-:Y:S02]  /*52f0*/  FSEL R109, R109, -INF , !P1 ;  /* 0xff8000006d6d7808 */ /* 0x000fe40004800000 */
[CC--:B------:R-:W-:Y:S02]  /*5300*/  ISETP.GE.AND P5, PT, R14.reuse, R105.reuse, PT ;  /* 0x000000690e00720c */ /* 0x0c0fe40003fa6270 */
[-C--:B------:R-:W-:Y:S02]  /*5310*/  ISETP.GE.AND P4, PT, R14, R104.reuse, PT ;  /* 0x000000680e00720c */ /* 0x080fe40003f86270 */
[C---:B------:R-:W-:Y:S01]  /*5320*/  ISETP.GE.AND P3, PT, R12.reuse, R105, PT ;  /* 0x000000690c00720c */ /* 0x040fe20003f66270 */
[----:B------:R-:W5:Y:S01]  /*5330*/  MUFU.TANH R4, R4 ;  /* 0x0000000400047308 */ /* 0x000f620000002400 */
[----:B------:R-:W-:-:S02]  /*5340*/  ISETP.GE.AND P1, PT, R12, R104, PT ;  /* 0x000000680c00720c */ /* 0x000fc40003f26270 */
[C---:B------:R-:W-:Y:S02]  /*5350*/  IADD3 R12, PT, PT, R16.reuse, -0x60, RZ ;  /* 0xffffffa0100c7810 */ /* 0x040fe40007ffe0ff */
[----:B------:R-:W-:Y:S02]  /*5360*/  IADD3 R8, PT, PT, R16, -0x5f, RZ ;  /* 0xffffffa110087810 */ /* 0x000fe40007ffe0ff */
[----:B------:R-:W-:Y:S01]  /*5370*/  FSEL R157, R157, -INF , !P2 ;  /* 0xff8000009d9d7808 */ /* 0x000fe20005000000 */
[----:B------:R3:W5:Y:S01]  /*5380*/  MUFU.TANH R99, R10 ;  /* 0x0000000a00637308 */ /* 0x0007620000002400 */
[----:B------:R-:W-:Y:S02]  /*5390*/  FSEL R145, R145, -INF , !P0 ;  /* 0xff80000091917808 */ /* 0x000fe40004000000 */
[----:B------:R-:W-:Y:S02]  /*53a0*/  FSEL R137, R137, -INF , !P5 ;  /* 0xff80000089897808 */ /* 0x000fe40006800000 */
[----:B------:R-:W-:-:S02]  /*53b0*/  FSEL R151, R151, -INF , !P4 ;  /* 0xff80000097977808 */ /* 0x000fc40006000000 */
[CC--:B------:R-:W-:Y:S01]  /*53c0*/  ISETP.GE.AND P2, PT, R12.reuse, R105.reuse, PT ;  /* 0x000000690c00720c */ /* 0x0c0fe20003f46270 */
[----:B------:R-:W5:Y:S01]  /*53d0*/  MUFU.TANH R98, R11 ;  /* 0x0000000b00627308 */ /* 0x000f620000002400 */
[-C--:B------:R-:W-:Y:S02]  /*53e0*/  ISETP.GE.AND P0, PT, R12, R104.reuse, PT ;  /* 0x000000680c00720c */ /* 0x080fe40003f06270 */
[C---:B------:R-:W-:Y:S02]  /*53f0*/  ISETP.GE.AND P5, PT, R8.reuse, R105, PT ;  /* 0x000000690800720c */ /* 0x040fe40003fa6270 */
[----:B------:R-:W-:Y:S02]  /*5400*/  ISETP.GE.AND P4, PT, R8, R104, PT ;  /* 0x000000680800720c */ /* 0x000fe40003f86270 */
[----:B------:R-:W-:Y:S01]  /*5410*/  FMNMX3.FTZ R6, R0, R13, R35, !PT ;  /* 0x0000000d00067276 */ /* 0x000fe20007810023 */
[----:B------:R-:W5:Y:S01]  /*5420*/  MUFU.TANH R97, R97 ;  /* 0x0000006100617308 */ /* 0x000f620000002400 */
[----:B------:R-:W-:-:S02]  /*5430*/  IADD3 R9, PT, PT, R16, -0x58, RZ ;  /* 0xffffffa810097810 */ /* 0x000fc40007ffe0ff */
[----:B------:R-:W-:Y:S02]  /*5440*/  IADD3 R8, PT, PT, R16, -0x57, RZ ;  /* 0xffffffa910087810 */ /* 0x000fe40007ffe0ff */
[----:B------:R-:W-:Y:S02]  /*5450*/  FSEL R153, R153, -INF , !P3 ;  /* 0xff80000099997808 */ /* 0x000fe40005800000 */
[----:B------:R-:W-:Y:S01]  /*5460*/  FSEL R135, R135, -INF , !P1 ;  /* 0xff80000087877808 */ /* 0x000fe20004800000 */
[----:B------:R-:W5:Y:S01]  /*5470*/  MUFU.TANH R96, R7 ;  /* 0x0000000700607308 */ /* 0x000f620000002400 */
[----:B------:R-:W-:Y:S02]  /*5480*/  FSEL R147, R147, -INF , !P2 ;  /* 0xff80000093937808 */ /* 0x000fe40005000000 */
[----:B------:R-:W-:Y:S02]  /*5490*/  FSEL R111, R111, -INF , !P0 ;  /* 0xff8000006f6f7808 */ /* 0x000fe40004000000 */
[----:B------:R-:W-:-:S02]  /*54a0*/  FMNMX3.FTZ R6, R6, R17, R19, !PT ;  /* 0x0000001106067276 */ /* 0x000fc40007810013 */
[CC--:B------:R-:W-:Y:S01]  /*54b0*/  ISETP.GE.AND P3, PT, R9.reuse, R105.reuse, PT ;  /* 0x000000690900720c */ /* 0x0c0fe20003f66270 */
[----:B------:R-:W5:Y:S01]  /*54c0*/  MUFU.TANH R95, R95 ;  /* 0x0000005f005f7308 */ /* 0x000f620000002400 */
[-C--:B------:R-:W-:Y:S02]  /*54d0*/  ISETP.GE.AND P1, PT, R9, R104.reuse, PT ;  /* 0x000000680900720c */ /* 0x080fe40003f26270 */
[C---:B------:R-:W-:Y:S02]  /*54e0*/  ISETP.GE.AND P2, PT, R8.reuse, R105, PT ;  /* 0x000000690800720c */ /* 0x040fe40003f46270 */
[----:B------:R-:W-:Y:S02]  /*54f0*/  ISETP.GE.AND P0, PT, R8, R104, PT ;  /* 0x000000680800720c */ /* 0x000fe40003f06270 */
[C---:B------:R-:W-:Y:S02]  /*5500*/  IADD3 R9, PT, PT, R16.reuse, -0x50, RZ ;  /* 0xffffffb010097810 */ /* 0x040fe40007ffe0ff */
[----:B------:R-:W-:-:S02]  /*5510*/  IADD3 R8, PT, PT, R16, -0x4f, RZ ;  /* 0xffffffb110087810 */ /* 0x000fc40007ffe0ff */
[----:B---3--:R-:W-:Y:S02]  /*5520*/  FMNMX3.FTZ R10, R2, R21, R33, !PT ;  /* 0x00000015020a7276 */ /* 0x008fe40007810021 */
[----:B------:R-:W-:Y:S02]  /*5530*/  FMNMX3.FTZ R6, R6, R109, R145, !PT ;  /* 0x0000006d06067276 */ /* 0x000fe40007810091 */
[----:B------:R-:W-:Y:S02]  /*5540*/  FSEL R149, R149, -INF , !P5 ;  /* 0xff80000095957808 */ /* 0x000fe40006800000 */
[----:B------:R-:W-:Y:S02]  /*5550*/  FSEL R143, R143, -INF , !P3 ;  /* 0xff8000008f8f7808 */ /* 0x000fe40005800000 */
[----:B-1----:R-:W-:Y:S02]  /*5560*/  FSEL R129, R129, -INF , !P2 ;  /* 0xff80000081817808 */ /* 0x002fe40005000000 */
[----:B------:R-:W-:-:S02]  /*5570*/  ISETP.GE.AND P5, PT, R9, R105, PT ;  /* 0x000000690900720c */ /* 0x000fc40003fa6270 */
[C---:B------:R-:W-:Y:S02]  /*5580*/  ISETP.GE.AND P3, PT, R8.reuse, R105, PT ;  /* 0x000000690800720c */ /* 0x040fe40003f66270 */
[----:B------:R-:W-:Y:S02]  /*5590*/  ISETP.GE.AND P2, PT, R8, R104, PT ;  /* 0x000000680800720c */ /* 0x000fe40003f46270 */
[----:B------:R-:W-:Y:S02]  /*55a0*/  FMNMX3.FTZ R8, R10, R15, R89, !PT ;  /* 0x0000000f0a087276 */ /* 0x000fe40007810059 */
[----:B------:R-:W-:Y:S02]  /*55b0*/  IADD3 R5, PT, PT, R16, -0x48, RZ ;  /* 0xffffffb810057810 */ /* 0x000fe40007ffe0ff */
[----:B------:R-:W-:Y:S02]  /*55c0*/  FSEL R117, R117, -INF , !P4 ;  /* 0xff80000075757808 */ /* 0x000fe40006000000 */
[----:B------:R-:W-:-:S02]  /*55d0*/  FMNMX3.FTZ R6, R6, R151, R135, !PT ;  /* 0x0000009706067276 */ /* 0x000fc40007810087 */
[----:B------:R-:W-:Y:S02]  /*55e0*/  IADD3 R16, PT, PT, R16, -0x47, RZ ;  /* 0xffffffb910107810 */ /* 0x000fe40007ffe0ff */
[----:B----4-:R-:W-:Y:S02]  /*55f0*/  FSEL R107, R107, -INF , !P5 ;  /* 0xff8000006b6b7808 */ /* 0x010fe40006800000 */
[----:B------:R-:W-:Y:S02]  /*5600*/  FMNMX3.FTZ R8, R8, R155, R157, !PT ;  /* 0x0000009b08087276 */ /* 0x000fe4000781009d */
[----:B------:R-:W-:Y:S02]  /*5610*/  ISETP.GE.AND P5, PT, R5, R105, PT ;  /* 0x000000690500720c */ /* 0x000fe40003fa6270 */
[----:B------:R-:W-:Y:S02]  /*5620*/  ISETP.GE.AND P4, PT, R9, R104, PT ;  /* 0x000000680900720c */ /* 0x000fe40003f86270 */
[----:B--2---:R-:W-:-:S02]  /*5630*/  FSEL R141, R141, -INF , !P1 ;  /* 0xff8000008d8d7808 */ /* 0x004fc40004800000 */
[----:B-----5:R-:W-:Y:S02]  /*5640*/  FSEL R139, R139, -INF , !P0 ;  /* 0xff8000008b8b7808 */ /* 0x020fe40004000000 */
[----:B------:R-:W-:Y:S02]  /*5650*/  FMNMX3.FTZ R6, R6, R111, R117, !PT ;  /* 0x0000006f06067276 */ /* 0x000fe40007810075 */
[----:B------:R-:W-:Y:S02]  /*5660*/  FSEL R101, R101, -INF , !P3 ;  /* 0xff80000065657808 */ /* 0x000fe40005800000 */
[----:B------:R-:W-:Y:S02]  /*5670*/  ISETP.GE.AND P3, PT, R16, R105, PT ;  /* 0x000000691000720c */ /* 0x000fe40003f66270 */
[----:B------:R-:W-:Y:S02]  /*5680*/  FMNMX3.FTZ R8, R8, R137, R153, !PT ;  /* 0x0000008908087276 */ /* 0x000fe40007810099 */
[----:B------:R-:W-:-:S02]  /*5690*/  FSEL R105, R4, -INF , !P5 ;  /* 0xff80000004697808 */ /* 0x000fc40006800000 */
[-C--:B------:R-:W-:Y:S02]  /*56a0*/  ISETP.GE.AND P5, PT, R5, R104.reuse, PT ;  /* 0x000000680500720c */ /* 0x080fe40003fa6270 */
[----:B------:R-:W-:Y:S02]  /*56b0*/  ISETP.GE.AND P0, PT, R16, R104, PT ;  /* 0x000000681000720c */ /* 0x000fe40003f06270 */
[----:B------:R-:W-:Y:S02]  /*56c0*/  FSEL R99, R99, -INF , !P4 ;  /* 0xff80000063637808 */ /* 0x000fe40006000000 */
        /* <DEDUP_REMOVED lines=8> */
[----:B------:R-:W-:-:S02]  /*5750*/  FSEL R95, R95, -INF , !P3 ;  /* 0xff8000005f5f7808 */ /* 0x000fc40005800000 */
[----:B------:R-:W-:Y:S01]  /*5760*/  FMNMX3.FTZ R4, R4, R107, R101, !PT ;  /* 0x0000006b04047276 */ /* 0x000fe20007810065 */
[----:B------:R-:W1:Y:S01]  /*5770*/  SHFL.BFLY PT, R5, R8, 0x2, 0x1f ;  /* 0x0c401f0008057f89 */ /* 0x000e6200000e0000 */
[----:B------:R-:W-:Y:S02]  /*5780*/  IADD3 R90, PT, PT, R103, 0x6020, RZ ;  /* 0x00006020675a7810 */ /* 0x000fe40007ffe0ff */
[----:B------:R-:W-:-:S05]  /*5790*/  FMNMX3.FTZ R4, R4, R105, R95, !PT ;  /* 0x0000006904047276 */ /* 0x000fca000781005f */
[----:B------:R-:W2:Y:S01]  /*57a0*/  SHFL.BFLY PT, R7, R4, 0x2, 0x1f ;  /* 0x0c401f0004077f89 */ /* 0x000ea200000e0000 */
[----:B-1----:R-:W-:-:S05]  /*57b0*/  FMNMX.FTZ R5, R8, R5, !PT ;  /* 0x0000000508057209 */ /* 0x002fca0007810000 */
[----:B------:R-:W1:Y:S01]  /*57c0*/  SHFL.BFLY PT, R84, R5, 0x1, 0x1f ;  /* 0x0c201f0005547f89 */ /* 0x000e6200000e0000 */
[----:B--2---:R-:W-:-:S05]  /*57d0*/  FMNMX.FTZ R6, R4, R7, !PT ;  /* 0x0000000704067209 */ /* 0x004fca0007810000 */
[----:B------:R-:W2:Y:S01]  /*57e0*/  SHFL.BFLY PT, R85, R6, 0x1, 0x1f ;  /* 0x0c201f0006557f89 */ /* 0x000ea200000e0000 */
[----:B-1----:R-:W-:-:S04]  /*57f0*/  FMNMX.FTZ R84, R5, R84, !PT ;  /* 0x0000005405547209 */ /* 0x002fc80007810000 */
[C---:B------:R-:W-:Y:S01]  /*5800*/  FSETP.NEU.FTZ.AND P0, PT, R84.reuse, -INF , PT ;  /* 0xff8000005400780b */ /* 0x040fe20003f1d000 */
[----:B------:R-:W-:Y:S01]  /*5810*/  FMUL.FTZ R100, R84, UR4 ;  /* 0x0000000454647c20 */ /* 0x000fe20008410000 */
[----:B--2---:R-:W-:Y:S02]  /*5820*/  FMNMX.FTZ R85, R6, R85, !PT ;  /* 0x0000005506557209 */ /* 0x004fe40007810000 */
[----:B------:R-:W-:Y:S02]  /*5830*/  FSEL R5, R84, RZ, P0 ;  /* 0x000000ff54057208 */ /* 0x000fe40000000000 */
[C---:B------:R-:W-:Y:S01]  /*5840*/  FSETP.NEU.FTZ.AND P1, PT, R85.reuse, -INF , PT ;  /* 0xff8000005500780b */ /* 0x040fe20003f3d000 */
[----:B------:R-:W-:Y:S01]  /*5850*/  FMUL.FTZ R104, R85, UR4 ;  /* 0x0000000455687c20 */ /* 0x000fe20008410000 */
[----:B------:R-:W-:Y:S01]  /*5860*/  FSEL R100, R100, RZ, P0 ;  /* 0x000000ff64647208 */ /* 0x000fe20000000000 */
[----:B------:R-:W-:Y:S01]  /*5870*/  FADD.FTZ R5, R0, -R5 ;  /* 0x8000000500057221 */ /* 0x000fe20000010000 */
[----:B------:R-:W-:-:S02]  /*5880*/  IADD3 R0, PT, PT, R103, 0x6000, RZ ;  /* 0x0000600067007810 */ /* 0x000fc40007ffe0ff */
[----:B------:R-:W-:Y:S01]  /*5890*/  FSEL R104, R104, RZ, P1 ;  /* 0x000000ff68687208 */ /* 0x000fe20000800000 */
[----:B------:R-:W-:Y:S01]  /*58a0*/  FFMA.FTZ R91, R13, UR4, -R100 ;  /* 0x000000040d5b7c23 */ /* 0x000fe20008010864 */
[----:B------:R-:W-:Y:S01]  /*58b0*/  @P6 IADD3 R90, PT, PT, R0, -0x20, RZ ;  /* 0xffffffe0005a6810 */ /* 0x000fe20007ffe0ff */
[----:B------:R-:W-:Y:S01]  /*58c0*/  FMUL.FTZ R93, R5, UR4 ;  /* 0x00000004055d7c20 */ /* 0x000fe20008410000 */
[----:B------:R-:W-:Y:S01]  /*58d0*/  FSEL R7, R85, RZ, P1 ;  /* 0x000000ff55077208 */ /* 0x000fe20000800000 */
[--C-:B------:R-:W-:Y:S01]  /*58e0*/  FFMA.FTZ R92, R21, UR4, -R104.reuse ;  /* 0x00000004155c7c23 */ /* 0x100fe20008010868 */
[--C-:B------:R-:W-:Y:S01]  /*58f0*/  FFMA.FTZ R86, R89, UR4, -R104.reuse ;  /* 0x0000000459567c23 */ /* 0x100fe20008010868 */
[----:B------:R-:W1:Y:S01]  /*5900*/  LDSM.16.MT88.4 R20, [R90] ;  /* 0x000000005a14783b */ /* 0x000e620000004200 */
[--C-:B------:R-:W-:Y:S01]  /*5910*/  FFMA.FTZ R88, R33, UR4, -R104.reuse ;  /* 0x0000000421587c23 */ /* 0x100fe20008010868 */
[----:B------:R-:W-:Y:S01]  /*5920*/  FADD.FTZ R7, R2, -R7 ;  /* 0x8000000702077221 */ /* 0x000fe20000010000 */
[----:B------:R-:W-:Y:S01]  /*5930*/  FFMA.FTZ R87, R15, UR4, -R104 ;  /* 0x000000040f577c23 */ /* 0x000fe20008010868 */
[--C-:B------:R-:W-:Y:S01]  /*5940*/  FFMA.FTZ R2, R35, UR4, -R100.reuse ;  /* 0x0000000423027c23 */ /* 0x100fe20008010864 */
[--C-:B------:R-:W-:Y:S01]  /*5950*/  FFMA.FTZ R89, R17, UR4, -R100.reuse ;  /* 0x0000000411597c23 */ /* 0x100fe20008010864 */
[----:B------:R-:W-:Y:S01]  /*5960*/  FMUL.FTZ R7, R7, UR4 ;  /* 0x0000000407077c20 */ /* 0x000fe20008410000 */
[--C-:B------:R-:W-:Y:S01]  /*5970*/  FFMA.FTZ R19, R19, UR4, -R100.reuse ;  /* 0x0000000413137c23 */ /* 0x100fe20008010864 */
[----:B------:R-:W-:Y:S01]  /*5980*/  MUFU.EX2 R92, R92 ;  /* 0x0000005c005c7308 */ /* 0x000fe20000000800 */
[----:B------:R-:W2:Y:S01]  /*5990*/  LDSM.16.MT88.4 R12, [R103+0x6000] ;  /* 0x00600000670c783b */ /* 0x000ea20000004200 */
[----:B------:R-:W-:Y:S01]  /*59a0*/  FFMA.FTZ R110, R145, UR4, -R100 ;  /* 0x00000004916e7c23 */ /* 0x000fe20008010864 */
[--C-:B------:R-:W-:Y:S01]  /*59b0*/  FFMA.FTZ R106, R155, UR4, -R104.reuse ;  /* 0x000000049b6a7c23 */ /* 0x100fe20008010868 */
[----:B------:R-:W3:Y:S01]  /*59c0*/  MUFU.EX2 R88, R88 ;  /* 0x0000005800587308 */ /* 0x000ee20000000800 */
[----:B------:R-:W-:Y:S01]  /*59d0*/  FFMA.FTZ R116, R137, UR4, -R104 ;  /* 0x0000000489747c23 */ /* 0x000fe20008010868 */
[----:B------:R-:W-:Y:S01]  /*59e0*/  FFMA.FTZ R108, R135, UR4, -R100 ;  /* 0x00000004876c7c23 */ /* 0x000fe20008010864 */
[--C-:B------:R-:W-:Y:S01]  /*59f0*/  FFMA.FTZ R157, R157, UR4, -R104.reuse ;  /* 0x000000049d9d7c23 */ /* 0x100fe20008010868 */
[----:B------:R-:W-:Y:S01]  /*5a00*/  MUFU.EX2 R87, R87 ;  /* 0x0000005700577308 */ /* 0x000fe20000000800 */
[----:B------:R-:W-:Y:S01]  /*5a10*/  FFMA.FTZ R153, R153, UR4, -R104 ;  /* 0x0000000499997c23 */ /* 0x000fe20008010868 */
[----:B------:R-:W-:Y:S01]  /*5a20*/  FFMA.FTZ R151, R151, UR4, -R100 ;  /* 0x0000000497977c23 */ /* 0x000fe20008010864 */
[--C-:B------:R-:W-:Y:S01]  /*5a30*/  FFMA.FTZ R126, R147, UR4, -R104.reuse ;  /* 0x00000004937e7c23 */ /* 0x100fe20008010868 */
[----:B------:R-:W4:Y:S01]  /*5a40*/  MUFU.EX2 R86, R86 ;  /* 0x0000005600567308 */ /* 0x000f220000000800 */
[----:B------:R-:W-:Y:S01]  /*5a50*/  FFMA.FTZ R128, R143, UR4, -R104 ;  /* 0x000000048f807c23 */ /* 0x000fe20008010868 */
[--C-:B------:R-:W-:Y:S01]  /*5a60*/  FFMA.FTZ R136, R111, UR4, -R100.reuse ;  /* 0x000000046f887c23 */ /* 0x100fe20008010864 */
[----:B------:R-:W-:Y:S01]  /*5a70*/  FFMA.FTZ R130, R141, UR4, -R100 ;  /* 0x000000048d827c23 */ /* 0x000fe20008010864 */
[----:B------:R-:W-:Y:S01]  /*5a80*/  MUFU.EX2 R91, R91 ;  /* 0x0000005b005b7308 */ /* 0x000fe20000000800 */
[--C-:B------:R-:W-:Y:S01]  /*5a90*/  FFMA.FTZ R149, R149, UR4, -R104.reuse ;  /* 0x0000000495957c23 */ /* 0x100fe20008010868 */
[----:B---3--:R-:W-:Y:S01]  /*5aa0*/  F2FP.BF16.F32.PACK_AB R8, R88, R92 ;  /* 0x0000005c5808723e */ /* 0x008fe200000010ff */
[--C-:B------:R-:W-:Y:S01]  /*5ab0*/  FFMA.FTZ R138, R107, UR4, -R104.reuse ;  /* 0x000000046b8a7c23 */ /* 0x100fe20008010868 */
[----:B------:R-:W3:Y:S01]  /*5ac0*/  MUFU.EX2 R2, R2 ;  /* 0x0000000200027308 */ /* 0x000ee20000000800 */
[--C-:B------:R-:W-:Y:S01]  /*5ad0*/  FFMA.FTZ R101, R101, UR4, -R104.reuse ;  /* 0x0000000465657c23 */ /* 0x100fe20008010868 */
[----:B------:R-:W-:Y:S01]  /*5ae0*/  FFMA.FTZ R105, R105, UR4, -R104 ;  /* 0x0000000469697c23 */ /* 0x000fe20008010868 */
[--C-:B------:R-:W-:Y:S01]  /*5af0*/  FFMA.FTZ R99, R99, UR4, -R100.reuse ;  /* 0x0000000463637c23 */ /* 0x100fe20008010864 */
[----:B------:R-:W5:Y:S01]  /*5b00*/  MUFU.EX2 R94, R7 ;  /* 0x00000007005e7308 */ /* 0x000f620000000800 */
[--C-:B------:R-:W-:Y:S01]  /*5b10*/  FFMA.FTZ R98, R98, UR4, -R100.reuse ;  /* 0x0000000462627c23 */ /* 0x100fe20008010864 */
[----:B----4-:R-:W-:Y:S01]  /*5b20*/  F2FP.BF16.F32.PACK_AB R10, R86, R87 ;  /* 0x00000057560a723e */ /* 0x010fe200000010ff */
[--C-:B------:R-:W-:Y:S01]  /*5b30*/  FFMA.FTZ R97, R97, UR4, -R100.reuse ;  /* 0x0000000461617c23 */ /* 0x100fe20008010864 */
[----:B------:R-:W4:Y:S01]  /*5b40*/  MUFU.EX2 R93, R93 ;  /* 0x0000005d005d7308 */ /* 0x000f220000000800 */
[----:B------:R-:W-:-:S03]  /*5b50*/  FFMA.FTZ R96, R96, UR4, -R100 ;  /* 0x0000000460607c23 */ /* 0x000fc60008010864 */
[----:B------:R-:W-:Y:S01]  /*5b60*/  MUFU.EX2 R89, R89 ;  /* 0x0000005900597308 */ /* 0x000fe20000000800 */
[----:B---3--:R-:W-:-:S03]  /*5b70*/  F2FP.BF16.F32.PACK_AB R9, R2, R91 ;  /* 0x0000005b0209723e */ /* 0x008fc600000010ff */
[----:B------:R-:W3:Y:S01]  /*5b80*/  MUFU.EX2 R0, R19 ;  /* 0x0000001300007308 */ /* 0x000ee20000000800 */
[-C--:B-----5:R-:W-:Y:S01]  /*5b90*/  FMUL.FTZ R16, R72, R94.reuse ;  /* 0x0000005e48107220 */ /* 0x0a0fe20000410000 */
[-C--:B------:R-:W-:Y:S01]  /*5ba0*/  FMUL.FTZ R17, R73, R94.reuse ;  /* 0x0000005e49117220 */ /* 0x080fe20000410000 */
[-C--:B------:R-:W-:Y:S01]  /*5bb0*/  FMUL.FTZ R24, R64, R94.reuse ;  /* 0x0000005e40187220 */ /* 0x080fe20000410000 */
[-C--:B------:R-:W-:Y:S01]  /*5bc0*/  FMUL.FTZ R25, R65, R94.reuse ;  /* 0x0000005e41197220 */ /* 0x080fe20000410000 */
[-C--:B----4-:R-:W-:Y:S01]  /*5bd0*/  FMUL.FTZ R18, R74, R93.reuse ;  /* 0x0000005d4a127220 */ /* 0x090fe20000410000 */
[-C--:B------:R-:W-:Y:S01]  /*5be0*/  FMUL.FTZ R26, R66, R93.reuse ;  /* 0x0000005d421a7220 */ /* 0x080fe20000410000 */
[-C--:B------:R-:W-:Y:S01]  /*5bf0*/  FMUL.FTZ R27, R67, R93.reuse ;  /* 0x0000005d431b7220 */ /* 0x080fe20000410000 */
[-C--:B------:R-:W-:Y:S01]  /*5c00*/  FMUL.FTZ R68, R68, R94.reuse ;  /* 0x0000005e44447220 */ /* 0x080fe20000410000 */
[-C--:B------:R-:W-:Y:S01]  /*5c10*/  FMUL.FTZ R69, R69, R94.reuse ;  /* 0x0000005e45457220 */ /* 0x080fe20000410000 */
[-C--:B------:R-:W-:Y:S01]  /*5c20*/  FMUL.FTZ R70, R70, R93.reuse ;  /* 0x0000005d46467220 */ /* 0x080fe20000410000 */
[----:B------:R-:W-:Y:S01]  /*5c30*/  FMUL.FTZ R71, R71, R93 ;  /* 0x0000005d47477220 */ /* 0x000fe20000410000 */
[-C--:B------:R-:W-:Y:S01]  /*5c40*/  FMUL.FTZ R60, R60, R94.reuse ;  /* 0x0000005e3c3c7220 */ /* 0x080fe20000410000 */
[----:B---3--:R-:W-:Y:S01]  /*5c50*/  F2FP.BF16.F32.PACK_AB R11, R0, R89 ;  /* 0x00000059000b723e */ /* 0x008fe200000010ff */
        /* <DEDUP_REMOVED lines=10> */
[----:B------:R-:W3:Y:S01]  /*5d00*/  LDSM.16.MT88.4 R56, [R90+0x2000] ;  /* 0x002000005a38783b */ /* 0x000ee20000004200 */
[-C--:B------:R-:W-:Y:S01]  /*5d10*/  FMUL.FTZ R5, R81, R94.reuse ;  /* 0x0000005e51057220 */ /* 0x080fe20000410000 */
[-C--:B------:R-:W-:Y:S01]  /*5d20*/  FMUL.FTZ R6, R82, R93.reuse ;  /* 0x0000005d52067220 */ /* 0x080fe20000410000 */
[-C--:B------:R-:W-:Y:S01]  /*5d30*/  FMUL.FTZ R7, R83, R93.reuse ;  /* 0x0000005d53077220 */ /* 0x080fe20000410000 */
[C---:B-1----:R-:W-:Y:S01]  /*5d40*/  HMMA.16816.F32.BF16 R16, R8.reuse, R20, R16 ;  /* 0x000000140810723c */ /* 0x042fe20000041810 */
        /* <DEDUP_REMOVED lines=8> */
[----:B------:R-:W1:Y:S01]  /*5dd0*/  LDSM.16.MT88.4 R68, [R90+0x1000] ;  /* 0x001000005a44783b */ /* 0x000e620000004200 */
[-C--:B------:R-:W-:Y:S01]  /*5de0*/  FMUL.FTZ R55, R55, R93.reuse ;  /* 0x0000005d37377220 */ /* 0x080fe20000410000 */
[-C--:B------:R-:W-:Y:S01]  /*5df0*/  FMUL.FTZ R36, R36, R94.reuse ;  /* 0x0000005e24247220 */ /* 0x080fe20000410000 */
[-C--:B------:R-:W-:Y:S01]  /*5e00*/  FMUL.FTZ R37, R37, R94.reuse ;  /* 0x0000005e25257220 */ /* 0x080fe20000410000 */
[-C--:B------:R-:W-:Y:S01]  /*5e10*/  FMUL.FTZ R38, R38, R93.reuse ;  /* 0x0000005d26267220 */ /* 0x080fe20000410000 */
[-C--:B------:R-:W-:Y:S01]  /*5e20*/  FMUL.FTZ R39, R39, R93.reuse ;  /* 0x0000005d27277220 */ /* 0x080fe20000410000 */
[-C--:B------:R-:W-:Y:S01]  /*5e30*/  FMUL.FTZ R40, R40, R94.reuse ;  /* 0x0000005e28287220 */ /* 0x080fe20000410000 */
[C---:B------:R-:W-:Y:S01]  /*5e40*/  HMMA.16816.F32.BF16 R28, R8.reuse, R30, R60 ;  /* 0x0000001e081c723c */ /* 0x040fe2000004183c */
[----:B------:R-:W4:Y:S01]  /*5e50*/  LDSM.16.MT88.4 R60, [R103+0x8000] ;  /* 0x00800000673c783b */ /* 0x000f220000004200 */
        /* <DEDUP_REMOVED lines=11> */
[----:B------:R-:W-:Y:S01]  /*5f10*/  FFMA.FTZ R64, R109, UR4, -R100 ;  /* 0x000000046d407c23 */ /* 0x000fe20008010864 */
[----:B--2---:R-:W-:Y:S01]  /*5f20*/  HMMA.16816.F32.BF16 R4, R8, R12, R4 ;  /* 0x0000000c0804723c */ /* 0x004fe20000041804 */
[----:B------:R-:W-:Y:S01]  /*5f30*/  MUFU.EX2 R106, R106 ;  /* 0x0000006a006a7308 */ /* 0x000fe20000000800 */
[----:B------:R-:W-:Y:S01]  /*5f40*/  FFMA.FTZ R133, R133, R94, R92 ;  /* 0x0000005e85857223 */ /* 0x000fe2000001005c */
[----:B------:R-:W-:-:S02]  /*5f50*/  FFMA.FTZ R91, R134, R93, R91 ;  /* 0x0000005d865b7223 */ /* 0x000fc4000001005b */
[----:B------:R2:W-:Y:S01]  /*5f60*/  MUFU.EX2 R145, R64 ;  /* 0x0000004000917308 */ /* 0x0005e20000000800 */
[----:B------:R-:W-:Y:S01]  /*5f70*/  FADD.FTZ R88, R88, R133 ;  /* 0x0000008558587221 */ /* 0x000fe20000010000 */
[----:B------:R-:W-:Y:S01]  /*5f80*/  FADD.FTZ R2, R2, R91 ;  /* 0x0000005b02027221 */ /* 0x000fe20000010000 */
[C---:B------:R-:W-:Y:S01]  /*5f90*/  HMMA.16816.F32.BF16 R12, R8.reuse, R14, R76 ;  /* 0x0000000e080c723c */ /* 0x040fe2000004184c */
[----:B------:R-:W5:Y:S01]  /*5fa0*/  MUFU.EX2 R137, R157 ;  /* 0x0000009d00897308 */ /* 0x000f620000000800 */
[----:B------:R-:W-:Y:S01]  /*5fb0*/  LDSM.16.MT88.4 R76, [R103+0x6c00] ;  /* 0x006c0000674c783b */ /* 0x000fe20000004200 */
[----:B------:R-:W-:Y:S01]  /*5fc0*/  FADD.FTZ R87, R87, R88 ;  /* 0x0000005857577221 */ /* 0x000fe20000010000 */
[----:B------:R-:W-:Y:S01]  /*5fd0*/  FADD.FTZ R89, R89, R2 ;  /* 0x0000000259597221 */ /* 0x000fe20000010000 */
[----:B------:R-:W-:Y:S01]  /*5fe0*/  MUFU.EX2 R116, R116 ;  /* 0x0000007400747308 */ /* 0x000fe20000000800 */
[----:B------:R-:W-:Y:S01]  /*5ff0*/  MOV R2, R85 ;  /* 0x0000005500027202 */ /* 0x000fe20000000f00 */
[----:B------:R-:W-:Y:S01]  /*6000*/  FADD.FTZ R87, R86, R87 ;  /* 0x0000005756577221 */ /* 0x000fe20000010000 */
[C---:B---3--:R-:W-:Y:S01]  /*6010*/  HMMA.16816.F32.BF16 R44, R8.reuse, R56, R44 ;  /* 0x00000038082c723c */ /* 0x048fe2000004182c */
[----:B------:R-:W-:Y:S01]  /*6020*/  MUFU.EX2 R109, R153 ;  /* 0x00000099006d7308 */ /* 0x000fe20000000800 */
[----:B------:R-:W-:Y:S01]  /*6030*/  FADD.FTZ R0, R0, R89 ;  /* 0x0000005900007221 */ /* 0x000fe20000010000 */
[----:B--2---:R-:W2:Y:S02]  /*6040*/  LDSM.16.MT88.4 R64, [R103+0x7400] ;  /* 0x007400006740783b */ /* 0x004ea40000004200 */
[----:B------:R-:W3:Y:S03]  /*6050*/  MUFU.EX2 R110, R110 ;  /* 0x0000006e006e7308 */ /* 0x000ee60000000800 */
[C---:B-1----:R-:W-:Y:S01]  /*6060*/  HMMA.16816.F32.BF16 R32, R8.reuse, R68, R32 ;  /* 0x000000440820723c */ /* 0x042fe20000041820 */
[----:B------:R-:W-:Y:S04]  /*6070*/  MUFU.EX2 R135, R151 ;  /* 0x0000009700877308 */ /* 0x000fe80000000800 */
[----:B------:R-:W1:Y:S03]  /*6080*/  MUFU.EX2 R108, R108 ;  /* 0x0000006c006c7308 */ /* 0x000e660000000800 */
[C---:B------:R-:W-:Y:S01]  /*6090*/  HMMA.16816.F32.BF16 R52, R8.reuse, R70, R52 ;  /* 0x000000460834723c */ /* 0x040fe20000041834 */
[----:B------:R-:W-:Y:S01]  /*60a0*/  MUFU.EX2 R126, R126 ;  /* 0x0000007e007e7308 */ /* 0x000fe20000000800 */
[----:B------:R-:W-:Y:S03]  /*60b0*/  LDSM.16.MT88.4 R68, [R90+0xc00] ;  /* 0x000c00005a44783b */ /* 0x000fe60000004200 */
[----:B------:R-:W2:Y:S03]  /*60c0*/  MUFU.EX2 R143, R149 ;  /* 0x00000095008f7308 */ /* 0x000ea60000000800 */
[C---:B----4-:R-:W-:Y:S01]  /*60d0*/  HMMA.16816.F32.BF16 R36, R8.reuse, R60, R36 ;  /* 0x0000003c0824723c */ /* 0x050fe20000041824 */
[----:B------:R-:W-:Y:S04]  /*60e0*/  MUFU.EX2 R128, R128 ;  /* 0x0000008000807308 */ /* 0x000fe80000000800 */
[----:B------:R-:W-:Y:S03]  /*60f0*/  MUFU.EX2 R136, R136 ;  /* 0x0000008800887308 */ /* 0x000fe60000000800 */
[C---:B------:R-:W-:Y:S01]  /*6100*/  HMMA.16816.F32.BF16 R40, R8.reuse, R62, R40 ;  /* 0x0000003e0828723c */ /* 0x040fe20000041828 */
[----:B------:R-:W4:Y:S01]  /*6110*/  LDSM.16.MT88.4 R60, [R103+0x6400] ;  /* 0x00640000673c783b */ /* 0x000f220000004200 */
[----:B------:R-:W-:Y:S04]  /*6120*/  MUFU.EX2 R130, R130 ;  /* 0x0000008200827308 */ /* 0x000fe80000000800 */
[----:B------:R-:W-:Y:S02]  /*6130*/  MUFU.EX2 R138, R138 ;  /* 0x0000008a008a7308 */ /* 0x000fe40000000800 */
[----:B------:R-:W-:Y:S01]  /*6140*/  HMMA.16816.F32.BF16 R8, R8, R58, R48 ;  /* 0x0000003a0808723c */ /* 0x000fe20000041830 */
[----:B------:R-:W4:Y:S01]  /*6150*/  LDSM.16.MT88.4 R56, [R90+0x400] ;  /* 0x000400005a38783b */ /* 0x000f220000004200 */
[----:B-----5:R-:W-:Y:S01]  /*6160*/  F2FP.BF16.F32.PACK_AB R48, R137, R106 ;  /* 0x0000006a8930723e */ /* 0x020fe200000010ff */
[----:B------:R-:W-:Y:S01]  /*6170*/  MUFU.EX2 R101, R101 ;  /* 0x0000006500657308 */ /* 0x000fe20000000800 */
[----:B---3--:R-:W-:Y:S01]  /*6180*/  F2FP.BF16.F32.PACK_AB R49, R110, R145 ;  /* 0x000000916e31723e */ /* 0x008fe200000010ff */
[----:B------:R-:W-:Y:S01]  /*6190*/  FADD.FTZ R106, R106, R87 ;  /* 0x000000576a6a7221 */ /* 0x000fe20000010000 */
[----:B------:R-:W-:Y:S01]  /*61a0*/  F2FP.BF16.F32.PACK_AB R50, R109, R116 ;  /* 0x000000746d32723e */ /* 0x000fe200000010ff */
[----:B------:R-:W-:Y:S01]  /*61b0*/  MUFU.EX2 R99, R99 ;  /* 0x0000006300637308 */ /* 0x000fe20000000800 */
[----:B-1----:R-:W-:Y:S01]  /*61c0*/  F2FP.BF16.F32.PACK_AB R51, R108, R135 ;  /* 0x000000876c33723e */ /* 0x002fe200000010ff */
[----:B------:R-:W-:Y:S01]  /*61d0*/  FADD.FTZ R145, R145, R0 ;  /* 0x0000000091917221 */ /* 0x000fe20000010000 */
[----:B------:R-:W-:Y:S01]  /*61e0*/  FADD.FTZ R137, R137, R106 ;  /* 0x0000006a89897221 */ /* 0x000fe20000010000 */
[----:B------:R-:W-:Y:S01]  /*61f0*/  MUFU.EX2 R98, R98 ;  /* 0x0000006200627308 */ /* 0x000fe20000000800 */
[----:B------:R-:W-:Y:S01]  /*6200*/  MOV R0, R84 ;  /* 0x0000005400007202 */ /* 0x000fe20000000f00 */
[----:B------:R-:W-:Y:S01]  /*6210*/  FADD.FTZ R110, R110, R145 ;  /* 0x000000916e6e7221 */ /* 0x000fe20000010000 */
[----:B------:R-:W-:Y:S01]  /*6220*/  FADD.FTZ R116, R116, R137 ;  /* 0x0000008974747221 */ /* 0x000fe20000010000 */
[----:B--2---:R-:W-:Y:S01]  /*6230*/  HMMA.16816.F32.BF16 R24, R48, R64, R24 ;  /* 0x000000403018723c */ /* 0x004fe20000041818 */
[----:B------:R-:W-:Y:S01]  /*6240*/  MUFU.EX2 R97, R97 ;  /* 0x0000006100617308 */ /* 0x000fe20000000800 */
[----:B------:R-:W-:Y:S01]  /*6250*/  FADD.FTZ R135, R135, R110 ;  /* 0x0000006e87877221 */ /* 0x000fe20000010000 */
[----:B------:R-:W-:-:S02]  /*6260*/  FADD.FTZ R109, R109, R116 ;  /* 0x000000746d6d7221 */ /* 0x000fc40000010000 */
[----:B------:R-:W-:Y:S01]  /*6270*/  MUFU.EX2 R96, R96 ;  /* 0x0000006000607308 */ /* 0x000fe20000000800 */
[----:B------:R-:W-:Y:S02]  /*6280*/  FADD.FTZ R135, R108, R135 ;  /* 0x000000876c877221 */ /* 0x000fe40000010000 */
[C---:B------:R-:W-:Y:S01]  /*6290*/  HMMA.16816.F32.BF16 R28, R48.reuse, R66, R28 ;  /* 0x00000042301c723c */ /* 0x040fe2000004181c */
[----:B------:R-:W1:Y:S07]  /*62a0*/  LDSM.16.MT88.4 R64, [R103+0x8400] ;  /* 0x008400006740783b */ /* 0x000e6e0000004200 */
[C---:B----4-:R-:W-:Y:S08]  /*62b0*/  HMMA.16816.F32.BF16 R4, R48.reuse, R60, R4 ;  /* 0x0000003c3004723c */ /* 0x050ff00000041804 */
[C---:B------:R-:W-:Y:S01]  /*62c0*/  HMMA.16816.F32.BF16 R12, R48.reuse, R62, R12 ;  /* 0x0000003e300c723c */ /* 0x040fe2000004180c */
[----:B------:R-:W2:Y:S07]  /*62d0*/  LDSM.16.MT88.4 R60, [R90+0x1400] ;  /* 0x001400005a3c783b */ /* 0x000eae0000004200 */
[C---:B------:R-:W-:Y:S08]  /*62e0*/  HMMA.16816.F32.BF16 R16, R48.reuse, R56, R16 ;  /* 0x000000383010723c */ /* 0x040ff00000041810 */
[C---:B------:R-:W-:Y:S01]  /*62f0*/  HMMA.16816.F32.BF16 R20, R48.reuse, R58, R20 ;  /* 0x0000003a3014723c */ /* 0x040fe20000041814 */
[----:B------:R-:W3:Y:S07]  /*6300*/  LDSM.16.MT88.4 R56, [R90+0x2400] ;  /* 0x002400005a38783b */ /* 0x000eee0000004200 */
[C---:B-1----:R-:W-:Y:S08]  /*6310*/  HMMA.16816.F32.BF16 R36, R48.reuse, R64, R36 ;  /* 0x000000403024723c */ /* 0x042ff00000041824 */
[C---:B------:R-:W-:Y:S01]  /*6320*/  HMMA.16816.F32.BF16 R40, R48.reuse, R66, R40 ;  /* 0x000000423028723c */ /* 0x040fe20000041828 */
[----:B------:R-:W-:Y:S07]  /*6330*/  LDSM.16.MT88.4 R64, [R103+0x7800] ;  /* 0x007800006740783b */ /* 0x000fee0000004200 */
[C---:B--2---:R-:W-:Y:S08]  /*6340*/  HMMA.16816.F32.BF16 R32, R48.reuse, R60, R32 ;  /* 0x0000003c3020723c */ /* 0x044ff00000041820 */
[C---:B------:R-:W-:Y:S01]  /*6350*/  HMMA.16816.F32.BF16 R52, R48.reuse, R62, R52 ;  /* 0x0000003e3034723c */ /* 0x040fe20000041834 */
[----:B------:R-:W1:Y:S07]  /*6360*/  LDSM.16.MT88.4 R60, [R103+0x6800] ;  /* 0x00680000673c783b */ /* 0x000e6e0000004200 */
[C---:B---3--:R-:W-:Y:S08]  /*6370*/  HMMA.16816.F32.BF16 R44, R48.reuse, R56, R44 ;  /* 0x00000038302c723c */ /* 0x048ff0000004182c */
[----:B------:R-:W-:Y:S01]  /*6380*/  HMMA.16816.F32.BF16 R8, R48, R58, R8 ;  /* 0x0000003a3008723c */ /* 0x000fe20000041808 */
[----:B------:R-:W2:Y:S01]  /*6390*/  LDSM.16.MT88.4 R56, [R90+0x800] ;  /* 0x000800005a38783b */ /* 0x000ea20000004200 */
[----:B------:R-:W-:Y:S01]  /*63a0*/  FFMA.FTZ R51, R129, UR4, -R104 ;  /* 0x0000000481337c23 */ /* 0x000fe20008010868 */
[--C-:B------:R-:W-:Y:S01]  /*63b0*/  FFMA.FTZ R129, R117, UR4, -R100.reuse ;  /* 0x0000000475817c23 */ /* 0x100fe20008010864 */
[----:B------:R-:W-:Y:S01]  /*63c0*/  FFMA.FTZ R117, R139, UR4, -R100 ;  /* 0x000000048b757c23 */ /* 0x000fe20008010864 */
[----:B------:R-:W-:Y:S01]  /*63d0*/  F2FP.BF16.F32.PACK_AB R48, R143, R126 ;  /* 0x0000007e8f30723e */ /* 0x000fe200000010ff */
[----:B------:R-:W3:Y:S01]  /*63e0*/  MUFU.EX2 R111, R51 ;  /* 0x00000033006f7308 */ /* 0x000ee20000000800 */
[----:B------:R-:W-:Y:S01]  /*63f0*/  FFMA.FTZ R104, R95, UR4, -R104 ;  /* 0x000000045f687c23 */ /* 0x000fe20008010868 */
[----:B------:R-:W-:-:S02]  /*6400*/  FADD.FTZ R126, R126, R109 ;  /* 0x0000006d7e7e7221 */ /* 0x000fc40000010000 */
[----:B------:R-:W4:Y:S02]  /*6410*/  MUFU.EX2 R129, R129 ;  /* 0x0000008100817308 */ /* 0x000f240000000800 */
[----:B------:R-:W-:Y:S02]  /*6420*/  FADD.FTZ R143, R143, R126 ;  /* 0x0000007e8f8f7221 */ /* 0x000fe40000010000 */
[----:B------:R-:W5:Y:S04]  /*6430*/  MUFU.EX2 R117, R117 ;  /* 0x0000007500757308 */ /* 0x000f680000000800 */
[----:B------:R-:W-:Y:S01]  /*6440*/  MUFU.EX2 R95, R105 ;  /* 0x00000069005f7308 */ /* 0x000fe20000000800 */
[----:B---3--:R-:W-:Y:S01]  /*6450*/  F2FP.BF16.F32.PACK_AB R50, R111, R128 ;  /* 0x000000806f32723e */ /* 0x008fe200000010ff */
[----:B------:R-:W-:-:S02]  /*6460*/  FADD.FTZ R128, R128, R143 ;  /* 0x0000008f80807221 */ /* 0x000fc40000010000 */
[----:B------:R-:W3:Y:S01]  /*6470*/  MUFU.EX2 R104, R104 ;  /* 0x0000006800687308 */ /* 0x000ee20000000800 */
[----:B----4-:R-:W-:Y:S01]  /*6480*/  F2FP.BF16.F32.PACK_AB R49, R129, R136 ;  /* 0x000000888131723e */ /* 0x010fe200000010ff */
[----:B------:R-:W-:Y:S01]  /*6490*/  FADD.FTZ R136, R136, R135 ;  /* 0x0000008788887221 */ /* 0x000fe20000010000 */
[----:B------:R-:W-:Y:S01]  /*64a0*/  FADD.FTZ R111, R111, R128 ;  /* 0x000000806f6f7221 */ /* 0x000fe20000010000 */
[----:B------:R-:W-:Y:S02]  /*64b0*/  IADD3 R128, PT, PT, R102, -0x3, RZ ;  /* 0xfffffffd66807810 */ /* 0x000fe40007ffe0ff */
[----:B-----5:R-:W-:Y:S01]  /*64c0*/  F2FP.BF16.F32.PACK_AB R51, R117, R130 ;  /* 0x000000827533723e */ /* 0x020fe200000010ff */
[----:B------:R-:W-:-:S04]  /*64d0*/  FADD.FTZ R129, R129, R136 ;  /* 0x0000008881817221 */ /* 0x000fc80000010000 */
[----:B------:R-:W-:Y:S02]  /*64e0*/  FADD.FTZ R130, R130, R129 ;  /* 0x0000008182827221 */ /* 0x000fe40000010000 */
[----:B-1----:R-:W-:Y:S02]  /*64f0*/  HMMA.16816.F32.BF16 R4, R48, R60, R4 ;  /* 0x0000003c3004723c */ /* 0x002fe40000041804 */
[----:B------:R-:W-:-:S06]  /*6500*/  FADD.FTZ R130, R117, R130 ;  /* 0x0000008275827221 */ /* 0x000fcc0000010000 */
[C---:B------:R-:W-:Y:S01]  /*6510*/  HMMA.16816.F32.BF16 R12, R48.reuse, R62, R12 ;  /* 0x0000003e300c723c */ /* 0x040fe2000004180c */
[----:B------:R-:W1:Y:S07]  /*6520*/  LDSM.16.MT88.4 R60, [R90+0x1800] ;  /* 0x001800005a3c783b */ /* 0x000e6e0000004200 */
[C---:B--2---:R-:W-:Y:S08]  /*6530*/  HMMA.16816.F32.BF16 R16, R48.reuse, R56, R16 ;  /* 0x000000383010723c */ /* 0x044ff00000041810 */
[C---:B------:R-:W-:Y:S01]  /*6540*/  HMMA.16816.F32.BF16 R20, R48.reuse, R58, R20 ;  /* 0x0000003a3014723c */ /* 0x040fe20000041814 */
[----:B------:R-:W2:Y:S07]  /*6550*/  LDSM.16.MT88.4 R56, [R90+0x2800] ;  /* 0x002800005a38783b */ /* 0x000eae0000004200 */
[C---:B------:R-:W-:Y:S08]  /*6560*/  HMMA.16816.F32.BF16 R24, R48.reuse, R64, R24 ;  /* 0x000000403018723c */ /* 0x040ff00000041818 */
[C---:B------:R-:W-:Y:S01]  /*6570*/  HMMA.16816.F32.BF16 R28, R48.reuse, R66, R28 ;  /* 0x00000042301c723c */ /* 0x040fe2000004181c */
[----:B------:R-:W4:Y:S07]  /*6580*/  LDSM.16.MT88.4 R64, [R103+0x8800] ;  /* 0x008800006740783b */ /* 0x000f2e0000004200 */
[C---:B-1----:R-:W-:Y:S08]  /*6590*/  HMMA.16816.F32.BF16 R32, R48.reuse, R60, R32 ;  /* 0x0000003c3020723c */ /* 0x042ff00000041820 */
[C---:B------:R-:W-:Y:S01]  /*65a0*/  HMMA.16816.F32.BF16 R52, R48.reuse, R62, R52 ;  /* 0x0000003e3034723c */ /* 0x040fe20000041834 */
[----:B------:R-:W1:Y:S07]  /*65b0*/  LDSM.16.MT88.4 R60, [R103+0x7c00] ;  /* 0x007c0000673c783b */ /* 0x000e6e0000004200 */
[C---:B--2---:R-:W-:Y:S08]  /*65c0*/  HMMA.16816.F32.BF16 R44, R48.reuse, R56, R44 ;  /* 0x00000038302c723c */ /* 0x044ff0000004182c */
[C---:B------:R-:W-:Y:S08]  /*65d0*/  HMMA.16816.F32.BF16 R8, R48.reuse, R58, R8 ;  /* 0x0000003a3008723c */ /* 0x040ff00000041808 */
[C---:B----4-:R-:W-:Y:S08]  /*65e0*/  HMMA.16816.F32.BF16 R36, R48.reuse, R64, R36 ;  /* 0x000000403024723c */ /* 0x050ff00000041824 */
[----:B------:R-:W-:Y:S01]  /*65f0*/  HMMA.16816.F32.BF16 R40, R48, R66, R40 ;  /* 0x000000423028723c */ /* 0x000fe20000041828 */
[----:B------:R-:W-:Y:S01]  /*6600*/  F2FP.BF16.F32.PACK_AB R48, R101, R138 ;  /* 0x0000008a6530723e */ /* 0x000fe200000010ff */
[----:B------:R-:W-:Y:S01]  /*6610*/  FADD.FTZ R138, R138, R111 ;  /* 0x0000006f8a8a7221 */ /* 0x000fe20000010000 */
[----:B------:R-:W-:Y:S01]  /*6620*/  F2FP.BF16.F32.PACK_AB R49, R98, R99 ;  /* 0x000000636231723e */ /* 0x000fe200000010ff */
[----:B------:R-:W-:Y:S01]  /*6630*/  FADD.FTZ R99, R99, R130 ;  /* 0x0000008263637221 */ /* 0x000fe20000010000 */
[----:B---3--:R-:W-:Y:S01]  /*6640*/  F2FP.BF16.F32.PACK_AB R50, R104, R95 ;  /* 0x0000005f6832723e */ /* 0x008fe200000010ff */
[----:B------:R-:W-:Y:S01]  /*6650*/  FADD.FTZ R138, R101, R138 ;  /* 0x0000008a658a7221 */ /* 0x000fe20000010000 */
[----:B------:R-:W-:Y:S01]  /*6660*/  F2FP.BF16.F32.PACK_AB R51, R96, R97 ;  /* 0x000000616033723e */ /* 0x000fe200000010ff */
[----:B------:R-:W-:-:S02]  /*6670*/  FADD.FTZ R98, R98, R99 ;  /* 0x0000006362627221 */ /* 0x000fc40000010000 */
[----:B------:R-:W-:Y:S02]  /*6680*/  FADD.FTZ R95, R95, R138 ;  /* 0x0000008a5f5f7221 */ /* 0x000fe40000010000 */
[----:B------:R-:W-:Y:S02]  /*6690*/  FADD.FTZ R97, R97, R98 ;  /* 0x0000006261617221 */ /* 0x000fe40000010000 */
[----:B------:R-:W-:Y:S01]  /*66a0*/  HMMA.16816.F32.BF16 R80, R48, R76, R4 ;  /* 0x0000004c3050723c */ /* 0x000fe20000041804 */
[----:B------:R-:W2:Y:S01]  /*66b0*/  LDSM.16.MT88.4 R4, [R103+0x8c00] ;  /* 0x008c00006704783b */ /* 0x000ea20000004200 */
[----:B------:R-:W-:Y:S01]  /*66c0*/  FADD.FTZ R133, R104, R95 ;  /* 0x0000005f68857221 */ /* 0x000fe20000010000 */
[----:B------:R-:W-:-:S05]  /*66d0*/  FADD.FTZ R134, R96, R97 ;  /* 0x0000006160867221 */ /* 0x000fca0000010000 */
[C---:B------:R-:W-:Y:S01]  /*66e0*/  HMMA.16816.F32.BF16 R76, R48.reuse, R78, R12 ;  /* 0x0000004e304c723c */ /* 0x040fe2000004180c */
[----:B------:R-:W3:Y:S07]  /*66f0*/  LDSM.16.MT88.4 R12, [R90+0x1c00] ;  /* 0x001c00005a0c783b */ /* 0x000eee0000004200 */
[C---:B-1----:R-:W-:Y:S08]  /*6700*/  HMMA.16816.F32.BF16 R64, R48.reuse, R60, R24 ;  /* 0x0000003c3040723c */ /* 0x042ff00000041818 */
[C---:B------:R-:W-:Y:S08]  /*6710*/  HMMA.16816.F32.BF16 R72, R48.reuse, R68, R16 ;  /* 0x000000443048723c */ /* 0x040ff00000041810 */
[C---:B------:R-:W-:Y:S08]  /*6720*/  HMMA.16816.F32.BF16 R60, R48.reuse, R62, R28 ;  /* 0x0000003e303c723c */ /* 0x040ff0000004181c */
[C---:B------:R-:W-:Y:S08]  /*6730*/  HMMA.16816.F32.BF16 R68, R48.reuse, R70, R20 ;  /* 0x000000463044723c */ /* 0x040ff00000041814 */
[C---:B--2---:R-:W-:Y:S08]  /*6740*/  HMMA.16816.F32.BF16 R36, R48.reuse, R4, R36 ;  /* 0x000000043024723c */ /* 0x044ff00000041824 */
[C---:B------:R-:W-:Y:S01]  /*6750*/  HMMA.16816.F32.BF16 R40, R48.reuse, R6, R40 ;  /* 0x000000063028723c */ /* 0x040fe20000041828 */
[----:B------:R-:W1:Y:S07]  /*6760*/  LDSM.16.MT88.4 R4, [R90+0x2c00] ;  /* 0x002c00005a04783b */ /* 0x000e6e0000004200 */
[C---:B---3--:R-:W-:Y:S08]  /*6770*/  HMMA.16816.F32.BF16 R56, R48.reuse, R12, R32 ;  /* 0x0000000c3038723c */ /* 0x048ff00000041820 */
[C---:B------:R-:W-:Y:S08]  /*6780*/  HMMA.16816.F32.BF16 R52, R48.reuse, R14, R52 ;  /* 0x0000000e3034723c */ /* 0x040ff00000041834 */
[C---:B-1----:R-:W-:Y:S08]  /*6790*/  HMMA.16816.F32.BF16 R44, R48.reuse, R4, R44 ;  /* 0x00000004302c723c */ /* 0x042ff0000004182c */
[----:B------:R-:W-:-:S15]  /*67a0*/  HMMA.16816.F32.BF16 R48, R48, R6, R8 ;  /* 0x000000063030723c */ /* 0x000fde0000041808 */
[----:B------:R-:W-:-:S05]  /*67b0*/  NOP ;  /* 0x0000000000007918 */ /* 0x000fca0000000000 */
.L_x_1148:
        /* <DEDUP_REMOVED lines=9> */
[----:B------:R-:W-:Y:S01]  /*6850*/  IMAD.MOV.U32 R87, RZ, RZ, R2 ;  /* 0x000000ffff577224 */ /* 0x000fe200078e0002 */
[----:B------:R-:W-:Y:S01]  /*6860*/  UMOV UR8, 0x400 ;  /* 0x0000040000087882 */ /* 0x000fe20000000000 */
[----:B------:R-:W4:Y:S01]  /*6870*/  LDC.64 R116, c[0x0][0x3c0] ;  /* 0x0000f000ff747b82 */ /* 0x000f220000000a00 */
[----:B------:R-:W-:Y:S01]  /*6880*/  LOP3.LUT R114, R114, 0x8, R5, 0x78, !PT ;  /* 0x0000000872727812 */ /* 0x000fe200078e7805 */
[----:B------:R-:W-:Y:S01]  /*6890*/  IMAD.MOV.U32 R90, RZ, RZ, 0x20 ;  /* 0x00000020ff5a7424 */ /* 0x000fe200078e00ff */
[----:B------:R-:W2:Y:S02]  /*68a0*/  LDCU UR9, c[0x0][0x440] ;  /* 0x00008800ff0977ac */ /* 0x000ea40008000800 */
[----:B------:R-:W-:Y:S01]  /*68b0*/  LOP3.LUT R91, R114, 0x120, R3, 0xf8, !PT ;  /* 0x00000120725b7812 */ /* 0x000fe200078ef803 */
[----:B------:R-:W2:Y:S03]  /*68c0*/  LDCU UR6, c[0x0][0x50c] ;  /* 0x0000a180ff0677ac */ /* 0x000ea60008000800 */
[----:B------:R-:W-:Y:S01]  /*68d0*/  LEA R91, R91, UR5, 0x1 ;  /* 0x000000055b5b7c11 */ /* 0x000fe2000f8e08ff */
[----:B------:R-:W2:Y:S01]  /*68e0*/  LDCU UR4, c[0x0][0x45c] ;  /* 0x00008b80ff0477ac */ /* 0x000ea20008000800 */
[----:B---3--:R-:W-:-:S03]  /*68f0*/  ISETP.GE.AND P5, PT, R119, UR10, PT ;  /* 0x0000000a77007c0c */ /* 0x008fc6000bfa6270 */
[C---:B------:R-:W-:Y:S02]  /*6900*/  VIADD R130, R91.reuse, 0x6000 ;  /* 0x000060005b827836 */ /* 0x040fe40000000000 */
[----:B------:R-:W-:Y:S01]  /*6910*/  VIADD R129, R91, 0x6020 ;  /* 0x000060205b817836 */ /* 0x000fe20000000000 */
[----:B-1----:R-:W-:Y:S01]  /*6920*/  ULEA UR7, UR7, UR8, 0x18 ;  /* 0x0000000807077291 */ /* 0x002fe2000f8ec0ff */
[----:B------:R-:W-:Y:S11]  /*6930*/  BRA `(.L_x_1151) ;  /* 0x0000000000d87947 */ /* 0x000ff60003800000 */
.L_x_1153:
        /* <DEDUP_REMOVED lines=54> */
.L_x_1151:
[----:B------:R-:W-:Y:S04]  /*6ca0*/  DEPBAR.LE SB0, 0x0 ;  /* 0x000080000000791a */ /* 0x000fe80000000000 */
[----:B------:R-:W-:Y:S01]  /*6cb0*/  BAR.SYNC.DEFER_BLOCKING 0x0 ;  /* 0x0000000000007b1d */ /* 0x000fe20000010000 */
[----:B--2---:R-:W-:Y:S01]  /*6cc0*/  IMAD.MOV.U32 R112, RZ, RZ, R126 ;  /* 0x000000ffff707224 */ /* 0x004fe200078e007e */
[C---:B------:R-:W-:Y:S01]  /*6cd0*/  ISETP.NE.AND P1, PT, R128.reuse, RZ, PT ;  /* 0x000000ff8000720c */ /* 0x040fe20003f25270 */
[----:B----4-:R-:W-:Y:S03]  /*6ce0*/  IMAD.WIDE.U32 R136, R128, R116, RZ ;  /* 0x0000007480887225 */ /* 0x010fe600078e00ff */
[C---:B------:R-:W-:Y:S01]  /*6cf0*/  SHF.L.U32 R114, R112.reuse, 0x2, RZ ;  /* 0x0000000270727819 */ /* 0x040fe200000006ff */
[----:B------:R-:W-:Y:S01]  /*6d00*/  IMAD.SHL.U32 R127, R112, 0x8, RZ ;  /* 0x00000008707f7824 */ /* 0x000fe200078e00ff */
[----:B------:R-:W-:Y:S01]  /*6d10*/  LEA R84, P0, R136, R121, 0x7 ;  /* 0x0000007988547211 */ /* 0x000fe200078038ff */
[----:B------:R-:W-:Y:S01]  /*6d20*/  IMAD R85, R128, R117, R137 ;  /* 0x0000007580557224 */ /* 0x000fe200078e0289 */
[----:B------:R-:W-:Y:S01]  /*6d30*/  SHF.L.U32 R0, R112, 0x5, RZ ;  /* 0x0000000570007819 */ /* 0x000fe200000006ff */
[----:B------:R-:W-:Y:S01]  /*6d40*/  IMAD.SHL.U32 R3, R136, 0x40, RZ ;  /* 0x0000004088037824 */ /* 0x000fe200078e00ff */
[----:B------:R-:W-:Y:S01]  /*6d50*/  LOP3.LUT R119, R127, 0x18, RZ, 0xc0, !PT ;  /* 0x000000187f777812 */ /* 0x000fe200078ec0ff */
[----:B------:R-:W-:Y:S01]  /*6d60*/  IMAD.SHL.U32 R115, R112, 0x10, RZ ;  /* 0x0000001070737824 */ /* 0x000fe200078e00ff */
[C-C-:B------:R-:W-:Y:S02]  /*6d70*/  SHF.L.U64.HI R86, R136.reuse, 0x6, R85.reuse ;  /* 0x0000000688567819 */ /* 0x140fe40000010255 */
[C---:B------:R-:W-:Y:S02]  /*6d80*/  LOP3.LUT R132, R119.reuse, 0x20, RZ, 0xfc, !PT ;  /* 0x0000002077847812 */ /* 0x040fe400078efcff */
[----:B------:R-:W-:Y:S02]  /*6d90*/  LEA.HI.X R85, R136, R120, R85, 0x7, P0 ;  /* 0x0000007888557211 */ /* 0x000fe400000f3c55 */
[----:B------:R-:W-:Y:S02]  /*6da0*/  ISETP.GE.AND P4, PT, R132, UR9, PT ;  /* 0x0000000984007c0c */ /* 0x000fe4000bf86270 */
[----:B------:R-:W-:Y:S01]  /*6db0*/  LOP3.LUT R131, R119, 0x40, RZ, 0xfc, !PT ;  /* 0x0000004077837812 */ /* 0x000fe200078efcff */
[----:B------:R-:W-:Y:S01]  /*6dc0*/  @!PT LDS RZ, [RZ] ;  /* 0x00000000fffff984 */ /* 0x000fe20000000800 */
[----:B------:R-:W-:Y:S01]  /*6dd0*/  @!PT LDS RZ, [RZ] ;  /* 0x00000000fffff984 */ /* 0x000fe20000000800 */
[----:B------:R-:W-:Y:S01]  /*6de0*/  @!PT LDS RZ, [RZ] ;  /* 0x00000000fffff984 */ /* 0x000fe20000000800 */
[----:B------:R-:W-:Y:S01]  /*6df0*/  @!P5 LDGSTS.E.BYPASS.LTC128B.128 [R125+0x6000], desc[UR14][R84.64] ;  /* 0x06000000547ddfae */ /* 0x000fe2000b981a0e */
[C---:B------:R-:W-:Y:S01]  /*6e00*/  LEA R3, P0, R116.reuse, R3, 0x5 ;  /* 0x0000000374037211 */ /* 0x040fe200078028ff */
[----:B------:R-:W-:Y:S01]  /*6e10*/  UMOV UR5, UR7 ;  /* 0x0000000700057c82 */ /* 0x000fe20008000000 */
[----:B------:R-:W-:Y:S03]  /*6e20*/  ISETP.GE.AND P3, PT, R131, UR9, PT ;  /* 0x0000000983007c0c */ /* 0x000fe6000bf66270 */
[----:B------:R-:W-:Y:S01]  /*6e30*/  @P5 STS.128 [R125+0x6000], RZ ;  /* 0x006000ff7d005388 */ /* 0x000fe20000000c00 */
[----:B------:R-:W-:Y:S02]  /*6e40*/  LEA.HI.X R86, R116, R86, R117, 0x5, P0 ;  /* 0x0000005674567211 */ /* 0x000fe400000f2c75 */
[C---:B------:R-:W-:Y:S03]  /*6e50*/  LEA R136, P0, R3.reuse, R121, 0x1 ;  /* 0x0000007903887211 */ /* 0x040fe600078008ff */
[----:B------:R-:W-:Y:S01]  /*6e60*/  @!PT LDS RZ, [RZ] ;  /* 0x00000000fffff984 */ /* 0x000fe20000000800 */
[----:B------:R-:W-:Y:S01]  /*6e70*/  @!PT LDS RZ, [RZ] ;  /* 0x00000000fffff984 */ /* 0x000fe20000000800 */
[----:B------:R-:W-:Y:S01]  /*6e80*/  @!PT LDS RZ, [RZ] ;  /* 0x00000000fffff984 */ /* 0x000fe20000000800 */
[----:B------:R-:W-:Y:S01]  /*6e90*/  @!P4 LDGSTS.E.BYPASS.LTC128B.128 [R125+0x7000], desc[UR14][R84.64+0x40] ;  /* 0x07000040547dcfae */ /* 0x000fe2000b981a0e */
[----:B------:R-:W-:Y:S02]  /*6ea0*/  LOP3.LUT R93, R114, 0x18, RZ, 0xc0, !PT ;  /* 0x00000018725d7812 */ /* 0x000fe400078ec0ff */
[----:B------:R-:W-:Y:S03]  /*6eb0*/  LEA.HI.X R137, R3, R120, R86, 0x1, P0 ;  /* 0x0000007803897211 */ /* 0x000fe600000f0c56 */
[----:B------:R-:W-:Y:S01]  /*6ec0*/  @P4 STS.128 [R125+0x7000], RZ ;  /* 0x007000ff7d004388 */ /* 0x000fe20000000c00 */
[----:B------:R-:W-:Y:S02]  /*6ed0*/  LOP3.LUT R95, R115, 0x100, RZ, 0xc0, !PT ;  /* 0x00000100735f7812 */ /* 0x000fe400078ec0ff */
[--C-:B------:R-:W-:Y:S03]  /*6ee0*/  LOP3.LUT R93, R93, 0xc0, R0.reuse, 0xf8, !PT ;  /* 0x000000c05d5d7812 */ /* 0x100fe600078ef800 */
[----:B------:R-:W-:Y:S01]  /*6ef0*/  @!PT LDS RZ, [RZ] ;  /* 0x00000000fffff984 */ /* 0x000fe20000000800 */
[----:B------:R-:W-:Y:S01]  /*6f00*/  @!PT LDS RZ, [RZ] ;  /* 0x00000000fffff984 */ /* 0x000fe20000000800 */
[----:B------:R-:W-:Y:S01]  /*6f10*/  @!PT LDS RZ, [RZ] ;  /* 0x00000000fffff984 */ /* 0x000fe20000000800 */
[----:B------:R-:W-:Y:S01]  /*6f20*/  @!P3 LDGSTS.E.BYPASS.LTC128B.128 [R125+0x8000], desc[UR14][R84.64+0x80] ;  /* 0x08000080547dbfae */ /* 0x000fe2000b981a0e */
[----:B------:R-:W-:Y:S02]  /*6f30*/  LOP3.LUT R95, R95, 0x20, R0, 0xf8, !PT ;  /* 0x000000205f5f7812 */ /* 0x000fe400078ef800 */
[----:B------:R-:W-:Y:S03]  /*6f40*/  LOP3.LUT R0, R93, 0x8, R112, 0x78, !PT ;  /* 0x000000085d007812 */ /* 0x000fe600078e7870 */
[----:B------:R-:W-:Y:S01]  /*6f50*/  @P3 STS.128 [R125+0x8000], RZ ;  /* 0x008000ff7d003388 */ /* 0x000fe20000000c00 */
[----:B------:R-:W-:Y:S02]  /*6f60*/  LOP3.LUT P0, RZ, R112, 0x4, RZ, 0xc0, !PT ;  /* 0x0000000470ff7812 */ /* 0x000fe4000780c0ff */
[----:B------:R-:W-:Y:S03]  /*6f70*/  LOP3.LUT R0, R95, R0, RZ, 0xfc, !PT ;  /* 0x000000005f007212 */ /* 0x000fe600078efcff */
[----:B------:R-:W-:Y:S01]  /*6f80*/  @!PT LDS RZ, [RZ] ;  /* 0x00000000fffff984 */ /* 0x000fe20000000800 */
[----:B------:R-:W-:Y:S01]  /*6f90*/  @!PT LDS RZ, [RZ] ;  /* 0x00000000fffff984 */ /* 0x000fe20000000800 */
[----:B------:R-:W-:Y:S01]  /*6fa0*/  @!PT LDS RZ, [RZ] ;  /* 0x00000000fffff984 */ /* 0x000fe20000000800 */
[----:B------:R-:W-:Y:S01]  /*6fb0*/  @!P5 LDGSTS.E.BYPASS.LTC128B.128 [R125+0x6800], desc[UR14][R136.64] ;  /* 0x06800000887ddfae */ /* 0x000fe2000b981a0e */
[----:B------:R-:W-:Y:S05]  /*6fc0*/  LEA R88, R0, UR5, 0x1 ;  /* 0x0000000500587c11 */ /* 0x000fea000f8e08ff */
[----:B------:R-:W-:Y:S06]  /*6fd0*/  @P5 STS.128 [R125+0x6800], RZ ;  /* 0x006800ff7d005388 */ /* 0x000fec0000000c00 */
[----:B------:R-:W-:Y:S01]  /*6fe0*/  @!PT LDS RZ, [RZ] ;  /* 0x00000000fffff984 */ /* 0x000fe20000000800 */
[----:B------:R-:W-:Y:S01]  /*6ff0*/  @!PT LDS RZ, [RZ] ;  /* 0x00000000fffff984 */ /* 0x000fe20000000800 */
[----:B------:R-:W-:Y:S01]  /*7000*/  @!PT LDS RZ, [RZ] ;  /* 0x00000000fffff984 */ /* 0x000fe20000000800 */
[----:B------:R-:W-:Y:S06]  /*7010*/  @!P4 LDGSTS.E.BYPASS.LTC128B.128 [R125+0x7800], desc[UR14][R136.64+0x40] ;  /* 0x07800040887dcfae */ /* 0x000fec000b981a0e */
[----:B------:R-:W-:Y:S06]  /*7020*/  @P4 STS.128 [R125+0x7800], RZ ;  /* 0x007800ff7d004388 */ /* 0x000fec0000000c00 */
[----:B------:R-:W-:Y:S01]  /*7030*/  @!PT LDS RZ, [RZ] ;  /* 0x00000000fffff984 */ /* 0x000fe20000000800 */
[----:B------:R-:W-:Y:S01]  /*7040*/  @!PT LDS RZ, [RZ] ;  /* 0x00000000fffff984 */ /* 0x000fe20000000800 */
[----:B------:R-:W-:Y:S01]  /*7050*/  @!PT LDS RZ, [RZ] ;  /* 0x00000000fffff984 */ /* 0x000fe20000000800 */
[----:B------:R1:W-:Y:S06]  /*7060*/  @!P3 LDGSTS.E.BYPASS.LTC128B.128 [R125+0x8800], desc[UR14][R136.64+0x80] ;  /* 0x08800080887dbfae */ /* 0x0003ec000b981a0e */
[----:B------:R-:W-:Y:S06]  /*7070*/  @P3 STS.128 [R125+0x8800], RZ ;  /* 0x008800ff7d003388 */ /* 0x000fec0000000c00 */
[----:B------:R-:W-:Y:S06]  /*7080*/  LDSM.16.M88.4 R92, [R113] ;  /* 0x00000000715c783b */ /* 0x000fec0000000200 */
[----:B------:R-:W2:Y:S06]  /*7090*/  LDSM.16.M88.4 R96, [R88+0x3000] ;  /* 0x003000005860783b */ /* 0x000eac0000000200 */
[----:B------:R-:W3:Y:S06]  /*70a0*/  LDSM.16.M88.4 R100, [R88+0x3400] ;  /* 0x003400005864783b */ /* 0x000eec0000000200 */
[----:B------:R-:W4:Y:S06]  /*70b0*/  LDSM.16.M88.4 R104, [R88+0x3800] ;  /* 0x003800005868783b */ /* 0x000f2c0000000200 */
[----:B------:R-:W0:Y:S06]  /*70c0*/  LDGDEPBAR ;  /* 0x00000000000079af */ /* 0x000e2c0000000000 */
[----:B------:R-:W5:Y:S01]  /*70d0*/  LDSM.16.M88.4 R108, [R88+0x3c00] ;  /* 0x003c0000586c783b */ /* 0x000f620000000200 */
[C---:B--2---:R-:W-:Y:S03]  /*70e0*/  HMMA.16816.F32.BF16 R4, R92.reuse, R96, RZ ;  /* 0x000000605c04723c */ /* 0x044fe600000418ff */
[----:B------:R-:W-:Y:S04]  /*70f0*/  SEL R96, R90, 0xffffffe0, !P0 ;  /* 0xffffffe05a607807 */ /* 0x000fe80004000000 */
[----:B------:R-:W-:Y:S01]  /*7100*/  IADD3 R0, PT, PT, R88, R96, RZ ;  /* 0x0000006058007210 */ /* 0x000fe20007ffe0ff */
[C---:B------:R-:W-:Y:S01]  /*7110*/  HMMA.16816.F32.BF16 R8, R92.reuse, R98, RZ ;  /* 0x000000625c08723c */ /* 0x040fe200000418ff */
[----:B------:R-:W-:Y:S05]  /*7120*/  IMAD.IADD R2, R113, 0x1, R96 ;  /* 0x0000000171027824 */ /* 0x000fea00078e0260 */
[----:B------:R-:W-:Y:S02]  /*7130*/  LDSM.16.M88.4 R96, [R2] ;  /* 0x000000000260783b */ /* 0x000fe40000000200 */
[C---:B---3--:R-:W-:Y:S08]  /*7140*/  HMMA.16816.F32.BF16 R12, R92.reuse, R100, RZ ;  /* 0x000000645c0c723c */ /* 0x048ff000000418ff */
[C---:B------:R-:W-:Y:S01]  /*7150*/  HMMA.16816.F32.BF16 R16, R92.reuse, R102, RZ ;  /* 0x000000665c10723c */ /* 0x040fe200000418ff */
[----:B------:R-:W2:Y:S07]  /*7160*/  LDSM.16.M88.4 R100, [R0+0x3000] ;  /* 0x003000000064783b */ /* 0x000eae0000000200 */
[C---:B----4-:R-:W-:Y:S08]  /*7170*/  HMMA.16816.F32.BF16 R20, R92.reuse, R104, RZ ;  /* 0x000000685c14723c */ /* 0x050ff000000418ff */
[C---:B------:R-:W-:Y:S08]  /*7180*/  HMMA.16816.F32.BF16 R24, R92.reuse, R106, RZ ;  /* 0x0000006a5c18723c */ /* 0x040ff000000418ff */
[C---:B-----5:R-:W-:Y:S08]  /*7190*/  HMMA.16816.F32.BF16 R28, R92.reuse, R108, RZ ;  /* 0x0000006c5c1c723c */ /* 0x060ff000000418ff */
        /* <DEDUP_REMOVED lines=13> */
[----:B------:R-:W2:Y:S06]  /*7270*/  LDSM.16.M88.4 R92, [R88+0x4000] ;  /* 0x00400000585c783b */ /* 0x000eac0000000200 */
[----:B------:R-:W3:Y:S01]  /*7280*/  LDSM.16.M88.4 R96, [R88+0x4400] ;  /* 0x004400005860783b */ /* 0x000ee20000000200 */
        /* <DEDUP_REMOVED lines=42> */
[C---:B---3--:R-:W-:Y:S03]  /*7530*/  HMMA.16816.F32.BF16 R12, R92.reuse, R100, R12 ;  /* 0x000000645c0c723c */ /* 0x048fe6000004180c */
        /* <DEDUP_REMOVED lines=9> */
[----:B------:R-:W-:Y:S03]  /*75d0*/  FMUL.FTZ R157, R9, UR6 ;  /* 0x00000006099d7c20 */ /* 0x000fe60008410000 */
[----:B------:R-:W4:Y:S01]  /*75e0*/  MUFU.TANH R149, R149 ;  /* 0x0000009500957308 */ /* 0x000f220000002400 */
[----:B------:R-:W-:Y:S01]  /*75f0*/  BAR.SYNC.DEFER_BLOCKING 0x0 ;  /* 0x0000000000007b1d */ /* 0x000fe20000010000 */
        /* <DEDUP_REMOVED lines=10> */
[----:B------:R-:W-:Y:S06]  /*76a0*/  FMUL.FTZ R160, R19, UR6 ;  /* 0x0000000613a07c20 */ /* 0x000fec0008410000 */
[----:B------:R-:W5:Y:S01]  /*76b0*/  MUFU.TANH R145, R145 ;  /* 0x0000009100917308 */ /* 0x000f620000002400 */
[C---:B--2---:R-:W-:Y:S05]  /*76c0*/  HMMA.16816.F32.BF16 R20, R92.reuse, R96, R20 ;  /* 0x000000605c14723c */ /* 0x044fea0000041814 */
[----:B----4-:R-:W-:Y:S04]  /*76d0*/  FMNMX3.FTZ R163, R87, R151, R149, !PT ;  /* 0x0000009757a37276 */ /* 0x010fe80007810095 */
[----:B------:R-:W-:Y:S01]  /*76e0*/  MUFU.TANH R159, R159 ;  /* 0x0000009f009f7308 */ /* 0x000fe20000002400 */
[C---:B------:R-:W-:Y:S09]  /*76f0*/  HMMA.16816.F32.BF16 R24, R92.reuse, R98, R24 ;  /* 0x000000625c18723c */ /* 0x040ff20000041818 */
[----:B------:R-:W2:Y:S01]  /*7700*/  MUFU.TANH R157, R157 ;  /* 0x0000009d009d7308 */ /* 0x000ea20000002400 */
[C---:B---3--:R-:W-:Y:S03]  /*7710*/  HMMA.16816.F32.BF16 R28, R92.reuse, R100, R28 ;  /* 0x000000645c1c723c */ /* 0x048fe6000004181c */
[----:B------:R-:W-:Y:S01]  /*7720*/  FMUL.FTZ R140, R20, UR6 ;  /* 0x00000006148c7c20 */ /* 0x000fe20008410000 */
[----:B------:R-:W-:Y:S01]  /*7730*/  FMUL.FTZ R135, R21, UR6 ;  /* 0x0000000615877c20 */ /* 0x000fe20008410000 */
[----:B-1----:R-:W-:Y:S01]  /*7740*/  FMUL.FTZ R136, R22, UR6 ;  /* 0x0000000616887c20 */ /* 0x002fe20008410000 */
[----:B------:R-:W-:Y:S03]  /*7750*/  FMUL.FTZ R138, R23, UR6 ;  /* 0x00000006178a7c20 */ /* 0x000fe60008410000 */
[----:B------:R-:W-:Y:S01]  /*7760*/  MUFU.TANH R155, R155 ;  /* 0x0000009b009b7308 */ /* 0x000fe20000002400 */
[----:B------:R-:W-:Y:S03]  /*7770*/  HMMA.16816.F32.BF16 R32, R92, R102, R32 ;  /* 0x000000665c20723c */ /* 0x000fe60000041820 */
[----:B------:R-:W-:Y:S01]  /*7780*/  FMUL.FTZ R137, R24, UR6 ;  /* 0x0000000618897c20 */ /* 0x000fe20008410000 */
[----:B------:R-:W-:Y:S01]  /*7790*/  FMUL.FTZ R142, R25, UR6 ;  /* 0x00000006198e7c20 */ /* 0x000fe20008410000 */
[----:B------:R-:W-:Y:S01]  /*77a0*/  FMUL.FTZ R144, R26, UR6 ;  /* 0x000000061a907c20 */ /* 0x000fe20008410000 */
[----:B------:R-:W-:Y:S03]  /*77b0*/  FMUL.FTZ R146, R27, UR6 ;  /* 0x000000061b927c20 */ /* 0x000fe60008410000 */
[----:B------:R-:W1:Y:S01]  /*77c0*/  MUFU.TANH R153, R153 ;  /* 0x0000009900997308 */ /* 0x000e620000002400 */
[----:B-----5:R-:W-:Y:S02]  /*77d0*/  FMNMX3.FTZ R84, R89, R147, R145, !PT ;  /* 0x0000009359547276 */ /* 0x020fe40007810091 */
[----:B--2---:R-:W-:Y:S01]  /*77e0*/  FMNMX3.FTZ R163, R163, R159, R157, !PT ;  /* 0x0000009fa3a37276 */ /* 0x004fe2000781009d */
        /* <DEDUP_REMOVED lines=46> */
.L_x_1152:
[----:B------:R-:W2:Y:S08]  /*7ad0*/  SHFL.BFLY PT, R0, R9, 0x2, 0x1f ;  /* 0x0c401f0009007f89 */ /* 0x000eb000000e0000 */
[----:B------:R-:W3:Y:S08]  /*7ae0*/  SHFL.BFLY PT, R2, R161, 0x2, 0x1f ;  /* 0x0c401f00a1027f89 */ /* 0x000ef000000e0000 */
[----:B-1----:R-:W-:Y:S08]  /*7af0*/  LDSM.16.MT88.4 R12, [R91+0x6000] ;  /* 0x006000005b0c783b */ /* 0x002ff00000004200 */
        /* <DEDUP_REMOVED lines=14> */
[----:B------:R-:W-:Y:S01]  /*7be0*/  MOV R89, R129 ;  /* 0x0000008100597202 */ /* 0x000fe20000000f00 */
[----:B------:R-:W-:Y:S01]  /*7bf0*/  FMUL.FTZ R87, R4, UR4 ;  /* 0x0000000404577c20 */ /* 0x000fe20008410000 */
[----:B------:R-:W-:Y:S01]  /*7c00*/  FSEL R105, R105, RZ, P2 ;  /* 0x000000ff69697208 */ /* 0x000fe20001000000 */
[----:B------:R-:W-:Y:S01]  /*7c10*/  FMUL.FTZ R88, R5, UR4 ;  /* 0x0000000405587c20 */ /* 0x000fe20008410000 */
[----:B------:R-:W-:Y:S01]  /*7c20*/  @P0 IADD3 R89, PT, PT, R130, -0x20, RZ ;  /* 0xffffffe082590810 */ /* 0x000fe20007ffe0ff */
[--C-:B------:R-:W-:Y:S01]  /*7c30*/  FFMA.FTZ R100, R147, UR4, -R95.reuse ;  /* 0x0000000493647c23 */ /* 0x100fe2000801085f */
[----:B------:R-:W-:Y:S01]  /*7c40*/  FFMA.FTZ R96, R145, UR4, -R95 ;  /* 0x0000000491607c23 */ /* 0x000fe2000801085f */
[--C-:B------:R-:W-:Y:S01]  /*7c50*/  FFMA.FTZ R98, R149, UR4, -R105.reuse ;  /* 0x0000000495627c23 */ /* 0x100fe20008010869 */
[----:B------:R-:W-:Y:S01]  /*7c60*/  FFMA.FTZ R97, R159, UR4, -R105 ;  /* 0x000000049f617c23 */ /* 0x000fe20008010869 */
[--C-:B------:R-:W-:Y:S01]  /*7c70*/  FFMA.FTZ R93, R155, UR4, -R95.reuse ;  /* 0x000000049b5d7c23 */ /* 0x100fe2000801085f */
[----:B------:R-:W-:Y:S01]  /*7c80*/  FFMA.FTZ R92, R153, UR4, -R95 ;  /* 0x00000004995c7c23 */ /* 0x000fe2000801085f */
[--C-:B------:R-:W-:Y:S01]  /*7c90*/  FFMA.FTZ R109, R151, UR4, -R105.reuse ;  /* 0x00000004976d7c23 */ /* 0x100fe20008010869 */
[----:B------:R-:W-:Y:S01]  /*7ca0*/  FFMA.FTZ R94, R157, UR4, -R105 ;  /* 0x000000049d5e7c23 */ /* 0x000fe20008010869 */
[----:B------:R-:W1:Y:S01]  /*7cb0*/  LDSM.16.MT88.4 R20, [R89] ;  /* 0x000000005914783b */ /* 0x000e620000004200 */
[----:B------:R-:W2:Y:S01]  /*7cc0*/  MUFU.EX2 R88, R88 ;  /* 0x0000005800587308 */ /* 0x000ea20000000800 */
[--C-:B------:R-:W-:Y:S01]  /*7cd0*/  FFMA.FTZ R106, R154, UR4, -R95.reuse ;  /* 0x000000049a6a7c23 */ /* 0x100fe2000801085f */
[--C-:B------:R-:W-:Y:S01]  /*7ce0*/  FFMA.FTZ R101, R152, UR4, -R95.reuse ;  /* 0x0000000498657c23 */ /* 0x100fe2000801085f */
[--C-:B------:R-:W-:Y:S07]  /*7cf0*/  FFMA.FTZ R102, R162, UR4, -R95.reuse ;  /* 0x00000004a2667c23 */ /* 0x100fee000801085f */
[----:B------:R-:W3:Y:S01]  /*7d00*/  MUFU.EX2 R87, R87 ;  /* 0x0000005700577308 */ /* 0x000ee20000000800 */
[----:B------:R-:W-:Y:S01]  /*7d10*/  FFMA.FTZ R99, R160, UR4, -R95 ;  /* 0x00000004a0637c23 */ /* 0x000fe2000801085f */
[--C-:B------:R-:W-:Y:S01]  /*7d20*/  FFMA.FTZ R108, R158, UR4, -R105.reuse ;  /* 0x000000049e6c7c23 */ /* 0x100fe20008010869 */
[--C-:B------:R-:W-:Y:S07]  /*7d30*/  FFMA.FTZ R107, R156, UR4, -R105.reuse ;  /* 0x000000049c6b7c23 */ /* 0x100fee0008010869 */
[----:B------:R-:W-:Y:S01]  /*7d40*/  MUFU.EX2 R98, R98 ;  /* 0x0000006200627308 */ /* 0x000fe20000000800 */
[--C-:B------:R-:W-:Y:S01]  /*7d50*/  FFMA.FTZ R104, R143, UR4, -R105.reuse ;  /* 0x000000048f687c23 */ /* 0x100fe20008010869 */
[--C-:B------:R-:W-:Y:S01]  /*7d60*/  FFMA.FTZ R103, R164, UR4, -R105.reuse ;  /* 0x00000004a4677c23 */ /* 0x100fe20008010869 */
[--C-:B------:R-:W-:Y:S07]  /*7d70*/  FFMA.FTZ R143, R135, UR4, -R105.reuse ;  /* 0x00000004878f7c23 */ /* 0x100fee0008010869 */
[----:B------:R-:W-:Y:S01]  /*7d80*/  MUFU.EX2 R97, R97 ;  /* 0x0000006100617308 */ /* 0x000fe20000000800 */
[----:B------:R-:W-:Y:S01]  /*7d90*/  FFMA.FTZ R135, R137, UR4, -R105 ;  /* 0x0000000489877c23 */ /* 0x000fe20008010869 */
[C---:B--2---:R-:W-:Y:S01]  /*7da0*/  FMUL.FTZ R4, R88.reuse, R80 ;  /* 0x0000005058047220 */ /* 0x044fe20000410000 */
[C---:B------:R-:W-:Y:S07]  /*7db0*/  FMUL.FTZ R5, R88.reuse, R81 ;  /* 0x0000005158057220 */ /* 0x040fee0000410000 */
[----:B------:R-:W2:Y:S01]  /*7dc0*/  MUFU.EX2 R109, R109 ;  /* 0x0000006d006d7308 */ /* 0x000ea20000000800 */
[C---:B------:R-:W-:Y:S01]  /*7dd0*/  FMUL.FTZ R8, R88.reuse, R76 ;  /* 0x0000004c58087220 */ /* 0x040fe20000410000 */
[C---:B---3--:R-:W-:Y:S01]  /*7de0*/  FMUL.FTZ R6, R87.reuse, R82 ;  /* 0x0000005257067220 */ /* 0x048fe20000410000 */
[C---:B------:R-:W-:Y:S07]  /*7df0*/  FMUL.FTZ R7, R87.reuse, R83 ;  /* 0x0000005357077220 */ /* 0x040fee0000410000 */
[----:B------:R-:W-:Y:S01]  /*7e00*/  MUFU.EX2 R100, R100 ;  /* 0x0000006400647308 */ /* 0x000fe20000000800 */
[C---:B------:R-:W-:Y:S01]  /*7e10*/  FMUL.FTZ R9, R88.reuse, R77 ;  /* 0x0000004d58097220 */ /* 0x040fe20000410000 */
[C---:B------:R-:W-:Y:S01]  /*7e20*/  FMUL.FTZ R10, R87.reuse, R78 ;  /* 0x0000004e570a7220 */ /* 0x040fe20000410000 */
[C---:B------:R-:W-:Y:S07]  /*7e30*/  FMUL.FTZ R11, R87.reuse, R79 ;  /* 0x0000004f570b7220 */ /* 0x040fee0000410000 */
[----:B------:R-:W3:Y:S01]  /*7e40*/  MUFU.EX2 R96, R96 ;  /* 0x0000006000607308 */ /* 0x000ee20000000800 */
[C---:B------:R-:W-:Y:S01]  /*7e50*/  FMUL.FTZ R24, R88.reuse, R60 ;  /* 0x0000003c58187220 */ /* 0x040fe20000410000 */
[----:B------:R-:W-:Y:S01]  /*7e60*/  FMUL.FTZ R25, R88, R61 ;  /* 0x0000003d58197220 */ /* 0x000fe20000410000 */
[C---:B------:R-:W-:Y:S07]  /*7e70*/  FMUL.FTZ R26, R87.reuse, R62 ;  /* 0x0000003e571a7220 */ /* 0x040fee0000410000 */
[----:B------:R-:W4:Y:S01]  /*7e80*/  MUFU.EX2 R94, R94 ;  /* 0x0000005e005e7308 */ /* 0x000f220000000800 */
[C---:B------:R-:W-:Y:S01]  /*7e90*/  FMUL.FTZ R27, R87.reuse, R63 ;  /* 0x0000003f571b7220 */ /* 0x040fe20000410000 */
[----:B--2---:R-:W-:Y:S01]  /*7ea0*/  F2FP.BF16.F32.PACK_AB R80, R98, R109 ;  /* 0x0000006d6250723e */ /* 0x004fe200000010ff */
[----:B------:R-:W2:Y:S07]  /*7eb0*/  LDSM.16.MT88.4 R60, [R89+0x1000] ;  /* 0x00100000593c783b */ /* 0x000eae0000004200 */
[----:B------:R-:W-:Y:S01]  /*7ec0*/  MUFU.EX2 R93, R93 ;  /* 0x0000005d005d7308 */ /* 0x000fe20000000800 */
[C---:B------:R-:W-:Y:S01]  /*7ed0*/  FMUL.FTZ R16, R88.reuse, R68 ;  /* 0x0000004458107220 */ /* 0x040fe20000410000 */
[----:B------:R-:W-:Y:S01]  /*7ee0*/  FMUL.FTZ R17, R88, R69 ;  /* 0x0000004558117220 */ /* 0x000fe20000410000 */
[C---:B------:R-:W-:Y:S07]  /*7ef0*/  FMUL.FTZ R18, R87.reuse, R70 ;  /* 0x0000004657127220 */ /* 0x040fee0000410000 */
[----:B------:R-:W5:Y:S01]  /*7f00*/  MUFU.EX2 R92, R92 ;  /* 0x0000005c005c7308 */ /* 0x000f620000000800 */
[C---:B------:R-:W-:Y:S01]  /*7f10*/  FMUL.FTZ R19, R87.reuse, R71 ;  /* 0x0000004757137220 */ /* 0x040fe20000410000 */
[----:B---3--:R-:W-:Y:S01]  /*7f20*/  F2FP.BF16.F32.PACK_AB R81, R96, R100 ;  /* 0x000000646051723e */ /* 0x008fe200000010ff */
[C---:B------:R-:W-:Y:S01]  /*7f30*/  FMUL.FTZ R32, R88.reuse, R52 ;  /* 0x0000003458207220 */ /* 0x040fe20000410000 */
[----:B------:R-:W-:Y:S01]  /*7f40*/  FMUL.FTZ R33, R88, R53 ;  /* 0x0000003558217220 */ /* 0x000fe20000410000 */
[C---:B------:R-:W-:Y:S01]  /*7f50*/  FMUL.FTZ R34, R87.reuse, R54 ;  /* 0x0000003657227220 */ /* 0x040fe20000410000 */
[----:B----4-:R-:W-:Y:S01]  /*7f60*/  F2FP.BF16.F32.PACK_AB R82, R94, R97 ;  /* 0x000000615e52723e */ /* 0x010fe200000010ff */
[C---:B------:R-:W-:Y:S01]  /*7f70*/  FMUL.FTZ R35, R87.reuse, R55 ;  /* 0x0000003757237220 */ /* 0x040fe20000410000 */
[C---:B------:R-:W-:Y:S01]  /*7f80*/  FMUL.FTZ R36, R88.reuse, R36 ;  /* 0x0000002458247220 */ /* 0x040fe20000410000 */
[----:B------:R-:W3:Y:S01]  /*7f90*/  LDSM.16.MT88.4 R52, [R91+0x8000] ;  /* 0x008000005b34783b */ /* 0x000ee20000004200 */
[C---:B------:R-:W-:Y:S01]  /*7fa0*/  FMUL.FTZ R37, R88.reuse, R37 ;  /* 0x0000002558257220 */ /* 0x040fe20000410000 */
[C---:B------:R-:W-:Y:S01]  /*7fb0*/  FMUL.FTZ R38, R87.reuse, R38 ;  /* 0x0000002657267220 */ /* 0x040fe20000410000 */
[C---:B------:R-:W-:Y:S01]  /*7fc0*/  FMUL.FTZ R39, R87.reuse, R39 ;  /* 0x0000002757277220 */ /* 0x040fe20000410000 */
[----:B------:R-:W-:Y:S01]  /*7fd0*/  FMUL.FTZ R40, R88, R40 ;  /* 0x0000002858287220 */ /* 0x000fe20000410000 */
[----:B-----5:R-:W-:Y:S01]  /*7fe0*/  F2FP.BF16.F32.PACK_AB R83, R92, R93 ;  /* 0x0000005d5c53723e */ /* 0x020fe200000010ff */
[C---:B------:R-:W-:Y:S01]  /*7ff0*/  FMUL.FTZ R41, R88.reuse, R41 ;  /* 0x0000002958297220 */ /* 0x040fe20000410000 */
[C---:B------:R-:W-:Y:S01]  /*8000*/  FMUL.FTZ R42, R87.reuse, R42 ;  /* 0x0000002a572a7220 */ /* 0x040fe20000410000 */
[----:B------:R-:W-:Y:S01]  /*8010*/  LDSM.16.MT88.4 R76, [R91+0x6c00] ;  /* 0x006c00005b4c783b */ /* 0x000fe20000004200 */
[C---:B------:R-:W-:Y:S01]  /*8020*/  FMUL.FTZ R43, R87.reuse, R43 ;  /* 0x0000002b572b7220 */ /* 0x040fe20000410000 */
[----:B------:R-:W-:Y:S01]  /*8030*/  MUFU.EX2 R143, R143 ;  /* 0x0000008f008f7308 */ /* 0x000fe20000000800 */
[C---:B------:R-:W-:Y:S01]  /*8040*/  FFMA.FTZ R109, R88.reuse, R133, R109 ;  /* 0x00000085586d7223 */ /* 0x040fe2000001006d */
[C---:B------:R-:W-:Y:S08]  /*8050*/  HMMA.16816.F32.BF16 R4, R80.reuse, R12, R4 ;  /* 0x0000000c5004723c */ /* 0x040ff00000041804 */
[----:B------:R-:W-:Y:S01]  /*8060*/  MUFU.EX2 R135, R135 ;  /* 0x0000008700877308 */ /* 0x000fe20000000800 */
[----:B------:R-:W-:Y:S01]  /*8070*/  LDSM.16.MT88.4 R68, [R89+0xc00] ;  /* 0x000c00005944783b */ /* 0x000fe20000004200 */
[C---:B------:R-:W-:Y:S01]  /*8080*/  FMUL.FTZ R12, R88.reuse, R72 ;  /* 0x00000048580c7220 */ /* 0x040fe20000410000 */
[C---:B------:R-:W-:Y:S01]  /*8090*/  FMUL.FTZ R13, R88.reuse, R73 ;  /* 0x00000049580d7220 */ /* 0x040fe20000410000 */
[C---:B------:R-:W-:Y:S01]  /*80a0*/  FMUL.FTZ R44, R88.reuse, R44 ;  /* 0x0000002c582c7220 */ /* 0x040fe20000410000 */
[C---:B------:R-:W-:Y:S05]  /*80b0*/  HMMA.16816.F32.BF16 R8, R80.reuse, R14, R8 ;  /* 0x0000000e5008723c */ /* 0x040fea0000041808 */
[----:B------:R-:W-:Y:S01]  /*80c0*/  MUFU.EX2 R108, R108 ;  /* 0x0000006c006c7308 */ /* 0x000fe20000000800 */
[C---:B------:R-:W-:Y:S01]  /*80d0*/  FMUL.FTZ R14, R87.reuse, R74 ;  /* 0x0000004a570e7220 */ /* 0x040fe20000410000 */
[C---:B------:R-:W-:Y:S01]  /*80e0*/  FMUL.FTZ R15, R87.reuse, R75 ;  /* 0x0000004b570f7220 */ /* 0x040fe20000410000 */
[C---:B------:R-:W-:Y:S01]  /*80f0*/  FMUL.FTZ R45, R88.reuse, R45 ;  /* 0x0000002d582d7220 */ /* 0x040fe20000410000 */
[C---:B------:R-:W-:Y:S01]  /*8100*/  FMUL.FTZ R46, R87.reuse, R46 ;  /* 0x0000002e572e7220 */ /* 0x040fe20000410000 */
[C---:B------:R-:W-:Y:S05]  /*8110*/  FMUL.FTZ R47, R87.reuse, R47 ;  /* 0x0000002f572f7220 */ /* 0x040fea0000410000 */
[----:B------:R-:W-:Y:S01]  /*8120*/  MUFU.EX2 R107, R107 ;  /* 0x0000006b006b7308 */ /* 0x000fe20000000800 */
[C---:B------:R-:W-:Y:S01]  /*8130*/  FMUL.FTZ R48, R88.reuse, R48 ;  /* 0x0000003058307220 */ /* 0x040fe20000410000 */
[C---:B------:R-:W-:Y:S01]  /*8140*/  FMUL.FTZ R49, R88.reuse, R49 ;  /* 0x0000003158317220 */ /* 0x040fe20000410000 */
[C---:B-1----:R-:W-:Y:S07]  /*8150*/  HMMA.16816.F32.BF16 R12, R80.reuse, R20, R12 ;  /* 0x00000014500c723c */ /* 0x042fee000004180c */
[----:B------:R-:W-:Y:S01]  /*8160*/  MUFU.EX2 R106, R106 ;  /* 0x0000006a006a7308 */ /* 0x000fe20000000800 */
[C---:B------:R-:W-:Y:S01]  /*8170*/  FMUL.FTZ R20, R88.reuse, R64 ;  /* 0x0000004058147220 */ /* 0x040fe20000410000 */
[----:B------:R-:W-:Y:S08]  /*8180*/  FMUL.FTZ R21, R88, R65 ;  /* 0x0000004158157220 */ /* 0x000ff00000410000 */
[----:B------:R-:W-:Y:S01]  /*8190*/  MUFU.EX2 R101, R101 ;  /* 0x0000006500657308 */ /* 0x000fe20000000800 */
[C---:B------:R-:W-:Y:S01]  /*81a0*/  FMUL.FTZ R50, R87.reuse, R50 ;  /* 0x0000003257327220 */ /* 0x040fe20000410000 */
[C---:B------:R-:W-:Y:S01]  /*81b0*/  FMUL.FTZ R51, R87.reuse, R51 ;  /* 0x0000003357337220 */ /* 0x040fe20000410000 */
[C---:B------:R-:W-:Y:S07]  /*81c0*/  HMMA.16816.F32.BF16 R16, R80.reuse, R22, R16 ;  /* 0x000000165010723c */ /* 0x040fee0000041810 */
[----:B------:R-:W-:Y:S01]  /*81d0*/  MUFU.EX2 R104, R104 ;  /* 0x0000006800687308 */ /* 0x000fe20000000800 */
[C---:B------:R-:W-:Y:S01]  /*81e0*/  FMUL.FTZ R22, R87.reuse, R66 ;  /* 0x0000004257167220 */ /* 0x040fe20000410000 */
[C---:B------:R-:W-:Y:S08]  /*81f0*/  FMUL.FTZ R23, R87.reuse, R67 ;  /* 0x0000004357177220 */ /* 0x040ff00000410000 */
[----:B------:R-:W-:Y:S01]  /*8200*/  MUFU.EX2 R103, R103 ;  /* 0x0000006700677308 */ /* 0x000fe20000000800 */
[----:B------:R-:W-:Y:S01]  /*8210*/  FFMA.FTZ R140, R140, UR4, -R105 ;  /* 0x000000048c8c7c23 */ /* 0x000fe20008010869 */
[--C-:B------:R-:W-:Y:S01]  /*8220*/  FFMA.FTZ R111, R138, UR4, -R95.reuse ;  /* 0x000000048a6f7c23 */ /* 0x100fe2000801085f */
[--C-:B------:R-:W-:Y:S07]  /*8230*/  FFMA.FTZ R137, R144, UR4, -R95.reuse ;  /* 0x0000000490897c23 */ /* 0x100fee000801085f */
[----:B------:R-:W-:Y:S01]  /*8240*/  MUFU.EX2 R102, R102 ;  /* 0x0000006600667308 */ /* 0x000fe20000000800 */
[--C-:B------:R-:W-:Y:S01]  /*8250*/  FFMA.FTZ R110, R146, UR4, -R95.reuse ;  /* 0x00000004926e7c23 */ /* 0x100fe2000801085f */
[C---:B------:R-:W-:Y:S08]  /*8260*/  HMMA.16816.F32.BF16 R20, R80.reuse, R28, R20 ;  /* 0x0000001c5014723c */ /* 0x040ff00000041814 */
[----:B------:R-:W-:Y:S01]  /*8270*/  MUFU.EX2 R140, R140 ;  /* 0x0000008c008c7308 */ /* 0x000fe20000000800 */
[C---:B------:R-:W-:Y:S01]  /*8280*/  FMUL.FTZ R28, R88.reuse, R56 ;  /* 0x00000038581c7220 */ /* 0x040fe20000410000 */
[----:B------:R-:W-:Y:S01]  /*8290*/  FMUL.FTZ R29, R88, R57 ;  /* 0x00000039581d7220 */ /* 0x000fe20000410000 */
[C---:B------:R-:W-:Y:S07]  /*82a0*/  FFMA.FTZ R100, R87.reuse, R134, R100 ;  /* 0x0000008657647223 */ /* 0x040fee0000010064 */
[----:B------:R-:W-:Y:S01]  /*82b0*/  MUFU.EX2 R111, R111 ;  /* 0x0000006f006f7308 */ /* 0x000fe20000000800 */
[--C-:B------:R-:W-:Y:S01]  /*82c0*/  FFMA.FTZ R134, R86, UR4, -R95.reuse ;  /* 0x0000000456867c23 */ /* 0x100fe2000801085f */
[C---:B------:R-:W-:Y:S08]  /*82d0*/  HMMA.16816.F32.BF16 R24, R80.reuse, R30, R24 ;  /* 0x0000001e5018723c */ /* 0x040ff00000041818 */
[----:B------:R-:W-:Y:S01]  /*82e0*/  MUFU.EX2 R99, R99 ;  /* 0x0000006300637308 */ /* 0x000fe20000000800 */
[C---:B------:R-:W-:Y:S01]  /*82f0*/  FMUL.FTZ R30, R87.reuse, R58 ;  /* 0x0000003a571e7220 */ /* 0x040fe20000410000 */
[----:B------:R-:W-:Y:S01]  /*8300*/  FMUL.FTZ R31, R87, R59 ;  /* 0x0000003b571f7220 */ /* 0x000fe20000410000 */
[----:B------:R-:W-:Y:S01]  /*8310*/  FFMA.FTZ R133, R85, UR4, -R95 ;  /* 0x0000000455857c23 */ /* 0x000fe2000801085f */
[----:B------:R-:W-:Y:S06]  /*8320*/  LDSM.16.MT88.4 R56, [R91+0x6400] ;  /* 0x006400005b38783b */ /* 0x000fec0000004200 */
[----:B------:R-:W-:Y:S01]  /*8330*/  MUFU.EX2 R137, R137 ;  /* 0x0000008900897308 */ /* 0x000fe20000000800 */
[--C-:B------:R-:W-:Y:S01]  /*8340*/  FFMA.FTZ R64, R139, UR4, -R105.reuse ;  /* 0x000000048b407c23 */ /* 0x100fe20008010869 */
[--C-:B------:R-:W-:Y:S01]  /*8350*/  FFMA.FTZ R139, R148, UR4, -R105.reuse ;  /* 0x00000004948b7c23 */ /* 0x100fe20008010869 */
[----:B------:R-:W-:Y:S01]  /*8360*/  FFMA.FTZ R141, R141, UR4, -R105 ;  /* 0x000000048d8d7c23 */ /* 0x000fe20008010869 */
[C---:B--2---:R-:W-:Y:S06]  /*8370*/  HMMA.16816.F32.BF16 R28, R80.reuse, R60, R28 ;  /* 0x0000003c501c723c */ /* 0x044fec000004181c */
[----:B------:R-:W-:Y:S01]  /*8380*/  MUFU.EX2 R110, R110 ;  /* 0x0000006e006e7308 */ /* 0x000fe20000000800 */
[----:B------:R-:W-:Y:S01]  /*8390*/  FADD.FTZ R100, R96, R100 ;  /* 0x0000006460647221 */ /* 0x000fe20000010000 */
[C---:B------:R-:W-:Y:S08]  /*83a0*/  ISETP.NE.AND P0, PT, R128.reuse, RZ, PT ;  /* 0x000000ff8000720c */ /* 0x040ff00003f05270 */
[----:B------:R1:W-:Y:S01]  /*83b0*/  MUFU.EX2 R88, R64 ;  /* 0x0000004000587308 */ /* 0x0003e20000000800 */
[----:B------:R-:W-:Y:S01]  /*83c0*/  IADD3 R128, PT, PT, R128, -0x1, RZ ;  /* 0xffffffff80807810 */ /* 0x000fe20007ffe0ff */
[----:B------:R-:W-:Y:S01]  /*83d0*/  FADD.FTZ R93, R93, R100 ;  /* 0x000000645d5d7221 */ /* 0x000fe20000010000 */
[C---:B------:R-:W-:Y:S01]  /*83e0*/  HMMA.16816.F32.BF16 R32, R80.reuse, R62, R32 ;  /* 0x0000003e5020723c */ /* 0x040fe20000041820 */
[----:B------:R-:W-:Y:S06]  /*83f0*/  LDSM.16.MT88.4 R60, [R89+0x800] ;  /* 0x00080000593c783b */ /* 0x000fec0000004200 */
[----:B------:R-:W2:Y:S01]  /*8400*/  MUFU.EX2 R139, R139 ;  /* 0x0000008b008b7308 */ /* 0x000ea20000000800 */
[----:B------:R-:W-:Y:S09]  /*8410*/  FADD.FTZ R93, R92, R93 ;  /* 0x0000005d5c5d7221 */ /* 0x000ff20000010000 */
[----:B------:R-:W-:Y:S01]  /*8420*/  MUFU.EX2 R134, R134 ;  /* 0x0000008600867308 */ /* 0x000fe20000000800 */
[C---:B---3--:R-:W-:Y:S09]  /*8430*/  HMMA.16816.F32.BF16 R36, R80.reuse, R52, R36 ;  /* 0x000000345024723c */ /* 0x048ff20000041824 */
[----:B------:R-:W3:Y:S01]  /*8440*/  MUFU.EX2 R133, R133 ;  /* 0x0000008500857308 */ /* 0x000ee20000000800 */
[----:B-1----:R-:W-:Y:S09]  /*8450*/  FFMA.FTZ R64, R84, UR4, -R95 ;  /* 0x0000000454407c23 */ /* 0x002ff2000801085f */
[----:B------:R-:W-:Y:S01]  /*8460*/  MUFU.EX2 R96, R64 ;  /* 0x0000004000607308 */ /* 0x000fe20000000800 */
[C---:B------:R-:W-:Y:S01]  /*8470*/  HMMA.16816.F32.BF16 R40, R80.reuse, R54, R40 ;  /* 0x000000365028723c */ /* 0x040fe20000041828 */
[----:B------:R-:W1:Y:S02]  /*8480*/  LDSM.16.MT88.4 R52, [R89+0x2000] ;  /* 0x002000005934783b */ /* 0x000e640000004200 */
[----:B--2---:R-:W-:Y:S02]  /*8490*/  F2FP.BF16.F32.PACK_AB R84, R139, R88 ;  /* 0x000000588b54723e */ /* 0x004fe400000010ff */
[----:B---3--:R-:W-:Y:S03]  /*84a0*/  F2FP.BF16.F32.PACK_AB R85, R133, R134 ;  /* 0x000000868555723e */ /* 0x008fe600000010ff */
[C---:B-1----:R-:W-:Y:S03]  /*84b0*/  HMMA.16816.F32.BF16 R44, R80.reuse, R52, R44 ;  /* 0x00000034502c723c */ /* 0x042fe6000004182c */
[----:B------:R-:W-:Y:S02]  /*84c0*/  F2FP.BF16.F32.PACK_AB R52, R107, R108 ;  /* 0x0000006c6b34723e */ /* 0x000fe400000010ff */
[----:B------:R-:W-:Y:S01]  /*84d0*/  F2FP.BF16.F32.PACK_AB R53, R101, R106 ;  /* 0x0000006a6535723e */ /* 0x000fe200000010ff */
[----:B------:R-:W-:Y:S02]  /*84e0*/  FADD.FTZ R106, R106, R93 ;  /* 0x0000005d6a6a7221 */ /* 0x000fe40000010000 */
[----:B------:R-:W-:Y:S03]  /*84f0*/  HMMA.16816.F32.BF16 R48, R80, R54, R48 ;  /* 0x000000365030723c */ /* 0x000fe60000041830 */
[----:B------:R-:W-:Y:S01]  /*8500*/  F2FP.BF16.F32.PACK_AB R54, R103, R104 ;  /* 0x000000686736723e */ /* 0x000fe200000010ff */
[----:B------:R-:W-:Y:S01]  /*8510*/  FADD.FTZ R101, R101, R106 ;  /* 0x0000006a65657221 */ /* 0x000fe20000010000 */
[C---:B------:R-:W-:Y:S03]  /*8520*/  F2FP.BF16.F32.PACK_AB R55, R99.reuse, R102 ;  /* 0x000000666337723e */ /* 0x040fe600000010ff */
[----:B------:R-:W-:Y:S04]  /*8530*/  FADD.FTZ R102, R102, R101 ;  /* 0x0000006566667221 */ /* 0x000fe80000010000 */
[C---:B------:R-:W-:Y:S05]  /*8540*/  HMMA.16816.F32.BF16 R4, R52.reuse, R56, R4 ;  /* 0x000000383404723c */ /* 0x040fea0000041804 */
[----:B------:R-:W-:Y:S03]  /*8550*/  FADD.FTZ R99, R99, R102 ;  /* 0x0000006663637221 */ /* 0x000fe60000010000 */
        /* <DEDUP_REMOVED lines=17> */
[----:B------:R-:W-:Y:S01]  /*8670*/  FFMA.FTZ R52, R136, UR4, -R95 ;  /* 0x0000000488347c23 */ /* 0x000fe2000801085f */
[----:B------:R-:W-:Y:S01]  /*8680*/  FFMA.FTZ R136, R142, UR4, -R105 ;  /* 0x000000048e887c23 */ /* 0x000fe20008010869 */
[----:B------:R-:W-:Y:S01]  /*8690*/  F2FP.BF16.F32.PACK_AB R55, R110, R137 ;  /* 0x000000896e37723e */ /* 0x000fe200000010ff */
[----:B------:R-:W-:Y:S01]  /*86a0*/  FFMA.FTZ R95, R3, UR4, -R95 ;  /* 0x00000004035f7c23 */ /* 0x000fe2000801085f */
[----:B------:R2:W3:Y:S01]  /*86b0*/  MUFU.EX2 R138, R52 ;  /* 0x00000034008a7308 */ /* 0x0004e20000000800 */
[----:B------:R-:W-:Y:S09]  /*86c0*/  FFMA.FTZ R105, R150, UR4, -R105 ;  /* 0x0000000496697c23 */ /* 0x000ff20008010869 */
[----:B------:R-:W4:Y:S10]  /*86d0*/  MUFU.EX2 R136, R136 ;  /* 0x0000008800887308 */ /* 0x000f340000000800 */
[----:B------:R-:W-:Y:S10]  /*86e0*/  MUFU.EX2 R105, R105 ;  /* 0x0000006900697308 */ /* 0x000ff40000000800 */
[----:B------:R-:W5:Y:S01]  /*86f0*/  MUFU.EX2 R95, R95 ;  /* 0x0000005f005f7308 */ /* 0x000f620000000800 */
[----:B--2---:R-:W-:Y:S02]  /*8700*/  F2FP.BF16.F32.PACK_AB R52, R143, R140 ;  /* 0x0000008c8f34723e */ /* 0x004fe400000010ff */
[C---:B---3--:R-:W-:Y:S01]  /*8710*/  F2FP.BF16.F32.PACK_AB R53, R111.reuse, R138 ;  /* 0x0000008a6f35723e */ /* 0x048fe200000010ff */
[----:B------:R-:W-:Y:S01]  /*8720*/  FADD.FTZ R138, R138, R99 ;  /* 0x000000638a8a7221 */ /* 0x000fe20000010000 */
[----:B----4-:R-:W-:Y:S03]  /*8730*/  F2FP.BF16.F32.PACK_AB R54, R136, R135 ;  /* 0x000000878836723e */ /* 0x010fe600000010ff */
[----:B------:R-:W-:Y:S04]  /*8740*/  FADD.FTZ R138, R111, R138 ;  /* 0x0000008a6f8a7221 */ /* 0x000fe80000010000 */
[----:B------:R-:W-:Y:S01]  /*8750*/  FADD.FTZ R137, R137, R138 ;  /* 0x0000008a89897221 */ /* 0x000fe20000010000 */
[----:B-----5:R-:W-:Y:S03]  /*8760*/  F2FP.BF16.F32.PACK_AB R87, R95, R96 ;  /* 0x000000605f57723e */ /* 0x020fe600000010ff */
[----:B------:R-:W-:Y:S04]  /*8770*/  FADD.FTZ R137, R110, R137 ;  /* 0x000000896e897221 */ /* 0x000fe80000010000 */
[----:B------:R-:W-:Y:S01]  /*8780*/  FADD.FTZ R134, R134, R137 ;  /* 0x0000008986867221 */ /* 0x000fe20000010000 */
[C---:B-1----:R-:W-:Y:S03]  /*8790*/  HMMA.16816.F32.BF16 R4, R52.reuse, R56, R4 ;  /* 0x000000383404723c */ /* 0x042fe60000041804 */
[----:B------:R-:W-:Y:S04]  /*87a0*/  FADD.FTZ R133, R133, R134 ;  /* 0x0000008685857221 */ /* 0x000fe80000010000 */
[----:B------:R-:W-:Y:S01]  /*87b0*/  FADD.FTZ R96, R96, R133 ;  /* 0x0000008560607221 */ /* 0x000fe20000010000 */
[C---:B------:R-:W-:Y:S01]  /*87c0*/  HMMA.16816.F32.BF16 R8, R52.reuse, R58, R8 ;  /* 0x0000003a3408723c */ /* 0x040fe20000041808 */
[----:B------:R-:W1:Y:S02]  /*87d0*/  LDSM.16.MT88.4 R56, [R91+0x7800] ;  /* 0x007800005b38783b */ /* 0x000e640000004200 */
[----:B------:R-:W-:Y:S05]  /*87e0*/  FADD.FTZ R134, R95, R96 ;  /* 0x000000605f867221 */ /* 0x000fea0000010000 */
        /* <DEDUP_REMOVED lines=10> */
[----:B------:R-:W-:Y:S02]  /*8890*/  FADD.FTZ R56, R98, R109 ;  /* 0x0000006d62387221 */ /* 0x000fe40000010000 */
[----:B------:R-:W1:Y:S02]  /*88a0*/  MUFU.EX2 R98, R141 ;  /* 0x0000008d00627308 */ /* 0x000e640000000800 */
[----:B------:R-:W-:Y:S01]  /*88b0*/  FADD.FTZ R3, R97, R56 ;  /* 0x0000003861037221 */ /* 0x000fe20000010000 */
[C---:B------:R-:W-:Y:S01]  /*88c0*/  HMMA.16816.F32.BF16 R40, R52.reuse, R58, R40 ;  /* 0x0000003a3428723c */ /* 0x040fe20000041828 */
[----:B------:R-:W3:Y:S02]  /*88d0*/  LDSM.16.MT88.4 R56, [R91+0x7c00] ;  /* 0x007c00005b38783b */ /* 0x000ee40000004200 */
[----:B------:R-:W-:Y:S04]  /*88e0*/  FADD.FTZ R3, R94, R3 ;  /* 0x000000035e037221 */ /* 0x000fe80000010000 */
[----:B------:R-:W-:Y:S01]  /*88f0*/  FADD.FTZ R108, R108, R3 ;  /* 0x000000036c6c7221 */ /* 0x000fe20000010000 */
[C---:B--2---:R-:W-:Y:S03]  /*8900*/  HMMA.16816.F32.BF16 R44, R52.reuse, R60, R44 ;  /* 0x0000003c342c723c */ /* 0x044fe6000004182c */
[----:B-1----:R-:W-:Y:S01]  /*8910*/  F2FP.BF16.F32.PACK_AB R86, R105, R98 ;  /* 0x000000626956723e */ /* 0x002fe200000010ff */
[----:B------:R-:W-:Y:S04]  /*8920*/  FADD.FTZ R107, R107, R108 ;  /* 0x0000006c6b6b7221 */ /* 0x000fe80000010000 */
[----:B------:R-:W-:Y:S01]  /*8930*/  HMMA.16816.F32.BF16 R48, R52, R62, R48 ;  /* 0x0000003e3430723c */ /* 0x000fe20000041830 */
[----:B------:R-:W1:Y:S02]  /*8940*/  LDSM.16.MT88.4 R52, [R89+0x1c00] ;  /* 0x001c00005934783b */ /* 0x000e640000004200 */
[----:B------:R-:W-:Y:S04]  /*8950*/  FADD.FTZ R104, R104, R107 ;  /* 0x0000006b68687221 */ /* 0x000fe80000010000 */
[----:B------:R-:W-:Y:S01]  /*8960*/  FADD.FTZ R103, R103, R104 ;  /* 0x0000006867677221 */ /* 0x000fe20000010000 */
[C---:B------:R-:W-:Y:S01]  /*8970*/  HMMA.16816.F32.BF16 R80, R84.reuse, R76, R4 ;  /* 0x0000004c5450723c */ /* 0x040fe20000041804 */
[----:B------:R-:W2:Y:S07]  /*8980*/  LDSM.16.MT88.4 R4, [R91+0x8c00] ;  /* 0x008c00005b04783b */ /* 0x000eae0000004200 */
[C---:B------:R-:W-:Y:S01]  /*8990*/  HMMA.16816.F32.BF16 R76, R84.reuse, R78, R8 ;  /* 0x0000004e544c723c */ /* 0x040fe20000041808 */
[----:B------:R4:W5:Y:S07]  /*89a0*/  LDSM.16.MT88.4 R8, [R89+0x2c00] ;  /* 0x002c00005908783b */ /* 0x00096e0000004200 */
[C---:B------:R-:W-:Y:S08]  /*89b0*/  HMMA.16816.F32.BF16 R72, R84.reuse, R68, R12 ;  /* 0x000000445448723c */ /* 0x040ff0000004180c */
[C---:B------:R-:W-:Y:S08]  /*89c0*/  HMMA.16816.F32.BF16 R68, R84.reuse, R70, R16 ;  /* 0x000000465444723c */ /* 0x040ff00000041810 */
[C---:B---3--:R-:W-:Y:S03]  /*89d0*/  HMMA.16816.F32.BF16 R64, R84.reuse, R56, R20 ;  /* 0x000000385440723c */ /* 0x048fe60000041814 */
[----:B----4-:R-:W-:Y:S05]  /*89e0*/  MOV R89, R0 ;  /* 0x0000000000597202 */ /* 0x010fea0000000f00 */
[C---:B------:R-:W-:Y:S08]  /*89f0*/  HMMA.16816.F32.BF16 R60, R84.reuse, R58, R24 ;  /* 0x0000003a543c723c */ /* 0x040ff00000041818 */
[C---:B-1----:R-:W-:Y:S08]  /*8a00*/  HMMA.16816.F32.BF16 R56, R84.reuse, R52, R28 ;  /* 0x000000345438723c */ /* 0x042ff0000004181c */
[C---:B------:R-:W-:Y:S08]  /*8a10*/  HMMA.16816.F32.BF16 R52, R84.reuse, R54, R32 ;  /* 0x000000365434723c */ /* 0x040ff00000041820 */
        /* <DEDUP_REMOVED lines=9> */
[----:B------:R-:W-:Y:S03]  /*8ab0*/  HMMA.16816.F32.BF16 R48, R84, R10, R48 ;  /* 0x0000000a5430723c */ /* 0x000fe60000041830 */
[----:B------:R-:W-:Y:S01]  /*8ac0*/  FADD.FTZ R98, R98, R139 ;  /* 0x0000008b62627221 */ /* 0x000fe20000010000 */
[----:B------:R-:W-:Y:S03]  /*8ad0*/  MOV R87, R2 ;  /* 0x0000000200577202 */ /* 0x000fe60000000f00 */
[----:B------:R-:W-:Y:S01]  /*8ae0*/  FADD.FTZ R133, R105, R98 ;  /* 0x0000006269857221 */ /* 0x000fe20000010000 */
[----:B------:R-:W-:Y:S01]  /*8af0*/  @!UPT UIADD3 URZ, UPT, UPT, URZ, URZ, URZ ;  /* 0x000000fffffff290 */ /* 0x000fe2000fffe0ff */
[----:B------:R-:W-:Y:S11]  /*8b00*/  @P0 BRA `(.L_x_1151) ;  /* 0xffffffe000640947 */ /* 0x000ff6000383ffff */
.L_x_1150:
        /* <DEDUP_REMOVED lines=152> */
.L_x_1154:
        /* <DEDUP_REMOVED lines=53> */
.L_x_1156:
[----:B------:R-:W-:Y:S05]  /*97e0*/  BSYNC.RECONVERGENT B0 ;  /* 0x0000000000007941 */ /* 0x000fea0003800200 */
.L_x_1155:
        /* <DEDUP_REMOVED lines=32> */
.L_x_1158:
[----:B------:R-:W-:Y:S05]  /*99f0*/  BSYNC.RECONVERGENT B0 ;  /* 0x0000000000007941 */ /* 0x000fea0003800200 */
.L_x_1157:
        /* <DEDUP_REMOVED lines=24> */
.L_x_1159:
        /* <DEDUP_REMOVED lines=16> */
.L_x_1284:


//--------------------- .text._ZN5flash16flash_fwd_kernelI23Flash_fwd_kernel_traitsILi96ELi64ELi64ELi4ELb0ELb0EN7cutlass10bfloat16_tE19Flash_kernel_traitsILi96ELi64ELi64ELi4ES3_EELb1ELb1ELb0ELb1ELb0ELb0ELb0ELb1EEEvNS_16Flash_fwd_paramsE --------------------------
	.section	.text._ZN5flash16flash_fwd_kernelI23Flash_fwd_kernel_traitsILi96ELi64ELi64ELi4ELb0ELb0EN7cutlass10bfloat16_tE19Flash_kernel_traitsILi96ELi64ELi64ELi4ES3_EELb1ELb1ELb0ELb1ELb0ELb0ELb0ELb1EEEvNS_16Flash_fwd_paramsE,"ax",@progbits
	.align	128
        .global         _ZN5flash16flash_fwd_kernelI23Flash_fwd_kernel_traitsILi96ELi64ELi64ELi4ELb0ELb0EN7cutlass10bfloat16_tE19Flash_kernel_traitsILi96ELi64ELi64ELi4ES3_EELb1ELb1ELb0ELb1ELb0ELb0ELb0ELb1EEEvNS_16Flash_fwd_paramsE
        .type           _ZN5flash16flash_fwd_kernelI23Flash_fwd_kernel_traitsILi96ELi64ELi64ELi4ELb0ELb0EN7cutlass10bfloat16_tE19Flash_kernel_traitsILi96ELi64ELi64ELi4ES3_EELb1ELb1ELb0ELb1ELb0ELb0ELb0ELb1EEEvNS_16Flash_fwd_paramsE,@function
        .size           _ZN5flash16flash_fwd_kernelI23Flash_fwd_kernel_traitsILi96ELi64ELi64ELi4ELb0ELb0EN7cutlass10bfloat16_tE19Flash_kernel_traitsILi96ELi64ELi64ELi4ES3_EELb1ELb1ELb0ELb1ELb0ELb0ELb0ELb1EEEvNS_16Flash_fwd_paramsE,(.L_x_1285 - _ZN5flash16flash_fwd_kernelI23Flash_fwd_kernel_traitsILi96ELi64ELi64ELi4ELb0ELb0EN7cutlass10bfloat16_tE19Flash_kernel_traitsILi96ELi64ELi64ELi4ES3_EELb1ELb1ELb0ELb1ELb0ELb0ELb0ELb1EEEvNS_16Flash_fwd_paramsE)
        .other          _ZN5flash16flash_fwd_kernelI23Flash_fwd_kernel_traitsILi96ELi64ELi64ELi4ELb0ELb0EN7cutlass10bfloat16_tE19Flash_kernel_traitsILi96ELi64ELi64ELi4ES3_EELb1ELb1ELb0ELb1ELb0ELb0ELb0ELb1EEEvNS_16Flash_fwd_paramsE,@"STO_CUDA_ENTRY STV_DEFAULT"
_ZN5flash16flash_fwd_kernelI23Flash_fwd_kernel_traitsILi96ELi64ELi64ELi4ELb0ELb0EN7cutlass10bfloat16_tE19Flash_kernel_traitsILi96ELi64ELi64ELi4ES3_EELb1ELb1ELb0ELb1ELb0ELb0ELb0ELb1EEEvNS_16Flash_fwd_paramsE:
.text._ZN5flash16flash_fwd_kernelI23Flash_fwd_kernel_traitsILi96ELi64ELi64ELi4ELb0ELb0EN7cutlass10bfloat16_tE19Flash_kernel_traitsILi96ELi64ELi64ELi4ES3_EELb1ELb1ELb0ELb1ELb0ELb0ELb0ELb1EEEvNS_16Flash_fwd_paramsE:
        /* <DEDUP_REMOVED lines=19> */
[----:B------:R-:W-:-:S07]  /*0130*/  IMAD.MOV.U32 R171, RZ, RZ, -0x1 ;  /* 0xffffffffffab7424 */ /* 0x000fce00078e00ff */
        /* <DEDUP_REMOVED lines=8> */
[----:B------:R-:W-:Y:S01]  /*01c0*/  IMAD.WIDE.U32 R6, R172, 0x4, R6 ;  /* 0x00000004ac067825 */ /* 0x000fe200078e0006 */
[----:B----4-:R-:W-:Y:S02]  /*01d0*/  @P3 R2UR UR26, R12 ;  /* 0x000000000c1a32ca */ /* 0x010fe400000e0000 */
[----:B------:R-:W-:Y:S02]  /*01e0*/  @P3 R2UR UR27, R13 ;  /* 0x000000000d1b32ca */ /* 0x000fe400000e0000 */
[----:B--2---:R-:W-:-:S05]  /*01f0*/  @P3 IADD3 R90, P1, PT, R8, R0, RZ ;  /* 0x00000000085a3210 */ /* 0x004fca0007f3e0ff */
[----:B------:R-:W-:-:S04]  /*0200*/  @P3 IMAD.X R91, RZ, RZ, R9, P1 ;  /* 0x000000ffff5b3224 */ /* 0x000fc800008e0609 */
[----:B------:R-:W-:Y:S01]  /*0210*/  IMAD.U32 R2, RZ, RZ, UR26 ;  /* 0x0000001aff027e24 */ /* 0x000fe2000f8e00ff */
[----:B-1----:R-:W-:Y:S01]  /*0220*/  @!P4 STG.E.64 desc[UR24][R10.64+0x8], R90 ;  /* 0x0000085a0a00c986 */ /* 0x002fe2000c101b18 */
[----:B------:R-:W-:-:S05]  /*0230*/  IMAD.U32 R3, RZ, RZ, UR27 ;  /* 0x0000001bff037e24 */ /* 0x000fca000f8e00ff */
[----:B------:R1:W-:Y:S04]  /*0240*/  @!P4 STG.E.64 desc[UR24][R10.64], R2 ;  /* 0x000000020a00c986 */ /* 0x0003e8000c101b18 */
[----:B------:R-:W2:Y:S04]  /*0250*/  @P2 LDG.E R171, desc[UR24][R6.64] ;  /* 0x0000001806ab2981 */ /* 0x000ea8000c1e1900 */
[----:B------:R3:W2:Y:S01]  /*0260*/  @P0 LDG.E R8, desc[UR24][R6.64+0x4] ;  /* 0x0000041806080981 */ /* 0x0006a2000c1e1900 */
[----:B------:R-:W-:Y:S01]  /*0270*/  ISETP.NE.U32.AND P2, PT, RZ, UR4, PT ;  /* 0x00000004ff007c0c */ /* 0x000fe2000bf45070 */
[----:B------:R-:W-:Y:S01]  /*0280*/  IMAD.SHL.U32 R13, R172, 0x4, RZ ;  /* 0x00000004ac0d7824 */ /* 0x000fe200078e00ff */
[----:B------:R-:W-:Y:S01]  /*0290*/  SHF.R.U32.HI R0, RZ, 0x1e, R172 ;  /* 0x0000001eff007819 */ /* 0x000fe200000116ac */
[----:B------:R-:W-:Y:S01]  /*02a0*/  IMAD.MOV.U32 R5, RZ, RZ, RZ ;  /* 0x000000ffff057224 */ /* 0x000fe200078e00ff */
[----:B------:R-:W-:-:S02]  /*02b0*/  ISETP.NE.AND.EX P2, PT, RZ, UR5, PT, P2 ;  /* 0x00000005ff007c0c */ /* 0x000fc4000bf45320 */
[----:B------:R-:W-:-:S04]  /*02c0*/  ISETP.NE.U32.AND P4, PT, RZ, UR6, PT ;  /* 0x00000006ff007c0c */ /* 0x000fc8000bf85070 */
[----:B------:R-:W-:-:S07]  /*02d0*/  ISETP.NE.AND.EX P4, PT, RZ, UR7, PT, P4 ;  /* 0x00000007ff007c0c */ /* 0x000fce000bf85340 */
[----:B------:R-:W-:-:S04]  /*02e0*/  @P2 IADD3 R94, P1, PT, R13, UR4, RZ ;  /* 0x000000040d5e2c10 */ /* 0x000fc8000ff3e0ff */
[C---:B------:R-:W-:Y:S02]  /*02f0*/  @P2 IADD3.X R95, PT, PT, R0.reuse, UR5, RZ, P1, !PT ;  /* 0x00000005005f2c10 */ /* 0x040fe40008ffe4ff */
[----:B-1----:R-:W-:Y:S01]  /*0300*/  @P4 IADD3 R2, P3, PT, R13, UR6, RZ ;  /* 0x000000060d024c10 */ /* 0x002fe2000ff7e0ff */
[----:B---3--:R-:W1:Y:S02]  /*0310*/  LDC.64 R6, c[0x0][0x468] ;  /* 0x00011a00ff067b82 */ /* 0x008e640000000a00 */
[----:B------:R-:W5:Y:S01]  /*0320*/  @P2 LDG.E R94, desc[UR24][R94.64] ;  /* 0x000000185e5e2981 */ /* 0x000f62000c1e1900 */
[----:B------:R-:W3:Y:S01]  /*0330*/  LDCU.U8 UR4, c[0x0][0x532] ;  /* 0x0000a640ff0477ac */ /* 0x000ee20008000000 */
[----:B------:R-:W-:-:S05]  /*0340*/  @P4 IADD3.X R3, PT, PT, R0, UR7, RZ, P3, !PT ;  /* 0x0000000700034c10 */ /* 0x000fca0009ffe4ff */
[----:B------:R4:W5:Y:S01]  /*0350*/  @P4 LDG.E R5, desc[UR24][R2.64] ;  /* 0x0000001802054981 */ /* 0x000962000c1e1900 */
[----:B------:R-:W-:Y:S01]  /*0360*/  IMAD.MOV.U32 R10, RZ, RZ, -0x1 ;  /* 0xffffffffff0a7424 */ /* 0x000fe200078e00ff */
[----:B---3--:R-:W-:Y:S02]  /*0370*/  ISETP.NE.AND P4, PT, RZ, UR4, PT ;  /* 0x00000004ff007c0c */ /* 0x008fe4000bf85270 */
[----:B-1----:R-:W-:Y:S02]  /*0380*/  ISETP.EQ.U32.AND P3, PT, R6, RZ, PT ;  /* 0x000000ff0600720c */ /* 0x002fe40003f62070 */
[----:B------:R-:W-:Y:S02]  /*0390*/  IADD3 R12, P1, PT, R13, R6, RZ ;  /* 0x000000060d0c7210 */ /* 0x000fe40007f3e0ff */
[----:B------:R-:W-:-:S03]  /*03a0*/  ISETP.EQ.OR.EX P3, PT, R7, RZ, !P4, P3 ;  /* 0x000000ff0700720c */ /* 0x000fc60006762730 */
[----:B------:R-:W-:Y:S02]  /*03b0*/  IMAD.X R13, R0, 0x1, R7, P1 ;  /* 0x00000001000d7824 */ /* 0x000fe400008e0607 */
[----:B------:R-:W1:Y:S08]  /*03c0*/  @!P0 LDC R0, c[0x0][0x434] ;  /* 0x00010d00ff008b82 */ /* 0x000e700000000800 */
[----:B----4-:R-:W3:Y:S01]  /*03d0*/  @!P2 LDC.64 R2, c[0x0][0x488] ;  /* 0x00012200ff02ab82 */ /* 0x010ee20000000a00 */
[----:B------:R4:W5:Y:S01]  /*03e0*/  @!P3 LDG.E R10, desc[UR24][R12.64] ;  /* 0x000000180c0ab981 */ /* 0x000962000c1e1900 */
[----:B------:R-:W-:-:S04]  /*03f0*/  ISETP.NE.U32.AND P3, PT, R6, RZ, PT ;  /* 0x000000ff0600720c */ /* 0x000fc80003f65070 */
[----:B------:R-:W-:Y:S02]  /*0400*/  ISETP.NE.AND.EX P3, PT, R7, RZ, PT, P3 ;  /* 0x000000ff0700720c */ /* 0x000fe40003f65330 */
[----:B-1----:R-:W-:Y:S02]  /*0410*/  @!P0 R2UR UR23, R0 ;  /* 0x00000000001782ca */ /* 0x002fe400000e0000 */
[----:B------:R-:W1:Y:S01]  /*0420*/  @!P2 LDC R0, c[0x0][0x43c] ;  /* 0x00010f00ff00ab82 */ /* 0x000e620000000800 */
[----:B------:R-:W-:Y:S01]  /*0430*/  USHF.L.U32 UR21, UR20, 0x6, URZ ;  /* 0x0000000614157899 */ /* 0x000fe200080006ff */
[----:B--2---:R-:W-:-:S05]  /*0440*/  @P0 IMAD.IADD R8, R8, 0x1, -R171 ;  /* 0x0000000108080824 */ /* 0x004fca00078e0aab */
[----:B------:R-:W-:Y:S02]  /*0450*/  @P0 R2UR UR23, R8 ;  /* 0x00000000081702ca */ /* 0x000fe400000e0000 */
[----:B---3--:R-:W-:Y:S02]  /*0460*/  @!P2 ISETP.NE.U32.AND P0, PT, R2, RZ, PT ;  /* 0x000000ff0200a20c */ /* 0x008fe40003f05070 */
[----:B------:R-:W2:Y:S09]  /*0470*/  @!P3 LDC R2, c[0x0][0x438] ;  /* 0x00010e00ff02bb82 */ /* 0x000eb20000000800 */
[----:B------:R-:W-:-:S05]  /*0480*/  IMAD.U32 R6, RZ, RZ, UR23 ;  /* 0x00000017ff067e24 */ /* 0x000fca000f8e00ff */
[----:B------:R-:W-:Y:S01]  /*0490*/  ISETP.GT.AND P1, PT, R6, UR21, PT ;  /* 0x0000001506007c0c */ /* 0x000fe2000bf24270 */
[----:B-1--4-:R-:W-:-:S12]  /*04a0*/  @!P3 BRA `(.L_x_1160) ;  /* 0x00000000000cb947 */ /* 0x012fd80003800000 */
[----:B------:R-:W2:Y:S02]  /*04b0*/  @P4 LDG.E R7, desc[UR24][R12.64+0x4] ;  /* 0x000004180c074981 */ /* 0x000ea4000c1e1900 */
[----:B--2--5:R-:W-:-:S06]  /*04c0*/  @P4 IADD3 R2, PT, PT, R7, -R10, RZ ;  /* 0x8000000a07024210 */ /* 0x024fcc0007ffe0ff */
[----:B------:R1:W5:Y:S02]  /*04d0*/  @!P4 LDG.E R2, desc[UR24][R12.64] ;  /* 0x000000180c02c981 */ /* 0x000364000c1e1900 */
.L_x_1160:
[----:B------:R-:W-:Y:S01]  /*04e0*/  @!P2 ISETP.NE.AND.EX P0, PT, R3, RZ, PT, P0 ;  /* 0x000000ff0300a20c */ /* 0x000fe20003f05300 */
[----:B------:R-:W-:-:S12]  /*04f0*/  @!P1 EXIT ;  /* 0x000000000000994d */ /* 0x000fd80003800000 */
[----:B------:R-:W3:Y:S01]  /*0500*/  LDCU UR22, c[0x0][0x508] ;  /* 0x0000a100ff1677ac */ /* 0x000ee20008000800 */
[----:B------:R-:W-:Y:S01]  /*0510*/  @!P2 SEL R0, R0, RZ, P0 ;  /* 0x000000ff0000a207 */ /* 0x000fe20000000000 */
[----:B------:R-:W-:Y:S01]  /*0520*/  IMAD.U32 R3, RZ, RZ, UR20 ;  /* 0x00000014ff037e24 */ /* 0x000fe2000f8e00ff */
[----:B------:R-:W1:Y:S01]  /*0530*/  LDC R11, c[0x0][0x3e0] ;  /* 0x0000f800ff0b7b82 */ /* 0x000e620000000800 */
[--C-:B-----5:R-:W-:Y:S01]  /*0540*/  @P2 IMAD.IADD R94, R94, 0x1, -R5.reuse ;  /* 0x000000015e5e2824 */ /* 0x120fe200078e0a05 */
[----:B--2---:R-:W-:Y:S01]  /*0550*/  @!P2 IADD3 R94, PT, PT, R0, R2, -R5 ;  /* 0x00000002005ea210 */ /* 0x004fe20007ffe805 */
[----:B------:R-:W-:-:S04]  /*0560*/  VIADD R0, R3, 0x1 ;  /* 0x0000000103007836 */ /* 0x000fc80000000000 */
[----:B------:R-:W-:Y:S01]  /*0570*/  VIADD R7, R94, 0x3f ;  /* 0x0000003f5e077836 */ /* 0x000fe20000000000 */
[----:B------:R-:W-:-:S04]  /*0580*/  LEA R0, R0, -UR23, 0x6 ;  /* 0x8000001700007c11 */ /* 0x000fc8000f8e30ff */
[----:B------:R-:W-:Y:S02]  /*0590*/  SHF.R.S32.HI R2, RZ, 0x1f, R7 ;  /* 0x0000001fff027819 */ /* 0x000fe40000011407 */
[----:B---3--:R-:W-:Y:S02]  /*05a0*/  IADD3 R3, PT, PT, R7, UR22, R0 ;  /* 0x0000001607037c10 */ /* 0x008fe4000fffe000 */
[----:B------:R-:W-:Y:S02]  /*05b0*/  LEA.HI R2, R2, R7, RZ, 0x6 ;  /* 0x0000000702027211 */ /* 0x000fe400078f30ff */
[----:B------:R-:W-:Y:S02]  /*05c0*/  SHF.R.S32.HI R0, RZ, 0x1f, R3 ;  /* 0x0000001fff007819 */ /* 0x000fe40000011403 */
[----:B------:R-:W-:Y:S02]  /*05d0*/  SHF.R.S32.HI R2, RZ, 0x6, R2 ;  /* 0x00000006ff027819 */ /* 0x000fe40000011402 */
[----:B------:R-:W-:Y:S01]  /*05e0*/  LEA.HI R0, R0, R3, RZ, 0x6 ;  /* 0x0000000300007211 */ /* 0x000fe200078f30ff */
[----:B-1----:R-:W-:-:S03]  /*05f0*/  IMAD R12, R172, R11, R176 ;  /* 0x0000000bac0c7224 */ /* 0x002fc600078e02b0 */
[----:B------:R-:W-:-:S04]  /*0600*/  SHF.R.S32.HI R3, RZ, 0x6, R0 ;  /* 0x00000006ff037819 */ /* 0x000fc80000011400 */
[----:B------:R-:W-:-:S04]  /*0610*/  VIMNMX R120, PT, PT, R2, R3, PT ;  /* 0x0000000302787248 */ /* 0x000fc80003fe0100 */
[----:B------:R-:W-:-:S13]  /*0620*/  ISETP.GT.AND P0, PT, R120, RZ, PT ;  /* 0x000000ff7800720c */ /* 0x000fda0003f04270 */
[----:B------:R-:W-:Y:S05]  /*0630*/  @P0 BRA `(.L_x_1161) ;  /* 0x0000000400ec0947 */ /* 0x000fea0003800000 */
[----:B------:R-:W1:Y:S01]  /*0640*/  LDC.U8 R0, c[0x0][0x549] ;  /* 0x00015240ff007b82 */ /* 0x000e620000000000 */
[----:B------:R-:W-:-:S07]  /*0650*/  ISETP.NE.AND P2, PT, R171, -0x1, PT ;  /* 0xffffffffab00780c */ /* 0x000fce0003f45270 */
[----:B------:R-:W2:Y:S08]  /*0660*/  LDC R5, c[0x0][0x434] ;  /* 0x00010d00ff057b82 */ /* 0x000eb00000000800 */
[----:B------:R-:W3:Y:S01]  /*0670*/  @!P2 LDC.64 R8, c[0x0][0x400] ;  /* 0x00010000ff08ab82 */ /* 0x000ee20000000a00 */
[----:B-1----:R-:W-:-:S07]  /*0680*/  ISETP.NE.AND P1, PT, R0, RZ, PT ;  /* 0x000000ff0000720c */ /* 0x002fce0003f25270 */
[----:B------:R-:W1:Y:S08]  /*0690*/  @P2 LDC.64 R6, c[0x0][0x408] ;  /* 0x00010200ff062b82 */ /* 0x000e700000000a00 */
[----:B------:R-:W4:Y:S01]  /*06a0*/  LDC.U8 R0, c[0x0][0x548] ;  /* 0x00015200ff007b82 */ /* 0x000f220000000000 */
[----:B---3--:R-:W-:-:S07]  /*06b0*/  @!P2 IMAD.WIDE.U32 R12, R172, R8, RZ ;  /* 0x00000008ac0ca225 */ /* 0x008fce00078e00ff */
[----:B------:R-:W3:Y:S01]  /*06c0*/  @P1 LDC.64 R2, c[0x0][0x430] ;  /* 0x00010c00ff021b82 */ /* 0x000ee20000000a00 */
[----:B------:R-:W-:Y:S01]  /*06d0*/  @!P2 IMAD R9, R172, R9, R13 ;  /* 0x00000009ac09a224 */ /* 0x000fe200078e020d */
[----:B------:R-:W-:Y:S01]  /*06e0*/  @!P2 MOV R8, R12 ;  /* 0x0000000c0008a202 */ /* 0x000fe20000000f00 */
[----:B---3--:R-:W-:Y:S01]  /*06f0*/  @P1 IMAD R13, R2, R3, RZ ;  /* 0x00000003020d1224 */ /* 0x008fe200078e02ff */
[----:B------:R-:W-:-:S04]  /*0700*/  @P1 MOV R3, 0x1 ;  /* 0x0000000100031802 */ /* 0x000fc80000000f00 */
[----:B------:R-:W3:Y:S01]  /*0710*/  @P1 LDC R2, c[0x0][0x430] ;  /* 0x00010c00ff021b82 */ /* 0x000ee20000000800 */
[----:B-12-4-:R-:W-:Y:S05]  /*0720*/  @P1 BRA `(.L_x_1162) ;  /* 0x0000000000241947 */ /* 0x016fea0003800000 */
[----:B------:R-:W-:-:S13]  /*0730*/  ISETP.NE.AND P0, PT, R0, RZ, PT ;  /* 0x000000ff0000720c */ /* 0x000fda0003f05270 */
[----:B------:R-:W1:Y:S01]  /*0740*/  @P0 LDC R13, c[0x0][0x454] ;  /* 0x00011500ff0d0b82 */ /* 0x000e620000000800 */
[----:B---3--:R-:W-:Y:S02]  /*0750*/  @P0 MOV R2, 0x1 ;  /* 0x0000000100020802 */ /* 0x008fe40000000f00 */
[----:B------:R-:W-:-:S05]  /*0760*/  @!P0 MOV R2, 0x1 ;  /* 0x0000000100028802 */ /* 0x000fca0000000f00 */
[----:B------:R-:W2:Y:S08]  /*0770*/  @P0 LDC R12, c[0x0][0x454] ;  /* 0x00011500ff0c0b82 */ /* 0x000eb00000000800 */
[----:B------:R-:W3:Y:S08]  /*0780*/  @!P0 LDC R10, c[0x0][0x434] ;  /* 0x00010d00ff0a8b82 */ /* 0x000ef00000000800 */
[----:B------:R-:W4:Y:S01]  /*0790*/  @!P0 LDC R13, c[0x0][0x434] ;  /* 0x00010d00ff0d8b82 */ /* 0x000f220000000800 */
[----:B--2---:R-:W-:-:S02]  /*07a0*/  @P0 IMAD R3, R11, R12, RZ ;  /* 0x0000000c0b030224 */ /* 0x004fc400078e02ff */
[----:B-1-3--:R-:W-:-:S07]  /*07b0*/  @!P0 IMAD R3, R11, R10, RZ ;  /* 0x0000000a0b038224 */ /* 0x00afce00078e02ff */
.L_x_1162:
[C---:B------:R-:W-:Y:S01]  /*07c0*/  @P2 IMAD.WIDE.U32 R18, R171.reuse, R6, RZ ;  /* 0x00000006ab122225 */ /* 0x040fe200078e00ff */
[----:B------:R-:W-:Y:S01]  /*07d0*/  SHF.R.U32.HI R14, RZ, 0x2, R4 ;  /* 0x00000002ff0e7819 */ /* 0x000fe20000011604 */
[----:B------:R-:W1:Y:S01]  /*07e0*/  LDCU.64 UR4, c[0x0][0x410] ;  /* 0x00008200ff0477ac */ /* 0x000e620008000a00 */
[----:B------:R-:W-:Y:S01]  /*07f0*/  ISETP.NE.AND P1, PT, R0, RZ, !P1 ;  /* 0x000000ff0000720c */ /* 0x000fe20004f25270 */
[C---:B------:R-:W-:Y:S01]  /*0800*/  @P2 IMAD R9, R171.reuse, R7, R19 ;  /* 0x00000007ab092224 */ /* 0x040fe200078e0213 */
[----:B------:R-:W-:Y:S01]  /*0810*/  MOV R7, UR23 ;  /* 0x0000001700077c02 */ /* 0x000fe20008000f00 */
[----:B------:R-:W-:Y:S01]  /*0820*/  IMAD.SHL.U32 R4, R4, 0x8, RZ ;  /* 0x0000000804047824 */ /* 0x000fe200078e00ff */
[----:B------:R-:W-:Y:S01]  /*0830*/  ISETP.NE.AND P3, PT, R171, -0x1, PT ;  /* 0xffffffffab00780c */ /* 0x000fe20003f65270 */
[----:B------:R-:W-:Y:S01]  /*0840*/  @P2 IMAD.MOV.U32 R8, RZ, RZ, R18 ;  /* 0x000000ffff082224 */ /* 0x000fe200078e0012 */
[----:B------:R-:W-:Y:S01]  /*0850*/  MOV R15, RZ ;  /* 0x000000ff000f7202 */ /* 0x000fe20000000f00 */
[----:B------:R-:W-:Y:S01]  /*0860*/  VIADD R7, R7, -UR21 ;  /* 0x8000001507077c36 */ /* 0x000fe20008000000 */
[----:B------:R-:W-:Y:S01]  /*0870*/  LOP3.LUT R11, R4, 0x18, RZ, 0xc0, !PT ;  /* 0x00000018040b7812 */ /* 0x000fe200078ec0ff */
[----:B------:R-:W-:Y:S01]  /*0880*/  IMAD R6, R172, R5, RZ ;  /* 0x00000005ac067224 */ /* 0x000fe200078e02ff */
[----:B------:R-:W-:Y:S01]  /*0890*/  IADD3 R0, PT, PT, R14, 0x20, RZ ;  /* 0x000000200e007810 */ /* 0x000fe20007ffe0ff */
[----:B------:R-:W-:Y:S01]  /*08a0*/  IMAD.U32 R10, RZ, RZ, UR20 ;  /* 0x00000014ff0a7e24 */ /* 0x000fe2000f8e00ff */
[C---:B------:R-:W-:Y:S01]  /*08b0*/  IADD3 R8, P0, PT, R11.reuse, R8, RZ ;  /* 0x000000080b087210 */ /* 0x040fe20007f1e0ff */
[----:B----4-:R-:W-:Y:S01]  /*08c0*/  IMAD R13, R176, R13, RZ ;  /* 0x0000000db00d7224 */ /* 0x010fe200078e02ff */
[----:B------:R-:W-:Y:S01]  /*08d0*/  ISETP.GE.AND P2, PT, R14, R7, PT ;  /* 0x000000070e00720c */ /* 0x000fe20003f46270 */
[----:B------:R-:W-:Y:S01]  /*08e0*/  BSSY.RECONVERGENT B0, `(.L_x_1163) ;  /* 0x000001e000007945 */ /* 0x000fe20003800200 */
[----:B------:R-:W-:Y:S01]  /*08f0*/  SEL R171, R6, R171, !P3 ;  /* 0x000000ab06ab7207 */ /* 0x000fe20005800000 */
[----:B------:R-:W-:Y:S01]  /*0900*/  IMAD.X R9, RZ, RZ, R9, P0 ;  /* 0x000000ffff097224 */ /* 0x000fe200000e0609 */
[----:B------:R-:W-:Y:S01]  /*0910*/  ISETP.GE.AND P0, PT, R0, R7, PT ;  /* 0x000000070000720c */ /* 0x000fe20003f06270 */
[----:B------:R-:W-:Y:S01]  /*0920*/  IMAD.WIDE.U32 R16, R10, 0x40, R14 ;  /* 0x000000400a107825 */ /* 0x000fe200078e000e */
[----:B------:R-:W-:-:S02]  /*0930*/  ISETP.NE.AND P5, PT, R11, RZ, PT ;  /* 0x000000ff0b00720c */ /* 0x000fc40003fa5270 */
[----:B------:R-:W-:Y:S01]  /*0940*/  SEL R6, R171, RZ, P1 ;  /* 0x000000ffab067207 */ /* 0x000fe20000800000 */
[C---:B-1----:R-:W-:Y:S01]  /*0950*/  IMAD.WIDE.U32 R4, R176.reuse, UR4, R8 ;  /* 0x00000004b0047c25 */ /* 0x042fe2000f8e0008 */
[C---:B------:R-:W-:Y:S02]  /*0960*/  LOP3.LUT R9, R11.reuse, 0x20, RZ, 0xfc, !PT ;  /* 0x000000200b097812 */ /* 0x040fe400078efcff */
[----:B------:R-:W-:Y:S01]  /*0970*/  LOP3.LUT R8, R11, 0x40, RZ, 0xfc, !PT ;  /* 0x000000400b087812 */ /* 0x000fe200078efcff */
[----:B------:R-:W-:Y:S02]  /*0980*/  IMAD R177, R176, UR5, R5 ;  /* 0x00000005b0b17c24 */ /* 0x000fe4000f8e0205 */
[----:B------:R-:W-:Y:S02]  /*0990*/  @!P1 IMAD R13, R172, R3, R13 ;  /* 0x00000003ac0d9224 */ /* 0x000fe400078e020d */
        /* <DEDUP_REMOVED lines=18> */
.L_x_1164:
[----:B------:R-:W-:Y:S05]  /*0ac0*/  BSYNC.RECONVERGENT B0 ;  /* 0x0000000000007941 */ /* 0x000fea0003800200 */
.L_x_1163:
        /* <DEDUP_REMOVED lines=27> */
.L_x_1166:
[----:B------:R-:W-:Y:S05]  /*0c80*/  BSYNC.RECONVERGENT B0 ;  /* 0x0000000000007941 */ /* 0x000fea0003800200 */
.L_x_1165:
        /* <DEDUP_REMOVED lines=11> */
.L_x_1168:
[----:B------:R-:W-:Y:S05]  /*0d40*/  BSYNC.RECONVERGENT B0 ;  /* 0x0000000000007941 */ /* 0x000fea0003800200 */
.L_x_1167:
        /* <DEDUP_REMOVED lines=10> */
.L_x_1161:
[----:B------:R-:W-:Y:S02]  /*0df0*/  ISETP.NE.AND P0, PT, R171, -0x1, PT ;  /* 0xffffffffab00780c */ /* 0x000fe40003f05270 */
[----:B------:R-:W-:Y:S02]  /*0e00*/  ISETP.NE.AND P2, PT, R10, -0x1, PT ;  /* 0xffffffff0a00780c */ /* 0x000fe40003f45270 */
[----:B------:R-:W-:-:S04]  /*0e10*/  IADD3 R0, PT, PT, R120, -0x1, RZ ;  /* 0xffffffff78007810 */ /* 0x000fc80007ffe0ff */
[----:B------:R-:W-:-:S05]  /*0e20*/  SHF.L.U32 R95, R0, 0x6, RZ ;  /* 0x00000006005f7819 */ /* 0x000fca00000006ff */
[----:B------:R-:W1:Y:S08]  /*0e30*/  @!P0 LDC.64 R6, c[0x0][0x398] ;  /* 0x0000e600ff068b82 */ /* 0x000e700000000a00 */
[----:B------:R-:W2:Y:S01]  /*0e40*/  @P0 LDC.64 R2, c[0x0][0x3b0] ;  /* 0x0000ec00ff020b82 */ /* 0x000ea20000000a00 */
[----:B-1----:R-:W-:-:S04]  /*0e50*/  @!P0 IMAD.WIDE.U32 R16, R172, R6, RZ ;  /* 0x00000006ac108225 */ /* 0x002fc800078e00ff */
[----:B--2---:R-:W-:-:S04]  /*0e60*/  @P0 IMAD.WIDE.U32 R8, R171, R2, RZ ;  /* 0x00000002ab080225 */ /* 0x004fc800078e00ff */
[----:B------:R-:W-:Y:S01]  /*0e70*/  @!P0 IMAD R2, R172, R7, R17 ;  /* 0x00000007ac028224 */ /* 0x000fe200078e0211 */
[----:B------:R-:W-:Y:S01]  /*0e80*/  @P0 MOV R16, R8 ;  /* 0x0000000800100202 */ /* 0x000fe20000000f00 */
[----:B------:R-:W-:Y:S01]  /*0e90*/  @P0 IMAD R2, R171, R3, R9 ;  /* 0x00000003ab020224 */ /* 0x000fe200078e0209 */
        /* <DEDUP_REMOVED lines=11> */
.L_x_1169:
[----:B------:R-:W1:Y:S01]  /*0f50*/  LDCU.64 UR10, c[0x0][0x3b8] ;  /* 0x00007700ff0a77ac */ /* 0x000e620008000a00 */
[----:B------:R-:W-:-:S05]  /*0f60*/  IADD3 R18, PT, PT, R5, R10, RZ ;  /* 0x0000000a05127210 */ /* 0x000fca0007ffe0ff */
[C---:B-1----:R-:W-:Y:S02]  /*0f70*/  IMAD R3, R18.reuse, UR11, RZ ;  /* 0x0000000b12037c24 */ /* 0x042fe4000f8e02ff */
[----:B------:R-:W-:-:S05]  /*0f80*/  IMAD.WIDE.U32 R18, R18, UR10, RZ ;  /* 0x0000000a12127c25 */ /* 0x000fca000f8e00ff */
[----:B------:R-:W-:Y:S02]  /*0f90*/  IADD3 R3, PT, PT, R19, R3, RZ ;  /* 0x0000000313037210 */ /* 0x000fe40007ffe0ff */
.L_x_1170:
[----:B------:R-:W1:Y:S01]  /*0fa0*/  LDC R7, c[0x0][0x3e8] ;  /* 0x0000fa00ff077b82 */ /* 0x000e620000000800 */
[----:B------:R-:W-:-:S07]  /*0fb0*/  MOV R14, RZ ;  /* 0x000000ff000e7202 */ /* 0x000fce0000000f00 */
[----:B------:R-:W2:Y:S01]  /*0fc0*/  LDC R88, c[0x0][0x448] ;  /* 0x00011200ff587b82 */ /* 0x000ea20000000800 */
        /* <DEDUP_REMOVED lines=10> */
[----:B------:R-:W-:-:S05]  /*1070*/  IMAD.HI.U32 R8, R14, R9, RZ ;  /* 0x000000090e087227 */ /* 0x000fca00078e00ff */
[----:B------:R-:W-:-:S05]  /*1080*/  IADD3 R11, PT, PT, -R8, RZ, RZ ;  /* 0x000000ff080b7210 */ /* 0x000fca0007ffe1ff */
[C---:B------:R-:W-:Y:S02]  /*1090*/  IMAD R11, R6.reuse, R11, R9 ;  /* 0x0000000b060b7224 */ /* 0x040fe400078e0209 */
[----:B------:R-:W1:Y:S03]  /*10a0*/  LDC R9, c[0x0][0x444] ;  /* 0x00011100ff097b82 */ /* 0x000e660000000800 */
[----:B------:R-:W-:-:S13]  /*10b0*/  ISETP.GT.U32.AND P1, PT, R6, R11, PT ;  /* 0x0000000b0600720c */ /* 0x000fda0003f24070 */
[----:B------:R-:W-:Y:S01]  /*10c0*/  @!P1 IMAD.IADD R11, R11, 0x1, -R6 ;  /* 0x000000010b0b9824 */ /* 0x000fe200078e0a06 */
[----:B------:R-:W-:Y:S02]  /*10d0*/  @!P1 IADD3 R8, PT, PT, R8, 0x1, RZ ;  /* 0x0000000108089810 */ /* 0x000fe40007ffe0ff */
[----:B------:R-:W-:Y:S02]  /*10e0*/  ISETP.NE.AND P1, PT, R7, RZ, PT ;  /* 0x000000ff0700720c */ /* 0x000fe40003f25270 */
[----:B------:R-:W-:Y:S02]  /*10f0*/  ISETP.GE.U32.AND P3, PT, R11, R6, PT ;  /* 0x000000060b00720c */ /* 0x000fe40003f66070 */
[----:B------:R-:W-:Y:S01]  /*1100*/  LOP3.LUT R6, R176, R7, RZ, 0x3c, !PT ;  /* 0x00000007b0067212 */ /* 0x000fe200078e3cff */
[----:B-1----:R-:W-:Y:S01]  /*1110*/  IMAD R9, R12, R9, UR21 ;  /* 0x000000150c097e24 */ /* 0x002fe2000f8e0209 */
[----:B------:R-:W-:Y:S02]  /*1120*/  LOP3.LUT R11, R4, 0x1f, RZ, 0xc0, !PT ;  /* 0x0000001f040b7812 */ /* 0x000fe400078ec0ff */
[----:B------:R-:W-:Y:S01]  /*1130*/  ISETP.GE.AND P0, PT, R6, RZ, PT ;  /* 0x000000ff0600720c */ /* 0x000fe20003f06270 */
[----:B--2---:R-:W-:-:S06]  /*1140*/  IMAD R9, R9, R88, R95 ;  /* 0x0000005809097224 */ /* 0x004fcc00078e025f */
[----:B------:R-:W-:-:S06]  /*1150*/  @P3 VIADD R8, R8, 0x1 ;  /* 0x0000000108083836 */ /* 0x000fcc0000000000 */
        /* <DEDUP_REMOVED lines=13> */
.L_x_1171:
[----:B------:R-:W1:Y:S01]  /*1230*/  LDCU.64 UR8, c[0x0][0x3c0] ;  /* 0x00007800ff0877ac */ /* 0x000e620008000a00 */
[----:B------:R-:W-:-:S05]  /*1240*/  IADD3 R5, PT, PT, R5, R10, RZ ;  /* 0x0000000a05057210 */ /* 0x000fca0007ffe0ff */
[C---:B-1----:R-:W-:Y:S02]  /*1250*/  IMAD R6, R5.reuse, UR9, RZ ;  /* 0x0000000905067c24 */ /* 0x042fe4000f8e02ff */
[----:B------:R-:W-:-:S05]  /*1260*/  IMAD.WIDE.U32 R24, R5, UR8, RZ ;  /* 0x0000000805187c25 */ /* 0x000fca000f8e00ff */
[----:B------:R-:W-:-:S07]  /*1270*/  IADD3 R6, PT, PT, R25, R6, RZ ;  /* 0x0000000619067210 */ /* 0x000fce0007ffe0ff */
.L_x_1172:
[C---:B------:R-:W-:Y:S01]  /*1280*/  IMAD.SHL.U32 R7, R4.reuse, 0x20, RZ ;  /* 0x0000002004077824 */ /* 0x040fe200078e00ff */
[----:B------:R-:W1:Y:S01]  /*1290*/  LDCU.128 UR4, c[0x0][0x3d0] ;  /* 0x00007a00ff0477ac */ /* 0x000e620008000c00 */
[C---:B------:R-:W-:Y:S01]  /*12a0*/  IMAD.SHL.U32 R174, R4.reuse, 0x8, RZ ;  /* 0x0000000804ae7824 */ /* 0x040fe200078e00ff */
[----:B------:R-:W-:Y:S01]  /*12b0*/  SHF.R.S32.HI R167, RZ, 0x1f, R8 ;  /* 0x0000001fffa77819 */ /* 0x000fe20000011408 */
[C---:B------:R-:W-:Y:S01]  /*12c0*/  IMAD.SHL.U32 R5, R4.reuse, 0x4, RZ ;  /* 0x0000000404057824 */ /* 0x040fe200078e00ff */
[----:B------:R-:W-:Y:S01]  /*12d0*/  LOP3.LUT R10, R7, 0xc0, RZ, 0xc0, !PT ;  /* 0x000000c0070a7812 */ /* 0x000fe200078ec0ff */
[----:B------:R-:W-:Y:S01]  /*12e0*/  IMAD.SHL.U32 R173, R4, 0x2, RZ ;  /* 0x0000000204ad7824 */ /* 0x000fe200078e00ff */
[----:B------:R-:W-:Y:S01]  /*12f0*/  LOP3.LUT R166, R174, 0x18, RZ, 0xc0, !PT ;  /* 0x00000018aea67812 */ /* 0x000fe200078ec0ff */
[----:B------:R-:W2:Y:S01]  /*1300*/  S2UR UR28, SR_CgaCtaId ;  /* 0x00000000001c79c3 */ /* 0x000ea20000008800 */
[----:B------:R-:W-:Y:S01]  /*1310*/  LOP3.LUT R5, R10, 0x18, R5, 0xf8, !PT ;  /* 0x000000180a057812 */ /* 0x000fe200078ef805 */
[----:B------:R-:W3:Y:S01]  /*1320*/  LDCU.64 UR14, c[0x0][0x418] ;  /* 0x00008300ff0e77ac */ /* 0x000ee20008000a00 */
[--C-:B------:R-:W-:Y:S01]  /*1330*/  SHF.R.U32.HI R10, RZ, 0x1, R4.reuse ;  /* 0x00000001ff0a7819 */ /* 0x100fe20000011604 */
[----:B------:R-:W-:Y:S01]  /*1340*/  IMAD.U32 R21, RZ, RZ, UR20 ;  /* 0x00000014ff157e24 */ /* 0x000fe2000f8e00ff */
[----:B------:R-:W-:Y:S01]  /*1350*/  IADD3 R18, P0, PT, R166, R18, RZ ;  /* 0x00000012a6127210 */ /* 0x000fe20007f1e0ff */
[----:B------:R-:W4:Y:S01]  /*1360*/  LDCU.64 UR18, c[0x0][0x388] ;  /* 0x00007100ff1277ac */ /* 0x000f220008000a00 */
[----:B------:R-:W-:Y:S01]  /*1370*/  LOP3.LUT R22, R10, 0x30, RZ, 0xc0, !PT ;  /* 0x000000300a167812 */ /* 0x000fe200078ec0ff */
[----:B------:R-:W-:Y:S01]  /*1380*/  IMAD.MOV.U32 R15, RZ, RZ, RZ ;  /* 0x000000ffff0f7224 */ /* 0x000fe200078e00ff */
[----:B------:R-:W-:Y:S01]  /*1390*/  LOP3.LUT R173, R173, 0x6, RZ, 0xc0, !PT ;  /* 0x00000006adad7812 */ /* 0x000fe200078ec0ff */
[----:B------:R-:W-:Y:S01]  /*13a0*/  IMAD.X R19, RZ, RZ, R3, P0 ;  /* 0x000000ffff137224 */ /* 0x000fe200000e0603 */
[----:B------:R-:W-:Y:S01]  /*13b0*/  LEA.HI R22, R11, R22, RZ, 0x1e ;  /* 0x000000160b167211 */ /* 0x000fe200078ff0ff */
[----:B-1----:R-:W-:Y:S01]  /*13c0*/  IMAD R169, R167, UR4, RZ ;  /* 0x00000004a7a97c24 */ /* 0x002fe2000f8e02ff */
[----:B------:R-:W-:Y:S01]  /*13d0*/  LOP3.LUT R3, R174, 0xd8, RZ, 0xc0, !PT ;  /* 0x000000d8ae037812 */ /* 0x000fe200078ec0ff */
[----:B------:R-:W1:Y:S01]  /*13e0*/  LDCU.64 UR16, c[0x0][0x390] ;  /* 0x00007200ff1077ac */ /* 0x000e620008000a00 */
[----:B------:R-:W-:Y:S01]  /*13f0*/  IADD3 R24, P0, PT, R166, R24, RZ ;  /* 0x00000018a6187210 */ /* 0x000fe20007f1e0ff */
[----:B------:R-:W-:Y:S01]  /*1400*/  IMAD R22, R22, R88, R173 ;  /* 0x0000005816167224 */ /* 0x000fe200078e02ad */
[--C-:B------:R-:W-:Y:S01]  /*1410*/  LOP3.LUT R3, R3, 0x18, R4.reuse, 0x78, !PT ;  /* 0x0000001803037812 */ /* 0x100fe200078e7804 */
[----:B------:R-:W5:Y:S01]  /*1420*/  LDCU.64 UR12, c[0x0][0x3c8] ;  /* 0x00007900ff0c77ac */ /* 0x000f620008000a00 */
[----:B------:R-:W-:Y:S01]  /*1430*/  SHF.R.U32.HI R14, RZ, 0x2, R4 ;  /* 0x00000002ff0e7819 */ /* 0x000fe20000011604 */
[----:B------:R-:W-:Y:S01]  /*1440*/  IMAD.X R25, RZ, RZ, R6, P0 ;  /* 0x000000ffff197224 */ /* 0x000fe200000e0606 */
[----:B------:R-:W-:Y:S01]  /*1450*/  LOP3.LUT R174, R3, 0x1f20, R174, 0xf8, !PT ;  /* 0x00001f2003ae7812 */ /* 0x000fe200078ef8ae */
[----:B------:R-:W-:Y:S01]  /*1460*/  IMAD R169, R8, UR5, R169 ;  /* 0x0000000508a97c24 */ /* 0x000fe2000f8e02a9 */
[----:B------:R-:W-:Y:S01]  /*1470*/  SHF.R.S32.HI R3, RZ, 0x1f, R9 ;  /* 0x0000001fff037819 */ /* 0x000fe20000011409 */
[----:B------:R-:W-:Y:S01]  /*1480*/  IMAD.WIDE.U32 R18, R14, UR10, R18 ;  /* 0x0000000a0e127c25 */ /* 0x000fe2000f8e0012 */
[----:B------:R-:W-:Y:S01]  /*1490*/  IADD3 R6, P0, PT, R22, R9, RZ ;  /* 0x0000000916067210 */ /* 0x000fe20007f1e0ff */
[----:B------:R-:W-:Y:S01]  /*14a0*/  UIADD3 UR5, UPT, UPT, -UR21, UR23, URZ ;  /* 0x0000001715057290 */ /* 0x000fe2000fffe1ff */
[----:B------:R-:W-:Y:S01]  /*14b0*/  BSSY.RECONVERGENT B0, `(.L_x_1173) ;  /* 0x000003e000007945 */ /* 0x000fe20003800200 */
[----:B------:R-:W-:Y:S01]  /*14c0*/  IMAD.WIDE.U32 R24, R14, UR8, R24 ;  /* 0x000000080e187c25 */ /* 0x000fe2000f8e0018 */
[----:B------:R-:W-:-:S02]  /*14d0*/  LEA.HI.X.SX32 R3, R22, R3, 0x1, P0 ;  /* 0x0000000316037211 */ /* 0x000fc400000f0eff */
[----:B------:R-:W-:Y:S01]  /*14e0*/  IADD3 R16, P0, PT, R166, R16, RZ ;  /* 0x00000010a6107210 */ /* 0x000fe20007f1e0ff */
[----:B------:R-:W-:Y:S01]  /*14f0*/  IMAD R19, R14, UR11, R19 ;  /* 0x0000000b0e137c24 */ /* 0x000fe2000f8e0213 */
[----:B---3--:R-:W-:Y:S01]  /*1500*/  LEA R122, P1, R6, UR14, 0x1 ;  /* 0x0000000e067a7c11 */ /* 0x008fe2000f8208ff */
[----:B------:R-:W-:Y:S01]  /*1510*/  IMAD R167, R167, UR6, RZ ;  /* 0x00000006a7a77c24 */ /* 0x000fe2000f8e02ff */
[----:B------:R-:W-:Y:S01]  /*1520*/  LOP3.LUT R89, R7, 0x120, RZ, 0xc0, !PT ;  /* 0x0000012007597812 */ /* 0x000fe200078ec0ff */
[----:B------:R-:W-:Y:S01]  /*1530*/  IMAD R25, R14, UR9, R25 ;  /* 0x000000090e197c24 */ /* 0x000fe2000f8e0219 */
[----:B------:R-:W-:Y:S01]  /*1540*/  LEA.HI.X R123, R6, UR15, R3, 0x1, P1 ;  /* 0x0000000f067b7c11 */ /* 0x000fe200088f0c03 */
[----:B------:R-:W-:Y:S01]  /*1550*/  IMAD.X R17, RZ, RZ, R2, P0 ;  /* 0x000000ffff117224 */ /* 0x000fe200000e0602 */
[----:B------:R-:W-:Y:S01]  /*1560*/  ISETP.GE.AND P0, PT, R14, UR5, PT ;  /* 0x000000050e007c0c */ /* 0x000fe2000bf06270 */
[----:B------:R-:W-:Y:S01]  /*1570*/  IMAD R167, R8, UR7, R167 ;  /* 0x0000000708a77c24 */ /* 0x000fe2000f8e02a7 */
[----:B------:R-:W-:Y:S01]  /*1580*/  LOP3.LUT R165, R166, 0x20, RZ, 0xfc, !PT ;  /* 0x00000020a6a57812 */ /* 0x000fe200078efcff */
[----:B------:R-:W-:Y:S01]  /*1590*/  IMAD.WIDE.U32 R18, R8, UR4, R18 ;  /* 0x0000000408127c25 */ /* 0x000fe2000f8e0012 */
[----:B------:R-:W-:Y:S01]  /*15a0*/  UMOV UR4, 0x400 ;  /* 0x0000040000047882 */ /* 0x000fe20000000000 */
[----:B------:R-:W-:Y:S01]  /*15b0*/  LOP3.LUT R164, R166, 0x40, RZ, 0xfc, !PT ;  /* 0x00000040a6a47812 */ /* 0x000fe200078efcff */
[----:B--2---:R-:W-:Y:S01]  /*15c0*/  ULEA UR4, UR28, UR4, 0x18 ;  /* 0x000000041c047291 */ /* 0x004fe2000f8ec0ff */
[----:B------:R-:W-:Y:S01]  /*15d0*/  IMAD.WIDE.U32 R8, R8, UR6, R24 ;  /* 0x0000000608087c25 */ /* 0x000fe2000f8e0018 */
[----:B----4-:R-:W-:-:S03]  /*15e0*/  LEA R170, P3, R18, UR18, 0x1 ;  /* 0x0000001212aa7c11 */ /* 0x010fc6000f8608ff */
[----:B------:R-:W-:Y:S01]  /*15f0*/  IMAD.IADD R169, R19, 0x1, R169 ;  /* 0x0000000113a97824 */ /* 0x000fe200078e02a9 */
[----:B-1----:R-:W-:Y:S01]  /*1600*/  LEA R168, P2, R8, UR16, 0x1 ;  /* 0x0000001008a87c11 */ /* 0x002fe2000f8408ff */
[----:B------:R-:W-:Y:S01]  /*1610*/  IMAD.IADD R167, R9, 0x1, R167 ;  /* 0x0000000109a77824 */ /* 0x000fe200078e02a7 */
[----:B------:R-:W-:Y:S01]  /*1620*/  LEA R174, R174, UR4, 0x1 ;  /* 0x00000004aeae7c11 */ /* 0x000fe2000f8e08ff */
[----:B-----5:R-:W-:Y:S01]  /*1630*/  IMAD.WIDE.U32 R16, R176, UR12, R16 ;  /* 0x0000000cb0107c25 */ /* 0x020fe2000f8e0010 */
[----:B------:R-:W-:Y:S02]  /*1640*/  LEA.HI.X R169, R18, UR19, R169, 0x1, P3 ;  /* 0x0000001312a97c11 */ /* 0x000fe400098f0ca9 */
[----:B------:R-:W-:Y:S01]  /*1650*/  LEA.HI.X R167, R8, UR17, R167, 0x1, P2 ;  /* 0x0000001108a77c11 */ /* 0x000fe200090f0ca7 */
[----:B------:R-:W-:Y:S02]  /*1660*/  IMAD.SHL.U32 R6, R4, 0x10, RZ ;  /* 0x0000001004067824 */ /* 0x000fe400078e00ff */
[----:B------:R-:W-:-:S02]  /*1670*/  IMAD R19, R176, UR13, R17 ;  /* 0x0000000db0137c24 */ /* 0x000fc4000f8e0211 */
        /* <DEDUP_REMOVED lines=32> */
.L_x_1175:
[----:B------:R2:W-:Y:S02]  /*1880*/  STS.128 [R174+0x2000], RZ ;  /* 0x002000ffae007388 */ /* 0x0005e40000000c00 */
.L_x_1174:
[----:B------:R-:W-:Y:S05]  /*1890*/  BSYNC.RECONVERGENT B0 ;  /* 0x0000000000007941 */ /* 0x000fea0003800200 */
.L_x_1173:
        /* <DEDUP_REMOVED lines=37> */
.L_x_1178:
[----:B------:R4:W-:Y:S02]  /*1af0*/  STS.128 [R174+0x2800], RZ ;  /* 0x002800ffae007388 */ /* 0x0009e40000000c00 */
.L_x_1177:
[----:B------:R-:W-:Y:S05]  /*1b00*/  BSYNC.RECONVERGENT B0 ;  /* 0x0000000000007941 */ /* 0x000fea0003800200 */
.L_x_1176:
        /* <DEDUP_REMOVED lines=29> */
.L_x_1181:
[----:B------:R4:W-:Y:S02]  /*1ce0*/  STS.128 [R174+0x5000], RZ ;  /* 0x005000ffae007388 */ /* 0x0009e40000000c00 */
.L_x_1180:
[----:B------:R-:W-:Y:S05]  /*1cf0*/  BSYNC.RECONVERGENT B0 ;  /* 0x0000000000007941 */ /* 0x000fea0003800200 */
.L_x_1179:
        /* <DEDUP_REMOVED lines=29> */
.L_x_1184:
[----:B------:R1:W-:Y:S02]  /*1ed0*/  STS.128 [R174+0x5800], RZ ;  /* 0x005800ffae007388 */ /* 0x0003e40000000c00 */
.L_x_1183:
[----:B------:R-:W-:Y:S05]  /*1ee0*/  BSYNC.RECONVERGENT B0 ;  /* 0x0000000000007941 */ /* 0x000fea0003800200 */
.L_x_1182:
[----:B------:R-:W5:Y:S01]  /*1ef0*/  LDCU.64 UR6, c[0x0][0x538] ;  /* 0x0000a700ff0677ac */ /* 0x000f620008000a00 */
[----:B------:R-:W0:Y:S01]  /*1f00*/  LDGDEPBAR ;  /* 0x00000000000079af */ /* 0x000e220000000000 */
[----:B-----5:R-:W-:-:S04]  /*1f10*/  ISETP.NE.U32.AND P0, PT, RZ, UR6, PT ;  /* 0x00000006ff007c0c */ /* 0x020fc8000bf05070 */
[----:B------:R-:W-:Y:S02]  /*1f20*/  ISETP.NE.AND.EX P0, PT, RZ, UR7, PT, P0 ;  /* 0x00000007ff007c0c */ /* 0x000fe4000bf05300 */
[----:B------:R-:W-:Y:S01]  /*1f30*/  SHF.R.U32.HI R15, RZ, 0x5, R4 ;  /* 0x00000005ff0f7819 */ /* 0x000fe20000011604 */
[----:B------:R-:W-:-:S10]  /*1f40*/  DEPBAR.LE SB0, 0x0 ;  /* 0x000080000000791a */ /* 0x000fd40000000000 */
[----:B------:R-:W-:Y:S01]  /*1f50*/  VOTEU.ANY UP0, P0 ;  /* 0x0000000000ff7886 */ /* 0x000fe20000000100 */
[----:B------:R-:W-:-:S13]  /*1f60*/  PLOP3.LUT P0, PT, PT, PT, UP0, 0x80, 0x8 ;  /* 0x000000000008781c */ /* 0x000fda0003f0f008 */
[----:B------:R-:W1:Y:S01]  /*1f70*/  @P0 LDC.64 R2, c[0x0][0x540] ;  /* 0x00015000ff020b82 */ /* 0x000e620000000a00 */
[----:B------:R-:W-:Y:S02]  /*1f80*/  @P0 IMAD.MOV.U32 R177, RZ, RZ, RZ ;  /* 0x000000ffffb10224 */ /* 0x000fe400078e00ff */
[----:B-1----:R-:W-:-:S04]  /*1f90*/  @P0 IMAD.WIDE.U32 R16, R172, R2, R176 ;  /* 0x00000002ac100225 */ /* 0x002fc800078e00b0 */
[----:B------:R-:W-:Y:S01]  /*1fa0*/  @P0 IMAD R3, R172, R3, R17 ;  /* 0x00000003ac030224 */ /* 0x000fe200078e0211 */
[C---:B----4-:R-:W-:Y:S01]  /*1fb0*/  @P0 LEA R18, P1, R16.reuse, UR6, 0x2 ;  /* 0x0000000610120c11 */ /* 0x050fe2000f8210ff */
[----:B------:R-:W1:Y:S03]  /*1fc0*/  @P0 LDC R17, c[0x0][0x458] ;  /* 0x00011600ff110b82 */ /* 0x000e660000000800 */
[----:B------:R-:W-:-:S05]  /*1fd0*/  @P0 LEA.HI.X R19, R16, UR7, R3, 0x2, P1 ;  /* 0x0000000710130c11 */ /* 0x000fca00088f1403 */
[----:B------:R-:W4:Y:S01]  /*1fe0*/  @P0 LDG.E R2, desc[UR24][R18.64] ;  /* 0x0000001812020981 */ /* 0x000f22000c1e1900 */
[----:B------:R-:W-:Y:S01]  /*1ff0*/  IMAD.U32 R3, RZ, RZ, UR21 ;  /* 0x00000015ff037e24 */ /* 0x000fe2000f8e00ff */
[----:B------:R-:W-:Y:S01]  /*2000*/  LOP3.LUT R16, R10, 0x1f0, RZ, 0xc0, !PT ;  /* 0x000001f00a107812 */ /* 0x000fe200078ec0ff */
[----:B------:R-:W-:Y:S01]  /*2010*/  USHF.L.U64.HI UR6, UR8, 0x6, UR9 ;  /* 0x0000000608067899 */ /* 0x000fe20008010209 */
[----:B------:R-:W-:Y:S01]  /*2020*/  LOP3.LUT R14, R14, 0x7, RZ, 0xc0, !PT ;  /* 0x000000070e0e7812 */ /* 0x000fe200078ec0ff */
[----:B------:R-:W-:Y:S01]  /*2030*/  USHF.L.U32 UR7, UR8, 0x6, URZ ;  /* 0x0000000608077899 */ /* 0x000fe200080006ff */
[----:B------:R-:W-:Y:S01]  /*2040*/  IADD3 R3, PT, PT, R16, 0x1, R3 ;  /* 0x0000000110037810 */ /* 0x000fe20007ffe003 */
[----:B------:R-:W-:Y:S01]  /*2050*/  UMOV UR12, URZ ;  /* 0x000000ff000c7c82 */ /* 0x000fe20008000000 */
[----:B------:R-:W-:Y:S02]  /*2060*/  BSSY.RECONVERGENT B0, `(.L_x_1185) ;  /* 0x000002e000007945 */ /* 0x000fe40003800200 */
[----:B------:R-:W-:-:S04]  /*2070*/  IADD3 R3, PT, PT, R3, -UR23, R14 ;  /* 0x8000001703037c10 */ /* 0x000fc8000fffe00e */
[----:B------:R-:W-:Y:S01]  /*2080*/  IADD3 R93, PT, PT, R3, UR22, R94 ;  /* 0x00000016035d7c10 */ /* 0x000fe2000fffe05e */
[----:B-1----:R-:W4:Y:S01]  /*2090*/  @P0 MUFU.RCP R13, R17 ;  /* 0x00000011000d0308 */ /* 0x002f220000001000 */
[----:B------:R-:W-:Y:S01]  /*20a0*/  BAR.SYNC.DEFER_BLOCKING 0x0 ;  /* 0x0000000000007b1d */ /* 0x000fe20000010000 */
[----:B----4-:R-:W-:Y:S01]  /*20b0*/  @P0 FMUL.FTZ R13, R2, R13 ;  /* 0x0000000d020d0220 */ /* 0x010fe20000410000 */
[----:B------:R-:W-:Y:S02]  /*20c0*/  IMAD.SHL.U32 R2, R12, 0x20, RZ ;  /* 0x000000200c027824 */ /* 0x000fe400078e00ff */
[----:B------:R-:W-:Y:S02]  /*20d0*/  IMAD.U32 R12, RZ, RZ, UR20 ;  /* 0x00000014ff0c7e24 */ /* 0x000fe4000f8e00ff */
[----:B------:R-:W-:Y:S02]  /*20e0*/  @P0 R2UR UR13, R13 ;  /* 0x000000000d0d02ca */ /* 0x000fe400000e0000 */
[----:B------:R-:W-:Y:S01]  /*20f0*/  IADD3 R92, P2, P1, R2, R90, R11 ;  /* 0x0000005a025c7210 */ /* 0x000fe2000795e00b */
[----:B------:R-:W-:Y:S01]  /*2100*/  IMAD R90, R12, 0x4, R15 ;  /* 0x000000040c5a7824 */ /* 0x000fe200078e020f */
[----:B------:R-:W-:Y:S01]  /*2110*/  SHF.R.S32.HI R2, RZ, 0x1f, R2 ;  /* 0x0000001fff027819 */ /* 0x000fe20000011402 */
[----:B------:R-:W-:-:S02]  /*2120*/  IMAD R11, R0, UR6, RZ ;  /* 0x00000006000b7c24 */ /* 0x000fc4000f8e02ff */
[----:B------:R-:W-:Y:S01]  /*2130*/  IMAD.WIDE.U32 R12, R0, UR7, RZ ;  /* 0x00000007000c7c25 */ /* 0x000fe2000f8e00ff */
[----:B------:R-:W-:Y:S02]  /*2140*/  IADD3.X R91, PT, PT, R2, R91, RZ, P2, P1 ;  /* 0x0000005b025b7210 */ /* 0x000fe400017e24ff */
[----:B------:R-:W-:Y:S01]  /*2150*/  LOP3.LUT R2, R5, 0x8, R10, 0x78, !PT ;  /* 0x0000000805027812 */ /* 0x000fe200078e780a */
[----:B------:R-:W-:Y:S02]  /*2160*/  IMAD.IADD R11, R13, 0x1, R11 ;  /* 0x000000010d0b7824 */ /* 0x000fe400078e020b */
        /* <DEDUP_REMOVED lines=24> */
.L_x_1187:
[----:B------:R4:W-:Y:S01]  /*22f0*/  STS.128 [R174+0x8000], RZ ;  /* 0x008000ffae007388 */ /* 0x0009e20000000c00 */
[----:B------:R-:W-:Y:S05]  /*2300*/  BRA `(.L_x_1188) ;  /* 0x00000000000c7947 */ /* 0x000fea0003800000 */
.L_x_1186:
[----:B------:R1:W-:Y:S04]  /*2310*/  STS.128 [R174+0x6000], RZ ;  /* 0x006000ffae007388 */ /* 0x0003e80000000c00 */
[----:B------:R1:W-:Y:S04]  /*2320*/  STS.128 [R174+0x7000], RZ ;  /* 0x007000ffae007388 */ /* 0x0003e80000000c00 */
[----:B------:R1:W-:Y:S02]  /*2330*/  STS.128 [R174+0x8000], RZ ;  /* 0x008000ffae007388 */ /* 0x0003e40000000c00 */
.L_x_1188:
[----:B------:R-:W-:Y:S05]  /*2340*/  BSYNC.RECONVERGENT B0 ;  /* 0x0000000000007941 */ /* 0x000fea0003800200 */
.L_x_1185:
        /* <DEDUP_REMOVED lines=33> */
.L_x_1191:
[----:B------:R1:W-:Y:S02]  /*2560*/  STS.128 [R174+0x8800], RZ ;  /* 0x008800ffae007388 */ /* 0x0003e40000000c00 */
.L_x_1190:
[----:B------:R-:W-:Y:S05]  /*2570*/  BSYNC.RECONVERGENT B0 ;  /* 0x0000000000007941 */ /* 0x000fea0003800200 */
.L_x_1189:
[----:B------:R-:W-:Y:S01]  /*2580*/  LOP3.LUT R6, R6, 0x100, RZ, 0xc0, !PT ;  /* 0x0000010006067812 */ /* 0x000fe200078ec0ff */
[----:B------:R-:W-:Y:S01]  /*2590*/  IMAD.MOV.U32 R3, RZ, RZ, 0x20 ;  /* 0x00000020ff037424 */ /* 0x000fe200078e00ff */
[----:B------:R-:W-:Y:S01]  /*25a0*/  LOP3.LUT R128, R5, 0x8, R4, 0x78, !PT ;  /* 0x0000000805807812 */ /* 0x000fe200078e7804 */
[----:B------:R-:W0:Y:S01]  /*25b0*/  LDGDEPBAR ;  /* 0x00000000000079af */ /* 0x000e220000000000 */
[----:B------:R-:W-:Y:S01]  /*25c0*/  LOP3.LUT R7, R6, 0x20, R7, 0xf8, !PT ;  /* 0x0000002006077812 */ /* 0x000fe200078ef807 */
[----:B------:R-:W1:Y:S01]  /*25d0*/  LDCU.U8 UR30, c[0x0][0x4f8] ;  /* 0x00009f00ff1e77ac */ /* 0x000e620008000000 */
[----:B------:R-:W-:Y:S02]  /*25e0*/  LEA R129, R129, UR4, 0x1 ;  /* 0x0000000481817c11 */ /* 0x000fe4000f8e08ff */
[----:B------:R-:W-:Y:S01]  /*25f0*/  LOP3.LUT P0, RZ, R4, 0x4, RZ, 0xc0, !PT ;  /* 0x0000000404ff7812 */ /* 0x000fe2000780c0ff */
[----:B------:R-:W-:Y:S01]  /*2600*/  IMAD.IADD R128, R128, 0x1, R7 ;  /* 0x0000000180807824 */ /* 0x000fe200078e0207 */
[----:B------:R-:W-:Y:S01]  /*2610*/  VIMNMX R130, PT, PT, R93, R94, PT ;  /* 0x0000005e5d827248 */ /* 0x000fe20003fe0100 */
[----:B------:R-:W-:Y:S01]  /*2620*/  LDSM.16.M88.4 R24, [R129] ;  /* 0x000000008118783b */ /* 0x000fe20000000200 */
[----:B------:R-:W-:-:S02]  /*2630*/  SEL R3, R3, 0xffffffe0, !P0 ;  /* 0xffffffe003037807 */ /* 0x000fc40004000000 */
[----:B------:R-:W-:Y:S01]  /*2640*/  LEA R128, R128, UR4, 0x1 ;  /* 0x0000000480807c11 */ /* 0x000fe2000f8e08ff */
[----:B------:R-:W-:Y:S01]  /*2650*/  LDSM.16.M88.4 R68, [R129+0x2000] ;  /* 0x002000008144783b */ /* 0x000fe20000000200 */
[----:B------:R-:W-:Y:S01]  /*2660*/  VIADDMNMX R121, R93, 0x8, R94, PT ;  /* 0x000000085d797846 */ /* 0x000fe2000380015e */
[--C-:B------:R-:W-:Y:S02]  /*2670*/  IMAD.IADD R127, R129, 0x1, R3.reuse ;  /* 0x00000001817f7824 */ /* 0x100fe400078e0203 */
[----:B------:R-:W5:Y:S01]  /*2680*/  LDSM.16.M88.4 R44, [R128+0x3000] ;  /* 0x00300000802c783b */ /* 0x000f620000000200 */
[----:B------:R-:W-:-:S03]  /*2690*/  IMAD.IADD R125, R128, 0x1, R3 ;  /* 0x00000001807d7824 */ /* 0x000fc600078e0203 */
[----:B------:R-:W2:Y:S04]  /*26a0*/  LDSM.16.M88.4 R36, [R128+0x3400] ;  /* 0x003400008024783b */ /* 0x000ea80000000200 */
[----:B------:R-:W2:Y:S04]  /*26b0*/  LDSM.16.M88.4 R28, [R128+0x3800] ;  /* 0x00380000801c783b */ /* 0x000ea80000000200 */
[----:B-1--4-:R-:W1:Y:S04]  /*26c0*/  LDSM.16.M88.4 R12, [R128+0x3c00] ;  /* 0x003c0000800c783b */ /* 0x012e680000000200 */
[----:B------:R-:W-:Y:S04]  /*26d0*/  LDSM.16.M88.4 R8, [R127] ;  /* 0x000000007f08783b */ /* 0x000fe80000000200 */
[----:B------:R-:W4:Y:S04]  /*26e0*/  LDSM.16.M88.4 R4, [R125+0x3000] ;  /* 0x003000007d04783b */ /* 0x000f280000000200 */
[----:B------:R-:W4:Y:S04]  /*26f0*/  LDSM.16.M88.4 R16, [R125+0x3800] ;  /* 0x003800007d10783b */ /* 0x000f280000000200 */
[----:B---3--:R-:W3:Y:S04]  /*2700*/  LDSM.16.M88.4 R20, [R125+0x3400] ;  /* 0x003400007d14783b */ /* 0x008ee80000000200 */
[----:B------:R-:W3:Y:S04]  /*2710*/  LDSM.16.M88.4 R56, [R125+0x3c00] ;  /* 0x003c00007d38783b */ /* 0x000ee80000000200 */
[----:B------:R-:W-:Y:S01]  /*2720*/  LDSM.16.M88.4 R52, [R128+0x4400] ;  /* 0x004400008034783b */ /* 0x000fe20000000200 */
[C---:B-----5:R-:W-:Y:S03]  /*2730*/  HMMA.16816.F32.BF16 R48, R24.reuse, R44, RZ ;  /* 0x0000002c1830723c */ /* 0x060fe600000418ff */
[----:B------:R-:W-:Y:S04]  /*2740*/  LDSM.16.M88.4 R76, [R127+0x1000] ;  /* 0x001000007f4c783b */ /* 0x000fe80000000200 */
[----:B------:R-:W-:Y:S01]  /*2750*/  LDSM.16.M88.4 R84, [R125+0x4c00] ;  /* 0x004c00007d54783b */ /* 0x000fe20000000200 */
        /* <DEDUP_REMOVED lines=8> */
[C---:B-1----:R-:W-:Y:S08]  /*27e0*/  HMMA.16816.F32.BF16 R72, R24.reuse, R12, RZ ;  /* 0x0000000c1848723c */ /* 0x042ff000000418ff */
[----:B------:R-:W-:Y:S01]  /*27f0*/  HMMA.16816.F32.BF16 R24, R24, R14, RZ ;  /* 0x0000000e1818723c */ /* 0x000fe200000418ff */
[----:B------:R-:W-:Y:S07]  /*2800*/  LDSM.16.M88.4 R12, [R129+0x1000] ;  /* 0x00100000810c783b */ /* 0x000fee0000000200 */
[C---:B----4-:R-:W-:Y:S08]  /*2810*/  HMMA.16816.F32.BF16 R48, R8.reuse, R4, R48 ;  /* 0x000000040830723c */ /* 0x050ff00000041830 */
[C---:B------:R-:W-:Y:S01]  /*2820*/  HMMA.16816.F32.BF16 R44, R8.reuse, R6, R44 ;  /* 0x00000006082c723c */ /* 0x040fe2000004182c */
[----:B------:R-:W1:Y:S07]  /*2830*/  LDSM.16.M88.4 R4, [R128+0x4000] ;  /* 0x004000008004783b */ /* 0x000e6e0000000200 */
[C---:B------:R-:W-:Y:S08]  /*2840*/  HMMA.16816.F32.BF16 R32, R8.reuse, R16, R32 ;  /* 0x000000100820723c */ /* 0x040ff00000041820 */
[C---:B------:R-:W-:Y:S01]  /*2850*/  HMMA.16816.F32.BF16 R28, R8.reuse, R18, R28 ;  /* 0x00000012081c723c */ /* 0x040fe2000004181c */
[----:B------:R-:W2:Y:S07]  /*2860*/  LDSM.16.M88.4 R16, [R128+0x4c00] ;  /* 0x004c00008010783b */ /* 0x000eae0000000200 */
[C---:B---3--:R-:W-:Y:S08]  /*2870*/  HMMA.16816.F32.BF16 R40, R8.reuse, R20, R40 ;  /* 0x000000140828723c */ /* 0x048ff00000041828 */
[C---:B------:R-:W-:Y:S01]  /*2880*/  HMMA.16816.F32.BF16 R36, R8.reuse, R22, R36 ;  /* 0x000000160824723c */ /* 0x040fe20000041824 */
[----:B------:R-:W3:Y:S07]  /*2890*/  LDSM.16.M88.4 R20, [R128+0x4800] ;  /* 0x004800008014783b */ /* 0x000eee0000000200 */
[C---:B------:R-:W-:Y:S08]  /*28a0*/  HMMA.16816.F32.BF16 R72, R8.reuse, R56, R72 ;  /* 0x000000380848723c */ /* 0x040ff00000041848 */
[----:B------:R-:W-:Y:S01]  /*28b0*/  HMMA.16816.F32.BF16 R24, R8, R58, R24 ;  /* 0x0000003a0818723c */ /* 0x000fe20000041818 */
[----:B------:R-:W4:Y:S04]  /*28c0*/  LDSM.16.M88.4 R8, [R125+0x4000] ;  /* 0x004000007d08783b */ /* 0x000f280000000200 */
[----:B------:R-:W-:Y:S03]  /*28d0*/  LDSM.16.M88.4 R56, [R128+0x5800] ;  /* 0x005800008038783b */ /* 0x000fe60000000200 */
[C---:B-1----:R-:W-:Y:S08]  /*28e0*/  HMMA.16816.F32.BF16 R48, R12.reuse, R4, R48 ;  /* 0x000000040c30723c */ /* 0x042ff00000041830 */
[C---:B------:R-:W-:Y:S01]  /*28f0*/  HMMA.16816.F32.BF16 R44, R12.reuse, R6, R44 ;  /* 0x000000060c2c723c */ /* 0x040fe2000004182c */
[----:B------:R-:W1:Y:S07]  /*2900*/  LDSM.16.M88.4 R4, [R125+0x4400] ;  /* 0x004400007d04783b */ /* 0x000e6e0000000200 */
[C---:B------:R-:W-:Y:S08]  /*2910*/  HMMA.16816.F32.BF16 R40, R12.reuse, R52, R40 ;  /* 0x000000340c28723c */ /* 0x040ff00000041828 */
[C---:B------:R-:W-:Y:S01]  /*2920*/  HMMA.16816.F32.BF16 R36, R12.reuse, R54, R36 ;  /* 0x000000360c24723c */ /* 0x040fe20000041824 */
[----:B------:R-:W5:Y:S07]  /*2930*/  LDSM.16.M88.4 R52, [R128+0x5c00] ;  /* 0x005c00008034783b */ /* 0x000f6e0000000200 */
[C---:B--2---:R-:W-:Y:S08]  /*2940*/  HMMA.16816.F32.BF16 R24, R12.reuse, R18, R24 ;  /* 0x000000120c18723c */ /* 0x044ff00000041818 */
[C---:B---3--:R-:W-:Y:S08]  /*2950*/  HMMA.16816.F32.BF16 R32, R12.reuse, R20, R32 ;  /* 0x000000140c20723c */ /* 0x048ff00000041820 */
[C---:B------:R-:W-:Y:S01]  /*2960*/  HMMA.16816.F32.BF16 R28, R12.reuse, R22, R28 ;  /* 0x000000160c1c723c */ /* 0x040fe2000004181c */
[----:B------:R-:W-:Y:S07]  /*2970*/  LDSM.16.M88.4 R20, [R125+0x5000] ;  /* 0x005000007d14783b */ /* 0x000fee0000000200 */
[----:B------:R-:W-:Y:S01]  /*2980*/  HMMA.16816.F32.BF16 R72, R12, R16, R72 ;  /* 0x000000100c48723c */ /* 0x000fe20000041848 */
[----:B------:R-:W-:Y:S04]  /*2990*/  LDSM.16.M88.4 R12, [R125+0x5800] ;  /* 0x005800007d0c783b */ /* 0x000fe80000000200 */
[----:B------:R-:W-:Y:S03]  /*29a0*/  LDSM.16.M88.4 R16, [R125+0x5400] ;  /* 0x005400007d10783b */ /* 0x000fe60000000200 */
[C---:B----4-:R-:W-:Y:S08]  /*29b0*/  HMMA.16816.F32.BF16 R48, R76.reuse, R8, R48 ;  /* 0x000000084c30723c */ /* 0x050ff00000041830 */
[C---:B------:R-:W-:Y:S01]  /*29c0*/  HMMA.16816.F32.BF16 R44, R76.reuse, R10, R44 ;  /* 0x0000000a4c2c723c */ /* 0x040fe2000004182c */
[----:B------:R-:W-:Y:S07]  /*29d0*/  LDSM.16.M88.4 R8, [R125+0x5c00] ;  /* 0x005c00007d08783b */ /* 0x000fee0000000200 */
[C---:B-1----:R-:W-:Y:S08]  /*29e0*/  HMMA.16816.F32.BF16 R40, R76.reuse, R4, R40 ;  /* 0x000000044c28723c */ /* 0x042ff00000041828 */
[----:B------:R-:W-:Y:S01]  /*29f0*/  HMMA.16816.F32.BF16 R36, R76, R6, R36 ;  /* 0x000000064c24723c */ /* 0x000fe20000041824 */
[----:B------:R-:W1:Y:S01]  /*2a00*/  LDSM.16.M88.4 R4, [R127+0x2000] ;  /* 0x002000007f04783b */ /* 0x000e620000000200 */
[----:B------:R-:W-:-:S06]  /*2a10*/  DEPBAR.LE SB0, 0x0 ;  /* 0x000080000000791a */ /* 0x000fcc0000000000 */
[C---:B------:R-:W-:Y:S08]  /*2a20*/  HMMA.16816.F32.BF16 R24, R76.reuse, R86, R24 ;  /* 0x000000564c18723c */ /* 0x040ff00000041818 */
[C---:B------:R-:W-:Y:S08]  /*2a30*/  HMMA.16816.F32.BF16 R32, R76.reuse, R80, R32 ;  /* 0x000000504c20723c */ /* 0x040ff00000041820 */
[C---:B------:R-:W-:Y:S08]  /*2a40*/  HMMA.16816.F32.BF16 R28, R76.reuse, R82, R28 ;  /* 0x000000524c1c723c */ /* 0x040ff0000004181c */
        /* <DEDUP_REMOVED lines=8> */
[----:B------:R-:W-:Y:S08]  /*2ad0*/  HMMA.16816.F32.BF16 R72, R68, R52, R72 ;  /* 0x000000344448723c */ /* 0x000ff00000041848 */
[----:B-1----:R-:W-:Y:S01]  /*2ae0*/  HMMA.16816.F32.BF16 R24, R4, R10, R24 ;  /* 0x0000000a0418723c */ /* 0x002fe20000041818 */
[----:B------:R-:W-:-:S07]  /*2af0*/  IMAD.IADD R10, R95, 0x1, R173 ;  /* 0x000000015f0a7824 */ /* 0x000fce00078e02ad */
[----:B------:R-:W-:Y:S01]  /*2b00*/  HMMA.16816.F32.BF16 R32, R4, R12, R32 ;  /* 0x0000000c0420723c */ /* 0x000fe20000041820 */
[----:B------:R-:W-:-:S05]  /*2b10*/  VIADD R12, R10, 0x38 ;  /* 0x000000380a0c7836 */ /* 0x000fca0000000000 */
[----:B------:R-:W-:Y:S02]  /*2b20*/  I2FP.F32.U32 R11, R12 ;  /* 0x0000000c000b7245 */ /* 0x000fe40000201000 */
[----:B------:R-:W-:Y:S01]  /*2b30*/  HMMA.16816.F32.BF16 R48, R4, R20, R48 ;  /* 0x000000140430723c */ /* 0x000fe20000041830 */
[C---:B------:R-:W-:Y:S02]  /*2b40*/  ISETP.GE.AND P5, PT, R12.reuse, R130, PT ;  /* 0x000000820c00720c */ /* 0x040fe40003fa6270 */
[----:B------:R-:W-:Y:S01]  /*2b50*/  FFMA.FTZ R24, R11, UR12, R24 ;  /* 0x0000000c0b187c23 */ /* 0x000fe20008010018 */
[----:B------:R-:W-:Y:S01]  /*2b60*/  BAR.SYNC.DEFER_BLOCKING 0x0 ;  /* 0x0000000000007b1d */ /* 0x000fe20000010000 */
[----:B------:R-:W-:-:S03]  /*2b70*/  ISETP.GE.AND P2, PT, R12, R121, PT ;  /* 0x000000790c00720c */ /* 0x000fc60003f46270 */
[----:B------:R-:W-:Y:S01]  /*2b80*/  HMMA.16816.F32.BF16 R44, R4, R22, R44 ;  /* 0x00000016042c723c */ /* 0x000fe2000004182c */
[----:B------:R-:W-:Y:S01]  /*2b90*/  FSEL R133, R24, -INF , !P5 ;  /* 0xff80000018857808 */ /* 0x000fe20006800000 */
[----:B------:R-:W-:-:S06]  /*2ba0*/  VIADD R23, R10, 0x20 ;  /* 0x000000200a177836 */ /* 0x000fcc0000000000 */
[----:B------:R-:W-:Y:S01]  /*2bb0*/  HMMA.16816.F32.BF16 R40, R4, R16, R40 ;  /* 0x000000100428723c */ /* 0x000fe20000041828 */
[----:B------:R-:W-:-:S05]  /*2bc0*/  FFMA.FTZ R17, R11, UR12, R26 ;  /* 0x0000000c0b117c23 */ /* 0x000fca000801001a */
[----:B------:R-:W-:Y:S02]  /*2bd0*/  FSEL R17, R17, -INF , !P2 ;  /* 0xff80000011117808 */ /* 0x000fe40005000000 */
[----:B------:R-:W-:Y:S01]  /*2be0*/  HMMA.16816.F32.BF16 R36, R4, R18, R36 ;  /* 0x000000120424723c */ /* 0x000fe20000041824 */
[----:B------:R-:W-:-:S07]  /*2bf0*/  VIADD R19, R10, 0x28 ;  /* 0x000000280a137836 */ /* 0x000fce0000000000 */
[----:B------:R-:W-:Y:S01]  /*2c00*/  HMMA.16816.F32.BF16 R28, R4, R14, R28 ;  /* 0x0000000e041c723c */ /* 0x000fe2000004181c */
[----:B------:R-:W-:-:S05]  /*2c10*/  VIADD R15, R10, 0x10 ;  /* 0x000000100a0f7836 */ /* 0x000fca0000000000 */
[-C--:B------:R-:W-:Y:S02]  /*2c20*/  ISETP.GE.AND P2, PT, R15, R130.reuse, PT ;  /* 0x000000820f00720c */ /* 0x080fe40003f46270 */
[----:B------:R-:W-:Y:S01]  /*2c30*/  HMMA.16816.F32.BF16 R72, R4, R8, R72 ;  /* 0x000000080448723c */ /* 0x000fe20000041848 */
[C---:B------:R-:W-:Y:S02]  /*2c40*/  VIADD R6, R10.reuse, 0x1 ;  /* 0x000000010a067836 */ /* 0x040fe40000000000 */
[C---:B------:R-:W-:Y:S02]  /*2c50*/  VIADD R5, R10.reuse, 0x8 ;  /* 0x000000080a057836 */ /* 0x040fe40000000000 */
[----:B------:R-:W-:Y:S01]  /*2c60*/  VIADD R4, R10, 0x9 ;  /* 0x000000090a047836 */ /* 0x000fe20000000000 */
[----:B------:R-:W-:Y:S01]  /*2c70*/  ISETP.GE.AND P4, PT, R6, R130, PT ;  /* 0x000000820600720c */ /* 0x000fe20003f86270 */
[----:B------:R-:W-:Y:S01]  /*2c80*/  VIADD R7, R10, 0x18 ;  /* 0x000000180a077836 */ /* 0x000fe20000000000 */
[----:B------:R-:W-:-:S02]  /*2c90*/  ISETP.GE.AND P1, PT, R6, R121, PT ;  /* 0x000000790600720c */ /* 0x000fc40003f26270 */
[----:B------:R-:W-:Y:S02]  /*2ca0*/  I2FP.F32.U32 R6, R6 ;  /* 0x0000000600067245 */ /* 0x000fe40000201000 */
[CC--:B------:R-:W-:Y:S02]  /*2cb0*/  ISETP.GE.AND P0, PT, R5.reuse, R130.reuse, PT ;  /* 0x000000820500720c */ /* 0x0c0fe40003f06270 */
[-C--:B------:R-:W-:Y:S01]  /*2cc0*/  ISETP.GE.AND P6, PT, R5, R121.reuse, PT ;  /* 0x000000790500720c */ /* 0x080fe20003fc6270 */
[----:B------:R-:W-:Y:S01]  /*2cd0*/  FFMA.FTZ R13, R6, UR12, R49 ;  /* 0x0000000c060d7c23 */ /* 0x000fe20008010031 */
[----:B------:R-:W-:Y:S01]  /*2ce0*/  ISETP.GE.AND P3, PT, R4, R130, PT ;  /* 0x000000820400720c */ /* 0x000fe20003f66270 */
[----:B------:R-:W-:Y:S01]  /*2cf0*/  FFMA.FTZ R51, R6, UR12, R51 ;  /* 0x0000000c06337c23 */ /* 0x000fe20008010033 */
[----:B------:R-:W-:Y:S01]  /*2d00*/  ISETP.GE.AND P5, PT, R4, R121, PT ;  /* 0x000000790400720c */ /* 0x000fe20003fa6270 */
[----:B------:R-:W-:Y:S01]  /*2d10*/  VIADD R6, R10, 0x19 ;  /* 0x000000190a067836 */ /* 0x000fe20000000000 */
[----:B------:R-:W-:-:S02]  /*2d20*/  I2FP.F32.U32 R5, R5 ;  /* 0x0000000500057245 */ /* 0x000fc40000201000 */
[----:B------:R-:W-:Y:S02]  /*2d30*/  I2FP.F32.U32 R4, R4 ;  /* 0x0000000400047245 */ /* 0x000fe40000201000 */
[----:B------:R-:W-:Y:S01]  /*2d40*/  FSEL R13, R13, -INF , !P4 ;  /* 0xff8000000d0d7808 */ /* 0x000fe20006000000 */
[C---:B------:R-:W-:Y:S01]  /*2d50*/  FFMA.FTZ R44, R5.reuse, UR12, R44 ;  /* 0x0000000c052c7c23 */ /* 0x040fe2000801002c */
[----:B------:R-:W-:Y:S01]  /*2d60*/  FFMA.FTZ R46, R5, UR12, R46 ;  /* 0x0000000c052e7c23 */ /* 0x000fe2000801002e */
[C---:B------:R-:W-:Y:S01]  /*2d70*/  FFMA.FTZ R45, R4.reuse, UR12, R45 ;  /* 0x0000000c042d7c23 */ /* 0x040fe2000801002d */
[----:B------:R-:W-:Y:S01]  /*2d80*/  FFMA.FTZ R131, R4, UR12, R47 ;  /* 0x0000000c04837c23 */ /* 0x000fe2000801002f */
[----:B------:R-:W-:Y:S01]  /*2d90*/  VIADD R4, R10, 0x11 ;  /* 0x000000110a047836 */ /* 0x000fe20000000000 */
[----:B------:R-:W-:Y:S02]  /*2da0*/  ISETP.GE.AND P4, PT, R15, R121, PT ;  /* 0x000000790f00720c */ /* 0x000fe40003f86270 */
[----:B------:R-:W-:-:S02]  /*2db0*/  I2FP.F32.U32 R15, R15 ;  /* 0x0000000f000f7245 */ /* 0x000fc40000201000 */
[----:B------:R-:W-:Y:S02]  /*2dc0*/  FSEL R115, R51, -INF , !P1 ;  /* 0xff80000033737808 */ /* 0x000fe40004800000 */
[----:B------:R-:W-:Y:S01]  /*2dd0*/  FSEL R117, R44, -INF , !P0 ;  /* 0xff8000002c757808 */ /* 0x000fe20004000000 */
[C---:B------:R-:W-:Y:S01]  /*2de0*/  FFMA.FTZ R40, R15.reuse, UR12, R40 ;  /* 0x0000000c0f287c23 */ /* 0x040fe20008010028 */
[----:B------:R-:W-:Y:S01]  /*2df0*/  FSEL R47, R46, -INF , !P6 ;  /* 0xff8000002e2f7808 */ /* 0x000fe20007000000 */
[----:B------:R-:W-:Y:S01]  /*2e00*/  FFMA.FTZ R15, R15, UR12, R42 ;  /* 0x0000000c0f0f7c23 */ /* 0x000fe2000801002a */
[----:B------:R-:W-:Y:S02]  /*2e10*/  FSEL R45, R45, -INF , !P3 ;  /* 0xff8000002d2d7808 */ /* 0x000fe40005800000 */
[C---:B------:R-:W-:Y:S02]  /*2e20*/  ISETP.GE.AND P1, PT, R4.reuse, R130, PT ;  /* 0x000000820400720c */ /* 0x040fe40003f26270 */
[----:B------:R-:W-:-:S02]  /*2e30*/  ISETP.GE.AND P0, PT, R4, R121, PT ;  /* 0x000000790400720c */ /* 0x000fc40003f06270 */
[C---:B------:R-:W-:Y:S02]  /*2e40*/  ISETP.GE.AND P6, PT, R7.reuse, R130, PT ;  /* 0x000000820700720c */ /* 0x040fe40003fc6270 */
[----:B------:R-:W-:Y:S02]  /*2e50*/  ISETP.GE.AND P3, PT, R7, R121, PT ;  /* 0x000000790700720c */ /* 0x000fe40003f66270 */
[----:B------:R-:W-:Y:S02]  /*2e60*/  I2FP.F32.U32 R4, R4 ;  /* 0x0000000400047245 */ /* 0x000fe40000201000 */
[----:B------:R-:W-:Y:S02]  /*2e70*/  I2FP.F32.U32 R7, R7 ;  /* 0x0000000700077245 */ /* 0x000fe40000201000 */
[----:B------:R-:W-:Y:S01]  /*2e80*/  FSEL R131, R131, -INF , !P5 ;  /* 0xff80000083837808 */ /* 0x000fe20006800000 */
[C---:B------:R-:W-:Y:S01]  /*2e90*/  FFMA.FTZ R41, R4.reuse, UR12, R41 ;  /* 0x0000000c04297c23 */ /* 0x040fe20008010029 */
[----:B------:R-:W-:Y:S01]  /*2ea0*/  FFMA.FTZ R95, R4, UR12, R43 ;  /* 0x0000000c045f7c23 */ /* 0x000fe2000801002b */
[C---:B------:R-:W-:Y:S01]  /*2eb0*/  FFMA.FTZ R9, R7.reuse, UR12, R36 ;  /* 0x0000000c07097c23 */ /* 0x040fe20008010024 */
[----:B------:R-:W-:Y:S01]  /*2ec0*/  VIADD R4, R10, 0x21 ;  /* 0x000000210a047836 */ /* 0x000fe20000000000 */
[----:B------:R-:W-:Y:S01]  /*2ed0*/  FSEL R43, R40, -INF , !P2 ;  /* 0xff800000282b7808 */ /* 0x000fe20005000000 */
[----:B------:R-:W-:Y:S01]  /*2ee0*/  FFMA.FTZ R7, R7, UR12, R38 ;  /* 0x0000000c07077c23 */ /* 0x000fe20008010026 */
[----:B------:R-:W-:-:S02]  /*2ef0*/  ISETP.GE.AND P5, PT, R6, R130, PT ;  /* 0x000000820600720c */ /* 0x000fc40003fa6270 */
[-C--:B------:R-:W-:Y:S02]  /*2f00*/  ISETP.GE.AND P2, PT, R6, R121.reuse, PT ;  /* 0x000000790600720c */ /* 0x080fe40003f46270 */
[----:B------:R-:W-:Y:S02]  /*2f10*/  I2FP.F32.U32 R6, R6 ;  /* 0x0000000600067245 */ /* 0x000fe40000201000 */
[----:B------:R-:W-:Y:S02]  /*2f20*/  FSEL R95, R95, -INF , !P0 ;  /* 0xff8000005f5f7808 */ /* 0x000fe40004000000 */
[----:B------:R-:W-:Y:S01]  /*2f30*/  FSEL R9, R9, -INF , !P6 ;  /* 0xff80000009097808 */ /* 0x000fe20007000000 */
[----:B------:R-:W-:Y:S01]  /*2f40*/  FFMA.FTZ R11, R6, UR12, R37 ;  /* 0x0000000c060b7c23 */ /* 0x000fe20008010025 */
[----:B------:R-:W-:Y:S01]  /*2f50*/  ISETP.GE.AND P0, PT, R4, R130, PT ;  /* 0x000000820400720c */ /* 0x000fe20003f06270 */
[----:B------:R-:W-:Y:S01]  /*2f60*/  FFMA.FTZ R5, R6, UR12, R39 ;  /* 0x0000000c06057c23 */ /* 0x000fe20008010027 */
[----:B------:R-:W-:Y:S01]  /*2f70*/  ISETP.GE.AND P6, PT, R4, R121, PT ;  /* 0x000000790400720c */ /* 0x000fe20003fc6270 */
[----:B------:R-:W-:Y:S01]  /*2f80*/  VIADD R6, R10, 0x29 ;  /* 0x000000290a067836 */ /* 0x000fe20000000000 */
[----:B------:R-:W-:-:S02]  /*2f90*/  FSEL R15, R15, -INF , !P4 ;  /* 0xff8000000f0f7808 */ /* 0x000fc40006000000 */
[----:B------:R-:W-:Y:S02]  /*2fa0*/  FSEL R93, R41, -INF , !P1 ;  /* 0xff800000295d7808 */ /* 0x000fe40004800000 */
[----:B------:R-:W-:Y:S02]  /*2fb0*/  I2FP.F32.U32 R4, R4 ;  /* 0x0000000400047245 */ /* 0x000fe40000201000 */
[C---:B------:R-:W-:Y:S02]  /*2fc0*/  ISETP.GE.AND P4, PT, R23.reuse, R130, PT ;  /* 0x000000821700720c */ /* 0x040fe40003f86270 */
[----:B------:R-:W-:Y:S01]  /*2fd0*/  ISETP.GE.AND P1, PT, R23, R121, PT ;  /* 0x000000791700720c */ /* 0x000fe20003f26270 */
[C---:B------:R-:W-:Y:S01]  /*2fe0*/  FFMA.FTZ R21, R4.reuse, UR12, R33 ;  /* 0x0000000c04157c23 */ /* 0x040fe20008010021 */
[----:B------:R-:W-:Y:S01]  /*2ff0*/  I2FP.F32.U32 R23, R23 ;  /* 0x0000001700177245 */ /* 0x000fe20000201000 */
[----:B------:R-:W-:Y:S01]  /*3000*/  FFMA.FTZ R35, R4, UR12, R35 ;  /* 0x0000000c04237c23 */ /* 0x000fe20008010023 */
[----:B------:R-:W-:Y:S01]  /*3010*/  VIADD R4, R10, 0x30 ;  /* 0x000000300a047836 */ /* 0x000fe20000000000 */
[----:B------:R-:W-:-:S02]  /*3020*/  FSEL R7, R7, -INF , !P3 ;  /* 0xff80000007077808 */ /* 0x000fc40005800000 */
[----:B------:R-:W-:Y:S01]  /*3030*/  FFMA.FTZ R32, R23, UR12, R32 ;  /* 0x0000000c17207c23 */ /* 0x000fe20008010020 */
[----:B------:R-:W-:Y:S01]  /*3040*/  FSEL R11, R11, -INF , !P5 ;  /* 0xff8000000b0b7808 */ /* 0x000fe20006800000 */
[----:B------:R-:W-:Y:S01]  /*3050*/  FFMA.FTZ R23, R23, UR12, R34 ;  /* 0x0000000c17177c23 */ /* 0x000fe20008010022 */
[C---:B------:R-:W-:Y:S02]  /*3060*/  ISETP.GE.AND P3, PT, R19.reuse, R130, PT ;  /* 0x000000821300720c */ /* 0x040fe40003f66270 */
[----:B------:R-:W-:Y:S02]  /*3070*/  ISETP.GE.AND P5, PT, R19, R121, PT ;  /* 0x000000791300720c */ /* 0x000fe40003fa6270 */
[----:B------:R-:W-:Y:S02]  /*3080*/  I2FP.F32.U32 R19, R19 ;  /* 0x0000001300137245 */ /* 0x000fe40000201000 */
[----:B------:R-:W-:Y:S02]  /*3090*/  I2FP.F32.U32 R33, R4 ;  /* 0x0000000400217245 */ /* 0x000fe40000201000 */
[----:B------:R-:W-:Y:S01]  /*30a0*/  FSEL R5, R5, -INF , !P2 ;  /* 0xff80000005057808 */ /* 0x000fe20005000000 */
[----:B------:R-:W-:Y:S01]  /*30b0*/  FFMA.FTZ R28, R19, UR12, R28 ;  /* 0x0000000c131c7c23 */ /* 0x000fe2000801001c */
[----:B------:R-:W-:Y:S01]  /*30c0*/  FSEL R153, R32, -INF , !P4 ;  /* 0xff80000020997808 */ /* 0x000fe20006000000 */
[----:B------:R-:W-:Y:S01]  /*30d0*/  FFMA.FTZ R41, R33, UR12, R74 ;  /* 0x0000000c21297c23 */ /* 0x000fe2000801004a */
[C---:B------:R-:W-:Y:S01]  /*30e0*/  ISETP.GE.AND P2, PT, R6.reuse, R130, PT ;  /* 0x000000820600720c */ /* 0x040fe20003f46270 */
[----:B------:R-:W-:Y:S01]  /*30f0*/  FFMA.FTZ R30, R19, UR12, R30 ;  /* 0x0000000c131e7c23 */ /* 0x000fe2000801001e */
[----:B------:R-:W-:Y:S01]  /*3100*/  ISETP.GE.AND P4, PT, R6, R121, PT ;  /* 0x000000790600720c */ /* 0x000fe20003f86270 */
[----:B------:R-:W-:Y:S01]  /*3110*/  FFMA.FTZ R72, R33, UR12, R72 ;  /* 0x0000000c21487c23 */ /* 0x000fe20008010048 */
[----:B------:R-:W-:-:S02]  /*3120*/  I2FP.F32.U32 R6, R6 ;  /* 0x0000000600067245 */ /* 0x000fc40000201000 */
[----:B------:R-:W-:Y:S02]  /*3130*/  FSEL R21, R21, -INF , !P0 ;  /* 0xff80000015157808 */ /* 0x000fe40004000000 */
[----:B------:R-:W-:Y:S01]  /*3140*/  ISETP.GE.AND P0, PT, R4, R121, PT ;  /* 0x000000790400720c */ /* 0x000fe20003f06270 */
[C---:B------:R-:W-:Y:S01]  /*3150*/  FFMA.FTZ R19, R6.reuse, UR12, R29 ;  /* 0x0000000c06137c23 */ /* 0x040fe2000801001d */
[----:B------:R-:W-:Y:S01]  /*3160*/  FSEL R23, R23, -INF , !P1 ;  /* 0xff80000017177808 */ /* 0x000fe20004800000 */
[----:B------:R-:W-:Y:S01]  /*3170*/  FFMA.FTZ R31, R6, UR12, R31 ;  /* 0x0000000c061f7c23 */ /* 0x000fe2000801001f */
[----:B------:R-:W-:Y:S01]  /*3180*/  ISETP.GE.AND P1, PT, R4, R130, PT ;  /* 0x000000820400720c */ /* 0x000fe20003f26270 */
[----:B------:R-:W-:Y:S01]  /*3190*/  VIADD R4, R10, 0x31 ;  /* 0x000000310a047836 */ /* 0x000fe20000000000 */
[----:B------:R-:W-:Y:S02]  /*31a0*/  FSEL R149, R35, -INF , !P6 ;  /* 0xff80000023957808 */ /* 0x000fe40007000000 */
[----:B------:R-:W-:-:S02]  /*31b0*/  FSEL R147, R28, -INF , !P3 ;  /* 0xff8000001c937808 */ /* 0x000fc40005800000 */
[C---:B------:R-:W-:Y:S02]  /*31c0*/  ISETP.GE.AND P6, PT, R10.reuse, R130, PT ;  /* 0x000000820a00720c */ /* 0x040fe40003fc6270 */
[C---:B------:R-:W-:Y:S02]  /*31d0*/  ISETP.GE.AND P3, PT, R10.reuse, R121, PT ;  /* 0x000000790a00720c */ /* 0x040fe40003f66270 */
[----:B------:R-:W-:Y:S01]  /*31e0*/  I2FP.F32.U32 R29, R10 ;  /* 0x0000000a001d7245 */ /* 0x000fe20000201000 */
[----:B------:R-:W-:Y:S01]  /*31f0*/  VIADD R10, R10, 0x39 ;  /* 0x000000390a0a7836 */ /* 0x000fe20000000000 */
[----:B------:R-:W-:Y:S02]  /*3200*/  FSEL R41, R41, -INF , !P0 ;  /* 0xff80000029297808 */ /* 0x000fe40004000000 */
[----:B------:R-:W-:Y:S01]  /*3210*/  ISETP.NE.AND P0, PT, R120, 0x1, PT ;  /* 0x000000017800780c */ /* 0x000fe20003f05270 */
[C---:B------:R-:W-:Y:S01]  /*3220*/  FFMA.FTZ R48, R29.reuse, UR12, R48 ;  /* 0x0000000c1d307c23 */ /* 0x040fe20008010030 */
[----:B------:R-:W-:Y:S01]  /*3230*/  FSEL R141, R30, -INF , !P5 ;  /* 0xff8000001e8d7808 */ /* 0x000fe20006800000 */
[----:B------:R-:W-:Y:S01]  /*3240*/  FFMA.FTZ R33, R29, UR12, R50 ;  /* 0x0000000c1d217c23 */ /* 0x000fe20008010032 */
[----:B------:R-:W-:-:S02]  /*3250*/  FSEL R19, R19, -INF , !P2 ;  /* 0xff80000013137808 */ /* 0x000fc40005000000 */
[----:B------:R-:W-:Y:S02]  /*3260*/  FSEL R139, R31, -INF , !P4 ;  /* 0xff8000001f8b7808 */ /* 0x000fe40006000000 */
[----:B------:R-:W-:Y:S02]  /*3270*/  FSEL R137, R72, -INF , !P1 ;  /* 0xff80000048897808 */ /* 0x000fe40004800000 */
[CC--:B------:R-:W-:Y:S02]  /*3280*/  ISETP.GE.AND P5, PT, R4.reuse, R130.reuse, PT ;  /* 0x000000820400720c */ /* 0x0c0fe40003fa6270 */
[-C--:B------:R-:W-:Y:S02]  /*3290*/  ISETP.GE.AND P2, PT, R4, R121.reuse, PT ;  /* 0x000000790400720c */ /* 0x080fe40003f46270 */
[C---:B------:R-:W-:Y:S02]  /*32a0*/  ISETP.GE.AND P4, PT, R10.reuse, R130, PT ;  /* 0x000000820a00720c */ /* 0x040fe40003f86270 */
[----:B------:R-:W-:-:S02]  /*32b0*/  ISETP.GE.AND P1, PT, R10, R121, PT ;  /* 0x000000790a00720c */ /* 0x000fc40003f26270 */
[----:B------:R-:W-:Y:S02]  /*32c0*/  I2FP.F32.U32 R4, R4 ;  /* 0x0000000400047245 */ /* 0x000fe40000201000 */
[----:B------:R-:W-:Y:S02]  /*32d0*/  I2FP.F32.U32 R10, R10 ;  /* 0x0000000a000a7245 */ /* 0x000fe40000201000 */
[----:B------:R-:W-:Y:S01]  /*32e0*/  FSEL R119, R48, -INF , !P6 ;  /* 0xff80000030777808 */ /* 0x000fe20007000000 */
[C---:B------:R-:W-:Y:S01]  /*32f0*/  FFMA.FTZ R73, R4.reuse, UR12, R73 ;  /* 0x0000000c04497c23 */ /* 0x040fe20008010049 */
[----:B------:R-:W-:Y:S01]  /*3300*/  FFMA.FTZ R39, R4, UR12, R75 ;  /* 0x0000000c04277c23 */ /* 0x000fe2000801004b */
[C---:B------:R-:W-:Y:S01]  /*3310*/  FFMA.FTZ R25, R10.reuse, UR12, R25 ;  /* 0x0000000c0a197c23 */ /* 0x040fe20008010019 */
[----:B------:R-:W-:Y:S01]  /*3320*/  FFMA.FTZ R27, R10, UR12, R27 ;  /* 0x0000000c0a1b7c23 */ /* 0x000fe2000801001b */
[----:B------:R-:W-:Y:S02]  /*3330*/  FSEL R33, R33, -INF , !P3 ;  /* 0xff80000021217808 */ /* 0x000fe40005800000 */
[----:B------:R-:W-:-:S02]  /*3340*/  FSEL R135, R73, -INF , !P5 ;  /* 0xff80000049877808 */ /* 0x000fc40006800000 */
[----:B------:R-:W-:Y:S02]  /*3350*/  FSEL R39, R39, -INF , !P2 ;  /* 0xff80000027277808 */ /* 0x000fe40005000000 */
        /* <DEDUP_REMOVED lines=49> */
.L_x_1194:
[----:B------:R3:W-:Y:S02]  /*3670*/  STS.128 [R174+0x5800], RZ ;  /* 0x005800ffae007388 */ /* 0x0007e40000000c00 */
.L_x_1195:
[----:B------:R-:W-:Y:S05]  /*3680*/  BSYNC.RECONVERGENT B0 ;  /* 0x0000000000007941 */ /* 0x000fea0003800200 */
.L_x_1193:
[----:B------:R-:W0:Y:S02]  /*3690*/  LDGDEPBAR ;  /* 0x00000000000079af */ /* 0x000e240000000000 */
.L_x_1192:
        /* <DEDUP_REMOVED lines=9> */
[----:B------:R-:W4:Y:S01]  /*3730*/  LDCU UR32, c[0x0][0x45c] ;  /* 0x00008b80ff2077ac */ /* 0x000f220008000800 */
[----:B------:R-:W-:Y:S01]  /*3740*/  FMNMX3.FTZ R4, R4, R93, R9, !PT ;  /* 0x0000005d04047276 */ /* 0x000fe20007810009 */
[----:B------:R-:W-:Y:S01]  /*3750*/  IMAD.IADD R126, R89, 0x1, R2 ;  /* 0x00000001597e7824 */ /* 0x000fe200078e0202 */
        /* <DEDUP_REMOVED lines=15> */
[----:B------:R-:W-:Y:S01]  /*3850*/  UIADD3 UR13, UPT, UPT, UR27, -0x56f99767, URZ ;  /* 0xa90668991b0d7890 */ /* 0x000fe2000fffe0ff */
[----:B------:R-:W-:Y:S01]  /*3860*/  FMNMX.FTZ R6, R37, R6, !PT ;  /* 0x0000000625067209 */ /* 0x000fe20007810000 */
[----:B------:R-:W-:Y:S01]  /*3870*/  UIADD3 UR9, UPT, UPT, UR26, -0x4ab325aa, URZ ;  /* 0xb54cda561a097890 */ /* 0x000fe2000fffe0ff */
[----:B------:R-:W-:Y:S01]  /*3880*/  FMNMX.FTZ R4, R181, R4, !PT ;  /* 0x00000004b5047209 */ /* 0x000fe20007810000 */
[----:B------:R-:W-:Y:S01]  /*3890*/  IMAD.U32 R175, RZ, RZ, UR30 ;  /* 0x0000001effaf7e24 */ /* 0x000fe2000f8e00ff */
[----:B------:R-:W-:Y:S01]  /*38a0*/  LOP3.LUT R91, R91, UR26, R189, 0x96, !PT ;  /* 0x0000001a5b5b7c12 */ /* 0x000fe2000f8e96bd */
[----:B------:R-:W5:Y:S01]  /*38b0*/  SHFL.BFLY PT, R29, R6, 0x2, 0x1f ;  /* 0x0c401f00061d7f89 */ /* 0x000f6200000e0000 */
[----:B------:R-:W-:Y:S01]  /*38c0*/  LOP3.LUT R30, R71, UR27, R187, 0x96, !PT ;  /* 0x0000001b471e7c12 */ /* 0x000fe2000f8e96bb */
[----:B------:R-:W-:Y:S01]  /*38d0*/  UIADD3 UR16, UPT, UPT, UR26, 0x1715609d, URZ ;  /* 0x1715609d1a107890 */ /* 0x000fe2000fffe0ff */
[----:B------:R-:W-:Y:S01]  /*38e0*/  LEA R126, R126, UR4, 0x1 ;  /* 0x000000047e7e7c11 */ /* 0x000fe2000f8e08ff */
[----:B-12---:R-:W1:Y:S01]  /*38f0*/  SHFL.BFLY PT, R25, R4, 0x2, 0x1f ;  /* 0x0c401f0004197f89 */ /* 0x006e6200000e0000 */
[----:B------:R-:W-:-:S03]  /*3900*/  IMAD.WIDE.U32 R184, R91, -0x2daee0ad, RZ ;  /* 0xd2511f535bb87825 */ /* 0x000fc600078e00ff */
[----:B------:R-:W-:Y:S01]  /*3910*/  LDSM.16.MT88.4 R56, [R126+0x6000] ;  /* 0x006000007e38783b */ /* 0x000fe20000004200 */
[----:B------:R-:W-:Y:S01]  /*3920*/  IMAD.WIDE.U32 R30, R30, -0x326172a9, RZ ;  /* 0xcd9e8d571e1e7825 */ /* 0x000fe200078e00ff */
[----:B------:R-:W-:Y:S01]  /*3930*/  LOP3.LUT R178, R186, UR8, R185, 0x96, !PT ;  /* 0x00000008bab27c12 */ /* 0x000fe2000f8e96b9 */
[----:B------:R-:W-:Y:S01]  /*3940*/  USHF.L.U32 UR8, UR30, 0x10, URZ ;  /* 0x000000101e087899 */ /* 0x000fe200080006ff */
[----:B------:R-:W-:Y:S01]  /*3950*/  LDSM.16.MT88.4 R72, [R126+0x7000] ;  /* 0x007000007e48783b */ /* 0x000fe20000004200 */
[----:B------:R-:W-:Y:S01]  /*3960*/  IMAD.IADD R124, R3, 0x1, R126 ;  /* 0x00000001037c7824 */ /* 0x000fe200078e027e */
[----:B------:R-:W-:Y:S01]  /*3970*/  LOP3.LUT R68, R188, UR29, R31, 0x96, !PT ;  /* 0x0000001dbc447c12 */ /* 0x000fe2000f8e961f */
[----:B------:R-:W-:-:S03]  /*3980*/  IMAD.WIDE.U32 R178, R178, -0x326172a9, RZ ;  /* 0xcd9e8d57b2b27825 */ /* 0x000fc600078e00ff */
[----:B------:R-:W-:Y:S01]  /*3990*/  LDSM.16.MT88.4 R64, [R124+0x6000] ;  /* 0x006000007c40783b */ /* 0x000fe20000004200 */
[----:B------:R-:W-:-:S04]  /*39a0*/  IMAD.WIDE.U32 R68, R68, -0x2daee0ad, RZ ;  /* 0xd2511f5344447825 */ /* 0x000fc800078e00ff */
[----:B------:R-:W-:Y:S01]  /*39b0*/  VIADD R71, R71, 0x1 ;  /* 0x0000000147477836 */ /* 0x000fe20000000000 */
[----:B-----5:R-:W-:Y:S01]  /*39c0*/  FMNMX.FTZ R29, R6, R29, !PT ;  /* 0x0000001d061d7209 */ /* 0x020fe20007810000 */
[----:B------:R-:W-:Y:S01]  /*39d0*/  IMAD.SHL.U32 R180, R88, 0x8, RZ ;  /* 0x0000000858b47824 */ /* 0x000fe200078e00ff */
[----:B------:R-:W-:Y:S01]  /*39e0*/  LOP3.LUT R6, R30, UR28, R179, 0x96, !PT ;  /* 0x0000001c1e067c12 */ /* 0x000fe2000f8e96b3 */
[----:B------:R-:W-:Y:S01]  /*39f0*/  IMAD.MOV.U32 R182, RZ, RZ, -0x1 ;  /* 0xffffffffffb67424 */ /* 0x000fe200078e00ff */
[----:B-1----:R-:W-:Y:S01]  /*3a00*/  FMNMX.FTZ R25, R4, R25, !PT ;  /* 0x0000001904197209 */ /* 0x002fe20007810000 */
[----:B------:R-:W1:Y:S01]  /*3a10*/  SHFL.BFLY PT, R0, R29, 0x1, 0x1f ;  /* 0x0c201f001d007f89 */ /* 0x000e6200000e0000 */
[----:B------:R-:W-:-:S03]  /*3a20*/  LOP3.LUT R26, R184, UR23, R69, 0x96, !PT ;  /* 0x00000017b81a7c12 */ /* 0x000fc6000f8e9645 */
[----:B------:R-:W2:Y:S02]  /*3a30*/  SHFL.BFLY PT, R4, R25, 0x1, 0x1f ;  /* 0x0c201f0019047f89 */ /* 0x000ea400000e0000 */
[----:B------:R-:W-:-:S05]  /*3a40*/  IMAD.WIDE.U32 R26, R26, -0x326172a9, RZ ;  /* 0xcd9e8d571a1a7825 */ /* 0x000fca00078e00ff */
[----:B------:R-:W-:-:S05]  /*3a50*/  LOP3.LUT R154, R178, UR22, R27, 0x96, !PT ;  /* 0x00000016b29a7c12 */ /* 0x000fca000f8e961b */
[----:B------:R-:W-:Y:S01]  /*3a60*/  IMAD.WIDE.U32 R154, R154, -0x2daee0ad, RZ ;  /* 0xd2511f539a9a7825 */ /* 0x000fe200078e00ff */
[----:B-1----:R-:W-:-:S03]  /*3a70*/  FMNMX.FTZ R0, R29, R0, !PT ;  /* 0x000000001d007209 */ /* 0x002fc60007810000 */
[----:B------:R-:W-:Y:S01]  /*3a80*/  IMAD.WIDE.U32 R28, R6, -0x2daee0ad, RZ ;  /* 0xd2511f53061c7825 */ /* 0x000fe200078e00ff */
[----:B--2---:R-:W-:-:S03]  /*3a90*/  FMNMX.FTZ R2, R25, R4, !PT ;  /* 0x0000000419027209 */ /* 0x004fc60007810000 */
[C---:B----4-:R-:W-:Y:S01]  /*3aa0*/  FMUL.FTZ R190, R0.reuse, UR32 ;  /* 0x0000002000be7c20 */ /* 0x050fe20008410000 */
[----:B------:R-:W-:Y:S01]  /*3ab0*/  FSETP.NEU.FTZ.AND P1, PT, R0, -INF , PT ;  /* 0xff8000000000780b */ /* 0x000fe20003f3d000 */
[----:B------:R-:W-:Y:S01]  /*3ac0*/  IMAD.U32 R4, RZ, RZ, UR8 ;  /* 0x00000008ff047e24 */ /* 0x000fe2000f8e00ff */
[----:B------:R-:W-:Y:S01]  /*3ad0*/  LOP3.LUT R68, R68, UR19, R29, 0x96, !PT ;  /* 0x0000001344447c12 */ /* 0x000fe2000f8e961d */
[----:B------:R-:W-:Y:S01]  /*3ae0*/  FMUL.FTZ R78, R2, UR32 ;  /* 0x00000020024e7c20 */ /* 0x000fe20008410000 */
[----:B------:R-:W-:Y:S01]  /*3af0*/  FSEL R190, R190, RZ, P1 ;  /* 0x000000ffbebe7208 */ /* 0x000fe20000800000 */
[----:B------:R-:W-:Y:S01]  /*3b00*/  UIADD3 UR8, UPT, UPT, UR27, 0x646e171e, URZ ;  /* 0x646e171e1b087890 */ /* 0x000fe2000fffe0ff */
[----:B------:R-:W-:Y:S01]  /*3b10*/  FSETP.NEU.FTZ.AND P1, PT, R2, -INF , PT ;  /* 0xff8000000200780b */ /* 0x000fe20003f3d000 */
[----:B------:R-:W-:Y:S01]  /*3b20*/  IMAD.WIDE.U32 R68, R68, -0x326172a9, RZ ;  /* 0xcd9e8d5744447825 */ /* 0x000fe200078e00ff */
[----:B------:R-:W-:-:S03]  /*3b30*/  LOP3.LUT R14, R28, UR17, R155, 0x96, !PT ;  /* 0x000000111c0e7c12 */ /* 0x000fc6000f8e969b */
[--C-:B------:R-:W-:Y:S01]  /*3b40*/  FFMA.FTZ R140, R15, UR32, -R190.reuse ;  /* 0x000000200f8c7c23 */ /* 0x100fe200080108be */
[----:B------:R-:W-:Y:S01]  /*3b50*/  FSEL R78, R78, RZ, P1 ;  /* 0x000000ff4e4e7208 */ /* 0x000fe20000800000 */
[----:B------:R-:W-:Y:S01]  /*3b60*/  FFMA.FTZ R116, R33, UR32, -R190 ;  /* 0x0000002021747c23 */ /* 0x000fe200080108be */
[----:B------:R-:W-:Y:S01]  /*3b70*/  LOP3.LUT R12, R26, UR18, R69, 0x96, !PT ;  /* 0x000000121a0c7c12 */ /* 0x000fe2000f8e9645 */
[----:B------:R-:W-:-:S04]  /*3b80*/  IMAD.WIDE.U32 R14, R14, -0x326172a9, RZ ;  /* 0xcd9e8d570e0e7825 */ /* 0x000fc800078e00ff */
[----:B------:R-:W-:Y:S01]  /*3b90*/  FFMA.FTZ R115, R115, UR32, -R190 ;  /* 0x0000002073737c23 */ /* 0x000fe200080108be */
[--C-:B------:R-:W-:Y:S01]  /*3ba0*/  FFMA.FTZ R118, R13, UR32, -R78.reuse ;  /* 0x000000200d767c23 */ /* 0x100fe2000801084e */
[--C-:B------:R-:W-:Y:S01]  /*3bb0*/  FFMA.FTZ R119, R119, UR32, -R78.reuse ;  /* 0x0000002077777c23 */ /* 0x100fe2000801084e */
[----:B------:R-:W-:Y:S01]  /*3bc0*/  IMAD.WIDE.U32 R12, R12, -0x2daee0ad, RZ ;  /* 0xd2511f530c0c7825 */ /* 0x000fe200078e00ff */
[----:B------:R-:W-:Y:S03]  /*3bd0*/  MUFU.EX2 R116, R116 ;  /* 0x0000007400747308 */ /* 0x000fe60000000800 */
[--C-:B------:R-:W-:Y:S01]  /*3be0*/  FFMA.FTZ R117, R117, UR32, -R78.reuse ;  /* 0x0000002075757c23 */ /* 0x100fe2000801084e */
[----:B------:R-:W-:Y:S01]  /*3bf0*/  FFMA.FTZ R132, R45, UR32, -R78 ;  /* 0x000000202d847c23 */ /* 0x000fe2000801084e */
[--C-:B------:R-:W-:Y:S01]  /*3c00*/  FFMA.FTZ R114, R47, UR32, -R190.reuse ;  /* 0x000000202f727c23 */ /* 0x100fe200080108be */
[----:B------:R-:W-:Y:S01]  /*3c10*/  LOP3.LUT R154, R154, UR13, R13, 0x96, !PT ;  /* 0x0000000d9a9a7c12 */ /* 0x000fe2000f8e960d */
[----:B------:R-:W-:Y:S01]  /*3c20*/  MUFU.EX2 R119, R119 ;  /* 0x0000007700777308 */ /* 0x000fe20000000800 */
[----:B------:R-:W-:Y:S01]  /*3c30*/  FFMA.FTZ R131, R131, UR32, -R190 ;  /* 0x0000002083837c23 */ /* 0x000fe200080108be */
[----:B------:R-:W-:Y:S01]  /*3c40*/  LOP3.LUT R175, R175, 0xff0000, R4, 0xf8, !PT ;  /* 0x00ff0000afaf7812 */ /* 0x000fe200078ef804 */
[----:B------:R-:W-:Y:S01]  /*3c50*/  FFMA.FTZ R138, R43, UR32, -R78 ;  /* 0x000000202b8a7c23 */ /* 0x000fe2000801084e */
[----:B------:R-:W-:Y:S01]  /*3c60*/  IMAD.WIDE.U32 R154, R154, -0x326172a9, RZ ;  /* 0xcd9e8d579a9a7825 */ /* 0x000fe200078e00ff */
[----:B------:R-:W1:Y:S01]  /*3c70*/  MUFU.EX2 R118, R118 ;  /* 0x0000007600767308 */ /* 0x000e620000000800 */
[----:B------:R-:W-:-:S02]  /*3c80*/  LOP3.LUT R68, R68, UR16, R15, 0x96, !PT ;  /* 0x0000001044447c12 */ /* 0x000fc4000f8e960f */
[----:B------:R-:W-:Y:S01]  /*3c90*/  FFMA.FTZ R93, R93, UR32, -R78 ;  /* 0x000000205d5d7c23 */ /* 0x000fe2000801084e */
[----:B------:R-:W-:Y:S01]  /*3ca0*/  IMAD.MOV.U32 R6, RZ, RZ, R154 ;  /* 0x000000ffff067224 */ /* 0x000fe200078e009a */
[----:B------:R-:W-:Y:S01]  /*3cb0*/  LOP3.LUT R33, R14, UR9, R155, 0x96, !PT ;  /* 0x000000090e217c12 */ /* 0x000fe2000f8e969b */
[----:B------:R-:W2:Y:S01]  /*3cc0*/  MUFU.EX2 R115, R115 ;  /* 0x0000007300737308 */ /* 0x000ea20000000800 */
[----:B------:R-:W-:Y:S01]  /*3cd0*/  FFMA.FTZ R95, R95, UR32, -R190 ;  /* 0x000000205f5f7c23 */ /* 0x000fe200080108be */
[----:B------:R-:W-:Y:S01]  /*3ce0*/  PRMT R76, R154, 0x7771, RZ ;  /* 0x000077719a4c7816 */ /* 0x000fe200000000ff */
[----:B------:R-:W-:Y:S01]  /*3cf0*/  IMAD.WIDE.U32 R68, R68, -0x2daee0ad, RZ ;  /* 0xd2511f5344447825 */ /* 0x000fe200078e00ff */
[C---:B------:R-:W-:Y:S01]  /*3d00*/  LOP3.LUT R79, R33.reuse, 0xffff, RZ, 0xc0, !PT ;  /* 0x0000ffff214f7812 */ /* 0x040fe200078ec0ff */
[----:B------:R-:W-:Y:S01]  /*3d10*/  MUFU.EX2 R117, R117 ;  /* 0x0000007500757308 */ /* 0x000fe20000000800 */
[----:B------:R-:W-:Y:S01]  /*3d20*/  LOP3.LUT R80, R33, 0xff, RZ, 0xc0, !PT ;  /* 0x000000ff21507812 */ /* 0x000fe200078ec0ff */
[----:B------:R-:W-:Y:S01]  /*3d30*/  FFMA.FTZ R87, R9, UR32, -R78 ;  /* 0x0000002009577c23 */ /* 0x000fe2000801084e */
[----:B------:R-:W-:Y:S01]  /*3d40*/  SHF.R.U32.HI R79, RZ, 0x8, R79 ;  /* 0x00000008ff4f7819 */ /* 0x000fe2000001164f */
[----:B------:R-:W4:Y:S01]  /*3d50*/  MUFU.EX2 R132, R132 ;  /* 0x0000008400847308 */ /* 0x000f220000000800 */
[----:B-1----:R-:W-:Y:S01]  /*3d60*/  F2FP.BF16.F32.PACK_AB R92, R118, R119 ;  /* 0x00000077765c723e */ /* 0x002fe200000010ff */
[----:B------:R-:W-:Y:S01]  /*3d70*/  FFMA.FTZ R89, R5, UR32, -R190 ;  /* 0x0000002005597c23 */ /* 0x000fe200080108be */
[----:B------:R-:W-:Y:S01]  /*3d80*/  SHF.R.U32.HI R4, RZ, 0x10, R33 ;  /* 0x00000010ff047819 */ /* 0x000fe20000011621 */
[----:B------:R-:W-:Y:S01]  /*3d90*/  MUFU.EX2 R114, R114 ;  /* 0x0000007200727308 */ /* 0x000fe20000000800 */
[----:B------:R-:W-:Y:S01]  /*3da0*/  PRMT R48, R80, 0x5410, R79 ;  /* 0x0000541050307816 */ /* 0x000fe2000000004f */
[----:B------:R-:W-:Y:S01]  /*3db0*/  FFMA.FTZ R90, R11, UR32, -R78 ;  /* 0x000000200b5a7c23 */ /* 0x000fe2000801084e */
[----:B------:R-:W-:Y:S01]  /*3dc0*/  PRMT R91, R92, 0x7632, R91 ;  /* 0x000076325c5b7816 */ /* 0x000fe2000000005b */
[----:B------:R-:W1:Y:S01]  /*3dd0*/  MUFU.EX2 R131, R131 ;  /* 0x0000008300837308 */ /* 0x000e620000000800 */
[----:B------:R-:W-:Y:S01]  /*3de0*/  SHF.R.U32.HI R77, RZ, 0x18, R33 ;  /* 0x00000018ff4d7819 */ /* 0x000fe20000011621 */
[----:B------:R-:W-:Y:S01]  /*3df0*/  FFMA.FTZ R94, R7, UR32, -R190 ;  /* 0x00000020075e7c23 */ /* 0x000fe200080108be */
[----:B------:R-:W-:Y:S01]  /*3e00*/  LOP3.LUT R4, R4, 0xff, RZ, 0xc0, !PT ;  /* 0x000000ff04047812 */ /* 0x000fe200078ec0ff */
[----:B------:R-:W-:Y:S01]  /*3e10*/  MUFU.EX2 R140, R140 ;  /* 0x0000008c008c7308 */ /* 0x000fe20000000800 */
[----:B--2---:R-:W-:Y:S01]  /*3e20*/  F2FP.BF16.F32.PACK_AB R86, R115, R116 ;  /* 0x000000747356723e */ /* 0x004fe200000010ff */
[----:B------:R-:W-:Y:S01]  /*3e30*/  IMAD.MOV.U32 R14, RZ, RZ, R68 ;  /* 0x000000ffff0e7224 */ /* 0x000fe200078e0044 */
[--C-:B------:R-:W-:Y:S01]  /*3e40*/  HSET2.LE.AND R48, R48, R175.reuse, PT ;  /* 0x000000af30307233 */ /* 0x100fe20003803000 */
[----:B------:R-:W-:Y:S01]  /*3e50*/  MUFU.EX2 R138, R138 ;  /* 0x0000008a008a7308 */ /* 0x000fe20000000800 */
[----:B------:R-:W-:Y:S01]  /*3e60*/  PRMT R13, R92, 0x5410, R91 ;  /* 0x000054105c0d7816 */ /* 0x000fe2000000005b */
[--C-:B------:R-:W-:Y:S01]  /*3e70*/  FFMA.FTZ R153, R153, UR32, -R78.reuse ;  /* 0x0000002099997c23 */ /* 0x100fe2000801084e */
[----:B------:R-:W-:Y:S01]  /*3e80*/  PRMT R4, R4, 0x5410, R77 ;  /* 0x0000541004047816 */ /* 0x000fe2000000004d */
[----:B------:R-:W2:Y:S01]  /*3e90*/  MUFU.EX2 R93, R93 ;  /* 0x0000005d005d7308 */ /* 0x000ea20000000800 */
[----:B------:R-:W-:Y:S01]  /*3ea0*/  PRMT R85, R86, 0x7632, R85 ;  /* 0x0000763256557816 */ /* 0x000fe20000000055 */
[--C-:B------:R-:W-:Y:S01]  /*3eb0*/  FFMA.FTZ R152, R21, UR32, -R78.reuse ;  /* 0x0000002015987c23 */ /* 0x100fe2000801084e */
[----:B------:R-:W-:Y:S01]  /*3ec0*/  LOP3.LUT R48, R13, R48, RZ, 0xc0, !PT ;  /* 0x000000300d307212 */ /* 0x000fe200078ec0ff */
[----:B------:R-:W5:Y:S01]  /*3ed0*/  MUFU.EX2 R95, R95 ;  /* 0x0000005f005f7308 */ /* 0x000f620000000800 */
[----:B------:R-:W-:Y:S01]  /*3ee0*/  LOP3.LUT R13, R6, 0xff, RZ, 0xc0, !PT ;  /* 0x000000ff060d7812 */ /* 0x000fe200078ec0ff */
[--C-:B------:R-:W-:Y:S01]  /*3ef0*/  FFMA.FTZ R147, R147, UR32, -R78.reuse ;  /* 0x0000002093937c23 */ /* 0x100fe2000801084e */
[----:B----4-:R-:W-:Y:S01]  /*3f00*/  F2FP.BF16.F32.PACK_AB R84, R132, R117 ;  /* 0x000000758454723e */ /* 0x010fe200000010ff */
[----:B------:R-:W-:Y:S01]  /*3f10*/  MUFU.EX2 R87, R87 ;  /* 0x0000005700577308 */ /* 0x000fe20000000800 */
[--C-:B------:R-:W-:Y:S01]  /*3f20*/  HSET2.LE.AND R4, R4, R175.reuse, PT ;  /* 0x000000af04047233 */ /* 0x100fe20003803000 */
[--C-:B------:R-:W-:Y:S01]  /*3f30*/  FFMA.FTZ R146, R19, UR32, -R78.reuse ;  /* 0x0000002013927c23 */ /* 0x100fe2000801084e */
[----:B------:R-:W-:Y:S01]  /*3f40*/  PRMT R49, R86, 0x5410, R85 ;  /* 0x0000541056317816 */ /* 0x000fe20000000055 */
[----:B------:R-:W4:Y:S01]  /*3f50*/  MUFU.EX2 R90, R90 ;  /* 0x0000005a005a7308 */ /* 0x000f220000000800 */
[C---:B------:R-:W-:Y:S01]  /*3f60*/  PRMT R43, R154.reuse, 0x7772, RZ ;  /* 0x000077729a2b7816 */ /* 0x040fe200000000ff */
[----:B------:R-:W-:Y:S01]  /*3f70*/  FFMA.FTZ R137, R137, UR32, -R78 ;  /* 0x0000002089897c23 */ /* 0x000fe2000801084e */
[----:B------:R-:W-:Y:S01]  /*3f80*/  PRMT R42, R154, 0x7773, RZ ;  /* 0x000077739a2a7816 */ /* 0x000fe200000000ff */
[----:B------:R-:W-:Y:S01]  /*3f90*/  MUFU.EX2 R94, R94 ;  /* 0x0000005e005e7308 */ /* 0x000fe20000000800 */
[----:B------:R-:W-:Y:S01]  /*3fa0*/  PRMT R50, R13, 0x5410, R76 ;  /* 0x000054100d327816 */ /* 0x000fe2000000004c */
[--C-:B------:R-:W-:Y:S01]  /*3fb0*/  FFMA.FTZ R135, R135, UR32, -R78.reuse ;  /* 0x0000002087877c23 */ /* 0x100fe2000801084e */
[----:B-1----:R-:W-:Y:S01]  /*3fc0*/  F2FP.BF16.F32.PACK_AB R30, R131, R114 ;  /* 0x00000072831e723e */ /* 0x002fe200000010ff */
[----:B------:R-:W1:Y:S01]  /*3fd0*/  MUFU.EX2 R89, R89 ;  /* 0x0000005900597308 */ /* 0x000e620000000800 */
[----:B------:R-:W-:Y:S01]  /*3fe0*/  PRMT R35, R84, 0x7632, R35 ;  /* 0x0000763254237816 */ /* 0x000fe20000000023 */
[--C-:B------:R-:W-:Y:S01]  /*3ff0*/  FFMA.FTZ R133, R133, UR32, -R78.reuse ;  /* 0x0000002085857c23 */ /* 0x100fe2000801084e */
[----:B------:R-:W-:Y:S01]  /*4000*/  LOP3.LUT R31, R12, UR8, R69, 0x96, !PT ;  /* 0x000000080c1f7c12 */ /* 0x000fe2000f8e9645 */
[----:B------:R-:W-:Y:S01]  /*4010*/  FFMA.FTZ R181, R181, UR32, -R78 ;  /* 0x00000020b5b57c23 */ /* 0x000fe2000801084e */
[----:B------:R-:W-:Y:S01]  /*4020*/  LOP3.LUT R49, R49, R4, RZ, 0xc0, !PT ;  /* 0x0000000431317212 */ /* 0x000fe200078ec0ff */
[----:B------:R-:W-:Y:S01]  /*4030*/  FFMA.FTZ R149, R149, UR32, -R190 ;  /* 0x0000002095957c23 */ /* 0x000fe200080108be */
[----:B------:R-:W-:Y:S01]  /*4040*/  PRMT R4, R43, 0x5410, R42 ;  /* 0x000054102b047816 */ /* 0x000fe2000000002a */
[--C-:B------:R-:W-:Y:S01]  /*4050*/  FFMA.FTZ R141, R141, UR32, -R190.reuse ;  /* 0x000000208d8d7c23 */ /* 0x100fe200080108be */
[----:B------:R-:W-:Y:S01]  /*4060*/  PRMT R29, R30, 0x7632, R29 ;  /* 0x000076321e1d7816 */ /* 0x000fe2000000001d */
[--C-:B------:R-:W-:Y:S01]  /*4070*/  FFMA.FTZ R139, R139, UR32, -R190.reuse ;  /* 0x000000208b8b7c23 */ /* 0x100fe200080108be */
[--C-:B------:R-:W-:Y:S01]  /*4080*/  HSET2.LE.AND R50, R50, R175.reuse, PT ;  /* 0x000000af32327233 */ /* 0x100fe20003803000 */
[----:B------:R-:W-:Y:S01]  /*4090*/  FFMA.FTZ R134, R17, UR32, -R190 ;  /* 0x0000002011867c23 */ /* 0x000fe200080108be */
[----:B------:R-:W-:Y:S01]  /*40a0*/  PRMT R9, R84, 0x5410, R35 ;  /* 0x0000541054097816 */ /* 0x000fe20000000023 */
[----:B------:R-:W-:Y:S01]  /*40b0*/  FADD.FTZ R115, R116, R115 ;  /* 0x0000007374737221 */ /* 0x000fe20000010000 */
[----:B------:R-:W-:Y:S01]  /*40c0*/  SHF.R.U32.HI R5, RZ, 0x10, R31 ;  /* 0x00000010ff057819 */ /* 0x000fe2000001161f */
[----:B------:R-:W-:Y:S01]  /*40d0*/  MUFU.EX2 R116, R137 ;  /* 0x0000008900747308 */ /* 0x000fe20000000800 */
[----:B------:R-:W-:Y:S01]  /*40e0*/  LOP3.LUT R112, R31, 0xffff, RZ, 0xc0, !PT ;  /* 0x0000ffff1f707812 */ /* 0x000fe200078ec0ff */
[----:B------:R-:W-:Y:S01]  /*40f0*/  FADD.FTZ R118, R119, R118 ;  /* 0x0000007677767221 */ /* 0x000fe20000010000 */
[----:B------:R-:W-:Y:S01]  /*4100*/  HSET2.LE.AND R4, R4, R175, PT ;  /* 0x000000af04047233 */ /* 0x000fe20003803000 */
[----:B------:R-:W-:Y:S01]  /*4110*/  MUFU.EX2 R181, R181 ;  /* 0x000000b500b57308 */ /* 0x000fe20000000800 */
[----:B------:R-:W-:-:S02]  /*4120*/  PRMT R51, R30, 0x5410, R29 ;  /* 0x000054101e337816 */ /* 0x000fc4000000001d */
[----:B------:R-:W-:Y:S02]  /*4130*/  LOP3.LUT R50, R9, R50, RZ, 0xc0, !PT ;  /* 0x0000003209327212 */ /* 0x000fe400078ec0ff */
[----:B------:R-:W-:Y:S01]  /*4140*/  SHF.R.U32.HI R108, RZ, 0x18, R31 ;  /* 0x00000018ff6c7819 */ /* 0x000fe2000001161f */
[----:B------:R-:W3:Y:S01]  /*4150*/  LDSM.16.MT88.4 R8, [R126+0x6400] ;  /* 0x006400007e08783b */ /* 0x000ee20000004200 */
[----:B------:R-:W-:Y:S02]  /*4160*/  LOP3.LUT R5, R5, 0xff, RZ, 0xc0, !PT ;  /* 0x000000ff05057812 */ /* 0x000fe400078ec0ff */
[----:B------:R-:W-:Y:S02]  /*4170*/  LOP3.LUT R113, R31, 0xff, RZ, 0xc0, !PT ;  /* 0x000000ff1f717812 */ /* 0x000fe400078ec0ff */
[----:B------:R-:W-:Y:S02]  /*4180*/  SHF.R.U32.HI R112, RZ, 0x8, R112 ;  /* 0x00000008ff707819 */ /* 0x000fe40000011670 */
[----:B--2---:R-:W-:-:S02]  /*4190*/  F2FP.BF16.F32.PACK_AB R28, R93, R138 ;  /* 0x0000008a5d1c723e */ /* 0x004fc400000010ff */
[----:B-----5:R-:W-:Y:S02]  /*41a0*/  F2FP.BF16.F32.PACK_AB R26, R95, R140 ;  /* 0x0000008c5f1a723e */ /* 0x020fe400000010ff */
[----:B------:R-:W-:Y:S02]  /*41b0*/  LOP3.LUT R51, R51, R4, RZ, 0xc0, !PT ;  /* 0x0000000433337212 */ /* 0x000fe400078ec0ff */
[----:B------:R-:W-:Y:S02]  /*41c0*/  PRMT R4, R5, 0x5410, R108 ;  /* 0x0000541005047816 */ /* 0x000fe4000000006c */
[----:B------:R-:W-:Y:S02]  /*41d0*/  PRMT R12, R113, 0x5410, R112 ;  /* 0x00005410710c7816 */ /* 0x000fe40000000070 */
[----:B------:R-:W-:Y:S01]  /*41e0*/  PRMT R27, R28, 0x7632, R27 ;  /* 0x000076321c1b7816 */ /* 0x000fe2000000001b */
[----:B------:R-:W-:Y:S01]  /*41f0*/  HMMA.16816.F32.BF16 R52, R48, R56, RZ ;  /* 0x000000383034723c */ /* 0x000fe200000418ff */
[----:B------:R-:W-:-:S02]  /*4200*/  PRMT R25, R26, 0x7632, R25 ;  /* 0x000076321a197816 */ /* 0x000fc40000000019 */
[--C-:B------:R-:W-:Y:S02]  /*4210*/  HSET2.LE.AND R13, R4, R175.reuse, PT ;  /* 0x000000af040d7233 */ /* 0x100fe40003803000 */
[----:B------:R-:W-:Y:S02]  /*4220*/  HSET2.LE.AND R12, R12, R175, PT ;  /* 0x000000af0c0c7233 */ /* 0x000fe40003803000 */
[----:B------:R-:W-:Y:S01]  /*4230*/  PRMT R5, R28, 0x5410, R27 ;  /* 0x000054101c057816 */ /* 0x000fe2000000001b */
[----:B------:R-:W-:Y:S01]  /*4240*/  HMMA.16816.F32.BF16 R56, R48, R58, RZ ;  /* 0x0000003a3038723c */ /* 0x000fe200000418ff */
[----:B------:R-:W-:Y:S02]  /*4250*/  PRMT R4, R26, 0x5410, R25 ;  /* 0x000054101a047816 */ /* 0x000fe40000000019 */
[----:B------:R-:W-:Y:S02]  /*4260*/  LOP3.LUT R12, R5, R12, RZ, 0xc0, !PT ;  /* 0x0000000c050c7212 */ /* 0x000fe400078ec0ff */
[----:B------:R-:W-:-:S02]  /*4270*/  LOP3.LUT R13, R4, R13, RZ, 0xc0, !PT ;  /* 0x0000000d040d7212 */ /* 0x000fc400078ec0ff */
[----:B------:R-:W-:Y:S01]  /*4280*/  PRMT R111, R68, 0x7771, RZ ;  /* 0x00007771446f7816 */ /* 0x000fe200000000ff */
[----:B------:R-:W2:Y:S01]  /*4290*/  LDSM.16.MT88.4 R4, [R124+0x6400] ;  /* 0x006400007c04783b */ /* 0x000ea20000004200 */
[----:B------:R-:W-:Y:S02]  /*42a0*/  LOP3.LUT R14, R14, 0xff, RZ, 0xc0, !PT ;  /* 0x000000ff0e0e7812 */ /* 0x000fe400078ec0ff */
[----:B----4-:R-:W-:Y:S02]  /*42b0*/  F2FP.BF16.F32.PACK_AB R34, R90, R87 ;  /* 0x000000575a22723e */ /* 0x010fe400000010ff */
[----:B------:R-:W-:Y:S02]  /*42c0*/  PRMT R14, R14, 0x5410, R111 ;  /* 0x000054100e0e7816 */ /* 0x000fe4000000006f */
[C---:B------:R-:W-:Y:S02]  /*42d0*/  PRMT R110, R68.reuse, 0x7772, RZ ;  /* 0x00007772446e7816 */ /* 0x040fe400000000ff */
[----:B------:R-:W-:-:S02]  /*42e0*/  PRMT R109, R68, 0x7773, RZ ;  /* 0x00007773446d7816 */ /* 0x000fc400000000ff */
[----:B------:R-:W-:Y:S02]  /*42f0*/  PRMT R33, R34, 0x7632, R33 ;  /* 0x0000763222217816 */ /* 0x000fe40000000021 */
[----:B-1----:R-:W-:Y:S02]  /*4300*/  F2FP.BF16.F32.PACK_AB R32, R89, R94 ;  /* 0x0000005e5920723e */ /* 0x002fe400000010ff */
[----:B------:R-:W-:Y:S02]  /*4310*/  HSET2.LE.AND R15, R14, R175, PT ;  /* 0x000000af0e0f7233 */ /* 0x000fe40003803000 */
[----:B------:R-:W-:Y:S02]  /*4320*/  PRMT R60, R110, 0x5410, R109 ;  /* 0x000054106e3c7816 */ /* 0x000fe4000000006d */
[----:B------:R-:W-:Y:S02]  /*4330*/  PRMT R14, R34, 0x5410, R33 ;  /* 0x00005410220e7816 */ /* 0x000fe40000000021 */
[----:B------:R-:W-:-:S02]  /*4340*/  PRMT R31, R32, 0x7632, R31 ;  /* 0x00007632201f7816 */ /* 0x000fc4000000001f */
[----:B------:R-:W-:Y:S02]  /*4350*/  HSET2.LE.AND R60, R60, R175, PT ;  /* 0x000000af3c3c7233 */ /* 0x000fe40003803000 */
[----:B------:R-:W-:Y:S02]  /*4360*/  LOP3.LUT R14, R14, R15, RZ, 0xc0, !PT ;  /* 0x0000000f0e0e7212 */ /* 0x000fe400078ec0ff */
[----:B------:R-:W-:Y:S02]  /*4370*/  PRMT R15, R32, 0x5410, R31 ;  /* 0x00005410200f7816 */ /* 0x000fe4000000001f */
[----:B------:R-:W-:Y:S02]  /*4380*/  PRMT R148, R68, 0x7770, RZ ;  /* 0x0000777044947816 */ /* 0x000fe400000000ff */
[----:B------:R-:W-:Y:S02]  /*4390*/  LOP3.LUT R15, R15, R60, RZ, 0xc0, !PT ;  /* 0x0000003c0f0f7212 */ /* 0x000fe400078ec0ff */
[----:B------:R-:W-:Y:S01]  /*43a0*/  HMMA.16816.F32.BF16 R60, R48, R64, RZ ;  /* 0x00000040303c723c */ /* 0x000fe200000418ff */
[----:B------:R-:W-:-:S02]  /*43b0*/  ISETP.LE.U32.AND P4, PT, R80, UR30, PT ;  /* 0x0000001e50007c0c */ /* 0x000fc4000bf83070 */
[----:B------:R-:W1:Y:S01]  /*43c0*/  LDSM.16.MT88.4 R80, [R124+0x7000] ;  /* 0x007000007c50783b */ /* 0x000e620000004200 */
[----:B------:R-:W-:Y:S02]  /*43d0*/  LOP3.LUT R79, R79, 0xffff, RZ, 0xc0, !PT ;  /* 0x0000ffff4f4f7812 */ /* 0x000fe400078ec0ff */
[----:B------:R-:W-:Y:S02]  /*43e0*/  ISETP.GT.U32.AND P5, PT, R76, UR30, PT ;  /* 0x0000001e4c007c0c */ /* 0x000fe4000bfa4070 */
[----:B---3--:R-:W-:Y:S01]  /*43f0*/  HMMA.16816.F32.BF16 R52, R12, R8, R52 ;  /* 0x000000080c34723c */ /* 0x008fe20000041834 */
[----:B------:R-:W-:Y:S02]  /*4400*/  LOP3.LUT R8, R71, UR27, R187, 0x96, !PT ;  /* 0x0000001b47087c12 */ /* 0x000fe4000f8e96bb */
[----:B------:R-:W-:Y:S02]  /*4410*/  ISETP.LE.U32.AND P6, PT, R79, UR30, PT ;  /* 0x0000001e4f007c0c */ /* 0x000fe4000bfc3070 */
[----:B------:R-:W-:Y:S01]  /*4420*/  ISETP.LE.U32.AND P1, PT, R77, UR30, PT ;  /* 0x0000001e4d007c0c */ /* 0x000fe2000bf23070 */
[----:B------:R-:W-:Y:S01]  /*4430*/  IMAD.WIDE.U32 R8, R8, -0x326172a9, RZ ;  /* 0xcd9e8d5708087825 */ /* 0x000fe200078e00ff */
[----:B------:R-:W-:Y:S01]  /*4440*/  PRMT R154, R154, 0x7770, RZ ;  /* 0x000077709a9a7816 */ /* 0x000fe200000000ff */
[----:B------:R-:W-:Y:S01]  /*4450*/  HMMA.16816.F32.BF16 R64, R48, R66, RZ ;  /* 0x000000423040723c */ /* 0x000fe200000418ff */
[----:B------:R-:W-:-:S02]  /*4460*/  LOP3.LUT R112, R112, 0xffff, RZ, 0xc0, !PT ;  /* 0x0000ffff70707812 */ /* 0x000fc400078ec0ff */
[----:B------:R-:W-:Y:S01]  /*4470*/  LOP3.LUT R9, R188, UR29, R9, 0x96, !PT ;  /* 0x0000001dbc097c12 */ /* 0x000fe2000f8e9609 */
[----:B------:R-:W-:Y:S01]  /*4480*/  @P5 HFMA2.BF16_V2 R36, -RZ.H0_H0, RZ.H0_H0, -R35.H0_H0 ;  /* 0x200000ffff245231 */ /* 0x000fe20000340923 */
[----:B------:R-:W-:Y:S02]  /*4490*/  LOP3.LUT R8, R8, UR28, R179, 0x96, !PT ;  /* 0x0000001c08087c12 */ /* 0x000fe4000f8e96b3 */
[----:B------:R-:W-:Y:S01]  /*44a0*/  ISETP.LE.U32.AND P2, PT, R154, UR30, PT ;  /* 0x0000001e9a007c0c */ /* 0x000fe2000bf43070 */
[----:B--2---:R-:W-:Y:S01]  /*44b0*/  HMMA.16816.F32.BF16 R60, R12, R4, R60 ;  /* 0x000000040c3c723c */ /* 0x004fe2000004183c */
[----:B------:R-:W-:-:S04]  /*44c0*/  IMAD.WIDE.U32 R4, R9, -0x2daee0ad, RZ ;  /* 0xd2511f5309047825 */ /* 0x000fc800078e00ff */
[----:B------:R-:W-:Y:S01]  /*44d0*/  @!P6 HFMA2.BF16_V2 R40, -RZ.H0_H0, RZ.H0_H0, -R91.H0_H0 ;  /* 0x200000ffff28e231 */ /* 0x000fe2000034095b */
[----:B------:R-:W-:Y:S01]  /*44e0*/  @P5 PRMT R35, R36, 0x5410, RZ ;  /* 0x0000541024235816 */ /* 0x000fe200000000ff */
[----:B------:R-:W-:Y:S02]  /*44f0*/  @!P1 HFMA2.BF16_V2 R38, -RZ.H0_H0, RZ.H0_H0, -R85.H0_H0 ;  /* 0x200000ffff269231 */ /* 0x000fe40000340955 */
[----:B------:R-:W-:Y:S01]  /*4500*/  IMAD.WIDE.U32 R8, R8, -0x2daee0ad, RZ ;  /* 0xd2511f5308087825 */ /* 0x000fe200078e00ff */
[----:B------:R-:W-:Y:S01]  /*4510*/  LOP3.LUT R5, R184, UR23, R5, 0x96, !PT ;  /* 0x00000017b8057c12 */ /* 0x000fe2000f8e9605 */
[----:B------:R-:W-:Y:S02]  /*4520*/  HMMA.16816.F32.BF16 R56, R12, R10, R56 ;  /* 0x0000000a0c38723c */ /* 0x000fe40000041838 */
[----:B------:R-:W-:Y:S01]  /*4530*/  FFMA.FTZ R10, R41, UR32, -R190 ;  /* 0x00000020290a7c23 */ /* 0x000fe200080108be */
[----:B------:R-:W-:Y:S01]  /*4540*/  LOP3.LUT R4, R4, UR19, R9, 0x96, !PT ;  /* 0x0000001304047c12 */ /* 0x000fe2000f8e9609 */
[----:B------:R-:W-:-:S04]  /*4550*/  IMAD.WIDE.U32 R150, R5, -0x326172a9, RZ ;  /* 0xcd9e8d5705967825 */ /* 0x000fc800078e00ff */
[----:B------:R-:W-:Y:S01]  /*4560*/  @!P4 HFMA2.BF16_V2 R41, -RZ.H0_H0, RZ.H0_H0, -R92.H0_H0 ;  /* 0x200000ffff29c231 */ /* 0x000fe2000034095c */
[----:B------:R-:W-:Y:S01]  /*4570*/  @!P6 PRMT R91, R40, 0x5410, RZ ;  /* 0x00005410285be816 */ /* 0x000fe200000000ff */
[----:B------:R2:W-:Y:S01]  /*4580*/  MUFU.EX2 R119, R10 ;  /* 0x0000000a00777308 */ /* 0x0005e20000000800 */
[----:B------:R-:W-:Y:S01]  /*4590*/  ISETP.GT.U32.AND P6, PT, R42, UR30, PT ;  /* 0x0000001e2a007c0c */ /* 0x000fe2000bfc4070 */
[----:B------:R-:W-:Y:S01]  /*45a0*/  HMMA.16816.F32.BF16 R64, R12, R6, R64 ;  /* 0x000000060c40723c */ /* 0x000fe20000041840 */
[----:B------:R-:W-:Y:S01]  /*45b0*/  IMAD.WIDE.U32 R6, R4, -0x326172a9, RZ ;  /* 0xcd9e8d5704067825 */ /* 0x000fe200078e00ff */
[----:B------:R-:W-:Y:S01]  /*45c0*/  LOP3.LUT R4, R178, UR22, R151, 0x96, !PT ;  /* 0x00000016b2047c12 */ /* 0x000fe2000f8e9697 */
[----:B------:R-:W-:Y:S01]  /*45d0*/  STG.E.U16 desc[UR24][R122.64+0x2], R91 ;  /* 0x0000025b7a007986 */ /* 0x000fe2000c101518 */
[----:B------:R-:W-:Y:S02]  /*45e0*/  @!P4 PRMT R92, R41, 0x5410, RZ ;  /* 0x00005410295cc816 */ /* 0x000fe400000000ff */
[----:B------:R-:W-:Y:S01]  /*45f0*/  LOP3.LUT R150, R150, UR18, R7, 0x96, !PT ;  /* 0x0000001296967c12 */ /* 0x000fe2000f8e9607 */
[----:B------:R-:W-:Y:S01]  /*4600*/  IMAD.WIDE.U32 R4, R4, -0x2daee0ad, RZ ;  /* 0xd2511f5304047825 */ /* 0x000fe200078e00ff */
[----:B------:R-:W-:Y:S01]  /*4610*/  HMMA.16816.F32.BF16 R68, R48, R72, RZ ;  /* 0x000000483044723c */ /* 0x000fe200000418ff */
[----:B------:R-:W-:Y:S01]  /*4620*/  ISETP.GT.U32.AND P4, PT, R43, UR30, PT ;  /* 0x0000001e2b007c0c */ /* 0x000fe2000bf84070 */
[----:B------:R-:W-:Y:S01]  /*4630*/  STG.E.U16 desc[UR24][R122.64], R92 ;  /* 0x0000005c7a007986 */ /* 0x000fe2000c101518 */
[----:B------:R-:W-:Y:S01]  /*4640*/  IMAD.WIDE.U32 R150, R150, -0x2daee0ad, RZ ;  /* 0xd2511f5396967825 */ /* 0x000fe200078e00ff */
[----:B------:R-:W-:-:S03]  /*4650*/  LOP3.LUT R5, R8, UR17, R5, 0x96, !PT ;  /* 0x0000001108057c12 */ /* 0x000fc6000f8e9605 */
[----:B------:R-:W-:Y:S01]  /*4660*/  @P6 HFMA2.BF16_V2 R46, -RZ.H0_H0, RZ.H0_H0, -R29.H0_H0 ;  /* 0x200000ffff2e6231 */ /* 0x000fe2000034091d */
[----:B------:R-:W-:Y:S01]  /*4670*/  LDSM.16.MT88.4 R40, [R126+0x8000] ;  /* 0x008000007e28783b */ /* 0x000fe20000004200 */
[----:B------:R-:W-:Y:S01]  /*4680*/  @!P1 PRMT R85, R38, 0x5410, RZ ;  /* 0x0000541026559816 */ /* 0x000fe200000000ff */
[----:B------:R-:W-:Y:S01]  /*4690*/  HMMA.16816.F32.BF16 R72, R48, R74, RZ ;  /* 0x0000004a3048723c */ /* 0x000fe200000418ff */
[----:B------:R-:W-:Y:S01]  /*46a0*/  LOP3.LUT R4, R4, UR13, R151, 0x96, !PT ;  /* 0x0000000d04047c12 */ /* 0x000fe2000f8e9697 */
[----:B------:R-:W-:-:S04]  /*46b0*/  IMAD.WIDE.U32 R8, R5, -0x326172a9, RZ ;  /* 0xcd9e8d5705087825 */ /* 0x000fc800078e00ff */
[--C-:B------:R-:W-:Y:S01]  /*46c0*/  FFMA.FTZ R151, R23, UR32, -R190.reuse ;  /* 0x0000002017977c23 */ /* 0x100fe200080108be */
[----:B------:R-:W-:Y:S01]  /*46d0*/  ISETP.LE.U32.AND P5, PT, R148, UR30, PT ;  /* 0x0000001e94007c0c */ /* 0x000fe2000bfa3070 */
[----:B------:R-:W-:Y:S01]  /*46e0*/  IMAD.WIDE.U32 R4, R4, -0x326172a9, RZ ;  /* 0xcd9e8d5704047825 */ /* 0x000fe200078e00ff */
[----:B------:R-:W-:Y:S01]  /*46f0*/  LOP3.LUT R145, R6, UR16, R9, 0x96, !PT ;  /* 0x0000001006917c12 */ /* 0x000fe2000f8e9609 */
[C---:B-1----:R-:W-:Y:S02]  /*4700*/  HMMA.16816.F32.BF16 R76, R48.reuse, R80, RZ ;  /* 0x00000050304c723c */ /* 0x042fe400000418ff */
[----:B------:R-:W-:Y:S01]  /*4710*/  FFMA.FTZ R9, R39, UR32, -R190 ;  /* 0x0000002027097c23 */ /* 0x000fe200080108be */
[----:B------:R-:W-:Y:S01]  /*4720*/  IMAD.MOV.U32 R136, RZ, RZ, R4 ;  /* 0x000000ffff887224 */ /* 0x000fe200078e0004 */
[----:B------:R-:W-:Y:S01]  /*4730*/  LOP3.LUT R8, R8, UR9, R5, 0x96, !PT ;  /* 0x0000000908087c12 */ /* 0x000fe2000f8e9605 */
[----:B------:R-:W-:Y:S01]  /*4740*/  FFMA.FTZ R190, R37, UR32, -R190 ;  /* 0x0000002025be7c23 */ /* 0x000fe200080108be */
[C---:B------:R-:W-:Y:S01]  /*4750*/  PRMT R144, R4.reuse, 0x7770, RZ ;  /* 0x0000777004907816 */ /* 0x040fe200000000ff */
[----:B------:R-:W-:Y:S01]  /*4760*/  @!P2 HFMA2.BF16_V2 R37, -RZ.H0_H0, RZ.H0_H0, -R84.H0_H0 ;  /* 0x200000ffff25a231 */ /* 0x000fe20000340954 */
[C---:B------:R-:W-:Y:S01]  /*4770*/  PRMT R11, R4.reuse, 0x7771, RZ ;  /* 0x00007771040b7816 */ /* 0x040fe200000000ff */
[----:B------:R-:W-:Y:S01]  /*4780*/  HMMA.16816.F32.BF16 R80, R48, R82, RZ ;  /* 0x000000523050723c */ /* 0x000fe200000418ff */
[C---:B------:R-:W-:Y:S01]  /*4790*/  PRMT R143, R4.reuse, 0x7772, RZ ;  /* 0x00007772048f7816 */ /* 0x040fe200000000ff */
[----:B------:R-:W-:Y:S01]  /*47a0*/  @P4 HFMA2.BF16_V2 R107, -RZ.H0_H0, RZ.H0_H0, -R30.H0_H0 ;  /* 0x200000ffff6b4231 */ /* 0x000fe2000034091e */
[----:B------:R-:W-:Y:S01]  /*47b0*/  PRMT R142, R4, 0x7773, RZ ;  /* 0x00007773048e7816 */ /* 0x000fe200000000ff */
[----:B------:R-:W-:Y:S01]  /*47c0*/  @!P5 HFMA2.BF16_V2 R99, -RZ.H0_H0, RZ.H0_H0, -R34.H0_H0 ;  /* 0x200000ffff63d231 */ /* 0x000fe20000340922 */
[----:B------:R-:W1:Y:S01]  /*47d0*/  LDSM.16.MT88.4 R4, [R126+0x7400] ;  /* 0x007400007e04783b */ /* 0x000e620000004200 */
[----:B------:R-:W-:Y:S01]  /*47e0*/  @!P2 PRMT R84, R37, 0x5410, RZ ;  /* 0x000054102554a816 */ /* 0x000fe200000000ff */
[----:B------:R-:W-:Y:S01]  /*47f0*/  MUFU.EX2 R190, R190 ;  /* 0x000000be00be7308 */ /* 0x000fe20000000800 */
[----:B------:R-:W-:-:S02]  /*4800*/  ISETP.LE.U32.AND P2, PT, R112, UR30, PT ;  /* 0x0000001e70007c0c */ /* 0x000fc4000bf43070 */
[----:B------:R-:W-:Y:S02]  /*4810*/  @P4 PRMT R30, R107, 0x5410, RZ ;  /* 0x000054106b1e4816 */ /* 0x000fe400000000ff */
[----:B------:R-:W-:Y:S02]  /*4820*/  ISETP.GT.U32.AND P4, PT, R111, UR30, PT ;  /* 0x0000001e6f007c0c */ /* 0x000fe4000bf84070 */
[----:B------:R-:W-:Y:S01]  /*4830*/  @P6 PRMT R29, R46, 0x5410, RZ ;  /* 0x000054102e1d6816 */ /* 0x000fe200000000ff */
[----:B------:R-:W-:Y:S01]  /*4840*/  MUFU.EX2 R111, R147 ;  /* 0x00000093006f7308 */ /* 0x000fe20000000800 */
[----:B------:R-:W-:Y:S02]  /*4850*/  ISETP.LE.U32.AND P6, PT, R108, UR30, PT ;  /* 0x0000001e6c007c0c */ /* 0x000fe4000bfc3070 */
[----:B------:R-:W-:Y:S01]  /*4860*/  @!P5 PRMT R34, R99, 0x5410, RZ ;  /* 0x000054106322d816 */ /* 0x000fe200000000ff */
[----:B------:R-:W-:Y:S01]  /*4870*/  MUFU.EX2 R108, R152 ;  /* 0x00000098006c7308 */ /* 0x000fe20000000800 */
[----:B------:R-:W-:Y:S01]  /*4880*/  LOP3.LUT R136, R136, 0xff, RZ, 0xc0, !PT ;  /* 0x000000ff88887812 */ /* 0x000fe200078ec0ff */
[----:B------:R-:W-:Y:S01]  /*4890*/  @!P2 HFMA2.BF16_V2 R44, -RZ.H0_H0, RZ.H0_H0, -R27.H0_H0 ;  /* 0x200000ffff2ca231 */ /* 0x000fe2000034091b */
[----:B------:R-:W-:Y:S01]  /*48a0*/  ISETP.GT.U32.AND P5, PT, R142, UR30, PT ;  /* 0x0000001e8e007c0c */ /* 0x000fe2000bfa4070 */
[----:B------:R-:W3:Y:S01]  /*48b0*/  MUFU.EX2 R99, R153 ;  /* 0x0000009900637308 */ /* 0x000ee20000000800 */
[----:B------:R-:W-:Y:S01]  /*48c0*/  PRMT R136, R136, 0x5410, R11 ;  /* 0x0000541088887816 */ /* 0x000fe2000000000b */
[----:B------:R-:W-:Y:S01]  /*48d0*/  @P4 HFMA2.BF16_V2 R18, -RZ.H0_H0, RZ.H0_H0, -R33.H0_H0 ;  /* 0x200000ffff124231 */ /* 0x000fe20000340921 */
[----:B------:R-:W-:-:S02]  /*48e0*/  @!P2 PRMT R27, R44, 0x5410, RZ ;  /* 0x000054102c1ba816 */ /* 0x000fc400000000ff */
[----:B------:R-:W-:Y:S01]  /*48f0*/  ISETP.GT.U32.AND P2, PT, R109, UR30, PT ;  /* 0x0000001e6d007c0c */ /* 0x000fe2000bf44070 */
[----:B------:R-:W-:Y:S01]  /*4900*/  @!P6 HFMA2.BF16_V2 R100, -RZ.H0_H0, RZ.H0_H0, -R25.H0_H0 ;  /* 0x200000ffff64e231 */ /* 0x000fe20000340919 */
[----:B------:R-:W-:Y:S01]  /*4910*/  LOP3.LUT R44, R8, 0xff, RZ, 0xc0, !PT ;  /* 0x000000ff082c7812 */ /* 0x000fe200078ec0ff */
[----:B------:R-:W-:Y:S01]  /*4920*/  MUFU.EX2 R109, R151 ;  /* 0x00000097006d7308 */ /* 0x000fe20000000800 */
[----:B--2---:R-:W-:Y:S02]  /*4930*/  HSET2.LE.AND R10, R136, R175, PT ;  /* 0x000000af880a7233 */ /* 0x004fe40003803000 */
[----:B------:R-:W-:Y:S02]  /*4940*/  @!P6 PRMT R25, R100, 0x5410, RZ ;  /* 0x000054106419e816 */ /* 0x000fe400000000ff */
[----:B------:R-:W2:Y:S01]  /*4950*/  MUFU.EX2 R100, R149 ;  /* 0x0000009500647308 */ /* 0x000ea20000000800 */
[----:B---3--:R-:W-:Y:S02]  /*4960*/  F2FP.BF16.F32.PACK_AB R107, R108, R99 ;  /* 0x000000636c6b723e */ /* 0x008fe400000010ff */
[----:B------:R-:W-:-:S02]  /*4970*/  ISETP.GT.U32.AND P6, PT, R143, UR30, PT ;  /* 0x0000001e8f007c0c */ /* 0x000fc4000bfc4070 */
[----:B------:R-:W-:Y:S01]  /*4980*/  @P2 HFMA2.BF16_V2 R16, -RZ.H0_H0, RZ.H0_H0, -R31.H0_H0 ;  /* 0x200000ffff102231 */ /* 0x000fe2000034091f */
[----:B------:R-:W-:Y:S01]  /*4990*/  PRMT R142, R143, 0x5410, R142 ;  /* 0x000054108f8e7816 */ /* 0x000fe2000000008e */
[C---:B-1----:R-:W-:Y:S01]  /*49a0*/  HMMA.16816.F32.BF16 R68, R12.reuse, R4, R68 ;  /* 0x000000040c44723c */ /* 0x042fe20000041844 */
[----:B------:R-:W-:Y:S02]  /*49b0*/  PRMT R4, R33, 0x7632, R4 ;  /* 0x0000763221047816 */ /* 0x000fe40000000004 */
[----:B------:R-:W-:Y:S02]  /*49c0*/  @P4 PRMT R33, R18, 0x5410, RZ ;  /* 0x0000541012214816 */ /* 0x000fe400000000ff */
[----:B------:R-:W-:Y:S02]  /*49d0*/  LOP3.LUT R4, R4, 0xff, RZ, 0xc0, !PT ;  /* 0x000000ff04047812 */ /* 0x000fe400078ec0ff */
[----:B------:R-:W-:Y:S01]  /*49e0*/  ISETP.LE.U32.AND P4, PT, R44, UR30, PT ;  /* 0x0000001e2c007c0c */ /* 0x000fe2000bf83070 */
[----:B------:R-:W-:Y:S01]  /*49f0*/  HMMA.16816.F32.BF16 R72, R12, R6, R72 ;  /* 0x000000060c48723c */ /* 0x000fe20000041848 */
[----:B------:R-:W-:-:S02]  /*4a00*/  ISETP.LE.U32.AND P3, PT, R4, UR30, PT ;  /* 0x0000001e04007c0c */ /* 0x000fc4000bf63070 */
[----:B------:R-:W1:Y:S01]  /*4a10*/  LDSM.16.MT88.4 R4, [R124+0x7400] ;  /* 0x007400007c04783b */ /* 0x000e620000004200 */
[----:B--2---:R-:W-:Y:S02]  /*4a20*/  F2FP.BF16.F32.PACK_AB R112, R100, R109 ;  /* 0x0000006d6470723e */ /* 0x004fe400000010ff */
[----:B------:R-:W-:-:S06]  /*4a30*/  HSET2.LE.AND R142, R142, R175, PT ;  /* 0x000000af8e8e7233 */ /* 0x000fcc0003803000 */
[----:B------:R-:W-:Y:S02]  /*4a40*/  @!P4 HFMA2.BF16_V2 R106, -RZ.H0_H0, RZ.H0_H0, -R107.H0_H0 ;  /* 0x200000ffff6ac231 */ /* 0x000fe4000034096b */
[----:B------:R-:W-:-:S05]  /*4a50*/  @!P3 HFMA2.BF16_V2 R39, -RZ.H0_H0, RZ.H0_H0, -R86.H0_H0 ;  /* 0x200000ffff27b231 */ /* 0x000fca0000340956 */
[----:B------:R-:W-:Y:S02]  /*4a60*/  @!P3 PRMT R86, R39, 0x5410, RZ ;  /* 0x000054102756b816 */ /* 0x000fe400000000ff */
[----:B------:R-:W-:Y:S01]  /*4a70*/  HMMA.16816.F32.BF16 R36, R48, R40, RZ ;  /* 0x000000283024723c */ /* 0x000fe200000418ff */
[----:B------:R-:W-:-:S07]  /*4a80*/  ISETP.LE.U32.AND P3, PT, R113, UR30, PT ;  /* 0x0000001e71007c0c */ /* 0x000fce000bf63070 */
[----:B------:R-:W-:Y:S06]  /*4a90*/  HMMA.16816.F32.BF16 R40, R48, R42, RZ ;  /* 0x0000002a3028723c */ /* 0x000fec00000418ff */
[----:B------:R-:W-:-:S05]  /*4aa0*/  @!P3 HFMA2.BF16_V2 R45, -RZ.H0_H0, RZ.H0_H0, -R28.H0_H0 ;  /* 0x200000ffff2db231 */ /* 0x000fca000034091c */
[----:B------:R-:W-:Y:S02]  /*4ab0*/  @!P3 PRMT R28, R45, 0x5410, RZ ;  /* 0x000054102d1cb816 */ /* 0x000fe400000000ff */
[----:B------:R-:W-:Y:S01]  /*4ac0*/  ISETP.GT.U32.AND P3, PT, R110, UR30, PT ;  /* 0x0000001e6e007c0c */ /* 0x000fe2000bf64070 */
[C---:B-1----:R-:W-:Y:S01]  /*4ad0*/  HMMA.16816.F32.BF16 R76, R12.reuse, R4, R76 ;  /* 0x000000040c4c723c */ /* 0x042fe2000004184c */
[----:B------:R-:W-:Y:S02]  /*4ae0*/  PRMT R4, R31, 0x7632, R4 ;  /* 0x000076321f047816 */ /* 0x000fe40000000004 */
[----:B------:R-:W-:Y:S02]  /*4af0*/  @P2 PRMT R31, R16, 0x5410, RZ ;  /* 0x00005410101f2816 */ /* 0x000fe400000000ff */
[----:B------:R-:W-:Y:S02]  /*4b00*/  LOP3.LUT R4, R4, 0xff, RZ, 0xc0, !PT ;  /* 0x000000ff04047812 */ /* 0x000fe400078ec0ff */
[----:B------:R-:W-:Y:S01]  /*4b10*/  PRMT R110, R107, 0x7632, R110 ;  /* 0x000076326b6e7816 */ /* 0x000fe2000000006e */
[----:B------:R-:W-:Y:S01]  /*4b20*/  HMMA.16816.F32.BF16 R80, R12, R6, R80 ;  /* 0x000000060c50723c */ /* 0x000fe20000041850 */
[----:B------:R-:W-:-:S02]  /*4b30*/  ISETP.LE.U32.AND P1, PT, R4, UR30, PT ;  /* 0x0000001e04007c0c */ /* 0x000fc4000bf23070 */
[----:B------:R-:W1:Y:S01]  /*4b40*/  LDSM.16.MT88.4 R4, [R126+0x8400] ;  /* 0x008400007e04783b */ /* 0x000e620000004200 */
[----:B------:R-:W-:-:S05]  /*4b50*/  @P3 HFMA2.BF16_V2 R17, -RZ.H0_H0, RZ.H0_H0, -R32.H0_H0 ;  /* 0x200000ffff113231 */ /* 0x000fca0000340920 */
[----:B------:R-:W-:Y:S02]  /*4b60*/  @P3 PRMT R32, R17, 0x5410, RZ ;  /* 0x0000541011203816 */ /* 0x000fe400000000ff */
[----:B------:R-:W-:Y:S02]  /*4b70*/  PRMT R17, R107, 0x5410, R110 ;  /* 0x000054106b117816 */ /* 0x000fe4000000006e */
[----:B------:R-:W-:Y:S01]  /*4b80*/  @!P4 PRMT R107, R106, 0x5410, RZ ;  /* 0x000054106a6bc816 */ /* 0x000fe200000000ff */
[----:B------:R-:W-:Y:S01]  /*4b90*/  @!P1 HFMA2.BF16_V2 R19, -RZ.H0_H0, RZ.H0_H0, -R26.H0_H0 ;  /* 0x200000ffff139231 */ /* 0x000fe2000034091a */
[----:B------:R-:W2:Y:S04]  /*4ba0*/  MUFU.EX2 R106, R146 ;  /* 0x00000092006a7308 */ /* 0x000ea80000000800 */
[----:B------:R-:W-:-:S02]  /*4bb0*/  @!P1 PRMT R26, R19, 0x5410, RZ ;  /* 0x00005410131a9816 */ /* 0x000fc400000000ff */
[----:B------:R-:W-:Y:S02]  /*4bc0*/  ISETP.LE.U32.AND P1, PT, R144, UR30, PT ;  /* 0x0000001e90007c0c */ /* 0x000fe4000bf23070 */
[----:B--2---:R-:W-:-:S11]  /*4bd0*/  F2FP.BF16.F32.PACK_AB R113, R106, R111 ;  /* 0x0000006f6a71723e */ /* 0x004fd600000010ff */
[----:B------:R-:W-:Y:S01]  /*4be0*/  @!P1 HFMA2.BF16_V2 R97, -RZ.H0_H0, RZ.H0_H0, -R113.H0_H0 ;  /* 0x200000ffff619231 */ /* 0x000fe20000340971 */
[----:B-1----:R-:W-:Y:S01]  /*4bf0*/  HMMA.16816.F32.BF16 R40, R12, R6, R40 ;  /* 0x000000060c28723c */ /* 0x002fe20000041828 */
[----:B------:R-:W-:-:S04]  /*4c00*/  LOP3.LUT R7, R8, 0xffff, RZ, 0xc0, !PT ;  /* 0x0000ffff08077812 */ /* 0x000fc800078ec0ff */
[----:B------:R-:W-:-:S03]  /*4c10*/  SHF.R.U32.HI R7, RZ, 0x8, R7 ;  /* 0x00000008ff077819 */ /* 0x000fc60000011607 */
[----:B------:R-:W-:Y:S01]  /*4c20*/  HMMA.16816.F32.BF16 R36, R12, R4, R36 ;  /* 0x000000040c24723c */ /* 0x000fe20000041824 */
[----:B------:R-:W-:Y:S01]  /*4c30*/  LOP3.LUT R16, R7, 0xffff, RZ, 0xc0, !PT ;  /* 0x0000ffff07107812 */ /* 0x000fe200078ec0ff */
[----:B------:R-:W-:Y:S01]  /*4c40*/  IMAD.WIDE.U32 R4, R145, -0x2daee0ad, RZ ;  /* 0xd2511f5391047825 */ /* 0x000fe200078e00ff */
[----:B------:R-:W-:Y:S02]  /*4c50*/  PRMT R146, R44, 0x5410, R7 ;  /* 0x000054102c927816 */ /* 0x000fe40000000007 */
[----:B------:R-:W-:Y:S02]  /*4c60*/  ISETP.LE.U32.AND P2, PT, R16, UR30, PT ;  /* 0x0000001e10007c0c */ /* 0x000fe4000bf43070 */
[----:B------:R-:W-:Y:S02]  /*4c70*/  PRMT R16, R8, 0x7632, R16 ;  /* 0x0000763208107816 */ /* 0x000fe40000000010 */
[----:B------:R-:W-:Y:S02]  /*4c80*/  PRMT R19, R4, 0x7770, RZ ;  /* 0x0000777004137816 */ /* 0x000fe400000000ff */
[----:B------:R-:W-:-:S02]  /*4c90*/  LOP3.LUT R16, R16, 0xff, RZ, 0xc0, !PT ;  /* 0x000000ff10107812 */ /* 0x000fc400078ec0ff */
[----:B------:R-:W-:Y:S02]  /*4ca0*/  ISETP.LE.U32.AND P4, PT, R19, UR30, PT ;  /* 0x0000001e13007c0c */ /* 0x000fe4000bf83070 */
[----:B------:R-:W-:Y:S02]  /*4cb0*/  ISETP.LE.U32.AND P3, PT, R16, UR30, PT ;  /* 0x0000001e10007c0c */ /* 0x000fe4000bf63070 */
[----:B------:R-:W-:Y:S01]  /*4cc0*/  SHF.R.U32.HI R19, RZ, 0x18, R8 ;  /* 0x00000018ff137819 */ /* 0x000fe20000011608 */
[----:B------:R-:W-:Y:S01]  /*4cd0*/  @!P2 HFMA2.BF16_V2 R105, -RZ.H0_H0, RZ.H0_H0, -R110.H0_H0 ;  /* 0x200000ffff69a231 */ /* 0x000fe2000034096e */
[----:B------:R-:W-:Y:S02]  /*4ce0*/  LOP3.LUT R150, R150, UR8, R5, 0x96, !PT ;  /* 0x0000000896967c12 */ /* 0x000fe4000f8e9605 */
[----:B------:R-:W-:Y:S02]  /*4cf0*/  PRMT R5, R4, 0x7772, RZ ;  /* 0x0000777204057816 */ /* 0x000fe400000000ff */
[----:B------:R-:W-:-:S02]  /*4d00*/  @!P2 PRMT R110, R105, 0x5410, RZ ;  /* 0x00005410696ea816 */ /* 0x000fc400000000ff */
[----:B------:R-:W-:Y:S02]  /*4d10*/  ISETP.LE.U32.AND P2, PT, R19, UR30, PT ;  /* 0x0000001e13007c0c */ /* 0x000fe4000bf43070 */
[----:B------:R-:W-:Y:S01]  /*4d20*/  PRMT R105, R112, 0x7632, R105 ;  /* 0x0000763270697816 */ /* 0x000fe20000000069 */
[----:B------:R-:W-:Y:S01]  /*4d30*/  @!P3 HFMA2.BF16_V2 R104, -RZ.H0_H0, RZ.H0_H0, -R112.H0_H0 ;  /* 0x200000ffff68b231 */ /* 0x000fe20000340970 */
[----:B------:R-:W-:Y:S02]  /*4d40*/  PRMT R6, R4, 0x7773, RZ ;  /* 0x0000777304067816 */ /* 0x000fe400000000ff */
[----:B------:R-:W-:Y:S02]  /*4d50*/  PRMT R18, R112, 0x5410, R105 ;  /* 0x0000541070127816 */ /* 0x000fe40000000069 */
[----:B------:R-:W-:Y:S02]  /*4d60*/  @!P3 PRMT R112, R104, 0x5410, RZ ;  /* 0x000054106870b816 */ /* 0x000fe400000000ff */
[----:B------:R-:W-:-:S02]  /*4d70*/  PRMT R104, R113, 0x7632, R104 ;  /* 0x0000763271687816 */ /* 0x000fc40000000068 */
[----:B------:R-:W-:Y:S01]  /*4d80*/  ISETP.GT.U32.AND P3, PT, R11, UR30, PT ;  /* 0x0000001e0b007c0c */ /* 0x000fe2000bf64070 */
[----:B------:R-:W-:Y:S01]  /*4d90*/  @!P2 HFMA2.BF16_V2 R98, -RZ.H0_H0, RZ.H0_H0, -R105.H0_H0 ;  /* 0x200000ffff62a231 */ /* 0x000fe20000340969 */
[----:B------:R-:W-:Y:S02]  /*4da0*/  PRMT R11, R113, 0x5410, R104 ;  /* 0x00005410710b7816 */ /* 0x000fe40000000068 */
[----:B------:R-:W-:Y:S02]  /*4db0*/  @!P1 PRMT R113, R97, 0x5410, RZ ;  /* 0x0000541061719816 */ /* 0x000fe400000000ff */
[----:B------:R-:W-:Y:S01]  /*4dc0*/  @!P2 PRMT R105, R98, 0x5410, RZ ;  /* 0x000054106269a816 */ /* 0x000fe200000000ff */
[----:B------:R1:W-:Y:S01]  /*4dd0*/  MUFU.EX2 R97, R139 ;  /* 0x0000008b00617308 */ /* 0x0003e20000000800 */
[C---:B------:R-:W-:Y:S02]  /*4de0*/  ISETP.GT.U32.AND P2, PT, R5.reuse, UR30, PT ;  /* 0x0000001e05007c0c */ /* 0x040fe4000bf44070 */
[----:B------:R-:W-:Y:S01]  /*4df0*/  PRMT R16, R5, 0x5410, R6 ;  /* 0x0000541005107816 */ /* 0x000fe20000000006 */
[----:B------:R2:W3:Y:S01]  /*4e00*/  MUFU.EX2 R98, R141 ;  /* 0x0000008d00627308 */ /* 0x0004e20000000800 */
[C---:B------:R-:W-:Y:S01]  /*4e10*/  PRMT R144, R4.reuse, 0x7771, RZ ;  /* 0x0000777104907816 */ /* 0x040fe200000000ff */
[----:B------:R-:W-:Y:S01]  /*4e20*/  @P3 HFMA2.BF16_V2 R103, -RZ.H0_H0, RZ.H0_H0, -R104.H0_H0 ;  /* 0x200000ffff673231 */ /* 0x000fe20000340968 */
[----:B------:R-:W-:Y:S01]  /*4e30*/  LOP3.LUT R5, R4, 0xff, RZ, 0xc0, !PT ;  /* 0x000000ff04057812 */ /* 0x000fe200078ec0ff */
[----:B------:R-:W-:Y:S01]  /*4e40*/  FADD.FTZ R4, R114, R115 ;  /* 0x0000007372047221 */ /* 0x000fe20000010000 */
[----:B------:R-:W-:-:S02]  /*4e50*/  SHF.R.U32.HI R8, RZ, 0x10, R8 ;  /* 0x00000010ff087819 */ /* 0x000fc40000011608 */
[----:B------:R-:W-:Y:S02]  /*4e60*/  @P3 PRMT R104, R103, 0x5410, RZ ;  /* 0x0000541067683816 */ /* 0x000fe400000000ff */
[----:B------:R-:W-:Y:S01]  /*4e70*/  LOP3.LUT R8, R8, 0xff, RZ, 0xc0, !PT ;  /* 0x000000ff08087812 */ /* 0x000fe200078ec0ff */
[----:B------:R-:W4:Y:S01]  /*4e80*/  MUFU.EX2 R103, R135 ;  /* 0x0000008700677308 */ /* 0x000f220000000800 */
[----:B------:R-:W-:Y:S01]  /*4e90*/  ISETP.GT.U32.AND P3, PT, R144, UR30, PT ;  /* 0x0000001e90007c0c */ /* 0x000fe2000bf64070 */
[----:B-1----:R-:W-:Y:S01]  /*4ea0*/  FADD.FTZ R139, R131, R4 ;  /* 0x00000004838b7221 */ /* 0x002fe20000010000 */
[----:B------:R-:W-:Y:S01]  /*4eb0*/  PRMT R144, R5, 0x5410, R144 ;  /* 0x0000541005907816 */ /* 0x000fe20000000090 */
[----:B--2---:R-:W-:Y:S01]  /*4ec0*/  FADD.FTZ R141, R117, R118 ;  /* 0x00000076758d7221 */ /* 0x004fe20000010000 */
[----:B---3--:R-:W-:Y:S01]  /*4ed0*/  F2FP.BF16.F32.PACK_AB R115, R97, R98 ;  /* 0x000000626173723e */ /* 0x008fe200000010ff */
[----:B------:R-:W-:Y:S01]  /*4ee0*/  FADD.FTZ R140, R140, R139 ;  /* 0x0000008b8c8c7221 */ /* 0x000fe20000010000 */
[----:B------:R-:W-:Y:S01]  /*4ef0*/  LOP3.LUT R5, R150, 0xff, RZ, 0xc0, !PT ;  /* 0x000000ff96057812 */ /* 0x000fe200078ec0ff */
[----:B------:R-:W-:Y:S01]  /*4f00*/  FADD.FTZ R141, R132, R141 ;  /* 0x0000008d848d7221 */ /* 0x000fe20000010000 */
[C---:B------:R-:W-:Y:S01]  /*4f10*/  PRMT R114, R115.reuse, 0x7632, R114 ;  /* 0x0000763273727816 */ /* 0x040fe20000000072 */
[----:B------:R-:W-:Y:S01]  /*4f20*/  @P6 HFMA2.BF16_V2 R96, -RZ.H0_H0, RZ.H0_H0, -R115.H0_H0 ;  /* 0x200000ffff606231 */ /* 0x000fe20000340973 */
[----:B------:R-:W-:Y:S01]  /*4f30*/  PRMT R8, R8, 0x5410, R19 ;  /* 0x0000541008087816 */ /* 0x000fe20000000013 */
[----:B------:R-:W-:Y:S01]  /*4f40*/  MUFU.EX2 R132, R133 ;  /* 0x0000008500847308 */ /* 0x000fe20000000800 */
[----:B------:R-:W-:Y:S01]  /*4f50*/  PRMT R19, R115, 0x5410, R114 ;  /* 0x0000541073137816 */ /* 0x000fe20000000072 */
[----:B------:R-:W-:Y:S01]  /*4f60*/  @P5 HFMA2.BF16_V2 R47, -RZ.H0_H0, RZ.H0_H0, -R114.H0_H0 ;  /* 0x200000ffff2f5231 */ /* 0x000fe20000340972 */
[----:B------:R-:W-:Y:S01]  /*4f70*/  ISETP.GT.U32.AND P1, PT, R6, UR30, PT ;  /* 0x0000001e06007c0c */ /* 0x000fe2000bf24070 */
[----:B------:R-:W-:Y:S01]  /*4f80*/  FADD.FTZ R138, R138, R141 ;  /* 0x0000008d8a8a7221 */ /* 0x000fe20000010000 */
[----:B------:R-:W-:Y:S01]  /*4f90*/  PRMT R6, R150, 0x7632, R6 ;  /* 0x0000763296067816 */ /* 0x000fe20000000006 */
[----:B------:R-:W-:Y:S01]  /*4fa0*/  FADD.FTZ R95, R95, R140 ;  /* 0x0000008c5f5f7221 */ /* 0x000fe20000010000 */
[----:B------:R-:W-:Y:S01]  /*4fb0*/  @P5 PRMT R114, R47, 0x5410, RZ ;  /* 0x000054102f725816 */ /* 0x000fe200000000ff */
[----:B------:R-:W-:Y:S01]  /*4fc0*/  FADD.FTZ R138, R93, R138 ;  /* 0x0000008a5d8a7221 */ /* 0x000fe20000010000 */
[----:B------:R-:W-:Y:S01]  /*4fd0*/  ISETP.LE.U32.AND P5, PT, R5, UR30, PT ;  /* 0x0000001e05007c0c */ /* 0x000fe2000bfa3070 */
[----:B------:R-:W-:Y:S01]  /*4fe0*/  FADD.FTZ R94, R94, R95 ;  /* 0x0000005f5e5e7221 */ /* 0x000fe20000010000 */
[----:B------:R-:W-:Y:S01]  /*4ff0*/  @P6 PRMT R115, R96, 0x5410, RZ ;  /* 0x0000541060736816 */ /* 0x000fe200000000ff */
[----:B------:R-:W-:Y:S01]  /*5000*/  FADD.FTZ R87, R87, R138 ;  /* 0x0000008a57577221 */ /* 0x000fe20000010000 */
[----:B------:R-:W1:Y:S01]  /*5010*/  MUFU.EX2 R96, R9 ;  /* 0x0000000900607308 */ /* 0x000e620000000800 */
[----:B------:R-:W-:Y:S01]  /*5020*/  LOP3.LUT R6, R6, 0xff, RZ, 0xc0, !PT ;  /* 0x000000ff06067812 */ /* 0x000fe200078ec0ff */
[----:B------:R-:W-:Y:S01]  /*5030*/  FADD.FTZ R94, R89, R94 ;  /* 0x0000005e595e7221 */ /* 0x000fe20000010000 */
[----:B----4-:R-:W-:Y:S01]  /*5040*/  F2FP.BF16.F32.PACK_AB R117, R103, R116 ;  /* 0x000000746775723e */ /* 0x010fe200000010ff */
[----:B------:R-:W-:Y:S01]  /*5050*/  FADD.FTZ R90, R90, R87 ;  /* 0x000000575a5a7221 */ /* 0x000fe20000010000 */
[----:B------:R-:W-:Y:S01]  /*5060*/  ISETP.LE.U32.AND P6, PT, R6, UR30, PT ;  /* 0x0000001e06007c0c */ /* 0x000fe2000bfc3070 */
[----:B------:R-:W-:Y:S01]  /*5070*/  FADD.FTZ R109, R109, R94 ;  /* 0x0000005e6d6d7221 */ /* 0x000fe20000010000 */
[----:B------:R-:W-:Y:S01]  /*5080*/  PRMT R118, R117, 0x7632, R118 ;  /* 0x0000763275767816 */ /* 0x000fe20000000076 */
[----:B------:R-:W-:Y:S01]  /*5090*/  FADD.FTZ R99, R99, R90 ;  /* 0x0000005a63637221 */ /* 0x000fe20000010000 */
[----:B------:R-:W-:Y:S01]  /*50a0*/  @!P5 HFMA2.BF16_V2 R102, -RZ.H0_H0, RZ.H0_H0, -R117.H0_H0 ;  /* 0x200000ffff66d231 */ /* 0x000fe20000340975 */
[----:B------:R-:W-:Y:S01]  /*50b0*/  LOP3.LUT R4, R150, 0xffff, RZ, 0xc0, !PT ;  /* 0x0000ffff96047812 */ /* 0x000fe200078ec0ff */
[----:B------:R-:W-:Y:S01]  /*50c0*/  FADD.FTZ R109, R100, R109 ;  /* 0x0000006d646d7221 */ /* 0x000fe20000010000 */
[----:B------:R-:W-:Y:S01]  /*50d0*/  PRMT R135, R117, 0x5410, R118 ;  /* 0x0000541075877816 */ /* 0x000fe20000000076 */
[----:B------:R-:W-:Y:S01]  /*50e0*/  FADD.FTZ R108, R108, R99 ;  /* 0x000000636c6c7221 */ /* 0x000fe20000010000 */
[----:B------:R-:W-:Y:S01]  /*50f0*/  @!P5 PRMT R117, R102, 0x5410, RZ ;  /* 0x000054106675d816 */ /* 0x000fe200000000ff */
[----:B------:R-:W-:Y:S01]  /*5100*/  FADD.FTZ R98, R98, R109 ;  /* 0x0000006d62627221 */ /* 0x000fe20000010000 */
[----:B-1----:R-:W-:Y:S01]  /*5110*/  F2FP.BF16.F32.PACK_AB R102, R96, R119 ;  /* 0x000000776066723e */ /* 0x002fe200000010ff */
[----:B------:R-:W-:Y:S01]  /*5120*/  FADD.FTZ R111, R111, R108 ;  /* 0x0000006c6f6f7221 */ /* 0x000fe20000010000 */
[----:B------:R-:W-:Y:S01]  /*5130*/  SHF.R.U32.HI R4, RZ, 0x8, R4 ;  /* 0x00000008ff047819 */ /* 0x000fe20000011604 */
[----:B------:R-:W-:Y:S01]  /*5140*/  FADD.FTZ R98, R97, R98 ;  /* 0x0000006261627221 */ /* 0x000fe20000010000 */
[--C-:B------:R-:W-:Y:S01]  /*5150*/  SHF.R.U32.HI R7, RZ, 0x10, R150.reuse ;  /* 0x00000010ff077819 */ /* 0x100fe20000011696 */
[----:B------:R-:W-:Y:S01]  /*5160*/  @!P6 HFMA2.BF16_V2 R101, -RZ.H0_H0, RZ.H0_H0, -R102.H0_H0 ;  /* 0x200000ffff65e231 */ /* 0x000fe20000340966 */
[----:B------:R-:W-:Y:S01]  /*5170*/  SHF.R.U32.HI R148, RZ, 0x18, R150 ;  /* 0x00000018ff947819 */ /* 0x000fe20000011696 */
[----:B------:R-:W-:Y:S01]  /*5180*/  FADD.FTZ R111, R106, R111 ;  /* 0x0000006f6a6f7221 */ /* 0x000fe20000010000 */
[----:B------:R-:W-:Y:S01]  /*5190*/  PRMT R131, R102, 0x7632, R131 ;  /* 0x0000763266837816 */ /* 0x000fe20000000083 */
[----:B------:R-:W-:Y:S01]  /*51a0*/  FADD.FTZ R119, R119, R98 ;  /* 0x0000006277777221 */ /* 0x000fe20000010000 */
[----:B------:R-:W-:Y:S01]  /*51b0*/  PRMT R150, R5, 0x5410, R4 ;  /* 0x0000541005967816 */ /* 0x000fe20000000004 */
[----:B------:R-:W-:Y:S01]  /*51c0*/  FADD.FTZ R116, R116, R111 ;  /* 0x0000006f74747221 */ /* 0x000fe20000010000 */
[----:B------:R-:W-:Y:S01]  /*51d0*/  LOP3.LUT R7, R7, 0xff, RZ, 0xc0, !PT ;  /* 0x000000ff07077812 */ /* 0x000fe200078ec0ff */
[----:B------:R-:W-:Y:S01]  /*51e0*/  FADD.FTZ R96, R96, R119 ;  /* 0x0000007760607221 */ /* 0x000fe20000010000 */
[----:B------:R-:W-:Y:S01]  /*51f0*/  LOP3.LUT R4, R4, 0xffff, RZ, 0xc0, !PT ;  /* 0x0000ffff04047812 */ /* 0x000fe200078ec0ff */
[----:B------:R-:W-:Y:S01]  /*5200*/  FADD.FTZ R103, R103, R116 ;  /* 0x0000007467677221 */ /* 0x000fe20000010000 */
[----:B------:R-:W-:-:S02]  /*5210*/  PRMT R137, R102, 0x5410, R131 ;  /* 0x0000541066897816 */ /* 0x000fc40000000083 */
[----:B------:R-:W-:Y:S02]  /*5220*/  ISETP.LE.U32.AND P5, PT, R148, UR30, PT ;  /* 0x0000001e94007c0c */ /* 0x000fe4000bfa3070 */
[----:B------:R-:W-:Y:S02]  /*5230*/  @!P6 PRMT R102, R101, 0x5410, RZ ;  /* 0x000054106566e816 */ /* 0x000fe400000000ff */
[----:B------:R-:W-:Y:S01]  /*5240*/  PRMT R148, R7, 0x5410, R148 ;  /* 0x0000541007947816 */ /* 0x000fe20000000094 */
[----:B------:R-:W1:Y:S01]  /*5250*/  MUFU.EX2 R101, R134 ;  /* 0x0000008600657308 */ /* 0x000e620000000800 */
[----:B------:R-:W-:Y:S02]  /*5260*/  ISETP.LE.U32.AND P6, PT, R4, UR30, PT ;  /* 0x0000001e04007c0c */ /* 0x000fe4000bfc3070 */
[----:B------:R-:W2:Y:S01]  /*5270*/  LDSM.16.MT88.4 R4, [R124+0x8000] ;  /* 0x008000007c04783b */ /* 0x000ea20000004200 */
[----:B------:R-:W-:Y:S01]  /*5280*/  F2FP.BF16.F32.PACK_AB R136, R181, R132 ;  /* 0x00000084b588723e */ /* 0x000fe200000010ff */
[----:B------:R-:W-:Y:S01]  /*5290*/  FADD.FTZ R132, R132, R103 ;  /* 0x0000006784847221 */ /* 0x000fe20000010000 */
[----:B------:R-:W-:-:S02]  /*52a0*/  HSET2.LE.AND R146, R146, R175, PT ;  /* 0x000000af92927233 */ /* 0x000fc40003803000 */
[----:B------:R-:W-:Y:S01]  /*52b0*/  HSET2.LE.AND R9, R8, R175, PT ;  /* 0x000000af08097233 */ /* 0x000fe20003803000 */
[----:B------:R-:W-:Y:S01]  /*52c0*/  @!P5 HFMA2.BF16_V2 R24, -RZ.H0_H0, RZ.H0_H0, -R131.H0_H0 ;  /* 0x200000ffff18d231 */ /* 0x000fe20000340983 */
[----:B------:R-:W-:Y:S01]  /*52d0*/  LOP3.LUT R10, R11, R10, RZ, 0xc0, !PT ;  /* 0x0000000a0b0a7212 */ /* 0x000fe200078ec0ff */
[----:B------:R-:W-:Y:S01]  /*52e0*/  @!P4 HFMA2.BF16_V2 R21, -RZ.H0_H0, RZ.H0_H0, -R136.H0_H0 ;  /* 0x200000ffff15c231 */ /* 0x000fe20000340988 */
[----:B------:R-:W-:Y:S01]  /*52f0*/  LOP3.LUT R8, R17, R146, RZ, 0xc0, !PT ;  /* 0x0000009211087212 */ /* 0x000fe200078ec0ff */
[----:B------:R-:W-:Y:S01]  /*5300*/  FADD.FTZ R181, R181, R132 ;  /* 0x00000084b5b57221 */ /* 0x000fe20000010000 */
[----:B-1----:R-:W-:Y:S01]  /*5310*/  F2FP.BF16.F32.PACK_AB R134, R190, R101 ;  /* 0x00000065be86723e */ /* 0x002fe200000010ff */
[----:B------:R-:W-:Y:S01]  /*5320*/  @!P6 HFMA2.BF16_V2 R23, -RZ.H0_H0, RZ.H0_H0, -R118.H0_H0 ;  /* 0x200000ffff17e231 */ /* 0x000fe20000340976 */
[----:B------:R-:W-:Y:S01]  /*5330*/  LOP3.LUT R9, R18, R9, RZ, 0xc0, !PT ;  /* 0x0000000912097212 */ /* 0x000fe200078ec0ff */
[----:B------:R-:W-:Y:S01]  /*5340*/  FADD.FTZ R101, R101, R96 ;  /* 0x0000006065657221 */ /* 0x000fe20000010000 */
[----:B------:R-:W-:Y:S01]  /*5350*/  PRMT R133, R134, 0x7632, R133 ;  /* 0x0000763286857816 */ /* 0x000fe20000000085 */
[----:B------:R-:W-:Y:S01]  /*5360*/  @P2 HFMA2.BF16_V2 R3, -RZ.H0_H0, RZ.H0_H0, -R134.H0_H0 ;  /* 0x200000ffff032231 */ /* 0x000fe20000340986 */
[----:B------:R-:W-:Y:S01]  /*5370*/  LOP3.LUT R11, R19, R142, RZ, 0xc0, !PT ;  /* 0x0000008e130b7212 */ /* 0x000fe200078ec0ff */
[----:B------:R-:W-:Y:S01]  /*5380*/  FADD.FTZ R190, R190, R101 ;  /* 0x00000065bebe7221 */ /* 0x000fe20000010000 */
[----:B------:R-:W-:Y:S01]  /*5390*/  HSET2.LE.AND R148, R148, R175, PT ;  /* 0x000000af94947233 */ /* 0x000fe20003803000 */
[----:B------:R-:W-:Y:S01]  /*53a0*/  @P1 HFMA2.BF16_V2 R22, -RZ.H0_H0, RZ.H0_H0, -R133.H0_H0 ;  /* 0x200000ffff161231 */ /* 0x000fe20000340985 */
[----:B------:R-:W-:-:S02]  /*53b0*/  @!P6 PRMT R118, R23, 0x5410, RZ ;  /* 0x000054101776e816 */ /* 0x000fc400000000ff */
[----:B------:R-:W-:Y:S01]  /*53c0*/  @!P5 PRMT R131, R24, 0x5410, RZ ;  /* 0x000054101883d816 */ /* 0x000fe200000000ff */
[----:B--2---:R-:W-:Y:S01]  /*53d0*/  HMMA.16816.F32.BF16 R44, R48, R4, RZ ;  /* 0x00000004302c723c */ /* 0x004fe200000418ff */
[----:B------:R-:W-:Y:S02]  /*53e0*/  HSET2.LE.AND R4, R150, R175, PT ;  /* 0x000000af96047233 */ /* 0x000fe40003803000 */
[----:B------:R-:W-:-:S03]  /*53f0*/  LOP3.LUT R5, R137, R148, RZ, 0xc0, !PT ;  /* 0x0000009489057212 */ /* 0x000fc600078ec0ff */
[----:B------:R-:W-:Y:S02]  /*5400*/  LOP3.LUT R4, R135, R4, RZ, 0xc0, !PT ;  /* 0x0000000487047212 */ /* 0x000fe400078ec0ff */
[C---:B------:R-:W-:Y:S01]  /*5410*/  PRMT R135, R136.reuse, 0x7632, R135 ;  /* 0x0000763288877816 */ /* 0x040fe20000000087 */
[----:B------:R-:W-:Y:S01]  /*5420*/  HMMA.16816.F32.BF16 R48, R48, R6, RZ ;  /* 0x000000063030723c */ /* 0x000fe200000418ff */
[--C-:B------:R-:W-:Y:S02]  /*5430*/  HSET2.LE.AND R7, R16, R175.reuse, PT ;  /* 0x000000af10077233 */ /* 0x100fe40003803000 */
[----:B------:R-:W-:Y:S01]  /*5440*/  HSET2.LE.AND R6, R144, R175, PT ;  /* 0x000000af90067233 */ /* 0x000fe20003803000 */
[----:B------:R-:W-:Y:S01]  /*5450*/  @P3 HFMA2.BF16_V2 R20, -RZ.H0_H0, RZ.H0_H0, -R135.H0_H0 ;  /* 0x200000ffff143231 */ /* 0x000fe20000340987 */
[----:B------:R-:W-:Y:S02]  /*5460*/  PRMT R17, R136, 0x5410, R135 ;  /* 0x0000541088117816 */ /* 0x000fe40000000087 */
[----:B------:R-:W-:-:S02]  /*5470*/  PRMT R16, R134, 0x5410, R133 ;  /* 0x0000541086107816 */ /* 0x000fc40000000085 */
[----:B------:R-:W-:Y:S02]  /*5480*/  LOP3.LUT R6, R17, R6, RZ, 0xc0, !PT ;  /* 0x0000000611067212 */ /* 0x000fe400078ec0ff */
[----:B------:R-:W-:Y:S02]  /*5490*/  LOP3.LUT R7, R16, R7, RZ, 0xc0, !PT ;  /* 0x0000000710077212 */ /* 0x000fe400078ec0ff */
[----:B------:R-:W1:Y:S01]  /*54a0*/  LDSM.16.MT88.4 R16, [R124+0x8400] ;  /* 0x008400007c10783b */ /* 0x000e620000004200 */
[----:B------:R-:W-:Y:S02]  /*54b0*/  @!P4 PRMT R136, R21, 0x5410, RZ ;  /* 0x000054101588c816 */ /* 0x000fe400000000ff */
[----:B------:R-:W-:Y:S02]  /*54c0*/  @P3 PRMT R135, R20, 0x5410, RZ ;  /* 0x0000541014873816 */ /* 0x000fe400000000ff */
[----:B------:R-:W-:Y:S02]  /*54d0*/  @P2 PRMT R134, R3, 0x5410, RZ ;  /* 0x0000541003862816 */ /* 0x000fe400000000ff */
[----:B------:R-:W-:-:S02]  /*54e0*/  @P1 PRMT R133, R22, 0x5410, RZ ;  /* 0x0000541016851816 */ /* 0x000fc400000000ff */
[----:B------:R-:W-:-:S04]  /*54f0*/  IADD3 R192, P1, PT, R122, -0x80, RZ ;  /* 0xffffff807ac07810 */ /* 0x000fc80007f3e0ff */
[----:B------:R-:W-:Y:S01]  /*5500*/  IADD3.X R87, PT, PT, R123, -0x1, RZ, P1, !PT ;  /* 0xffffffff7b577810 */ /* 0x000fe20000ffe4ff */
        /* <DEDUP_REMOVED lines=24> */
[C---:B------:R-:W-:Y:S08]  /*5690*/  HMMA.16816.F32.BF16 R72, R4.reuse, R18, R72 ;  /* 0x000000120448723c */ /* 0x040ff00000041848 */
[C---:B--2---:R-:W-:Y:S08]  /*56a0*/  HMMA.16816.F32.BF16 R52, R4.reuse, R8, R52 ;  /* 0x000000080434723c */ /* 0x044ff00000041834 */
[C---:B------:R-:W-:Y:S01]  /*56b0*/  HMMA.16816.F32.BF16 R56, R4.reuse, R10, R56 ;  /* 0x0000000a0438723c */ /* 0x040fe20000041838 */
[----:B------:R-:W1:Y:S07]  /*56c0*/  LDSM.16.MT88.4 R8, [R124+0x7c00] ;  /* 0x007c00007c08783b */ /* 0x000e6e0000004200 */
[C---:B---3--:R-:W-:Y:S08]  /*56d0*/  HMMA.16816.F32.BF16 R60, R4.reuse, R12, R60 ;  /* 0x0000000c043c723c */ /* 0x048ff0000004183c */
[C---:B------:R-:W-:Y:S01]  /*56e0*/  HMMA.16816.F32.BF16 R64, R4.reuse, R14, R64 ;  /* 0x0000000e0440723c */ /* 0x040fe20000041840 */
[----:B------:R-:W2:Y:S07]  /*56f0*/  LDSM.16.MT88.4 R12, [R126+0x8c00] ;  /* 0x008c00007e0c783b */ /* 0x000eae0000004200 */
[C---:B-1----:R-:W-:Y:S08]  /*5700*/  HMMA.16816.F32.BF16 R76, R4.reuse, R8, R76 ;  /* 0x00000008044c723c */ /* 0x042ff0000004184c */
[C---:B------:R-:W-:Y:S01]  /*5710*/  HMMA.16816.F32.BF16 R80, R4.reuse, R10, R80 ;  /* 0x0000000a0450723c */ /* 0x040fe20000041850 */
[----:B------:R-:W1:Y:S07]  /*5720*/  LDSM.16.MT88.4 R8, [R124+0x8c00] ;  /* 0x008c00007c08783b */ /* 0x000e6e0000004200 */
[----:B--2---:R-:W-:Y:S01]  /*5730*/  HMMA.16816.F32.BF16 R36, R4, R12, R36 ;  /* 0x0000000c0424723c */ /* 0x004fe20000041824 */
[----:B------:R-:W-:-:S05]  /*5740*/  IMAD.WIDE R12, R180, 0x2, R122 ;  /* 0x00000002b40c7825 */ /* 0x000fca00078e027a */
[----:B------:R2:W-:Y:S02]  /*5750*/  STG.E.U16 desc[UR24][R12.64], R86 ;  /* 0x000000560c007986 */ /* 0x0005e4000c101518 */
[C---:B------:R-:W-:Y:S02]  /*5760*/  HMMA.16816.F32.BF16 R40, R4.reuse, R14, R40 ;  /* 0x0000000e0428723c */ /* 0x040fe40000041828 */
[----:B------:R2:W-:Y:S04]  /*5770*/  STG.E.U16 desc[UR24][R12.64+0x2], R85 ;  /* 0x000002550c007986 */ /* 0x0005e8000c101518 */
[----:B------:R2:W-:Y:S04]  /*5780*/  STG.E.U16 desc[UR24][R122.64+0x10], R84 ;  /* 0x000010547a007986 */ /* 0x0005e8000c101518 */
[----:B------:R2:W-:Y:S04]  /*5790*/  STG.E.U16 desc[UR24][R122.64+0x12], R35 ;  /* 0x000012237a007986 */ /* 0x0005e8000c101518 */
[----:B------:R2:W-:Y:S04]  /*57a0*/  STG.E.U16 desc[UR24][R12.64+0x10], R30 ;  /* 0x0000101e0c007986 */ /* 0x0005e8000c101518 */
[----:B------:R2:W-:Y:S04]  /*57b0*/  STG.E.U16 desc[UR24][R12.64+0x12], R29 ;  /* 0x0000121d0c007986 */ /* 0x0005e8000c101518 */
[----:B------:R2:W-:Y:S01]  /*57c0*/  STG.E.U16 desc[UR24][R122.64+0x20], R28 ;  /* 0x0000201c7a007986 */ /* 0x0005e2000c101518 */
[C---:B-1----:R-:W-:Y:S03]  /*57d0*/  HMMA.16816.F32.BF16 R44, R4.reuse, R8, R44 ;  /* 0x00000008042c723c */ /* 0x042fe6000004182c */
        /* <DEDUP_REMOVED lines=33> */
[----:B--2---:R-:W-:Y:S02]  /*59f0*/  LEA R12, P0, R8, R168, 0x1 ;  /* 0x000000a8080c7211 */ /* 0x004fe400078008ff */
[----:B-1----:R-:W-:Y:S02]  /*5a00*/  ISETP.GE.AND P2, PT, R166, UR4, PT ;  /* 0x00000004a6007c0c */ /* 0x002fe4000bf46270 */
[----:B------:R-:W-:Y:S02]  /*5a10*/  IADD3.X R6, PT, PT, R4, UR31, RZ, P1, !PT ;  /* 0x0000001f04067c10 */ /* 0x000fe40008ffe4ff */
[----:B------:R-:W-:-:S02]  /*5a20*/  ISETP.GE.AND P1, PT, R165, UR4, PT ;  /* 0x00000004a5007c0c */ /* 0x000fc4000bf26270 */
[----:B------:R-:W-:Y:S02]  /*5a30*/  LEA.HI.X R13, R8, R167, R4, 0x1, P0 ;  /* 0x000000a7080d7211 */ /* 0x000fe400000f0c04 */
[----:B------:R-:W-:Y:S02]  /*5a40*/  ISETP.GE.AND P0, PT, R164, UR4, PT ;  /* 0x00000004a4007c0c */ /* 0x000fe4000bf06270 */
[----:B------:R-:W-:-:S04]  /*5a50*/  LEA R10, P3, R3, R168, 0x1 ;  /* 0x000000a8030a7211 */ /* 0x000fc800078608ff */
[----:B------:R-:W-:Y:S01]  /*5a60*/  LEA.HI.X R11, R3, R167, R6, 0x1, P3 ;  /* 0x000000a7030b7211 */ /* 0x000fe200018f0c06 */
[----:B------:R-:W-:Y:S01]  /*5a70*/  VIADD R3, R120, 0xffffffff ;  /* 0xffffffff78037836 */ /* 0x000fe20000000000 */
        /* <DEDUP_REMOVED lines=34> */
[----:B------:R-:W5:Y:S04]  /*5ca0*/  LDSM.16.M88.4 R112, [R128+0x3c00] ;  /* 0x003c00008070783b */ /* 0x000f680000000200 */
[----:B------:R-:W-:Y:S04]  /*5cb0*/  LDSM.16.M88.4 R4, [R127] ;  /* 0x000000007f04783b */ /* 0x000fe80000000200 */
[----:B------:R-:W5:Y:S04]  /*5cc0*/  LDSM.16.M88.4 R108, [R125+0x3000] ;  /* 0x003000007d6c783b */ /* 0x000f680000000200 */
[----:B------:R-:W5:Y:S04]  /*5cd0*/  LDSM.16.M88.4 R104, [R125+0x3400] ;  /* 0x003400007d68783b */ /* 0x000f680000000200 */
[----:B------:R-:W5:Y:S04]  /*5ce0*/  LDSM.16.M88.4 R96, [R125+0x3800] ;  /* 0x003800007d60783b */ /* 0x000f680000000200 */
[----:B-1----:R-:W1:Y:S04]  /*5cf0*/  LDSM.16.M88.4 R12, [R125+0x3c00] ;  /* 0x003c00007d0c783b */ /* 0x002e680000000200 */
[----:B------:R-:W-:Y:S01]  /*5d00*/  LDSM.16.M88.4 R100, [R129+0x1000] ;  /* 0x001000008164783b */ /* 0x000fe20000000200 */
[C---:B---3--:R-:W-:Y:S03]  /*5d10*/  HMMA.16816.F32.BF16 R92, R16.reuse, R88, RZ ;  /* 0x00000058105c723c */ /* 0x048fe600000418ff */
[----:B--2---:R-:W2:Y:S04]  /*5d20*/  LDSM.16.M88.4 R8, [R128+0x4000] ;  /* 0x004000008008783b */ /* 0x004ea80000000200 */
[----:B------:R-:W-:Y:S01]  /*5d30*/  LDSM.16.M88.4 R116, [R125+0x4c00] ;  /* 0x004c00007d74783b */ /* 0x000fe20000000200 */
[C---:B------:R-:W-:Y:S03]  /*5d40*/  HMMA.16816.F32.BF16 R88, R16.reuse, R90, RZ ;  /* 0x0000005a1058723c */ /* 0x040fe600000418ff */
[----:B------:R-:W0:Y:S05]  /*5d50*/  LDGDEPBAR ;  /* 0x00000000000079af */ /* 0x000e2a0000000000 */
[C---:B----4-:R-:W-:Y:S08]  /*5d60*/  HMMA.16816.F32.BF16 R84, R16.reuse, R32, RZ ;  /* 0x000000201054723c */ /* 0x050ff000000418ff */
[C---:B-----5:R-:W-:Y:S08]  /*5d70*/  HMMA.16816.F32.BF16 R28, R16.reuse, R24, RZ ;  /* 0x00000018101c723c */ /* 0x060ff000000418ff */
[C---:B------:R-:W-:Y:S08]  /*5d80*/  HMMA.16816.F32.BF16 R32, R16.reuse, R34, RZ ;  /* 0x000000221020723c */ /* 0x040ff000000418ff */
[C---:B------:R-:W-:Y:S08]  /*5d90*/  HMMA.16816.F32.BF16 R24, R16.reuse, R26, RZ ;  /* 0x0000001a1018723c */ /* 0x040ff000000418ff */
[C---:B------:R-:W-:Y:S08]  /*5da0*/  HMMA.16816.F32.BF16 R20, R16.reuse, R112, RZ ;  /* 0x000000701014723c */ /* 0x040ff000000418ff */
[----:B------:R-:W-:Y:S01]  /*5db0*/  HMMA.16816.F32.BF16 R16, R16, R114, RZ ;  /* 0x000000721010723c */ /* 0x000fe200000418ff */
[----:B------:R-:W3:Y:S07]  /*5dc0*/  LDSM.16.M88.4 R112, [R128+0x4400] ;  /* 0x004400008070783b */ /* 0x000eee0000000200 */
[C---:B------:R-:W-:Y:S08]  /*5dd0*/  HMMA.16816.F32.BF16 R92, R4.reuse, R108, R92 ;  /* 0x0000006c045c723c */ /* 0x040ff0000004185c */
[C---:B------:R-:W-:Y:S01]  /*5de0*/  HMMA.16816.F32.BF16 R88, R4.reuse, R110, R88 ;  /* 0x0000006e0458723c */ /* 0x040fe20000041858 */
[----:B------:R-:W4:Y:S07]  /*5df0*/  LDSM.16.M88.4 R108, [R128+0x4800] ;  /* 0x00480000806c783b */ /* 0x000f2e0000000200 */
[C---:B------:R-:W-:Y:S08]  /*5e00*/  HMMA.16816.F32.BF16 R84, R4.reuse, R104, R84 ;  /* 0x000000680454723c */ /* 0x040ff00000041854 */
[C---:B------:R-:W-:Y:S01]  /*5e10*/  HMMA.16816.F32.BF16 R32, R4.reuse, R106, R32 ;  /* 0x0000006a0420723c */ /* 0x040fe20000041820 */
[----:B------:R-:W5:Y:S07]  /*5e20*/  LDSM.16.M88.4 R104, [R128+0x4c00] ;  /* 0x004c00008068783b */ /* 0x000f6e0000000200 */
[C---:B------:R-:W-:Y:S08]  /*5e30*/  HMMA.16816.F32.BF16 R28, R4.reuse, R96, R28 ;  /* 0x00000060041c723c */ /* 0x040ff0000004181c */
[C---:B------:R-:W-:Y:S01]  /*5e40*/  HMMA.16816.F32.BF16 R24, R4.reuse, R98, R24 ;  /* 0x000000620418723c */ /* 0x040fe20000041818 */
[----:B------:R-:W-:Y:S07]  /*5e50*/  LDSM.16.M88.4 R96, [R125+0x4000] ;  /* 0x004000007d60783b */ /* 0x000fee0000000200 */
[C---:B-1----:R-:W-:Y:S08]  /*5e60*/  HMMA.16816.F32.BF16 R20, R4.reuse, R12, R20 ;  /* 0x0000000c0414723c */ /* 0x042ff00000041814 */
[----:B------:R-:W-:Y:S01]  /*5e70*/  HMMA.16816.F32.BF16 R16, R4, R14, R16 ;  /* 0x0000000e0410723c */ /* 0x000fe20000041810 */
[----:B------:R-:W1:Y:S04]  /*5e80*/  LDSM.16.M88.4 R4, [R127+0x1000] ;  /* 0x001000007f04783b */ /* 0x000e680000000200 */
[----:B------:R-:W1:Y:S03]  /*5e90*/  LDSM.16.M88.4 R12, [R125+0x4400] ;  /* 0x004400007d0c783b */ /* 0x000e660000000200 */
[C---:B--2---:R-:W-:Y:S08]  /*5ea0*/  HMMA.16816.F32.BF16 R92, R100.reuse, R8, R92 ;  /* 0x00000008645c723c */ /* 0x044ff0000004185c */
[C---:B------:R-:W-:Y:S01]  /*5eb0*/  HMMA.16816.F32.BF16 R88, R100.reuse, R10, R88 ;  /* 0x0000000a6458723c */ /* 0x040fe20000041858 */
[----:B------:R-:W2:Y:S07]  /*5ec0*/  LDSM.16.M88.4 R8, [R125+0x4800] ;  /* 0x004800007d08783b */ /* 0x000eae0000000200 */
[C---:B---3--:R-:W-:Y:S08]  /*5ed0*/  HMMA.16816.F32.BF16 R84, R100.reuse, R112, R84 ;  /* 0x000000706454723c */ /* 0x048ff00000041854 */
[C---:B------:R-:W-:Y:S01]  /*5ee0*/  HMMA.16816.F32.BF16 R32, R100.reuse, R114, R32 ;  /* 0x000000726420723c */ /* 0x040fe20000041820 */
[----:B------:R-:W-:Y:S07]  /*5ef0*/  LDSM.16.M88.4 R112, [R129+0x2000] ;  /* 0x002000008170783b */ /* 0x000fee0000000200 */
[C---:B----4-:R-:W-:Y:S08]  /*5f00*/  HMMA.16816.F32.BF16 R28, R100.reuse, R108, R28 ;  /* 0x0000006c641c723c */ /* 0x050ff0000004181c */
[C---:B------:R-:W-:Y:S01]  /*5f10*/  HMMA.16816.F32.BF16 R24, R100.reuse, R110, R24 ;  /* 0x0000006e6418723c */ /* 0x040fe20000041818 */
[----:B------:R-:W3:Y:S07]  /*5f20*/  LDSM.16.M88.4 R108, [R128+0x5000] ;  /* 0x00500000806c783b */ /* 0x000eee0000000200 */
[C---:B-----5:R-:W-:Y:S08]  /*5f30*/  HMMA.16816.F32.BF16 R20, R100.reuse, R104, R20 ;  /* 0x000000686414723c */ /* 0x060ff00000041814 */
        /* <DEDUP_REMOVED lines=12> */
[C---:B------:R-:W-:Y:S08]  /*6000*/  HMMA.16816.F32.BF16 R20, R4.reuse, R116, R20 ;  /* 0x000000740414723c */ /* 0x040ff00000041814 */
[----:B------:R-:W-:Y:S01]  /*6010*/  HMMA.16816.F32.BF16 R16, R4, R118, R16 ;  /* 0x000000760410723c */ /* 0x000fe20000041810 */
[----:B------:R-:W5:Y:S07]  /*6020*/  LDSM.16.M88.4 R4, [R125+0x5c00] ;  /* 0x005c00007d04783b */ /* 0x000f6e0000000200 */
[C---:B---3--:R-:W-:Y:S08]  /*6030*/  HMMA.16816.F32.BF16 R92, R112.reuse, R108, R92 ;  /* 0x0000006c705c723c */ /* 0x048ff0000004185c */
[C---:B------:R-:W-:Y:S08]  /*6040*/  HMMA.16816.F32.BF16 R88, R112.reuse, R110, R88 ;  /* 0x0000006e7058723c */ /* 0x040ff00000041858 */
[C---:B----4-:R-:W-:Y:S08]  /*6050*/  HMMA.16816.F32.BF16 R28, R112.reuse, R100, R28 ;  /* 0x00000064701c723c */ /* 0x050ff0000004181c */
[C---:B------:R-:W-:Y:S01]  /*6060*/  HMMA.16816.F32.BF16 R24, R112.reuse, R102, R24 ;  /* 0x000000667018723c */ /* 0x040fe20000041818 */
[----:B------:R-:W3:Y:S07]  /*6070*/  LDSM.16.M88.4 R100, [R125+0x5400] ;  /* 0x005400007d64783b */ /* 0x000eee0000000200 */
[----:B-1----:R-:W-:Y:S08]  /*6080*/  HMMA.16816.F32.BF16 R16, R112, R98, R16 ;  /* 0x000000627010723c */ /* 0x002ff00000041810 */
[----:B--2---:R-:W-:Y:S08]  /*6090*/  HMMA.16816.F32.BF16 R92, R12, R8, R92 ;  /* 0x000000080c5c723c */ /* 0x004ff0000004185c */
[----:B------:R-:W-:Y:S01]  /*60a0*/  HMMA.16816.F32.BF16 R20, R112, R96, R20 ;  /* 0x000000607014723c */ /* 0x000fe20000041814 */
[----:B------:R-:W-:-:S04]  /*60b0*/  IMAD.SHL.U32 R96, R3, 0x40, RZ ;  /* 0x0000004003607824 */ /* 0x000fc800078e00ff */
[----:B------:R-:W-:-:S03]  /*60c0*/  IMAD.IADD R96, R96, 0x1, R173 ;  /* 0x0000000160607824 */ /* 0x000fc600078e02ad */
[----:B-----5:R-:W-:Y:S01]  /*60d0*/  HMMA.16816.F32.BF16 R16, R12, R6, R16 ;  /* 0x000000060c10723c */ /* 0x020fe20000041810 */
[C---:B------:R-:W-:Y:S02]  /*60e0*/  VIADD R6, R96.reuse, 0xffffffc0 ;  /* 0xffffffc060067836 */ /* 0x040fe40000000000 */
[----:B------:R-:W-:-:S03]  /*60f0*/  VIADD R99, R96, 0xfffffff8 ;  /* 0xfffffff860637836 */ /* 0x000fc60000000000 */
[----:B------:R-:W-:Y:S02]  /*6100*/  I2FP.F32.U32 R7, R6 ;  /* 0x0000000600077245 */ /* 0x000fe40000201000 */
[----:B------:R-:W-:Y:S01]  /*6110*/  HMMA.16816.F32.BF16 R88, R12, R10, R88 ;  /* 0x0000000a0c58723c */ /* 0x000fe20000041858 */
[----:B------:R-:W1:Y:S01]  /*6120*/  LDSM.16.M88.4 R8, [R125+0x5800] ;  /* 0x005800007d08783b */ /* 0x000e620000000200 */
[CC--:B------:R-:W-:Y:S01]  /*6130*/  ISETP.GE.AND P3, PT, R6.reuse, R130.reuse, PT ;  /* 0x000000820600720c */ /* 0x0c0fe20003f66270 */
[C---:B------:R-:W-:Y:S01]  /*6140*/  FFMA.FTZ R92, R7.reuse, UR12, R92 ;  /* 0x0000000c075c7c23 */ /* 0x040fe2000801005c */
[-C--:B------:R-:W-:Y:S01]  /*6150*/  ISETP.GE.AND P5, PT, R6, R121.reuse, PT ;  /* 0x000000790600720c */ /* 0x080fe20003fa6270 */
[----:B------:R-:W-:Y:S01]  /*6160*/  FFMA.FTZ R7, R7, UR12, R94 ;  /* 0x0000000c07077c23 */ /* 0x000fe2000801005e */
[----:B------:R-:W-:Y:S01]  /*6170*/  VIADD R6, R96, 0xffffffc1 ;  /* 0xffffffc160067836 */ /* 0x000fe20000000000 */
[C---:B------:R-:W-:Y:S01]  /*6180*/  ISETP.GE.AND P6, PT, R99.reuse, R130, PT ;  /* 0x000000826300720c */ /* 0x040fe20003fc6270 */
[----:B------:R-:W-:Y:S01]  /*6190*/  HMMA.16816.F32.BF16 R84, R112, R104, R84 ;  /* 0x000000687054723c */ /* 0x000fe20000041854 */
[----:B------:R-:W-:Y:S01]  /*61a0*/  ISETP.GE.AND P4, PT, R99, R121, PT ;  /* 0x000000796300720c */ /* 0x000fe20003f86270 */
[----:B------:R-:W-:-:S04]  /*61b0*/  DEPBAR.LE SB0, 0x0 ;  /* 0x000080000000791a */ /* 0x000fc80000000000 */
[----:B------:R-:W-:Y:S02]  /*61c0*/  I2FP.F32.U32 R99, R99 ;  /* 0x0000006300637245 */ /* 0x000fe40000201000 */
[----:B------:R-:W-:Y:S01]  /*61d0*/  HMMA.16816.F32.BF16 R32, R112, R106, R32 ;  /* 0x0000006a7020723c */ /* 0x000fe20000041820 */
[----:B------:R-:W-:Y:S01]  /*61e0*/  FSEL R97, R92, -INF , !P3 ;  /* 0xff8000005c617808 */ /* 0x000fe20005800000 */
[----:B------:R-:W-:Y:S01]  /*61f0*/  VIADD R92, R96, 0xffffffc8 ;  /* 0xffffffc8605c7836 */ /* 0x000fe20000000000 */
[----:B------:R-:W-:Y:S01]  /*6200*/  FSEL R7, R7, -INF , !P5 ;  /* 0xff80000007077808 */ /* 0x000fe20006800000 */
[----:B------:R-:W-:Y:S01]  /*6210*/  FFMA.FTZ R16, R99, UR12, R16 ;  /* 0x0000000c63107c23 */ /* 0x000fe20008010010 */
[----:B------:R-:W-:Y:S01]  /*6220*/  BAR.SYNC.DEFER_BLOCKING 0x0 ;  /* 0x0000000000007b1d */ /* 0x000fe20000010000 */
[C---:B------:R-:W-:Y:S02]  /*6230*/  ISETP.GE.AND P3, PT, R6.reuse, R130, PT ;  /* 0x000000820600720c */ /* 0x040fe40003f66270 */
[----:B------:R-:W-:Y:S01]  /*6240*/  ISETP.GE.AND P5, PT, R6, R121, PT ;  /* 0x000000790600720c */ /* 0x000fe20003fa6270 */
[----:B------:R-:W-:Y:S01]  /*6250*/  HMMA.16816.F32.BF16 R20, R12, R4, R20 ;  /* 0x000000040c14723c */ /* 0x000fe20000041814 */
[----:B------:R-:W-:Y:S01]  /*6260*/  I2FP.F32.U32 R6, R6 ;  /* 0x0000000600067245 */ /* 0x000fe20000201000 */
[----:B------:R-:W-:-:S02]  /*6270*/  VIADD R4, R96, 0xffffffe8 ;  /* 0xffffffe860047836 */ /* 0x000fc40000000000 */
[----:B------:R-:W-:Y:S02]  /*6280*/  VIADD R5, R96, 0xffffffe9 ;  /* 0xffffffe960057836 */ /* 0x000fe40000000000 */
[C---:B------:R-:W-:Y:S01]  /*6290*/  FFMA.FTZ R94, R6.reuse, UR12, R93 ;  /* 0x0000000c065e7c23 */ /* 0x040fe2000801005d */
[----:B------:R-:W-:Y:S01]  /*62a0*/  FFMA.FTZ R95, R6, UR12, R95 ;  /* 0x0000000c065f7c23 */ /* 0x000fe2000801005f */
[C---:B---3--:R-:W-:Y:S01]  /*62b0*/  HMMA.16816.F32.BF16 R84, R12.reuse, R100, R84 ;  /* 0x000000640c54723c */ /* 0x048fe20000041854 */
[----:B------:R-:W-:Y:S01]  /*62c0*/  FFMA.FTZ R100, R99, UR12, R18 ;  /* 0x0000000c63647c23 */ /* 0x000fe20008010012 */
[----:B------:R-:W-:Y:S01]  /*62d0*/  VIADD R6, R96, 0xffffffc9 ;  /* 0xffffffc960067836 */ /* 0x000fe20000000000 */
[----:B------:R-:W-:Y:S02]  /*62e0*/  I2FP.F32.U32 R93, R92 ;  /* 0x0000005c005d7245 */ /* 0x000fe40000201000 */
[----:B------:R-:W-:Y:S02]  /*62f0*/  FSEL R18, R16, -INF , !P6 ;  /* 0xff80000010127808 */ /* 0x000fe40007000000 */
[----:B------:R-:W-:Y:S01]  /*6300*/  FSEL R100, R100, -INF , !P4 ;  /* 0xff80000064647808 */ /* 0x000fe20006000000 */
[C---:B------:R-:W-:Y:S01]  /*6310*/  FFMA.FTZ R140, R93.reuse, UR12, R88 ;  /* 0x0000000c5d8c7c23 */ /* 0x040fe20008010058 */
[----:B------:R-:W-:Y:S01]  /*6320*/  ISETP.GE.AND P6, PT, R92, R130, PT ;  /* 0x000000825c00720c */ /* 0x000fe20003fc6270 */
[----:B------:R-:W-:Y:S01]  /*6330*/  VIADD R88, R96, 0xffffffd0 ;  /* 0xffffffd060587836 */ /* 0x000fe20000000000 */
[----:B------:R-:W-:Y:S01]  /*6340*/  ISETP.GE.AND P4, PT, R92, R121, PT ;  /* 0x000000795c00720c */ /* 0x000fe20003f86270 */
[----:B------:R-:W-:Y:S01]  /*6350*/  HMMA.16816.F32.BF16 R32, R12, R102, R32 ;  /* 0x000000660c20723c */ /* 0x000fe20000041820 */
[----:B------:R-:W-:Y:S01]  /*6360*/  FSEL R92, R94, -INF , !P3 ;  /* 0xff8000005e5c7808 */ /* 0x000fe20005800000 */
[----:B------:R-:W-:Y:S01]  /*6370*/  FFMA.FTZ R134, R93, UR12, R90 ;  /* 0x0000000c5d867c23 */ /* 0x000fe2000801005a */
[----:B------:R-:W-:-:S02]  /*6380*/  FSEL R16, R95, -INF , !P5 ;  /* 0xff8000005f107808 */ /* 0x000fc40006800000 */
[C---:B------:R-:W-:Y:S02]  /*6390*/  ISETP.GE.AND P3, PT, R6.reuse, R130, PT ;  /* 0x000000820600720c */ /* 0x040fe40003f66270 */
[-C--:B------:R-:W-:Y:S01]  /*63a0*/  ISETP.GE.AND P5, PT, R6, R121.reuse, PT ;  /* 0x000000790600720c */ /* 0x080fe20003fa6270 */
[C---:B-1----:R-:W-:Y:S01]  /*63b0*/  HMMA.16816.F32.BF16 R28, R12.reuse, R8, R28 ;  /* 0x000000080c1c723c */ /* 0x042fe2000004181c */
[----:B------:R-:W-:Y:S01]  /*63c0*/  I2FP.F32.U32 R6, R6 ;  /* 0x0000000600067245 */ /* 0x000fe20000201000 */
[----:B------:R-:W-:Y:S01]  /*63d0*/  VIADD R9, R96, 0xffffffd8 ;  /* 0xffffffd860097836 */ /* 0x000fe20000000000 */
[----:B------:R-:W-:Y:S02]  /*63e0*/  FSEL R140, R140, -INF , !P6 ;  /* 0xff8000008c8c7808 */ /* 0x000fe40007000000 */
[----:B------:R-:W-:Y:S01]  /*63f0*/  FSEL R134, R134, -INF , !P4 ;  /* 0xff80000086867808 */ /* 0x000fe20006000000 */
[C---:B------:R-:W-:Y:S01]  /*6400*/  FFMA.FTZ R90, R6.reuse, UR12, R91 ;  /* 0x0000000c065a7c23 */ /* 0x040fe2000801005b */
[----:B------:R-:W-:Y:S01]  /*6410*/  FFMA.FTZ R89, R6, UR12, R89 ;  /* 0x0000000c06597c23 */ /* 0x000fe20008010059 */
[----:B------:R-:W-:Y:S01]  /*6420*/  I2FP.F32.U32 R91, R88 ;  /* 0x00000058005b7245 */ /* 0x000fe20000201000 */
[----:B------:R-:W-:Y:S01]  /*6430*/  VIADD R6, R96, 0xffffffd1 ;  /* 0xffffffd160067836 */ /* 0x000fe20000000000 */
[C---:B------:R-:W-:Y:S01]  /*6440*/  ISETP.GE.AND P6, PT, R88.reuse, R130, PT ;  /* 0x000000825800720c */ /* 0x040fe20003fc6270 */
[----:B------:R-:W-:Y:S01]  /*6450*/  HMMA.16816.F32.BF16 R24, R12, R10, R24 ;  /* 0x0000000a0c18723c */ /* 0x000fe20000041818 */
[----:B------:R-:W-:Y:S01]  /*6460*/  ISETP.GE.AND P4, PT, R88, R121, PT ;  /* 0x000000795800720c */ /* 0x000fe20003f86270 */
[----:B------:R-:W-:Y:S01]  /*6470*/  FFMA.FTZ R84, R91, UR12, R84 ;  /* 0x0000000c5b547c23 */ /* 0x000fe20008010054 */
[----:B------:R-:W-:Y:S01]  /*6480*/  FSEL R89, R89, -INF , !P3 ;  /* 0xff80000059597808 */ /* 0x000fe20005800000 */
[----:B------:R-:W-:Y:S01]  /*6490*/  FFMA.FTZ R8, R91, UR12, R86 ;  /* 0x0000000c5b087c23 */ /* 0x000fe20008010056 */
[----:B------:R-:W-:-:S02]  /*64a0*/  FSEL R88, R90, -INF , !P5 ;  /* 0xff8000005a587808 */ /* 0x000fc40006800000 */
[C---:B------:R-:W-:Y:S02]  /*64b0*/  ISETP.GE.AND P3, PT, R6.reuse, R130, PT ;  /* 0x000000820600720c */ /* 0x040fe40003f66270 */
[-C--:B------:R-:W-:Y:S02]  /*64c0*/  ISETP.GE.AND P5, PT, R6, R121.reuse, PT ;  /* 0x000000790600720c */ /* 0x080fe40003fa6270 */
[----:B------:R-:W-:Y:S02]  /*64d0*/  I2FP.F32.U32 R6, R6 ;  /* 0x0000000600067245 */ /* 0x000fe40000201000 */
[----:B------:R-:W-:Y:S02]  /*64e0*/  FSEL R84, R84, -INF , !P6 ;  /* 0xff80000054547808 */ /* 0x000fe40007000000 */
[----:B------:R-:W-:Y:S01]  /*64f0*/  FSEL R8, R8, -INF , !P4 ;  /* 0xff80000008087808 */ /* 0x000fe20006000000 */
[C---:B------:R-:W-:Y:S01]  /*6500*/  FFMA.FTZ R85, R6.reuse, UR12, R85 ;  /* 0x0000000c06557c23 */ /* 0x040fe20008010055 */
[C---:B------:R-:W-:Y:S01]  /*6510*/  ISETP.GE.AND P6, PT, R9.reuse, R130, PT ;  /* 0x000000820900720c */ /* 0x040fe20003fc6270 */
[----:B------:R-:W-:Y:S01]  /*6520*/  FFMA.FTZ R87, R6, UR12, R87 ;  /* 0x0000000c06577c23 */ /* 0x000fe20008010057 */
[----:B------:R-:W-:Y:S01]  /*6530*/  ISETP.GE.AND P4, PT, R9, R121, PT ;  /* 0x000000790900720c */ /* 0x000fe20003f86270 */
[----:B------:R-:W-:Y:S01]  /*6540*/  VIADD R6, R96, 0xffffffd9 ;  /* 0xffffffd960067836 */ /* 0x000fe20000000000 */
[----:B------:R-:W-:-:S02]  /*6550*/  I2FP.F32.U32 R9, R9 ;  /* 0x0000000900097245 */ /* 0x000fc40000201000 */
[----:B------:R-:W-:Y:S02]  /*6560*/  FSEL R136, R85, -INF , !P3 ;  /* 0xff80000055887808 */ /* 0x000fe40005800000 */
[----:B------:R-:W-:Y:S01]  /*6570*/  FSEL R132, R87, -INF , !P5 ;  /* 0xff80000057847808 */ /* 0x000fe20006800000 */
[C---:B------:R-:W-:Y:S01]  /*6580*/  FFMA.FTZ R86, R9.reuse, UR12, R32 ;  /* 0x0000000c09567c23 */ /* 0x040fe20008010020 */
[----:B------:R-:W-:Y:S01]  /*6590*/  FFMA.FTZ R34, R9, UR12, R34 ;  /* 0x0000000c09227c23 */ /* 0x000fe20008010022 */
[----:B------:R-:W-:Y:S01]  /*65a0*/  ISETP.GE.AND P3, PT, R6, R130, PT ;  /* 0x000000820600720c */ /* 0x000fe20003f66270 */
[----:B------:R-:W-:Y:S01]  /*65b0*/  VIADD R9, R96, 0xffffffe0 ;  /* 0xffffffe060097836 */ /* 0x000fe20000000000 */
[----:B------:R-:W-:Y:S02]  /*65c0*/  ISETP.GE.AND P5, PT, R6, R121, PT ;  /* 0x000000790600720c */ /* 0x000fe40003fa6270 */
[----:B------:R-:W-:Y:S02]  /*65d0*/  I2FP.F32.U32 R6, R6 ;  /* 0x0000000600067245 */ /* 0x000fe40000201000 */
[----:B------:R-:W-:-:S02]  /*65e0*/  FSEL R86, R86, -INF , !P6 ;  /* 0xff80000056567808 */ /* 0x000fc40007000000 */
[----:B------:R-:W-:Y:S01]  /*65f0*/  FSEL R116, R34, -INF , !P4 ;  /* 0xff80000022747808 */ /* 0x000fe20006000000 */
[C---:B------:R-:W-:Y:S01]  /*6600*/  FFMA.FTZ R32, R6.reuse, UR12, R33 ;  /* 0x0000000c06207c23 */ /* 0x040fe20008010021 */
[CC--:B------:R-:W-:Y:S01]  /*6610*/  ISETP.GE.AND P6, PT, R9.reuse, R130.reuse, PT ;  /* 0x000000820900720c */ /* 0x0c0fe20003fc6270 */
[----:B------:R-:W-:Y:S01]  /*6620*/  FFMA.FTZ R10, R6, UR12, R35 ;  /* 0x0000000c060a7c23 */ /* 0x000fe20008010023 */
[----:B------:R-:W-:Y:S01]  /*6630*/  ISETP.GE.AND P4, PT, R9, R121, PT ;  /* 0x000000790900720c */ /* 0x000fe20003f86270 */
[----:B------:R-:W-:Y:S01]  /*6640*/  VIADD R6, R96, 0xffffffe1 ;  /* 0xffffffe160067836 */ /* 0x000fe20000000000 */
[----:B------:R-:W-:Y:S02]  /*6650*/  I2FP.F32.U32 R9, R9 ;  /* 0x0000000900097245 */ /* 0x000fe40000201000 */
[----:B------:R-:W-:Y:S02]  /*6660*/  FSEL R32, R32, -INF , !P3 ;  /* 0xff80000020207808 */ /* 0x000fe40005800000 */
[----:B------:R-:W-:Y:S01]  /*6670*/  FSEL R10, R10, -INF , !P5 ;  /* 0xff8000000a0a7808 */ /* 0x000fe20006800000 */
[C---:B------:R-:W-:Y:S01]  /*6680*/  FFMA.FTZ R28, R9.reuse, UR12, R28 ;  /* 0x0000000c091c7c23 */ /* 0x040fe2000801001c */
        /* <DEDUP_REMOVED lines=9> */
[----:B------:R-:W-:-:S02]  /*6720*/  ISETP.GE.AND P4, PT, R4, R121, PT ;  /* 0x000000790400720c */ /* 0x000fc40003f86270 */
[----:B------:R-:W-:Y:S02]  /*6730*/  I2FP.F32.U32 R9, R4 ;  /* 0x0000000400097245 */ /* 0x000fe40000201000 */
[----:B------:R-:W-:Y:S02]  /*6740*/  I2FP.F32.U32 R4, R5 ;  /* 0x0000000500047245 */ /* 0x000fe40000201000 */
[----:B------:R-:W-:Y:S01]  /*6750*/  FSEL R112, R29, -INF , !P3 ;  /* 0xff8000001d707808 */ /* 0x000fe20005800000 */
[----:B------:R-:W-:Y:S01]  /*6760*/  FFMA.FTZ R24, R9, UR12, R24 ;  /* 0x0000000c09187c23 */ /* 0x000fe20008010018 */
[----:B------:R-:W-:Y:S01]  /*6770*/  FSEL R30, R30, -INF , !P5 ;  /* 0xff8000001e1e7808 */ /* 0x000fe20006800000 */
[C---:B------:R-:W-:Y:S01]  /*6780*/  FFMA.FTZ R25, R4.reuse, UR12, R25 ;  /* 0x0000000c04197c23 */ /* 0x040fe20008010019 */
[----:B------:R-:W-:Y:S01]  /*6790*/  FFMA.FTZ R27, R4, UR12, R27 ;  /* 0x0000000c041b7c23 */ /* 0x000fe2000801001b */
[C---:B------:R-:W-:Y:S01]  /*67a0*/  ISETP.GE.AND P3, PT, R5.reuse, R130, PT ;  /* 0x000000820500720c */ /* 0x040fe20003f66270 */
[----:B------:R-:W-:Y:S01]  /*67b0*/  VIADD R4, R96, 0xfffffff1 ;  /* 0xfffffff160047836 */ /* 0x000fe20000000000 */
[----:B------:R-:W-:Y:S01]  /*67c0*/  ISETP.GE.AND P5, PT, R5, R121, PT ;  /* 0x000000790500720c */ /* 0x000fe20003fa6270 */
[----:B------:R-:W-:Y:S01]  /*67d0*/  FFMA.FTZ R26, R9, UR12, R26 ;  /* 0x0000000c091a7c23 */ /* 0x000fe2000801001a */
[----:B------:R-:W-:Y:S01]  /*67e0*/  FSEL R110, R24, -INF , !P6 ;  /* 0xff800000186e7808 */ /* 0x000fe20007000000 */
[C---:B------:R-:W-:Y:S01]  /*67f0*/  VIADD R5, R96.reuse, 0xfffffff0 ;  /* 0xfffffff060057836 */ /* 0x040fe20000000000 */
[----:B------:R-:W-:Y:S01]  /*6800*/  FSEL R106, R25, -INF , !P3 ;  /* 0xff800000196a7808 */ /* 0x000fe20005800000 */
[----:B------:R-:W-:Y:S01]  /*6810*/  VIADD R96, R96, 0xfffffff9 ;  /* 0xfffffff960607836 */ /* 0x000fe20000000000 */
[----:B------:R-:W-:-:S02]  /*6820*/  FSEL R24, R27, -INF , !P5 ;  /* 0xff8000001b187808 */ /* 0x000fc40006800000 */
[C---:B------:R-:W-:Y:S02]  /*6830*/  ISETP.GE.AND P3, PT, R4.reuse, R130, PT ;  /* 0x000000820400720c */ /* 0x040fe40003f66270 */
[-C--:B------:R-:W-:Y:S02]  /*6840*/  ISETP.GE.AND P5, PT, R4, R121.reuse, PT ;  /* 0x000000790400720c */ /* 0x080fe40003fa6270 */
[----:B------:R-:W-:Y:S02]  /*6850*/  I2FP.F32.U32 R4, R4 ;  /* 0x0000000400047245 */ /* 0x000fe40000201000 */
[----:B------:R-:W-:Y:S02]  /*6860*/  FSEL R114, R26, -INF , !P4 ;  /* 0xff8000001a727808 */ /* 0x000fe40006000000 */
[C---:B------:R-:W-:Y:S01]  /*6870*/  ISETP.GE.AND P6, PT, R5.reuse, R130, PT ;  /* 0x000000820500720c */ /* 0x040fe20003fc6270 */
[C---:B------:R-:W-:Y:S01]  /*6880*/  FFMA.FTZ R21, R4.reuse, UR12, R21 ;  /* 0x0000000c04157c23 */ /* 0x040fe20008010015 */
[----:B------:R-:W-:Y:S01]  /*6890*/  ISETP.GE.AND P4, PT, R5, R121, PT ;  /* 0x000000790500720c */ /* 0x000fe20003f86270 */
[----:B------:R-:W-:Y:S01]  /*68a0*/  FFMA.FTZ R23, R4, UR12, R23 ;  /* 0x0000000c04177c23 */ /* 0x000fe20008010017 */
[----:B------:R-:W-:-:S02]  /*68b0*/  I2FP.F32.U32 R5, R5 ;  /* 0x0000000500057245 */ /* 0x000fc40000201000 */
[----:B------:R-:W-:Y:S02]  /*68c0*/  FSEL R104, R21, -INF , !P3 ;  /* 0xff80000015687808 */ /* 0x000fe40005800000 */
[----:B------:R-:W-:Y:S01]  /*68d0*/  ISETP.GE.U32.AND P3, PT, R120, 0x3, PT ;  /* 0x000000037800780c */ /* 0x000fe20003f66070 */
[C---:B------:R-:W-:Y:S01]  /*68e0*/  FFMA.FTZ R20, R5.reuse, UR12, R20 ;  /* 0x0000000c05147c23 */ /* 0x040fe20008010014 */
[----:B------:R-:W-:Y:S01]  /*68f0*/  FFMA.FTZ R22, R5, UR12, R22 ;  /* 0x0000000c05167c23 */ /* 0x000fe20008010016 */
[----:B------:R-:W-:Y:S02]  /*6900*/  I2FP.F32.U32 R6, R96 ;  /* 0x0000006000067245 */ /* 0x000fe40000201000 */
[----:B------:R-:W-:Y:S02]  /*6910*/  FSEL R26, R23, -INF , !P5 ;  /* 0xff800000171a7808 */ /* 0x000fe40006800000 */
[----:B------:R-:W-:Y:S01]  /*6920*/  FSEL R90, R20, -INF , !P6 ;  /* 0xff800000145a7808 */ /* 0x000fe20007000000 */
[----:B------:R-:W-:Y:S01]  /*6930*/  FFMA.FTZ R17, R6, UR12, R17 ;  /* 0x0000000c06117c23 */ /* 0x000fe20008010011 */
[----:B------:R-:W-:Y:S01]  /*6940*/  FSEL R22, R22, -INF , !P4 ;  /* 0xff80000016167808 */ /* 0x000fe20006000000 */
[----:B------:R-:W-:Y:S01]  /*6950*/  FFMA.FTZ R19, R6, UR12, R19 ;  /* 0x0000000c06137c23 */ /* 0x000fe20008010013 */
[----:B------:R-:W-:-:S02]  /*6960*/  ISETP.GE.AND P6, PT, R96, R130, PT ;  /* 0x000000826000720c */ /* 0x000fc40003fc6270 */
[----:B------:R-:W-:Y:S02]  /*6970*/  ISETP.GE.AND P4, PT, R96, R121, PT ;  /* 0x000000796000720c */ /* 0x000fe40003f86270 */
[----:B------:R-:W-:Y:S02]  /*6980*/  FSEL R94, R17, -INF , !P6 ;  /* 0xff800000115e7808 */ /* 0x000fe40007000000 */
[----:B------:R-:W-:Y:S01]  /*6990*/  FSEL R20, R19, -INF , !P4 ;  /* 0xff80000013147808 */ /* 0x000fe20006000000 */
[----:B------:R-:W-:Y:S08]  /*69a0*/  @!P3 BRA `(.L_x_1197) ;  /* 0x0000000000b4b947 */ /* 0x000ff00003800000 */
        /* <DEDUP_REMOVED lines=42> */
.L_x_1199:
[----:B------:R2:W-:Y:S02]  /*6c50*/  STS.128 [R174+0x5800], RZ ;  /* 0x005800ffae007388 */ /* 0x0005e40000000c00 */
.L_x_1200:
[----:B------:R-:W-:Y:S05]  /*6c60*/  BSYNC.RECONVERGENT B0 ;  /* 0x0000000000007941 */ /* 0x000fea0003800200 */
.L_x_1198:
[----:B------:R-:W0:Y:S02]  /*6c70*/  LDGDEPBAR ;  /* 0x00000000000079af */ /* 0x000e240000000000 */
.L_x_1197:
[----:B------:R-:W-:Y:S01]  /*6c80*/  FMNMX3.FTZ R5, R2, R97, R92, !PT ;  /* 0x0000006102057276 */ /* 0x000fe2000781005c */
[----:B------:R-:W-:Y:S01]  /*6c90*/  VIADD R11, R120, 0xfffffffe ;  /* 0xfffffffe780b7836 */ /* 0x000fe20000000000 */
        /* <DEDUP_REMOVED lines=17> */
[----:B------:R-:W-:Y:S01]  /*6db0*/  LOP3.LUT R6, R11, UR27, R187, 0x96, !PT ;  /* 0x0000001b0b067c12 */ /* 0x000fe2000f8e96bb */
[----:B------:R-:W4:Y:S04]  /*6dc0*/  SHFL.BFLY PT, R5, R14, 0x2, 0x1f ;  /* 0x0c401f000e057f89 */ /* 0x000f2800000e0000 */
[----:B------:R-:W5:Y:S01]  /*6dd0*/  SHFL.BFLY PT, R4, R9, 0x2, 0x1f ;  /* 0x0c401f0009047f89 */ /* 0x000f6200000e0000 */
[----:B-1----:R-:W-:-:S05]  /*6de0*/  IMAD.WIDE.U32 R98, R6, -0x326172a9, RZ ;  /* 0xcd9e8d5706627825 */ /* 0x002fca00078e00ff */
[----:B------:R-:W-:Y:S02]  /*6df0*/  LOP3.LUT R6, R188, UR29, R99, 0x96, !PT ;  /* 0x0000001dbc067c12 */ /* 0x000fe4000f8e9663 */
[----:B------:R-:W-:-:S03]  /*6e00*/  LOP3.LUT R98, R98, UR28, R179, 0x96, !PT ;  /* 0x0000001c62627c12 */ /* 0x000fc6000f8e96b3 */
[----:B---3--:R-:W-:-:S04]  /*6e10*/  IMAD.WIDE.U32 R34, R6, -0x2daee0ad, RZ ;  /* 0xd2511f5306227825 */ /* 0x008fc800078e00ff */
[----:B------:R-:W-:Y:S01]  /*6e20*/  IMAD.WIDE.U32 R98, R98, -0x2daee0ad, RZ ;  /* 0xd2511f5362627825 */ /* 0x000fe200078e00ff */
[----:B------:R-:W-:Y:S02]  /*6e30*/  LOP3.LUT R6, R184, UR23, R35, 0x96, !PT ;  /* 0x00000017b8067c12 */ /* 0x000fe4000f8e9623 */
[----:B----4-:R-:W-:-:S03]  /*6e40*/  FMNMX.FTZ R5, R14, R5, !PT ;  /* 0x000000050e057209 */ /* 0x010fc60007810000 */
[----:B------:R-:W-:Y:S01]  /*6e50*/  IMAD.WIDE.U32 R142, R6, -0x326172a9, RZ ;  /* 0xcd9e8d57068e7825 */ /* 0x000fe200078e00ff */
[----:B------:R-:W-:Y:S02]  /*6e60*/  LOP3.LUT R14, R34, UR19, R99, 0x96, !PT ;  /* 0x00000013220e7c12 */ /* 0x000fe4000f8e9663 */
[----:B-----5:R-:W-:Y:S01]  /*6e70*/  FMNMX.FTZ R4, R9, R4, !PT ;  /* 0x0000000409047209 */ /* 0x020fe20007810000 */
[----:B------:R-:W1:Y:S01]  /*6e80*/  SHFL.BFLY PT, R34, R5, 0x1, 0x1f ;  /* 0x0c201f0005227f89 */ /* 0x000e6200000e0000 */
[----:B------:R-:W-:Y:S01]  /*6e90*/  LOP3.LUT R6, R178, UR22, R143, 0x96, !PT ;  /* 0x00000016b2067c12 */ /* 0x000fe2000f8e968f */
[----:B------:R-:W-:Y:S02]  /*6ea0*/  IMAD.WIDE.U32 R14, R14, -0x326172a9, RZ ;  /* 0xcd9e8d570e0e7825 */ /* 0x000fe400078e00ff */
[----:B------:R-:W3:Y:S02]  /*6eb0*/  SHFL.BFLY PT, R33, R4, 0x1, 0x1f ;  /* 0x0c201f0004217f89 */ /* 0x000ee400000e0000 */
[----:B------:R-:W-:Y:S01]  /*6ec0*/  IMAD.WIDE.U32 R102, R6, -0x2daee0ad, RZ ;  /* 0xd2511f5306667825 */ /* 0x000fe200078e00ff */
[----:B------:R-:W-:-:S04]  /*6ed0*/  LOP3.LUT R142, R142, UR18, R15, 0x96, !PT ;  /* 0x000000128e8e7c12 */ /* 0x000fc8000f8e960f */
[----:B------:R-:W-:Y:S01]  /*6ee0*/  LOP3.LUT R6, R98, UR17, R103, 0x96, !PT ;  /* 0x0000001162067c12 */ /* 0x000fe2000f8e9667 */
[----:B------:R-:W-:-:S05]  /*6ef0*/  IMAD.WIDE.U32 R142, R142, -0x2daee0ad, RZ ;  /* 0xd2511f538e8e7825 */ /* 0x000fca00078e00ff */
[----:B------:R-:W-:Y:S01]  /*6f00*/  LOP3.LUT R98, R102, UR13, R143, 0x96, !PT ;  /* 0x0000000d66627c12 */ /* 0x000fe2000f8e968f */
[----:B------:R-:W-:-:S04]  /*6f10*/  IMAD.WIDE.U32 R102, R6, -0x326172a9, RZ ;  /* 0xcd9e8d5706667825 */ /* 0x000fc800078e00ff */
[----:B------:R-:W-:Y:S01]  /*6f20*/  IMAD.WIDE.U32 R98, R98, -0x326172a9, RZ ;  /* 0xcd9e8d5762627825 */ /* 0x000fe200078e00ff */
[----:B------:R-:W-:Y:S02]  /*6f30*/  LOP3.LUT R14, R14, UR16, R103, 0x96, !PT ;  /* 0x000000100e0e7c12 */ /* 0x000fe4000f8e9667 */
[----:B-1----:R-:W-:Y:S01]  /*6f40*/  FMNMX.FTZ R34, R5, R34, !PT ;  /* 0x0000002205227209 */ /* 0x002fe20007810000 */
[----:B------:R-:W-:Y:S01]  /*6f50*/  IMAD.MOV.U32 R6, RZ, RZ, R98 ;  /* 0x000000ffff067224 */ /* 0x000fe200078e0062 */
[----:B------:R-:W-:Y:S02]  /*6f60*/  LOP3.LUT R145, R102, UR9, R99, 0x96, !PT ;  /* 0x0000000966917c12 */ /* 0x000fe4000f8e9663 */
[----:B---3--:R-:W-:Y:S01]  /*6f70*/  FMNMX.FTZ R33, R4, R33, !PT ;  /* 0x0000002104217209 */ /* 0x008fe20007810000 */
[C---:B------:R-:W-:Y:S01]  /*6f80*/  FMUL.FTZ R101, R34.reuse, UR32 ;  /* 0x0000002022657c20 */ /* 0x040fe20008410000 */
[----:B------:R-:W-:Y:S02]  /*6f90*/  FSETP.NEU.FTZ.AND P1, PT, R34, -INF , PT ;  /* 0xff8000002200780b */ /* 0x000fe40003f3d000 */
[C---:B------:R-:W-:Y:S01]  /*6fa0*/  FSETP.NEU.FTZ.AND P0, PT, R33.reuse, -INF , PT ;  /* 0xff8000002100780b */ /* 0x040fe20003f1d000 */
[----:B------:R-:W-:Y:S01]  /*6fb0*/  FMUL.FTZ R103, R33, UR32 ;  /* 0x0000002021677c20 */ /* 0x000fe20008410000 */
[----:B------:R-:W-:-:S02]  /*6fc0*/  FSEL R101, R101, RZ, P1 ;  /* 0x000000ff65657208 */ /* 0x000fc40000800000 */
[----:B------:R-:W-:Y:S02]  /*6fd0*/  PRMT R4, R98, 0x7770, RZ ;  /* 0x0000777062047816 */ /* 0x000fe400000000ff */
[----:B------:R-:W-:Y:S01]  /*6fe0*/  FSEL R103, R103, RZ, P0 ;  /* 0x000000ff67677208 */ /* 0x000fe20000000000 */
[--C-:B------:R-:W-:Y:S01]  /*6ff0*/  FFMA.FTZ R146, R97, UR32, -R101.reuse ;  /* 0x0000002061927c23 */ /* 0x100fe20008010865 */
[--C-:B------:R-:W-:Y:S01]  /*7000*/  FFMA.FTZ R13, R92, UR32, -R101.reuse ;  /* 0x000000205c0d7c23 */ /* 0x100fe20008010865 */
[----:B------:R-:W-:Y:S01]  /*7010*/  LOP3.LUT R5, R145, 0xffff, RZ, 0xc0, !PT ;  /* 0x0000ffff91057812 */ /* 0x000fe200078ec0ff */
[----:B------:R-:W-:Y:S01]  /*7020*/  FFMA.FTZ R140, R140, UR32, -R101 ;  /* 0x000000208c8c7c23 */ /* 0x000fe20008010865 */
[----:B------:R-:W-:Y:S01]  /*7030*/  ISETP.LE.U32.AND P6, PT, R4, UR30, PT ;  /* 0x0000001e04007c0c */ /* 0x000fe2000bfc3070 */
[--C-:B------:R-:W-:Y:S01]  /*7040*/  FFMA.FTZ R143, R7, UR32, -R103.reuse ;  /* 0x00000020078f7c23 */ /* 0x100fe20008010867 */
[----:B------:R-:W-:Y:S01]  /*7050*/  PRMT R4, R145, 0x7632, R4 ;  /* 0x0000763291047816 */ /* 0x000fe20000000004 */
[----:B------:R-:W-:Y:S01]  /*7060*/  FFMA.FTZ R138, R16, UR32, -R103 ;  /* 0x00000020108a7c23 */ /* 0x000fe20008010867 */
[----:B------:R-:W-:Y:S01]  /*7070*/  SHF.R.U32.HI R5, RZ, 0x8, R5 ;  /* 0x00000008ff057819 */ /* 0x000fe20000011605 */
[----:B------:R-:W-:Y:S01]  /*7080*/  MUFU.EX2 R146, R146 ;  /* 0x0000009200927308 */ /* 0x000fe20000000800 */
[----:B------:R-:W-:Y:S01]  /*7090*/  LOP3.LUT R7, R4, 0xff, RZ, 0xc0, !PT ;  /* 0x000000ff04077812 */ /* 0x000fe200078ec0ff */
[----:B------:R-:W-:Y:S01]  /*70a0*/  FFMA.FTZ R121, R89, UR32, -R101 ;  /* 0x0000002059797c23 */ /* 0x000fe20008010865 */
[----:B------:R-:W-:Y:S01]  /*70b0*/  LOP3.LUT R4, R5, 0xffff, RZ, 0xc0, !PT ;  /* 0x0000ffff05047812 */ /* 0x000fe200078ec0ff */
[----:B------:R-:W1:Y:S01]  /*70c0*/  MUFU.EX2 R13, R13 ;  /* 0x0000000d000d7308 */ /* 0x000e620000000800 */
[----:B------:R-:W-:Y:S01]  /*70d0*/  FSEL R15, R34, RZ, P1 ;  /* 0x000000ff220f7208 */ /* 0x000fe20000800000 */
[----:B------:R-:W-:Y:S01]  /*70e0*/  FFMA.FTZ R134, R134, UR32, -R103 ;  /* 0x0000002086867c23 */ /* 0x000fe20008010867 */
[----:B------:R-:W-:Y:S01]  /*70f0*/  ISETP.LE.U32.AND P1, PT, R4, UR30, PT ;  /* 0x0000001e04007c0c */ /* 0x000fe2000bf23070 */
[----:B------:R-:W-:Y:S01]  /*7100*/  MUFU.EX2 R143, R143 ;  /* 0x0000008f008f7308 */ /* 0x000fe20000000800 */
[----:B------:R-:W-:Y:S01]  /*7110*/  SHF.R.U32.HI R4, RZ, 0x10, R145 ;  /* 0x00000010ff047819 */ /* 0x000fe20000011691 */
[----:B------:R-:W-:Y:S01]  /*7120*/  FFMA.FTZ R119, R88, UR32, -R103 ;  /* 0x0000002058777c23 */ /* 0x000fe20008010867 */
[----:B------:R-:W-:Y:S01]  /*7130*/  LOP3.LUT R148, R145, 0xff, RZ, 0xc0, !PT ;  /* 0x000000ff91947812 */ /* 0x000fe200078ec0ff */
[----:B------:R-:W3:Y:S01]  /*7140*/  MUFU.EX2 R138, R138 ;  /* 0x0000008a008a7308 */ /* 0x000ee20000000800 */
[----:B------:R-:W-:Y:S01]  /*7150*/  SHF.R.U32.HI R145, RZ, 0x18, R145 ;  /* 0x00000018ff917819 */ /* 0x000fe20000011691 */
[--C-:B------:R-:W-:Y:S01]  /*7160*/  FFMA.FTZ R133, R8, UR32, -R103.reuse ;  /* 0x0000002008857c23 */ /* 0x100fe20008010867 */
[----:B------:R-:W-:Y:S01]  /*7170*/  LOP3.LUT R4, R4, 0xff, RZ, 0xc0, !PT ;  /* 0x000000ff04047812 */ /* 0x000fe200078ec0ff */
[----:B------:R-:W-:Y:S01]  /*7180*/  MUFU.EX2 R140, R140 ;  /* 0x0000008c008c7308 */ /* 0x000fe20000000800 */
[----:B------:R-:W-:Y:S01]  /*7190*/  PRMT R141, R98, 0x7771, RZ ;  /* 0x00007771628d7816 */ /* 0x000fe200000000ff */
[----:B------:R-:W-:Y:S01]  /*71a0*/  FFMA.FTZ R115, R10, UR32, -R103 ;  /* 0x000000200a737c23 */ /* 0x000fe20008010867 */
[C---:B------:R-:W-:Y:S01]  /*71b0*/  PRMT R144, R98.reuse, 0x7772, RZ ;  /* 0x0000777262907816 */ /* 0x040fe200000000ff */
[----:B------:R-:W4:Y:S01]  /*71c0*/  MUFU.EX2 R121, R121 ;  /* 0x0000007900797308 */ /* 0x000f220000000800 */
[----:B------:R-:W-:Y:S01]  /*71d0*/  PRMT R139, R98, 0x7773, RZ ;  /* 0x00007773628b7816 */ /* 0x000fe200000000ff */
[----:B------:R-:W-:Y:S01]  /*71e0*/  FADD.FTZ R15, R2, -R15 ;  /* 0x8000000f020f7221 */ /* 0x000fe20000010000 */
[----:B-1----:R-:W-:Y:S01]  /*71f0*/  F2FP.BF16.F32.PACK_AB R98, R13, R146 ;  /* 0x000000920d62723e */ /* 0x002fe200000010ff */
[----:B------:R-:W-:Y:S01]  /*7200*/  MUFU.EX2 R134, R134 ;  /* 0x0000008600867308 */ /* 0x000fe20000000800 */
[----:B------:R-:W-:Y:S01]  /*7210*/  PRMT R8, R148, 0x5410, R5 ;  /* 0x0000541094087816 */ /* 0x000fe20000000005 */
[----:B------:R-:W-:Y:S01]  /*7220*/  FMUL.FTZ R149, R15, UR32 ;  /* 0x000000200f957c20 */ /* 0x000fe20008410000 */
[----:B------:R-:W-:Y:S01]  /*7230*/  PRMT R4, R4, 0x5410, R145 ;  /* 0x0000541004047816 */ /* 0x000fe20000000091 */
[----:B------:R-:W1:Y:S01]  /*7240*/  MUFU.EX2 R119, R119 ;  /* 0x0000007700777308 */ /* 0x000e620000000800 */
[----:B------:R-:W-:Y:S01]  /*7250*/  PRMT R99, R98, 0x7632, R99 ;  /* 0x0000763262637816 */ /* 0x000fe20000000063 */
[----:B------:R-:W-:Y:S01]  /*7260*/  FFMA.FTZ R31, R12, UR32, -R103 ;  /* 0x000000200c1f7c23 */ /* 0x000fe20008010867 */
[----:B---3--:R-:W-:Y:S01]  /*7270*/  F2FP.BF16.F32.PACK_AB R108, R138, R143 ;  /* 0x0000008f8a6c723e */ /* 0x008fe200000010ff */
[--C-:B------:R-:W-:Y:S01]  /*7280*/  FFMA.FTZ R136, R136, UR32, -R101.reuse ;  /* 0x0000002088887c23 */ /* 0x100fe20008010865 */
[--C-:B------:R-:W-:Y:S01]  /*7290*/  HSET2.LE.AND R5, R8, R175.reuse, PT ;  /* 0x000000af08057233 */ /* 0x100fe20003803000 */
[----:B------:R-:W-:Y:S01]  /*72a0*/  FFMA.FTZ R137, R84, UR32, -R101 ;  /* 0x0000002054897c23 */ /* 0x000fe20008010865 */
[----:B------:R-:W-:Y:S01]  /*72b0*/  HSET2.LE.AND R8, R4, R175, PT ;  /* 0x000000af04087233 */ /* 0x000fe20003803000 */
[----:B------:R-:W-:Y:S01]  /*72c0*/  @!P1 HFMA2.BF16_V2 R96, -RZ.H0_H0, RZ.H0_H0, -R99.H0_H0 ;  /* 0x200000ffff609231 */ /* 0x000fe20000340963 */
[----:B------:R-:W-:Y:S01]  /*72d0*/  PRMT R4, R98, 0x5410, R99 ;  /* 0x0000541062047816 */ /* 0x000fe20000000063 */
[----:B------:R-:W-:Y:S01]  /*72e0*/  FFMA.FTZ R132, R132, UR32, -R103 ;  /* 0x0000002084847c23 */ /* 0x000fe20008010867 */
[----:B------:R-:W-:Y:S01]  /*72f0*/  PRMT R113, R108, 0x7632, R113 ;  /* 0x000076326c717816 */ /* 0x000fe20000000071 */
[--C-:B------:R-:W-:Y:S01]  /*7300*/  FFMA.FTZ R135, R86, UR32, -R101.reuse ;  /* 0x0000002056877c23 */ /* 0x100fe20008010865 */
[----:B------:R-:W-:Y:S01]  /*7310*/  LOP3.LUT R4, R4, R5, RZ, 0xc0, !PT ;  /* 0x0000000504047212 */ /* 0x000fe200078ec0ff */
[--C-:B------:R-:W-:Y:S01]  /*7320*/  FFMA.FTZ R131, R32, UR32, -R101.reuse ;  /* 0x0000002020837c23 */ /* 0x100fe20008010865 */
[----:B------:R-:W-:Y:S01]  /*7330*/  LOP3.LUT R10, R6, 0xff, RZ, 0xc0, !PT ;  /* 0x000000ff060a7812 */ /* 0x000fe200078ec0ff */
[----:B------:R-:W-:Y:S01]  /*7340*/  FFMA.FTZ R105, R28, UR32, -R101 ;  /* 0x000000201c697c23 */ /* 0x000fe20008010865 */
[----:B------:R-:W-:Y:S01]  /*7350*/  PRMT R5, R108, 0x5410, R113 ;  /* 0x000054106c057816 */ /* 0x000fe20000000071 */
[--C-:B------:R-:W-:Y:S01]  /*7360*/  FFMA.FTZ R112, R112, UR32, -R101.reuse ;  /* 0x0000002070707c23 */ /* 0x100fe20008010865 */
[----:B----4-:R-:W-:Y:S01]  /*7370*/  F2FP.BF16.F32.PACK_AB R6, R121, R140 ;  /* 0x0000008c7906723e */ /* 0x010fe200000010ff */
[--C-:B------:R-:W-:Y:S01]  /*7380*/  FFMA.FTZ R110, R110, UR32, -R101.reuse ;  /* 0x000000206e6e7c23 */ /* 0x100fe20008010865 */
[----:B------:R-:W-:Y:S01]  /*7390*/  LOP3.LUT R5, R5, R8, RZ, 0xc0, !PT ;  /* 0x0000000805057212 */ /* 0x000fe200078ec0ff */
        /* <DEDUP_REMOVED lines=8> */
[----:B------:R-:W-:Y:S01]  /*7420*/  MUFU.EX2 R136, R136 ;  /* 0x0000008800887308 */ /* 0x000fe20000000800 */
[----:B-1----:R-:W-:Y:S01]  /*7430*/  F2FP.BF16.F32.PACK_AB R6, R119, R134 ;  /* 0x000000867706723e */ /* 0x002fe200000010ff */
[----:B------:R-:W-:Y:S01]  /*7440*/  FFMA.FTZ R101, R94, UR32, -R101 ;  /* 0x000000205e657c23 */ /* 0x000fe20008010865 */
[----:B------:R-:W-:Y:S01]  /*7450*/  ISETP.LE.U32.AND P2, PT, R7, UR30, PT ;  /* 0x0000001e07007c0c */ /* 0x000fe2000bf43070 */
[----:B------:R-:W-:Y:S01]  /*7460*/  MUFU.EX2 R133, R133 ;  /* 0x0000008500857308 */ /* 0x000fe20000000800 */
[----:B------:R-:W-:Y:S01]  /*7470*/  LOP3.LUT R8, R8, 0xff00ff, RZ, 0xc0, !PT ;  /* 0x00ff00ff08087812 */ /* 0x000fe200078ec0ff */
[----:B------:R-:W-:Y:S01]  /*7480*/  FFMA.FTZ R116, R116, UR32, -R103 ;  /* 0x0000002074747c23 */ /* 0x000fe20008010867 */
[----:B------:R-:W-:Y:S01]  /*7490*/  HSET2.LE.AND R7, R10, R175, PT ;  /* 0x000000af0a077233 */ /* 0x000fe20003803000 */
[----:B------:R-:W-:Y:S01]  /*74a0*/  MUFU.EX2 R132, R132 ;  /* 0x0000008400847308 */ /* 0x000fe20000000800 */
[C---:B------:R-:W-:Y:S01]  /*74b0*/  PRMT R130, R6.reuse, 0x7610, R130 ;  /* 0x0000761006827816 */ /* 0x040fe20000000082 */
[----:B------:R-:W-:Y:S01]  /*74c0*/  @!P6 HFMA2.BF16_V2 R88, -RZ.H0_H0, RZ.H0_H0, -R117.H0_H0 ;  /* 0x200000ffff58e231 */ /* 0x000fe20000340975 */
[----:B------:R-:W-:Y:S01]  /*74d0*/  PRMT R111, R6, 0x7632, R111 ;  /* 0x00007632066f7816 */ /* 0x000fe2000000006f */
[----:B------:R-:W-:Y:S01]  /*74e0*/  MUFU.EX2 R116, R116 ;  /* 0x0000007400747308 */ /* 0x000fe20000000800 */
[----:B------:R-:W-:Y:S01]  /*74f0*/  PRMT R6, R117, 0x5410, R118 ;  /* 0x0000541075067816 */ /* 0x000fe20000000076 */
[----:B------:R-:W-:Y:S01]  /*7500*/  FFMA.FTZ R109, R24, UR32, -R103 ;  /* 0x00000020186d7c23 */ /* 0x000fe20008010867 */
[----:B------:R-:W-:Y:S01]  /*7510*/  HSET2.LE.AND R8, R8, R175, PT ;  /* 0x000000af08087233 */ /* 0x000fe20003803000 */
[----:B------:R-:W-:Y:S01]  /*7520*/  @!P2 HFMA2.BF16_V2 R95, -RZ.H0_H0, RZ.H0_H0, -R108.H0_H0 ;  /* 0x200000ffff5fa231 */ /* 0x000fe2000034096c */
[----:B------:R-:W-:Y:S01]  /*7530*/  LOP3.LUT R6, R6, R7, RZ, 0xc0, !PT ;  /* 0x0000000706067212 */ /* 0x000fe200078ec0ff */
[----:B------:R-:W-:Y:S01]  /*7540*/  MUFU.EX2 R115, R115 ;  /* 0x0000007300737308 */ /* 0x000fe20000000800 */
[----:B------:R-:W-:Y:S01]  /*7550*/  PRMT R7, R130, 0x5410, R111 ;  /* 0x0000541082077816 */ /* 0x000fe2000000006f */
[--C-:B------:R-:W-:Y:S01]  /*7560*/  FFMA.FTZ R114, R114, UR32, -R103.reuse ;  /* 0x0000002072727c23 */ /* 0x100fe20008010867 */
[----:B------:R-:W-:Y:S01]  /*7570*/  FSEL R147, R33, RZ, P0 ;  /* 0x000000ff21937208 */ /* 0x000fe20000000000 */
[--C-:B------:R-:W-:Y:S01]  /*7580*/  FFMA.FTZ R30, R30, UR32, -R103.reuse ;  /* 0x000000201e1e7c23 */ /* 0x100fe20008010867 */
[----:B------:R-:W-:Y:S01]  /*7590*/  LOP3.LUT R7, R7, R8, RZ, 0xc0, !PT ;  /* 0x0000000807077212 */ /* 0x000fe200078ec0ff */
[----:B------:R-:W-:Y:S01]  /*75a0*/  FFMA.FTZ R84, R22, UR32, -R103 ;  /* 0x0000002016547c23 */ /* 0x000fe20008010867 */
[----:B------:R-:W1:Y:S01]  /*75b0*/  LDSM.16.MT88.4 R8, [R126+0x6000] ;  /* 0x006000007e08783b */ /* 0x000e620000004200 */
[----:B------:R-:W-:Y:S01]  /*75c0*/  FADD.FTZ R147, R0, -R147 ;  /* 0x8000009300937221 */ /* 0x000fe20000010000 */
[----:B------:R-:W-:Y:S01]  /*75d0*/  ISETP.LE.U32.AND P0, PT, R148, UR30, PT ;  /* 0x0000001e94007c0c */ /* 0x000fe2000bf03070 */
[--C-:B------:R-:W-:Y:S01]  /*75e0*/  FFMA.FTZ R35, R26, UR32, -R103.reuse ;  /* 0x000000201a237c23 */ /* 0x100fe20008010867 */
[----:B------:R-:W-:Y:S01]  /*75f0*/  ISETP.GT.U32.AND P4, PT, R144, UR30, PT ;  /* 0x0000001e90007c0c */ /* 0x000fe2000bf84070 */
[----:B------:R-:W-:Y:S01]  /*7600*/  FMUL.FTZ R15, R147, UR32 ;  /* 0x00000020930f7c20 */ /* 0x000fe20008410000 */
[----:B------:R-:W-:Y:S01]  /*7610*/  @!P2 PRMT R108, R95, 0x5410, RZ ;  /* 0x000054105f6ca816 */ /* 0x000fe200000000ff */
[----:B------:R-:W3:Y:S01]  /*7620*/  MUFU.EX2 R147, R149 ;  /* 0x0000009500937308 */ /* 0x000ee20000000800 */
[----:B------:R-:W-:Y:S01]  /*7630*/  @!P1 PRMT R99, R96, 0x5410, RZ ;  /* 0x0000541060639816 */ /* 0x000fe200000000ff */
[----:B------:R-:W-:Y:S01]  /*7640*/  FFMA.FTZ R100, R100, UR32, -R103 ;  /* 0x0000002064647c23 */ /* 0x000fe20008010867 */
[----:B------:R-:W-:Y:S01]  /*7650*/  ISETP.GT.U32.AND P5, PT, R141, UR30, PT ;  /* 0x0000001e8d007c0c */ /* 0x000fe2000bfa4070 */
[----:B------:R-:W4:Y:S01]  /*7660*/  MUFU.EX2 R15, R15 ;  /* 0x0000000f000f7308 */ /* 0x000f220000000800 */
[----:B------:R-:W-:Y:S01]  /*7670*/  ISETP.GT.U32.AND P3, PT, R139, UR30, PT ;  /* 0x0000001e8b007c0c */ /* 0x000fe2000bf64070 */
[----:B------:R5:W-:Y:S01]  /*7680*/  STG.E.U16 desc[UR24][R122.64+-0x7e], R99 ;  /* 0xffff82637a007986 */ /* 0x000be2000c101518 */
[----:B------:R-:W-:Y:S01]  /*7690*/  @!P6 PRMT R117, R88, 0x5410, RZ ;  /* 0x000054105875e816 */ /* 0x000fe200000000ff */
[----:B------:R-:W-:Y:S01]  /*76a0*/  @!P0 HFMA2.BF16_V2 R12, -RZ.H0_H0, RZ.H0_H0, -R98.H0_H0 ;  /* 0x200000ffff0c8231 */ /* 0x000fe20000340962 */
[----:B------:R-:W2:Y:S01]  /*76b0*/  MUFU.EX2 R95, R137 ;  /* 0x00000089005f7308 */ /* 0x000ea20000000800 */
[----:B------:R-:W-:-:S02]  /*76c0*/  @P4 HFMA2.BF16_V2 R86, -RZ.H0_H0, RZ.H0_H0, -R130.H0_H0 ;  /* 0x200000ffff564231 */ /* 0x000fc40000340982 */
[----:B------:R-:W-:Y:S01]  /*76d0*/  FFMA.FTZ R103, R20, UR32, -R103 ;  /* 0x0000002014677c23 */ /* 0x000fe20008010867 */
[----:B------:R-:W-:Y:S01]  /*76e0*/  @!P0 PRMT R98, R12, 0x5410, RZ ;  /* 0x000054100c628816 */ /* 0x000fe200000000ff */
[-C--:B---3--:R-:W-:Y:S01]  /*76f0*/  FMUL.FTZ R52, R52, R147.reuse ;  /* 0x0000009334347220 */ /* 0x088fe20000410000 */
[-C--:B------:R-:W-:Y:S01]  /*7700*/  FMUL.FTZ R53, R53, R147.reuse ;  /* 0x0000009335357220 */ /* 0x080fe20000410000 */
[-C--:B------:R-:W-:Y:S01]  /*7710*/  FMUL.FTZ R56, R56, R147.reuse ;  /* 0x0000009338387220 */ /* 0x080fe20000410000 */
[----:B------:R-:W-:Y:S01]  /*7720*/  FMUL.FTZ R57, R57, R147 ;  /* 0x0000009339397220 */ /* 0x000fe20000410000 */
[-C--:B----4-:R-:W-:Y:S01]  /*7730*/  FMUL.FTZ R54, R54, R15.reuse ;  /* 0x0000000f36367220 */ /* 0x090fe20000410000 */
        /* <DEDUP_REMOVED lines=14> */
[C---:B-1----:R-:W-:Y:S01]  /*7820*/  HMMA.16816.F32.BF16 R52, R4.reuse, R8, R52 ;  /* 0x000000080434723c */ /* 0x042fe20000041834 */
        /* <DEDUP_REMOVED lines=19> */
[----:B------:R-:W-:Y:S01]  /*7960*/  FFMA.FTZ R146, R181, R147, R146 ;  /* 0x00000093b5927223 */ /* 0x000fe20000010092 */
[----:B------:R-:W-:Y:S01]  /*7970*/  ISETP.LE.U32.AND P0, PT, R145, UR30, PT ;  /* 0x0000001e91007c0c */ /* 0x000fe2000bf03070 */
[-C--:B------:R-:W-:Y:S01]  /*7980*/  FFMA.FTZ R143, R190, R15.reuse, R143 ;  /* 0x0000000fbe8f7223 */ /* 0x080fe2000001008f */
[-C--:B------:R-:W-:Y:S01]  /*7990*/  FMUL.FTZ R42, R42, R15.reuse ;  /* 0x0000000f2a2a7220 */ /* 0x080fe20000410000 */
[-C--:B------:R-:W-:Y:S01]  /*79a0*/  FMUL.FTZ R43, R43, R15.reuse ;  /* 0x0000000f2b2b7220 */ /* 0x080fe20000410000 */
[----:B------:R-:W-:Y:S01]  /*79b0*/  FMUL.FTZ R46, R46, R15 ;  /* 0x0000000f2e2e7220 */ /* 0x000fe20000410000 */
[----:B------:R-:W-:-:S04]  /*79c0*/  IMAD.WIDE.U32 R144, R14, -0x2daee0ad, RZ ;  /* 0xd2511f530e907825 */ /* 0x000fc800078e00ff */
[-C--:B------:R-:W-:Y:S01]  /*79d0*/  FMUL.FTZ R47, R47, R15.reuse ;  /* 0x0000000f2f2f7220 */ /* 0x080fe20000410000 */
[-C--:B------:R-:W-:Y:S01]  /*79e0*/  FMUL.FTZ R50, R50, R15.reuse ;  /* 0x0000000f32327220 */ /* 0x080fe20000410000 */
[----:B------:R-:W-:Y:S01]  /*79f0*/  FMUL.FTZ R51, R51, R15 ;  /* 0x0000000f33337220 */ /* 0x000fe20000410000 */
[-C--:B------:R-:W-:Y:S01]  /*7a00*/  FMUL.FTZ R40, R40, R147.reuse ;  /* 0x0000009328287220 */ /* 0x080fe20000410000 */
[----:B------:R-:W-:Y:S01]  /*7a10*/  LOP3.LUT R142, R142, UR8, R145, 0x96, !PT ;  /* 0x000000088e8e7c12 */ /* 0x000fe2000f8e9691 */
[-C--:B------:R-:W-:Y:S01]  /*7a20*/  FMUL.FTZ R41, R41, R147.reuse ;  /* 0x0000009329297220 */ /* 0x080fe20000410000 */
[-C--:B------:R-:W-:Y:S01]  /*7a30*/  FMUL.FTZ R44, R44, R147.reuse ;  /* 0x000000932c2c7220 */ /* 0x080fe20000410000 */
[----:B------:R-:W-:Y:S02]  /*7a40*/  @!P0 HFMA2.BF16_V2 R94, -RZ.H0_H0, RZ.H0_H0, -R113.H0_H0 ;  /* 0x200000ffff5e8231 */ /* 0x000fe40000340971 */
[-C--:B------:R-:W-:Y:S01]  /*7a50*/  FMUL.FTZ R45, R45, R147.reuse ;  /* 0x000000932d2d7220 */ /* 0x080fe20000410000 */
[-C--:B------:R-:W-:Y:S01]  /*7a60*/  FMUL.FTZ R48, R48, R147.reuse ;  /* 0x0000009330307220 */ /* 0x080fe20000410000 */
[----:B------:R-:W-:Y:S01]  /*7a70*/  FMUL.FTZ R49, R49, R147 ;  /* 0x0000009331317220 */ /* 0x000fe20000410000 */
[----:B------:R-:W-:Y:S01]  /*7a80*/  @P5 HFMA2.BF16_V2 R87, -RZ.H0_H0, RZ.H0_H0, -R118.H0_H0 ;  /* 0x200000ffff575231 */ /* 0x000fe20000340976 */
[----:B------:R-:W-:Y:S01]  /*7a90*/  @!P0 PRMT R113, R94, 0x5410, RZ ;  /* 0x000054105e718816 */ /* 0x000fe200000000ff */
[----:B------:R-:W-:Y:S01]  /*7aa0*/  FADD.FTZ R143, R138, R143 ;  /* 0x0000008f8a8f7221 */ /* 0x000fe20000010000 */
[----:B------:R-:W-:Y:S01]  /*7ab0*/  MUFU.EX2 R94, R135 ;  /* 0x00000087005e7308 */ /* 0x000fe20000000800 */
[----:B------:R-:W-:Y:S01]  /*7ac0*/  @P4 PRMT R130, R86, 0x5410, RZ ;  /* 0x0000541056824816 */ /* 0x000fe200000000ff */
[----:B------:R-:W-:Y:S01]  /*7ad0*/  @P3 HFMA2.BF16_V2 R85, -RZ.H0_H0, RZ.H0_H0, -R111.H0_H0 ;  /* 0x200000ffff553231 */ /* 0x000fe2000034096f */
[----:B------:R-:W-:Y:S01]  /*7ae0*/  @P5 PRMT R118, R87, 0x5410, RZ ;  /* 0x0000541057765816 */ /* 0x000fe200000000ff */
[----:B------:R-:W-:Y:S01]  /*7af0*/  FADD.FTZ R134, R134, R143 ;  /* 0x0000008f86867221 */ /* 0x000fe20000010000 */
[----:B------:R3:W-:Y:S01]  /*7b00*/  STG.E.U16 desc[UR24][R122.64+-0x80], R98 ;  /* 0xffff80627a007986 */ /* 0x0007e2000c101518 */
[----:B-----5:R-:W-:Y:S01]  /*7b10*/  IMAD.MOV.U32 R99, RZ, RZ, R123 ;  /* 0x000000ffff637224 */ /* 0x020fe200078e007b */
[----:B------:R-:W-:Y:S01]  /*7b20*/  @P3 PRMT R111, R85, 0x5410, RZ ;  /* 0x00005410556f3816 */ /* 0x000fe200000000ff */
[C---:B-1----:R-:W-:Y:S01]  /*7b30*/  HMMA.16816.F32.BF16 R60, R4.reuse, R8, R60 ;  /* 0x00000008043c723c */ /* 0x042fe2000004183c */
[----:B------:R-:W-:Y:S01]  /*7b40*/  FADD.FTZ R134, R119, R134 ;  /* 0x0000008677867221 */ /* 0x000fe20000010000 */
[----:B------:R-:W-:Y:S04]  /*7b50*/  MUFU.EX2 R181, R101 ;  /* 0x0000006500b57308 */ /* 0x000fe80000000800 */
[----:B------:R-:W-:Y:S02]  /*7b60*/  MUFU.EX2 R114, R114 ;  /* 0x0000007200727308 */ /* 0x000fe40000000800 */
[----:B------:R-:W-:Y:S01]  /*7b70*/  HMMA.16816.F32.BF16 R64, R4, R10, R64 ;  /* 0x0000000a0440723c */ /* 0x000fe20000041840 */
[----:B------:R-:W1:Y:S01]  /*7b80*/  LDSM.16.MT88.4 R8, [R126+0x7000] ;  /* 0x007000007e08783b */ /* 0x000e620000004200 */
[----:B------:R-:W-:Y:S04]  /*7b90*/  MUFU.EX2 R100, R100 ;  /* 0x0000006400647308 */ /* 0x000fe80000000800 */
[----:B------:R-:W-:Y:S04]  /*7ba0*/  MUFU.EX2 R103, R103 ;  /* 0x0000006700677308 */ /* 0x000fe80000000800 */
[----:B------:R-:W-:Y:S04]  /*7bb0*/  MUFU.EX2 R84, R84 ;  /* 0x0000005400547308 */ /* 0x000fe80000000800 */
[----:B------:R-:W-:Y:S01]  /*7bc0*/  MUFU.EX2 R35, R35 ;  /* 0x0000002300237308 */ /* 0x000fe20000000800 */
[----:B---3--:R-:W-:-:S04]  /*7bd0*/  IMAD.MOV.U32 R98, RZ, RZ, R122 ;  /* 0x000000ffff627224 */ /* 0x008fc800078e007a */
[----:B------:R-:W-:-:S05]  /*7be0*/  IMAD.WIDE R98, R180, 0x2, R98 ;  /* 0x00000002b4627825 */ /* 0x000fca00078e0262 */
[----:B------:R3:W-:Y:S04]  /*7bf0*/  STG.E.U16 desc[UR24][R98.64+-0x80], R108 ;  /* 0xffff806c62007986 */ /* 0x0007e8000c101518 */
[----:B------:R-:W-:Y:S04]  /*7c00*/  STG.E.U16 desc[UR24][R98.64+-0x7e], R113 ;  /* 0xffff827162007986 */ /* 0x000fe8000c101518 */
[----:B------:R-:W-:Y:S04]  /*7c10*/  STG.E.U16 desc[UR24][R122.64+-0x70], R117 ;  /* 0xffff90757a007986 */ /* 0x000fe8000c101518 */
[----:B------:R-:W-:Y:S01]  /*7c20*/  STG.E.U16 desc[UR24][R122.64+-0x6e], R118 ;  /* 0xffff92767a007986 */ /* 0x000fe2000c101518 */
[C---:B-1----:R-:W-:Y:S03]  /*7c30*/  HMMA.16816.F32.BF16 R68, R4.reuse, R8, R68 ;  /* 0x000000080444723c */ /* 0x042fe60000041844 */
[----:B------:R-:W-:Y:S04]  /*7c40*/  STG.E.U16 desc[UR24][R98.64+-0x70], R130 ;  /* 0xffff908262007986 */ /* 0x000fe8000c101518 */
[----:B------:R-:W-:Y:S01]  /*7c50*/  STG.E.U16 desc[UR24][R98.64+-0x6e], R111 ;  /* 0xffff926f62007986 */ /* 0x000fe2000c101518 */
[----:B------:R-:W-:Y:S03]  /*7c60*/  HMMA.16816.F32.BF16 R72, R4, R10, R72 ;  /* 0x0000000a0448723c */ /* 0x000fe60000041848 */
[----:B------:R-:W1:Y:S01]  /*7c70*/  LDSM.16.MT88.4 R8, [R124+0x7000] ;  /* 0x007000007c08783b */ /* 0x000e620000004200 */
[----:B---3--:R-:W-:-:S04]  /*7c80*/  F2FP.BF16.F32.PACK_AB R108, R115, R116 ;  /* 0x00000074736c723e */ /* 0x008fc800000010ff */
[C---:B-1----:R-:W-:Y:S08]  /*7c90*/  HMMA.16816.F32.BF16 R76, R4.reuse, R8, R76 ;  /* 0x00000008044c723c */ /* 0x042ff0000004184c */
[C---:B------:R-:W-:Y:S01]  /*7ca0*/  HMMA.16816.F32.BF16 R80, R4.reuse, R10, R80 ;  /* 0x0000000a0450723c */ /* 0x040fe20000041850 */
[----:B------:R-:W1:Y:S07]  /*7cb0*/  LDSM.16.MT88.4 R8, [R126+0x8000] ;  /* 0x008000007e08783b */ /* 0x000e6e0000004200 */
[----:B-1----:R-:W-:Y:S01]  /*7cc0*/  HMMA.16816.F32.BF16 R36, R4, R8, R36 ;  /* 0x000000080424723c */ /* 0x002fe20000041824 */
[----:B------:R-:W-:Y:S01]  /*7cd0*/  FADD.FTZ R9, R13, R146 ;  /* 0x000000920d097221 */ /* 0x000fe20000010000 */
[----:B------:R-:W-:Y:S01]  /*7ce0*/  PRMT R8, R142, 0x7632, R8 ;  /* 0x000076328e087816 */ /* 0x000fe20000000008 */
[----:B------:R-:W1:Y:S02]  /*7cf0*/  LDSM.16.MT88.4 R12, [R124+0x8000] ;  /* 0x008000007c0c783b */ /* 0x000e640000004200 */
[----:B------:R-:W-:Y:S01]  /*7d00*/  FADD.FTZ R140, R140, R9 ;  /* 0x000000098c8c7221 */ /* 0x000fe20000010000 */
[----:B------:R-:W-:-:S02]  /*7d10*/  LOP3.LUT R8, R8, 0xff, RZ, 0xc0, !PT ;  /* 0x000000ff08087812 */ /* 0x000fc400078ec0ff */
[----:B------:R-:W-:Y:S01]  /*7d20*/  LOP3.LUT R9, R142, 0xffff, RZ, 0xc0, !PT ;  /* 0x0000ffff8e097812 */ /* 0x000fe200078ec0ff */
[----:B------:R-:W-:Y:S01]  /*7d30*/  HMMA.16816.F32.BF16 R40, R4, R10, R40 ;  /* 0x0000000a0428723c */ /* 0x000fe20000041828 */
[----:B------:R-:W-:Y:S01]  /*7d40*/  ISETP.LE.U32.AND P1, PT, R8, UR30, PT ;  /* 0x0000001e08007c0c */ /* 0x000fe2000bf23070 */
[----:B------:R-:W3:Y:S01]  /*7d50*/  MUFU.EX2 R11, R131 ;  /* 0x00000083000b7308 */ /* 0x000ee20000000800 */
[----:B------:R-:W-:Y:S02]  /*7d60*/  PRMT R8, R144, 0x7770, RZ ;  /* 0x0000777090087816 */ /* 0x000fe400000000ff */
[----:B------:R-:W-:Y:S02]  /*7d70*/  SHF.R.U32.HI R9, RZ, 0x8, R9 ;  /* 0x00000008ff097819 */ /* 0x000fe40000011609 */
[----:B------:R-:W-:Y:S02]  /*7d80*/  ISETP.LE.U32.AND P0, PT, R8, UR30, PT ;  /* 0x0000001e08007c0c */ /* 0x000fe4000bf03070 */
[----:B------:R-:W-:-:S02]  /*7d90*/  LOP3.LUT R8, R9, 0xffff, RZ, 0xc0, !PT ;  /* 0x0000ffff09087812 */ /* 0x000fc400078ec0ff */
[----:B------:R-:W-:Y:S02]  /*7da0*/  LOP3.LUT R10, R142, 0xff, RZ, 0xc0, !PT ;  /* 0x000000ff8e0a7812 */ /* 0x000fe400078ec0ff */
[----:B------:R-:W-:Y:S02]  /*7db0*/  ISETP.LE.U32.AND P2, PT, R8, UR30, PT ;  /* 0x0000001e08007c0c */ /* 0x000fe4000bf43070 */
[----:B--2---:R-:W-:Y:S02]  /*7dc0*/  F2FP.BF16.F32.PACK_AB R8, R136, R95 ;  /* 0x0000005f8808723e */ /* 0x004fe400000010ff */
[C---:B------:R-:W-:Y:S02]  /*7dd0*/  ISETP.LE.U32.AND P4, PT, R10.reuse, UR30, PT ;  /* 0x0000001e0a007c0c */ /* 0x040fe4000bf83070 */
[----:B------:R-:W-:-:S05]  /*7de0*/  PRMT R10, R10, 0x5410, R9 ;  /* 0x000054100a0a7816 */ /* 0x000fca0000000009 */
[----:B------:R-:W-:Y:S01]  /*7df0*/  HSET2.LE.AND R9, R10, R175, PT ;  /* 0x000000af0a097233 */ /* 0x000fe20003803000 */
[----:B-1----:R-:W-:Y:S01]  /*7e00*/  HMMA.16816.F32.BF16 R44, R4, R12, R44 ;  /* 0x0000000c042c723c */ /* 0x002fe2000004182c */
[----:B------:R-:W-:-:S05]  /*7e10*/  PRMT R12, R8, 0x7610, R12 ;  /* 0x00007610080c7816 */ /* 0x000fca000000000c */
[----:B------:R-:W-:Y:S02]  /*7e20*/  @!P4 HFMA2.BF16_V2 R97, -RZ.H0_H0, RZ.H0_H0, -R12.H0_H0 ;  /* 0x200000ffff61c231 */ /* 0x000fe4000034090c */
[----:B------:R-:W-:Y:S01]  /*7e30*/  HMMA.16816.F32.BF16 R48, R4, R14, R48 ;  /* 0x0000000e0430723c */ /* 0x000fe20000041830 */
[----:B------:R-:W-:Y:S01]  /*7e40*/  PRMT R7, R8, 0x7632, R7 ;  /* 0x0000763208077816 */ /* 0x000fe20000000007 */
[----:B------:R-:W-:Y:S01]  /*7e50*/  IMAD.SHL.U32 R8, R3, 0x2, RZ ;  /* 0x0000000203087824 */ /* 0x000fe200078e00ff */
[C---:B------:R-:W-:Y:S01]  /*7e60*/  F2FP.BF16.F32.PACK_AB R5, R132.reuse, R133 ;  /* 0x000000858405723e */ /* 0x040fe200000010ff */
[----:B------:R-:W-:Y:S01]  /*7e70*/  FADD.FTZ R133, R133, R134 ;  /* 0x0000008685857221 */ /* 0x000fe20000010000 */
[----:B---3--:R-:W-:Y:S01]  /*7e80*/  F2FP.BF16.F32.PACK_AB R4, R11, R94 ;  /* 0x0000005e0b04723e */ /* 0x008fe200000010ff */
[----:B------:R-:W-:Y:S01]  /*7e90*/  @!P2 HFMA2.BF16_V2 R29, -RZ.H0_H0, RZ.H0_H0, -R7.H0_H0 ;  /* 0x200000ffff1da231 */ /* 0x000fe20000340907 */
[C---:B------:R-:W-:Y:S01]  /*7ea0*/  PRMT R96, R5.reuse, 0x7610, R96 ;  /* 0x0000761005607816 */ /* 0x040fe20000000060 */
[----:B------:R-:W-:Y:S01]  /*7eb0*/  FADD.FTZ R133, R132, R133 ;  /* 0x0000008584857221 */ /* 0x000fe20000010000 */
[----:B------:R-:W-:Y:S01]  /*7ec0*/  PRMT R137, R5, 0x7632, R137 ;  /* 0x0000763205897816 */ /* 0x000fe20000000089 */
[----:B------:R-:W-:Y:S01]  /*7ed0*/  VIADD R5, R8, 0xffffffff ;  /* 0xffffffff08057836 */ /* 0x000fe20000000000 */
[C---:B------:R-:W-:Y:S01]  /*7ee0*/  PRMT R135, R4.reuse, 0x7610, R135 ;  /* 0x0000761004877816 */ /* 0x040fe20000000087 */
[----:B------:R-:W-:Y:S01]  /*7ef0*/  @!P1 HFMA2.BF16_V2 R93, -RZ.H0_H0, RZ.H0_H0, -R96.H0_H0 ;  /* 0x200000ffff5d9231 */ /* 0x000fe20000340960 */
[----:B------:R-:W-:Y:S01]  /*7f00*/  PRMT R131, R4, 0x7632, R131 ;  /* 0x0000763204837816 */ /* 0x000fe20000000083 */
[----:B------:R-:W-:Y:S01]  /*7f10*/  FADD.FTZ R88, R116, R133 ;  /* 0x0000008574587221 */ /* 0x000fe20000010000 */
[----:B------:R-:W-:Y:S01]  /*7f20*/  LOP3.LUT R5, R5, UR27, R187, 0x96, !PT ;  /* 0x0000001b05057c12 */ /* 0x000fe2000f8e96bb */
[----:B------:R-:W-:Y:S01]  /*7f30*/  @!P0 HFMA2.BF16_V2 R92, -RZ.H0_H0, RZ.H0_H0, -R135.H0_H0 ;  /* 0x200000ffff5c8231 */ /* 0x000fe20000340987 */
[----:B------:R-:W-:Y:S01]  /*7f40*/  PRMT R8, R135, 0x5410, R131 ;  /* 0x0000541087087816 */ /* 0x000fe20000000083 */
[----:B------:R1:W-:Y:S01]  /*7f50*/  MUFU.EX2 R132, R110 ;  /* 0x0000006e00847308 */ /* 0x0003e20000000800 */
[----:B------:R-:W-:Y:S01]  /*7f60*/  PRMT R6, R144, 0x7771, RZ ;  /* 0x0000777190067816 */ /* 0x000fe200000000ff */
[----:B------:R-:W-:Y:S01]  /*7f70*/  IMAD.WIDE.U32 R86, R5, -0x326172a9, RZ ;  /* 0xcd9e8d5705567825 */ /* 0x000fe200078e00ff */
[----:B------:R-:W-:-:S03]  /*7f80*/  PRMT R5, R96, 0x5410, R137 ;  /* 0x0000541060057816 */ /* 0x000fc60000000089 */
[----:B------:R-:W-:Y:S01]  /*7f90*/  FADD.FTZ R113, R115, R88 ;  /* 0x0000005873717221 */ /* 0x000fe20000010000 */
[----:B------:R-:W-:Y:S02]  /*7fa0*/  @!P1 PRMT R96, R93, 0x5410, RZ ;  /* 0x000054105d609816 */ /* 0x000fe400000000ff */
[----:B------:R-:W-:Y:S02]  /*7fb0*/  LOP3.LUT R14, R188, UR29, R87, 0x96, !PT ;  /* 0x0000001dbc0e7c12 */ /* 0x000fe4000f8e9657 */
[----:B------:R-:W-:Y:S02]  /*7fc0*/  LOP3.LUT R13, R86, UR28, R179, 0x96, !PT ;  /* 0x0000001c560d7c12 */ /* 0x000fe4000f8e96b3 */
[----:B------:R-:W-:Y:S01]  /*7fd0*/  @!P0 PRMT R135, R92, 0x5410, RZ ;  /* 0x000054105c878816 */ /* 0x000fe200000000ff */
[----:B------:R-:W-:-:S04]  /*7fe0*/  IMAD.WIDE.U32 R86, R14, -0x2daee0ad, RZ ;  /* 0xd2511f530e567825 */ /* 0x000fc800078e00ff */
[----:B------:R-:W-:Y:S01]  /*7ff0*/  FADD.FTZ R14, R121, R140 ;  /* 0x0000008c790e7221 */ /* 0x000fe20000010000 */
[----:B------:R-:W-:Y:S01]  /*8000*/  PRMT R4, R12, 0x5410, R7 ;  /* 0x000054100c047816 */ /* 0x000fe20000000007 */
[----:B------:R-:W-:Y:S01]  /*8010*/  IMAD.WIDE.U32 R92, R13, -0x2daee0ad, RZ ;  /* 0xd2511f530d5c7825 */ /* 0x000fe200078e00ff */
[----:B------:R-:W-:-:S03]  /*8020*/  LOP3.LUT R13, R184, UR23, R87, 0x96, !PT ;  /* 0x00000017b80d7c12 */ /* 0x000fc6000f8e9657 */
[----:B------:R-:W-:Y:S01]  /*8030*/  FADD.FTZ R95, R95, R14 ;  /* 0x0000000e5f5f7221 */ /* 0x000fe20000010000 */
[----:B------:R-:W-:Y:S02]  /*8040*/  ISETP.GT.U32.AND P3, PT, R6, UR30, PT ;  /* 0x0000001e06007c0c */ /* 0x000fe4000bf64070 */
[----:B------:R-:W-:Y:S01]  /*8050*/  LOP3.LUT R15, R86, UR19, R93, 0x96, !PT ;  /* 0x00000013560f7c12 */ /* 0x000fe2000f8e965d */
[----:B------:R-:W-:Y:S01]  /*8060*/  IMAD.WIDE.U32 R138, R13, -0x326172a9, RZ ;  /* 0xcd9e8d570d8a7825 */ /* 0x000fe200078e00ff */
[----:B------:R-:W-:-:S03]  /*8070*/  @!P4 PRMT R12, R97, 0x5410, RZ ;  /* 0x00005410610cc816 */ /* 0x000fc600000000ff */
[----:B------:R-:W-:Y:S01]  /*8080*/  FADD.FTZ R95, R136, R95 ;  /* 0x0000005f885f7221 */ /* 0x000fe20000010000 */
[----:B------:R2:W-:Y:S01]  /*8090*/  MUFU.EX2 R97, R105 ;  /* 0x0000006900617308 */ /* 0x0005e20000000800 */
[----:B------:R-:W-:Y:S01]  /*80a0*/  IMAD.WIDE.U32 R86, R15, -0x326172a9, RZ ;  /* 0xcd9e8d570f567825 */ /* 0x000fe200078e00ff */
[----:B------:R-:W-:-:S03]  /*80b0*/  LOP3.LUT R13, R178, UR22, R139, 0x96, !PT ;  /* 0x00000016b20d7c12 */ /* 0x000fc6000f8e968b */
[----:B------:R-:W-:Y:S01]  /*80c0*/  FADD.FTZ R94, R94, R95 ;  /* 0x0000005f5e5e7221 */ /* 0x000fe20000010000 */
[----:B------:R-:W3:Y:S01]  /*80d0*/  MUFU.EX2 R136, R112 ;  /* 0x0000007000887308 */ /* 0x000ee20000000800 */
[----:B------:R-:W-:Y:S01]  /*80e0*/  PRMT R15, R144, 0x7773, RZ ;  /* 0x00007773900f7816 */ /* 0x000fe200000000ff */
[----:B------:R-:W-:Y:S01]  /*80f0*/  STG.E.U16 desc[UR24][R122.64+-0x60], R12 ;  /* 0xffffa00c7a007986 */ /* 0x000fe2000c101518 */
[----:B------:R-:W-:Y:S01]  /*8100*/  LOP3.LUT R138, R138, UR18, R87, 0x96, !PT ;  /* 0x000000128a8a7c12 */ /* 0x000fe2000f8e9657 */
[----:B------:R-:W-:-:S04]  /*8110*/  IMAD.WIDE.U32 R140, R13, -0x2daee0ad, RZ ;  /* 0xd2511f530d8c7825 */ /* 0x000fc800078e00ff */
[----:B------:R-:W-:Y:S01]  /*8120*/  @P3 HFMA2.BF16_V2 R91, -RZ.H0_H0, RZ.H0_H0, -R131.H0_H0 ;  /* 0x200000ffff5b3231 */ /* 0x000fe20000340983 */
[----:B------:R-:W-:Y:S01]  /*8130*/  ISETP.GT.U32.AND P4, PT, R15, UR30, PT ;  /* 0x0000001e0f007c0c */ /* 0x000fe2000bf84070 */
[----:B------:R4:W5:Y:S01]  /*8140*/  MUFU.EX2 R95, R106 ;  /* 0x0000006a005f7308 */ /* 0x0009620000000800 */
[----:B------:R-:W-:Y:S01]  /*8150*/  IMAD.WIDE.U32 R138, R138, -0x2daee0ad, RZ ;  /* 0xd2511f538a8a7825 */ /* 0x000fe200078e00ff */
[----:B------:R-:W-:-:S03]  /*8160*/  LOP3.LUT R13, R92, UR17, R141, 0x96, !PT ;  /* 0x000000115c0d7c12 */ /* 0x000fc6000f8e968d */
[----:B-1----:R-:W-:Y:S01]  /*8170*/  FADD.FTZ R110, R11, R94 ;  /* 0x0000005e0b6e7221 */ /* 0x002fe20000010000 */
[----:B------:R-:W-:Y:S01]  /*8180*/  @P3 PRMT R131, R91, 0x5410, RZ ;  /* 0x000054105b833816 */ /* 0x000fe200000000ff */
[----:B------:R-:W-:Y:S01]  /*8190*/  MUFU.EX2 R94, R107 ;  /* 0x0000006b005e7308 */ /* 0x000fe20000000800 */
[----:B------:R-:W-:Y:S01]  /*81a0*/  LOP3.LUT R140, R140, UR13, R139, 0x96, !PT ;  /* 0x0000000d8c8c7c12 */ /* 0x000fe2000f8e968b */
[----:B------:R-:W-:Y:S01]  /*81b0*/  IMAD.WIDE.U32 R92, R13, -0x326172a9, RZ ;  /* 0xcd9e8d570d5c7825 */ /* 0x000fe200078e00ff */
[----:B--2---:R-:W-:Y:S02]  /*81c0*/  PRMT R105, R108, 0x7632, R105 ;  /* 0x000076326c697816 */ /* 0x004fe40000000069 */
[----:B------:R-:W-:Y:S01]  /*81d0*/  @!P2 PRMT R7, R29, 0x5410, RZ ;  /* 0x000054101d07a816 */ /* 0x000fe200000000ff */
[----:B------:R-:W-:Y:S01]  /*81e0*/  IMAD.WIDE.U32 R140, R140, -0x326172a9, RZ ;  /* 0xcd9e8d578c8c7825 */ /* 0x000fe200078e00ff */
[----:B------:R-:W-:-:S03]  /*81f0*/  LOP3.LUT R13, R86, UR16, R93, 0x96, !PT ;  /* 0x00000010560d7c12 */ /* 0x000fc6000f8e965d */
[----:B------:R-:W-:Y:S01]  /*8200*/  @P4 HFMA2.BF16_V2 R89, -RZ.H0_H0, RZ.H0_H0, -R105.H0_H0 ;  /* 0x200000ffff594231 */ /* 0x000fe20000340969 */
[----:B------:R-:W-:Y:S01]  /*8210*/  PRMT R86, R144, 0x7772, RZ ;  /* 0x0000777290567816 */ /* 0x000fe200000000ff */
[----:B------:R-:W-:Y:S01]  /*8220*/  IMAD.MOV.U32 R85, RZ, RZ, R140 ;  /* 0x000000ffff557224 */ /* 0x000fe200078e008c */
[----:B------:R-:W-:Y:S01]  /*8230*/  LOP3.LUT R119, R92, UR9, R141, 0x96, !PT ;  /* 0x000000095c777c12 */ /* 0x000fe2000f8e968d */
[----:B------:R-:W-:Y:S01]  /*8240*/  IMAD.WIDE.U32 R116, R13, -0x2daee0ad, RZ ;  /* 0xd2511f530d747825 */ /* 0x000fe200078e00ff */
[----:B------:R-:W-:Y:S01]  /*8250*/  ISETP.GT.U32.AND P0, PT, R86, UR30, PT ;  /* 0x0000001e56007c0c */ /* 0x000fe2000bf04070 */
[----:B------:R1:W-:Y:S01]  /*8260*/  STG.E.U16 desc[UR24][R122.64+-0x5e], R7 ;  /* 0xffffa2077a007986 */ /* 0x0003e2000c101518 */
[----:B------:R-:W-:Y:S01]  /*8270*/  LOP3.LUT R121, R119, 0xffff, RZ, 0xc0, !PT ;  /* 0x0000ffff77797812 */ /* 0x000fe200078ec0ff */
[----:B------:R-:W2:Y:S01]  /*8280*/  MUFU.EX2 R93, R109 ;  /* 0x0000006d005d7308 */ /* 0x000ea20000000800 */
[----:B---3--:R-:W-:Y:S01]  /*8290*/  F2FP.BF16.F32.PACK_AB R92, R136, R97 ;  /* 0x00000061885c723e */ /* 0x008fe200000010ff */
[----:B------:R-:W-:Y:S01]  /*82a0*/  FADD.FTZ R29, R97, R110 ;  /* 0x0000006e611d7221 */ /* 0x000fe20000010000 */
[----:B------:R-:W-:Y:S01]  /*82b0*/  SHF.R.U32.HI R121, RZ, 0x8, R121 ;  /* 0x00000008ff797819 */ /* 0x000fe20000011679 */
[----:B------:R-:W-:Y:S01]  /*82c0*/  STG.E.U16 desc[UR24][R98.64+-0x60], R96 ;  /* 0xffffa06062007986 */ /* 0x000fe2000c101518 */
[----:B------:R-:W-:-:S02]  /*82d0*/  PRMT R91, R92, 0x7632, R91 ;  /* 0x000076325c5b7816 */ /* 0x000fc4000000005b */
[----:B------:R-:W-:Y:S02]  /*82e0*/  LOP3.LUT R14, R121, 0xffff, RZ, 0xc0, !PT ;  /* 0x0000ffff790e7812 */ /* 0x000fe400078ec0ff */
[----:B------:R-:W-:Y:S01]  /*82f0*/  LOP3.LUT R112, R85, 0xff, RZ, 0xc0, !PT ;  /* 0x000000ff55707812 */ /* 0x000fe200078ec0ff */
[----:B------:R-:W-:Y:S01]  /*8300*/  @P0 HFMA2.BF16_V2 R90, -RZ.H0_H0, RZ.H0_H0, -R108.H0_H0 ;  /* 0x200000ffff5a0231 */ /* 0x000fe2000034096c */
[----:B------:R-:W-:Y:S02]  /*8310*/  ISETP.LE.U32.AND P1, PT, R14, UR30, PT ;  /* 0x0000001e0e007c0c */ /* 0x000fe4000bf23070 */
[----:B------:R-:W-:Y:S02]  /*8320*/  PRMT R85, R108, 0x5410, R105 ;  /* 0x000054106c557816 */ /* 0x000fe40000000069 */
[----:B----4-:R-:W-:Y:S02]  /*8330*/  LOP3.LUT R106, R138, UR8, R117, 0x96, !PT ;  /* 0x000000088a6a7c12 */ /* 0x010fe4000f8e9675 */
[----:B------:R-:W-:-:S02]  /*8340*/  @P0 PRMT R108, R90, 0x5410, RZ ;  /* 0x000054105a6c0816 */ /* 0x000fc400000000ff */
[----:B------:R-:W-:Y:S02]  /*8350*/  ISETP.LE.U32.AND P0, PT, R112, UR30, PT ;  /* 0x0000001e70007c0c */ /* 0x000fe4000bf03070 */
[----:B------:R-:W-:Y:S02]  /*8360*/  LOP3.LUT R11, R106, 0xff, RZ, 0xc0, !PT ;  /* 0x000000ff6a0b7812 */ /* 0x000fe400078ec0ff */
[----:B------:R-:W-:Y:S01]  /*8370*/  PRMT R130, R92, 0x5410, R91 ;  /* 0x000054105c827816 */ /* 0x000fe2000000005b */
[----:B------:R-:W-:Y:S01]  /*8380*/  @!P1 HFMA2.BF16_V2 R17, -RZ.H0_H0, RZ.H0_H0, -R91.H0_H0 ;  /* 0x200000ffff119231 */ /* 0x000fe2000034095b */
[----:B------:R-:W-:Y:S02]  /*8390*/  SHF.R.U32.HI R14, RZ, 0x18, R142 ;  /* 0x00000018ff0e7819 */ /* 0x000fe4000001168e */
[----:B------:R-:W-:Y:S02]  /*83a0*/  LOP3.LUT R118, R119, 0xff, RZ, 0xc0, !PT ;  /* 0x000000ff77767812 */ /* 0x000fe400078ec0ff */
[----:B------:R-:W-:-:S02]  /*83b0*/  @!P1 PRMT R91, R17, 0x5410, RZ ;  /* 0x00005410115b9816 */ /* 0x000fc400000000ff */
[----:B------:R-:W-:Y:S02]  /*83c0*/  ISETP.LE.U32.AND P1, PT, R11, UR30, PT ;  /* 0x0000001e0b007c0c */ /* 0x000fe4000bf23070 */
[----:B------:R-:W-:Y:S02]  /*83d0*/  LOP3.LUT R11, R106, 0xffff, RZ, 0xc0, !PT ;  /* 0x0000ffff6a0b7812 */ /* 0x000fe400078ec0ff */
[----:B-----5:R-:W-:Y:S02]  /*83e0*/  F2FP.BF16.F32.PACK_AB R90, R95, R132 ;  /* 0x000000845f5a723e */ /* 0x020fe400000010ff */
[----:B------:R-:W-:Y:S02]  /*83f0*/  ISETP.LE.U32.AND P5, PT, R14, UR30, PT ;  /* 0x0000001e0e007c0c */ /* 0x000fe4000bfa3070 */
[----:B------:R-:W-:Y:S01]  /*8400*/  ISETP.LE.U32.AND P3, PT, R118, UR30, PT ;  /* 0x0000001e76007c0c */ /* 0x000fe2000bf63070 */
[----:B------:R-:W-:Y:S01]  /*8410*/  @!P0 HFMA2.BF16_V2 R16, -RZ.H0_H0, RZ.H0_H0, -R90.H0_H0 ;  /* 0x200000ffff108231 */ /* 0x000fe2000034095a */
[----:B------:R-:W-:-:S02]  /*8420*/  LOP3.LUT R13, R144, 0xff, RZ, 0xc0, !PT ;  /* 0x000000ff900d7812 */ /* 0x000fc400078ec0ff */
[----:B------:R-:W-:Y:S02]  /*8430*/  SHF.R.U32.HI R11, RZ, 0x8, R11 ;  /* 0x00000008ff0b7819 */ /* 0x000fe4000001160b */
[----:B------:R-:W-:Y:S02]  /*8440*/  @P4 PRMT R105, R89, 0x5410, RZ ;  /* 0x0000541059694816 */ /* 0x000fe400000000ff */
[C---:B------:R-:W-:Y:S02]  /*8450*/  PRMT R89, R90.reuse, 0x7632, R89 ;  /* 0x000076325a597816 */ /* 0x040fe40000000059 */
[----:B------:R-:W-:Y:S01]  /*8460*/  PRMT R6, R13, 0x5410, R6 ;  /* 0x000054100d067816 */ /* 0x000fe20000000006 */
[----:B------:R-:W-:Y:S01]  /*8470*/  @!P5 HFMA2.BF16_V2 R19, -RZ.H0_H0, RZ.H0_H0, -R137.H0_H0 ;  /* 0x200000ffff13d231 */ /* 0x000fe20000340989 */
[----:B------:R-:W-:Y:S01]  /*8480*/  LOP3.LUT R11, R11, 0xffff, RZ, 0xc0, !PT ;  /* 0x0000ffff0b0b7812 */ /* 0x000fe200078ec0ff */
[----:B------:R-:W-:Y:S01]  /*8490*/  @!P3 HFMA2.BF16_V2 R18, -RZ.H0_H0, RZ.H0_H0, -R92.H0_H0 ;  /* 0x200000ffff12b231 */ /* 0x000fe2000034095c */
[----:B------:R-:W-:-:S02]  /*84a0*/  PRMT R115, R90, 0x5410, R89 ;  /* 0x000054105a737816 */ /* 0x000fc40000000059 */
[----:B------:R-:W-:Y:S02]  /*84b0*/  @!P0 PRMT R90, R16, 0x5410, RZ ;  /* 0x00005410105a8816 */ /* 0x000fe400000000ff */
[----:B------:R-:W-:Y:S02]  /*84c0*/  ISETP.LE.U32.AND P0, PT, R11, UR30, PT ;  /* 0x0000001e0b007c0c */ /* 0x000fe4000bf03070 */
[----:B------:R-:W-:Y:S02]  /*84d0*/  HSET2.LE.AND R11, R6, R175, PT ;  /* 0x000000af060b7233 */ /* 0x000fe40003803000 */
[----:B------:R-:W-:Y:S02]  /*84e0*/  SHF.R.U32.HI R142, RZ, 0x10, R142 ;  /* 0x00000010ff8e7819 */ /* 0x000fe4000001168e */
[----:B------:R-:W-:Y:S02]  /*84f0*/  @!P5 PRMT R137, R19, 0x5410, RZ ;  /* 0x000054101389d816 */ /* 0x000fe400000000ff */
[----:B------:R-:W-:-:S02]  /*8500*/  LOP3.LUT R13, R142, 0xff, RZ, 0xc0, !PT ;  /* 0x000000ff8e0d7812 */ /* 0x000fc400078ec0ff */
[----:B------:R-:W-:Y:S01]  /*8510*/  LOP3.LUT R6, R8, R11, RZ, 0xc0, !PT ;  /* 0x0000000b08067212 */ /* 0x000fe200078ec0ff */
[----:B------:R-:W-:Y:S01]  /*8520*/  IMAD.MOV.U32 R8, RZ, RZ, R116 ;  /* 0x000000ffff087224 */ /* 0x000fe200078e0074 */
[----:B------:R-:W-:Y:S01]  /*8530*/  @!P3 PRMT R92, R18, 0x5410, RZ ;  /* 0x00005410125cb816 */ /* 0x000fe200000000ff */
[----:B------:R-:W-:Y:S01]  /*8540*/  STG.E.U16 desc[UR24][R98.64+-0x5e], R137 ;  /* 0xffffa28962007986 */ /* 0x000fe2000c101518 */
[----:B------:R-:W-:Y:S02]  /*8550*/  PRMT R86, R86, 0x5410, R15 ;  /* 0x0000541056567816 */ /* 0x000fe4000000000f */
[----:B------:R-:W-:Y:S01]  /*8560*/  PRMT R88, R13, 0x5410, R14 ;  /* 0x000054100d587816 */ /* 0x000fe2000000000e */
[----:B------:R-:W3:Y:S01]  /*8570*/  LDSM.16.MT88.4 R16, [R126+0x6400] ;  /* 0x006400007e10783b */ /* 0x000ee20000004200 */
[----:B------:R-:W-:Y:S02]  /*8580*/  LOP3.LUT R8, R8, 0xff, RZ, 0xc0, !PT ;  /* 0x000000ff08087812 */ /* 0x000fe400078ec0ff */
[----:B------:R-:W-:Y:S01]  /*8590*/  LOP3.LUT R4, R4, R9, RZ, 0xc0, !PT ;  /* 0x0000000904047212 */ /* 0x000fe200078ec0ff */
[----:B------:R-:W4:Y:S01]  /*85a0*/  LDSM.16.MT88.4 R12, [R124+0x6400] ;  /* 0x006400007c0c783b */ /* 0x000f220000004200 */
[----:B------:R-:W-:-:S02]  /*85b0*/  ISETP.LE.U32.AND P2, PT, R8, UR30, PT ;  /* 0x0000001e08007c0c */ /* 0x000fc4000bf43070 */
[----:B------:R-:W-:Y:S01]  /*85c0*/  LOP3.LUT R86, R86, 0xff00ff, RZ, 0xc0, !PT ;  /* 0x00ff00ff56567812 */ /* 0x000fe200078ec0ff */
[----:B------:R-:W5:Y:S01]  /*85d0*/  LDSM.16.MT88.4 R8, [R126+0x7400] ;  /* 0x007400007e08783b */ /* 0x000f620000004200 */
[--C-:B------:R-:W-:Y:S02]  /*85e0*/  HSET2.LE.AND R88, R88, R175.reuse, PT ;  /* 0x000000af58587233 */ /* 0x100fe40003803000 */
[----:B------:R-:W-:Y:S01]  /*85f0*/  PRMT R111, R140, 0x7773, RZ ;  /* 0x000077738c6f7816 */ /* 0x000fe200000000ff */
[----:B------:R5:W-:Y:S01]  /*8600*/  STG.E.U16 desc[UR24][R122.64+-0x4e], R131 ;  /* 0xffffb2837a007986 */ /* 0x000be2000c101518 */
[----:B------:R-:W-:Y:S02]  /*8610*/  HSET2.LE.AND R86, R86, R175, PT ;  /* 0x000000af56567233 */ /* 0x000fe40003803000 */
[----:B------:R-:W-:Y:S01]  /*8620*/  LOP3.LUT R5, R5, R88, RZ, 0xc0, !PT ;  /* 0x0000005805057212 */ /* 0x000fe200078ec0ff */
[----:B------:R-:W-:Y:S01]  /*8630*/  STG.E.U16 desc[UR24][R122.64+-0x50], R135 ;  /* 0xffffb0877a007986 */ /* 0x000fe2000c101518 */
[----:B------:R-:W-:-:S02]  /*8640*/  ISETP.GT.U32.AND P4, PT, R111, UR30, PT ;  /* 0x0000001e6f007c0c */ /* 0x000fc4000bf84070 */
[----:B-1----:R-:W-:Y:S01]  /*8650*/  LOP3.LUT R7, R85, R86, RZ, 0xc0, !PT ;  /* 0x0000005655077212 */ /* 0x002fe200078ec0ff */
[----:B------:R-:W-:Y:S01]  /*8660*/  STG.E.U16 desc[UR24][R98.64+-0x50], R108 ;  /* 0xffffb06c62007986 */ /* 0x000fe2000c101518 */
[----:B------:R-:W1:Y:S01]  /*8670*/  MUFU.EX2 R86, R102 ;  /* 0x0000006600567308 */ /* 0x000e620000000800 */
[----:B--2---:R-:W-:Y:S02]  /*8680*/  F2FP.BF16.F32.PACK_AB R88, R93, R114 ;  /* 0x000000725d58723e */ /* 0x004fe400000010ff */
[----:B------:R-:W-:Y:S01]  /*8690*/  PRMT R134, R140, 0x7772, RZ ;  /* 0x000077728c867816 */ /* 0x000fe200000000ff */
[----:B------:R-:W2:Y:S01]  /*86a0*/  MUFU.EX2 R85, R104 ;  /* 0x0000006800557308 */ /* 0x000ea20000000800 */
[----:B------:R-:W-:Y:S01]  /*86b0*/  PRMT R87, R88, 0x7632, R87 ;  /* 0x0000763258577816 */ /* 0x000fe20000000057 */
[----:B------:R-:W-:Y:S01]  /*86c0*/  STG.E.U16 desc[UR24][R98.64+-0x4e], R105 ;  /* 0xffffb26962007986 */ /* 0x000fe2000c101518 */
[----:B------:R-:W-:Y:S02]  /*86d0*/  ISETP.GT.U32.AND P5, PT, R134, UR30, PT ;  /* 0x0000001e86007c0c */ /* 0x000fe4000bfa4070 */
[----:B------:R-:W-:Y:S01]  /*86e0*/  F2FP.BF16.F32.PACK_AB R107, R103, R100 ;  /* 0x00000064676b723e */ /* 0x000fe200000010ff */
[----:B------:R-:W-:Y:S01]  /*86f0*/  @P4 HFMA2.BF16_V2 R26, -RZ.H0_H0, RZ.H0_H0, -R87.H0_H0 ;  /* 0x200000ffff1a4231 */ /* 0x000fe20000340957 */
[----:B------:R-:W-:Y:S01]  /*8700*/  PRMT R117, R88, 0x5410, R87 ;  /* 0x0000541058757816 */ /* 0x000fe20000000057 */
[----:B------:R-:W-:Y:S01]  /*8710*/  STG.E.U16 desc[UR24][R122.64+-0x40], R92 ;  /* 0xffffc05c7a007986 */ /* 0x000fe2000c101518 */
[----:B------:R-:W-:-:S02]  /*8720*/  PRMT R133, R140, 0x7771, RZ ;  /* 0x000077718c857816 */ /* 0x000fc400000000ff */
[----:B-1----:R-:W-:Y:S01]  /*8730*/  F2FP.BF16.F32.PACK_AB R101, R181, R86 ;  /* 0x00000056b565723e */ /* 0x002fe200000010ff */
[----:B------:R-:W-:Y:S01]  /*8740*/  STG.E.U16 desc[UR24][R122.64+-0x3e], R91 ;  /* 0xffffc25b7a007986 */ /* 0x000fe2000c101518 */
[----:B------:R-:W-:Y:S01]  /*8750*/  @P4 PRMT R87, R26, 0x5410, RZ ;  /* 0x000054101a574816 */ /* 0x000fe200000000ff */
[C---:B---3--:R-:W-:Y:S01]  /*8760*/  HMMA.16816.F32.BF16 R52, R4.reuse, R16, R52 ;  /* 0x000000100434723c */ /* 0x048fe20000041834 */
[----:B------:R-:W-:Y:S01]  /*8770*/  PRMT R102, R101, 0x7632, R102 ;  /* 0x0000763265667816 */ /* 0x000fe20000000066 */
[----:B------:R-:W-:Y:S01]  /*8780*/  @!P2 HFMA2.BF16_V2 R24, -RZ.H0_H0, RZ.H0_H0, -R101.H0_H0 ;  /* 0x200000ffff18a231 */ /* 0x000fe20000340965 */
[----:B--2---:R-:W-:Y:S01]  /*8790*/  F2FP.BF16.F32.PACK_AB R97, R85, R94 ;  /* 0x0000005e5561723e */ /* 0x004fe200000010ff */
[----:B------:R-:W-:Y:S01]  /*87a0*/  @P5 HFMA2.BF16_V2 R27, -RZ.H0_H0, RZ.H0_H0, -R88.H0_H0 ;  /* 0x200000ffff1b5231 */ /* 0x000fe20000340958 */
[----:B------:R-:W-:Y:S02]  /*87b0*/  PRMT R109, R101, 0x5410, R102 ;  /* 0x00005410656d7816 */ /* 0x000fe40000000066 */
[----:B------:R-:W-:Y:S01]  /*87c0*/  @!P2 PRMT R101, R24, 0x5410, RZ ;  /* 0x000054101865a816 */ /* 0x000fe200000000ff */
[----:B------:R-:W-:Y:S01]  /*87d0*/  HMMA.16816.F32.BF16 R56, R4, R18, R56 ;  /* 0x000000120438723c */ /* 0x000fe20000041838 */
[----:B------:R-:W1:Y:S01]  /*87e0*/  LDSM.16.MT88.4 R16, [R124+0x7400] ;  /* 0x007400007c10783b */ /* 0x000e620000004200 */
[----:B------:R-:W-:Y:S01]  /*87f0*/  @!P1 HFMA2.BF16_V2 R25, -RZ.H0_H0, RZ.H0_H0, -R97.H0_H0 ;  /* 0x200000ffff199231 */ /* 0x000fe20000340961 */
[----:B------:R-:W-:Y:S01]  /*8800*/  PRMT R96, R97, 0x7632, R96 ;  /* 0x0000763261607816 */ /* 0x000fe20000000060 */
[----:B------:R-:W2:Y:S01]  /*8810*/  MUFU.EX2 R24, R31 ;  /* 0x0000001f00187308 */ /* 0x000ea20000000800 */
[----:B------:R-:W-:-:S02]  /*8820*/  PRMT R104, R107, 0x7632, R104 ;  /* 0x000076326b687816 */ /* 0x000fc40000000068 */
[----:B------:R-:W-:Y:S01]  /*8830*/  PRMT R110, R97, 0x5410, R96 ;  /* 0x00005410616e7816 */ /* 0x000fe20000000060 */
[C---:B----4-:R-:W-:Y:S01]  /*8840*/  HMMA.16816.F32.BF16 R60, R4.reuse, R12, R60 ;  /* 0x0000000c043c723c */ /* 0x050fe2000004183c */
[----:B------:R-:W-:Y:S01]  /*8850*/  PRMT R12, R116, 0x7771, RZ ;  /* 0x00007771740c7816 */ /* 0x000fe200000000ff */
[----:B------:R-:W-:Y:S01]  /*8860*/  @!P0 HFMA2.BF16_V2 R2, -RZ.H0_H0, RZ.H0_H0, -R96.H0_H0 ;  /* 0x200000ffff028231 */ /* 0x000fe20000340960 */
[----:B------:R-:W-:Y:S02]  /*8870*/  @!P1 PRMT R97, R25, 0x5410, RZ ;  /* 0x0000541019619816 */ /* 0x000fe400000000ff */
[----:B------:R-:W-:Y:S02]  /*8880*/  ISETP.GT.U32.AND P2, PT, R12, UR30, PT ;  /* 0x0000001e0c007c0c */ /* 0x000fe4000bf44070 */
[----:B------:R-:W-:Y:S01]  /*8890*/  PRMT R25, R116, 0x7772, RZ ;  /* 0x0000777274197816 */ /* 0x000fe200000000ff */
[----:B------:R-:W-:Y:S01]  /*88a0*/  HMMA.16816.F32.BF16 R64, R4, R14, R64 ;  /* 0x0000000e0440723c */ /* 0x000fe20000041840 */
[----:B------:R-:W3:Y:S01]  /*88b0*/  LDSM.16.MT88.4 R12, [R126+0x8400] ;  /* 0x008400007e0c783b */ /* 0x000ee20000004200 */
[----:B--2---:R-:W-:Y:S01]  /*88c0*/  FADD.FTZ R26, R24, R113 ;  /* 0x00000071181a7221 */ /* 0x004fe20000010000 */
[----:B------:R-:W-:-:S02]  /*88d0*/  ISETP.GT.U32.AND P1, PT, R25, UR30, PT ;  /* 0x0000001e19007c0c */ /* 0x000fc4000bf24070 */
[----:B------:R-:W2:Y:S01]  /*88e0*/  MUFU.EX2 R25, R30 ;  /* 0x0000001e00197308 */ /* 0x000ea20000000800 */
[----:B------:R-:W-:Y:S02]  /*88f0*/  PRMT R113, R107, 0x5410, R104 ;  /* 0x000054106b717816 */ /* 0x000fe40000000068 */
[C---:B-----5:R-:W-:Y:S01]  /*8900*/  HMMA.16816.F32.BF16 R68, R4.reuse, R8, R68 ;  /* 0x000000080444723c */ /* 0x060fe20000041844 */
[----:B------:R-:W-:Y:S01]  /*8910*/  @P5 PRMT R88, R27, 0x5410, RZ ;  /* 0x000054101b585816 */ /* 0x000fe200000000ff */
[----:B------:R-:W-:Y:S02]  /*8920*/  @P2 HFMA2.BF16_V2 R23, -RZ.H0_H0, RZ.H0_H0, -R102.H0_H0 ;  /* 0x200000ffff172231 */ /* 0x000fe40000340966 */
[----:B------:R-:W-:Y:S01]  /*8930*/  FADD.FTZ R27, R136, R29 ;  /* 0x0000001d881b7221 */ /* 0x000fe20000010000 */
[----:B------:R-:W-:Y:S02]  /*8940*/  PRMT R134, R134, 0x5410, R111 ;  /* 0x0000541086867816 */ /* 0x000fe4000000006f */
[----:B------:R-:W-:Y:S01]  /*8950*/  PRMT R136, R112, 0x5410, R133 ;  /* 0x0000541070887816 */ /* 0x000fe20000000085 */
[----:B------:R-:W-:Y:S01]  /*8960*/  HMMA.16816.F32.BF16 R72, R4, R10, R72 ;  /* 0x0000000a0448723c */ /* 0x000fe20000041848 */
[----:B------:R-:W4:Y:S01]  /*8970*/  LDSM.16.MT88.4 R8, [R124+0x8400] ;  /* 0x008400007c08783b */ /* 0x000f220000004200 */
[----:B------:R-:W-:Y:S01]  /*8980*/  @P1 HFMA2.BF16_V2 R22, -RZ.H0_H0, RZ.H0_H0, -R107.H0_H0 ;  /* 0x200000ffff161231 */ /* 0x000fe2000034096b */
[----:B------:R-:W-:Y:S01]  /*8990*/  @P2 PRMT R102, R23, 0x5410, RZ ;  /* 0x0000541017662816 */ /* 0x000fe200000000ff */
[----:B--2---:R-:W-:Y:S01]  /*89a0*/  FADD.FTZ R131, R25, R26 ;  /* 0x0000001a19837221 */ /* 0x004fe20000010000 */
[----:B------:R-:W-:-:S02]  /*89b0*/  ISETP.GT.U32.AND P3, PT, R133, UR30, PT ;  /* 0x0000001e85007c0c */ /* 0x000fc4000bf64070 */
[----:B------:R-:W-:Y:S01]  /*89c0*/  @P1 PRMT R107, R22, 0x5410, RZ ;  /* 0x00005410166b1816 */ /* 0x000fe200000000ff */
[----:B------:R-:W-:Y:S01]  /*89d0*/  FADD.FTZ R114, R114, R131 ;  /* 0x0000008372727221 */ /* 0x000fe20000010000 */
[C---:B-1----:R-:W-:Y:S01]  /*89e0*/  HMMA.16816.F32.BF16 R76, R4.reuse, R16, R76 ;  /* 0x00000010044c723c */ /* 0x042fe2000004184c */
[----:B------:R-:W-:Y:S02]  /*89f0*/  PRMT R17, R116, 0x7773, RZ ;  /* 0x0000777374117816 */ /* 0x000fe400000000ff */
[----:B------:R-:W-:Y:S01]  /*8a00*/  F2FP.BF16.F32.PACK_AB R16, R25, R24 ;  /* 0x000000181910723e */ /* 0x000fe200000010ff */
[----:B------:R-:W-:Y:S01]  /*8a10*/  FADD.FTZ R93, R93, R114 ;  /* 0x000000725d5d7221 */ /* 0x000fe20000010000 */
[----:B------:R-:W-:Y:S02]  /*8a20*/  ISETP.GT.U32.AND P1, PT, R17, UR30, PT ;  /* 0x0000001e11007c0c */ /* 0x000fe4000bf24070 */
[----:B------:R-:W-:Y:S01]  /*8a30*/  PRMT R17, R119, 0x7632, R17 ;  /* 0x0000763277117816 */ /* 0x000fe20000000011 */
[----:B------:R-:W-:Y:S01]  /*8a40*/  HMMA.16816.F32.BF16 R80, R4, R18, R80 ;  /* 0x000000120450723c */ /* 0x000fe20000041850 */
[----:B------:R-:W-:Y:S01]  /*8a50*/  PRMT R111, R16, 0x7610, R111 ;  /* 0x00007610106f7816 */ /* 0x000fe2000000006f */
[----:B------:R-:W-:Y:S01]  /*8a60*/  @P3 HFMA2.BF16_V2 R28, -RZ.H0_H0, RZ.H0_H0, -R89.H0_H0 ;  /* 0x200000ffff1c3231 */ /* 0x000fe20000340959 */
[----:B------:R-:W-:-:S02]  /*8a70*/  LOP3.LUT R17, R17, 0xff, RZ, 0xc0, !PT ;  /* 0x000000ff11117812 */ /* 0x000fc400078ec0ff */
[----:B------:R-:W-:Y:S02]  /*8a80*/  PRMT R112, R16, 0x7632, R112 ;  /* 0x0000763210707816 */ /* 0x000fe40000000070 */
[----:B------:R-:W-:Y:S01]  /*8a90*/  ISETP.LE.U32.AND P2, PT, R17, UR30, PT ;  /* 0x0000001e11007c0c */ /* 0x000fe2000bf43070 */
[C---:B---3--:R-:W-:Y:S01]  /*8aa0*/  HMMA.16816.F32.BF16 R36, R4.reuse, R12, R36 ;  /* 0x0000000c0424723c */ /* 0x048fe20000041824 */
[----:B------:R-:W1:Y:S01]  /*8ab0*/  LDSM.16.MT88.4 R16, [R124+0x7800] ;  /* 0x007800007c10783b */ /* 0x000e620000004200 */
[----:B------:R-:W-:Y:S01]  /*8ac0*/  PRMT R12, R118, 0x5410, R121 ;  /* 0x00005410760c7816 */ /* 0x000fe20000000079 */
[----:B------:R-:W-:Y:S01]  /*8ad0*/  @P1 HFMA2.BF16_V2 R20, -RZ.H0_H0, RZ.H0_H0, -R104.H0_H0 ;  /* 0x200000ffff141231 */ /* 0x000fe20000340968 */
[----:B------:R-:W-:Y:S01]  /*8ae0*/  @P3 PRMT R89, R28, 0x5410, RZ ;  /* 0x000054101c593816 */ /* 0x000fe200000000ff */
[----:B------:R-:W-:Y:S01]  /*8af0*/  FADD.FTZ R118, R132, R27 ;  /* 0x0000001b84767221 */ /* 0x000fe20000010000 */
[----:B------:R-:W-:Y:S01]  /*8b00*/  LDSM.16.MT88.4 R28, [R126+0x6800] ;  /* 0x006800007e1c783b */ /* 0x000fe20000004200 */
[----:B------:R-:W-:Y:S01]  /*8b10*/  LOP3.LUT R108, R106, 0xffff, RZ, 0xc0, !PT ;  /* 0x0000ffff6a6c7812 */ /* 0x000fe200078ec0ff */
[C---:B------:R-:W-:Y:S01]  /*8b20*/  HMMA.16816.F32.BF16 R40, R4.reuse, R14, R40 ;  /* 0x0000000e0428723c */ /* 0x040fe20000041828 */
[----:B------:R-:W-:Y:S01]  /*8b30*/  @P1 PRMT R104, R20, 0x5410, RZ ;  /* 0x0000541014681816 */ /* 0x000fe200000000ff */
[----:B------:R-:W-:Y:S01]  /*8b40*/  LDSM.16.MT88.4 R24, [R124+0x6800] ;  /* 0x006800007c18783b */ /* 0x000fe20000004200 */
[----:B------:R-:W-:Y:S01]  /*8b50*/  SHF.R.U32.HI R108, RZ, 0x8, R108 ;  /* 0x00000008ff6c7819 */ /* 0x000fe2000001166c */
[----:B------:R-:W-:Y:S01]  /*8b60*/  @!P2 HFMA2.BF16_V2 R21, -RZ.H0_H0, RZ.H0_H0, -R111.H0_H0 ;  /* 0x200000ffff15a231 */ /* 0x000fe2000034096f */
[----:B------:R-:W-:Y:S01]  /*8b70*/  @!P0 PRMT R96, R2, 0x5410, RZ ;  /* 0x0000541002608816 */ /* 0x000fe200000000ff */
[----:B------:R-:W-:Y:S01]  /*8b80*/  FADD.FTZ R95, R95, R118 ;  /* 0x000000765f5f7221 */ /* 0x000fe20000010000 */
[----:B------:R-:W-:Y:S01]  /*8b90*/  IADD3 R192, P0, PT, R122, -0x100, RZ ;  /* 0xffffff007ac07810 */ /* 0x000fe20007f1e0ff */
[C---:B----4-:R-:W-:Y:S01]  /*8ba0*/  HMMA.16816.F32.BF16 R44, R4.reuse, R8, R44 ;  /* 0x00000008042c723c */ /* 0x050fe2000004182c */
[----:B------:R-:W-:Y:S01]  /*8bb0*/  HSET2.LE.AND R9, R12, R175, PT ;  /* 0x000000af0c097233 */ /* 0x000fe20003803000 */
[----:B------:R-:W-:Y:S01]  /*8bc0*/  FADD.FTZ R94, R94, R95 ;  /* 0x0000005f5e5e7221 */ /* 0x000fe20000010000 */
[----:B------:R-:W-:Y:S01]  /*8bd0*/  PRMT R8, R111, 0x5410, R112 ;  /* 0x000054106f087816 */ /* 0x000fe20000000070 */
[----:B------:R-:W2:Y:S01]  /*8be0*/  LDSM.16.MT88.4 R12, [R126+0x8800] ;  /* 0x008800007e0c783b */ /* 0x000ea20000004200 */
[----:B------:R-:W-:Y:S01]  /*8bf0*/  @!P2 PRMT R111, R21, 0x5410, RZ ;  /* 0x00005410156fa816 */ /* 0x000fe200000000ff */
[----:B------:R-:W-:Y:S01]  /*8c00*/  FADD.FTZ R85, R85, R94 ;  /* 0x0000005e55557221 */ /* 0x000fe20000010000 */
[----:B------:R-:W-:Y:S01]  /*8c10*/  IMAD.MOV.U32 R2, RZ, RZ, R34 ;  /* 0x000000ffff027224 */ /* 0x000fe200078e0022 */
[----:B------:R-:W-:Y:S01]  /*8c20*/  HMMA.16816.F32.BF16 R48, R4, R10, R48 ;  /* 0x0000000a0430723c */ /* 0x000fe20000041830 */
[--C-:B------:R-:W-:Y:S01]  /*8c30*/  SHF.R.U32.HI R6, RZ, 0x10, R119.reuse ;  /* 0x00000010ff067819 */ /* 0x100fe20000011677 */
[----:B------:R-:W-:Y:S01]  /*8c40*/  LDSM.16.MT88.4 R20, [R126+0x7800] ;  /* 0x007800007e14783b */ /* 0x000fe20000004200 */
[----:B------:R-:W-:Y:S01]  /*8c50*/  SHF.R.U32.HI R119, RZ, 0x18, R119 ;  /* 0x00000018ff777819 */ /* 0x000fe20000011677 */
[----:B------:R-:W-:Y:S01]  /*8c60*/  FADD.FTZ R86, R86, R85 ;  /* 0x0000005556567221 */ /* 0x000fe20000010000 */
[----:B------:R-:W-:Y:S01]  /*8c70*/  LOP3.LUT R6, R6, 0xff, RZ, 0xc0, !PT ;  /* 0x000000ff06067812 */ /* 0x000fe200078ec0ff */
[----:B------:R-:W-:Y:S01]  /*8c80*/  STG.E.U16 desc[UR24][R98.64+-0x40], R111 ;  /* 0xffffc06f62007986 */ /* 0x000fe2000c101518 */
[----:B------:R-:W-:Y:S01]  /*8c90*/  LOP3.LUT R10, R134, 0xff00ff, RZ, 0xc0, !PT ;  /* 0x00ff00ff860a7812 */ /* 0x000fe200078ec0ff */
[----:B------:R-:W-:Y:S01]  /*8ca0*/  FADD.FTZ R181, R181, R86 ;  /* 0x00000056b5b57221 */ /* 0x000fe20000010000 */
[----:B------:R-:W-:-:S02]  /*8cb0*/  PRMT R6, R6, 0x5410, R119 ;  /* 0x0000541006067816 */ /* 0x000fc40000000077 */
[----:B------:R-:W-:Y:S02]  /*8cc0*/  LOP3.LUT R4, R130, R9, RZ, 0xc0, !PT ;  /* 0x0000000982047212 */ /* 0x000fe400078ec0ff */
[--C-:B------:R-:W-:Y:S02]  /*8cd0*/  HSET2.LE.AND R10, R10, R175.reuse, PT ;  /* 0x000000af0a0a7233 */ /* 0x100fe40003803000 */
[--C-:B------:R-:W-:Y:S02]  /*8ce0*/  HSET2.LE.AND R5, R6, R175.reuse, PT ;  /* 0x000000af06057233 */ /* 0x100fe40003803000 */
[----:B------:R-:W-:Y:S02]  /*8cf0*/  HSET2.LE.AND R6, R136, R175, PT ;  /* 0x000000af88067233 */ /* 0x000fe40003803000 */
[----:B------:R-:W-:Y:S02]  /*8d00*/  LOP3.LUT R7, R117, R10, RZ, 0xc0, !PT ;  /* 0x0000000a75077212 */ /* 0x000fe400078ec0ff */
[----:B------:R-:W-:-:S02]  /*8d10*/  LOP3.LUT R5, R8, R5, RZ, 0xc0, !PT ;  /* 0x0000000508057212 */ /* 0x000fc400078ec0ff */
[----:B------:R-:W3:Y:S01]  /*8d20*/  LDSM.16.MT88.4 R8, [R124+0x8800] ;  /* 0x008800007c08783b */ /* 0x000ee20000004200 */
[----:B------:R-:W-:Y:S02]  /*8d30*/  LOP3.LUT R6, R115, R6, RZ, 0xc0, !PT ;  /* 0x0000000673067212 */ /* 0x000fe400078ec0ff */
[----:B------:R-:W-:Y:S02]  /*8d40*/  ISETP.LE.U32.AND P2, PT, R119, UR30, PT ;  /* 0x0000001e77007c0c */ /* 0x000fe4000bf43070 */
[----:B------:R-:W-:-:S03]  /*8d50*/  PRMT R130, R116, 0x7771, RZ ;  /* 0x0000777174827816 */ /* 0x000fc600000000ff */
[----:B-1----:R-:W-:Y:S01]  /*8d60*/  HMMA.16816.F32.BF16 R76, R4, R16, R76 ;  /* 0x00000010044c723c */ /* 0x002fe2000004184c */
[----:B------:R-:W-:Y:S02]  /*8d70*/  PRMT R16, R106, 0x7632, R16 ;  /* 0x000076326a107816 */ /* 0x000fe40000000010 */
[----:B------:R-:W-:Y:S02]  /*8d80*/  PRMT R17, R116, 0x7773, RZ ;  /* 0x0000777374117816 */ /* 0x000fe400000000ff */
[----:B------:R-:W-:-:S03]  /*8d90*/  LOP3.LUT R16, R16, 0xff, RZ, 0xc0, !PT ;  /* 0x000000ff10107812 */ /* 0x000fc600078ec0ff */
[C---:B--2---:R-:W-:Y:S01]  /*8da0*/  HMMA.16816.F32.BF16 R36, R4.reuse, R12, R36 ;  /* 0x0000000c0424723c */ /* 0x044fe20000041824 */
[----:B------:R-:W-:Y:S01]  /*8db0*/  PRMT R12, R116, 0x7772, RZ ;  /* 0x00007772740c7816 */ /* 0x000fe200000000ff */
[----:B------:R-:W-:Y:S01]  /*8dc0*/  IMAD.MOV.U32 R13, RZ, RZ, R116 ;  /* 0x000000ffff0d7224 */ /* 0x000fe200078e0074 */
[----:B------:R-:W-:Y:S01]  /*8dd0*/  ISETP.LE.U32.AND P1, PT, R16, UR30, PT ;  /* 0x0000001e10007c0c */ /* 0x000fe2000bf23070 */
[----:B------:R-:W-:Y:S01]  /*8de0*/  @!P2 HFMA2.BF16_V2 R32, -RZ.H0_H0, RZ.H0_H0, -R112.H0_H0 ;  /* 0x200000ffff20a231 */ /* 0x000fe20000340970 */
[----:B------:R-:W-:Y:S02]  /*8df0*/  PRMT R116, R12, 0x5410, R17 ;  /* 0x000054100c747816 */ /* 0x000fe40000000011 */
[----:B------:R-:W-:Y:S01]  /*8e00*/  F2FP.BF16.F32.PACK_AB R12, R35, R84 ;  /* 0x00000054230c723e */ /* 0x000fe200000010ff */
[----:B------:R-:W-:Y:S01]  /*8e10*/  HMMA.16816.F32.BF16 R52, R4, R28, R52 ;  /* 0x0000001c0434723c */ /* 0x000fe20000041834 */
[----:B------:R-:W-:Y:S01]  /*8e20*/  LOP3.LUT R13, R13, 0xff, RZ, 0xc0, !PT ;  /* 0x000000ff0d0d7812 */ /* 0x000fe200078ec0ff */
[----:B------:R-:W-:Y:S01]  /*8e30*/  FADD.FTZ R84, R84, R93 ;  /* 0x0000005d54547221 */ /* 0x000fe20000010000 */
[----:B------:R-:W-:-:S02]  /*8e40*/  PRMT R115, R12, 0x7610, R115 ;  /* 0x000076100c737816 */ /* 0x000fc40000000073 */
[----:B------:R-:W-:Y:S01]  /*8e50*/  @!P2 PRMT R112, R32, 0x5410, RZ ;  /* 0x000054102070a816 */ /* 0x000fe200000000ff */
[----:B------:R-:W-:Y:S01]  /*8e60*/  FADD.FTZ R35, R35, R84 ;  /* 0x0000005423237221 */ /* 0x000fe20000010000 */
[----:B------:R-:W-:Y:S01]  /*8e70*/  PRMT R130, R13, 0x5410, R130 ;  /* 0x000054100d827816 */ /* 0x000fe20000000082 */
[C---:B------:R-:W-:Y:S01]  /*8e80*/  HMMA.16816.F32.BF16 R56, R4.reuse, R30, R56 ;  /* 0x0000001e0438723c */ /* 0x040fe20000041838 */
[----:B------:R-:W-:Y:S01]  /*8e90*/  PRMT R32, R12, 0x7632, R32 ;  /* 0x000076320c207816 */ /* 0x000fe20000000020 */
[----:B------:R-:W1:Y:S01]  /*8ea0*/  LDSM.16.MT88.4 R28, [R126+0x6c00] ;  /* 0x006c00007e1c783b */ /* 0x000e620000004200 */
[----:B------:R-:W-:Y:S02]  /*8eb0*/  @!P1 HFMA2.BF16_V2 R3, -RZ.H0_H0, RZ.H0_H0, -R115.H0_H0 ;  /* 0x200000ffff039231 */ /* 0x000fe40000340973 */
[----:B------:R-:W-:Y:S01]  /*8ec0*/  FADD.FTZ R100, R100, R35 ;  /* 0x0000002364647221 */ /* 0x000fe20000010000 */
[----:B------:R-:W-:Y:S01]  /*8ed0*/  PRMT R105, R115, 0x5410, R32 ;  /* 0x0000541073697816 */ /* 0x000fe20000000020 */
[----:B------:R-:W-:Y:S01]  /*8ee0*/  STG.E.U16 desc[UR24][R98.64+-0x3e], R112 ;  /* 0xffffc27062007986 */ /* 0x000fe2000c101518 */
[----:B---3--:R-:W-:Y:S01]  /*8ef0*/  HMMA.16816.F32.BF16 R44, R4, R8, R44 ;  /* 0x00000008042c723c */ /* 0x008fe2000004182c */
[----:B------:R-:W-:-:S02]  /*8f00*/  LOP3.LUT R9, R106, 0xff, RZ, 0xc0, !PT ;  /* 0x000000ff6a097812 */ /* 0x000fc400078ec0ff */
[----:B------:R-:W-:Y:S01]  /*8f10*/  STG.E.U16 desc[UR24][R122.64+-0x30], R90 ;  /* 0xffffd05a7a007986 */ /* 0x000fe2000c101518 */
[----:B------:R-:W-:Y:S01]  /*8f20*/  @!P1 PRMT R115, R3, 0x5410, RZ ;  /* 0x0000541003739816 */ /* 0x000fe200000000ff */
[----:B------:R-:W-:Y:S01]  /*8f30*/  FADD.FTZ R190, R103, R100 ;  /* 0x0000006467be7221 */ /* 0x000fe20000010000 */
[----:B------:R-:W-:Y:S01]  /*8f40*/  PRMT R108, R9, 0x5410, R108 ;  /* 0x00005410096c7816 */ /* 0x000fe2000000006c */
[----:B------:R-:W-:Y:S01]  /*8f50*/  STG.E.U16 desc[UR24][R122.64+-0x2e], R89 ;  /* 0xffffd2597a007986 */ /* 0x000fe2000c101518 */
[--C-:B------:R-:W-:Y:S01]  /*8f60*/  SHF.R.U32.HI R3, RZ, 0x10, R106.reuse ;  /* 0x00000010ff037819 */ /* 0x100fe2000001166a */
[C---:B------:R-:W-:Y:S01]  /*8f70*/  HMMA.16816.F32.BF16 R60, R4.reuse, R24, R60 ;  /* 0x00000018043c723c */ /* 0x040fe2000004183c */
[----:B------:R-:W-:Y:S01]  /*8f80*/  SHF.R.U32.HI R106, RZ, 0x18, R106 ;  /* 0x00000018ff6a7819 */ /* 0x000fe2000001166a */
[----:B------:R-:W-:Y:S01]  /*8f90*/  STG.E.U16 desc[UR24][R98.64+-0x30], R88 ;  /* 0xffffd05862007986 */ /* 0x000fe2000c101518 */
[----:B------:R-:W-:Y:S02]  /*8fa0*/  LOP3.LUT R3, R3, 0xff, RZ, 0xc0, !PT ;  /* 0x000000ff03037812 */ /* 0x000fe400078ec0ff */
[----:B------:R-:W-:Y:S01]  /*8fb0*/  ISETP.LE.U32.AND P1, PT, R106, UR30, PT ;  /* 0x0000001e6a007c0c */ /* 0x000fe2000bf23070 */
[----:B------:R2:W-:Y:S02]  /*8fc0*/  STG.E.U16 desc[UR24][R98.64+-0x2e], R87 ;  /* 0xffffd25762007986 */ /* 0x0005e4000c101518 */
[C---:B------:R-:W-:Y:S02]  /*8fd0*/  HMMA.16816.F32.BF16 R64, R4.reuse, R26, R64 ;  /* 0x0000001a0440723c */ /* 0x040fe40000041840 */
[----:B------:R-:W3:Y:S04]  /*8fe0*/  LDSM.16.MT88.4 R24, [R124+0x6c00] ;  /* 0x006c00007c18783b */ /* 0x000ee80000004200 */
[----:B------:R-:W-:Y:S02]  /*8ff0*/  STG.E.U16 desc[UR24][R122.64+-0x20], R97 ;  /* 0xffffe0617a007986 */ /* 0x000fe4000c101518 */
[C---:B------:R-:W-:Y:S02]  /*9000*/  HMMA.16816.F32.BF16 R68, R4.reuse, R20, R68 ;  /* 0x000000140444723c */ /* 0x040fe40000041844 */
[----:B------:R-:W-:Y:S01]  /*9010*/  @!P1 HFMA2.BF16_V2 R0, -RZ.H0_H0, RZ.H0_H0, -R32.H0_H0 ;  /* 0x200000ffff009231 */ /* 0x000fe20000340920 */
[----:B------:R-:W-:Y:S04]  /*9020*/  STG.E.U16 desc[UR24][R122.64+-0x1e], R96 ;  /* 0xffffe2607a007986 */ /* 0x000fe8000c101518 */
[----:B------:R-:W-:Y:S01]  /*9030*/  @!P1 PRMT R32, R0, 0x5410, RZ ;  /* 0x0000541000209816 */ /* 0x000fe200000000ff */
[----:B------:R-:W-:Y:S01]  /*9040*/  HMMA.16816.F32.BF16 R72, R4, R22, R72 ;  /* 0x000000160448723c */ /* 0x000fe20000041848 */
[----:B------:R-:W4:Y:S01]  /*9050*/  LDSM.16.MT88.4 R20, [R126+0x7c00] ;  /* 0x007c00007e14783b */ /* 0x000f220000004200 */
[----:B------:R-:W-:-:S03]  /*9060*/  IMAD.MOV.U32 R0, RZ, RZ, R33 ;  /* 0x000000ffff007224 */ /* 0x000fc600078e0021 */
[----:B------:R-:W-:Y:S03]  /*9070*/  STG.E.U16 desc[UR24][R98.64+-0x20], R115 ;  /* 0xffffe07362007986 */ /* 0x000fe6000c101518 */
[----:B------:R-:W-:Y:S01]  /*9080*/  HMMA.16816.F32.BF16 R80, R4, R18, R80 ;  /* 0x000000120450723c */ /* 0x000fe20000041850 */
[----:B------:R-:W5:Y:S01]  /*9090*/  LDSM.16.MT88.4 R16, [R124+0x7c00] ;  /* 0x007c00007c10783b */ /* 0x000f620000004200 */
[----:B--2---:R-:W-:-:S03]  /*90a0*/  IADD3.X R87, PT, PT, R123, -0x1, RZ, P0, !PT ;  /* 0xffffffff7b577810 */ /* 0x004fc600007fe4ff */
[----:B------:R-:W-:Y:S03]  /*90b0*/  STG.E.U16 desc[UR24][R98.64+-0x1e], R32 ;  /* 0xffffe22062007986 */ /* 0x000fe6000c101518 */
[C---:B------:R-:W-:Y:S01]  /*90c0*/  HMMA.16816.F32.BF16 R40, R4.reuse, R14, R40 ;  /* 0x0000000e0428723c */ /* 0x040fe20000041828 */
[----:B------:R-:W2:Y:S04]  /*90d0*/  LDSM.16.MT88.4 R12, [R126+0x8c00] ;  /* 0x008c00007e0c783b */ /* 0x000ea80000004200 */
[----:B------:R-:W-:Y:S03]  /*90e0*/  STG.E.U16 desc[UR24][R122.64+-0x10], R101 ;  /* 0xfffff0657a007986 */ /* 0x000fe6000c101518 */
[----:B------:R-:W-:Y:S01]  /*90f0*/  HMMA.16816.F32.BF16 R48, R4, R10, R48 ;  /* 0x0000000a0430723c */ /* 0x000fe20000041830 */
[----:B------:R-:W2:Y:S01]  /*9100*/  LDSM.16.MT88.4 R8, [R124+0x8c00] ;  /* 0x008c00007c08783b */ /* 0x000ea20000004200 */
[----:B------:R-:W-:-:S02]  /*9110*/  LOP3.LUT R4, R116, 0xff00ff, RZ, 0xc0, !PT ;  /* 0x00ff00ff74047812 */ /* 0x000fc400078ec0ff */
[----:B------:R-:W-:Y:S01]  /*9120*/  PRMT R116, R3, 0x5410, R106 ;  /* 0x0000541003747816 */ /* 0x000fe2000000006a */
[----:B------:R2:W-:Y:S01]  /*9130*/  STG.E.U16 desc[UR24][R122.64+-0xe], R102 ;  /* 0xfffff2667a007986 */ /* 0x0005e2000c101518 */
[--C-:B------:R-:W-:Y:S02]  /*9140*/  HSET2.LE.AND R3, R108, R175.reuse, PT ;  /* 0x000000af6c037233 */ /* 0x100fe40003803000 */
[--C-:B------:R-:W-:Y:S01]  /*9150*/  HSET2.LE.AND R6, R130, R175.reuse, PT ;  /* 0x000000af82067233 */ /* 0x100fe20003803000 */
[----:B------:R2:W-:Y:S01]  /*9160*/  STG.E.U16 desc[UR24][R98.64+-0x10], R107 ;  /* 0xfffff06b62007986 */ /* 0x0005e2000c101518 */
[--C-:B------:R-:W-:Y:S02]  /*9170*/  HSET2.LE.AND R116, R116, R175.reuse, PT ;  /* 0x000000af74747233 */ /* 0x100fe40003803000 */
[----:B------:R-:W-:Y:S01]  /*9180*/  HSET2.LE.AND R108, R4, R175, PT ;  /* 0x000000af046c7233 */ /* 0x000fe20003803000 */
[----:B------:R2:W-:Y:S01]  /*9190*/  STG.E.U16 desc[UR24][R98.64+-0xe], R104 ;  /* 0xfffff26862007986 */ /* 0x0005e2000c101518 */
[----:B------:R-:W-:-:S02]  /*91a0*/  LOP3.LUT R4, R110, R3, RZ, 0xc0, !PT ;  /* 0x000000036e047212 */ /* 0x000fc400078ec0ff */
[----:B------:R-:W-:Y:S02]  /*91b0*/  LOP3.LUT R5, R105, R116, RZ, 0xc0, !PT ;  /* 0x0000007469057212 */ /* 0x000fe400078ec0ff */
[----:B------:R-:W-:Y:S02]  /*91c0*/  LOP3.LUT R6, R109, R6, RZ, 0xc0, !PT ;  /* 0x000000066d067212 */ /* 0x000fe400078ec0ff */
[----:B------:R-:W-:-:S07]  /*91d0*/  LOP3.LUT R7, R113, R108, RZ, 0xc0, !PT ;  /* 0x0000006c71077212 */ /* 0x000fce00078ec0ff */
        /* <DEDUP_REMOVED lines=8> */
[C---:B--2---:R-:W-:Y:S08]  /*9260*/  HMMA.16816.F32.BF16 R36, R4.reuse, R12, R36 ;  /* 0x0000000c0424723c */ /* 0x044ff00000041824 */
[C---:B------:R-:W-:Y:S08]  /*9270*/  HMMA.16816.F32.BF16 R40, R4.reuse, R14, R40 ;  /* 0x0000000e0428723c */ /* 0x040ff00000041828 */
[C---:B------:R-:W-:Y:S08]  /*9280*/  HMMA.16816.F32.BF16 R44, R4.reuse, R8, R44 ;  /* 0x00000008042c723c */ /* 0x040ff0000004182c */
[----:B------:R-:W-:-:S15]  /*9290*/  HMMA.16816.F32.BF16 R48, R4, R10, R48 ;  /* 0x0000000a0430723c */ /* 0x000fde0000041830 */
[----:B------:R-:W-:-:S05]  /*92a0*/  NOP ;  /* 0x0000000000007918 */ /* 0x000fca0000000000 */
.L_x_1196:
[----:B------:R-:W-:-:S13]  /*92b0*/  ISETP.GE.AND P0, PT, R182, RZ, PT ;  /* 0x000000ffb600720c */ /* 0x000fda0003f06270 */
[----:B------:R-:W-:Y:S05]  /*92c0*/  @!P0 BRA `(.L_x_1201) ;  /* 0x0000003000fc8947 */ /* 0x000fea0003800000 */
[----:B--2---:R-:W1:Y:S01]  /*92d0*/  LDC.64 R130, c[0x0][0x3c0] ;  /* 0x0000f000ff827b82 */ /* 0x004e620000000a00 */
[----:B------:R-:W2:Y:S01]  /*92e0*/  LDCU UR7, c[0x0][0x440] ;  /* 0x00008800ff0777ac */ /* 0x000ea20008000800 */
[----:B------:R-:W-:Y:S01]  /*92f0*/  IMAD.MOV.U32 R85, RZ, RZ, R0 ;  /* 0x000000ffff557224 */ /* 0x000fe200078e0000 */
[----:B------:R-:W-:Y:S01]  /*9300*/  MOV R3, R2 ;  /* 0x0000000200037202 */ /* 0x000fe20000000f00 */
[----:B------:R-:W3:Y:S01]  /*9310*/  LDCU UR6, c[0x0][0x440] ;  /* 0x00008800ff0677ac */ /* 0x000ee20008000800 */
[----:B------:R-:W4:Y:S01]  /*9320*/  LDCU UR4, c[0x0][0x45c] ;  /* 0x00008b80ff0477ac */ /* 0x000f220008000800 */
[----:B--2---:R-:W-:Y:S01]  /*9330*/  ISETP.GE.AND P1, PT, R166, UR7, PT ;  /* 0x00000007a6007c0c */ /* 0x004fe2000bf26270 */
[----:B------:R-:W-:-:S12]  /*9340*/  BRA `(.L_x_1202) ;  /* 0x0000000000a87947 */ /* 0x000fd80003800000 */
.L_x_1204:
[----:B------:R-:W-:Y:S04]  /*9350*/  VIADD R86, R182, 0xffffffff ;  /* 0xffffffffb6567836 */ /* 0x000fe80000000000 */
[C---:B------:R-:W-:Y:S04]  /*9360*/  IMAD.WIDE.U32 R88, R86.reuse, UR15, RZ ;  /* 0x0000000f56587c25 */ /* 0x040fe8000f8e00ff */
[----:B------:R-:W-:Y:S01]  /*9370*/  IMAD R2, R86, UR14, RZ ;  /* 0x0000000e56027c24 */ /* 0x000fe2000f8e02ff */
[CC--:B------:R-:W-:Y:S03]  /*9380*/  LEA R92, P4, R88.reuse, R170.reuse, 0x1 ;  /* 0x000000aa585c7211 */ /* 0x0c0fe600078808ff */
[----:B------:R-:W-:Y:S01]  /*9390*/  IMAD.IADD R2, R89, 0x1, R2 ;  /* 0x0000000159027824 */ /* 0x000fe200078e0202 */
[C---:B------:R-:W-:Y:S04]  /*93a0*/  IADD3 R89, P3, PT, R88.reuse, UR10, RZ ;  /* 0x0000000a58597c10 */ /* 0x040fe8000ff7e0ff */
        /* <DEDUP_REMOVED lines=36> */
.L_x_1202:
        /* <DEDUP_REMOVED lines=18> */
[----:B------:R-:W-:Y:S01]  /*9710*/  IMAD.SHL.U32 R183, R182, 0x2, RZ ;  /* 0x00000002b6b77824 */ /* 0x000fe200078e00ff */
[----:B------:R-:W-:Y:S01]  /*9720*/  @P1 STS.128 [R174+0x6000], RZ ;  /* 0x006000ffae001388 */ /* 0x000fe20000000c00 */
[----:B------:R-:W-:Y:S01]  /*9730*/  ISETP.GE.AND P1, PT, R166, UR6, PT ;  /* 0x00000006a6007c0c */ /* 0x000fe2000bf26270 */
[C---:B------:R-:W-:Y:S01]  /*9740*/  IMAD R0, R182.reuse, 0x40, R173 ;  /* 0x00000040b6007824 */ /* 0x040fe200078e02ad */
[----:B------:R-:W-:Y:S02]  /*9750*/  ISETP.NE.AND P3, PT, R182, RZ, PT ;  /* 0x000000ffb600720c */ /* 0x000fe40003f65270 */
[----:B------:R-:W-:Y:S01]  /*9760*/  @!PT LDS RZ, [RZ] ;  /* 0x00000000fffff984 */ /* 0x000fe20000000800 */
[----:B------:R-:W-:Y:S01]  /*9770*/  @!PT LDS RZ, [RZ] ;  /* 0x00000000fffff984 */ /* 0x000fe20000000800 */
[----:B------:R-:W-:Y:S01]  /*9780*/  @!PT LDS RZ, [RZ] ;  /* 0x00000000fffff984 */ /* 0x000fe20000000800 */
[----:B------:R-:W-:Y:S01]  /*9790*/  @!P2 LDGSTS.E.BYPASS.LTC128B.128 [R174+0x7000], desc[UR24][R194.64+0x40] ;  /* 0x07000040c2aeafae */ /* 0x000fe2000b981a18 */
[C---:B------:R-:W-:Y:S01]  /*97a0*/  VIADD R191, R0.reuse, 0x8 ;  /* 0x0000000800bf7836 */ /* 0x040fe20000000000 */
[----:B------:R-:W-:Y:S03]  /*97b0*/  IADD3 R86, PT, PT, R0, 0x1, RZ ;  /* 0x0000000100567810 */ /* 0x000fe60007ffe0ff */
[----:B------:R-:W-:Y:S01]  /*97c0*/  @P2 STS.128 [R174+0x7000], RZ ;  /* 0x007000ffae002388 */ /* 0x000fe20000000c00 */
[----:B------:R-:W-:Y:S02]  /*97d0*/  I2FP.F32.U32 R193, R0 ;  /* 0x0000000000c17245 */ /* 0x000fe40000201000 */
[----:B------:R-:W-:Y:S02]  /*97e0*/  I2FP.F32.U32 R86, R86 ;  /* 0x0000005600567245 */ /* 0x000fe40000201000 */
        /* <DEDUP_REMOVED lines=19> */
[C---:B-1----:R-:W-:Y:S04]  /*9920*/  LOP3.LUT R194, R183.reuse, UR27, R187, 0x96, !PT ;  /* 0x0000001bb7c27c12 */ /* 0x042fe8000f8e96bb */
[----:B------:R-:W-:Y:S01]  /*9930*/  @P0 STS.128 [R174+0x8800], RZ ;  /* 0x008800ffae000388 */ /* 0x000fe20000000c00 */
[----:B------:R-:W-:Y:S04]  /*9940*/  IADD3 R183, PT, PT, R183, 0x1, RZ ;  /* 0x00000001b7b77810 */ /* 0x000fe80007ffe0ff */
[----:B------:R-:W-:Y:S01]  /*9950*/  LDSM.16.M88.4 R88, [R129] ;  /* 0x000000008158783b */ /* 0x000fe20000000200 */
[----:B------:R-:W-:Y:S04]  /*9960*/  IMAD.WIDE.U32 R194, R194, -0x326172a9, RZ ;  /* 0xcd9e8d57c2c27825 */ /* 0x000fe800078e00ff */
[----:B------:R-:W1:Y:S01]  /*9970*/  LDSM.16.M88.4 R92, [R128+0x3000] ;  /* 0x00300000805c783b */ /* 0x000e620000000200 */
[----:B------:R-:W-:Y:S01]  /*9980*/  LOP3.LUT R2, R179, UR28, R194, 0x96, !PT ;  /* 0x0000001cb3027c12 */ /* 0x000fe2000f8e96c2 */
[----:B------:R-:W-:Y:S01]  /*9990*/  VIADD R194, R0, 0x9 ;  /* 0x0000000900c27836 */ /* 0x000fe20000000000 */
[----:B------:R-:W-:Y:S01]  /*99a0*/  LOP3.LUT R84, R188, UR29, R195, 0x96, !PT ;  /* 0x0000001dbc547c12 */ /* 0x000fe2000f8e96c3 */
[----:B------:R-:W-:Y:S01]  /*99b0*/  VIADD R195, R0, 0x20 ;  /* 0x0000002000c37836 */ /* 0x000fe20000000000 */
[----:B------:R-:W3:Y:S03]  /*99c0*/  LDSM.16.M88.4 R96, [R128+0x3400] ;  /* 0x003400008060783b */ /* 0x000ee60000000200 */
[----:B------:R-:W-:Y:S02]  /*99d0*/  IMAD.WIDE.U32 R198, R84, -0x2daee0ad, RZ ;  /* 0xd2511f5354c67825 */ /* 0x000fe400078e00ff */
[----:B------:R-:W5:Y:S02]  /*99e0*/  LDSM.16.M88.4 R100, [R128+0x3800] ;  /* 0x003800008064783b */ /* 0x000f640000000200 */
[----:B--2---:R-:W-:Y:S03]  /*99f0*/  IMAD.WIDE.U32 R196, R2, -0x2daee0ad, RZ ;  /* 0xd2511f5302c47825 */ /* 0x004fe600078e00ff */
[----:B------:R-:W0:Y:S05]  /*9a00*/  LDGDEPBAR ;  /* 0x00000000000079af */ /* 0x000e2a0000000000 */
[----:B------:R-:W2:Y:S05]  /*9a10*/  LDSM.16.M88.4 R104, [R128+0x3c00] ;  /* 0x003c00008068783b */ /* 0x000eaa0000000200 */
[----:B------:R-:W-:Y:S05]  /*9a20*/  LDSM.16.M88.4 R108, [R127] ;  /* 0x000000007f6c783b */ /* 0x000fea0000000200 */
[----:B------:R-:W4:Y:S05]  /*9a30*/  LDSM.16.M88.4 R112, [R125+0x3000] ;  /* 0x003000007d70783b */ /* 0x000f2a0000000200 */
[----:B------:R-:W4:Y:S05]  /*9a40*/  LDSM.16.M88.4 R116, [R125+0x3400] ;  /* 0x003400007d74783b */ /* 0x000f2a0000000200 */
[----:B------:R-:W-:Y:S01]  /*9a50*/  LDSM.16.M88.4 R120, [R125+0x3c00] ;  /* 0x003c00007d78783b */ /* 0x000fe20000000200 */
[C---:B-1----:R-:W-:Y:S08]  /*9a60*/  HMMA.16816.F32.BF16 R4, R88.reuse, R92, RZ ;  /* 0x0000005c5804723c */ /* 0x042ff000000418ff */
[C---:B------:R-:W-:Y:S01]  /*9a70*/  HMMA.16816.F32.BF16 R8, R88.reuse, R94, RZ ;  /* 0x0000005e5808723c */ /* 0x040fe200000418ff */
[----:B------:R-:W1:Y:S07]  /*9a80*/  LDSM.16.M88.4 R92, [R125+0x3800] ;  /* 0x003800007d5c783b */ /* 0x000e6e0000000200 */
[C---:B---3--:R-:W-:Y:S08]  /*9a90*/  HMMA.16816.F32.BF16 R12, R88.reuse, R96, RZ ;  /* 0x00000060580c723c */ /* 0x048ff000000418ff */
[C---:B------:R-:W-:Y:S01]  /*9aa0*/  HMMA.16816.F32.BF16 R16, R88.reuse, R98, RZ ;  /* 0x000000625810723c */ /* 0x040fe200000418ff */
[----:B------:R-:W-:Y:S07]  /*9ab0*/  LDSM.16.M88.4 R96, [R128+0x4000] ;  /* 0x004000008060783b */ /* 0x000fee0000000200 */
[C---:B-----5:R-:W-:Y:S08]  /*9ac0*/  HMMA.16816.F32.BF16 R20, R88.reuse, R100, RZ ;  /* 0x000000645814723c */ /* 0x060ff000000418ff */
[C---:B------:R-:W-:Y:S01]  /*9ad0*/  HMMA.16816.F32.BF16 R24, R88.reuse, R102, RZ ;  /* 0x000000665818723c */ /* 0x040fe200000418ff */
[----:B------:R-:W-:Y:S07]  /*9ae0*/  LDSM.16.M88.4 R100, [R128+0x4400] ;  /* 0x004400008064783b */ /* 0x000fee0000000200 */
[C---:B--2---:R-:W-:Y:S08]  /*9af0*/  HMMA.16816.F32.BF16 R28, R88.reuse, R104, RZ ;  /* 0x00000068581c723c */ /* 0x044ff000000418ff */
[----:B------:R-:W-:Y:S01]  /*9b00*/  HMMA.16816.F32.BF16 R32, R88, R106, RZ ;  /* 0x0000006a5820723c */ /* 0x000fe200000418ff */
[----:B------:R-:W2:Y:S05]  /*9b10*/  LDSM.16.M88.4 R88, [R129+0x1000] ;  /* 0x001000008158783b */ /* 0x000eaa0000000200 */
[----:B------:R-:W-:Y:S02]  /*9b20*/  LDSM.16.M88.4 R104, [R128+0x4c00] ;  /* 0x004c00008068783b */ /* 0x000fe40000000200 */
[C---:B----4-:R-:W-:Y:S08]  /*9b30*/  HMMA.16816.F32.BF16 R4, R108.reuse, R112, R4 ;  /* 0x000000706c04723c */ /* 0x050ff00000041804 */
[C---:B------:R-:W-:Y:S01]  /*9b40*/  HMMA.16816.F32.BF16 R8, R108.reuse, R114, R8 ;  /* 0x000000726c08723c */ /* 0x040fe20000041808 */
[----:B------:R-:W-:Y:S07]  /*9b50*/  LDSM.16.M88.4 R112, [R125+0x4400] ;  /* 0x004400007d70783b */ /* 0x000fee0000000200 */
[C---:B------:R-:W-:Y:S08]  /*9b60*/  HMMA.16816.F32.BF16 R12, R108.reuse, R116, R12 ;  /* 0x000000746c0c723c */ /* 0x040ff0000004180c */
[C---:B------:R-:W-:Y:S08]  /*9b70*/  HMMA.16816.F32.BF16 R16, R108.reuse, R118, R16 ;  /* 0x000000766c10723c */ /* 0x040ff00000041810 */
[C---:B-1----:R-:W-:Y:S08]  /*9b80*/  HMMA.16816.F32.BF16 R20, R108.reuse, R92, R20 ;  /* 0x0000005c6c14723c */ /* 0x042ff00000041814 */
[C---:B------:R-:W-:Y:S01]  /*9b90*/  HMMA.16816.F32.BF16 R24, R108.reuse, R94, R24 ;  /* 0x0000005e6c18723c */ /* 0x040fe20000041818 */
[----:B------:R-:W1:Y:S07]  /*9ba0*/  LDSM.16.M88.4 R92, [R128+0x4800] ;  /* 0x00480000805c783b */ /* 0x000e6e0000000200 */
[C---:B------:R-:W-:Y:S08]  /*9bb0*/  HMMA.16816.F32.BF16 R28, R108.reuse, R120, R28 ;  /* 0x000000786c1c723c */ /* 0x040ff0000004181c */
[----:B------:R-:W-:Y:S01]  /*9bc0*/  HMMA.16816.F32.BF16 R32, R108, R122, R32 ;  /* 0x0000007a6c20723c */ /* 0x000fe20000041820 */
[----:B------:R-:W-:Y:S07]  /*9bd0*/  LDSM.16.M88.4 R108, [R125+0x4000] ;  /* 0x004000007d6c783b */ /* 0x000fee0000000200 */
[C---:B--2---:R-:W-:Y:S08]  /*9be0*/  HMMA.16816.F32.BF16 R4, R88.reuse, R96, R4 ;  /* 0x000000605804723c */ /* 0x044ff00000041804 */
[C---:B------:R-:W-:Y:S01]  /*9bf0*/  HMMA.16816.F32.BF16 R8, R88.reuse, R98, R8 ;  /* 0x000000625808723c */ /* 0x040fe20000041808 */
[----:B------:R-:W2:Y:S07]  /*9c00*/  LDSM.16.M88.4 R96, [R127+0x1000] ;  /* 0x001000007f60783b */ /* 0x000eae0000000200 */
[C---:B------:R-:W-:Y:S08]  /*9c10*/  HMMA.16816.F32.BF16 R12, R88.reuse, R100, R12 ;  /* 0x00000064580c723c */ /* 0x040ff0000004180c */
[C---:B------:R-:W-:Y:S01]  /*9c20*/  HMMA.16816.F32.BF16 R16, R88.reuse, R102, R16 ;  /* 0x000000665810723c */ /* 0x040fe20000041810 */
[----:B------:R-:W-:Y:S07]  /*9c30*/  LDSM.16.M88.4 R100, [R125+0x4c00] ;  /* 0x004c00007d64783b */ /* 0x000fee0000000200 */
[C---:B-1----:R-:W-:Y:S08]  /*9c40*/  HMMA.16816.F32.BF16 R20, R88.reuse, R92, R20 ;  /* 0x0000005c5814723c */ /* 0x042ff00000041814 */
[C---:B------:R-:W-:Y:S01]  /*9c50*/  HMMA.16816.F32.BF16 R24, R88.reuse, R94, R24 ;  /* 0x0000005e5818723c */ /* 0x040fe20000041818 */
[----:B------:R-:W1:Y:S07]  /*9c60*/  LDSM.16.M88.4 R92, [R125+0x4800] ;  /* 0x004800007d5c783b */ /* 0x000e6e0000000200 */
[C---:B------:R-:W-:Y:S08]  /*9c70*/  HMMA.16816.F32.BF16 R28, R88.reuse, R104, R28 ;  /* 0x00000068581c723c */ /* 0x040ff0000004181c */
[----:B------:R-:W-:Y:S01]  /*9c80*/  HMMA.16816.F32.BF16 R32, R88, R106, R32 ;  /* 0x0000006a5820723c */ /* 0x000fe20000041820 */
[----:B------:R-:W-:Y:S05]  /*9c90*/  LDSM.16.M88.4 R88, [R129+0x2000] ;  /* 0x002000008158783b */ /* 0x000fea0000000200 */
[----:B------:R-:W3:Y:S02]  /*9ca0*/  LDSM.16.M88.4 R104, [R128+0x5000] ;  /* 0x005000008068783b */ /* 0x000ee40000000200 */
        /* <DEDUP_REMOVED lines=12> */
[----:B------:R-:W4:Y:S02]  /*9d70*/  LDSM.16.M88.4 R100, [R125+0x5000] ;  /* 0x005000007d64783b */ /* 0x000f240000000200 */
[C---:B---3--:R-:W-:Y:S08]  /*9d80*/  HMMA.16816.F32.BF16 R4, R88.reuse, R104, R4 ;  /* 0x000000685804723c */ /* 0x048ff00000041804 */
[C---:B------:R-:W-:Y:S01]  /*9d90*/  HMMA.16816.F32.BF16 R8, R88.reuse, R106, R8 ;  /* 0x0000006a5808723c */ /* 0x040fe20000041808 */
[----:B------:R-:W3:Y:S07]  /*9da0*/  LDSM.16.M88.4 R104, [R125+0x5400] ;  /* 0x005400007d68783b */ /* 0x000eee0000000200 */
[C---:B--2---:R-:W-:Y:S08]  /*9db0*/  HMMA.16816.F32.BF16 R12, R88.reuse, R108, R12 ;  /* 0x0000006c580c723c */ /* 0x044ff0000004180c */
[C---:B------:R-:W-:Y:S08]  /*9dc0*/  HMMA.16816.F32.BF16 R16, R88.reuse, R110, R16 ;  /* 0x0000006e5810723c */ /* 0x040ff00000041810 */
[C---:B-1----:R-:W-:Y:S08]  /*9dd0*/  HMMA.16816.F32.BF16 R20, R88.reuse, R92, R20 ;  /* 0x0000005c5814723c */ /* 0x042ff00000041814 */
[C---:B------:R-:W-:Y:S01]  /*9de0*/  HMMA.16816.F32.BF16 R24, R88.reuse, R94, R24 ;  /* 0x0000005e5818723c */ /* 0x040fe20000041818 */
[----:B------:R-:W1:Y:S07]  /*9df0*/  LDSM.16.M88.4 R92, [R125+0x5800] ;  /* 0x005800007d5c783b */ /* 0x000e6e0000000200 */
[C---:B------:R-:W-:Y:S08]  /*9e00*/  HMMA.16816.F32.BF16 R28, R88.reuse, R112, R28 ;  /* 0x00000070581c723c */ /* 0x040ff0000004181c */
[----:B------:R-:W-:Y:S01]  /*9e10*/  HMMA.16816.F32.BF16 R32, R88, R114, R32 ;  /* 0x000000725820723c */ /* 0x000fe20000041820 */
[----:B------:R-:W2:Y:S01]  /*9e20*/  LDSM.16.M88.4 R88, [R125+0x5c00] ;  /* 0x005c00007d58783b */ /* 0x000ea20000000200 */
[----:B------:R-:W-:Y:S04]  /*9e30*/  DEPBAR.LE SB0, 0x0 ;  /* 0x000080000000791a */ /* 0x000fe80000000000 */
[----:B------:R-:W-:Y:S02]  /*9e40*/  BAR.SYNC.DEFER_BLOCKING 0x0 ;  /* 0x0000000000007b1d */ /* 0x000fe40000010000 */
[C---:B----4-:R-:W-:Y:S08]  /*9e50*/  HMMA.16816.F32.BF16 R4, R96.reuse, R100, R4 ;  /* 0x000000646004723c */ /* 0x050ff00000041804 */
[C---:B------:R-:W-:Y:S08]  /*9e60*/  HMMA.16816.F32.BF16 R8, R96.reuse, R102, R8 ;  /* 0x000000666008723c */ /* 0x040ff00000041808 */
[C---:B---3--:R-:W-:Y:S03]  /*9e70*/  HMMA.16816.F32.BF16 R12, R96.reuse, R104, R12 ;  /* 0x00000068600c723c */ /* 0x048fe6000004180c */
[C---:B------:R-:W-:Y:S01]  /*9e80*/  FFMA.FTZ R4, R193.reuse, UR12, R4 ;  /* 0x0000000cc1047c23 */ /* 0x040fe20008010004 */
[----:B------:R-:W-:Y:S01]  /*9e90*/  FFMA.FTZ R6, R193, UR12, R6 ;  /* 0x0000000cc1067c23 */ /* 0x000fe20008010006 */
[----:B------:R-:W-:Y:S01]  /*9ea0*/  I2FP.F32.U32 R193, R191 ;  /* 0x000000bf00c17245 */ /* 0x000fe20000201000 */
[----:B------:R-:W-:Y:S01]  /*9eb0*/  FFMA.FTZ R5, R86, UR12, R5 ;  /* 0x0000000c56057c23 */ /* 0x000fe20008010005 */
[----:B------:R-:W-:Y:S01]  /*9ec0*/  IADD3 R191, PT, PT, R0, 0x10, RZ ;  /* 0x0000001000bf7810 */ /* 0x000fe20007ffe0ff */
[C---:B------:R-:W-:Y:S03]  /*9ed0*/  HMMA.16816.F32.BF16 R16, R96.reuse, R106, R16 ;  /* 0x0000006a6010723c */ /* 0x040fe60000041810 */
[----:B------:R-:W-:Y:S01]  /*9ee0*/  FFMA.FTZ R7, R86, UR12, R7 ;  /* 0x0000000c56077c23 */ /* 0x000fe20008010007 */
[----:B------:R-:W-:Y:S01]  /*9ef0*/  I2FP.F32.U32 R86, R194 ;  /* 0x000000c200567245 */ /* 0x000fe20000201000 */
[C---:B------:R-:W-:Y:S01]  /*9f00*/  FFMA.FTZ R8, R193.reuse, UR12, R8 ;  /* 0x0000000cc1087c23 */ /* 0x040fe20008010008 */
[----:B------:R-:W-:Y:S01]  /*9f10*/  FFMA.FTZ R10, R193, UR12, R10 ;  /* 0x0000000cc10a7c23 */ /* 0x000fe2000801000a */
[----:B------:R-:W-:Y:S01]  /*9f20*/  I2FP.F32.U32 R193, R191 ;  /* 0x000000bf00c17245 */ /* 0x000fe20000201000 */
[C---:B-1----:R-:W-:Y:S03]  /*9f30*/  HMMA.16816.F32.BF16 R20, R96.reuse, R92, R20 ;  /* 0x0000005c6014723c */ /* 0x042fe60000041814 */
[----:B------:R-:W-:Y:S02]  /*9f40*/  VIADD R194, R0, 0x11 ;  /* 0x0000001100c27836 */ /* 0x000fe40000000000 */
[----:B------:R-:W-:Y:S01]  /*9f50*/  FFMA.FTZ R9, R86, UR12, R9 ;  /* 0x0000000c56097c23 */ /* 0x000fe20008010009 */
[----:B------:R-:W-:Y:S02]  /*9f60*/  VIADD R191, R0, 0x18 ;  /* 0x0000001800bf7836 */ /* 0x000fe40000000000 */
[----:B------:R-:W-:Y:S01]  /*9f70*/  FFMA.FTZ R11, R86, UR12, R11 ;  /* 0x0000000c560b7c23 */ /* 0x000fe2000801000b */
[C---:B------:R-:W-:Y:S01]  /*9f80*/  FFMA.FTZ R12, R193.reuse, UR12, R12 ;  /* 0x0000000cc10c7c23 */ /* 0x040fe2000801000c */
[----:B------:R-:W-:Y:S01]  /*9f90*/  I2FP.F32.U32 R86, R194 ;  /* 0x000000c200567245 */ /* 0x000fe20000201000 */
[C---:B------:R-:W-:Y:S03]  /*9fa0*/  HMMA.16816.F32.BF16 R24, R96.reuse, R94, R24 ;  /* 0x0000005e6018723c */ /* 0x040fe60000041818 */
[----:B------:R-:W-:Y:S01]  /*9fb0*/  IADD3 R194, PT, PT, R0, 0x19, RZ ;  /* 0x0000001900c27810 */ /* 0x000fe20007ffe0ff */
[----:B------:R-:W-:Y:S01]  /*9fc0*/  FFMA.FTZ R14, R193, UR12, R14 ;  /* 0x0000000cc10e7c23 */ /* 0x000fe2000801000e */
[----:B------:R-:W-:Y:S01]  /*9fd0*/  I2FP.F32.U32 R191, R191 ;  /* 0x000000bf00bf7245 */ /* 0x000fe20000201000 */
[C---:B------:R-:W-:Y:S01]  /*9fe0*/  FFMA.FTZ R13, R86.reuse, UR12, R13 ;  /* 0x0000000c560d7c23 */ /* 0x040fe2000801000d */
[----:B------:R-:W-:Y:S01]  /*9ff0*/  FFMA.FTZ R15, R86, UR12, R15 ;  /* 0x0000000c560f7c23 */ /* 0x000fe2000801000f */
[----:B------:R-:W-:Y:S01]  /*a000*/  I2FP.F32.U32 R86, R194 ;  /* 0x000000c200567245 */ /* 0x000fe20000201000 */
[C---:B--2---:R-:W-:Y:S03]  /*a010*/  HMMA.16816.F32.BF16 R28, R96.reuse, R88, R28 ;  /* 0x00000058601c723c */ /* 0x044fe6000004181c */
[----:B------:R-:W-:Y:S02]  /*a020*/  VIADD R193, R0, 0x21 ;  /* 0x0000002100c17836 */ /* 0x000fe40000000000 */
[C---:B------:R-:W-:Y:S01]  /*a030*/  FFMA.FTZ R16, R191.reuse, UR12, R16 ;  /* 0x0000000cbf107c23 */ /* 0x040fe20008010010 */
[----:B------:R-:W-:Y:S01]  /*a040*/  FFMA.FTZ R18, R191, UR12, R18 ;  /* 0x0000000cbf127c23 */ /* 0x000fe20008010012 */
[----:B------:R-:W-:Y:S01]  /*a050*/  I2FP.F32.U32 R191, R195 ;  /* 0x000000c300bf7245 */ /* 0x000fe20000201000 */
[C---:B------:R-:W-:Y:S01]  /*a060*/  FFMA.FTZ R17, R86.reuse, UR12, R17 ;  /* 0x0000000c56117c23 */ /* 0x040fe20008010011 */
[----:B------:R-:W-:Y:S01]  /*a070*/  I2FP.F32.U32 R194, R193 ;  /* 0x000000c100c27245 */ /* 0x000fe20000201000 */
[----:B------:R-:W-:Y:S01]  /*a080*/  FFMA.FTZ R19, R86, UR12, R19 ;  /* 0x0000000c56137c23 */ /* 0x000fe20008010013 */
[C---:B------:R-:W-:Y:S01]  /*a090*/  IADD3 R195, PT, PT, R0.reuse, 0x31, RZ ;  /* 0x0000003100c37810 */ /* 0x040fe20007ffe0ff */
[C---:B------:R-:W-:Y:S02]  /*a0a0*/  VIADD R193, R0.reuse, 0x29 ;  /* 0x0000002900c17836 */ /* 0x040fe40000000000 */
[C---:B------:R-:W-:Y:S01]  /*a0b0*/  FFMA.FTZ R20, R191.reuse, UR12, R20 ;  /* 0x0000000cbf147c23 */ /* 0x040fe20008010014 */
[C---:B------:R-:W-:Y:S02]  /*a0c0*/  VIADD R86, R0.reuse, 0x30 ;  /* 0x0000003000567836 */ /* 0x040fe40000000000 */
[----:B------:R-:W-:Y:S01]  /*a0d0*/  FFMA.FTZ R22, R191, UR12, R22 ;  /* 0x0000000cbf167c23 */ /* 0x000fe20008010016 */
[----:B------:R-:W-:Y:S01]  /*a0e0*/  IADD3 R191, PT, PT, R0, 0x28, RZ ;  /* 0x0000002800bf7810 */ /* 0x000fe20007ffe0ff */
[C---:B------:R-:W-:Y:S01]  /*a0f0*/  FFMA.FTZ R21, R194.reuse, UR12, R21 ;  /* 0x0000000cc2157c23 */ /* 0x040fe20008010015 */
[----:B------:R-:W-:Y:S01]  /*a100*/  FFMA.FTZ R23, R194, UR12, R23 ;  /* 0x0000000cc2177c23 */ /* 0x000fe20008010017 */
[----:B------:R-:W-:Y:S01]  /*a110*/  I2FP.F32.U32 R194, R193 ;  /* 0x000000c100c27245 */ /* 0x000fe20000201000 */
[----:B------:R-:W-:Y:S03]  /*a120*/  HMMA.16816.F32.BF16 R32, R96, R90, R32 ;  /* 0x0000005a6020723c */ /* 0x000fe60000041820 */
[----:B------:R-:W-:Y:S01]  /*a130*/  I2FP.F32.U32 R193, R86 ;  /* 0x0000005600c17245 */ /* 0x000fe20000201000 */
[C---:B------:R-:W-:Y:S01]  /*a140*/  FFMA.FTZ R25, R194.reuse, UR12, R25 ;  /* 0x0000000cc2197c23 */ /* 0x040fe20008010019 */
[----:B------:R-:W-:Y:S01]  /*a150*/  I2FP.F32.U32 R191, R191 ;  /* 0x000000bf00bf7245 */ /* 0x000fe20000201000 */
[----:B------:R-:W-:Y:S01]  /*a160*/  FFMA.FTZ R27, R194, UR12, R27 ;  /* 0x0000000cc21b7c23 */ /* 0x000fe2000801001b */
[----:B------:R-:W-:Y:S01]  /*a170*/  I2FP.F32.U32 R86, R195 ;  /* 0x000000c300567245 */ /* 0x000fe20000201000 */
[----:B------:R-:W-:Y:S01]  /*a180*/  FFMA.FTZ R28, R193, UR12, R28 ;  /* 0x0000000cc11c7c23 */ /* 0x000fe2000801001c */
[----:B------:R-:W-:Y:S01]  /*a190*/  LOP3.LUT R194, R187, UR27, R183, 0x96, !PT ;  /* 0x0000001bbbc27c12 */ /* 0x000fe2000f8e96b7 */
[C---:B------:R-:W-:Y:S01]  /*a1a0*/  FFMA.FTZ R24, R191.reuse, UR12, R24 ;  /* 0x0000000cbf187c23 */ /* 0x040fe20008010018 */
[----:B------:R-:W-:Y:S01]  /*a1b0*/  FFMA.FTZ R26, R191, UR12, R26 ;  /* 0x0000000cbf1a7c23 */ /* 0x000fe2000801001a */
[----:B------:R-:W-:Y:S01]  /*a1c0*/  FMNMX3.FTZ R191, R3, R4, R5, !PT ;  /* 0x0000000403bf7276 */ /* 0x000fe20007810005 */
[----:B------:R-:W-:Y:S01]  /*a1d0*/  FFMA.FTZ R30, R193, UR12, R30 ;  /* 0x0000000cc11e7c23 */ /* 0x000fe2000801001e */
[C---:B------:R-:W-:Y:S01]  /*a1e0*/  FFMA.FTZ R29, R86.reuse, UR12, R29 ;  /* 0x0000000c561d7c23 */ /* 0x040fe2000801001d */
[----:B------:R-:W-:Y:S01]  /*a1f0*/  FFMA.FTZ R31, R86, UR12, R31 ;  /* 0x0000000c561f7c23 */ /* 0x000fe2000801001f */
[----:B------:R-:W-:Y:S01]  /*a200*/  FMNMX3.FTZ R86, R85, R6, R7, !PT ;  /* 0x0000000655567276 */ /* 0x000fe20007810007 */
[C---:B------:R-:W-:Y:S01]  /*a210*/  VIADD R193, R0.reuse, 0x38 ;  /* 0x0000003800c17836 */ /* 0x040fe20000000000 */
[----:B------:R-:W-:Y:S01]  /*a220*/  FMNMX3.FTZ R191, R191, R8, R9, !PT ;  /* 0x00000008bfbf7276 */ /* 0x000fe20007810009 */
[----:B------:R-:W-:Y:S01]  /*a230*/  VIADD R0, R0, 0x39 ;  /* 0x0000003900007836 */ /* 0x000fe20000000000 */
[----:B------:R-:W-:Y:S01]  /*a240*/  FMNMX3.FTZ R86, R86, R10, R11, !PT ;  /* 0x0000000a56567276 */ /* 0x000fe2000781000b */
[----:B------:R-:W-:Y:S01]  /*a250*/  IMAD.WIDE.U32 R194, R194, -0x326172a9, RZ ;  /* 0xcd9e8d57c2c27825 */ /* 0x000fe200078e00ff */
[----:B------:R-:W-:Y:S02]  /*a260*/  FMNMX3.FTZ R191, R191, R12, R13, !PT ;  /* 0x0000000cbfbf7276 */ /* 0x000fe4000781000d */
[----:B------:R-:W-:Y:S02]  /*a270*/  I2FP.F32.U32 R0, R0 ;  /* 0x0000000000007245 */ /* 0x000fe40000201000 */
[----:B------:R-:W-:Y:S02]  /*a280*/  FMNMX3.FTZ R86, R86, R14, R15, !PT ;  /* 0x0000000e56567276 */ /* 0x000fe4000781000f */
[----:B------:R-:W-:Y:S01]  /*a290*/  FMNMX3.FTZ R191, R191, R16, R17, !PT ;  /* 0x00000010bfbf7276 */ /* 0x000fe20007810011 */
[C---:B------:R-:W-:Y:S01]  /*a2a0*/  FFMA.FTZ R33, R0.reuse, UR12, R33 ;  /* 0x0000000c00217c23 */ /* 0x040fe20008010021 */
[----:B------:R-:W-:Y:S01]  /*a2b0*/  I2FP.F32.U32 R193, R193 ;  /* 0x000000c100c17245 */ /* 0x000fe20000201000 */
[----:B------:R-:W-:Y:S01]  /*a2c0*/  FFMA.FTZ R35, R0, UR12, R35 ;  /* 0x0000000c00237c23 */ /* 0x000fe20008010023 */
[----:B------:R-:W-:Y:S02]  /*a2d0*/  FMNMX3.FTZ R0, R86, R18, R19, !PT ;  /* 0x0000001256007276 */ /* 0x000fe40007810013 */
[----:B------:R-:W-:Y:S01]  /*a2e0*/  FMNMX3.FTZ R183, R191, R20, R21, !PT ;  /* 0x00000014bfb77276 */ /* 0x000fe20007810015 */
[C---:B------:R-:W-:Y:S01]  /*a2f0*/  FFMA.FTZ R32, R193.reuse, UR12, R32 ;  /* 0x0000000cc1207c23 */ /* 0x040fe20008010020 */
[----:B------:R-:W-:Y:S01]  /*a300*/  FMNMX3.FTZ R0, R0, R22, R23, !PT ;  /* 0x0000001600007276 */ /* 0x000fe20007810017 */
[----:B------:R-:W-:Y:S01]  /*a310*/  FFMA.FTZ R34, R193, UR12, R34 ;  /* 0x0000000cc1227c23 */ /* 0x000fe20008010022 */
[----:B------:R-:W-:Y:S02]  /*a320*/  FMNMX3.FTZ R183, R183, R24, R25, !PT ;  /* 0x00000018b7b77276 */ /* 0x000fe40007810019 */
[----:B------:R-:W-:Y:S02]  /*a330*/  FMNMX3.FTZ R84, R0, R26, R27, !PT ;  /* 0x0000001a00547276 */ /* 0x000fe4000781001b */
[----:B------:R-:W-:Y:S02]  /*a340*/  FMNMX3.FTZ R183, R183, R28, R29, !PT ;  /* 0x0000001cb7b77276 */ /* 0x000fe4000781001d */
[----:B------:R-:W-:Y:S02]  /*a350*/  FMNMX3.FTZ R84, R84, R30, R31, !PT ;  /* 0x0000001e54547276 */ /* 0x000fe4000781001f */
[----:B------:R-:W-:Y:S02]  /*a360*/  LOP3.LUT R0, R184, UR23, R199, 0x96, !PT ;  /* 0x00000017b8007c12 */ /* 0x000fe4000f8e96c7 */
[----:B------:R-:W-:Y:S02]  /*a370*/  FMNMX3.FTZ R183, R183, R32, R33, !PT ;  /* 0x00000020b7b77276 */ /* 0x000fe40007810021 */
[----:B------:R-:W-:Y:S01]  /*a380*/  FMNMX3.FTZ R84, R84, R34, R35, !PT ;  /* 0x0000002254547276 */ /* 0x000fe20007810023 */
[----:B------:R-:W-:Y:S06]  /*a390*/  @P3 BRA `(.L_x_1204) ;  /* 0xffffffec00ec3947 */ /* 0x000fec000383ffff */
.L_x_1203:
[----:B------:R-:W-:Y:S01]  /*a3a0*/  LOP3.LUT R112, R198, UR19, R197, 0x96, !PT ;  /* 0x00000013c6707c12 */ /* 0x000fe2000f8e96c5 */
[----:B------:R-:W2:Y:S01]  /*a3b0*/  SHFL.BFLY PT, R89, R84, 0x2, 0x1f ;  /* 0x0c401f0054597f89 */ /* 0x000ea200000e0000 */
[----:B------:R-:W-:Y:S01]  /*a3c0*/  LOP3.LUT R94, R188, UR29, R195, 0x96, !PT ;  /* 0x0000001dbc5e7c12 */ /* 0x000fe2000f8e96c3 */
[----:B-1----:R-:W-:Y:S01]  /*a3d0*/  IMAD.WIDE.U32 R90, R0, -0x326172a9, RZ ;  /* 0xcd9e8d57005a7825 */ /* 0x002fe200078e00ff */
[----:B------:R-:W-:Y:S05]  /*a3e0*/  LOP3.LUT R2, R179, UR28, R194, 0x96, !PT ;  /* 0x0000001cb3027c12 */ /* 0x000fea000f8e96c2 */
[----:B------:R-:W1:Y:S01]  /*a3f0*/  SHFL.BFLY PT, R86, R183, 0x2, 0x1f ;  /* 0x0c401f00b7567f89 */ /* 0x000e6200000e0000 */
[----:B------:R-:W-:Y:S01]  /*a400*/  IMAD.WIDE.U32 R112, R112, -0x326172a9, RZ ;  /* 0xcd9e8d5770707825 */ /* 0x000fe200078e00ff */
[----:B------:R-:W-:Y:S03]  /*a410*/  LOP3.LUT R0, R178, UR22, R91, 0x96, !PT ;  /* 0x00000016b2007c12 */ /* 0x000fe6000f8e965b */
[----:B------:R-:W-:Y:S01]  /*a420*/  IMAD.WIDE.U32 R94, R94, -0x2daee0ad, RZ ;  /* 0xd2511f535e5e7825 */ /* 0x000fe200078e00ff */
[----:B------:R-:W-:Y:S03]  /*a430*/  LOP3.LUT R90, R90, UR18, R113, 0x96, !PT ;  /* 0x000000125a5a7c12 */ /* 0x000fe6000f8e9671 */
[----:B------:R-:W-:Y:S01]  /*a440*/  IMAD.WIDE.U32 R92, R0, -0x2daee0ad, RZ ;  /* 0xd2511f53005c7825 */ /* 0x000fe200078e00ff */
[----:B------:R-:W-:Y:S03]  /*a450*/  LOP3.LUT R104, R184, UR23, R95, 0x96, !PT ;  /* 0x00000017b8687c12 */ /* 0x000fe6000f8e965f */
[----:B------:R-:W-:Y:S01]  /*a460*/  IMAD.WIDE.U32 R90, R90, -0x2daee0ad, RZ ;  /* 0xd2511f535a5a7825 */ /* 0x000fe200078e00ff */
[----:B------:R-:W-:Y:S03]  /*a470*/  LOP3.LUT R0, R196, UR17, R93, 0x96, !PT ;  /* 0x00000011c4007c12 */ /* 0x000fe6000f8e965d */
[----:B------:R-:W-:Y:S01]  /*a480*/  IMAD.WIDE.U32 R104, R104, -0x326172a9, RZ ;  /* 0xcd9e8d5768687825 */ /* 0x000fe200078e00ff */
[----:B------:R-:W-:Y:S02]  /*a490*/  LOP3.LUT R92, R92, UR13, R91, 0x96, !PT ;  /* 0x0000000d5c5c7c12 */ /* 0x000fe4000f8e965b */
[----:B--2---:R-:W-:Y:S01]  /*a4a0*/  FMNMX.FTZ R89, R84, R89, !PT ;  /* 0x0000005954597209 */ /* 0x004fe20007810000 */
[----:B------:R-:W-:Y:S01]  /*a4b0*/  IMAD.WIDE.U32 R96, R0, -0x326172a9, RZ ;  /* 0xcd9e8d5700607825 */ /* 0x000fe200078e00ff */
[----:B------:R-:W-:Y:S02]  /*a4c0*/  LOP3.LUT R120, R178, UR22, R105, 0x96, !PT ;  /* 0x00000016b2787c12 */ /* 0x000fe4000f8e9669 */
[----:B-1----:R-:W-:Y:S01]  /*a4d0*/  FMNMX.FTZ R91, R183, R86, !PT ;  /* 0x00000056b75b7209 */ /* 0x002fe20007810000 */
[----:B------:R-:W-:Y:S01]  /*a4e0*/  IMAD.WIDE.U32 R114, R2, -0x2daee0ad, RZ ;  /* 0xd2511f5302727825 */ /* 0x000fe200078e00ff */
[----:B------:R-:W-:Y:S01]  /*a4f0*/  LOP3.LUT R112, R112, UR16, R97, 0x96, !PT ;  /* 0x0000001070707c12 */ /* 0x000fe2000f8e9661 */
[----:B------:R-:W1:Y:S02]  /*a500*/  SHFL.BFLY PT, R0, R89, 0x1, 0x1f ;  /* 0x0c201f0059007f89 */ /* 0x000e6400000e0000 */
[----:B------:R-:W-:Y:S01]  /*a510*/  IMAD.WIDE.U32 R92, R92, -0x326172a9, RZ ;  /* 0xcd9e8d575c5c7825 */ /* 0x000fe200078e00ff */
[----:B------:R-:W-:Y:S05]  /*a520*/  LOP3.LUT R94, R94, UR19, R115, 0x96, !PT ;  /* 0x000000135e5e7c12 */ /* 0x000fea000f8e9673 */
[----:B------:R-:W2:Y:S01]  /*a530*/  SHFL.BFLY PT, R2, R91, 0x1, 0x1f ;  /* 0x0c201f005b027f89 */ /* 0x000ea200000e0000 */
[----:B------:R-:W-:Y:S01]  /*a540*/  IMAD.WIDE.U32 R112, R112, -0x2daee0ad, RZ ;  /* 0xd2511f5370707825 */ /* 0x000fe200078e00ff */
[----:B------:R-:W-:Y:S02]  /*a550*/  LOP3.LUT R105, R96, UR9, R93, 0x96, !PT ;  /* 0x0000000960697c12 */ /* 0x000fe4000f8e965d */
[----:B------:R-:W-:Y:S01]  /*a560*/  PRMT R88, R92, 0x7770, RZ ;  /* 0x000077705c587816 */ /* 0x000fe200000000ff */
[----:B------:R-:W-:Y:S01]  /*a570*/  IMAD.MOV.U32 R122, RZ, RZ, R92 ;  /* 0x000000ffff7a7224 */ /* 0x000fe200078e005c */
[C---:B------:R-:W-:Y:S01]  /*a580*/  LOP3.LUT R84, R105.reuse, 0xffff, RZ, 0xc0, !PT ;  /* 0x0000ffff69547812 */ /* 0x040fe200078ec0ff */
[----:B------:R-:W-:Y:S01]  /*a590*/  IMAD.WIDE.U32 R120, R120, -0x2daee0ad, RZ ;  /* 0xd2511f5378787825 */ /* 0x000fe200078e00ff */
[----:B------:R-:W-:Y:S02]  /*a5a0*/  LOP3.LUT R103, R90, UR8, R113, 0x96, !PT ;  /* 0x000000085a677c12 */ /* 0x000fe4000f8e9671 */
[----:B------:R-:W-:Y:S02]  /*a5b0*/  LOP3.LUT R93, R105, 0xff, RZ, 0xc0, !PT ;  /* 0x000000ff695d7812 */ /* 0x000fe400078ec0ff */
[----:B------:R-:W-:Y:S02]  /*a5c0*/  SHF.R.U32.HI R84, RZ, 0x8, R84 ;  /* 0x00000008ff547819 */ /* 0x000fe40000011654 */
[----:B------:R-:W-:Y:S02]  /*a5d0*/  LOP3.LUT R110, R103, 0xffff, RZ, 0xc0, !PT ;  /* 0x0000ffff676e7812 */ /* 0x000fe400078ec0ff */
[----:B------:R-:W-:Y:S02]  /*a5e0*/  PRMT R194, R93, 0x5410, R84 ;  /* 0x000054105dc27816 */ /* 0x000fe40000000054 */
[----:B------:R-:W-:Y:S02]  /*a5f0*/  LOP3.LUT R84, R84, 0xffff, RZ, 0xc0, !PT ;  /* 0x0000ffff54547812 */ /* 0x000fe400078ec0ff */
[----:B-1----:R-:W-:Y:S02]  /*a600*/  FMNMX.FTZ R0, R89, R0, !PT ;  /* 0x0000000059007209 */ /* 0x002fe40007810000 */
[----:B------:R-:W-:Y:S02]  /*a610*/  LOP3.LUT R114, R114, UR17, R121, 0x96, !PT ;  /* 0x0000001172727c12 */ /* 0x000fe4000f8e9679 */
[----:B--2---:R-:W-:Y:S01]  /*a620*/  FMNMX.FTZ R2, R91, R2, !PT ;  /* 0x000000025b027209 */ /* 0x004fe20007810000 */
[----:B------:R-:W-:Y:S01]  /*a630*/  FMUL.FTZ R121, R0, UR4 ;  /* 0x0000000400797c20 */ /* 0x000fe20008410000 */
[----:B------:R-:W-:Y:S02]  /*a640*/  PRMT R86, R112, 0x7770, RZ ;  /* 0x0000777070567816 */ /* 0x000fe400000000ff */
[----:B------:R-:W-:Y:S02]  /*a650*/  SHF.R.U32.HI R110, RZ, 0x8, R110 ;  /* 0x00000008ff6e7819 */ /* 0x000fe4000001166e */
[----:B------:R-:W-:Y:S01]  /*a660*/  ISETP.LE.U32.AND P4, PT, R88, UR30, PT ;  /* 0x0000001e58007c0c */ /* 0x000fe2000bf83070 */
[----:B------:R-:W-:Y:S01]  /*a670*/  FMUL.FTZ R88, R2, UR4 ;  /* 0x0000000402587c20 */ /* 0x000fe20008410000 */
[----:B------:R-:W-:Y:S02]  /*a680*/  FSETP.NEU.FTZ.AND P0, PT, R0, -INF , PT ;  /* 0xff8000000000780b */ /* 0x000fe40003f1d000 */
[----:B------:R-:W-:Y:S02]  /*a690*/  ISETP.LE.U32.AND P5, PT, R84, UR30, PT ;  /* 0x0000001e54007c0c */ /* 0x000fe4000bfa3070 */
[----:B------:R-:W-:Y:S02]  /*a6a0*/  FSETP.NEU.FTZ.AND P3, PT, R2, -INF , PT ;  /* 0xff8000000200780b */ /* 0x000fe40003f7d000 */
[----:B------:R-:W-:Y:S01]  /*a6b0*/  ISETP.LE.U32.AND P2, PT, R86, UR30, PT ;  /* 0x0000001e56007c0c */ /* 0x000fe2000bf43070 */
[----:B------:R-:W-:Y:S01]  /*a6c0*/  FADD.FTZ R86, -R2, R3 ;  /* 0x0000000302567221 */ /* 0x000fe20000010100 */
[----:B------:R-:W-:Y:S01]  /*a6d0*/  LOP3.LUT R84, R110, 0xffff, RZ, 0xc0, !PT ;  /* 0x0000ffff6e547812 */ /* 0x000fe200078ec0ff */
[----:B------:R-:W-:Y:S01]  /*a6e0*/  FADD.FTZ R3, -R0, R85 ;  /* 0x0000005500037221 */ /* 0x000fe20000010100 */
[----:B------:R-:W-:Y:S02]  /*a6f0*/  FSEL R121, R121, RZ, P0 ;  /* 0x000000ff79797208 */ /* 0x000fe40000000000 */
[----:B------:R-:W-:Y:S01]  /*a700*/  FSEL R88, R88, RZ, P3 ;  /* 0x000000ff58587208 */ /* 0x000fe20001800000 */
[----:B------:R-:W-:Y:S01]  /*a710*/  FMUL.FTZ R3, R3, UR4 ;  /* 0x0000000403037c20 */ /* 0x000fe20008410000 */
[----:B------:R-:W-:Y:S01]  /*a720*/  ISETP.LE.U32.AND P3, PT, R84, UR30, PT ;  /* 0x0000001e54007c0c */ /* 0x000fe2000bf63070 */
[----:B------:R-:W-:Y:S01]  /*a730*/  FMUL.FTZ R84, R86, UR4 ;  /* 0x0000000456547c20 */ /* 0x000fe20008410000 */
[----:B------:R-:W-:Y:S01]  /*a740*/  PRMT R115, R92, 0x7773, RZ ;  /* 0x000077735c737816 */ /* 0x000fe200000000ff */
[--C-:B------:R-:W-:Y:S01]  /*a750*/  FFMA.FTZ R198, R6, UR4, -R121.reuse ;  /* 0x0000000406c67c23 */ /* 0x100fe20008010879 */
[C---:B------:R-:W-:Y:S01]  /*a760*/  PRMT R116, R92.reuse, 0x7772, RZ ;  /* 0x000077725c747816 */ /* 0x040fe200000000ff */
[----:B------:R1:W2:Y:S01]  /*a770*/  MUFU.EX2 R6, R84 ;  /* 0x0000005400067308 */ /* 0x0002a20000000800 */
[----:B------:R-:W-:Y:S01]  /*a780*/  PRMT R119, R92, 0x7771, RZ ;  /* 0x000077715c777816 */ /* 0x000fe200000000ff */
[----:B------:R-:W-:Y:S01]  /*a790*/  FFMA.FTZ R10, R10, UR4, -R121 ;  /* 0x000000040a0a7c23 */ /* 0x000fe20008010879 */
[----:B------:R-:W-:Y:S01]  /*a7a0*/  ISETP.LE.U32.AND P6, PT, R93, UR30, PT ;  /* 0x0000001e5d007c0c */ /* 0x000fe2000bfc3070 */
[--C-:B------:R-:W-:Y:S01]  /*a7b0*/  FFMA.FTZ R91, R29, UR4, -R88.reuse ;  /* 0x000000041d5b7c23 */ /* 0x100fe20008010858 */
[----:B------:R-:W-:Y:S01]  /*a7c0*/  LOP3.LUT R122, R122, 0xff, RZ, 0xc0, !PT ;  /* 0x000000ff7a7a7812 */ /* 0x000fe200078ec0ff */
[--C-:B------:R-:W-:Y:S01]  /*a7d0*/  FFMA.FTZ R191, R4, UR4, -R88.reuse ;  /* 0x0000000404bf7c23 */ /* 0x100fe20008010858 */
[--C-:B------:R-:W-:Y:S01]  /*a7e0*/  FFMA.FTZ R183, R5, UR4, -R88.reuse ;  /* 0x0000000405b77c23 */ /* 0x100fe20008010858 */
        /* <DEDUP_REMOVED lines=13> */
[----:B-1----:R-:W-:Y:S01]  /*a8c0*/  FFMA.FTZ R84, R33, UR4, -R88 ;  /* 0x0000000421547c23 */ /* 0x002fe20008010858 */
        /* <DEDUP_REMOVED lines=14> */
[----:B------:R-:W1:Y:S01]  /*a9b0*/  MUFU.EX2 R3, R3 ;  /* 0x0000000300037308 */ /* 0x000e620000000800 */
[C---:B--2---:R-:W-:Y:S01]  /*a9c0*/  FMUL.FTZ R16, R6.reuse, R64 ;  /* 0x0000004006107220 */ /* 0x044fe20000410000 */
[C---:B------:R-:W-:Y:S01]  /*a9d0*/  FMUL.FTZ R8, R6.reuse, R56 ;  /* 0x0000003806087220 */ /* 0x040fe20000410000 */
[C---:B------:R-:W-:Y:S07]  /*a9e0*/  FMUL.FTZ R9, R6.reuse, R57 ;  /* 0x0000003906097220 */ /* 0x040fee0000410000 */
[----:B------:R2:W-:Y:S01]  /*a9f0*/  MUFU.EX2 R121, R10 ;  /* 0x0000000a00797308 */ /* 0x0005e20000000800 */
[C---:B------:R-:W-:Y:S01]  /*aa00*/  FMUL.FTZ R4, R6.reuse, R52 ;  /* 0x0000003406047220 */ /* 0x040fe20000410000 */
[C---:B------:R-:W-:Y:S01]  /*aa10*/  FMUL.FTZ R24, R6.reuse, R72 ;  /* 0x0000004806187220 */ /* 0x040fe20000410000 */
[C---:B------:R-:W-:Y:S07]  /*aa20*/  FMUL.FTZ R13, R6.reuse, R61 ;  /* 0x0000003d060d7220 */ /* 0x040fee0000410000 */
[----:B------:R-:W3:Y:S01]  /*aa30*/  MUFU.EX2 R191, R191 ;  /* 0x000000bf00bf7308 */ /* 0x000ee20000000800 */
[C---:B------:R-:W-:Y:S01]  /*aa40*/  FMUL.FTZ R17, R6.reuse, R65 ;  /* 0x0000004106117220 */ /* 0x040fe20000410000 */
[C---:B------:R-:W-:Y:S01]  /*aa50*/  FMUL.FTZ R5, R6.reuse, R53 ;  /* 0x0000003506057220 */ /* 0x040fe20000410000 */
[--C-:B------:R-:W-:Y:S07]  /*aa60*/  HSET2.LE.AND R53, R194, R175.reuse, PT ;  /* 0x000000afc2357233 */ /* 0x100fee0003803000 */
[----:B------:R-:W4:Y:S01]  /*aa70*/  MUFU.EX2 R198, R198 ;  /* 0x000000c600c67308 */ /* 0x000f220000000800 */
[----:B------:R-:W-:Y:S01]  /*aa80*/  FMUL.FTZ R12, R6, R60 ;  /* 0x0000003c060c7220 */ /* 0x000fe20000410000 */
[----:B------:R-:W-:Y:S01]  /*aa90*/  PRMT R60, R116, 0x5410, R115 ;  /* 0x00005410743c7816 */ /* 0x000fe20000000073 */
[C---:B-1----:R-:W-:Y:S07]  /*aaa0*/  FMUL.FTZ R11, R3.reuse, R59 ;  /* 0x0000003b030b7220 */ /* 0x042fee0000410000 */
[----:B------:R-:W1:Y:S01]  /*aab0*/  MUFU.EX2 R183, R183 ;  /* 0x000000b700b77308 */ /* 0x000e620000000800 */
[----:B------:R-:W-:Y:S01]  /*aac0*/  FMUL.FTZ R14, R3, R62 ;  /* 0x0000003e030e7220 */ /* 0x000fe20000410000 */
[----:B------:R-:W-:Y:S01]  /*aad0*/  PRMT R62, R105, 0x7632, R62 ;  /* 0x00007632693e7816 */ /* 0x000fe2000000003e */
[C---:B--2---:R-:W-:Y:S01]  /*aae0*/  FMUL.FTZ R10, R3.reuse, R58 ;  /* 0x0000003a030a7220 */ /* 0x044fe20000410000 */
[----:B------:R-:W-:Y:S06]  /*aaf0*/  SHF.R.U32.HI R105, RZ, 0x18, R105 ;  /* 0x00000018ff697819 */ /* 0x000fec0000011669 */
[----:B------:R-:W-:Y:S01]  /*ab00*/  MUFU.EX2 R123, R123 ;  /* 0x0000007b007b7308 */ /* 0x000fe20000000800 */
[----:B------:R-:W-:Y:S01]  /*ab10*/  LOP3.LUT R62, R62, 0xff, RZ, 0xc0, !PT ;  /* 0x000000ff3e3e7812 */ /* 0x000fe200078ec0ff */
[----:B------:R-:W2:Y:S01]  /*ab20*/  LDSM.16.MT88.4 R56, [R126+0x6000] ;  /* 0x006000007e38783b */ /* 0x000ea20000004200 */
[----:B------:R-:W-:Y:S07]  /*ab30*/  LOP3.LUT R60, R60, 0xff00ff, RZ, 0xc0, !PT ;  /* 0x00ff00ff3c3c7812 */ /* 0x000fee00078ec0ff */
[----:B------:R-:W-:Y:S01]  /*ab40*/  MUFU.EX2 R64, R193 ;  /* 0x000000c100407308 */ /* 0x000fe20000000800 */
[C---:B---3--:R-:W-:Y:S01]  /*ab50*/  FFMA.FTZ R52, R6.reuse, R181, R191 ;  /* 0x000000b506347223 */ /* 0x048fe200000100bf */
[C---:B----4-:R-:W-:Y:S01]  /*ab60*/  FFMA.FTZ R190, R3.reuse, R190, R198 ;  /* 0x000000be03be7223 */ /* 0x050fe200000100c6 */
[----:B------:R-:W-:Y:S01]  /*ab70*/  FMUL.FTZ R15, R3, R63 ;  /* 0x0000003f030f7220 */ /* 0x000fe20000410000 */
[----:B------:R-:W-:Y:S06]  /*ab80*/  HSET2.LE.AND R60, R60, R175, PT ;  /* 0x000000af3c3c7233 */ /* 0x000fec0003803000 */
[----:B------:R-:W-:Y:S01]  /*ab90*/  MUFU.EX2 R95, R95 ;  /* 0x0000005f005f7308 */ /* 0x000fe20000000800 */
[C---:B-1----:R-:W-:Y:S01]  /*aba0*/  F2FP.BF16.F32.PACK_AB R72, R183.reuse, R191 ;  /* 0x000000bfb748723e */ /* 0x042fe200000010ff */
[----:B------:R-:W-:Y:S01]  /*abb0*/  FADD.FTZ R183, R183, R52 ;  /* 0x00000034b7b77221 */ /* 0x000fe20000010000 */
[C---:B------:R-:W-:Y:S07]  /*abc0*/  FMUL.FTZ R20, R6.reuse, R68 ;  /* 0x0000004406147220 */ /* 0x040fee0000410000 */
[----:B------:R-:W1:Y:S01]  /*abd0*/  MUFU.EX2 R196, R196 ;  /* 0x000000c400c47308 */ /* 0x000e620000000800 */
        /* <DEDUP_REMOVED lines=13> */
[----:B-1----:R-:W-:Y:S01]  /*acb0*/  F2FP.BF16.F32.PACK_AB R69, R95, R196 ;  /* 0x000000c45f45723e */ /* 0x002fe200000010ff */
[----:B------:R-:W-:Y:S01]  /*acc0*/  FMUL.FTZ R49, R6, R49 ;  /* 0x0000003106317220 */ /* 0x000fe20000410000 */
[----:B------:R-:W-:Y:S01]  /*acd0*/  FMUL.FTZ R23, R3, R71 ;  /* 0x0000004703177220 */ /* 0x000fe20000410000 */
[----:B------:R-:W-:Y:S01]  /*ace0*/  PRMT R71, R72, 0x7632, R71 ;  /* 0x0000763248477816 */ /* 0x000fe20000000047 */
[----:B------:R-:W-:Y:S01]  /*acf0*/  FADD.FTZ R52, R123, R190 ;  /* 0x000000be7b347221 */ /* 0x000fe20000010000 */
        /* <DEDUP_REMOVED lines=20> */
[----:B------:R-:W-:Y:S01]  /*ae40*/  IMAD.WIDE.U32 R66, R94, -0x326172a9, RZ ;  /* 0xcd9e8d575e427825 */ /* 0x000fe200078e00ff */
[----:B------:R-:W-:Y:S01]  /*ae50*/  F2FP.BF16.F32.PACK_AB R74, R64, R121 ;  /* 0x00000079404a723e */ /* 0x000fe200000010ff */
[----:B------:R-:W1:Y:S01]  /*ae60*/  MUFU.EX2 R80, R118 ;  /* 0x0000007600507308 */ /* 0x000e620000000800 */
[----:B------:R-:W-:Y:S01]  /*ae70*/  PRMT R54, R62, 0x5410, R105 ;  /* 0x000054103e367816 */ /* 0x000fe20000000069 */
[----:B------:R-:W-:Y:S01]  /*ae80*/  FADD.FTZ R121, R121, R52 ;  /* 0x0000003479797221 */ /* 0x000fe20000010000 */
[----:B------:R-:W-:Y:S01]  /*ae90*/  PRMT R52, R72, 0x5410, R71 ;  /* 0x0000541048347816 */ /* 0x000fe20000000047 */
[----:B------:R-:W-:Y:S01]  /*aea0*/  IMAD.MOV.U32 R193, RZ, RZ, R87 ;  /* 0x000000ffffc17224 */ /* 0x000fe200078e0057 */
[----:B------:R-:W-:Y:S01]  /*aeb0*/  PRMT R70, R3, 0x7632, R70 ;  /* 0x0000763203467816 */ /* 0x000fe20000000046 */
[----:B------:R-:W-:Y:S01]  /*aec0*/  FADD.FTZ R196, R196, R183 ;  /* 0x000000b7c4c47221 */ /* 0x000fe20000010000 */
[----:B------:R-:W-:Y:S01]  /*aed0*/  LOP3.LUT R52, R52, R53, RZ, 0xc0, !PT ;  /* 0x0000003534347212 */ /* 0x000fe200078ec0ff */
[----:B------:R-:W-:Y:S01]  /*aee0*/  @!P5 HFMA2.BF16_V2 R156, -RZ.H0_H0, RZ.H0_H0, -R71.H0_H0 ;  /* 0x200000ffff9cd231 */ /* 0x000fe20000340947 */
[--C-:B------:R-:W-:Y:S01]  /*aef0*/  HSET2.LE.AND R54, R54, R175.reuse, PT ;  /* 0x000000af36367233 */ /* 0x100fe20003803000 */
[----:B------:R-:W-:Y:S01]  /*af00*/  FADD.FTZ R73, R95, R196 ;  /* 0x000000c45f497221 */ /* 0x000fe20000010000 */
[----:B------:R-:W-:Y:S01]  /*af10*/  PRMT R53, R3, 0x5410, R70 ;  /* 0x0000541003357816 */ /* 0x000fe20000000046 */
[----:B------:R-:W-:Y:S01]  /*af20*/  IMAD.WIDE.U32 R78, R114, -0x326172a9, RZ ;  /* 0xcd9e8d57724e7825 */ /* 0x000fe200078e00ff */
[----:B------:R-:W-:Y:S01]  /*af30*/  PRMT R68, R69, 0x7632, R68 ;  /* 0x0000763245447816 */ /* 0x000fe20000000044 */
[----:B------:R-:W3:Y:S01]  /*af40*/  MUFU.EX2 R117, R117 ;  /* 0x0000007500757308 */ /* 0x000ee20000000800 */
[----:B------:R-:W-:Y:S01]  /*af50*/  LOP3.LUT R53, R53, R54, RZ, 0xc0, !PT ;  /* 0x0000003635357212 */ /* 0x000fe200078ec0ff */
[----:B------:R-:W-:Y:S01]  /*af60*/  FADD.FTZ R121, R64, R121 ;  /* 0x0000007940797221 */ /* 0x000fe20000010000 */
[----:B------:R-:W-:Y:S01]  /*af70*/  HSET2.LE.AND R55, R122, R175, PT ;  /* 0x000000af7a377233 */ /* 0x000fe20003803000 */
[----:B------:R-:W-:Y:S01]  /*af80*/  @!P4 HFMA2.BF16_V2 R150, -RZ.H0_H0, RZ.H0_H0, -R69.H0_H0 ;  /* 0x200000ffff96c231 */ /* 0x000fe20000340945 */
[----:B------:R-:W-:Y:S01]  /*af90*/  PRMT R54, R69, 0x5410, R68 ;  /* 0x0000541045367816 */ /* 0x000fe20000000044 */
[----:B------:R-:W-:Y:S01]  /*afa0*/  @!P6 HFMA2.BF16_V2 R161, -RZ.H0_H0, RZ.H0_H0, -R72.H0_H0 ;  /* 0x200000ffffa1e231 */ /* 0x000fe20000340948 */
[----:B------:R-:W-:Y:S03]  /*afb0*/  PRMT R77, R74, 0x7632, R77 ;  /* 0x000076324a4d7816 */ /* 0x000fe6000000004d */
[----:B------:R-:W-:Y:S01]  /*afc0*/  MUFU.EX2 R76, R109 ;  /* 0x0000006d004c7308 */ /* 0x000fe20000000800 */
[----:B------:R-:W-:Y:S01]  /*afd0*/  LOP3.LUT R54, R54, R55, RZ, 0xc0, !PT ;  /* 0x0000003736367212 */ /* 0x000fe200078ec0ff */
[----:B------:R-:W-:Y:S01]  /*afe0*/  IMAD.MOV.U32 R82, RZ, RZ, R112 ;  /* 0x000000ffff527224 */ /* 0x000fe200078e0070 */
[----:B------:R-:W-:Y:S07]  /*aff0*/  LEA R94, P0, R180, R192, 0x1 ;  /* 0x000000c0b45e7211 */ /* 0x000fee00078008ff */
[----:B------:R-:W-:Y:S01]  /*b000*/  MUFU.EX2 R107, R107 ;  /* 0x0000006b006b7308 */ /* 0x000fe20000000800 */
[----:B------:R-:W-:Y:S02]  /*b010*/  PRMT R55, R74, 0x5410, R77 ;  /* 0x000054104a377816 */ /* 0x000fe4000000004d */
[----:B------:R-:W-:Y:S07]  /*b020*/  LEA.HI.X.SX32 R95, R180, R193, 0x1, P0 ;  /* 0x000000c1b45f7211 */ /* 0x000fee00000f0eff */
[----:B------:R-:W-:Y:S01]  /*b030*/  MUFU.EX2 R99, R99 ;  /* 0x0000006300637308 */ /* 0x000fe20000000800 */
[----:B------:R-:W-:Y:S02]  /*b040*/  LOP3.LUT R55, R55, R60, RZ, 0xc0, !PT ;  /* 0x0000003c37377212 */ /* 0x000fe400078ec0ff */
[----:B------:R-:W-:Y:S07]  /*b050*/  ISETP.LE.U32.AND P0, PT, R62, UR30, PT ;  /* 0x0000001e3e007c0c */ /* 0x000fee000bf03070 */
[----:B------:R-:W-:Y:S01]  /*b060*/  MUFU.EX2 R98, R98 ;  /* 0x0000006200627308 */ /* 0x000fe20000000800 */
[----:B------:R-:W4:Y:S01]  /*b070*/  LDSM.16.MT88.4 R60, [R124+0x6000] ;  /* 0x006000007c3c783b */ /* 0x000f220000004200 */
[----:B------:R-:W-:Y:S01]  /*b080*/  @!P5 PRMT R71, R156, 0x5410, RZ ;  /* 0x000054109c47d816 */ /* 0x000fe200000000ff */
[C---:B--2---:R-:W-:Y:S07]  /*b090*/  HMMA.16816.F32.BF16 R4, R52.reuse, R56, R4 ;  /* 0x000000383404723c */ /* 0x044fee0000041804 */
[----:B------:R-:W-:Y:S01]  /*b0a0*/  MUFU.EX2 R93, R93 ;  /* 0x0000005d005d7308 */ /* 0x000fe20000000800 */
[----:B------:R2:W-:Y:S01]  /*b0b0*/  STG.E.U16 desc[UR24][R192.64+0x2], R71 ;  /* 0x00000247c0007986 */ /* 0x0005e2000c101518 */
[----:B------:R-:W-:Y:S08]  /*b0c0*/  LOP3.LUT R104, R104, UR18, R67, 0x96, !PT ;  /* 0x0000001268687c12 */ /* 0x000ff0000f8e9643 */
[----:B------:R-:W-:Y:S01]  /*b0d0*/  MUFU.EX2 R111, R111 ;  /* 0x0000006f006f7308 */ /* 0x000fe20000000800 */
[C---:B------:R-:W-:Y:S01]  /*b0e0*/  HMMA.16816.F32.BF16 R8, R52.reuse, R58, R8 ;  /* 0x0000003a3408723c */ /* 0x040fe20000041808 */
[----:B------:R-:W5:Y:S02]  /*b0f0*/  LDSM.16.MT88.4 R56, [R126+0x7000] ;  /* 0x007000007e38783b */ /* 0x000f640000004200 */
[----:B------:R-:W-:Y:S01]  /*b100*/  LOP3.LUT R83, R66, UR16, R79, 0x96, !PT ;  /* 0x0000001042537c12 */ /* 0x000fe2000f8e964f */
[----:B------:R-:W-:Y:S01]  /*b110*/  @!P0 HFMA2.BF16_V2 R155, -RZ.H0_H0, RZ.H0_H0, -R3.H0_H0 ;  /* 0x200000ffff9b8231 */ /* 0x000fe20000340903 */
[----:B------:R-:W-:Y:S04]  /*b120*/  @!P4 PRMT R69, R150, 0x5410, RZ ;  /* 0x000054109645c816 */ /* 0x000fe800000000ff */
[----:B------:R-:W5:Y:S01]  /*b130*/  MUFU.EX2 R106, R106 ;  /* 0x0000006a006a7308 */ /* 0x000f620000000800 */
[----:B------:R-:W-:Y:S01]  /*b140*/  @!P6 PRMT R72, R161, 0x5410, RZ ;  /* 0x00005410a148e816 */ /* 0x000fe200000000ff */
[----:B------:R-:W5:Y:S01]  /*b150*/  LDSM.16.MT88.4 R64, [R124+0x7000] ;  /* 0x007000007c40783b */ /* 0x000f620000004200 */
[----:B------:R-:W-:Y:S07]  /*b160*/  @!P0 PRMT R3, R155, 0x5410, RZ ;  /* 0x000054109b038816 */ /* 0x000fee00000000ff */
[----:B------:R-:W-:Y:S01]  /*b170*/  MUFU.EX2 R101, R101 ;  /* 0x0000006500657308 */ /* 0x000fe20000000800 */
[----:B------:R-:W-:Y:S01]  /*b180*/  ISETP.LE.U32.AND P6, PT, R105, UR30, PT ;  /* 0x0000001e69007c0c */ /* 0x000fe2000bfc3070 */
[----:B------:R-:W-:Y:S01]  /*b190*/  IMAD.WIDE.U32 R104, R104, -0x2daee0ad, RZ ;  /* 0xd2511f5368687825 */ /* 0x000fe200078e00ff */
[----:B------:R-:W-:Y:S07]  /*b1a0*/  ISETP.GT.U32.AND P0, PT, R115, UR30, PT ;  /* 0x0000001e73007c0c */ /* 0x000fee000bf04070 */
[----:B------:R-:W-:Y:S01]  /*b1b0*/  MUFU.EX2 R97, R97 ;  /* 0x0000006100617308 */ /* 0x000fe20000000800 */
[----:B------:R-:W-:Y:S01]  /*b1c0*/  ISETP.GT.U32.AND P5, PT, R119, UR30, PT ;  /* 0x0000001e77007c0c */ /* 0x000fe2000bfa4070 */
[----:B------:R-:W-:Y:S01]  /*b1d0*/  STG.E.U16 desc[UR24][R192.64], R72 ;  /* 0x00000048c0007986 */ /* 0x000fe2000c101518 */
[----:B------:R-:W-:Y:S07]  /*b1e0*/  PRMT R87, R112, 0x7772, RZ ;  /* 0x0000777270577816 */ /* 0x000fee00000000ff */
[----:B------:R-:W-:Y:S01]  /*b1f0*/  MUFU.EX2 R181, R84 ;  /* 0x0000005400b57308 */ /* 0x000fe20000000800 */
[----:B------:R-:W-:Y:S01]  /*b200*/  LOP3.LUT R120, R120, UR13, R105, 0x96, !PT ;  /* 0x0000000d78787c12 */ /* 0x000fe2000f8e9669 */
[----:B------:R5:W-:Y:S01]  /*b210*/  STG.E.U16 desc[UR24][R94.64], R3 ;  /* 0x000000035e007986 */ /* 0x000be2000c101518 */
[----:B------:R-:W-:Y:S07]  /*b220*/  PRMT R105, R112, 0x7771, RZ ;  /* 0x0000777170697816 */ /* 0x000fee00000000ff */
[----:B------:R-:W-:Y:S01]  /*b230*/  MUFU.EX2 R190, R86 ;  /* 0x0000005600be7308 */ /* 0x000fe20000000800 */
[----:B------:R-:W-:Y:S01]  /*b240*/  LOP3.LUT R82, R82, 0xff, RZ, 0xc0, !PT ;  /* 0x000000ff52527812 */ /* 0x000fe200078ec0ff */
[----:B------:R-:W-:Y:S02]  /*b250*/  @!P6 HFMA2.BF16_V2 R151, -RZ.H0_H0, RZ.H0_H0, -R70.H0_H0 ;  /* 0x200000ffff97e231 */ /* 0x000fe40000340946 */
[----:B------:R-:W-:Y:S06]  /*b260*/  IMAD.WIDE.U32 R114, R120, -0x326172a9, RZ ;  /* 0xcd9e8d5778727825 */ /* 0x000fec00078e00ff */
[----:B--2---:R2:W-:Y:S01]  /*b270*/  MUFU.EX2 R71, R108 ;  /* 0x0000006c00477308 */ /* 0x0045e20000000800 */
[C---:B----4-:R-:W-:Y:S03]  /*b280*/  HMMA.16816.F32.BF16 R12, R52.reuse, R60, R12 ;  /* 0x0000003c340c723c */ /* 0x050fe6000004180c */
[----:B-1----:R-:W-:Y:S01]  /*b290*/  FADD.FTZ R60, R80, R73 ;  /* 0x00000049503c7221 */ /* 0x002fe20000010000 */
[----:B------:R-:W-:Y:S01]  /*b2a0*/  LOP3.LUT R61, R103, 0xff, RZ, 0xc0, !PT ;  /* 0x000000ff673d7812 */ /* 0x000fe200078ec0ff */
[----:B------:R-:W-:Y:S01]  /*b2b0*/  @P0 HFMA2.BF16_V2 R149, -RZ.H0_H0, RZ.H0_H0, -R77.H0_H0 ;  /* 0x200000ffff950231 */ /* 0x000fe2000034094d */
[----:B------:R-:W-:Y:S01]  /*b2c0*/  @!P6 PRMT R70, R151, 0x5410, RZ ;  /* 0x000054109746e816 */ /* 0x000fe200000000ff */
[----:B---3--:R-:W-:Y:S01]  /*b2d0*/  FADD.FTZ R73, R117, R60 ;  /* 0x0000003c75497221 */ /* 0x008fe20000010000 */
[C---:B------:R-:W-:Y:S03]  /*b2e0*/  HMMA.16816.F32.BF16 R16, R52.reuse, R62, R16 ;  /* 0x0000003e3410723c */ /* 0x040fe60000041810 */
[C---:B------:R-:W-:Y:S01]  /*b2f0*/  ISETP.LE.U32.AND P4, PT, R61.reuse, UR30, PT ;  /* 0x0000001e3d007c0c */ /* 0x040fe2000bf83070 */
[----:B------:R-:W-:Y:S01]  /*b300*/  STG.E.U16 desc[UR24][R94.64+0x2], R70 ;  /* 0x000002465e007986 */ /* 0x000fe2000c101518 */
[----:B------:R-:W-:Y:S01]  /*b310*/  PRMT R110, R61, 0x5410, R110 ;  /* 0x000054103d6e7816 */ /* 0x000fe2000000006e */
[----:B------:R-:W-:Y:S01]  /*b320*/  @P5 HFMA2.BF16_V2 R154, -RZ.H0_H0, RZ.H0_H0, -R68.H0_H0 ;  /* 0x200000ffff9a5231 */ /* 0x000fe20000340944 */
[----:B------:R-:W-:Y:S01]  /*b330*/  @P0 PRMT R77, R149, 0x5410, RZ ;  /* 0x00005410954d0816 */ /* 0x000fe200000000ff */
[C---:B-----5:R-:W-:Y:S01]  /*b340*/  HMMA.16816.F32.BF16 R20, R52.reuse, R56, R20 ;  /* 0x000000383414723c */ /* 0x060fe20000041814 */
[----:B------:R-:W1:Y:S02]  /*b350*/  LDSM.16.MT88.4 R60, [R126+0x8000] ;  /* 0x008000007e3c783b */ /* 0x000e640000004200 */
[----:B------:R-:W-:Y:S02]  /*b360*/  PRMT R56, R103, 0x7632, R56 ;  /* 0x0000763267387816 */ /* 0x000fe40000000038 */
[----:B------:R-:W-:Y:S02]  /*b370*/  SHF.R.U32.HI R103, RZ, 0x18, R103 ;  /* 0x00000018ff677819 */ /* 0x000fe40000011667 */
[----:B------:R-:W-:Y:S01]  /*b380*/  LOP3.LUT R56, R56, 0xff, RZ, 0xc0, !PT ;  /* 0x000000ff38387812 */ /* 0x000fe200078ec0ff */
[C---:B------:R-:W-:Y:S01]  /*b390*/  HMMA.16816.F32.BF16 R24, R52.reuse, R58, R24 ;  /* 0x0000003a3418723c */ /* 0x040fe20000041818 */
[----:B------:R-:W-:Y:S02]  /*b3a0*/  STG.E.U16 desc[UR24][R192.64+0x10], R69 ;  /* 0x00001045c0007986 */ /* 0x000fe4000c101518 */
[C---:B--2---:R-:W-:Y:S02]  /*b3b0*/  PRMT R108, R56.reuse, 0x5410, R103 ;  /* 0x00005410386c7816 */ /* 0x044fe40000000067 */
[----:B------:R-:W-:Y:S02]  /*b3c0*/  ISETP.LE.U32.AND P0, PT, R56, UR30, PT ;  /* 0x0000001e38007c0c */ /* 0x000fe4000bf03070 */
[----:B------:R-:W2:Y:S01]  /*b3d0*/  LDSM.16.MT88.4 R56, [R124+0x8000] ;  /* 0x008000007c38783b */ /* 0x000ea20000004200 */
[C---:B------:R-:W-:Y:S03]  /*b3e0*/  HMMA.16816.F32.BF16 R28, R52.reuse, R64, R28 ;  /* 0x00000040341c723c */ /* 0x040fe6000004181c */
[----:B------:R-:W-:Y:S02]  /*b3f0*/  @P5 PRMT R68, R154, 0x5410, RZ ;  /* 0x000054109a445816 */ /* 0x000fe400000000ff */
[----:B------:R-:W-:Y:S02]  /*b400*/  LOP3.LUT R81, R78, UR9, R115, 0x96, !PT ;  /* 0x000000094e517c12 */ /* 0x000fe4000f8e9673 */
[----:B------:R-:W3:Y:S01]  /*b410*/  MUFU.EX2 R78, R113 ;  /* 0x00000071004e7308 */ /* 0x000ee20000000800 */
[C---:B------:R-:W-:Y:S01]  /*b420*/  HMMA.16816.F32.BF16 R32, R52.reuse, R66, R32 ;  /* 0x000000423420723c */ /* 0x040fe20000041820 */
[----:B------:R4:W-:Y:S02]  /*b430*/  STG.E.U16 desc[UR24][R192.64+0x12], R68 ;  /* 0x00001244c0007986 */ /* 0x0009e4000c101518 */
[----:B------:R-:W-:Y:S02]  /*b440*/  F2FP.BF16.F32.PACK_AB R80, R117, R80 ;  /* 0x000000507550723e */ /* 0x000fe400000010ff */
[----:B------:R-:W5:Y:S01]  /*b450*/  LDSM.16.MT88.4 R64, [R126+0x6400] ;  /* 0x006400007e40783b */ /* 0x000f620000004200 */
[----:B------:R-:W-:Y:S02]  /*b460*/  ISETP.GT.U32.AND P6, PT, R116, UR30, PT ;  /* 0x0000001e74007c0c */ /* 0x000fe4000bfc4070 */
[----:B------:R-:W-:Y:S01]  /*b470*/  PRMT R79, R80, 0x7632, R79 ;  /* 0x00007632504f7816 */ /* 0x000fe2000000004f */
[----:B------:R-:W-:Y:S01]  /*b480*/  @!P4 HFMA2.BF16_V2 R140, -RZ.H0_H0, RZ.H0_H0, -R80.H0_H0 ;  /* 0x200000ffff8cc231 */ /* 0x000fe20000340950 */
[----:B------:R-:W-:Y:S02]  /*b490*/  ISETP.LE.U32.AND P5, PT, R103, UR30, PT ;  /* 0x0000001e67007c0c */ /* 0x000fe4000bfa3070 */
[----:B------:R-:W-:Y:S01]  /*b4a0*/  F2FP.BF16.F32.PACK_AB R3, R106, R107 ;  /* 0x0000006b6a03723e */ /* 0x000fe200000010ff */
[----:B------:R5:W-:Y:S01]  /*b4b0*/  STG.E.U16 desc[UR24][R94.64+0x12], R77 ;  /* 0x0000124d5e007986 */ /* 0x000be2000c101518 */
[----:B------:R-:W-:Y:S01]  /*b4c0*/  @!P3 HFMA2.BF16_V2 R133, -RZ.H0_H0, RZ.H0_H0, -R79.H0_H0 ;  /* 0x200000ffff85b231 */ /* 0x000fe2000034094f */
[----:B------:R-:W-:Y:S01]  /*b4d0*/  PRMT R116, R112, 0x7773, RZ ;  /* 0x0000777370747816 */ /* 0x000fe200000000ff */
[----:B------:R-:W-:Y:S01]  /*b4e0*/  FADD.FTZ R112, R76, R73 ;  /* 0x000000494c707221 */ /* 0x000fe20000010000 */
[C---:B-1----:R-:W-:Y:S03]  /*b4f0*/  HMMA.16816.F32.BF16 R36, R52.reuse, R60, R36 ;  /* 0x0000003c3424723c */ /* 0x042fe60000041824 */
[----:B---3--:R-:W-:Y:S01]  /*b500*/  FADD.FTZ R72, R78, R121 ;  /* 0x000000794e487221 */ /* 0x008fe20000010000 */
[----:B------:R-:W-:Y:S01]  /*b510*/  F2FP.BF16.F32.PACK_AB R78, R111, R78 ;  /* 0x0000004e6f4e723e */ /* 0x000fe200000010ff */
[----:B------:R-:W-:Y:S01]  /*b520*/  @P6 HFMA2.BF16_V2 R141, -RZ.H0_H0, RZ.H0_H0, -R74.H0_H0 ;  /* 0x200000ffff8d6231 */ /* 0x000fe2000034094a */
[----:B------:R-:W-:Y:S01]  /*b530*/  F2FP.BF16.F32.PACK_AB R76, R71, R76 ;  /* 0x0000004c474c723e */ /* 0x000fe200000010ff */
[----:B------:R-:W-:Y:S01]  /*b540*/  FADD.FTZ R72, R111, R72 ;  /* 0x000000486f487221 */ /* 0x000fe20000010000 */
[C---:B------:R-:W-:Y:S03]  /*b550*/  HMMA.16816.F32.BF16 R40, R52.reuse, R62, R40 ;  /* 0x0000003e3428723c */ /* 0x040fe60000041828 */
[--C-:B------:R-:W-:Y:S01]  /*b560*/  HSET2.LE.AND R61, R110, R175.reuse, PT ;  /* 0x000000af6e3d7233 */ /* 0x100fe20003803000 */
[----:B------:R-:W-:Y:S01]  /*b570*/  FADD.FTZ R103, R107, R72 ;  /* 0x000000486b677221 */ /* 0x000fe20000010000 */
[----:B------:R-:W-:Y:S01]  /*b580*/  PRMT R60, R80, 0x5410, R79 ;  /* 0x00005410503c7816 */ /* 0x000fe2000000004f */
[----:B------:R-:W-:Y:S01]  /*b590*/  FADD.FTZ R107, R71, R112 ;  /* 0x00000070476b7221 */ /* 0x000fe20000010000 */
[----:B------:R-:W-:Y:S01]  /*b5a0*/  PRMT R62, R82, 0x5410, R105 ;  /* 0x00005410523e7816 */ /* 0x000fe20000000069 */
[C---:B--2---:R-:W-:Y:S01]  /*b5b0*/  HMMA.16816.F32.BF16 R44, R52.reuse, R56, R44 ;  /* 0x00000038342c723c */ /* 0x044fe2000004182c */
[----:B------:R-:W-:Y:S02]  /*b5c0*/  MUFU.EX2 R82, R102 ;  /* 0x0000006600527308 */ /* 0x000fe40000000800 */
[----:B------:R-:W-:Y:S01]  /*b5d0*/  PRMT R75, R78, 0x7632, R75 ;  /* 0x000076324e4b7816 */ /* 0x000fe2000000004b */
[----:B------:R-:W-:Y:S01]  /*b5e0*/  FADD.FTZ R103, R106, R103 ;  /* 0x000000676a677221 */ /* 0x000fe20000010000 */
[----:B------:R-:W-:Y:S06]  /*b5f0*/  PRMT R73, R76, 0x7632, R73 ;  /* 0x000076324c497816 */ /* 0x000fec0000000049 */
[----:B------:R-:W1:Y:S01]  /*b600*/  MUFU.EX2 R102, R100 ;  /* 0x0000006400667308 */ /* 0x000e620000000800 */
[----:B------:R-:W-:Y:S01]  /*b610*/  LOP3.LUT R60, R60, R61, RZ, 0xc0, !PT ;  /* 0x0000003d3c3c7212 */ /* 0x000fe200078ec0ff */
[----:B------:R-:W-:Y:S03]  /*b620*/  HMMA.16816.F32.BF16 R48, R52, R58, R48 ;  /* 0x0000003a3430723c */ /* 0x000fe60000041830 */
[----:B------:R-:W-:Y:S01]  /*b630*/  HSET2.LE.AND R61, R108, R175, PT ;  /* 0x000000af6c3d7233 */ /* 0x000fe20003803000 */
[----:B------:R-:W-:Y:S01]  /*b640*/  @!P0 HFMA2.BF16_V2 R139, -RZ.H0_H0, RZ.H0_H0, -R78.H0_H0 ;  /* 0x200000ffff8b8231 */ /* 0x000fe2000034094e */
[----:B----4-:R-:W-:Y:S01]  /*b650*/  PRMT R68, R78, 0x5410, R75 ;  /* 0x000054104e447816 */ /* 0x010fe2000000004b */
[----:B------:R-:W-:Y:S01]  /*b660*/  @!P5 HFMA2.BF16_V2 R138, -RZ.H0_H0, RZ.H0_H0, -R75.H0_H0 ;  /* 0x200000ffff8ad231 */ /* 0x000fe2000034094b */
[--C-:B------:R-:W-:Y:S01]  /*b670*/  HSET2.LE.AND R62, R62, R175.reuse, PT ;  /* 0x000000af3e3e7233 */ /* 0x100fe20003803000 */
[----:B------:R-:W-:Y:S01]  /*b680*/  @!P2 HFMA2.BF16_V2 R148, -RZ.H0_H0, RZ.H0_H0, -R76.H0_H0 ;  /* 0x200000ffff94a231 */ /* 0x000fe2000034094c */
[----:B------:R-:W-:Y:S02]  /*b690*/  PRMT R63, R76, 0x5410, R73 ;  /* 0x000054104c3f7816 */ /* 0x000fe40000000049 */
[----:B------:R-:W-:Y:S02]  /*b6a0*/  LOP3.LUT R61, R68, R61, RZ, 0xc0, !PT ;  /* 0x0000003d443d7212 */ /* 0x000fe400078ec0ff */
[----:B------:R-:W-:Y:S01]  /*b6b0*/  LOP3.LUT R62, R63, R62, RZ, 0xc0, !PT ;  /* 0x0000003e3f3e7212 */ /* 0x000fe200078ec0ff */
[----:B------:R-:W2:Y:S01]  /*b6c0*/  LDSM.16.MT88.4 R68, [R124+0x6400] ;  /* 0x006400007c44783b */ /* 0x000ea20000004200 */
[----:B------:R-:W-:Y:S02]  /*b6d0*/  PRMT R63, R87, 0x5410, R116 ;  /* 0x00005410573f7816 */ /* 0x000fe40000000074 */
[----:B------:R-:W-:Y:S02]  /*b6e0*/  PRMT R72, R3, 0x7632, R72 ;  /* 0x0000763203487816 */ /* 0x000fe40000000048 */
[----:B------:R-:W-:Y:S02]  /*b6f0*/  LOP3.LUT R106, R63, 0xff00ff, RZ, 0xc0, !PT ;  /* 0x00ff00ff3f6a7812 */ /* 0x000fe400078ec0ff */
[----:B------:R-:W-:Y:S02]  /*b700*/  @P6 PRMT R74, R141, 0x5410, RZ ;  /* 0x000054108d4a6816 */ /* 0x000fe400000000ff */
[----:B------:R-:W-:Y:S02]  /*b710*/  PRMT R52, R3, 0x5410, R72 ;  /* 0x0000541003347816 */ /* 0x000fe40000000048 */
[----:B------:R-:W-:Y:S01]  /*b720*/  HSET2.LE.AND R63, R106, R175, PT ;  /* 0x000000af6a3f7233 */ /* 0x000fe20003803000 */
[----:B------:R3:W-:Y:S01]  /*b730*/  STG.E.U16 desc[UR24][R94.64+0x10], R74 ;  /* 0x0000104a5e007986 */ /* 0x0007e2000c101518 */
[----:B------:R-:W-:Y:S02]  /*b740*/  @!P4 PRMT R80, R140, 0x5410, RZ ;  /* 0x000054108c50c816 */ /* 0x000fe400000000ff */
[----:B------:R-:W-:Y:S02]  /*b750*/  LOP3.LUT R56, R81, 0xffff, RZ, 0xc0, !PT ;  /* 0x0000ffff51387812 */ /* 0x000fe400078ec0ff */
[----:B------:R-:W-:Y:S01]  /*b760*/  LOP3.LUT R63, R52, R63, RZ, 0xc0, !PT ;  /* 0x0000003f343f7212 */ /* 0x000fe200078ec0ff */
[----:B------:R4:W-:Y:S01]  /*b770*/  STG.E.U16 desc[UR24][R192.64+0x20], R80 ;  /* 0x00002050c0007986 */ /* 0x0009e2000c101518 */
[----:B-----5:R-:W-:Y:S02]  /*b780*/  SHF.R.U32.HI R77, RZ, 0x8, R56 ;  /* 0x00000008ff4d7819 */ /* 0x020fe40000011638 */
[----:B------:R-:W-:Y:S01]  /*b790*/  @!P3 PRMT R79, R133, 0x5410, RZ ;  /* 0x00005410854fb816 */ /* 0x000fe200000000ff */
[----:B------:R-:W5:Y:S01]  /*b7a0*/  LDSM.16.MT88.4 R52, [R126+0x7400] ;  /* 0x007400007e34783b */ /* 0x000f620000004200 */
[----:B------:R-:W-:Y:S01]  /*b7b0*/  LOP3.LUT R56, R77, 0xffff, RZ, 0xc0, !PT ;  /* 0x0000ffff4d387812 */ /* 0x000fe200078ec0ff */
[C---:B------:R-:W-:Y:S05]  /*b7c0*/  HMMA.16816.F32.BF16 R4, R60.reuse, R64, R4 ;  /* 0x000000403c04723c */ /* 0x040fea0000041804 */
[----:B------:R-:W-:Y:S01]  /*b7d0*/  ISETP.LE.U32.AND P4, PT, R56, UR30, PT ;  /* 0x0000001e38007c0c */ /* 0x000fe2000bf83070 */
[----:B------:R-:W-:Y:S01]  /*b7e0*/  STG.E.U16 desc[UR24][R192.64+0x22], R79 ;  /* 0x0000224fc0007986 */ /* 0x000fe2000c101518 */
[----:B-1----:R-:W-:Y:S01]  /*b7f0*/  FADD.FTZ R64, R102, R103 ;  /* 0x0000006766407221 */ /* 0x002fe20000010000 */
[C---:B------:R-:W-:Y:S02]  /*b800*/  HMMA.16816.F32.BF16 R8, R60.reuse, R66, R8 ;  /* 0x000000423c08723c */ /* 0x040fe40000041808 */
[----:B------:R-:W1:Y:S01]  /*b810*/  LDSM.16.MT88.4 R56, [R124+0x7400] ;  /* 0x007400007c38783b */ /* 0x000e620000004200 */
[----:B------:R-:W-:Y:S02]  /*b820*/  @!P0 PRMT R78, R139, 0x5410, RZ ;  /* 0x000054108b4e8816 */ /* 0x000fe400000000ff */
[----:B------:R-:W-:Y:S02]  /*b830*/  @!P5 PRMT R75, R138, 0x5410, RZ ;  /* 0x000054108a4bd816 */ /* 0x000fe400000000ff */
[----:B------:R-:W-:Y:S01]  /*b840*/  @!P2 PRMT R76, R148, 0x5410, RZ ;  /* 0x00005410944ca816 */ /* 0x000fe200000000ff */
[C---:B--2---:R-:W-:Y:S02]  /*b850*/  HMMA.16816.F32.BF16 R12, R60.reuse, R68, R12 ;  /* 0x000000443c0c723c */ /* 0x044fe4000004180c */
[----:B------:R-:W-:Y:S01]  /*b860*/  STG.E.U16 desc[UR24][R94.64+0x20], R78 ;  /* 0x0000204e5e007986 */ /* 0x000fe2000c101518 */
[----:B------:R-:W-:Y:S01]  /*b870*/  ISETP.GT.U32.AND P6, PT, R105, UR30, PT ;  /* 0x0000001e69007c0c */ /* 0x000fe2000bfc4070 */
[----:B---3--:R-:W-:Y:S01]  /*b880*/  FADD.FTZ R74, R82, R107 ;  /* 0x0000006b524a7221 */ /* 0x008fe20000010000 */
[C---:B----4-:R-:W-:Y:S01]  /*b890*/  F2FP.BF16.F32.PACK_AB R80, R99.reuse, R102 ;  /* 0x000000666350723e */ /* 0x050fe200000010ff */
[----:B------:R-:W-:Y:S01]  /*b8a0*/  FADD.FTZ R99, R99, R64 ;  /* 0x0000004063637221 */ /* 0x000fe20000010000 */
[----:B------:R-:W-:Y:S01]  /*b8b0*/  STG.E.U16 desc[UR24][R94.64+0x22], R75 ;  /* 0x0000224b5e007986 */ /* 0x000fe2000c101518 */
[C---:B------:R-:W-:Y:S01]  /*b8c0*/  HMMA.16816.F32.BF16 R16, R60.reuse, R70, R16 ;  /* 0x000000463c10723c */ /* 0x040fe20000041810 */
[----:B------:R-:W2:Y:S02]  /*b8d0*/  MUFU.EX2 R70, R96 ;  /* 0x0000006000467308 */ /* 0x000ea40000000800 */
[----:B------:R-:W3:Y:S01]  /*b8e0*/  LDSM.16.MT88.4 R64, [R126+0x8400] ;  /* 0x008400007e40783b */ /* 0x000ee20000004200 */
[----:B------:R-:W-:Y:S01]  /*b8f0*/  ISETP.GT.U32.AND P0, PT, R87, UR30, PT ;  /* 0x0000001e57007c0c */ /* 0x000fe2000bf04070 */
[----:B------:R-:W-:Y:S01]  /*b900*/  IMAD.WIDE.U32 R102, R83, -0x2daee0ad, RZ ;  /* 0xd2511f5353667825 */ /* 0x000fe200078e00ff */
[C---:B------:R-:W-:Y:S03]  /*b910*/  LOP3.LUT R68, R81.reuse, 0xff, RZ, 0xc0, !PT ;  /* 0x000000ff51447812 */ /* 0x040fe600078ec0ff */
[----:B------:R-:W-:Y:S01]  /*b920*/  @P6 HFMA2.BF16_V2 R143, -RZ.H0_H0, RZ.H0_H0, -R73.H0_H0 ;  /* 0x200000ffff8f6231 */ /* 0x000fe20000340949 */
[----:B------:R-:W-:Y:S01]  /*b930*/  PRMT R69, R81, 0x7632, R69 ;  /* 0x0000763251457816 */ /* 0x000fe20000000045 */
[C---:B------:R-:W-:Y:S01]  /*b940*/  FADD.FTZ R74, R101.reuse, R74 ;  /* 0x0000004a654a7221 */ /* 0x040fe20000010000 */
[----:B------:R4:W-:Y:S01]  /*b950*/  STG.E.U16 desc[UR24][R192.64+0x30], R76 ;  /* 0x0000304cc0007986 */ /* 0x0009e2000c101518 */
[----:B------:R-:W-:Y:S01]  /*b960*/  F2FP.BF16.F32.PACK_AB R82, R101, R82 ;  /* 0x000000526552723e */ /* 0x000fe200000010ff */
[----:B------:R-:W-:Y:S01]  /*b970*/  IMAD.MOV.U32 R107, RZ, RZ, R114 ;  /* 0x000000ffff6b7224 */ /* 0x000fe200078e0072 */
[C---:B-----5:R-:W-:Y:S03]  /*b980*/  HMMA.16816.F32.BF16 R20, R60.reuse, R52, R20 ;  /* 0x000000343c14723c */ /* 0x060fe60000041814 */
[----:B------:R-:W-:Y:S01]  /*b990*/  @P6 PRMT R73, R143, 0x5410, RZ ;  /* 0x000054108f496816 */ /* 0x000fe200000000ff */
[----:B------:R-:W-:Y:S01]  /*b9a0*/  @P0 HFMA2.BF16_V2 R137, -RZ.H0_H0, RZ.H0_H0, -R3.H0_H0 ;  /* 0x200000ffff890231 */ /* 0x000fe20000340903 */
[----:B------:R-:W-:Y:S01]  /*b9b0*/  LOP3.LUT R69, R69, 0xff, RZ, 0xc0, !PT ;  /* 0x000000ff45457812 */ /* 0x000fe200078ec0ff */
[----:B------:R-:W-:Y:S01]  /*b9c0*/  FADD.FTZ R74, R98, R74 ;  /* 0x0000004a624a7221 */ /* 0x000fe20000010000 */
[C---:B------:R-:W-:Y:S01]  /*b9d0*/  ISETP.LE.U32.AND P5, PT, R68.reuse, UR30, PT ;  /* 0x0000001e44007c0c */ /* 0x040fe2000bfa3070 */
[C---:B------:R-:W-:Y:S01]  /*b9e0*/  HMMA.16816.F32.BF16 R24, R60.reuse, R54, R24 ;  /* 0x000000363c18723c */ /* 0x040fe20000041818 */
[----:B------:R-:W5:Y:S02]  /*b9f0*/  LDSM.16.MT88.4 R52, [R124+0x8400] ;  /* 0x008400007c34783b */ /* 0x000f640000004200 */
[----:B------:R-:W-:Y:S02]  /*ba00*/  @P0 PRMT R3, R137, 0x5410, RZ ;  /* 0x0000541089030816 */ /* 0x000fe400000000ff */
[----:B------:R-:W-:Y:S02]  /*ba10*/  PRMT R68, R68, 0x5410, R77 ;  /* 0x0000541044447816 */ /* 0x000fe4000000004d */
[----:B------:R-:W-:Y:S01]  /*ba20*/  ISETP.LE.U32.AND P6, PT, R69, UR30, PT ;  /* 0x0000001e45007c0c */ /* 0x000fe2000bfc3070 */
[C---:B-1----:R-:W-:Y:S01]  /*ba30*/  HMMA.16816.F32.BF16 R28, R60.reuse, R56, R28 ;  /* 0x000000383c1c723c */ /* 0x042fe2000004181c */
[----:B------:R-:W-:Y:S02]  /*ba40*/  STG.E.U16 desc[UR24][R192.64+0x32], R73 ;  /* 0x00003249c0007986 */ /* 0x000fe4000c101518 */
[----:B--2---:R-:W-:Y:S01]  /*ba50*/  F2FP.BF16.F32.PACK_AB R77, R93, R70 ;  /* 0x000000465d4d723e */ /* 0x004fe200000010ff */
[----:B------:R-:W-:Y:S01]  /*ba60*/  @!P5 HFMA2.BF16_V2 R135, -RZ.H0_H0, RZ.H0_H0, -R82.H0_H0 ;  /* 0x200000ffff87d231 */ /* 0x000fe20000340952 */
[----:B------:R1:W-:Y:S01]  /*ba70*/  STG.E.U16 desc[UR24][R94.64+0x30], R3 ;  /* 0x000030035e007986 */ /* 0x0003e2000c101518 */
[----:B------:R-:W-:Y:S02]  /*ba80*/  HSET2.LE.AND R56, R68, R175, PT ;  /* 0x000000af44387233 */ /* 0x000fe40003803000 */
[C---:B------:R-:W-:Y:S03]  /*ba90*/  HMMA.16816.F32.BF16 R32, R60.reuse, R58, R32 ;  /* 0x0000003a3c20723c */ /* 0x040fe60000041820 */
[----:B------:R-:W-:Y:S01]  /*baa0*/  LOP3.LUT R83, R104, UR8, R103, 0x96, !PT ;  /* 0x0000000868537c12 */ /* 0x000fe2000f8e9667 */
[C---:B----4-:R-:W-:Y:S01]  /*bab0*/  FADD.FTZ R76, R97.reuse, R74 ;  /* 0x0000004a614c7221 */ /* 0x050fe20000010000 */
[--C-:B------:R-:W-:Y:S01]  /*bac0*/  SHF.R.U32.HI R104, RZ, 0x18, R81.reuse ;  /* 0x00000018ff687819 */ /* 0x100fe20000011651 */
[----:B------:R-:W-:Y:S01]  /*bad0*/  @!P6 HFMA2.BF16_V2 R153, -RZ.H0_H0, RZ.H0_H0, -R80.H0_H0 ;  /* 0x200000ffff99e231 */ /* 0x000fe20000340950 */
[----:B------:R-:W-:Y:S01]  /*bae0*/  PRMT R81, R82, 0x7632, R81 ;  /* 0x0000763252517816 */ /* 0x000fe20000000051 */
[C---:B---3--:R-:W-:Y:S03]  /*baf0*/  HMMA.16816.F32.BF16 R36, R60.reuse, R64, R36 ;  /* 0x000000403c24723c */ /* 0x048fe60000041824 */
[----:B------:R-:W-:Y:S01]  /*bb00*/  F2FP.BF16.F32.PACK_AB R78, R97, R98 ;  /* 0x00000062614e723e */ /* 0x000fe200000010ff */
[----:B------:R-:W-:Y:S01]  /*bb10*/  FADD.FTZ R98, R70, R99 ;  /* 0x0000006346627221 */ /* 0x000fe20000010000 */
[----:B------:R-:W-:Y:S01]  /*bb20*/  PRMT R96, R69, 0x5410, R104 ;  /* 0x0000541045607816 */ /* 0x000fe20000000068 */
[----:B------:R-:W-:Y:S01]  /*bb30*/  @!P4 HFMA2.BF16_V2 R134, -RZ.H0_H0, RZ.H0_H0, -R81.H0_H0 ;  /* 0x200000ffff86c231 */ /* 0x000fe20000340951 */
[----:B------:R-:W2:Y:S01]  /*bb40*/  LDSM.16.MT88.4 R68, [R126+0x6800] ;  /* 0x006800007e44783b */ /* 0x000ea20000004200 */
[C---:B------:R-:W-:Y:S03]  /*bb50*/  HMMA.16816.F32.BF16 R40, R60.reuse, R66, R40 ;  /* 0x000000423c28723c */ /* 0x040fe60000041828 */
[----:B------:R-:W-:Y:S01]  /*bb60*/  PRMT R57, R82, 0x5410, R81 ;  /* 0x0000541052397816 */ /* 0x000fe20000000051 */
[----:B------:R-:W-:Y:S01]  /*bb70*/  FADD.FTZ R99, R93, R98 ;  /* 0x000000625d637221 */ /* 0x000fe20000010000 */
[C---:B------:R-:W-:Y:S02]  /*bb80*/  PRMT R79, R80.reuse, 0x7632, R79 ;  /* 0x00007632504f7816 */ /* 0x040fe4000000004f */
[----:B------:R-:W-:Y:S01]  /*bb90*/  LOP3.LUT R56, R57, R56, RZ, 0xc0, !PT ;  /* 0x0000003839387212 */ /* 0x000fe200078ec0ff */
[----:B------:R-:W3:Y:S01]  /*bba0*/  LDSM.16.MT88.4 R64, [R124+0x6800] ;  /* 0x006800007c40783b */ /* 0x000ee20000004200 */
[C---:B-----5:R-:W-:Y:S03]  /*bbb0*/  HMMA.16816.F32.BF16 R44, R60.reuse, R52, R44 ;  /* 0x000000343c2c723c */ /* 0x060fe6000004182c */
[--C-:B------:R-:W-:Y:S02]  /*bbc0*/  HSET2.LE.AND R57, R96, R175.reuse, PT ;  /* 0x000000af60397233 */ /* 0x100fe40003803000 */
[----:B------:R-:W-:Y:S01]  /*bbd0*/  PRMT R58, R80, 0x5410, R79 ;  /* 0x00005410503a7816 */ /* 0x000fe2000000004f */
[----:B------:R-:W-:Y:S01]  /*bbe0*/  MUFU.EX2 R96, R89 ;  /* 0x0000005900607308 */ /* 0x000fe20000000800 */
[C---:B------:R-:W-:Y:S01]  /*bbf0*/  PRMT R101, R114.reuse, 0x7772, RZ ;  /* 0x0000777272657816 */ /* 0x040fe200000000ff */
[----:B------:R-:W-:Y:S08]  /*bc00*/  HMMA.16816.F32.BF16 R48, R60, R54, R48 ;  /* 0x000000363c30723c */ /* 0x000ff00000041830 */
[----:B------:R-:W4:Y:S01]  /*bc10*/  MUFU.EX2 R61, R92 ;  /* 0x0000005c003d7308 */ /* 0x000f220000000800 */
[C---:B------:R-:W-:Y:S02]  /*bc20*/  PRMT R106, R114.reuse, 0x7771, RZ ;  /* 0x00007771726a7816 */ /* 0x040fe400000000ff */
[----:B------:R-:W-:Y:S07]  /*bc30*/  PRMT R100, R114, 0x7773, RZ ;  /* 0x0000777372647816 */ /* 0x000fee00000000ff */
[----:B------:R-:W5:Y:S01]  /*bc40*/  MUFU.EX2 R60, R91 ;  /* 0x0000005b003c7308 */ /* 0x000f620000000800 */
[----:B------:R-:W-:Y:S02]  /*bc50*/  LOP3.LUT R107, R107, 0xff, RZ, 0xc0, !PT ;  /* 0x000000ff6b6b7812 */ /* 0x000fe400078ec0ff */
[----:B------:R-:W-:Y:S02]  /*bc60*/  LOP3.LUT R57, R58, R57, RZ, 0xc0, !PT ;  /* 0x000000393a397212 */ /* 0x000fe400078ec0ff */
[C---:B------:R-:W-:Y:S02]  /*bc70*/  ISETP.GT.U32.AND P0, PT, R101.reuse, UR30, PT ;  /* 0x0000001e65007c0c */ /* 0x040fe4000bf04070 */
[----:B------:R-:W-:Y:S02]  /*bc80*/  PRMT R101, R101, 0x5410, R100 ;  /* 0x0000541065657816 */ /* 0x000fe40000000064 */
[----:B------:R-:W-:Y:S01]  /*bc90*/  PRMT R58, R107, 0x5410, R106 ;  /* 0x000054106b3a7816 */ /* 0x000fe2000000006a */
[----:B----4-:R-:W-:Y:S01]  /*bca0*/  FADD.FTZ R93, R61, R76 ;  /* 0x0000004c3d5d7221 */ /* 0x010fe20000010000 */
[----:B------:R-:W-:Y:S02]  /*bcb0*/  PRMT R75, R78, 0x7632, R75 ;  /* 0x000076324e4b7816 */ /* 0x000fe4000000004b */
[----:B------:R-:W-:Y:S01]  /*bcc0*/  LOP3.LUT R52, R101, 0xff00ff, RZ, 0xc0, !PT ;  /* 0x00ff00ff65347812 */ /* 0x000fe200078ec0ff */
[----:B-----5:R-:W-:Y:S01]  /*bcd0*/  FADD.FTZ R93, R60, R93 ;  /* 0x0000005d3c5d7221 */ /* 0x020fe20000010000 */
[----:B------:R-:W-:Y:S01]  /*bce0*/  HSET2.LE.AND R58, R58, R175, PT ;  /* 0x000000af3a3a7233 */ /* 0x000fe20003803000 */
[----:B------:R-:W-:Y:S01]  /*bcf0*/  MUFU.EX2 R101, R88 ;  /* 0x0000005800657308 */ /* 0x000fe20000000800 */
[----:B------:R-:W-:Y:S01]  /*bd00*/  PRMT R74, R77, 0x7632, R74 ;  /* 0x000076324d4a7816 */ /* 0x000fe2000000004a */
[----:B------:R-:W-:Y:S01]  /*bd10*/  @P0 HFMA2.BF16_V2 R157, -RZ.H0_H0, RZ.H0_H0, -R77.H0_H0 ;  /* 0x200000ffff9d0231 */ /* 0x000fe2000034094d */
[----:B-1----:R-:W-:Y:S02]  /*bd20*/  PRMT R3, R78, 0x5410, R75 ;  /* 0x000054104e037816 */ /* 0x002fe4000000004b */
[----:B------:R-:W-:Y:S02]  /*bd30*/  LOP3.LUT R53, R83, 0xffff, RZ, 0xc0, !PT ;  /* 0x0000ffff53357812 */ /* 0x000fe400078ec0ff */
[----:B------:R-:W-:Y:S02]  /*bd40*/  HSET2.LE.AND R59, R52, R175, PT ;  /* 0x000000af343b7233 */ /* 0x000fe40003803000 */
[----:B------:R-:W-:Y:S02]  /*bd50*/  LOP3.LUT R58, R3, R58, RZ, 0xc0, !PT ;  /* 0x0000003a033a7212 */ /* 0x000fe400078ec0ff */
[----:B------:R-:W-:Y:S02]  /*bd60*/  PRMT R52, R77, 0x5410, R74 ;  /* 0x000054104d347816 */ /* 0x000fe4000000004a */
[----:B------:R-:W-:Y:S02]  /*bd70*/  SHF.R.U32.HI R3, RZ, 0x8, R53 ;  /* 0x00000008ff037819 */ /* 0x000fe40000011635 */
[----:B------:R-:W-:Y:S02]  /*bd80*/  ISETP.GT.U32.AND P3, PT, R116, UR30, PT ;  /* 0x0000001e74007c0c */ /* 0x000fe4000bf64070 */
[----:B------:R-:W-:Y:S02]  /*bd90*/  LOP3.LUT R59, R52, R59, RZ, 0xc0, !PT ;  /* 0x0000003b343b7212 */ /* 0x000fe400078ec0ff */
[----:B------:R-:W-:Y:S02]  /*bda0*/  LOP3.LUT R53, R3, 0xffff, RZ, 0xc0, !PT ;  /* 0x0000ffff03357812 */ /* 0x000fe400078ec0ff */
[----:B------:R-:W-:Y:S02]  /*bdb0*/  PRMT R52, R83, 0x7632, R52 ;  /* 0x0000763253347816 */ /* 0x000fe40000000034 */
[----:B------:R-:W-:Y:S01]  /*bdc0*/  ISETP.LE.U32.AND P2, PT, R104, UR30, PT ;  /* 0x0000001e68007c0c */ /* 0x000fe2000bf43070 */
[C---:B--2---:R-:W-:Y:S05]  /*bdd0*/  HMMA.16816.F32.BF16 R4, R56.reuse, R68, R4 ;  /* 0x000000443804723c */ /* 0x044fea0000041804 */
[----:B------:R-:W-:Y:S01]  /*bde0*/  @!P4 PRMT R81, R134, 0x5410, RZ ;  /* 0x000054108651c816 */ /* 0x000fe200000000ff */
[----:B------:R-:W-:Y:S01]  /*bdf0*/  @P3 HFMA2.BF16_V2 R136, -RZ.H0_H0, RZ.H0_H0, -R72.H0_H0 ;  /* 0x200000ffff883231 */ /* 0x000fe20000340948 */
[----:B------:R-:W-:Y:S01]  /*be00*/  ISETP.LE.U32.AND P4, PT, R53, UR30, PT ;  /* 0x0000001e35007c0c */ /* 0x000fe2000bf83070 */
[C---:B------:R-:W-:Y:S01]  /*be10*/  HMMA.16816.F32.BF16 R8, R56.reuse, R70, R8 ;  /* 0x000000463808723c */ /* 0x040fe20000041808 */
[----:B------:R-:W1:Y:S02]  /*be20*/  MUFU.EX2 R70, R90 ;  /* 0x0000005a00467308 */ /* 0x000e640000000800 */
[----:B------:R-:W-:Y:S01]  /*be30*/  LOP3.LUT R62, R52, 0xff, RZ, 0xc0, !PT ;  /* 0x000000ff343e7812 */ /* 0x000fe200078ec0ff */
[----:B------:R-:W-:Y:S01]  /*be40*/  @!P2 HFMA2.BF16_V2 R152, -RZ.H0_H0, RZ.H0_H0, -R79.H0_H0 ;  /* 0x200000ffff98a231 */ /* 0x000fe2000034094f */
[----:B------:R-:W2:Y:S01]  /*be50*/  LDSM.16.MT88.4 R52, [R126+0x7800] ;  /* 0x007800007e34783b */ /* 0x000ea20000004200 */
[----:B------:R-:W-:Y:S01]  /*be60*/  @P3 PRMT R72, R136, 0x5410, RZ ;  /* 0x0000541088483816 */ /* 0x000fe200000000ff */
[----:B------:R-:W-:Y:S01]  /*be70*/  IMAD.MOV.U32 R71, RZ, RZ, R102 ;  /* 0x000000ffff477224 */ /* 0x000fe200078e0066 */
[C---:B---3--:R-:W-:Y:S03]  /*be80*/  HMMA.16816.F32.BF16 R12, R56.reuse, R64, R12 ;  /* 0x00000040380c723c */ /* 0x048fe6000004180c */
[----:B------:R-:W-:Y:S02]  /*be90*/  ISETP.GT.U32.AND P3, PT, R106, UR30, PT ;  /* 0x0000001e6a007c0c */ /* 0x000fe4000bf64070 */
[----:B------:R-:W-:Y:S01]  /*bea0*/  @!P2 PRMT R79, R152, 0x5410, RZ ;  /* 0x00005410984fa816 */ /* 0x000fe200000000ff */
[----:B------:R-:W-:Y:S01]  /*beb0*/  STG.E.U16 desc[UR24][R94.64+0x32], R72 ;  /* 0x000032485e007986 */ /* 0x000fe2000c101518 */
[----:B------:R-:W-:Y:S01]  /*bec0*/  ISETP.LE.U32.AND P2, PT, R62, UR30, PT ;  /* 0x0000001e3e007c0c */ /* 0x000fe2000bf43070 */
[C---:B------:R-:W-:Y:S02]  /*bed0*/  HMMA.16816.F32.BF16 R16, R56.reuse, R66, R16 ;  /* 0x000000423810723c */ /* 0x040fe40000041810 */
[----:B------:R-:W-:Y:S01]  /*bee0*/  STG.E.U16 desc[UR24][R192.64+0x42], R81 ;  /* 0x00004251c0007986 */ /* 0x000fe2000c101518 */
[----:B------:R-:W-:Y:S01]  /*bef0*/  F2FP.BF16.F32.PACK_AB R68, R60, R61 ;  /* 0x0000003d3c44723e */ /* 0x000fe200000010ff */
[----:B-1----:R-:W-:Y:S01]  /*bf00*/  FADD.FTZ R99, R70, R99 ;  /* 0x0000006346637221 */ /* 0x002fe20000010000 */
[----:B------:R-:W-:Y:S01]  /*bf10*/  PRMT R69, R102, 0x7771, RZ ;  /* 0x0000777166457816 */ /* 0x000fe200000000ff */
[----:B------:R-:W1:Y:S01]  /*bf20*/  LDSM.16.MT88.4 R60, [R124+0x7800] ;  /* 0x007800007c3c783b */ /* 0x000e620000004200 */
[----:B------:R-:W-:Y:S01]  /*bf30*/  LOP3.LUT R64, R71, 0xff, RZ, 0xc0, !PT ;  /* 0x000000ff47407812 */ /* 0x000fe200078ec0ff */
[----:B------:R-:W-:Y:S01]  /*bf40*/  @P3 HFMA2.BF16_V2 R158, -RZ.H0_H0, RZ.H0_H0, -R75.H0_H0 ;  /* 0x200000ffff9e3231 */ /* 0x000fe2000034094b */
[----:B------:R-:W-:Y:S02]  /*bf50*/  @!P5 PRMT R82, R135, 0x5410, RZ ;  /* 0x000054108752d816 */ /* 0x000fe400000000ff */
[----:B------:R-:W-:Y:S02]  /*bf60*/  ISETP.LE.U32.AND P5, PT, R107, UR30, PT ;  /* 0x0000001e6b007c0c */ /* 0x000fe4000bfa3070 */
[----:B------:R-:W-:Y:S01]  /*bf70*/  @P3 PRMT R75, R158, 0x5410, RZ ;  /* 0x000054109e4b3816 */ /* 0x000fe200000000ff */
[----:B------:R-:W-:Y:S01]  /*bf80*/  STG.E.U16 desc[UR24][R192.64+0x40], R82 ;  /* 0x00004052c0007986 */ /* 0x000fe2000c101518 */
[C---:B------:R-:W-:Y:S02]  /*bf90*/  ISETP.LE.U32.AND P3, PT, R64.reuse, UR30, PT ;  /* 0x0000001e40007c0c */ /* 0x040fe4000bf63070 */
[----:B------:R-:W-:Y:S01]  /*bfa0*/  PRMT R90, R64, 0x5410, R69 ;  /* 0x00005410405a7816 */ /* 0x000fe20000000045 */
[----:B------:R3:W-:Y:S01]  /*bfb0*/  STG.E.U16 desc[UR24][R94.64+0x42], R79 ;  /* 0x0000424f5e007986 */ /* 0x0007e2000c101518 */
[----:B------:R-:W-:Y:S02]  /*bfc0*/  @!P6 PRMT R80, R153, 0x5410, RZ ;  /* 0x000054109950e816 */ /* 0x000fe400000000ff */
[----:B------:R-:W-:Y:S01]  /*bfd0*/  ISETP.GT.U32.AND P6, PT, R100, UR30, PT ;  /* 0x0000001e64007c0c */ /* 0x000fe2000bfc4070 */
[----:B------:R-:W4:Y:S01]  /*bfe0*/  LDSM.16.MT88.4 R64, [R126+0x8800] ;  /* 0x008800007e40783b */ /* 0x000f220000004200 */
[----:B------:R-:W-:Y:S01]  /*bff0*/  @P0 PRMT R77, R157, 0x5410, RZ ;  /* 0x000054109d4d0816 */ /* 0x000fe200000000ff */
[----:B------:R-:W-:Y:S01]  /*c000*/  @!P5 HFMA2.BF16_V2 R159, -RZ.H0_H0, RZ.H0_H0, -R78.H0_H0 ;  /* 0x200000ffff9fd231 */ /* 0x000fe2000034094e */
[----:B------:R-:W-:Y:S01]  /*c010*/  F2FP.BF16.F32.PACK_AB R70, R96, R70 ;  /* 0x000000466046723e */ /* 0x000fe200000010ff */
[----:B------:R5:W5:Y:S01]  /*c020*/  MUFU.EX2 R100, R85 ;  /* 0x0000005500647308 */ /* 0x000b620000000800 */
[----:B------:R-:W-:Y:S01]  /*c030*/  F2FP.BF16.F32.PACK_AB R92, R190, R101 ;  /* 0x00000065be5c723e */ /* 0x000fe200000010ff */
[----:B------:R-:W-:Y:S01]  /*c040*/  FADD.FTZ R96, R96, R99 ;  /* 0x0000006360607221 */ /* 0x000fe20000010000 */
[C---:B--2---:R-:W-:Y:S01]  /*c050*/  HMMA.16816.F32.BF16 R20, R56.reuse, R52, R20 ;  /* 0x000000343814723c */ /* 0x044fe20000041814 */
[----:B------:R-:W-:Y:S02]  /*c060*/  STG.E.U16 desc[UR24][R94.64+0x40], R80 ;  /* 0x000040505e007986 */ /* 0x000fe4000c101518 */
[C---:B------:R-:W-:Y:S01]  /*c070*/  PRMT R98, R102.reuse, 0x7772, RZ ;  /* 0x0000777266627816 */ /* 0x040fe200000000ff */
[----:B------:R-:W-:Y:S01]  /*c080*/  @!P2 HFMA2.BF16_V2 R144, -RZ.H0_H0, RZ.H0_H0, -R70.H0_H0 ;  /* 0x200000ffff90a231 */ /* 0x000fe20000340946 */
[----:B------:R-:W-:Y:S01]  /*c090*/  PRMT R97, R102, 0x7773, RZ ;  /* 0x0000777366617816 */ /* 0x000fe200000000ff */
[----:B------:R-:W-:Y:S01]  /*c0a0*/  STG.E.U16 desc[UR24][R192.64+0x52], R75 ;  /* 0x0000524bc0007986 */ /* 0x000fe2000c101518 */
[----:B------:R-:W-:Y:S01]  /*c0b0*/  LOP3.LUT R102, R83, 0xff, RZ, 0xc0, !PT ;  /* 0x000000ff53667812 */ /* 0x000fe200078ec0ff */
[C---:B------:R-:W-:Y:S02]  /*c0c0*/  HMMA.16816.F32.BF16 R24, R56.reuse, R54, R24 ;  /* 0x000000363818723c */ /* 0x040fe40000041818 */
[----:B------:R-:W2:Y:S01]  /*c0d0*/  LDSM.16.MT88.4 R52, [R124+0x8800] ;  /* 0x008800007c34783b */ /* 0x000ea20000004200 */
[C---:B------:R-:W-:Y:S01]  /*c0e0*/  ISETP.LE.U32.AND P0, PT, R102.reuse, UR30, PT ;  /* 0x0000001e66007c0c */ /* 0x040fe2000bf03070 */
[----:B------:R-:W-:Y:S01]  /*c0f0*/  @P6 HFMA2.BF16_V2 R147, -RZ.H0_H0, RZ.H0_H0, -R74.H0_H0 ;  /* 0x200000ffff936231 */ /* 0x000fe2000034094a */
[----:B------:R-:W-:Y:S01]  /*c100*/  @!P5 PRMT R78, R159, 0x5410, RZ ;  /* 0x000054109f4ed816 */ /* 0x000fe200000000ff */
[----:B------:R-:W-:Y:S01]  /*c110*/  FADD.FTZ R101, R101, R96 ;  /* 0x0000006065657221 */ /* 0x000fe20000010000 */
[--C-:B------:R-:W-:Y:S01]  /*c120*/  PRMT R102, R102, 0x5410, R3.reuse ;  /* 0x0000541066667816 */ /* 0x100fe20000000003 */
[C---:B-1----:R-:W-:Y:S02]  /*c130*/  HMMA.16816.F32.BF16 R28, R56.reuse, R60, R28 ;  /* 0x0000003c381c723c */ /* 0x042fe4000004181c */
[----:B------:R1:W-:Y:S01]  /*c140*/  STG.E.U16 desc[UR24][R192.64+0x50], R78 ;  /* 0x0000504ec0007986 */ /* 0x0003e2000c101518 */
[----:B------:R-:W-:Y:S01]  /*c150*/  PRMT R3, R68, 0x7632, R3 ;  /* 0x0000763244037816 */ /* 0x000fe20000000003 */
[----:B------:R-:W-:Y:S01]  /*c160*/  FADD.FTZ R190, R190, R101 ;  /* 0x00000065bebe7221 */ /* 0x000fe20000010000 */
[----:B------:R-:W-:Y:S01]  /*c170*/  @P6 PRMT R74, R147, 0x5410, RZ ;  /* 0x00005410934a6816 */ /* 0x000fe200000000ff */
[----:B------:R2:W-:Y:S01]  /*c180*/  STG.E.U16 desc[UR24][R94.64+0x50], R77 ;  /* 0x0000504d5e007986 */ /* 0x0005e2000c101518 */
[----:B------:R-:W-:Y:S01]  /*c190*/  PRMT R84, R68, 0x5410, R3 ;  /* 0x0000541044547816 */ /* 0x000fe20000000003 */
[C---:B------:R-:W-:Y:S02]  /*c1a0*/  HMMA.16816.F32.BF16 R32, R56.reuse, R62, R32 ;  /* 0x0000003e3820723c */ /* 0x040fe40000041820 */
[----:B------:R-:W-:Y:S01]  /*c1b0*/  STG.E.U16 desc[UR24][R94.64+0x52], R74 ;  /* 0x0000524a5e007986 */ /* 0x000fe2000c101518 */
[----:B------:R-:W-:Y:S01]  /*c1c0*/  @!P4 HFMA2.BF16_V2 R145, -RZ.H0_H0, RZ.H0_H0, -R3.H0_H0 ;  /* 0x200000ffff91c231 */ /* 0x000fe20000340903 */
[----:B---3--:R-:W-:Y:S01]  /*c1d0*/  PRMT R79, R70, 0x7632, R79 ;  /* 0x00007632464f7816 */ /* 0x008fe2000000004f */
[----:B------:R-:W-:Y:S01]  /*c1e0*/  @!P0 HFMA2.BF16_V2 R146, -RZ.H0_H0, RZ.H0_H0, -R68.H0_H0 ;  /* 0x200000ffff928231 */ /* 0x000fe20000340944 */
[----:B------:R-:W3:Y:S01]  /*c1f0*/  LDSM.16.MT88.4 R60, [R126+0x6c00] ;  /* 0x006c00007e3c783b */ /* 0x000ee20000004200 */
[----:B------:R-:W-:Y:S01]  /*c200*/  ISETP.GT.U32.AND P5, PT, R69, UR30, PT ;  /* 0x0000001e45007c0c */ /* 0x000fe2000bfa4070 */
[C---:B----4-:R-:W-:Y:S03]  /*c210*/  HMMA.16816.F32.BF16 R36, R56.reuse, R64, R36 ;  /* 0x000000403824723c */ /* 0x050fe60000041824 */
[----:B------:R-:W-:Y:S02]  /*c220*/  @!P4 PRMT R3, R145, 0x5410, RZ ;  /* 0x000054109103c816 */ /* 0x000fe400000000ff */
[----:B------:R-:W-:Y:S01]  /*c230*/  @!P0 PRMT R68, R146, 0x5410, RZ ;  /* 0x0000541092448816 */ /* 0x000fe200000000ff */
[----:B------:R-:W-:Y:S01]  /*c240*/  LDSM.16.MT88.4 R72, [R126+0x7c00] ;  /* 0x007c00007e48783b */ /* 0x000fe20000004200 */
[----:B-----5:R-:W-:Y:S01]  /*c250*/  PRMT R85, R70, 0x5410, R79 ;  /* 0x0000541046557816 */ /* 0x020fe2000000004f */
[C---:B------:R-:W-:Y:S03]  /*c260*/  HMMA.16816.F32.BF16 R40, R56.reuse, R66, R40 ;  /* 0x000000423828723c */ /* 0x040fe60000041828 */
[----:B------:R-:W-:Y:S02]  /*c270*/  @!P2 PRMT R70, R144, 0x5410, RZ ;  /* 0x000054109046a816 */ /* 0x000fe400000000ff */
[--C-:B-1----:R-:W-:Y:S01]  /*c280*/  SHF.R.U32.HI R78, RZ, 0x18, R83.reuse ;  /* 0x00000018ff4e7819 */ /* 0x102fe20000011653 */
[----:B------:R1:W-:Y:S01]  /*c290*/  STG.E.U16 desc[UR24][R192.64+0x62], R3 ;  /* 0x00006203c0007986 */ /* 0x0003e2000c101518 */
[----:B------:R-:W-:Y:S01]  /*c2a0*/  SHF.R.U32.HI R83, RZ, 0x10, R83 ;  /* 0x00000010ff537819 */ /* 0x000fe20000011653 */
[C---:B--2---:R-:W-:Y:S02]  /*c2b0*/  HMMA.16816.F32.BF16 R44, R56.reuse, R52, R44 ;  /* 0x00000034382c723c */ /* 0x044fe4000004182c */
[----:B------:R-:W-:Y:S01]  /*c2c0*/  STG.E.U16 desc[UR24][R192.64+0x60], R68 ;  /* 0x00006044c0007986 */ /* 0x000fe2000c101518 */
[----:B------:R-:W-:Y:S03]  /*c2d0*/  LOP3.LUT R83, R83, 0xff, RZ, 0xc0, !PT ;  /* 0x000000ff53537812 */ /* 0x000fe600078ec0ff */
[----:B------:R-:W-:Y:S01]  /*c2e0*/  STG.E.U16 desc[UR24][R94.64+0x60], R70 ;  /* 0x000060465e007986 */ /* 0x000fe2000c101518 */
[----:B------:R-:W-:Y:S01]  /*c2f0*/  PRMT R66, R98, 0x5410, R97 ;  /* 0x0000541062427816 */ /* 0x000fe20000000061 */
[----:B------:R-:W-:Y:S02]  /*c300*/  HMMA.16816.F32.BF16 R48, R56, R54, R48 ;  /* 0x000000363830723c */ /* 0x000fe40000041830 */
[----:B------:R-:W2:Y:S01]  /*c310*/  LDSM.16.MT88.4 R68, [R124+0x6c00] ;  /* 0x006c00007c44783b */ /* 0x000ea20000004200 */
[----:B------:R-:W-:Y:S01]  /*c320*/  F2FP.BF16.F32.PACK_AB R77, R181, R100 ;  /* 0x00000064b54d723e */ /* 0x000fe200000010ff */
[----:B------:R-:W-:Y:S01]  /*c330*/  FADD.FTZ R100, R100, R93 ;  /* 0x0000005d64647221 */ /* 0x000fe20000010000 */
[----:B------:R-:W-:Y:S02]  /*c340*/  ISETP.LE.U32.AND P0, PT, R78, UR30, PT ;  /* 0x0000001e4e007c0c */ /* 0x000fe4000bf03070 */
[----:B------:R-:W-:Y:S01]  /*c350*/  PRMT R78, R83, 0x5410, R78 ;  /* 0x00005410534e7816 */ /* 0x000fe2000000004e */
[----:B------:R-:W-:Y:S01]  /*c360*/  @!P3 HFMA2.BF16_V2 R142, -RZ.H0_H0, RZ.H0_H0, -R77.H0_H0 ;  /* 0x200000ffff8eb231 */ /* 0x000fe2000034094d */
[----:B------:R-:W-:Y:S01]  /*c370*/  LOP3.LUT R66, R66, 0xff00ff, RZ, 0xc0, !PT ;  /* 0x00ff00ff42427812 */ /* 0x000fe200078ec0ff */
[----:B------:R-:W4:Y:S01]  /*c380*/  LDSM.16.MT88.4 R80, [R124+0x7c00] ;  /* 0x007c00007c50783b */ /* 0x000f220000004200 */
[----:B------:R-:W-:Y:S01]  /*c390*/  PRMT R76, R77, 0x7632, R76 ;  /* 0x000076324d4c7816 */ /* 0x000fe2000000004c */
[----:B------:R-:W-:Y:S01]  /*c3a0*/  FADD.FTZ R181, R181, R100 ;  /* 0x00000064b5b57221 */ /* 0x000fe20000010000 */
[--C-:B------:R-:W-:Y:S02]  /*c3b0*/  HSET2.LE.AND R65, R90, R175.reuse, PT ;  /* 0x000000af5a417233 */ /* 0x100fe40003803000 */
[----:B------:R-:W-:Y:S01]  /*c3c0*/  HSET2.LE.AND R67, R102, R175, PT ;  /* 0x000000af66437233 */ /* 0x000fe20003803000 */
[----:B------:R-:W-:Y:S01]  /*c3d0*/  @P5 HFMA2.BF16_V2 R132, -RZ.H0_H0, RZ.H0_H0, -R76.H0_H0 ;  /* 0x200000ffff845231 */ /* 0x000fe2000034094c */
[C---:B-1----:R-:W-:Y:S01]  /*c3e0*/  PRMT R3, R92.reuse, 0x7632, R3 ;  /* 0x000076325c037816 */ /* 0x042fe20000000003 */
[----:B------:R-:W-:Y:S01]  /*c3f0*/  @!P0 HFMA2.BF16_V2 R160, -RZ.H0_H0, RZ.H0_H0, -R79.H0_H0 ;  /* 0x200000ffffa08231 */ /* 0x000fe2000034094f */
[--C-:B------:R-:W-:Y:S01]  /*c400*/  HSET2.LE.AND R64, R78, R175.reuse, PT ;  /* 0x000000af4e407233 */ /* 0x100fe20003803000 */
[----:B------:R-:W1:Y:S01]  /*c410*/  LDSM.16.MT88.4 R88, [R126+0x8c00] ;  /* 0x008c00007e58783b */ /* 0x000e620000004200 */
[----:B------:R-:W-:Y:S02]  /*c420*/  HSET2.LE.AND R87, R66, R175, PT ;  /* 0x000000af42577233 */ /* 0x000fe40003803000 */
[----:B------:R-:W-:Y:S02]  /*c430*/  PRMT R86, R77, 0x5410, R76 ;  /* 0x000054104d567816 */ /* 0x000fe4000000004c */
[----:B------:R-:W-:Y:S02]  /*c440*/  PRMT R52, R92, 0x5410, R3 ;  /* 0x000054105c347816 */ /* 0x000fe40000000003 */
[----:B------:R-:W-:Y:S02]  /*c450*/  LOP3.LUT R84, R84, R67, RZ, 0xc0, !PT ;  /* 0x0000004354547212 */ /* 0x000fe400078ec0ff */
[----:B------:R-:W-:Y:S02]  /*c460*/  LOP3.LUT R85, R85, R64, RZ, 0xc0, !PT ;  /* 0x0000004055557212 */ /* 0x000fe400078ec0ff */
[----:B------:R-:W-:Y:S02]  /*c470*/  LOP3.LUT R86, R86, R65, RZ, 0xc0, !PT ;  /* 0x0000004156567212 */ /* 0x000fe400078ec0ff */
[----:B------:R-:W-:Y:S02]  /*c480*/  LOP3.LUT R87, R52, R87, RZ, 0xc0, !PT ;  /* 0x0000005734577212 */ /* 0x000fe400078ec0ff */
[----:B------:R-:W-:Y:S02]  /*c490*/  @!P0 PRMT R79, R160, 0x5410, RZ ;  /* 0x00005410a04f8816 */ /* 0x000fe400000000ff */
[----:B------:R-:W-:Y:S02]  /*c4a0*/  @!P3 PRMT R77, R142, 0x5410, RZ ;  /* 0x000054108e4db816 */ /* 0x000fe400000000ff */
[----:B------:R-:W-:Y:S01]  /*c4b0*/  @P5 PRMT R76, R132, 0x5410, RZ ;  /* 0x00005410844c5816 */ /* 0x000fe200000000ff */
[C---:B---3--:R-:W-:Y:S01]  /*c4c0*/  HMMA.16816.F32.BF16 R52, R84.reuse, R60, R4 ;  /* 0x0000003c5434723c */ /* 0x048fe20000041804 */
[----:B------:R-:W3:Y:S04]  /*c4d0*/  LDSM.16.MT88.4 R4, [R124+0x8c00] ;  /* 0x008c00007c04783b */ /* 0x000ee80000004200 */
[----:B------:R-:W-:Y:S02]  /*c4e0*/  ISETP.GT.U32.AND P0, PT, R97, UR30, PT ;  /* 0x0000001e61007c0c */ /* 0x000fe4000bf04070 */
[----:B------:R-:W-:Y:S01]  /*c4f0*/  ISETP.GT.U32.AND P2, PT, R98, UR30, PT ;  /* 0x0000001e62007c0c */ /* 0x000fe2000bf44070 */
[C---:B------:R-:W-:Y:S01]  /*c500*/  HMMA.16816.F32.BF16 R56, R84.reuse, R62, R8 ;  /* 0x0000003e5438723c */ /* 0x040fe20000041808 */
[----:B------:R-:W-:Y:S04]  /*c510*/  STG.E.U16 desc[UR24][R94.64+0x62], R79 ;  /* 0x0000624f5e007986 */ /* 0x000fe8000c101518 */
[----:B------:R-:W-:Y:S03]  /*c520*/  STG.E.U16 desc[UR24][R192.64+0x70], R77 ;  /* 0x0000704dc0007986 */ /* 0x000fe6000c101518 */
[C---:B--2---:R-:W-:Y:S01]  /*c530*/  HMMA.16816.F32.BF16 R60, R84.reuse, R68, R12 ;  /* 0x00000044543c723c */ /* 0x044fe2000004180c */
[----:B------:R2:W-:Y:S02]  /*c540*/  STG.E.U16 desc[UR24][R192.64+0x72], R76 ;  /* 0x0000724cc0007986 */ /* 0x0005e4000c101518 */
[----:B------:R-:W-:Y:S02]  /*c550*/  @P0 HFMA2.BF16_V2 R163, -RZ.H0_H0, RZ.H0_H0, -R3.H0_H0 ;  /* 0x200000ffffa30231 */ /* 0x000fe40000340903 */
[----:B------:R-:W-:Y:S03]  /*c560*/  @P2 HFMA2.BF16_V2 R162, -RZ.H0_H0, RZ.H0_H0, -R92.H0_H0 ;  /* 0x200000ffffa22231 */ /* 0x000fe6000034095c */
[C---:B------:R-:W-:Y:S03]  /*c570*/  HMMA.16816.F32.BF16 R64, R84.reuse, R70, R16 ;  /* 0x000000465440723c */ /* 0x040fe60000041810 */
[----:B------:R-:W-:Y:S02]  /*c580*/  @P0 PRMT R3, R163, 0x5410, RZ ;  /* 0x00005410a3030816 */ /* 0x000fe400000000ff */
[----:B------:R-:W-:Y:S02]  /*c590*/  @P2 PRMT R92, R162, 0x5410, RZ ;  /* 0x00005410a25c2816 */ /* 0x000fe400000000ff */
[C---:B------:R-:W-:Y:S01]  /*c5a0*/  ISETP.NE.AND P2, PT, R182.reuse, RZ, PT ;  /* 0x000000ffb600720c */ /* 0x040fe20003f45270 */
[C---:B------:R-:W-:Y:S01]  /*c5b0*/  HMMA.16816.F32.BF16 R68, R84.reuse, R72, R20 ;  /* 0x000000485444723c */ /* 0x040fe20000041814 */
[----:B------:R5:W-:Y:S02]  /*c5c0*/  STG.E.U16 desc[UR24][R94.64+0x72], R3 ;  /* 0x000072035e007986 */ /* 0x000be4000c101518 */
[----:B------:R-:W-:Y:S02]  /*c5d0*/  VIADD R182, R182, 0xffffffff ;  /* 0xffffffffb6b67836 */ /* 0x000fe40000000000 */
[----:B------:R1:W-:Y:S03]  /*c5e0*/  STG.E.U16 desc[UR24][R94.64+0x70], R92 ;  /* 0x0000705c5e007986 */ /* 0x0003e6000c101518 */
[C---:B------:R-:W-:Y:S03]  /*c5f0*/  HMMA.16816.F32.BF16 R72, R84.reuse, R74, R24 ;  /* 0x0000004a5448723c */ /* 0x040fe60000041818 */
[----:B--2---:R-:W-:Y:S05]  /*c600*/  IADD3 R192, P0, PT, R192, -0x80, RZ ;  /* 0xffffff80c0c07810 */ /* 0x004fea0007f1e0ff */
[C---:B----4-:R-:W-:Y:S08]  /*c610*/  HMMA.16816.F32.BF16 R76, R84.reuse, R80, R28 ;  /* 0x00000050544c723c */ /* 0x050ff0000004181c */
[C---:B------:R-:W-:Y:S03]  /*c620*/  HMMA.16816.F32.BF16 R80, R84.reuse, R82, R32 ;  /* 0x000000525450723c */ /* 0x040fe60000041820 */
[----:B-----5:R-:W-:Y:S05]  /*c630*/  IMAD.MOV.U32 R3, RZ, RZ, R2 ;  /* 0x000000ffff037224 */ /* 0x020fea00078e0002 */
[C---:B-1----:R-:W-:Y:S08]  /*c640*/  HMMA.16816.F32.BF16 R36, R84.reuse, R88, R36 ;  /* 0x000000585424723c */ /* 0x042ff00000041824 */
[C---:B------:R-:W-:Y:S08]  /*c650*/  HMMA.16816.F32.BF16 R40, R84.reuse, R90, R40 ;  /* 0x0000005a5428723c */ /* 0x040ff00000041828 */
[C---:B---3--:R-:W-:Y:S08]  /*c660*/  HMMA.16816.F32.BF16 R44, R84.reuse, R4, R44 ;  /* 0x00000004542c723c */ /* 0x048ff0000004182c */
[----:B------:R-:W-:Y:S03]  /*c670*/  HMMA.16816.F32.BF16 R48, R84, R6, R48 ;  /* 0x000000065430723c */ /* 0x000fe60000041830 */
[----:B------:R-:W-:Y:S01]  /*c680*/  IADD3.X R87, PT, PT, R193, -0x1, RZ, P0, !PT ;  /* 0xffffffffc1577810 */ /* 0x000fe200007fe4ff */
[----:B------:R-:W-:Y:S04]  /*c690*/  IMAD.MOV.U32 R85, RZ, RZ, R0 ;  /* 0x000000ffff557224 */ /* 0x000fe800078e0000 */
[----:B------:R-:W-:Y:S01]  /*c6a0*/  @!UPT UIADD3 URZ, UPT, UPT, URZ, URZ, URZ ;  /* 0x000000fffffff290 */ /* 0x000fe2000fffe0ff */
[----:B------:R-:W-:Y:S11]  /*c6b0*/  @P2 BRA `(.L_x_1202) ;  /* 0xffffffcc00cc2947 */ /* 0x000ff6000383ffff */
.L_x_1201:
[----:B--2---:R-:W1:Y:S01]  /*c6c0*/  SHFL.BFLY PT, R12, R181, 0x2, 0x1f ;  /* 0x0c401f00b50c7f89 */ /* 0x004e6200000e0000 */
[----:B------:R-:W2:Y:S01]  /*c6d0*/  LDCU UR4, c[0x0][0x4fc] ;  /* 0x00009f80ff0477ac */ /* 0x000ea20008000800 */
[----:B------:R-:W3:Y:S01]  /*c6e0*/  LDC R23, c[0x0][0x434] ;  /* 0x00010d00ff177b82 */ /* 0x000ee20000000800 */
[----:B------:R-:W-:Y:S01]  /*c6f0*/  ISETP.NE.AND P0, PT, R171, -0x1, PT ;  /* 0xffffffffab00780c */ /* 0x000fe20003f05270 */
[----:B------:R-:W4:Y:S01]  /*c700*/  SHFL.BFLY PT, R13, R190, 0x2, 0x1f ;  /* 0x0c401f00be0d7f89 */ /* 0x000f2200000e0000 */
[----:B------:R-:W-:Y:S01]  /*c710*/  UMOV UR6, 0x400 ;  /* 0x0000040000067882 */ /* 0x000fe20000000000 */
[----:B------:R-:W5:Y:S04]  /*c720*/  S2R R3, SR_TID.X ;  /* 0x0000000000037919 */ /* 0x000f680000002100 */
[----:B------:R-:W3:Y:S08]  /*c730*/  LDC R25, c[0x0][0x434] ;  /* 0x00010d00ff197b82 */ /* 0x000ef00000000800 */
[----:B------:R-:W2:Y:S01]  /*c740*/  @!P0 LDC.64 R20, c[0x0][0x400] ;  /* 0x00010000ff148b82 */ /* 0x000ea20000000a00 */
[----:B-1----:R-:W-:-:S07]  /*c750*/  FADD.FTZ R12, R12, R181 ;  /* 0x000000b50c0c7221 */ /* 0x002fce0000010000 */
[----:B------:R-:W1:Y:S01]  /*c760*/  LDC.U8 R16, c[0x0][0x548] ;  /* 0x00015200ff107b82 */ /* 0x000e620000000000 */
[----:B----4-:R-:W-:Y:S01]  /*c770*/  FADD.FTZ R13, R13, R190 ;  /* 0x000000be0d0d7221 */ /* 0x010fe20000010000 */
[----:B------:R-:W4:Y:S04]  /*c780*/  SHFL.BFLY PT, R7, R12, 0x1, 0x1f ;  /* 0x0c201f000c077f89 */ /* 0x000f2800000e0000 */
[----:B------:R-:W3:Y:S01]  /*c790*/  SHFL.BFLY PT, R6, R13, 0x1, 0x1f ;  /* 0x0c201f000d067f89 */ /* 0x000ee200000e0000 */
[C---:B-----5:R-:W-:Y:S02]  /*c7a0*/  SHF.L.U32 R4, R3.reuse, 0x4, RZ ;  /* 0x0000000403047819 */ /* 0x060fe400000006ff */
[----:B------:R-:W-:Y:S02]  /*c7b0*/  SHF.L.U32 R5, R3, 0x3, RZ ;  /* 0x0000000303057819 */ /* 0x000fe400000006ff */
[----:B------:R-:W-:-:S02]  /*c7c0*/  SHF.R.U32.HI R10, RZ, 0x2, R3 ;  /* 0x00000002ff0a7819 */ /* 0x000fc40000011603 */
[----:B------:R-:W-:Y:S02]  /*c7d0*/  LOP3.LUT R173, R173, 0x3e00, R4, 0xf8, !PT ;  /* 0x00003e00adad7812 */ /* 0x000fe400078ef804 */
[----:B------:R-:W-:-:S04]  /*c7e0*/  SHF.L.U32 R4, R10, 0x5, RZ ;  /* 0x000000050a047819 */ /* 0x000fc800000006ff */
[----:B------:R-:W-:Y:S01]  /*c7f0*/  LOP3.LUT R4, R173, 0x20, R4, 0xf8, !PT ;  /* 0x00000020ad047812 */ /* 0x000fe200078ef804 */
[----:B----4-:R-:W-:Y:S01]  /*c800*/  FADD.FTZ R7, R12, R7 ;  /* 0x000000070c077221 */ /* 0x010fe20000010000 */
[----:B------:R-:W-:Y:S01]  /*c810*/  LOP3.LUT R12, R5, 0xc0, RZ, 0xc0, !PT ;  /* 0x000000c0050c7812 */ /* 0x000fe200078ec0ff */
[----:B---3--:R-:W-:Y:S02]  /*c820*/  FADD.FTZ R6, R13, R6 ;  /* 0x000000060d067221 */ /* 0x008fe40000010000 */
[----:B------:R-:W3:Y:S01]  /*c830*/  MUFU.RCP R9, R7 ;  /* 0x0000000700097308 */ /* 0x000ee20000001000 */
[----:B------:R-:W-:Y:S02]  /*c840*/  FSETP.NE.FTZ.AND P4, PT, R7, RZ, PT ;  /* 0x000000ff0700720b */ /* 0x000fe40003f95000 */
[----:B------:R-:W-:Y:S02]  /*c850*/  LOP3.LUT R5, R12, 0x18, R3, 0xf8, !PT ;  /* 0x000000180c057812 */ /* 0x000fe400078ef803 */
[----:B------:R-:W-:-:S02]  /*c860*/  FSETP.NE.FTZ.AND P3, PT, R6, RZ, PT ;  /* 0x000000ff0600720b */ /* 0x000fc40003f75000 */
[----:B------:R-:W-:Y:S01]  /*c870*/  LOP3.LUT R4, R4, R5, RZ, 0xfc, !PT ;  /* 0x0000000504047212 */ /* 0x000fe200078efcff */
[----:B------:R-:W4:Y:S01]  /*c880*/  MUFU.RCP R8, R6 ;  /* 0x0000000600087308 */ /* 0x000f220000001000 */
[----:B------:R-:W5:Y:S07]  /*c890*/  LDC.U8 R5, c[0x0][0x549] ;  /* 0x00015240ff057b82 */ /* 0x000f6e0000000000 */
[----:B------:R-:W1:Y:S01]  /*c8a0*/  @P4 MUFU.LG2 R7, R7 ;  /* 0x0000000700074308 */ /* 0x000e620000000c00 */
[----:B---3--:R-:W-:-:S05]  /*c8b0*/  FSEL R9, R9, 1, P4 ;  /* 0x3f80000009097808 */ /* 0x008fca0002000000 */
[----:B--2---:R-:W-:Y:S01]  /*c8c0*/  FMUL.FTZ R9, R9, UR4 ;  /* 0x0000000409097c20 */ /* 0x004fe20008410000 */
[----:B----4-:R-:W-:-:S03]  /*c8d0*/  FSEL R8, R8, 1, P3 ;  /* 0x3f80000008087808 */ /* 0x010fc60001800000 */
[C---:B------:R-:W-:Y:S01]  /*c8e0*/  FMUL.FTZ R52, R9.reuse, R52 ;  /* 0x0000003409347220 */ /* 0x040fe20000410000 */
[C---:B------:R-:W-:Y:S01]  /*c8f0*/  FMUL.FTZ R53, R9.reuse, R53 ;  /* 0x0000003509357220 */ /* 0x040fe20000410000 */
[C---:B------:R-:W-:Y:S01]  /*c900*/  FMUL.FTZ R56, R9.reuse, R56 ;  /* 0x0000003809387220 */ /* 0x040fe20000410000 */
[----:B------:R-:W-:Y:S01]  /*c910*/  FMUL.FTZ R57, R9, R57 ;  /* 0x0000003909397220 */ /* 0x000fe20000410000 */
[----:B------:R-:W-:Y:S01]  /*c920*/  FMUL.FTZ R8, R8, UR4 ;  /* 0x0000000408087c20 */ /* 0x000fe20008410000 */
[----:B------:R-:W2:Y:S01]  /*c930*/  S2UR UR4, SR_CgaCtaId ;  /* 0x00000000000479c3 */ /* 0x000ea20000008800 */
[----:B-----5:R-:W-:Y:S01]  /*c940*/  ISETP.NE.AND P2, PT, R5, RZ, PT ;  /* 0x000000ff0500720c */ /* 0x020fe20003f45270 */
        /* <DEDUP_REMOVED lines=22> */
[----:B--2---:R-:W-:Y:S01]  /*cab0*/  ULEA UR4, UR4, UR6, 0x18 ;  /* 0x0000000604047291 */ /* 0x004fe2000f8ec0ff */
[C---:B------:R-:W-:Y:S01]  /*cac0*/  FMUL.FTZ R47, R8.reuse, R47 ;  /* 0x0000002f082f7220 */ /* 0x040fe20000410000 */
[C---:B------:R-:W-:Y:S01]  /*cad0*/  FMUL.FTZ R50, R8.reuse, R50 ;  /* 0x0000003208327220 */ /* 0x040fe20000410000 */
[----:B------:R-:W-:Y:S01]  /*cae0*/  FMUL.FTZ R51, R8, R51 ;  /* 0x0000003308337220 */ /* 0x000fe20000410000 */
[----:B------:R-:W-:Y:S01]  /*caf0*/  SHF.L.U32 R8, R3, 0x2, RZ ;  /* 0x0000000203087819 */ /* 0x000fe200000006ff */
[C---:B------:R-:W-:Y:S01]  /*cb00*/  FMUL.FTZ R61, R9.reuse, R61 ;  /* 0x0000003d093d7220 */ /* 0x040fe20000410000 */
[----:B------:R-:W-:Y:S01]  /*cb10*/  LEA R13, R4, UR4, 0x1 ;  /* 0x00000004040d7c11 */ /* 0x000fe2000f8e08ff */
[C---:B------:R-:W-:Y:S01]  /*cb20*/  FMUL.FTZ R64, R9.reuse, R64 ;  /* 0x0000004009407220 */ /* 0x040fe20000410000 */
[C---:B------:R-:W-:Y:S01]  /*cb30*/  LOP3.LUT R12, R8.reuse, 0x20, RZ, 0xc0, !PT ;  /* 0x00000020080c7812 */ /* 0x040fe200078ec0ff */
[C---:B------:R-:W-:Y:S01]  /*cb40*/  FMUL.FTZ R65, R9.reuse, R65 ;  /* 0x0000004109417220 */ /* 0x040fe20000410000 */
[----:B------:R-:W-:Y:S01]  /*cb50*/  LOP3.LUT R8, R8, 0x40, RZ, 0xc0, !PT ;  /* 0x0000004008087812 */ /* 0x000fe200078ec0ff */
[----:B------:R-:W-:Y:S01]  /*cb60*/  FMUL.FTZ R68, R9, R68 ;  /* 0x0000004409447220 */ /* 0x000fe20000410000 */
[----:B------:R-:W-:Y:S01]  /*cb70*/  IADD3 R15, PT, PT, R13, -R12, RZ ;  /* 0x8000000c0d0f7210 */ /* 0x000fe20007ffe0ff */
[----:B------:R-:W-:Y:S01]  /*cb80*/  FMUL.FTZ R69, R9, R69 ;  /* 0x0000004509457220 */ /* 0x000fe20000410000 */
[----:B------:R-:W-:Y:S01]  /*cb90*/  IADD3 R17, PT, PT, R13, -R8, RZ ;  /* 0x800000080d117210 */ /* 0x000fe20007ffe0ff */
[----:B------:R-:W-:Y:S01]  /*cba0*/  FMUL.FTZ R72, R9, R72 ;  /* 0x0000004809487220 */ /* 0x000fe20000410000 */
[----:B------:R-:W-:Y:S01]  /*cbb0*/  IADD3 R19, PT, PT, R15, -R8, RZ ;  /* 0x800000080f137210 */ /* 0x000fe20007ffe0ff */
[----:B------:R-:W-:Y:S01]  /*cbc0*/  FMUL.FTZ R73, R9, R73 ;  /* 0x0000004909497220 */ /* 0x000fe20000410000 */
[----:B------:R-:W2:Y:S01]  /*cbd0*/  @P2 LDC R8, c[0x0][0x430] ;  /* 0x00010c00ff082b82 */ /* 0x000ea20000000800 */
        /* <DEDUP_REMOVED lines=20> */
[----:B------:R-:W-:Y:S01]  /*cd20*/  FMUL.FTZ R48, R9, R48 ;  /* 0x0000003009307220 */ /* 0x000fe20000410000 */
[----:B------:R-:W-:Y:S01]  /*cd30*/  F2FP.BF16.F32.PACK_AB R72, R73, R72 ;  /* 0x000000484948723e */ /* 0x000fe200000010ff */
[----:B------:R3:W-:Y:S01]  /*cd40*/  STS [R13], R52 ;  /* 0x000000340d007388 */ /* 0x0007e20000000800 */
[----:B------:R-:W-:Y:S01]  /*cd50*/  F2FP.BF16.F32.PACK_AB R74, R75, R74 ;  /* 0x0000004a4b4a723e */ /* 0x000fe200000010ff */
[----:B------:R-:W-:Y:S01]  /*cd60*/  FMUL.FTZ R9, R9, R49 ;  /* 0x0000003109097220 */ /* 0x000fe20000410000 */
[----:B------:R-:W-:Y:S01]  /*cd70*/  F2FP.BF16.F32.PACK_AB R76, R77, R76 ;  /* 0x0000004c4d4c723e */ /* 0x000fe200000010ff */
[----:B------:R3:W-:Y:S01]  /*cd80*/  STS [R13+0x200], R54 ;  /* 0x000200360d007388 */ /* 0x0007e20000000800 */
[----:B------:R-:W-:Y:S01]  /*cd90*/  F2FP.BF16.F32.PACK_AB R78, R79, R78 ;  /* 0x0000004e4f4e723e */ /* 0x000fe200000010ff */
[----:B--2---:R-:W-:Y:S01]  /*cda0*/  @P2 IMAD R25, R8, R23, RZ ;  /* 0x0000001708192224 */ /* 0x004fe200078e02ff */
[----:B------:R-:W-:Y:S01]  /*cdb0*/  F2FP.BF16.F32.PACK_AB R80, R81, R80 ;  /* 0x000000505150723e */ /* 0x000fe200000010ff */
[----:B------:R3:W-:Y:S01]  /*cdc0*/  STS [R15+0x10], R56 ;  /* 0x000010380f007388 */ /* 0x0007e20000000800 */
[----:B------:R-:W-:Y:S01]  /*cdd0*/  F2FP.BF16.F32.PACK_AB R82, R83, R82 ;  /* 0x000000525352723e */ /* 0x000fe200000010ff */
[----:B------:R-:W2:Y:S01]  /*cde0*/  @P0 LDC.64 R4, c[0x0][0x408] ;  /* 0x00010200ff040b82 */ /* 0x000ea20000000a00 */
[----:B------:R-:W-:Y:S01]  /*cdf0*/  F2FP.BF16.F32.PACK_AB R36, R37, R36 ;  /* 0x000000242524723e */ /* 0x000fe200000010ff */
[----:B------:R3:W-:Y:S01]  /*ce00*/  STS [R15+0x210], R58 ;  /* 0x0002103a0f007388 */ /* 0x0007e20000000800 */
[----:B------:R-:W-:-:S02]  /*ce10*/  F2FP.BF16.F32.PACK_AB R38, R39, R38 ;  /* 0x000000262726723e */ /* 0x000fc400000010ff */
[----:B------:R-:W-:Y:S01]  /*ce20*/  F2FP.BF16.F32.PACK_AB R40, R41, R40 ;  /* 0x000000282928723e */ /* 0x000fe200000010ff */
[----:B------:R3:W-:Y:S01]  /*ce30*/  STS [R17+0x20], R60 ;  /* 0x0000203c11007388 */ /* 0x0007e20000000800 */
[----:B------:R-:W-:Y:S01]  /*ce40*/  F2FP.BF16.F32.PACK_AB R42, R43, R42 ;  /* 0x0000002a2b2a723e */ /* 0x000fe200000010ff */
[----:B------:R-:W4:Y:S01]  /*ce50*/  @P2 LDC R8, c[0x0][0x430] ;  /* 0x00010c00ff082b82 */ /* 0x000f220000000800 */
[----:B------:R-:W-:Y:S01]  /*ce60*/  F2FP.BF16.F32.PACK_AB R44, R45, R44 ;  /* 0x0000002c2d2c723e */ /* 0x000fe200000010ff */
[----:B------:R3:W-:Y:S01]  /*ce70*/  STS [R17+0x220], R62 ;  /* 0x0002203e11007388 */ /* 0x0007e20000000800 */
[----:B------:R-:W-:Y:S02]  /*ce80*/  F2FP.BF16.F32.PACK_AB R46, R47, R46 ;  /* 0x0000002e2f2e723e */ /* 0x000fe400000010ff */
[----:B------:R-:W-:Y:S01]  /*ce90*/  F2FP.BF16.F32.PACK_AB R9, R9, R48 ;  /* 0x000000300909723e */ /* 0x000fe200000010ff */
[----:B------:R3:W-:Y:S01]  /*cea0*/  STS [R19+0x30], R64 ;  /* 0x0000304013007388 */ /* 0x0007e20000000800 */
[----:B------:R-:W-:-:S02]  /*ceb0*/  F2FP.BF16.F32.PACK_AB R50, R51, R50 ;  /* 0x000000323332723e */ /* 0x000fc400000010ff */
        /* <DEDUP_REMOVED lines=18> */
[----:B-12-4-:R-:W-:Y:S05]  /*cfe0*/  @P2 BRA `(.L_x_1205) ;  /* 0x0000000000202947 */ /* 0x016fea0003800000 */
[----:B------:R-:W-:Y:S01]  /*cff0*/  ISETP.NE.AND P1, PT, R16, RZ, PT ;  /* 0x000000ff1000720c */ /* 0x000fe20003f25270 */
[----:B------:R-:W1:-:S12]  /*d000*/  LDC R12, c[0x0][0x3e0] ;  /* 0x0000f800ff0c7b82 */ /* 0x000e580000000800 */
[----:B------:R-:W1:Y:S01]  /*d010*/  @P1 LDC R27, c[0x0][0x454] ;  /* 0x00011500ff1b1b82 */ /* 0x000e620000000800 */
[----:B------:R-:W-:Y:S02]  /*d020*/  @P1 MOV R8, 0x1 ;  /* 0x0000000100081802 */ /* 0x000fe40000000f00 */
[----:B------:R-:W-:-:S05]  /*d030*/  @!P1 MOV R8, 0x1 ;  /* 0x0000000100089802 */ /* 0x000fca0000000f00 */
[----:B------:R-:W2:Y:S01]  /*d040*/  @P1 LDC R25, c[0x0][0x454] ;  /* 0x00011500ff191b82 */ /* 0x000ea20000000800 */
[C---:B-1----:R-:W-:Y:S02]  /*d050*/  @P1 IMAD R27, R12.reuse, R27, RZ ;  /* 0x0000001b0c1b1224 */ /* 0x042fe400078e02ff */
[----:B------:R-:W-:-:S07]  /*d060*/  @!P1 IMAD R27, R12, R23, RZ ;  /* 0x000000170c1b9224 */ /* 0x000fce00078e02ff */
.L_x_1205:
[----:B------:R-:W-:Y:S01]  /*d070*/  BAR.SYNC.DEFER_BLOCKING 0x0 ;  /* 0x0000000000007b1d */ /* 0x000fe20000010000 */
[----:B------:R-:W-:Y:S01]  /*d080*/  ISETP.NE.AND P1, PT, R16, RZ, !P2 ;  /* 0x000000ff1000720c */ /* 0x000fe20005725270 */
[----:B------:R-:W-:Y:S01]  /*d090*/  @!P0 IMAD.WIDE.U32 R28, R172, R20, RZ ;  /* 0x00000014ac1c8225 */ /* 0x000fe200078e00ff */
[----:B------:R-:W-:-:S03]  /*d0a0*/  ISETP.NE.AND P2, PT, R171, -0x1, PT ;  /* 0xffffffffab00780c */ /* 0x000fc60003f45270 */
[----:B------:R-:W-:Y:S01]  /*d0b0*/  @P4 FMUL.FTZ R7, R7, 0.69314718246459960938 ;  /* 0x3f31721807074820 */ /* 0x000fe20000410000 */
[----:B------:R-:W-:Y:S01]  /*d0c0*/  LOP3.LUT P5, RZ, R3, 0x3, RZ, 0xc0, !PT ;  /* 0x0000000303ff7812 */ /* 0x000fe200078ac0ff */
[----:B------:R-:W1:Y:S01]  /*d0d0*/  @P3 MUFU.LG2 R6, R6 ;  /* 0x0000000600063308 */ /* 0x000e620000000c00 */
[----:B---3--:R-:W3:Y:S01]  /*d0e0*/  @P4 LDC R17, c[0x0][0x458] ;  /* 0x00011600ff114b82 */ /* 0x008ee20000000800 */
[C---:B------:R-:W-:Y:S01]  /*d0f0*/  @P0 IMAD.WIDE.U32 R18, R171.reuse, R4, RZ ;  /* 0x00000004ab120225 */ /* 0x040fe200078e00ff */
[----:B------:R-:W-:Y:S01]  /*d100*/  BSSY.RECONVERGENT B0, `(.L_x_1206) ;  /* 0x000002b000007945 */ /* 0x000fe20003800200 */
[----:B------:R-:W-:Y:S02]  /*d110*/  MOV R20, 0x7f800000 ;  /* 0x7f80000000147802 */ /* 0x000fe40000000f00 */
[C---:B------:R-:W-:Y:S01]  /*d120*/  @!P0 IMAD R21, R172.reuse, R21, R29 ;  /* 0x00000015ac158224 */ /* 0x040fe200078e021d */
[----:B------:R-:W-:Y:S01]  /*d130*/  MOV R16, 0x7f800000 ;  /* 0x7f80000000107802 */ /* 0x000fe20000000f00 */
[----:B------:R-:W-:Y:S01]  /*d140*/  @P0 IMAD R21, R171, R5, R19 ;  /* 0x00000005ab150224 */ /* 0x000fe200078e0213 */
[----:B------:R-:W4:Y:S01]  /*d150*/  @P3 LDC R9, c[0x0][0x458] ;  /* 0x00011600ff093b82 */ /* 0x000f220000000800 */
[----:B------:R-:W-:-:S02]  /*d160*/  @!P2 IMAD R171, R172, R23, RZ ;  /* 0x00000017acaba224 */ /* 0x000fc400078e02ff */
[----:B--2---:R-:W-:Y:S02]  /*d170*/  IMAD R25, R176, R25, RZ ;  /* 0x00000019b0197224 */ /* 0x004fe400078e02ff */
[----:B------:R-:W-:Y:S01]  /*d180*/  IMAD R4, R8, UR21, RZ ;  /* 0x0000001508047c24 */ /* 0x000fe2000f8e02ff */
[----:B------:R-:W-:Y:S01]  /*d190*/  SHF.R.S32.HI R5, RZ, 0x1f, R171 ;  /* 0x0000001fff057819 */ /* 0x000fe200000114ab */
[----:B------:R-:W-:Y:S01]  /*d1a0*/  @!P1 IMAD R25, R172, R27, R25 ;  /* 0x0000001bac199224 */ /* 0x000fe200078e0219 */
[----:B------:R-:W-:Y:S01]  /*d1b0*/  SEL R171, R171, RZ, P1 ;  /* 0x000000ffabab7207 */ /* 0x000fe20000800000 */
[----:B------:R2:W2:Y:S01]  /*d1c0*/  LDS.128 R12, [R174+0x800] ;  /* 0x00080000ae0c7984 */ /* 0x0004a20000000c00 */
[----:B-1----:R-:W-:Y:S01]  /*d1d0*/  @P3 FMUL.FTZ R23, R6, 0.69314718246459960938 ;  /* 0x3f31721806173820 */ /* 0x002fe20000410000 */
[----:B------:R-:W-:Y:S02]  /*d1e0*/  SEL R5, R5, RZ, P1 ;  /* 0x000000ff05057207 */ /* 0x000fe40000800000 */
[----:B------:R-:W-:-:S02]  /*d1f0*/  IADD3 R6, P2, P1, R4, R171, R25 ;  /* 0x000000ab04067210 */ /* 0x000fc4000795e019 */
[----:B------:R-:W-:Y:S01]  /*d200*/  SHF.R.S32.HI R4, RZ, 0x1f, R4 ;  /* 0x0000001fff047819 */ /* 0x000fe20000011404 */
[----:B---3--:R-:W-:Y:S01]  /*d210*/  @P4 FFMA.FTZ R20, R2, R17, R7 ;  /* 0x0000001102144223 */ /* 0x008fe20000010007 */
[----:B------:R-:W-:-:S04]  /*d220*/  SHF.R.S32.HI R25, RZ, 0x1f, R25 ;  /* 0x0000001fff197819 */ /* 0x000fc80000011419 */
[----:B------:R-:W-:Y:S01]  /*d230*/  IADD3.X R25, PT, PT, R4, R5, R25, P2, P1 ;  /* 0x0000000504197210 */ /* 0x000fe200017e2419 */
[----:B----4-:R-:W-:Y:S01]  /*d240*/  @P3 FFMA.FTZ R16, R0, R9, R23 ;  /* 0x0000000900103223 */ /* 0x010fe20000010017 */
        /* <DEDUP_REMOVED lines=11> */
[CC--:B------:R-:W-:Y:S01]  /*d300*/  @!P4 IADD3 R0, P2, PT, R7.reuse, R6.reuse, RZ ;  /* 0x000000060700c210 */ /* 0x0c0fe20007f5e0ff */
[----:B------:R-:W2:Y:S03]  /*d310*/  @!P3 LDC.64 R2, c[0x0][0x420] ;  /* 0x00010800ff02bb82 */ /* 0x000ea60000000a00 */
[C---:B------:R-:W-:Y:S02]  /*d320*/  @!P3 IADD3 R6, P1, PT, R8.reuse, R6, RZ ;  /* 0x000000060806b210 */ /* 0x040fe40007f3e0ff */
        /* <DEDUP_REMOVED lines=8> */
.L_x_1207:
[----:B------:R-:W-:Y:S05]  /*d3b0*/  BSYNC.RECONVERGENT B0 ;  /* 0x0000000000007941 */ /* 0x000fea0003800200 */
.L_x_1206:
[----:B------:R-:W-:Y:S01]  /*d3c0*/  @P0 MOV R28, R18 ;  /* 0x00000012001c0202 */ /* 0x000fe20000000f00 */
[----:B------:R-:W-:Y:S01]  /*d3d0*/  IMAD.MOV.U32 R11, RZ, RZ, RZ ;  /* 0x000000ffff0b7224 */ /* 0x000fe200078e00ff */
[----:B------:R-:W-:Y:S01]  /*d3e0*/  IADD3 R0, PT, PT, R10, 0x20, RZ ;  /* 0x000000200a007810 */ /* 0x000fe20007ffe0ff */
[----:B-1----:R1:W2:Y:S01]  /*d3f0*/  LDS.128 R16, [R174] ;  /* 0x00000000ae107984 */ /* 0x0022a20000000c00 */
        /* <DEDUP_REMOVED lines=9> */
[----:B------:R1:W1:Y:S02]  /*d490*/  LDS.128 R8, [R174+0x1000] ;  /* 0x00100000ae087984 */ /* 0x0002640000000c00 */
        /* <DEDUP_REMOVED lines=19> */
.L_x_1209:
[----:B------:R-:W-:Y:S05]  /*d5d0*/  BSYNC.RECONVERGENT B0 ;  /* 0x0000000000007941 */ /* 0x000fea0003800200 */
.L_x_1208:
[----:B---34-:R3:W4:Y:S01]  /*d5e0*/  LDS.128 R4, [R174+0x1800] ;  /* 0x00180000ae047984 */ /* 0x0187220000000c00 */
[----:B------:R-:W-:Y:S05]  /*d5f0*/  @P0 EXIT ;  /* 0x000000000000094d */ /* 0x000fea0003800000 */
[----:B------:R-:W5:Y:S01]  /*d600*/  LDCU.64 UR6, c[0x0][0x408] ;  /* 0x00008100ff0677ac */ /* 0x000f620008000a00 */
[----:B-1-3--:R-:W1:Y:S01]  /*d610*/  LDS.128 R172, [R174+0x2800] ;  /* 0x00280000aeac7984 */ /* 0x00ae620000000c00 */
[----:B------:R-:W-:Y:S01]  /*d620*/  IADD3 R0, P0, PT, R20, 0x20, RZ ;  /* 0x0000002014007810 */ /* 0x000fe20007f1e0ff */
[----:B------:R-:W-:Y:S01]  /*d630*/  IMAD.MOV.U32 R8, RZ, RZ, R2 ;  /* 0x000000ffff087224 */ /* 0x000fe200078e0002 */
        /* <DEDUP_REMOVED lines=18> */
.L_x_1210:
        /* <DEDUP_REMOVED lines=10> */
.L_x_1285:


//--------------------- .text._ZN5flash16flash_fwd_kernelI23Flash_fwd_kernel_traitsILi96ELi64ELi64ELi4ELb0ELb0EN7cutlass10bfloat16_tE19Flash_kernel_traitsILi96ELi64ELi64ELi4ES3_EELb0ELb1ELb0ELb1ELb0ELb0ELb1ELb0EEEvNS_16Flash_fwd_paramsE --------------------------
	.section	.text._ZN5flash16flash_fwd_kernelI23Flash_fwd_kernel_traitsILi96ELi64ELi64ELi4ELb0ELb0EN7cutlass10bfloat16_tE19Flash_kernel_traitsILi96ELi64ELi64ELi4ES3_EELb0ELb1ELb0ELb1ELb0ELb0ELb1ELb0EEEvNS_16Flash_fwd_paramsE,"ax",@progbits
	.align	128
        .global         _ZN5flash16flash_fwd_kernelI23Flash_fwd_kernel_traitsILi96ELi64ELi64ELi4ELb0ELb0EN7cutlass10bfloat16_tE19Flash_kernel_traitsILi96ELi64ELi64ELi4ES3_EELb0ELb1ELb0ELb1ELb0ELb0ELb1ELb0EEEvNS_16Flash_fwd_paramsE
        .type           _ZN5flash16flash_fwd_kernelI23Flash_fwd_kernel_traitsILi96ELi64ELi64ELi4ELb0ELb0EN7cutlass10bfloat16_tE19Flash_kernel_traitsILi96ELi64ELi64ELi4ES3_EELb0ELb1ELb0ELb1ELb0ELb0ELb1ELb0EEEvNS_16Flash_fwd_paramsE,@function
        .size           _ZN5flash16flash_fwd_kernelI23Flash_fwd_kernel_traitsILi96ELi64ELi64ELi4ELb0ELb0EN7cutlass10bfloat16_tE19Flash_kernel_traitsILi96ELi64ELi64ELi4ES3_EELb0ELb1ELb0ELb1ELb0ELb0ELb1ELb0EEEvNS_16Flash_fwd_paramsE,(.L_x_1286 - _ZN5flash16flash_fwd_kernelI23Flash_fwd_kernel_traitsILi96ELi64ELi64ELi4ELb0ELb0EN7cutlass10bfloat16_tE19Flash_kernel_traitsILi96ELi64ELi64ELi4ES3_EELb0ELb1ELb0ELb1ELb0ELb0ELb1ELb0EEEvNS_16Flash_fwd_paramsE)
        .other          _ZN5flash16flash_fwd_kernelI23Flash_fwd_kernel_traitsILi96ELi64ELi64ELi4ELb0ELb0EN7cutlass10bfloat16_tE19Flash_kernel_traitsILi96ELi64ELi64ELi4ES3_EELb0ELb1ELb0ELb1ELb0ELb0ELb1ELb0EEEvNS_16Flash_fwd_paramsE,@"STO_CUDA_ENTRY STV_DEFAULT"
_ZN5flash16flash_fwd_kernelI23Flash_fwd_kernel_traitsILi96ELi64ELi64ELi4ELb0ELb0EN7cutlass10bfloat16_tE19Flash_kernel_traitsILi96ELi64ELi64ELi4ES3_EELb0ELb1ELb0ELb1ELb0ELb0ELb1ELb0EEEvNS_16Flash_fwd_paramsE:
.text._ZN5flash16flash_fwd_kernelI23Flash_fwd_kernel_traitsILi96ELi64ELi64ELi4ELb0ELb0EN7cutlass10bfloat16_tE19Flash_kernel_traitsILi96ELi64ELi64ELi4ES3_EELb0ELb1ELb0ELb1ELb0ELb0ELb1ELb0EEEvNS_16Flash_fwd_paramsE:
        /* <DEDUP_REMOVED lines=22> */
[C---:B------:R-:W-:Y:S01]  /*0160*/  @P2 IADD3 R14, P0, PT, R17.reuse, UR4, RZ ;  /* 0x00000004110e2c10 */ /* 0x040fe2000ff1e0ff */
[----:B------:R-:W4:Y:S03]  /*0170*/  S2R R21, SR_CTAID.X ;  /* 0x0000000000157919 */ /* 0x000f260000002500 */
[C---:B------:R-:W-:Y:S01]  /*0180*/  @P2 IADD3.X R15, PT, PT, R2.reuse, UR5, RZ, P0, !PT ;  /* 0x00000005020f2c10 */ /* 0x040fe200087fe4ff */
[----:B------:R-:W2:Y:S04]  /*0190*/  @!P4 LDC R10, c[0x0][0x434] ;  /* 0x00010d00ff0acb82 */ /* 0x000ea80000000800 */
[----:B------:R-:W5:Y:S02]  /*01a0*/  @P2 LDG.E R14, desc[UR14][R14.64] ;  /* 0x0000000e0e0e2981 */ /* 0x000f64000c1e1900 */
[C---:B------:R-:W-:Y:S01]  /*01b0*/  @P3 IADD3 R8, P1, PT, R17.reuse, UR6, RZ ;  /* 0x0000000611083c10 */ /* 0x040fe2000ff3e0ff */
[----:B------:R-:W-:Y:S01]  /*01c0*/  IMAD.MOV.U32 R11, RZ, RZ, RZ ;  /* 0x000000ffff0b7224 */ /* 0x000fe200078e00ff */
[----:B------:R-:W2:Y:S01]  /*01d0*/  @!P2 LDC R6, c[0x0][0x43c] ;  /* 0x00010f00ff06ab82 */ /* 0x000ea20000000800 */
[----:B-1----:R-:W-:Y:S01]  /*01e0*/  IADD3 R16, P0, PT, R17, R4, RZ ;  /* 0x0000000411107210 */ /* 0x002fe20007f1e0ff */
[----:B------:R-:W1:Y:S04]  /*01f0*/  LDCU.U8 UR4, c[0x0][0x532] ;  /* 0x0000a640ff0477ac */ /* 0x000e680008000000 */
[----:B------:R-:W-:Y:S01]  /*0200*/  IMAD.X R17, R2, 0x1, R5, P0 ;  /* 0x0000000102117824 */ /* 0x000fe200000e0605 */
[----:B------:R-:W-:-:S04]  /*0210*/  ISETP.NE.U32.AND P0, PT, R4, RZ, PT ;  /* 0x000000ff0400720c */ /* 0x000fc80003f05070 */
[----:B------:R-:W-:Y:S02]  /*0220*/  ISETP.NE.AND.EX P0, PT, R5, RZ, PT, P0 ;  /* 0x000000ff0500720c */ /* 0x000fe40003f05300 */
[----:B------:R-:W-:Y:S02]  /*0230*/  @P3 IADD3.X R9, PT, PT, R2, UR7, RZ, P1, !PT ;  /* 0x0000000702093c10 */ /* 0x000fe40008ffe4ff */
[----:B------:R-:W2:Y:S03]  /*0240*/  @!P2 LDC.64 R2, c[0x0][0x488] ;  /* 0x00012200ff02ab82 */ /* 0x000ea60000000a00 */
[----:B------:R4:W5:Y:S01]  /*0250*/  @P3 LDG.E R11, desc[UR14][R8.64] ;  /* 0x0000000e080b3981 */ /* 0x000962000c1e1900 */
[----:B------:R-:W-:Y:S02]  /*0260*/  ISETP.EQ.U32.AND P3, PT, R4, RZ, PT ;  /* 0x000000ff0400720c */ /* 0x000fe40003f62070 */
[----:B-1----:R-:W-:-:S03]  /*0270*/  ISETP.NE.AND P1, PT, RZ, UR4, PT ;  /* 0x00000004ff007c0c */ /* 0x002fc6000bf25270 */
[----:B------:R-:W1:Y:S01]  /*0280*/  @!P0 LDC R4, c[0x0][0x438] ;  /* 0x00010e00ff048b82 */ /* 0x000e620000000800 */
[----:B------:R-:W-:Y:S01]  /*0290*/  ISETP.EQ.OR.EX P3, PT, R5, RZ, !P1, P3 ;  /* 0x000000ff0500720c */ /* 0x000fe20004f62730 */
[----:B---3--:R-:W-:-:S12]  /*02a0*/  IMAD.MOV.U32 R12, RZ, RZ, -0x1 ;  /* 0xffffffffff0c7424 */ /* 0x008fd800078e00ff */
[----:B------:R3:W5:Y:S01]  /*02b0*/  @!P3 LDG.E R12, desc[UR14][R16.64] ;  /* 0x0000000e100cb981 */ /* 0x000762000c1e1900 */
[----:B----4-:R-:W-:Y:S02]  /*02c0*/  IMAD.SHL.U32 R9, R21, 0x40, RZ ;  /* 0x0000004015097824 */ /* 0x010fe400078e00ff */
[----:B--2---:R-:W-:-:S05]  /*02d0*/  @P4 IMAD.IADD R10, R7, 0x1, -R126 ;  /* 0x00000001070a4824 */ /* 0x004fca00078e0a7e */
[----:B------:R-:W-:Y:S01]  /*02e0*/  ISETP.GT.AND P3, PT, R10, R9, PT ;  /* 0x000000090a00720c */ /* 0x000fe20003f64270 */
[----:B-1-3--:R-:W-:-:S12]  /*02f0*/  @!P0 BRA `(.L_x_1211) ;  /* 0x00000000000c8947 */ /* 0x00afd80003800000 */
[----:B------:R-:W2:Y:S02]  /*0300*/  @P1 LDG.E R5, desc[UR14][R16.64+0x4] ;  /* 0x0000040e10051981 */ /* 0x000ea4000c1e1900 */
[----:B--2--5:R-:W-:-:S06]  /*0310*/  @P1 IADD3 R4, PT, PT, R5, -R12, RZ ;  /* 0x8000000c05041210 */ /* 0x024fcc0007ffe0ff */
[----:B------:R1:W5:Y:S02]  /*0320*/  @!P1 LDG.E R4, desc[UR14][R16.64] ;  /* 0x0000000e10049981 */ /* 0x000364000c1e1900 */
.L_x_1211:
        /* <DEDUP_REMOVED lines=49> */
.L_x_1213:
        /* <DEDUP_REMOVED lines=9> */
[----:B------:R-:W-:Y:S01]  /*06d0*/  IMAD.MOV.U32 R19, RZ, RZ, RZ ;  /* 0x000000ffff137224 */ /* 0x000fe200078e00ff */
[----:B------:R-:W-:Y:S01]  /*06e0*/  ISETP.GE.AND P2, PT, R18, R5, PT ;  /* 0x000000051200720c */ /* 0x000fe20003f46270 */
[----:B----4-:R-:W-:Y:S01]  /*06f0*/  IMAD R3, R14, R3, RZ ;  /* 0x000000030e037224 */ /* 0x010fe200078e02ff */
[----:B------:R-:W-:Y:S01]  /*0700*/  ISETP.NE.AND P3, PT, R126, -0x1, PT ;  /* 0xffffffff7e00780c */ /* 0x000fe20003f65270 */
[----:B------:R-:W-:Y:S01]  /*0710*/  IMAD.X R7, RZ, RZ, R7, P0 ;  /* 0x000000ffff077224 */ /* 0x000fe200000e0607 */
[----:B------:R-:W-:Y:S01]  /*0720*/  IADD3 R2, PT, PT, R18, 0x20, RZ ;  /* 0x0000002012027810 */ /* 0x000fe20007ffe0ff */
[----:B------:R-:W-:Y:S01]  /*0730*/  IMAD.WIDE.U32 R16, R21, 0x40, R18 ;  /* 0x0000004015107825 */ /* 0x000fe200078e0012 */
[----:B------:R-:W-:Y:S01]  /*0740*/  SEL R11, R11, R126, !P3 ;  /* 0x0000007e0b0b7207 */ /* 0x000fe20005800000 */
[----:B------:R-:W-:Y:S01]  /*0750*/  BSSY.RECONVERGENT B0, `(.L_x_1214) ;  /* 0x000001b000007945 */ /* 0x000fe20003800200 */
[----:B------:R-:W-:Y:S01]  /*0760*/  ISETP.GE.AND P0, PT, R2, R5, PT ;  /* 0x000000050200720c */ /* 0x000fe20003f06270 */
[----:B-1----:R-:W-:Y:S01]  /*0770*/  IMAD.WIDE.U32 R6, R14, UR4, R6 ;  /* 0x000000040e067c25 */ /* 0x002fe2000f8e0006 */
[----:B------:R-:W-:-:S02]  /*0780*/  ISETP.NE.AND P5, PT, R13, RZ, PT ;  /* 0x000000ff0d00720c */ /* 0x000fc40003fa5270 */
[----:B------:R-:W-:Y:S01]  /*0790*/  LOP3.LUT R4, R13, 0x20, RZ, 0xfc, !PT ;  /* 0x000000200d047812 */ /* 0x000fe200078efcff */
[----:B------:R-:W-:Y:S02]  /*07a0*/  IMAD R21, R14, UR5, R7 ;  /* 0x000000050e157c24 */ /* 0x000fe4000f8e0207 */
[----:B------:R-:W-:Y:S01]  /*07b0*/  @!P1 IMAD R3, R0, R23, R3 ;  /* 0x0000001700039224 */ /* 0x000fe200078e0203 */
[----:B------:R-:W-:Y:S01]  /*07c0*/  SEL R0, R11, RZ, P1 ;  /* 0x000000ff0b007207 */ /* 0x000fe20000800000 */
[----:B------:R-:W-:Y:S01]  /*07d0*/  IMAD R10, R9, R12, RZ ;  /* 0x0000000c090a7224 */ /* 0x000fe200078e02ff */
        /* <DEDUP_REMOVED lines=18> */
.L_x_1215:
[----:B------:R-:W-:Y:S05]  /*0900*/  BSYNC.RECONVERGENT B0 ;  /* 0x0000000000007941 */ /* 0x000fea0003800200 */
.L_x_1214:
        /* <DEDUP_REMOVED lines=12> */
[----:B------:R-:W1:Y:S03]  /*09d0*/  LDCU.64 UR4, c[0x0][0x3f0] ;  /* 0x00007e00ff0477ac */ /* 0x000e660008000a00 */
[----:B------:R-:W-:Y:S01]  /*09e0*/  IMAD.X R8, RZ, RZ, R17, P0 ;  /* 0x000000ffff087224 */ /* 0x000fe200000e0611 */
[----:B------:R-:W3:Y:S03]  /*09f0*/  LDCU UR8, c[0x0][0x440] ;  /* 0x00008800ff0877ac */ /* 0x000ee60008000800 */
[----:B--2---:R-:W-:-:S02]  /*0a00*/  IMAD R8, R8, UR6, RZ ;  /* 0x0000000608087c24 */ /* 0x004fc4000f8e02ff */
[----:B------:R-:W-:-:S04]  /*0a10*/  IMAD.WIDE.U32 R6, R3, UR6, R6 ;  /* 0x0000000603067c25 */ /* 0x000fc8000f8e0006 */
[----:B------:R-:W-:Y:S01]  /*0a20*/  IMAD R8, R3, UR7, R8 ;  /* 0x0000000703087c24 */ /* 0x000fe2000f8e0208 */
[----:B-1----:R-:W-:Y:S02]  /*0a30*/  LEA R14, P0, R6, UR4, 0x1 ;  /* 0x00000004060e7c11 */ /* 0x002fe4000f8008ff */
[----:B---3--:R-:W-:Y:S01]  /*0a40*/  ISETP.GE.AND P2, PT, R13, UR8, PT ;  /* 0x000000080d007c0c */ /* 0x008fe2000bf46270 */
[----:B------:R-:W-:Y:S01]  /*0a50*/  IMAD.IADD R3, R7, 0x1, R8 ;  /* 0x0000000107037824 */ /* 0x000fe200078e0208 */
[----:B------:R-:W-:-:S04]  /*0a60*/  ISETP.GE.AND P1, PT, R4, UR8, PT ;  /* 0x0000000804007c0c */ /* 0x000fc8000bf26270 */
[----:B------:R-:W-:Y:S02]  /*0a70*/  LEA.HI.X R15, R6, UR5, R3, 0x1, P0 ;  /* 0x00000005060f7c11 */ /* 0x000fe400080f0c03 */
[----:B------:R-:W-:-:S05]  /*0a80*/  ISETP.GE.AND P0, PT, R9, UR8, PT ;  /* 0x0000000809007c0c */ /* 0x000fca000bf06270 */
[----:B------:R2:W-:Y:S04]  /*0a90*/  @!P2 STG.E.128 desc[UR14][R14.64], RZ ;  /* 0x000000ff0e00a986 */ /* 0x0005e8000c101d0e */
[----:B------:R2:W-:Y:S04]  /*0aa0*/  @!P1 STG.E.128 desc[UR14][R14.64+0x40], RZ ;  /* 0x000040ff0e009986 */ /* 0x0005e8000c101d0e */
[----:B------:R2:W-:Y:S02]  /*0ab0*/  @!P0 STG.E.128 desc[UR14][R14.64+0x80], RZ ;  /* 0x000080ff0e008986 */ /* 0x0005e4000c101d0e */
.L_x_1217:
[----:B------:R-:W-:Y:S05]  /*0ac0*/  BSYNC.RECONVERGENT B0 ;  /* 0x0000000000007941 */ /* 0x000fea0003800200 */
.L_x_1216:
        /* <DEDUP_REMOVED lines=11> */
.L_x_1219:
[----:B------:R-:W-:Y:S05]  /*0b80*/  BSYNC.RECONVERGENT B0 ;  /* 0x0000000000007941 */ /* 0x000fea0003800200 */
.L_x_1218:
        /* <DEDUP_REMOVED lines=10> */
.L_x_1212:
        /* <DEDUP_REMOVED lines=22> */
.L_x_1220:
[----:B------:R-:W1:Y:S01]  /*0d90*/  LDC.64 R96, c[0x0][0x3b8] ;  /* 0x0000ee00ff607b82 */ /* 0x000e620000000a00 */
[----:B------:R-:W-:-:S05]  /*0da0*/  IADD3 R18, PT, PT, R11, R12, RZ ;  /* 0x0000000c0b127210 */ /* 0x000fca0007ffe0ff */
[C---:B-1----:R-:W-:Y:S02]  /*0db0*/  IMAD R6, R18.reuse, R97, RZ ;  /* 0x0000006112067224 */ /* 0x042fe400078e02ff */
[----:B------:R-:W-:-:S05]  /*0dc0*/  IMAD.WIDE.U32 R18, R18, R96, RZ ;  /* 0x0000006012127225 */ /* 0x000fca00078e00ff */
[----:B------:R-:W-:-:S07]  /*0dd0*/  IADD3 R6, PT, PT, R19, R6, RZ ;  /* 0x0000000613067210 */ /* 0x000fce0007ffe0ff */
.L_x_1221:
        /* <DEDUP_REMOVED lines=39> */
.L_x_1222:
[----:B------:R-:W1:Y:S01]  /*1050*/  LDC.64 R88, c[0x0][0x3c0] ;  /* 0x0000f000ff587b82 */ /* 0x000e620000000a00 */
[----:B------:R-:W-:-:S05]  /*1060*/  IADD3 R11, PT, PT, R11, R12, RZ ;  /* 0x0000000c0b0b7210 */ /* 0x000fca0007ffe0ff */
[C---:B-1----:R-:W-:Y:S02]  /*1070*/  IMAD R5, R11.reuse, R89, RZ ;  /* 0x000000590b057224 */ /* 0x042fe400078e02ff */
[----:B------:R-:W-:-:S05]  /*1080*/  IMAD.WIDE.U32 R22, R11, R88, RZ ;  /* 0x000000580b167225 */ /* 0x000fca00078e00ff */
[----:B------:R-:W-:-:S07]  /*1090*/  IADD3 R5, PT, PT, R23, R5, RZ ;  /* 0x0000000517057210 */ /* 0x000fce0007ffe0ff */
.L_x_1223:
        /* <DEDUP_REMOVED lines=11> */
[C---:B------:R-:W-:Y:S01]  /*1150*/  IADD3 R22, P0, PT, R130.reuse, R22, RZ ;  /* 0x0000001682167210 */ /* 0x040fe20007f1e0ff */
        /* <DEDUP_REMOVED lines=9> */
[----:B------:R-:W-:Y:S01]  /*11f0*/  IMAD.WIDE.U32 R22, R12, R88, R22 ;  /* 0x000000580c167225 */ /* 0x000fe200078e0016 */
[----:B------:R-:W-:Y:S02]  /*1200*/  LOP3.LUT R6, R131, 0x1f20, RZ, 0xc0, !PT ;  /* 0x00001f2083067812 */ /* 0x000fe400078ec0ff */
[----:B------:R-:W-:Y:S01]  /*1210*/  LOP3.LUT R127, R127, 0x18, R114, 0x78, !PT ;  /* 0x000000187f7f7812 */ /* 0x000fe200078e7872 */
[C---:B-1----:R-:W-:Y:S01]  /*1220*/  IMAD R5, R7.reuse, UR4, RZ ;  /* 0x0000000407057c24 */ /* 0x042fe2000f8e02ff */
        /* <DEDUP_REMOVED lines=52> */
.L_x_1226:
[----:B------:R2:W-:Y:S02]  /*1570*/  STS.128 [R127+0x2000], RZ ;  /* 0x002000ff7f007388 */ /* 0x0005e40000000c00 */
.L_x_1225:
[----:B------:R-:W-:Y:S05]  /*1580*/  BSYNC.RECONVERGENT B0 ;  /* 0x0000000000007941 */ /* 0x000fea0003800200 */
.L_x_1224:
        /* <DEDUP_REMOVED lines=37> */
.L_x_1229:
[----:B------:R4:W-:Y:S02]  /*17e0*/  STS.128 [R127+0x2800], RZ ;  /* 0x002800ff7f007388 */ /* 0x0009e40000000c00 */
.L_x_1228:
[----:B------:R-:W-:Y:S05]  /*17f0*/  BSYNC.RECONVERGENT B0 ;  /* 0x0000000000007941 */ /* 0x000fea0003800200 */
.L_x_1227:
        /* <DEDUP_REMOVED lines=30> */
.L_x_1232:
[----:B------:R3:W-:Y:S02]  /*19e0*/  STS.128 [R127+0x5000], RZ ;  /* 0x005000ff7f007388 */ /* 0x0007e40000000c00 */
.L_x_1231:
[----:B------:R-:W-:Y:S05]  /*19f0*/  BSYNC.RECONVERGENT B0 ;  /* 0x0000000000007941 */ /* 0x000fea0003800200 */
.L_x_1230:
        /* <DEDUP_REMOVED lines=27> */
.L_x_1235:
[----:B------:R1:W-:Y:S02]  /*1bb0*/  STS.128 [R127+0x5800], RZ ;  /* 0x005800ff7f007388 */ /* 0x0003e40000000c00 */
.L_x_1234:
[----:B------:R-:W-:Y:S05]  /*1bc0*/  BSYNC.RECONVERGENT B0 ;  /* 0x0000000000007941 */ /* 0x000fea0003800200 */
.L_x_1233:
        /* <DEDUP_REMOVED lines=52> */
.L_x_1238:
[----:B------:R2:W-:Y:S01]  /*1f10*/  STS.128 [R127+0x8000], RZ ;  /* 0x008000ff7f007388 */ /* 0x0005e20000000c00 */
[----:B------:R-:W-:Y:S05]  /*1f20*/  BRA `(.L_x_1239) ;  /* 0x00000000000c7947 */ /* 0x000fea0003800000 */
.L_x_1237:
[----:B------:R1:W-:Y:S04]  /*1f30*/  STS.128 [R127+0x6000], RZ ;  /* 0x006000ff7f007388 */ /* 0x0003e80000000c00 */
[----:B------:R1:W-:Y:S04]  /*1f40*/  STS.128 [R127+0x7000], RZ ;  /* 0x007000ff7f007388 */ /* 0x0003e80000000c00 */
[----:B------:R1:W-:Y:S02]  /*1f50*/  STS.128 [R127+0x8000], RZ ;  /* 0x008000ff7f007388 */ /* 0x0003e40000000c00 */
.L_x_1239:
[----:B------:R-:W-:Y:S05]  /*1f60*/  BSYNC.RECONVERGENT B0 ;  /* 0x0000000000007941 */ /* 0x000fea0003800200 */
.L_x_1236:
        /* <DEDUP_REMOVED lines=30> */
.L_x_1242:
[----:B------:R2:W-:Y:S02]  /*2150*/  STS.128 [R127+0x8800], RZ ;  /* 0x008800ff7f007388 */ /* 0x0005e40000000c00 */
.L_x_1241:
[----:B------:R-:W-:Y:S05]  /*2160*/  BSYNC.RECONVERGENT B0 ;  /* 0x0000000000007941 */ /* 0x000fea0003800200 */
.L_x_1240:
[C---:B------:R-:W-:Y:S01]  /*2170*/  IMAD.SHL.U32 R116, R114.reuse, 0x4, RZ ;  /* 0x0000000472747824 */ /* 0x040fe200078e00ff */
[C---:B------:R-:W-:Y:S01]  /*2180*/  LOP3.LUT P6, RZ, R114.reuse, 0x4, RZ, 0xc0, !PT ;  /* 0x0000000472ff7812 */ /* 0x040fe200078cc0ff */
[C---:B------:R-:W-:Y:S01]  /*2190*/  IMAD.SHL.U32 R98, R114.reuse, 0x20, RZ ;  /* 0x0000002072627824 */ /* 0x040fe200078e00ff */
[----:B------:R-:W5:Y:S01]  /*21a0*/  LDCU UR4, c[0x0][0x50c] ;  /* 0x0000a180ff0477ac */ /* 0x000f620008000800 */
[----:B------:R-:W-:Y:S01]  /*21b0*/  IMAD.SHL.U32 R117, R114, 0x10, RZ ;  /* 0x0000001072757824 */ /* 0x000fe200078e00ff */
[----:B------:R-:W-:Y:S01]  /*21c0*/  LOP3.LUT R7, R116, 0x18, RZ, 0xc0, !PT ;  /* 0x0000001874077812 */ /* 0x000fe200078ec0ff */
[----:B------:R-:W-:Y:S01]  /*21d0*/  IMAD.MOV.U32 R90, RZ, RZ, 0x20 ;  /* 0x00000020ff5a7424 */ /* 0x000fe200078e00ff */
[----:B------:R-:W0:Y:S02]  /*21e0*/  LDGDEPBAR ;  /* 0x00000000000079af */ /* 0x000e240000000000 */
        /* <DEDUP_REMOVED lines=17> */
[----:B------:R-:W-:Y:S04]  /*2300*/  LDSM.16.M88.4 R80, [R102] ;  /* 0x000000006650783b */ /* 0x000fe80000000200 */
[----:B---3--:R-:W3:Y:S04]  /*2310*/  LDSM.16.M88.4 R16, [R100+0x3000] ;  /* 0x003000006410783b */ /* 0x008ee80000000200 */
[----:B------:R-:W-:Y:S04]  /*2320*/  LDSM.16.M88.4 R64, [R115+0x1000] ;  /* 0x001000007340783b */ /* 0x000fe80000000200 */
[----:B------:R-:W4:Y:S04]  /*2330*/  LDSM.16.M88.4 R8, [R101+0x4000] ;  /* 0x004000006508783b */ /* 0x000f280000000200 */
[----:B------:R-:W5:Y:S04]  /*2340*/  LDSM.16.M88.4 R36, [R101+0x3800] ;  /* 0x003800006524783b */ /* 0x000f680000000200 */
[----:B------:R-:W5:Y:S04]  /*2350*/  LDSM.16.M88.4 R28, [R101+0x3c00] ;  /* 0x003c0000651c783b */ /* 0x000f680000000200 */
[----:B------:R-:W5:Y:S04]  /*2360*/  LDSM.16.M88.4 R4, [R100+0x3400] ;  /* 0x003400006404783b */ /* 0x000f680000000200 */
[----:B------:R-:W-:Y:S01]  /*2370*/  LDSM.16.M88.4 R32, [R102+0x1000] ;  /* 0x001000006620783b */ /* 0x000fe20000000200 */
[C---:B-1----:R-:W-:Y:S03]  /*2380*/  HMMA.16816.F32.BF16 R12, R68.reuse, R24, RZ ;  /* 0x00000018440c723c */ /* 0x042fe600000418ff */
[----:B------:R-:W1:Y:S04]  /*2390*/  LDSM.16.M88.4 R84, [R100+0x4000] ;  /* 0x004000006454783b */ /* 0x000e680000000200 */
[----:B------:R-:W1:Y:S01]  /*23a0*/  LDSM.16.M88.4 R92, [R100+0x3800] ;  /* 0x00380000645c783b */ /* 0x000e620000000200 */
[C---:B------:R-:W-:Y:S03]  /*23b0*/  HMMA.16816.F32.BF16 R24, R68.reuse, R26, RZ ;  /* 0x0000001a4418723c */ /* 0x040fe600000418ff */
[----:B------:R-:W1:Y:S04]  /*23c0*/  LDSM.16.M88.4 R76, [R100+0x3c00] ;  /* 0x003c0000644c783b */ /* 0x000e680000000200 */
[----:B------:R-:W-:Y:S01]  /*23d0*/  LDSM.16.M88.4 R20, [R115+0x2000] ;  /* 0x002000007314783b */ /* 0x000fe20000000200 */
[----:B--2---:R-:W-:Y:S03]  /*23e0*/  HMMA.16816.F32.BF16 R48, R68, R44, RZ ;  /* 0x0000002c4430723c */ /* 0x004fe600000418ff */
[----:B------:R-:W-:Y:S04]  /*23f0*/  LDSM.16.M88.4 R60, [R101+0x4400] ;  /* 0x00440000653c783b */ /* 0x000fe80000000200 */
[----:B------:R-:W-:Y:S01]  /*2400*/  LDSM.16.M88.4 R56, [R101+0x4800] ;  /* 0x004800006538783b */ /* 0x000fe20000000200 */
[C---:B---3--:R-:W-:Y:S03]  /*2410*/  HMMA.16816.F32.BF16 R12, R80.reuse, R16, R12 ;  /* 0x00000010500c723c */ /* 0x048fe6000004180c */
[----:B------:R-:W-:Y:S05]  /*2420*/  LDSM.16.M88.4 R52, [R101+0x4c00] ;  /* 0x004c00006534783b */ /* 0x000fea0000000200 */
[----:B------:R-:W-:Y:S01]  /*2430*/  HMMA.16816.F32.BF16 R24, R80, R18, R24 ;  /* 0x000000125018723c */ /* 0x000fe20000041818 */
[----:B------:R-:W2:Y:S07]  /*2440*/  LDSM.16.M88.4 R16, [R101+0x5000] ;  /* 0x005000006510783b */ /* 0x000eae0000000200 */
[----:B------:R-:W-:Y:S08]  /*2450*/  HMMA.16816.F32.BF16 R44, R68, R46, RZ ;  /* 0x0000002e442c723c */ /* 0x000ff000000418ff */
[----:B----4-:R-:W-:Y:S08]  /*2460*/  HMMA.16816.F32.BF16 R12, R64, R8, R12 ;  /* 0x00000008400c723c */ /* 0x010ff0000004180c */
[C---:B-----5:R-:W-:Y:S08]  /*2470*/  HMMA.16816.F32.BF16 R40, R68.reuse, R36, RZ ;  /* 0x000000244428723c */ /* 0x060ff000000418ff */
[C---:B------:R-:W-:Y:S08]  /*2480*/  HMMA.16816.F32.BF16 R36, R68.reuse, R38, RZ ;  /* 0x000000264424723c */ /* 0x040ff000000418ff */
[C---:B------:R-:W-:Y:S08]  /*2490*/  HMMA.16816.F32.BF16 R72, R68.reuse, R28, RZ ;  /* 0x0000001c4448723c */ /* 0x040ff000000418ff */
[----:B------:R-:W-:Y:S01]  /*24a0*/  HMMA.16816.F32.BF16 R68, R68, R30, RZ ;  /* 0x0000001e4444723c */ /* 0x000fe200000418ff */
[----:B------:R-:W-:Y:S07]  /*24b0*/  LDSM.16.M88.4 R28, [R100+0x4400] ;  /* 0x00440000641c783b */ /* 0x000fee0000000200 */
[C---:B------:R-:W-:Y:S08]  /*24c0*/  HMMA.16816.F32.BF16 R48, R80.reuse, R4, R48 ;  /* 0x000000045030723c */ /* 0x040ff00000041830 */
[----:B------:R-:W-:Y:S01]  /*24d0*/  HMMA.16816.F32.BF16 R44, R80, R6, R44 ;  /* 0x00000006502c723c */ /* 0x000fe2000004182c */
[----:B------:R-:W-:Y:S07]  /*24e0*/  LDSM.16.M88.4 R4, [R100+0x5000] ;  /* 0x005000006404783b */ /* 0x000fee0000000200 */
[----:B------:R-:W-:Y:S01]  /*24f0*/  HMMA.16816.F32.BF16 R24, R64, R10, R24 ;  /* 0x0000000a4018723c */ /* 0x000fe20000041818 */
[----:B------:R3:W4:Y:S07]  /*2500*/  LDSM.16.M88.4 R8, [R102+0x2000] ;  /* 0x002000006608783b */ /* 0x00072e0000000200 */
[----:B-1----:R-:W-:Y:S08]  /*2510*/  HMMA.16816.F32.BF16 R12, R32, R84, R12 ;  /* 0x00000054200c723c */ /* 0x002ff0000004180c */
[C---:B------:R-:W-:Y:S08]  /*2520*/  HMMA.16816.F32.BF16 R40, R80.reuse, R92, R40 ;  /* 0x0000005c5028723c */ /* 0x040ff00000041828 */
[----:B------:R-:W-:Y:S01]  /*2530*/  HMMA.16816.F32.BF16 R36, R80, R94, R36 ;  /* 0x0000005e5024723c */ /* 0x000fe20000041824 */
[----:B---3--:R-:W-:-:S07]  /*2540*/  VIMNMX R102, PT, PT, R2, R3, PT ;  /* 0x0000000302667248 */ /* 0x008fce0003fe0100 */
[C---:B------:R-:W-:Y:S08]  /*2550*/  HMMA.16816.F32.BF16 R72, R80.reuse, R76, R72 ;  /* 0x0000004c5048723c */ /* 0x040ff00000041848 */
[----:B------:R-:W-:Y:S01]  /*2560*/  HMMA.16816.F32.BF16 R68, R80, R78, R68 ;  /* 0x0000004e5044723c */ /* 0x000fe20000041844 */
[----:B------:R-:W1:Y:S04]  /*2570*/  LDSM.16.M88.4 R80, [R100+0x4800] ;  /* 0x004800006450783b */ /* 0x000e680000000200 */
[----:B------:R-:W3:Y:S03]  /*2580*/  LDSM.16.M88.4 R76, [R100+0x4c00] ;  /* 0x004c0000644c783b */ /* 0x000ee60000000200 */
[----:B--2---:R-:W-:Y:S08]  /*2590*/  HMMA.16816.F32.BF16 R12, R20, R16, R12 ;  /* 0x00000010140c723c */ /* 0x004ff0000004180c */
[C---:B------:R-:W-:Y:S08]  /*25a0*/  HMMA.16816.F32.BF16 R48, R64.reuse, R60, R48 ;  /* 0x0000003c4030723c */ /* 0x040ff00000041830 */
[C---:B------:R-:W-:Y:S08]  /*25b0*/  HMMA.16816.F32.BF16 R44, R64.reuse, R62, R44 ;  /* 0x0000003e402c723c */ /* 0x040ff0000004182c */
[C---:B------:R-:W-:Y:S08]  /*25c0*/  HMMA.16816.F32.BF16 R40, R64.reuse, R56, R40 ;  /* 0x000000384028723c */ /* 0x040ff00000041828 */
[C---:B------:R-:W-:Y:S08]  /*25d0*/  HMMA.16816.F32.BF16 R36, R64.reuse, R58, R36 ;  /* 0x0000003a4024723c */ /* 0x040ff00000041824 */
[C---:B------:R-:W-:Y:S08]  /*25e0*/  HMMA.16816.F32.BF16 R72, R64.reuse, R52, R72 ;  /* 0x000000344048723c */ /* 0x040ff00000041848 */
[----:B------:R-:W-:Y:S08]  /*25f0*/  HMMA.16816.F32.BF16 R68, R64, R54, R68 ;  /* 0x000000364044723c */ /* 0x000ff00000041844 */
[----:B----4-:R-:W-:Y:S08]  /*2600*/  HMMA.16816.F32.BF16 R12, R8, R4, R12 ;  /* 0x00000004080c723c */ /* 0x010ff0000004180c */
[C---:B------:R-:W-:Y:S01]  /*2610*/  HMMA.16816.F32.BF16 R24, R32.reuse, R86, R24 ;  /* 0x000000562018723c */ /* 0x040fe20000041818 */
[----:B------:R-:W2:Y:S07]  /*2620*/  LDSM.16.M88.4 R84, [R101+0x5400] ;  /* 0x005400006554783b */ /* 0x000eae0000000200 */
[C---:B------:R-:W-:Y:S03]  /*2630*/  HMMA.16816.F32.BF16 R48, R32.reuse, R28, R48 ;  /* 0x0000001c2030723c */ /* 0x040fe60000041830 */
[----:B------:R-:W-:Y:S01]  /*2640*/  FMUL.FTZ R12, R12, UR4 ;  /* 0x000000040c0c7c20 */ /* 0x000fe20008410000 */
[----:B------:R-:W-:Y:S01]  /*2650*/  FMUL.FTZ R13, R13, UR4 ;  /* 0x000000040d0d7c20 */ /* 0x000fe20008410000 */
[----:B------:R-:W-:Y:S01]  /*2660*/  FMUL.FTZ R57, R14, UR4 ;  /* 0x000000040e397c20 */ /* 0x000fe20008410000 */
[----:B------:R-:W-:Y:S01]  /*2670*/  FMUL.FTZ R52, R15, UR4 ;  /* 0x000000040f347c20 */ /* 0x000fe20008410000 */
[----:B------:R-:W-:Y:S01]  /*2680*/  MUFU.TANH R53, R12 ;  /* 0x0000000c00357308 */ /* 0x000fe20000002400 */
[C---:B------:R-:W-:Y:S01]  /*2690*/  HMMA.16816.F32.BF16 R44, R32.reuse, R30, R44 ;  /* 0x0000001e202c723c */ /* 0x040fe2000004182c */
[----:B------:R-:W4:Y:S06]  /*26a0*/  LDSM.16.M88.4 R28, [R100+0x5400] ;  /* 0x00540000641c783b */ /* 0x000f2c0000000200 */
[----:B------:R5:W4:Y:S01]  /*26b0*/  MUFU.TANH R55, R13 ;  /* 0x0000000d00377308 */ /* 0x000b220000002400 */
[C---:B-1----:R-:W-:Y:S07]  /*26c0*/  HMMA.16816.F32.BF16 R40, R32.reuse, R80, R40 ;  /* 0x000000502028723c */ /* 0x042fee0000041828 */
[----:B------:R-:W1:Y:S01]  /*26d0*/  MUFU.TANH R57, R57 ;  /* 0x0000003900397308 */ /* 0x000e620000002400 */
[C---:B------:R-:W-:Y:S08]  /*26e0*/  HMMA.16816.F32.BF16 R36, R32.reuse, R82, R36 ;  /* 0x000000522024723c */ /* 0x040ff00000041824 */
[C---:B---3--:R-:W-:Y:S01]  /*26f0*/  HMMA.16816.F32.BF16 R72, R32.reuse, R76, R72 ;  /* 0x0000004c2048723c */ /* 0x048fe20000041848 */
[----:B-----5:R-:W-:Y:S07]  /*2700*/  LDSM.16.M88.4 R12, [R100+0x5c00] ;  /* 0x005c0000640c783b */ /* 0x020fee0000000200 */
[----:B------:R-:W-:Y:S01]  /*2710*/  HMMA.16816.F32.BF16 R68, R32, R78, R68 ;  /* 0x0000004e2044723c */ /* 0x000fe20000041844 */
[----:B------:R-:W3:Y:S07]  /*2720*/  LDSM.16.M88.4 R32, [R101+0x5c00] ;  /* 0x005c00006520783b */ /* 0x000eee0000000200 */
[C---:B------:R-:W-:Y:S01]  /*2730*/  HMMA.16816.F32.BF16 R24, R20.reuse, R18, R24 ;  /* 0x000000121418723c */ /* 0x040fe20000041818 */
[----:B------:R5:W1:Y:S07]  /*2740*/  LDSM.16.M88.4 R16, [R101+0x5800] ;  /* 0x005800006510783b */ /* 0x000a6e0000000200 */
[C---:B--2---:R-:W-:Y:S08]  /*2750*/  HMMA.16816.F32.BF16 R48, R20.reuse, R84, R48 ;  /* 0x000000541430723c */ /* 0x044ff00000041830 */
[----:B------:R-:W-:Y:S08]  /*2760*/  HMMA.16816.F32.BF16 R44, R20, R86, R44 ;  /* 0x00000056142c723c */ /* 0x000ff0000004182c */
[----:B------:R-:W-:Y:S01]  /*2770*/  HMMA.16816.F32.BF16 R24, R8, R6, R24 ;  /* 0x000000060818723c */ /* 0x000fe20000041818 */
[----:B------:R-:W2:Y:S01]  /*2780*/  LDSM.16.M88.4 R4, [R100+0x5800] ;  /* 0x005800006404783b */ /* 0x000ea20000000200 */
[----:B-----5:R-:W-:Y:S01]  /*2790*/  VIADDMNMX R101, R2, 0x8, R3, PT ;  /* 0x0000000802657846 */ /* 0x020fe20003800103 */
[----:B------:R-:W-:Y:S01]  /*27a0*/  IMAD.SHL.U32 R2, R114, 0x2, RZ ;  /* 0x0000000272027824 */ /* 0x000fe200078e00ff */
[----:B------:R-:W-:-:S04]  /*27b0*/  DEPBAR.LE SB0, 0x0 ;  /* 0x000080000000791a */ /* 0x000fc80000000000 */
[----:B----4-:R-:W-:Y:S01]  /*27c0*/  HMMA.16816.F32.BF16 R48, R8, R28, R48 ;  /* 0x0000001c0830723c */ /* 0x010fe20000041830 */
[----:B------:R-:W-:-:S05]  /*27d0*/  LOP3.LUT R2, R2, 0x6, RZ, 0xc0, !PT ;  /* 0x0000000602027812 */ /* 0x000fca00078ec0ff */
[----:B------:R-:W-:Y:S02]  /*27e0*/  IMAD R2, R99, 0x40, R2 ;  /* 0x0000004063027824 */ /* 0x000fe400078e0202 */
[----:B---3--:R-:W-:Y:S03]  /*27f0*/  HMMA.16816.F32.BF16 R68, R20, R34, R68 ;  /* 0x000000221444723c */ /* 0x008fe60000041844 */
[----:B------:R-:W-:Y:S01]  /*2800*/  FMUL.FTZ R25, R25, UR4 ;  /* 0x0000000419197c20 */ /* 0x000fe20008410000 */
[----:B------:R-:W-:Y:S01]  /*2810*/  FMUL.FTZ R27, R27, UR4 ;  /* 0x000000041b1b7c20 */ /* 0x000fe20008410000 */
[----:B------:R-:W-:-:S03]  /*2820*/  FMUL.FTZ R24, R24, UR4 ;  /* 0x0000000418187c20 */ /* 0x000fc60008410000 */
[----:B-1----:R-:W-:Y:S01]  /*2830*/  HMMA.16816.F32.BF16 R40, R20, R16, R40 ;  /* 0x000000101428723c */ /* 0x002fe20000041828 */
[----:B------:R-:W-:Y:S01]  /*2840*/  MUFU.TANH R17, R52 ;  /* 0x0000003400117308 */ /* 0x000fe20000002400 */
[----:B------:R-:W-:-:S06]  /*2850*/  VIADD R16, R2, 0xffffffd1 ;  /* 0xffffffd102107836 */ /* 0x000fcc0000000000 */
[----:B------:R-:W-:Y:S01]  /*2860*/  HMMA.16816.F32.BF16 R36, R20, R18, R36 ;  /* 0x000000121424723c */ /* 0x000fe20000041824 */
[----:B------:R-:W-:Y:S01]  /*2870*/  FMUL.FTZ R19, R26, UR4 ;  /* 0x000000041a137c20 */ /* 0x000fe20008410000 */
[----:B------:R-:W-:Y:S01]  /*2880*/  MUFU.TANH R29, R24 ;  /* 0x00000018001d7308 */ /* 0x000fe20000002400 */
[----:B------:R-:W-:-:S05]  /*2890*/  VIADD R18, R2, 0xffffffd9 ;  /* 0xffffffd902127836 */ /* 0x000fca0000000000 */
[----:B------:R-:W-:Y:S01]  /*28a0*/  HMMA.16816.F32.BF16 R72, R20, R32, R72 ;  /* 0x000000201448723c */ /* 0x000fe20000041848 */
[----:B------:R-:W-:Y:S01]  /*28b0*/  FMUL.FTZ R21, R48, UR4 ;  /* 0x0000000430157c20 */ /* 0x000fe20008410000 */
[----:B------:R-:W-:Y:S01]  /*28c0*/  MUFU.TANH R19, R19 ;  /* 0x0000001300137308 */ /* 0x000fe20000002400 */
[----:B------:R-:W-:Y:S01]  /*28d0*/  FMUL.FTZ R23, R49, UR4 ;  /* 0x0000000431177c20 */ /* 0x000fe20008410000 */
[----:B------:R-:W-:-:S04]  /*28e0*/  VIADD R20, R2, 0xffffffd8 ;  /* 0xffffffd802147836 */ /* 0x000fc80000000000 */
[C---:B------:R-:W-:Y:S01]  /*28f0*/  HMMA.16816.F32.BF16 R68, R8.reuse, R14, R68 ;  /* 0x0000000e0844723c */ /* 0x040fe20000041844 */
[----:B------:R-:W-:Y:S01]  /*2900*/  FMUL.FTZ R15, R51, UR4 ;  /* 0x00000004330f7c20 */ /* 0x000fe20008410000 */
[----:B------:R-:W-:Y:S06]  /*2910*/  MUFU.TANH R25, R25 ;  /* 0x0000001900197308 */ /* 0x000fec0000002400 */
[C---:B------:R-:W-:Y:S02]  /*2920*/  HMMA.16816.F32.BF16 R44, R8.reuse, R30, R44 ;  /* 0x0000001e082c723c */ /* 0x040fe4000004182c */
[----:B------:R-:W-:Y:S06]  /*2930*/  MUFU.TANH R27, R27 ;  /* 0x0000001b001b7308 */ /* 0x000fec0000002400 */
[----:B--2---:R-:W-:Y:S01]  /*2940*/  HMMA.16816.F32.BF16 R40, R8, R4, R40 ;  /* 0x000000040828723c */ /* 0x004fe20000041828 */
[----:B------:R-:W-:Y:S01]  /*2950*/  FMUL.FTZ R5, R50, UR4 ;  /* 0x0000000432057c20 */ /* 0x000fe20008410000 */
[----:B------:R-:W-:Y:S01]  /*2960*/  VIADD R4, R2, 0xffffffc1 ;  /* 0xffffffc102047836 */ /* 0x000fe20000000000 */
[----:B------:R-:W-:Y:S01]  /*2970*/  MUFU.TANH R21, R21 ;  /* 0x0000001500157308 */ /* 0x000fe20000002400 */
[----:B------:R-:W-:Y:S01]  /*2980*/  FMUL.FTZ R69, R69, UR4 ;  /* 0x0000000445457c20 */ /* 0x000fe20008410000 */
[----:B------:R-:W-:-:S02]  /*2990*/  FMUL.FTZ R71, R71, UR4 ;  /* 0x0000000447477c20 */ /* 0x000fc40008410000 */
[----:B------:R-:W-:Y:S01]  /*29a0*/  ISETP.GE.AND P5, PT, R4, R102, PT ;  /* 0x000000660400720c */ /* 0x000fe20003fa6270 */
[C---:B------:R-:W-:Y:S01]  /*29b0*/  HMMA.16816.F32.BF16 R36, R8.reuse, R6, R36 ;  /* 0x000000060824723c */ /* 0x040fe20000041824 */
[----:B------:R-:W-:Y:S01]  /*29c0*/  VIADD R6, R2, 0xfffffff8 ;  /* 0xfffffff802067836 */ /* 0x000fe20000000000 */
[-C--:B------:R-:W-:Y:S01]  /*29d0*/  ISETP.GE.AND P2, PT, R4, R101.reuse, PT ;  /* 0x000000650400720c */ /* 0x080fe20003f46270 */
[----:B------:R-:W-:Y:S01]  /*29e0*/  MUFU.TANH R5, R5 ;  /* 0x0000000500057308 */ /* 0x000fe20000002400 */
[----:B------:R-:W-:Y:S01]  /*29f0*/  I2FP.F32.U32 R4, R4 ;  /* 0x0000000400047245 */ /* 0x000fe20000201000 */
[----:B------:R-:W-:Y:S01]  /*2a00*/  FMUL.FTZ R7, R44, UR4 ;  /* 0x000000042c077c20 */ /* 0x000fe20008410000 */
[----:B------:R-:W-:Y:S01]  /*2a10*/  ISETP.GE.AND P0, PT, R6, R102, PT ;  /* 0x000000660600720c */ /* 0x000fe20003f06270 */
[----:B------:R-:W-:Y:S01]  /*2a20*/  FMUL.FTZ R47, R47, UR4 ;  /* 0x000000042f2f7c20 */ /* 0x000fe20008410000 */
[----:B------:R-:W-:Y:S01]  /*2a30*/  HMMA.16816.F32.BF16 R72, R8, R12, R72 ;  /* 0x0000000c0848723c */ /* 0x000fe20000041848 */
[----:B------:R-:W-:Y:S01]  /*2a40*/  FMUL.FTZ R9, R68, UR4 ;  /* 0x0000000444097c20 */ /* 0x000fe20008410000 */
[----:B------:R-:W-:Y:S01]  /*2a50*/  FMUL.FTZ R11, R70, UR4 ;  /* 0x00000004460b7c20 */ /* 0x000fe20008410000 */
[----:B------:R-:W-:Y:S01]  /*2a60*/  VIADD R8, R2, 0xffffffc0 ;  /* 0xffffffc002087836 */ /* 0x000fe20000000000 */
[-C--:B------:R-:W-:Y:S01]  /*2a70*/  ISETP.GE.AND P3, PT, R6, R101.reuse, PT ;  /* 0x000000650600720c */ /* 0x080fe20003f66270 */
[----:B------:R-:W-:Y:S01]  /*2a80*/  FFMA.FTZ R12, R4, R0, R55 ;  /* 0x00000000040c7223 */ /* 0x000fe20000010037 */
[----:B------:R-:W-:Y:S01]  /*2a90*/  I2FP.F32.U32 R6, R6 ;  /* 0x0000000600067245 */ /* 0x000fe20000201000 */
[----:B------:R-:W1:Y:S01]  /*2aa0*/  MUFU.TANH R9, R9 ;  /* 0x0000000900097308 */ /* 0x000e620000002400 */
[C---:B------:R-:W-:Y:S01]  /*2ab0*/  ISETP.GE.AND P4, PT, R8.reuse, R102, PT ;  /* 0x000000660800720c */ /* 0x040fe20003f86270 */
[----:B------:R-:W-:Y:S01]  /*2ac0*/  FMUL.FTZ R45, R45, UR4 ;  /* 0x000000042d2d7c20 */ /* 0x000fe20008410000 */
[----:B------:R-:W-:Y:S01]  /*2ad0*/  ISETP.GE.AND P1, PT, R8, R101, PT ;  /* 0x000000650800720c */ /* 0x000fe20003f26270 */
[----:B------:R-:W-:Y:S01]  /*2ae0*/  FMUL.FTZ R46, R46, UR4 ;  /* 0x000000042e2e7c20 */ /* 0x000fe20008410000 */
[----:B------:R-:W-:Y:S01]  /*2af0*/  I2FP.F32.U32 R8, R8 ;  /* 0x0000000800087245 */ /* 0x000fe20000201000 */
[----:B------:R-:W-:Y:S01]  /*2b00*/  FMUL.FTZ R41, R41, UR4 ;  /* 0x0000000429297c20 */ /* 0x000fe20008410000 */
[----:B------:R-:W-:Y:S01]  /*2b10*/  FSEL R12, R12, -INF , !P5 ;  /* 0xff8000000c0c7808 */ /* 0x000fe20006800000 */
[----:B------:R-:W2:Y:S01]  /*2b20*/  MUFU.TANH R11, R11 ;  /* 0x0000000b000b7308 */ /* 0x000ea20000002400 */
[----:B------:R-:W-:Y:S01]  /*2b30*/  FMUL.FTZ R43, R43, UR4 ;  /* 0x000000042b2b7c20 */ /* 0x000fe20008410000 */
[CC--:B------:R-:W-:Y:S01]  /*2b40*/  FFMA.FTZ R14, R8.reuse, R0.reuse, R53 ;  /* 0x00000000080e7223 */ /* 0x0c0fe20000010035 */
[----:B------:R-:W-:Y:S01]  /*2b50*/  FFMA.FTZ R13, R8, R0, R57 ;  /* 0x00000000080d7223 */ /* 0x000fe20000010039 */
[----:B------:R-:W-:-:S02]  /*2b60*/  VIADD R8, R2, 0xffffffc8 ;  /* 0xffffffc802087836 */ /* 0x000fc40000000000 */
[----:B------:R-:W-:Y:S01]  /*2b70*/  FMUL.FTZ R40, R40, UR4 ;  /* 0x0000000428287c20 */ /* 0x000fe20008410000 */
[----:B------:R-:W-:Y:S01]  /*2b80*/  FMUL.FTZ R42, R42, UR4 ;  /* 0x000000042a2a7c20 */ /* 0x000fe20008410000 */
[----:B------:R-:W-:Y:S01]  /*2b90*/  FSEL R14, R14, -INF , !P4 ;  /* 0xff8000000e0e7808 */ /* 0x000fe20006000000 */
[----:B------:R-:W3:Y:S01]  /*2ba0*/  MUFU.TANH R23, R23 ;  /* 0x0000001700177308 */ /* 0x000ee20000002400 */
[----:B------:R-:W-:Y:S01]  /*2bb0*/  FSEL R13, R13, -INF , !P1 ;  /* 0xff8000000d0d7808 */ /* 0x000fe20004800000 */
[----:B-1----:R-:W-:Y:S01]  /*2bc0*/  FFMA.FTZ R9, R6, R0, R9 ;  /* 0x0000000006097223 */ /* 0x002fe20000010009 */
[----:B------:R-:W-:Y:S01]  /*2bd0*/  ISETP.GE.AND P4, PT, R8, R102, PT ;  /* 0x000000660800720c */ /* 0x000fe20003f86270 */
[----:B------:R-:W-:Y:S01]  /*2be0*/  FMUL.FTZ R72, R72, UR4 ;  /* 0x0000000448487c20 */ /* 0x000fe20008410000 */
[----:B------:R-:W-:Y:S01]  /*2bf0*/  ISETP.GE.AND P1, PT, R8, R101, PT ;  /* 0x000000650800720c */ /* 0x000fe20003f26270 */
[----:B------:R-:W-:Y:S01]  /*2c00*/  FMUL.FTZ R37, R37, UR4 ;  /* 0x0000000425257c20 */ /* 0x000fe20008410000 */
[----:B------:R-:W-:Y:S01]  /*2c10*/  FSEL R87, R9, -INF , !P0 ;  /* 0xff80000009577808 */ /* 0x000fe20004000000 */
[----:B------:R-:W1:Y:S01]  /*2c20*/  MUFU.TANH R15, R15 ;  /* 0x0000000f000f7308 */ /* 0x000e620000002400 */
[----:B------:R-:W-:Y:S01]  /*2c30*/  I2FP.F32.U32 R8, R8 ;  /* 0x0000000800087245 */ /* 0x000fe20000201000 */
[-C--:B--2---:R-:W-:Y:S01]  /*2c40*/  FFMA.FTZ R35, R6, R0.reuse, R11 ;  /* 0x0000000006237223 */ /* 0x084fe2000001000b */
[----:B------:R-:W-:Y:S01]  /*2c50*/  FFMA.FTZ R11, R4, R0, R17 ;  /* 0x00000000040b7223 */ /* 0x000fe20000010011 */
[----:B------:R-:W-:-:S02]  /*2c60*/  VIADD R6, R2, 0xffffffc9 ;  /* 0xffffffc902067836 */ /* 0x000fc40000000000 */
[----:B------:R-:W-:Y:S01]  /*2c70*/  FMUL.FTZ R39, R39, UR4 ;  /* 0x0000000427277c20 */ /* 0x000fe20008410000 */
[----:B------:R-:W-:Y:S01]  /*2c80*/  VIADD R4, R2, 0xffffffd0 ;  /* 0xffffffd002047836 */ /* 0x000fe20000000000 */
[----:B------:R-:W-:Y:S01]  /*2c90*/  FSEL R35, R35, -INF , !P3 ;  /* 0xff80000023237808 */ /* 0x000fe20005800000 */
[----:B------:R-:W2:Y:S01]  /*2ca0*/  MUFU.TANH R3, R45 ;  /* 0x0000002d00037308 */ /* 0x000ea20000002400 */
[----:B------:R-:W-:Y:S01]  /*2cb0*/  ISETP.GE.AND P0, PT, R6, R102, PT ;  /* 0x000000660600720c */ /* 0x000fe20003f06270 */
[-C--:B------:R-:W-:Y:S01]  /*2cc0*/  FFMA.FTZ R10, R8, R0.reuse, R29 ;  /* 0x00000000080a7223 */ /* 0x080fe2000001001d */
[-C--:B------:R-:W-:Y:S01]  /*2cd0*/  ISETP.GE.AND P3, PT, R6, R101.reuse, PT ;  /* 0x000000650600720c */ /* 0x080fe20003f66270 */
[----:B------:R-:W-:Y:S01]  /*2ce0*/  FFMA.FTZ R17, R8, R0, R19 ;  /* 0x0000000008117223 */ /* 0x000fe20000010013 */
[----:B------:R-:W-:Y:S01]  /*2cf0*/  FSEL R11, R11, -INF , !P2 ;  /* 0xff8000000b0b7808 */ /* 0x000fe20005000000 */
[----:B------:R-:W-:Y:S01]  /*2d00*/  FMUL.FTZ R36, R36, UR4 ;  /* 0x0000000424247c20 */ /* 0x000fe20008410000 */
[----:B------:R-:W-:Y:S01]  /*2d10*/  I2FP.F32.U32 R6, R6 ;  /* 0x0000000600067245 */ /* 0x000fe20000201000 */
[----:B------:R-:W4:Y:S01]  /*2d20*/  MUFU.TANH R7, R7 ;  /* 0x0000000700077308 */ /* 0x000f220000002400 */
[----:B------:R-:W-:Y:S01]  /*2d30*/  ISETP.GE.AND P5, PT, R4, R102, PT ;  /* 0x000000660400720c */ /* 0x000fe20003fa6270 */
[----:B------:R-:W-:Y:S01]  /*2d40*/  FMUL.FTZ R38, R38, UR4 ;  /* 0x0000000426267c20 */ /* 0x000fe20008410000 */
[-C--:B------:R-:W-:Y:S01]  /*2d50*/  ISETP.GE.AND P2, PT, R4, R101.reuse, PT ;  /* 0x000000650400720c */ /* 0x080fe20003f46270 */
[C---:B------:R-:W-:Y:S01]  /*2d60*/  FFMA.FTZ R8, R6.reuse, R0, R25 ;  /* 0x0000000006087223 */ /* 0x040fe20000010019 */
[----:B------:R-:W-:Y:S01]  /*2d70*/  I2FP.F32.U32 R4, R4 ;  /* 0x0000000400047245 */ /* 0x000fe20000201000 */
[-C--:B------:R-:W-:Y:S01]  /*2d80*/  FFMA.FTZ R9, R6, R0.reuse, R27 ;  /* 0x0000000006097223 */ /* 0x080fe2000001001b */
[----:B------:R-:W-:Y:S01]  /*2d90*/  FSEL R10, R10, -INF , !P4 ;  /* 0xff8000000a0a7808 */ /* 0x000fe20006000000 */
[----:B------:R-:W5:Y:S01]  /*2da0*/  MUFU.TANH R33, R46 ;  /* 0x0000002e00217308 */ /* 0x000f620000002400 */
[----:B------:R-:W-:Y:S01]  /*2db0*/  FSEL R17, R17, -INF , !P1 ;  /* 0xff80000011117808 */ /* 0x000fe20004800000 */
[CC--:B------:R-:W-:Y:S01]  /*2dc0*/  FFMA.FTZ R6, R4.reuse, R0.reuse, R21 ;  /* 0x0000000004067223 */ /* 0x0c0fe20000010015 */
[----:B------:R-:W-:Y:S01]  /*2dd0*/  FFMA.FTZ R5, R4, R0, R5 ;  /* 0x0000000004057223 */ /* 0x000fe20000010005 */
[C---:B------:R-:W-:Y:S01]  /*2de0*/  ISETP.GE.AND P4, PT, R16.reuse, R102, PT ;  /* 0x000000661000720c */ /* 0x040fe20003f86270 */
[----:B------:R-:W-:Y:S01]  /*2df0*/  FMUL.FTZ R73, R73, UR4 ;  /* 0x0000000449497c20 */ /* 0x000fe20008410000 */
[----:B------:R-:W-:Y:S01]  /*2e00*/  ISETP.GE.AND P1, PT, R16, R101, PT ;  /* 0x000000651000720c */ /* 0x000fe20003f26270 */
[----:B------:R-:W-:Y:S01]  /*2e10*/  FMUL.FTZ R75, R75, UR4 ;  /* 0x000000044b4b7c20 */ /* 0x000fe20008410000 */
[----:B------:R-:W5:Y:S01]  /*2e20*/  MUFU.TANH R47, R47 ;  /* 0x0000002f002f7308 */ /* 0x000f620000002400 */
[----:B------:R-:W-:Y:S01]  /*2e30*/  FSEL R6, R6, -INF , !P5 ;  /* 0xff80000006067808 */ /* 0x000fe20006800000 */
[----:B------:R-:W-:Y:S01]  /*2e40*/  FMUL.FTZ R74, R74, UR4 ;  /* 0x000000044a4a7c20 */ /* 0x000fe20008410000 */
[----:B------:R-:W-:-:S02]  /*2e50*/  FSEL R29, R5, -INF , !P2 ;  /* 0xff800000051d7808 */ /* 0x000fc40005000000 */
[----:B------:R-:W-:Y:S02]  /*2e60*/  I2FP.F32.U32 R16, R16 ;  /* 0x0000001000107245 */ /* 0x000fe40000201000 */
[----:B------:R-:W-:Y:S01]  /*2e70*/  FSEL R8, R8, -INF , !P0 ;  /* 0xff80000008087808 */ /* 0x000fe20004000000 */
[----:B------:R-:W5:Y:S01]  /*2e80*/  MUFU.TANH R31, R40 ;  /* 0x00000028001f7308 */ /* 0x000f620000002400 */
[----:B------:R-:W-:Y:S01]  /*2e90*/  FSEL R9, R9, -INF , !P3 ;  /* 0xff80000009097808 */ /* 0x000fe20005800000 */
[----:B---3--:R-:W-:Y:S01]  /*2ea0*/  FFMA.FTZ R23, R16, R0, R23 ;  /* 0x0000000010177223 */ /* 0x008fe20000010017 */
[----:B------:R-:W-:Y:S01]  /*2eb0*/  ISETP.GE.AND P5, PT, R18, R102, PT ;  /* 0x000000661200720c */ /* 0x000fe20003fa6270 */
[----:B-1----:R-:W-:Y:S01]  /*2ec0*/  FFMA.FTZ R16, R16, R0, R15 ;  /* 0x0000000010107223 */ /* 0x002fe2000001000f */
[-C--:B------:R-:W-:Y:S01]  /*2ed0*/  ISETP.GE.AND P2, PT, R18, R101.reuse, PT ;  /* 0x000000651200720c */ /* 0x080fe20003f46270 */
[----:B------:R-:W-:Y:S01]  /*2ee0*/  VIADD R15, R2, 0xffffffe8 ;  /* 0xffffffe8020f7836 */ /* 0x000fe20000000000 */
[C---:B------:R-:W-:Y:S01]  /*2ef0*/  ISETP.GE.AND P0, PT, R20.reuse, R102, PT ;  /* 0x000000661400720c */ /* 0x040fe20003f06270 */
[----:B------:R-:W-:Y:S01]  /*2f00*/  MUFU.TANH R41, R41 ;  /* 0x0000002900297308 */ /* 0x000fe20000002400 */
[----:B------:R-:W-:-:S02]  /*2f10*/  ISETP.GE.AND P3, PT, R20, R101, PT ;  /* 0x000000651400720c */ /* 0x000fc40003f66270 */
[----:B------:R-:W-:Y:S02]  /*2f20*/  I2FP.F32.U32 R18, R18 ;  /* 0x0000001200127245 */ /* 0x000fe40000201000 */
[----:B------:R-:W-:Y:S02]  /*2f30*/  I2FP.F32.U32 R20, R20 ;  /* 0x0000001400147245 */ /* 0x000fe40000201000 */
[----:B------:R-:W-:Y:S01]  /*2f40*/  FSEL R30, R23, -INF , !P4 ;  /* 0xff800000171e7808 */ /* 0x000fe20006000000 */
[----:B------:R-:W1:Y:S01]  /*2f50*/  MUFU.TANH R45, R42 ;  /* 0x0000002a002d7308 */ /* 0x000e620000002400 */
[-C--:B--2---:R-:W-:Y:S01]  /*2f60*/  FFMA.FTZ R22, R18, R0.reuse, R3 ;  /* 0x0000000012167223 */ /* 0x084fe20000010003 */
[CC--:B----4-:R-:W-:Y:S01]  /*2f70*/  FFMA.FTZ R4, R20.reuse, R0.reuse, R7 ;  /* 0x0000000014047223 */ /* 0x0d0fe20000010007 */
[-C--:B-----5:R-:W-:Y:S01]  /*2f80*/  FFMA.FTZ R21, R20, R0.reuse, R33 ;  /* 0x0000000014157223 */ /* 0x0a0fe20000010021 */
[----:B------:R-:W-:Y:S01]  /*2f90*/  FFMA.FTZ R5, R18, R0, R47 ;  /* 0x0000000012057223 */ /* 0x000fe2000001002f */
[----:B------:R-:W-:Y:S01]  /*2fa0*/  VIADD R3, R2, 0xffffffe0 ;  /* 0xffffffe002037836 */ /* 0x000fe20000000000 */
[----:B------:R-:W-:Y:S01]  /*2fb0*/  FSEL R7, R16, -INF , !P1 ;  /* 0xff80000010077808 */ /* 0x000fe20004800000 */
[----:B------:R-:W-:Y:S01]  /*2fc0*/  VIADD R18, R2, 0xffffffe1 ;  /* 0xffffffe102127836 */ /* 0x000fe20000000000 */
[----:B------:R-:W2:Y:S01]  /*2fd0*/  MUFU.TANH R43, R43 ;  /* 0x0000002b002b7308 */ /* 0x000ea20000002400 */
[----:B------:R-:W-:-:S02]  /*2fe0*/  FSEL R4, R4, -INF , !P0 ;  /* 0xff80000004047808 */ /* 0x000fc40004000000 */
[CC--:B------:R-:W-:Y:S02]  /*2ff0*/  ISETP.GE.AND P4, PT, R3.reuse, R102.reuse, PT ;  /* 0x000000660300720c */ /* 0x0c0fe40003f86270 */
[----:B------:R-:W-:Y:S02]  /*3000*/  ISETP.GE.AND P1, PT, R3, R101, PT ;  /* 0x000000650300720c */ /* 0x000fe40003f26270 */
[----:B------:R-:W-:Y:S01]  /*3010*/  I2FP.F32.U32 R16, R3 ;  /* 0x0000000300107245 */ /* 0x000fe20000201000 */
[----:B------:R-:W-:Y:S01]  /*3020*/  MUFU.TANH R37, R37 ;  /* 0x0000002500257308 */ /* 0x000fe20000002400 */
[----:B------:R-:W-:Y:S02]  /*3030*/  FSEL R21, R21, -INF , !P3 ;  /* 0xff80000015157808 */ /* 0x000fe40005800000 */
[----:B------:R-:W-:Y:S01]  /*3040*/  ISETP.GE.AND P0, PT, R18, R102, PT ;  /* 0x000000661200720c */ /* 0x000fe20003f06270 */
[-C--:B------:R-:W-:Y:S01]  /*3050*/  FFMA.FTZ R31, R16, R0.reuse, R31 ;  /* 0x00000000101f7223 */ /* 0x080fe2000001001f */
[----:B------:R-:W-:Y:S01]  /*3060*/  ISETP.GE.AND P3, PT, R18, R101, PT ;  /* 0x000000651200720c */ /* 0x000fe20003f66270 */
[----:B-1----:R-:W-:Y:S01]  /*3070*/  FFMA.FTZ R45, R16, R0, R45 ;  /* 0x00000000102d7223 */ /* 0x002fe2000001002d */
[----:B------:R-:W-:Y:S01]  /*3080*/  I2FP.F32.U32 R18, R18 ;  /* 0x0000001200127245 */ /* 0x000fe20000201000 */
[----:B------:R-:W1:Y:S01]  /*3090*/  MUFU.TANH R3, R72 ;  /* 0x0000004800037308 */ /* 0x000e620000002400 */
[----:B------:R-:W-:Y:S01]  /*30a0*/  VIADD R16, R2, 0xfffffff0 ;  /* 0xfffffff002107836 */ /* 0x000fe20000000000 */
[----:B------:R-:W-:-:S02]  /*30b0*/  FSEL R22, R22, -INF , !P5 ;  /* 0xff80000016167808 */ /* 0x000fc40006800000 */
[CC--:B------:R-:W-:Y:S01]  /*30c0*/  FFMA.FTZ R41, R18.reuse, R0.reuse, R41 ;  /* 0x0000000012297223 */ /* 0x0c0fe20000010029 */
[----:B--2---:R-:W-:Y:S01]  /*30d0*/  FFMA.FTZ R43, R18, R0, R43 ;  /* 0x00000000122b7223 */ /* 0x004fe2000001002b */
[----:B------:R-:W-:Y:S01]  /*30e0*/  VIADD R18, R2, 0xffffffe9 ;  /* 0xffffffe902127836 */ /* 0x000fe20000000000 */
[----:B------:R-:W-:Y:S01]  /*30f0*/  FSEL R5, R5, -INF , !P2 ;  /* 0xff80000005057808 */ /* 0x000fe20005000000 */
[----:B------:R-:W-:Y:S01]  /*3100*/  MUFU.TANH R39, R39 ;  /* 0x0000002700277308 */ /* 0x000fe20000002400 */
[----:B------:R-:W-:Y:S02]  /*3110*/  FSEL R120, R41, -INF , !P0 ;  /* 0xff80000029787808 */ /* 0x000fe40004000000 */
[----:B------:R-:W-:Y:S02]  /*3120*/  FSEL R119, R43, -INF , !P3 ;  /* 0xff8000002b777808 */ /* 0x000fe40005800000 */
[C---:B------:R-:W-:Y:S02]  /*3130*/  ISETP.GE.AND P0, PT, R16.reuse, R102, PT ;  /* 0x000000661000720c */ /* 0x040fe40003f06270 */
[----:B------:R-:W-:Y:S01]  /*3140*/  ISETP.GE.AND P3, PT, R16, R101, PT ;  /* 0x000000651000720c */ /* 0x000fe20003f66270 */
[----:B------:R-:W2:Y:S01]  /*3150*/  MUFU.TANH R19, R36 ;  /* 0x0000002400137308 */ /* 0x000ea20000002400 */
[----:B------:R-:W-:-:S02]  /*3160*/  I2FP.F32.U32 R16, R16 ;  /* 0x0000001000107245 */ /* 0x000fc40000201000 */
[----:B------:R-:W-:Y:S02]  /*3170*/  FSEL R132, R31, -INF , !P4 ;  /* 0xff8000001f847808 */ /* 0x000fe40006000000 */
[----:B------:R-:W-:Y:S01]  /*3180*/  FSEL R121, R45, -INF , !P1 ;  /* 0xff8000002d797808 */ /* 0x000fe20004800000 */
[----:B-1----:R-:W-:Y:S01]  /*3190*/  FFMA.FTZ R3, R16, R0, R3 ;  /* 0x0000000010037223 */ /* 0x002fe20000010003 */
[CC--:B------:R-:W-:Y:S01]  /*31a0*/  ISETP.GE.AND P5, PT, R15.reuse, R102.reuse, PT ;  /* 0x000000660f00720c */ /* 0x0c0fe20003fa6270 */
[----:B------:R-:W1:Y:S01]  /*31b0*/  MUFU.TANH R25, R38 ;  /* 0x0000002600197308 */ /* 0x000e620000002400 */
[----:B------:R-:W-:Y:S02]  /*31c0*/  ISETP.GE.AND P2, PT, R15, R101, PT ;  /* 0x000000650f00720c */ /* 0x000fe40003f46270 */
[----:B------:R-:W-:Y:S02]  /*31d0*/  I2FP.F32.U32 R20, R15 ;  /* 0x0000000f00147245 */ /* 0x000fe40000201000 */
[----:B------:R-:W-:-:S02]  /*31e0*/  ISETP.GE.AND P4, PT, R18, R102, PT ;  /* 0x000000661200720c */ /* 0x000fc40003f86270 */
[----:B------:R-:W-:Y:S01]  /*31f0*/  ISETP.GE.AND P1, PT, R18, R101, PT ;  /* 0x000000651200720c */ /* 0x000fe20003f26270 */
[----:B------:R-:W-:Y:S01]  /*3200*/  MUFU.TANH R73, R73 ;  /* 0x0000004900497308 */ /* 0x000fe20000002400 */
[----:B------:R-:W-:Y:S01]  /*3210*/  I2FP.F32.U32 R18, R18 ;  /* 0x0000001200127245 */ /* 0x000fe20000201000 */
[-C--:B--2---:R-:W-:Y:S01]  /*3220*/  FFMA.FTZ R19, R20, R0.reuse, R19 ;  /* 0x0000000014137223 */ /* 0x084fe20000010013 */
[----:B------:R-:W-:Y:S02]  /*3230*/  FSEL R110, R3, -INF , !P0 ;  /* 0xff800000036e7808 */ /* 0x000fe40004000000 */
[----:B------:R-:W-:Y:S01]  /*3240*/  ISETP.NE.AND P0, PT, R99, 0x1, PT ;  /* 0x000000016300780c */ /* 0x000fe20003f05270 */
[CC--:B------:R-:W-:Y:S01]  /*3250*/  FFMA.FTZ R37, R18.reuse, R0.reuse, R37 ;  /* 0x0000000012257223 */ /* 0x0c0fe20000010025 */
[----:B------:R-:W-:Y:S01]  /*3260*/  FFMA.FTZ R39, R18, R0, R39 ;  /* 0x0000000012277223 */ /* 0x000fe20000010027 */
[----:B------:R-:W2:Y:S01]  /*3270*/  MUFU.TANH R15, R74 ;  /* 0x0000004a000f7308 */ /* 0x000ea20000002400 */
[----:B------:R-:W-:-:S02]  /*3280*/  VIADD R18, R2, 0xfffffff1 ;  /* 0xfffffff102127836 */ /* 0x000fc40000000000 */
[----:B-1----:R-:W-:Y:S01]  /*3290*/  FFMA.FTZ R25, R20, R0, R25 ;  /* 0x0000000014197223 */ /* 0x002fe20000010019 */
[----:B------:R-:W-:Y:S01]  /*32a0*/  VIADD R2, R2, 0xfffffff9 ;  /* 0xfffffff902027836 */ /* 0x000fe20000000000 */
[----:B------:R-:W-:Y:S02]  /*32b0*/  FSEL R128, R19, -INF , !P5 ;  /* 0xff80000013807808 */ /* 0x000fe40006800000 */
[----:B------:R-:W-:Y:S01]  /*32c0*/  FSEL R112, R37, -INF , !P4 ;  /* 0xff80000025707808 */ /* 0x000fe20006000000 */
[----:B------:R-:W1:Y:S01]  /*32d0*/  MUFU.TANH R75, R75 ;  /* 0x0000004b004b7308 */ /* 0x000e620000002400 */
[----:B------:R-:W-:Y:S02]  /*32e0*/  FSEL R109, R25, -INF , !P2 ;  /* 0xff800000196d7808 */ /* 0x000fe40005000000 */
[----:B------:R-:W-:Y:S01]  /*32f0*/  FSEL R113, R39, -INF , !P1 ;  /* 0xff80000027717808 */ /* 0x000fe20004800000 */
[----:B------:R-:W-:Y:S01]  /*3300*/  BAR.SYNC.DEFER_BLOCKING 0x0 ;  /* 0x0000000000007b1d */ /* 0x000fe20000010000 */
[----:B------:R-:W-:-:S02]  /*3310*/  ISETP.GE.AND P5, PT, R18, R102, PT ;  /* 0x000000661200720c */ /* 0x000fc40003fa6270 */
[-C--:B------:R-:W-:Y:S02]  /*3320*/  ISETP.GE.AND P2, PT, R18, R101.reuse, PT ;  /* 0x000000651200720c */ /* 0x080fe40003f46270 */
[C---:B------:R-:W-:Y:S01]  /*3330*/  ISETP.GE.AND P4, PT, R2.reuse, R102, PT ;  /* 0x000000660200720c */ /* 0x040fe20003f86270 */
[----:B------:R-:W3:Y:S01]  /*3340*/  MUFU.TANH R69, R69 ;  /* 0x0000004500457308 */ /* 0x000ee20000002400 */
[----:B------:R-:W-:Y:S01]  /*3350*/  ISETP.GE.AND P1, PT, R2, R101, PT ;  /* 0x000000650200720c */ /* 0x000fe20003f26270 */
[----:B--2---:R-:W-:Y:S01]  /*3360*/  FFMA.FTZ R15, R16, R0, R15 ;  /* 0x00000000100f7223 */ /* 0x004fe2000001000f */
[----:B------:R-:W-:Y:S02]  /*3370*/  I2FP.F32.U32 R18, R18 ;  /* 0x0000001200127245 */ /* 0x000fe40000201000 */
[----:B------:R-:W-:Y:S02]  /*3380*/  I2FP.F32.U32 R2, R2 ;  /* 0x0000000200027245 */ /* 0x000fe40000201000 */
[----:B------:R-:W-:Y:S01]  /*3390*/  FSEL R85, R15, -INF , !P3 ;  /* 0xff8000000f557808 */ /* 0x000fe20005800000 */
[----:B------:R-:W2:Y:S01]  /*33a0*/  MUFU.TANH R71, R71 ;  /* 0x0000004700477308 */ /* 0x000ea20000002400 */
[CC--:B------:R-:W-:Y:S01]  /*33b0*/  FFMA.FTZ R73, R18.reuse, R0.reuse, R73 ;  /* 0x0000000012497223 */ /* 0x0c0fe20000010049 */
[----:B-1----:R-:W-:-:S04]  /*33c0*/  FFMA.FTZ R75, R18, R0, R75 ;  /* 0x00000000124b7223 */ /* 0x002fc8000001004b */
[----:B------:R-:W-:Y:S02]  /*33d0*/  FSEL R108, R73, -INF , !P5 ;  /* 0xff800000496c7808 */ /* 0x000fe40006800000 */
[----:B------:R-:W-:Y:S01]  /*33e0*/  FSEL R84, R75, -INF , !P2 ;  /* 0xff8000004b547808 */ /* 0x000fe20005000000 */
[----:B---3--:R-:W-:-:S05]  /*33f0*/  FFMA.FTZ R69, R2, R0, R69 ;  /* 0x0000000002457223 */ /* 0x008fca0000010045 */
[----:B------:R-:W-:Y:S01]  /*3400*/  FSEL R86, R69, -INF , !P4 ;  /* 0xff80000045567808 */ /* 0x000fe20006000000 */
[----:B--2---:R-:W-:-:S05]  /*3410*/  FFMA.FTZ R34, R2, R0, R71 ;  /* 0x0000000002227223 */ /* 0x004fca0000010047 */
        /* <DEDUP_REMOVED lines=49> */
.L_x_1245:
[----:B------:R3:W-:Y:S02]  /*3730*/  STS.128 [R127+0x5800], RZ ;  /* 0x005800ff7f007388 */ /* 0x0007e40000000c00 */
.L_x_1246:
[----:B------:R-:W-:Y:S05]  /*3740*/  BSYNC.RECONVERGENT B0 ;  /* 0x0000000000007941 */ /* 0x000fea0003800200 */
.L_x_1244:
[----:B------:R-:W0:Y:S02]  /*3750*/  LDGDEPBAR ;  /* 0x00000000000079af */ /* 0x000e240000000000 */
.L_x_1243:
[----:B-1----:R-:W-:Y:S01]  /*3760*/  FMNMX3.FTZ R19, R14, R12, R10, !PT ;  /* 0x0000000c0e137276 */ /* 0x002fe2000781000a */
[----:B------:R-:W1:Y:S01]  /*3770*/  LDCU UR4, c[0x0][0x45c] ;  /* 0x00008b80ff0477ac */ /* 0x000e620008000800 */
        /* <DEDUP_REMOVED lines=16> */
[----:B------:R-:W4:Y:S01]  /*3880*/  SHFL.BFLY PT, R16, R19, 0x2, 0x1f ;  /* 0x0c401f0013107f89 */ /* 0x000f2200000e0000 */
[----:B------:R-:W-:-:S02]  /*3890*/  MOV R129, 0xffffffff ;  /* 0xffffffff00817802 */ /* 0x000fc40000000f00 */
[----:B------:R-:W-:Y:S01]  /*38a0*/  LEA R100, R100, UR5, 0x1 ;  /* 0x0000000564647c11 */ /* 0x000fe2000f8e08ff */
[----:B------:R-:W5:Y:S03]  /*38b0*/  SHFL.BFLY PT, R15, R18, 0x2, 0x1f ;  /* 0x0c401f00120f7f89 */ /* 0x000f6600000e0000 */
[----:B------:R-:W-:Y:S01]  /*38c0*/  IADD3 R33, PT, PT, R90, R100, RZ ;  /* 0x000000645a217210 */ /* 0x000fe20007ffe0ff */
[----:B------:R-:W-:Y:S04]  /*38d0*/  LDSM.16.MT88.4 R60, [R100+0x7000] ;  /* 0x00700000643c783b */ /* 0x000fe80000004200 */
[----:B------:R-:W-:Y:S04]  /*38e0*/  LDSM.16.MT88.4 R68, [R33+0x6000] ;  /* 0x006000002144783b */ /* 0x000fe80000004200 */
[----:B------:R-:W-:Y:S04]  /*38f0*/  LDSM.16.MT88.4 R40, [R100+0x8000] ;  /* 0x008000006428783b */ /* 0x000fe80000004200 */
[----:B------:R-:W-:Y:S01]  /*3900*/  LDSM.16.MT88.4 R76, [R100+0x6000] ;  /* 0x00600000644c783b */ /* 0x000fe20000004200 */
[----:B----4-:R-:W-:-:S03]  /*3910*/  FMNMX.FTZ R16, R19, R16, !PT ;  /* 0x0000001013107209 */ /* 0x010fc60007810000 */
[----:B------:R-:W-:Y:S01]  /*3920*/  LDSM.16.MT88.4 R52, [R33+0x7000] ;  /* 0x007000002134783b */ /* 0x000fe20000004200 */
[----:B-----5:R-:W-:-:S03]  /*3930*/  FMNMX.FTZ R15, R18, R15, !PT ;  /* 0x0000000f120f7209 */ /* 0x020fc60007810000 */
[----:B------:R-:W4:Y:S04]  /*3940*/  SHFL.BFLY PT, R3, R16, 0x1, 0x1f ;  /* 0x0c201f0010037f89 */ /* 0x000f2800000e0000 */
[----:B------:R-:W5:Y:S04]  /*3950*/  SHFL.BFLY PT, R2, R15, 0x1, 0x1f ;  /* 0x0c201f000f027f89 */ /* 0x000f6800000e0000 */
[----:B--2---:R-:W-:Y:S01]  /*3960*/  LDSM.16.MT88.4 R24, [R100+0x6400] ;  /* 0x006400006418783b */ /* 0x004fe20000004200 */
[----:B----4-:R-:W-:Y:S02]  /*3970*/  FMNMX.FTZ R3, R16, R3, !PT ;  /* 0x0000000310037209 */ /* 0x010fe40007810000 */
[----:B-----5:R-:W-:-:S03]  /*3980*/  FMNMX.FTZ R2, R15, R2, !PT ;  /* 0x000000020f027209 */ /* 0x020fc60007810000 */
[C---:B-1----:R-:W-:Y:S01]  /*3990*/  FMUL.FTZ R107, R3.reuse, UR4 ;  /* 0x00000004036b7c20 */ /* 0x042fe20008410000 */
        /* <DEDUP_REMOVED lines=25> */
[----:B------:R-:W4:Y:S01]  /*3b30*/  LDSM.16.MT88.4 R12, [R33+0x6400] ;  /* 0x00640000210c783b */ /* 0x000f220000004200 */
[----:B------:R-:W5:Y:S01]  /*3b40*/  MUFU.EX2 R103, R103 ;  /* 0x0000006700677308 */ /* 0x000f620000000800 */
[--C-:B------:R-:W-:Y:S01]  /*3b50*/  FFMA.FTZ R111, R120, UR4, -R107.reuse ;  /* 0x00000004786f7c23 */ /* 0x100fe2000801086b */
[--C-:B------:R-:W-:Y:S01]  /*3b60*/  FFMA.FTZ R132, R132, UR4, -R107.reuse ;  /* 0x0000000484847c23 */ /* 0x100fe2000801086b */
[----:B------:R-:W-:Y:S01]  /*3b70*/  LDSM.16.MT88.4 R16, [R33+0x7400] ;  /* 0x007400002110783b */ /* 0x000fe20000004200 */
[----:B------:R-:W-:Y:S01]  /*3b80*/  MUFU.EX2 R95, R95 ;  /* 0x0000005f005f7308 */ /* 0x000fe20000000800 */
[--C-:B------:R-:W-:Y:S01]  /*3b90*/  FFMA.FTZ R119, R119, UR4, -R94.reuse ;  /* 0x0000000477777c23 */ /* 0x100fe2000801085e */
[----:B--2---:R-:W-:Y:S01]  /*3ba0*/  F2FP.BF16.F32.PACK_AB R48, R105, R106 ;  /* 0x0000006a6930723e */ /* 0x004fe200000010ff */
[----:B------:R-:W-:Y:S01]  /*3bb0*/  FFMA.FTZ R137, R34, UR4, -R94 ;  /* 0x0000000422897c23 */ /* 0x000fe2000801085e */
[----:B------:R-:W2:Y:S01]  /*3bc0*/  MUFU.EX2 R92, R92 ;  /* 0x0000005c005c7308 */ /* 0x000ea20000000800 */
[----:B------:R-:W-:Y:S01]  /*3bd0*/  FFMA.FTZ R110, R110, UR4, -R107 ;  /* 0x000000046e6e7c23 */ /* 0x000fe2000801086b */
[----:B------:R-:W-:-:S02]  /*3be0*/  FADD.FTZ R105, R106, R105 ;  /* 0x000000696a697221 */ /* 0x000fc40000010000 */
[----:B------:R-:W-:Y:S01]  /*3bf0*/  MUFU.EX2 R93, R93 ;  /* 0x0000005d005d7308 */ /* 0x000fe20000000800 */
[----:B-----5:R-:W-:Y:S01]  /*3c00*/  F2FP.BF16.F32.PACK_AB R50, R103, R104 ;  /* 0x000000686732723e */ /* 0x020fe200000010ff */
[----:B------:R-:W-:Y:S02]  /*3c10*/  FADD.FTZ R104, R104, R105 ;  /* 0x0000006968687221 */ /* 0x000fe40000010000 */
[----:B------:R-:W5:Y:S04]  /*3c20*/  MUFU.EX2 R32, R32 ;  /* 0x0000002000207308 */ /* 0x000f680000000800 */
[----:B------:R-:W-:Y:S01]  /*3c30*/  MUFU.EX2 R31, R31 ;  /* 0x0000001f001f7308 */ /* 0x000fe20000000800 */
[----:B--2---:R-:W-:Y:S01]  /*3c40*/  F2FP.BF16.F32.PACK_AB R49, R92, R95 ;  /* 0x0000005f5c31723e */ /* 0x004fe200000010ff */
[----:B------:R-:W-:-:S02]  /*3c50*/  FADD.FTZ R92, R95, R92 ;  /* 0x0000005c5f5c7221 */ /* 0x000fc40000010000 */
[----:B------:R-:W2:Y:S04]  /*3c60*/  MUFU.EX2 R30, R30 ;  /* 0x0000001e001e7308 */ /* 0x000ea80000000800 */
[----:B------:R-:W-:Y:S01]  /*3c70*/  MUFU.EX2 R23, R23 ;  /* 0x0000001700177308 */ /* 0x000fe20000000800 */
[C---:B-----5:R-:W-:Y:S01]  /*3c80*/  F2FP.BF16.F32.PACK_AB R51, R32.reuse, R93 ;  /* 0x0000005d2033723e */ /* 0x060fe200000010ff */
[----:B------:R-:W-:Y:S02]  /*3c90*/  FADD.FTZ R93, R93, R92 ;  /* 0x0000005c5d5d7221 */ /* 0x000fe40000010000 */
[----:B------:R-:W5:Y:S01]  /*3ca0*/  MUFU.EX2 R22, R22 ;  /* 0x0000001600167308 */ /* 0x000f620000000800 */
[----:B------:R-:W-:Y:S01]  /*3cb0*/  FADD.FTZ R92, R103, R104 ;  /* 0x00000068675c7221 */ /* 0x000fe20000010000 */
[----:B------:R-:W-:-:S02]  /*3cc0*/  FADD.FTZ R32, R32, R93 ;  /* 0x0000005d20207221 */ /* 0x000fc40000010000 */
        /* <DEDUP_REMOVED lines=8> */
[----:B-----5:R-:W-:-:S02]  /*3d50*/  F2FP.BF16.F32.PACK_AB R6, R22, R23 ;  /* 0x000000171606723e */ /* 0x020fc400000010ff */
[----:B------:R-:W5:Y:S04]  /*3d60*/  MUFU.EX2 R20, R20 ;  /* 0x0000001400147308 */ /* 0x000f680000000800 */
        /* <DEDUP_REMOVED lines=8> */
[----:B-----5:R-:W-:-:S07]  /*3df0*/  F2FP.BF16.F32.PACK_AB R7, R20, R21 ;  /* 0x000000151407723e */ /* 0x020fce00000010ff */
[C---:B-1----:R-:W-:Y:S08]  /*3e00*/  HMMA.16816.F32.BF16 R64, R4.reuse, R8, R64 ;  /* 0x000000080440723c */ /* 0x042ff00000041840 */
[C---:B------:R-:W-:Y:S01]  /*3e10*/  HMMA.16816.F32.BF16 R60, R4.reuse, R10, R60 ;  /* 0x0000000a043c723c */ /* 0x040fe2000004183c */
[----:B------:R-:W1:Y:S07]  /*3e20*/  LDSM.16.MT88.4 R8, [R100+0x8400] ;  /* 0x008400006408783b */ /* 0x000e6e0000004200 */
[C---:B----4-:R-:W-:Y:S08]  /*3e30*/  HMMA.16816.F32.BF16 R72, R4.reuse, R12, R72 ;  /* 0x0000000c0448723c */ /* 0x050ff00000041848 */
[----:B------:R-:W-:Y:S01]  /*3e40*/  HMMA.16816.F32.BF16 R68, R4, R14, R68 ;  /* 0x0000000e0444723c */ /* 0x000fe20000041844 */
[----:B------:R-:W4:Y:S07]  /*3e50*/  LDSM.16.MT88.4 R12, [R33+0x8000] ;  /* 0x00800000210c783b */ /* 0x000f2e0000004200 */
        /* <DEDUP_REMOVED lines=9> */
[C---:B----4-:R-:W-:Y:S08]  /*3ef0*/  HMMA.16816.F32.BF16 R44, R48.reuse, R12, RZ ;  /* 0x0000000c302c723c */ /* 0x050ff000000418ff */
[----:B------:R-:W-:Y:S01]  /*3f00*/  HMMA.16816.F32.BF16 R48, R48, R14, RZ ;  /* 0x0000000e3030723c */ /* 0x000fe200000418ff */
[----:B------:R-:W-:Y:S07]  /*3f10*/  LDSM.16.MT88.4 R12, [R33+0x6c00] ;  /* 0x006c0000210c783b */ /* 0x000fee0000004200 */
[----:B------:R-:W-:Y:S01]  /*3f20*/  HMMA.16816.F32.BF16 R76, R4, R26, R76 ;  /* 0x0000001a044c723c */ /* 0x000fe2000004184c */
[--C-:B------:R-:W-:Y:S01]  /*3f30*/  FFMA.FTZ R26, R112, UR4, -R107.reuse ;  /* 0x00000004701a7c23 */ /* 0x100fe2000801086b */
[----:B------:R-:W-:Y:S01]  /*3f40*/  FFMA.FTZ R27, R128, UR4, -R107 ;  /* 0x00000004801b7c23 */ /* 0x000fe2000801086b */
[----:B------:R-:W-:-:S04]  /*3f50*/  FFMA.FTZ R112, R121, UR4, -R94 ;  /* 0x0000000479707c23 */ /* 0x000fc8000801085e */
[----:B------:R-:W-:Y:S01]  /*3f60*/  MUFU.EX2 R26, R26 ;  /* 0x0000001a001a7308 */ /* 0x000fe20000000800 */
[C---:B-1----:R-:W-:Y:S03]  /*3f70*/  HMMA.16816.F32.BF16 R44, R4.reuse, R8, R44 ;  /* 0x00000008042c723c */ /* 0x042fe6000004182c */
[----:B------:R-:W-:Y:S04]  /*3f80*/  MUFU.EX2 R27, R27 ;  /* 0x0000001b001b7308 */ /* 0x000fe80000000800 */
[----:B------:R-:W-:Y:S01]  /*3f90*/  MUFU.EX2 R112, R112 ;  /* 0x0000007000707308 */ /* 0x000fe20000000800 */
[C---:B------:R-:W-:Y:S01]  /*3fa0*/  HMMA.16816.F32.BF16 R48, R4.reuse, R10, R48 ;  /* 0x0000000a0430723c */ /* 0x040fe20000041830 */
[----:B------:R-:W1:Y:S07]  /*3fb0*/  LDSM.16.MT88.4 R8, [R100+0x6800] ;  /* 0x006800006408783b */ /* 0x000e6e0000004200 */
[C---:B------:R-:W-:Y:S01]  /*3fc0*/  HMMA.16816.F32.BF16 R80, R4.reuse, R24, R80 ;  /* 0x000000180450723c */ /* 0x040fe20000041850 */
[--C-:B------:R-:W-:Y:S01]  /*3fd0*/  FFMA.FTZ R25, R109, UR4, -R94.reuse ;  /* 0x000000046d197c23 */ /* 0x100fe2000801085e */
[----:B------:R-:W-:Y:S01]  /*3fe0*/  FFMA.FTZ R24, R113, UR4, -R94 ;  /* 0x0000000471187c23 */ /* 0x000fe2000801085e */
[----:B------:R-:W4:Y:S04]  /*3ff0*/  MUFU.EX2 R109, R119 ;  /* 0x00000077006d7308 */ /* 0x000f280000000800 */
[----:B------:R-:W-:Y:S01]  /*4000*/  MUFU.EX2 R25, R25 ;  /* 0x0000001900197308 */ /* 0x000fe20000000800 */
[C---:B------:R-:W-:Y:S03]  /*4010*/  HMMA.16816.F32.BF16 R56, R4.reuse, R16, R56 ;  /* 0x000000100438723c */ /* 0x040fe60000041838 */
[----:B------:R-:W5:Y:S05]  /*4020*/  MUFU.EX2 R24, R24 ;  /* 0x0000001800187308 */ /* 0x000f6a0000000800 */
[----:B------:R-:W-:Y:S01]  /*4030*/  HMMA.16816.F32.BF16 R52, R4, R18, R52 ;  /* 0x000000120434723c */ /* 0x000fe20000041834 */
[----:B--2---:R-:W-:Y:S01]  /*4040*/  F2FP.BF16.F32.PACK_AB R4, R111, R120 ;  /* 0x000000786f04723e */ /* 0x004fe200000010ff */
[----:B------:R-:W-:Y:S01]  /*4050*/  LDSM.16.MT88.4 R16, [R100+0x6c00] ;  /* 0x006c00006410783b */ /* 0x000fe20000004200 */
[----:B----4-:R-:W-:-:S02]  /*4060*/  F2FP.BF16.F32.PACK_AB R5, R109, R112 ;  /* 0x000000706d05723e */ /* 0x010fc400000010ff */
[----:B------:R-:W-:Y:S02]  /*4070*/  F2FP.BF16.F32.PACK_AB R6, R26, R27 ;  /* 0x0000001b1a06723e */ /* 0x000fe400000010ff */
[----:B-----5:R-:W-:-:S07]  /*4080*/  F2FP.BF16.F32.PACK_AB R7, R24, R25 ;  /* 0x000000191807723e */ /* 0x020fce00000010ff */
        /* <DEDUP_REMOVED lines=15> */
[----:B-1----:R-:W-:Y:S01]  /*4180*/  HMMA.16816.F32.BF16 R44, R4, R8, R44 ;  /* 0x00000008042c723c */ /* 0x002fe2000004182c */
[----:B------:R-:W-:-:S04]  /*4190*/  FFMA.FTZ R8, R35, UR4, -R94 ;  /* 0x0000000423087c23 */ /* 0x000fc8000801085e */
[----:B------:R1:W-:Y:S03]  /*41a0*/  MUFU.EX2 R34, R8 ;  /* 0x0000000800227308 */ /* 0x0003e60000000800 */
[----:B------:R-:W-:Y:S01]  /*41b0*/  HMMA.16816.F32.BF16 R48, R4, R10, R48 ;  /* 0x0000000a0430723c */ /* 0x000fe20000041830 */
[--C-:B------:R-:W-:Y:S01]  /*41c0*/  FFMA.FTZ R5, R108, UR4, -R107.reuse ;  /* 0x000000046c057c23 */ /* 0x100fe2000801086b */
[--C-:B------:R-:W-:Y:S01]  /*41d0*/  FFMA.FTZ R4, R87, UR4, -R107.reuse ;  /* 0x0000000457047c23 */ /* 0x100fe2000801086b */
[----:B------:R-:W-:Y:S01]  /*41e0*/  FFMA.FTZ R107, R86, UR4, -R107 ;  /* 0x00000004566b7c23 */ /* 0x000fe2000801086b */
[--C-:B------:R-:W-:Y:S01]  /*41f0*/  FFMA.FTZ R6, R85, UR4, -R94.reuse ;  /* 0x0000000455067c23 */ /* 0x100fe2000801085e */
[----:B------:R-:W-:Y:S01]  /*4200*/  FFMA.FTZ R7, R84, UR4, -R94 ;  /* 0x0000000454077c23 */ /* 0x000fe2000801085e */
[----:B------:R-:W-:Y:S04]  /*4210*/  MUFU.EX2 R108, R110 ;  /* 0x0000006e006c7308 */ /* 0x000fe80000000800 */
[----:B------:R-:W2:Y:S01]  /*4220*/  MUFU.EX2 R87, R5 ;  /* 0x0000000500577308 */ /* 0x000ea20000000800 */
[----:B-1----:R-:W1:Y:S03]  /*4230*/  LDSM.16.MT88.4 R8, [R100+0x7c00] ;  /* 0x007c00006408783b */ /* 0x002e660000004200 */
[----:B------:R2:W-:Y:S04]  /*4240*/  MUFU.EX2 R86, R4 ;  /* 0x0000000400567308 */ /* 0x0005e80000000800 */
[----:B------:R-:W4:Y:S04]  /*4250*/  MUFU.EX2 R85, R107 ;  /* 0x0000006b00557308 */ /* 0x000f280000000800 */
[----:B------:R4:W-:Y:S04]  /*4260*/  MUFU.EX2 R84, R6 ;  /* 0x0000000600547308 */ /* 0x0009e80000000800 */
[----:B------:R-:W5:Y:S01]  /*4270*/  MUFU.EX2 R35, R7 ;  /* 0x0000000700237308 */ /* 0x000f620000000800 */
[----:B--2---:R-:W-:-:S02]  /*4280*/  F2FP.BF16.F32.PACK_AB R4, R87, R108 ;  /* 0x0000006c5704723e */ /* 0x004fc400000010ff */
[----:B----4-:R-:W-:Y:S02]  /*4290*/  F2FP.BF16.F32.PACK_AB R6, R85, R86 ;  /* 0x000000565506723e */ /* 0x010fe400000010ff */
[----:B-----5:R-:W-:Y:S02]  /*42a0*/  F2FP.BF16.F32.PACK_AB R5, R35, R84 ;  /* 0x000000542305723e */ /* 0x020fe400000010ff */
[----:B------:R-:W-:-:S07]  /*42b0*/  F2FP.BF16.F32.PACK_AB R7, R137, R34 ;  /* 0x000000228907723e */ /* 0x000fce00000010ff */
[C---:B------:R-:W-:Y:S08]  /*42c0*/  HMMA.16816.F32.BF16 R80, R4.reuse, R16, R80 ;  /* 0x000000100450723c */ /* 0x040ff00000041850 */
        /* <DEDUP_REMOVED lines=8> */
[----:B--2---:R-:W-:Y:S01]  /*4350*/  HMMA.16816.F32.BF16 R56, R4, R16, R56 ;  /* 0x000000100438723c */ /* 0x004fe20000041838 */
[----:B------:R-:W-:-:S04]  /*4360*/  FADD.FTZ R17, R21, R28 ;  /* 0x0000001c15117221 */ /* 0x000fc80000010000 */
[----:B------:R-:W-:-:S03]  /*4370*/  FADD.FTZ R17, R20, R17 ;  /* 0x0000001114117221 */ /* 0x000fc60000010000 */
[C---:B------:R-:W-:Y:S08]  /*4380*/  HMMA.16816.F32.BF16 R52, R4.reuse, R18, R52 ;  /* 0x000000120434723c */ /* 0x040ff00000041834 */
[----:B----4-:R-:W-:Y:S01]  /*4390*/  HMMA.16816.F32.BF16 R36, R4, R12, R36 ;  /* 0x0000000c0424723c */ /* 0x010fe20000041824 */
[----:B------:R-:W-:-:S04]  /*43a0*/  FADD.FTZ R13, R23, R30 ;  /* 0x0000001e170d7221 */ /* 0x000fc80000010000 */
[----:B------:R-:W-:-:S03]  /*43b0*/  FADD.FTZ R13, R22, R13 ;  /* 0x0000000d160d7221 */ /* 0x000fc60000010000 */
[----:B------:R-:W-:Y:S01]  /*43c0*/  HMMA.16816.F32.BF16 R40, R4, R14, R40 ;  /* 0x0000000e0428723c */ /* 0x000fe20000041828 */
[----:B------:R-:W-:Y:S01]  /*43d0*/  FADD.FTZ R12, R120, R13 ;  /* 0x0000000d780c7221 */ /* 0x000fe20000010000 */
[----:B------:R-:W-:-:S03]  /*43e0*/  FADD.FTZ R14, R112, R17 ;  /* 0x00000011700e7221 */ /* 0x000fc60000010000 */
[----:B------:R-:W-:Y:S01]  /*43f0*/  FADD.FTZ R12, R111, R12 ;  /* 0x0000000c6f0c7221 */ /* 0x000fe20000010000 */
[----:B------:R-:W-:Y:S02]  /*4400*/  FADD.FTZ R14, R109, R14 ;  /* 0x0000000e6d0e7221 */ /* 0x000fe40000010000 */
[----:B-1----:R-:W-:Y:S01]  /*4410*/  HMMA.16816.F32.BF16 R44, R4, R8, R44 ;  /* 0x00000008042c723c */ /* 0x002fe2000004182c */
        /* <DEDUP_REMOVED lines=23> */
[----:B------:R-:W-:Y:S02]  /*4590*/  LEA R8, P1, R10, R123, 0x7 ;  /* 0x0000007b0a087211 */ /* 0x000fe400078238ff */
[----:B-1----:R-:W-:Y:S02]  /*45a0*/  ISETP.GE.AND P3, PT, R130, UR4, PT ;  /* 0x0000000482007c0c */ /* 0x002fe4000bf66270 */
[C---:B------:R-:W-:Y:S02]  /*45b0*/  SHF.L.U32 R7, R10.reuse, 0x6, RZ ;  /* 0x000000060a077819 */ /* 0x040fe400000006ff */
        /* <DEDUP_REMOVED lines=46> */
[----:B------:R-:W-:Y:S04]  /*48a0*/  LDSM.16.M88.4 R84, [R104] ;  /* 0x000000006854783b */ /* 0x000fe80000000200 */
[----:B------:R-:W3:Y:S04]  /*48b0*/  LDSM.16.M88.4 R24, [R103+0x3000] ;  /* 0x003000006718783b */ /* 0x000ee80000000200 */
[----:B------:R-:W1:Y:S04]  /*48c0*/  LDSM.16.M88.4 R20, [R105+0x3800] ;  /* 0x003800006914783b */ /* 0x000e680000000200 */
[----:B--2---:R-:W2:Y:S04]  /*48d0*/  LDSM.16.M88.4 R16, [R103+0x3400] ;  /* 0x003400006710783b */ /* 0x004ea80000000200 */
[----:B------:R-:W2:Y:S04]  /*48e0*/  LDSM.16.M88.4 R88, [R105+0x3c00] ;  /* 0x003c00006958783b */ /* 0x000ea80000000200 */
[----:B------:R-:W2:Y:S04]  /*48f0*/  LDSM.16.M88.4 R92, [R103+0x3800] ;  /* 0x00380000675c783b */ /* 0x000ea80000000200 */
[----:B------:R-:W0:Y:S01]  /*4900*/  LDGDEPBAR ;  /* 0x00000000000079af */ /* 0x000e220000000000 */
[C---:B----4-:R-:W-:Y:S08]  /*4910*/  HMMA.16816.F32.BF16 R8, R12.reuse, R4, RZ ;  /* 0x000000040c08723c */ /* 0x050ff000000418ff */
[C---:B------:R-:W-:Y:S08]  /*4920*/  HMMA.16816.F32.BF16 R4, R12.reuse, R6, RZ ;  /* 0x000000060c04723c */ /* 0x040ff000000418ff */
[C---:B-----5:R-:W-:Y:S08]  /*4930*/  HMMA.16816.F32.BF16 R32, R12.reuse, R28, RZ ;  /* 0x0000001c0c20723c */ /* 0x060ff000000418ff */
[----:B------:R-:W-:Y:S08]  /*4940*/  HMMA.16816.F32.BF16 R28, R12, R30, RZ ;  /* 0x0000001e0c1c723c */ /* 0x000ff000000418ff */
[C---:B---3--:R-:W-:Y:S08]  /*4950*/  HMMA.16816.F32.BF16 R8, R84.reuse, R24, R8 ;  /* 0x000000185408723c */ /* 0x048ff00000041808 */
[----:B------:R-:W-:Y:S08]  /*4960*/  HMMA.16816.F32.BF16 R4, R84, R26, R4 ;  /* 0x0000001a5404723c */ /* 0x000ff00000041804 */
[----:B-1----:R-:W-:Y:S08]  /*4970*/  HMMA.16816.F32.BF16 R24, R12, R20, RZ ;  /* 0x000000140c18723c */ /* 0x002ff000000418ff */
[C---:B--2---:R-:W-:Y:S08]  /*4980*/  HMMA.16816.F32.BF16 R32, R84.reuse, R16, R32 ;  /* 0x000000105420723c */ /* 0x044ff00000041820 */
        /* <DEDUP_REMOVED lines=54> */
[----:B--2---:R-:W-:Y:S03]  /*4cf0*/  HMMA.16816.F32.BF16 R32, R92, R88, R32 ;  /* 0x000000585c20723c */ /* 0x004fe60000041820 */
[----:B------:R-:W-:-:S05]  /*4d00*/  FMUL.FTZ R89, R9, UR4 ;  /* 0x0000000409597c20 */ /* 0x000fca0008410000 */
[----:B------:R-:W-:Y:S01]  /*4d10*/  HMMA.16816.F32.BF16 R28, R92, R90, R28 ;  /* 0x0000005a5c1c723c */ /* 0x000fe2000004181c */
[----:B------:R-:W-:Y:S01]  /*4d20*/  FMUL.FTZ R91, R10, UR4 ;  /* 0x000000040a5b7c20 */ /* 0x000fe20008410000 */
[----:B------:R-:W2:Y:S01]  /*4d30*/  MUFU.TANH R89, R89 ;  /* 0x0000005900597308 */ /* 0x000ea20000002400 */
[----:B------:R-:W-:Y:S01]  /*4d40*/  FMUL.FTZ R4, R4, UR4 ;  /* 0x0000000404047c20 */ /* 0x000fe20008410000 */
[----:B------:R-:W-:Y:S01]  /*4d50*/  FMUL.FTZ R5, R5, UR4 ;  /* 0x0000000405057c20 */ /* 0x000fe20008410000 */
[----:B------:R-:W-:Y:S01]  /*4d60*/  FMUL.FTZ R6, R6, UR4 ;  /* 0x0000000406067c20 */ /* 0x000fe20008410000 */
[----:B------:R-:W-:-:S04]  /*4d70*/  FMUL.FTZ R7, R7, UR4 ;  /* 0x0000000407077c20 */ /* 0x000fc80008410000 */
[----:B------:R3:W4:Y:S01]  /*4d80*/  MUFU.TANH R105, R4 ;  /* 0x0000000400697308 */ /* 0x0007220000002400 */
[----:B------:R-:W-:Y:S01]  /*4d90*/  FMUL.FTZ R33, R33, UR4 ;  /* 0x0000000421217c20 */ /* 0x000fe20008410000 */
[----:B------:R-:W-:Y:S01]  /*4da0*/  FMUL.FTZ R32, R32, UR4 ;  /* 0x0000000420207c20 */ /* 0x000fe20008410000 */
[----:B------:R-:W-:-:S05]  /*4db0*/  FMUL.FTZ R34, R34, UR4 ;  /* 0x0000000422227c20 */ /* 0x000fca0008410000 */
[----:B------:R5:W2:Y:S01]  /*4dc0*/  MUFU.TANH R107, R6 ;  /* 0x00000006006b7308 */ /* 0x000aa20000002400 */
[----:B------:R-:W-:Y:S01]  /*4dd0*/  FMUL.FTZ R29, R29, UR4 ;  /* 0x000000041d1d7c20 */ /* 0x000fe20008410000 */
[----:B------:R-:W-:Y:S01]  /*4de0*/  FMUL.FTZ R28, R28, UR4 ;  /* 0x000000041c1c7c20 */ /* 0x000fe20008410000 */
[----:B------:R-:W-:Y:S01]  /*4df0*/  FMUL.FTZ R30, R30, UR4 ;  /* 0x000000041e1e7c20 */ /* 0x000fe20008410000 */
[----:B-1----:R-:W-:Y:S01]  /*4e00*/  HMMA.16816.F32.BF16 R24, R92, R84, R24 ;  /* 0x000000545c18723c */ /* 0x002fe20000041818 */
[----:B------:R-:W-:Y:S01]  /*4e10*/  FMUL.FTZ R85, R8, UR4 ;  /* 0x0000000408557c20 */ /* 0x000fe20008410000 */
[----:B------:R-:W-:Y:S01]  /*4e20*/  FMUL.FTZ R84, R11, UR4 ;  /* 0x000000040b547c20 */ /* 0x000fe20008410000 */
[----:B---3--:R-:W-:Y:S01]  /*4e30*/  SHF.L.U32 R4, R114, 0x1, RZ ;  /* 0x0000000172047819 */ /* 0x008fe200000006ff */
[----:B------:R-:W1:Y:S01]  /*4e40*/  LDSM.16.M88.4 R8, [R103+0x5c00] ;  /* 0x005c00006708783b */ /* 0x000e620000000200 */
[----:B------:R-:W3:Y:S01]  /*4e50*/  MUFU.TANH R91, R91 ;  /* 0x0000005b005b7308 */ /* 0x000ee20000002400 */
[----:B------:R-:W-:-:S04]  /*4e60*/  DEPBAR.LE SB0, 0x0 ;  /* 0x000080000000791a */ /* 0x000fc80000000000 */
[----:B------:R-:W-:Y:S01]  /*4e70*/  HMMA.16816.F32.BF16 R20, R92, R86, R20 ;  /* 0x000000565c14723c */ /* 0x000fe20000041814 */
[----:B-----5:R-:W-:Y:S01]  /*4e80*/  LOP3.LUT R6, R4, 0x6, RZ, 0xc0, !PT ;  /* 0x0000000604067812 */ /* 0x020fe200078ec0ff */
[----:B------:R-:W-:Y:S01]  /*4e90*/  FMUL.FTZ R4, R31, UR4 ;  /* 0x000000041f047c20 */ /* 0x000fe20008410000 */
[----:B------:R-:W1:Y:S02]  /*4ea0*/  MUFU.TANH R85, R85 ;  /* 0x0000005500557308 */ /* 0x000e640000002400 */
[----:B------:R-:W-:-:S04]  /*4eb0*/  LEA R6, R99, R6, 0x6 ;  /* 0x0000000663067211 */ /* 0x000fc800078e30ff */
[----:B------:R-:W-:Y:S01]  /*4ec0*/  FMUL.FTZ R31, R25, UR4 ;  /* 0x00000004191f7c20 */ /* 0x000fe20008410000 */
[----:B------:R-:W-:Y:S01]  /*4ed0*/  FMUL.FTZ R27, R27, UR4 ;  /* 0x000000041b1b7c20 */ /* 0x000fe20008410000 */
[----:B------:R-:W1:Y:S08]  /*4ee0*/  MUFU.TANH R87, R84 ;  /* 0x0000005400577308 */ /* 0x000e700000002400 */
[----:B------:R-:W2:Y:S01]  /*4ef0*/  MUFU.TANH R5, R5 ;  /* 0x0000000500057308 */ /* 0x000ea20000002400 */
[----:B------:R-:W-:Y:S01]  /*4f00*/  FMUL.FTZ R25, R21, UR4 ;  /* 0x0000000415197c20 */ /* 0x000fe20008410000 */
[----:B------:R-:W-:-:S06]  /*4f10*/  FMUL.FTZ R23, R23, UR4 ;  /* 0x0000000417177c20 */ /* 0x000fcc0008410000 */
[----:B------:R-:W2:Y:S01]  /*4f20*/  MUFU.TANH R7, R7 ;  /* 0x0000000700077308 */ /* 0x000ea20000002400 */
[----:B-1----:R-:W-:Y:S01]  /*4f30*/  HMMA.16816.F32.BF16 R12, R92, R10, R12 ;  /* 0x0000000a5c0c723c */ /* 0x002fe2000004180c */
[----:B------:R-:W-:-:S06]  /*4f40*/  FMUL.FTZ R11, R35, UR4 ;  /* 0x00000004230b7c20 */ /* 0x000fcc0008410000 */
[----:B------:R-:W1:Y:S01]  /*4f50*/  MUFU.TANH R109, R32 ;  /* 0x00000020006d7308 */ /* 0x000e620000002400 */
[----:B------:R-:W-:Y:S01]  /*4f60*/  FMUL.FTZ R35, R24, UR4 ;  /* 0x0000000418237c20 */ /* 0x000fe20008410000 */
[----:B------:R-:W-:Y:S01]  /*4f70*/  FMUL.FTZ R24, R22, UR4 ;  /* 0x0000000416187c20 */ /* 0x000fe20008410000 */
[----:B------:R-:W-:Y:S01]  /*4f80*/  IADD3 R22, PT, PT, R6, -0x7f, RZ ;  /* 0xffffff8106167810 */ /* 0x000fe20007ffe0ff */
[----:B------:R-:W-:Y:S01]  /*4f90*/  HMMA.16816.F32.BF16 R16, R92, R8, R16 ;  /* 0x000000085c10723c */ /* 0x000fe20000041810 */
[----:B------:R-:W-:-:S03]  /*4fa0*/  FMUL.FTZ R8, R26, UR4 ;  /* 0x000000041a087c20 */ /* 0x000fc60008410000 */
[----:B------:R-:W1:Y:S01]  /*4fb0*/  MUFU.TANH R33, R33 ;  /* 0x0000002100217308 */ /* 0x000e620000002400 */
[----:B------:R-:W-:-:S07]  /*4fc0*/  FMUL.FTZ R26, R20, UR4 ;  /* 0x00000004141a7c20 */ /* 0x000fce0008410000 */
[----:B------:R-:W1:Y:S01]  /*4fd0*/  MUFU.TANH R103, R34 ;  /* 0x0000002200677308 */ /* 0x000e620000002400 */
[----:B------:R-:W-:-:S07]  /*4fe0*/  FMUL.FTZ R10, R12, UR4 ;  /* 0x000000040c0a7c20 */ /* 0x000fce0008410000 */
[----:B------:R-:W1:Y:S08]  /*4ff0*/  MUFU.TANH R11, R11 ;  /* 0x0000000b000b7308 */ /* 0x000e700000002400 */
[----:B------:R-:W1:Y:S08]  /*5000*/  MUFU.TANH R29, R29 ;  /* 0x0000001d001d7308 */ /* 0x000e700000002400 */
[----:B------:R-:W1:Y:S08]  /*5010*/  MUFU.TANH R10, R10 ;  /* 0x0000000a000a7308 */ /* 0x000e700000002400 */
[----:B------:R5:W1:Y:S02]  /*5020*/  MUFU.TANH R9, R28 ;  /* 0x0000001c00097308 */ /* 0x000a640000002400 */
[----:B-----5:R-:W-:Y:S01]  /*5030*/  IADD3 R28, PT, PT, R6, -0x80, RZ ;  /* 0xffffff80061c7810 */ /* 0x020fe20007ffe0ff */
[----:B------:R-:W-:Y:S03]  /*5040*/  BAR.SYNC.DEFER_BLOCKING 0x0 ;  /* 0x0000000000007b1d */ /* 0x000fe60000010000 */
[----:B------:R-:W-:-:S02]  /*5050*/  ISETP.GE.AND P5, PT, R28, R102, PT ;  /* 0x000000661c00720c */ /* 0x000fc40003fa6270 */
[----:B------:R-:W-:Y:S02]  /*5060*/  ISETP.GE.AND P4, PT, R28, R101, PT ;  /* 0x000000651c00720c */ /* 0x000fe40003f86270 */
[----:B------:R-:W-:Y:S01]  /*5070*/  I2FP.F32.U32 R28, R28 ;  /* 0x0000001c001c7245 */ /* 0x000fe20000201000 */
[----:B-1234-:R-:W-:Y:S10]  /*5080*/  @!P0 BRA `(.L_x_1248) ;  /* 0x0000000000d88947 */ /* 0x01eff40003800000 */
[----:B------:R-:W-:-:S04]  /*5090*/  VIADD R21, R99, 0xfffffffd ;  /* 0xfffffffd63157836 */ /* 0x000fc80000000000 */
[----:B------:R-:W-:-:S04]  /*50a0*/  IMAD.WIDE.U32 R92, R21, R96, RZ ;  /* 0x00000060155c7225 */ /* 0x000fc800078e00ff */
[----:B------:R-:W-:Y:S02]  /*50b0*/  IMAD R21, R21, R97, R93 ;  /* 0x0000006115157224 */ /* 0x000fe400078e025d */
[----:B------:R-:W-:-:S03]  /*50c0*/  IMAD.SHL.U32 R93, R92, 0x40, RZ ;  /* 0x000000405c5d7824 */ /* 0x000fc600078e00ff */
[----:B------:R-:W-:Y:S02]  /*50d0*/  SHF.L.U64.HI R20, R92, 0x6, R21 ;  /* 0x000000065c147819 */ /* 0x000fe40000010215 */
[----:B------:R-:W-:-:S04]  /*50e0*/  @!P3 LEA R128, P0, R93, R125, 0x1 ;  /* 0x0000007d5d80b211 */ /* 0x000fc800078008ff */
[----:B------:R-:W-:Y:S02]  /*50f0*/  @!P3 LEA.HI.X R129, R93, R124, R20, 0x1, P0 ;  /* 0x0000007c5d81b211 */ /* 0x000fe400000f0c14 */
        /* <DEDUP_REMOVED lines=47> */
.L_x_1248:
[----:B------:R-:W-:Y:S01]  /*53f0*/  IADD3 R21, PT, PT, R6, -0x48, RZ ;  /* 0xffffffb806157810 */ /* 0x000fe20007ffe0ff */
[----:B------:R-:W-:Y:S01]  /*5400*/  MUFU.TANH R35, R35 ;  /* 0x0000002300237308 */ /* 0x000fe20000002400 */
[C---:B------:R-:W-:Y:S01]  /*5410*/  ISETP.GE.AND P3, PT, R22.reuse, R102, PT ;  /* 0x000000661600720c */ /* 0x040fe20003f66270 */
[----:B------:R-:W-:Y:S01]  /*5420*/  FMUL.FTZ R17, R17, UR4 ;  /* 0x0000000411117c20 */ /* 0x000fe20008410000 */
[-C--:B------:R-:W-:Y:S01]  /*5430*/  ISETP.GE.AND P1, PT, R22, R101.reuse, PT ;  /* 0x000000651600720c */ /* 0x080fe20003f26270 */
[----:B------:R-:W-:Y:S01]  /*5440*/  FMUL.FTZ R19, R19, UR4 ;  /* 0x0000000413137c20 */ /* 0x000fe20008410000 */
[----:B------:R-:W-:Y:S01]  /*5450*/  I2FP.F32.U32 R12, R22 ;  /* 0x00000016000c7245 */ /* 0x000fe20000201000 */
[C---:B------:R-:W-:Y:S01]  /*5460*/  FFMA.FTZ R22, R28.reuse, R0, R85 ;  /* 0x000000001c167223 */ /* 0x040fe20000010055 */
[C---:B------:R-:W-:Y:S01]  /*5470*/  ISETP.GE.AND P2, PT, R21.reuse, R102, PT ;  /* 0x000000661500720c */ /* 0x040fe20003f46270 */
[-C--:B------:R-:W-:Y:S01]  /*5480*/  FFMA.FTZ R28, R28, R0.reuse, R91 ;  /* 0x000000001c1c7223 */ /* 0x080fe2000001005b */
[----:B------:R-:W-:Y:S01]  /*5490*/  ISETP.GE.AND P0, PT, R21, R101, PT ;  /* 0x000000651500720c */ /* 0x000fe20003f06270 */
[CC--:B------:R-:W-:Y:S01]  /*54a0*/  FFMA.FTZ R20, R12.reuse, R0.reuse, R89 ;  /* 0x000000000c147223 */ /* 0x0c0fe20000010059 */
[----:B------:R-:W-:Y:S01]  /*54b0*/  I2FP.F32.U32 R21, R21 ;  /* 0x0000001500157245 */ /* 0x000fe20000201000 */
[-C--:B------:R-:W-:Y:S01]  /*54c0*/  FFMA.FTZ R12, R12, R0.reuse, R87 ;  /* 0x000000000c0c7223 */ /* 0x080fe20000010057 */
[----:B------:R-:W-:Y:S01]  /*54d0*/  IADD3 R32, PT, PT, R6, -0x78, RZ ;  /* 0xffffff8806207810 */ /* 0x000fe20007ffe0ff */
[----:B------:R2:W-:Y:S01]  /*54e0*/  MUFU.TANH R87, R4 ;  /* 0x0000000400577308 */ /* 0x0005e20000002400 */
[----:B------:R-:W-:Y:S01]  /*54f0*/  FSEL R22, R22, -INF , !P5 ;  /* 0xff80000016167808 */ /* 0x000fe20006800000 */
[----:B------:R-:W-:Y:S01]  /*5500*/  FFMA.FTZ R90, R21, R0, R10 ;  /* 0x00000000155a7223 */ /* 0x000fe2000001000a */
[----:B------:R-:W-:Y:S01]  /*5510*/  FSEL R10, R28, -INF , !P4 ;  /* 0xff8000001c0a7808 */ /* 0x000fe20006000000 */
[----:B------:R-:W-:Y:S01]  /*5520*/  FMUL.FTZ R28, R16, UR4 ;  /* 0x00000004101c7c20 */ /* 0x000fe20008410000 */
[----:B------:R-:W-:Y:S01]  /*5530*/  ISETP.GE.AND P5, PT, R32, R102, PT ;  /* 0x000000662000720c */ /* 0x000fe20003fa6270 */
[----:B------:R-:W-:Y:S01]  /*5540*/  FMUL.FTZ R14, R14, UR4 ;  /* 0x000000040e0e7c20 */ /* 0x000fe20008410000 */
[-C--:B------:R-:W-:Y:S01]  /*5550*/  ISETP.GE.AND P4, PT, R32, R101.reuse, PT ;  /* 0x000000652000720c */ /* 0x080fe20003f86270 */
[----:B------:R3:W4:Y:S01]  /*5560*/  MUFU.TANH R91, R30 ;  /* 0x0000001e005b7308 */ /* 0x0007220000002400 */
[----:B------:R-:W-:Y:S01]  /*5570*/  I2FP.F32.U32 R32, R32 ;  /* 0x0000002000207245 */ /* 0x000fe20000201000 */
[----:B------:R-:W-:Y:S01]  /*5580*/  FMUL.FTZ R15, R15, UR4 ;  /* 0x000000040f0f7c20 */ /* 0x000fe20008410000 */
[----:B------:R-:W-:Y:S01]  /*5590*/  IADD3 R34, PT, PT, R6, -0x77, RZ ;  /* 0xffffff8906227810 */ /* 0x000fe20007ffe0ff */
[----:B------:R-:W-:Y:S01]  /*55a0*/  FMUL.FTZ R13, R13, UR4 ;  /* 0x000000040d0d7c20 */ /* 0x000fe20008410000 */
[----:B------:R-:W-:Y:S01]  /*55b0*/  FSEL R90, R90, -INF , !P2 ;  /* 0xff8000005a5a7808 */ /* 0x000fe20005000000 */
[-C--:B------:R-:W-:Y:S01]  /*55c0*/  FFMA.FTZ R105, R32, R0.reuse, R105 ;  /* 0x0000000020697223 */ /* 0x080fe20000010069 */
[----:B------:R-:W-:Y:S01]  /*55d0*/  FSEL R20, R20, -INF , !P3 ;  /* 0xff80000014147808 */ /* 0x000fe20005800000 */
[----:B------:R-:W-:Y:S01]  /*55e0*/  FFMA.FTZ R16, R32, R0, R107 ;  /* 0x0000000020107223 */ /* 0x000fe2000001006b */
[C---:B------:R-:W-:Y:S01]  /*55f0*/  ISETP.GE.AND P2, PT, R34.reuse, R102, PT ;  /* 0x000000662200720c */ /* 0x040fe20003f46270 */
[----:B------:R5:W4:Y:S01]  /*5600*/  MUFU.TANH R85, R8 ;  /* 0x0000000800557308 */ /* 0x000b220000002400 */
[----:B------:R-:W-:-:S02]  /*5610*/  ISETP.GE.AND P3, PT, R34, R101, PT ;  /* 0x000000652200720c */ /* 0x000fc40003f66270 */
[----:B------:R-:W-:Y:S02]  /*5620*/  I2FP.F32.U32 R34, R34 ;  /* 0x0000002200227245 */ /* 0x000fe40000201000 */
[----:B------:R-:W-:Y:S02]  /*5630*/  IADD3 R84, PT, PT, R6, -0x70, RZ ;  /* 0xffffff9006547810 */ /* 0x000fe40007ffe0ff */
[----:B--2---:R-:W-:Y:S01]  /*5640*/  FSEL R4, R12, -INF , !P1 ;  /* 0xff8000000c047808 */ /* 0x004fe20004800000 */
[CC--:B------:R-:W-:Y:S01]  /*5650*/  FFMA.FTZ R5, R34.reuse, R0.reuse, R5 ;  /* 0x0000000022057223 */ /* 0x0c0fe20000010005 */
[----:B------:R-:W-:Y:S01]  /*5660*/  FSEL R12, R105, -INF , !P5 ;  /* 0xff800000690c7808 */ /* 0x000fe20006800000 */
[----:B------:R-:W-:Y:S01]  /*5670*/  FFMA.FTZ R32, R34, R0, R7 ;  /* 0x0000000022207223 */ /* 0x000fe20000010007 */
[----:B------:R-:W-:Y:S01]  /*5680*/  ISETP.GE.AND P1, PT, R84, R102, PT ;  /* 0x000000665400720c */ /* 0x000fe20003f26270 */
[----:B---3--:R-:W-:Y:S01]  /*5690*/  FMUL.FTZ R30, R18, UR4 ;  /* 0x00000004121e7c20 */ /* 0x008fe20008410000 */
[----:B------:R-:W-:Y:S01]  /*56a0*/  ISETP.GE.AND P5, PT, R84, R101, PT ;  /* 0x000000655400720c */ /* 0x000fe20003fa6270 */
[----:B------:R-:W2:Y:S01]  /*56b0*/  MUFU.TANH R31, R31 ;  /* 0x0000001f001f7308 */ /* 0x000ea20000002400 */
[----:B------:R-:W-:Y:S01]  /*56c0*/  I2FP.F32.U32 R84, R84 ;  /* 0x0000005400547245 */ /* 0x000fe20000201000 */
[----:B------:R-:W3:Y:S01]  /*56d0*/  LDCU UR4, c[0x0][0x45c] ;  /* 0x00008b80ff0477ac */ /* 0x000ee20008000800 */
[----:B------:R-:W-:-:S02]  /*56e0*/  IADD3 R34, PT, PT, R6, -0x6f, RZ ;  /* 0xffffff9106227810 */ /* 0x000fc40007ffe0ff */
[----:B------:R-:W-:Y:S01]  /*56f0*/  FSEL R16, R16, -INF , !P4 ;  /* 0xff80000010107808 */ /* 0x000fe20006000000 */
[CC--:B------:R-:W-:Y:S01]  /*5700*/  FFMA.FTZ R109, R84.reuse, R0.reuse, R109 ;  /* 0x00000000546d7223 */ /* 0x0c0fe2000001006d */
[----:B------:R-:W-:Y:S01]  /*5710*/  FSEL R18, R5, -INF , !P2 ;  /* 0xff80000005127808 */ /* 0x000fe20005000000 */
[----:B------:R-:W-:Y:S01]  /*5720*/  FFMA.FTZ R103, R84, R0, R103 ;  /* 0x0000000054677223 */ /* 0x000fe20000010067 */
[C---:B------:R-:W-:Y:S01]  /*5730*/  ISETP.GE.AND P4, PT, R34.reuse, R102, PT ;  /* 0x000000662200720c */ /* 0x040fe20003f86270 */
[----:B------:R2:W-:Y:S01]  /*5740*/  MUFU.TANH R5, R26 ;  /* 0x0000001a00057308 */ /* 0x0005e20000002400 */
[----:B------:R-:W-:Y:S02]  /*5750*/  ISETP.GE.AND P2, PT, R34, R101, PT ;  /* 0x000000652200720c */ /* 0x000fe40003f46270 */
[C---:B------:R-:W-:Y:S02]  /*5760*/  IADD3 R84, PT, PT, R6.reuse, -0x68, RZ ;  /* 0xffffff9806547810 */ /* 0x040fe40007ffe0ff */
[----:B------:R-:W-:-:S02]  /*5770*/  IADD3 R7, PT, PT, R6, -0x67, RZ ;  /* 0xffffff9906077810 */ /* 0x000fc40007ffe0ff */
[----:B------:R-:W-:Y:S01]  /*5780*/  I2FP.F32.U32 R34, R34 ;  /* 0x0000002200227245 */ /* 0x000fe20000201000 */
[----:B------:R-:W-:Y:S01]  /*5790*/  MUFU.TANH R25, R25 ;  /* 0x0000001900197308 */ /* 0x000fe20000002400 */
[----:B-----5:R-:W-:Y:S02]  /*57a0*/  FSEL R8, R32, -INF , !P3 ;  /* 0xff80000020087808 */ /* 0x020fe40005800000 */
[----:B------:R-:W-:Y:S01]  /*57b0*/  I2FP.F32.U32 R32, R84 ;  /* 0x0000005400207245 */ /* 0x000fe20000201000 */
[CC--:B------:R-:W-:Y:S01]  /*57c0*/  FFMA.FTZ R33, R34.reuse, R0.reuse, R33 ;  /* 0x0000000022217223 */ /* 0x0c0fe20000010021 */
[----:B------:R-:W-:Y:S01]  /*57d0*/  FSEL R156, R109, -INF , !P1 ;  /* 0xff8000006d9c7808 */ /* 0x000fe20004800000 */
[-C--:B------:R-:W-:Y:S01]  /*57e0*/  FFMA.FTZ R11, R34, R0.reuse, R11 ;  /* 0x00000000220b7223 */ /* 0x080fe2000001000b */
[----:B-1----:R-:W-:Y:S01]  /*57f0*/  FSEL R110, R103, -INF , !P5 ;  /* 0xff800000676e7808 */ /* 0x002fe20006800000 */
[-C--:B----4-:R-:W-:Y:S01]  /*5800*/  FFMA.FTZ R91, R32, R0.reuse, R91 ;  /* 0x00000000205b7223 */ /* 0x090fe2000001005b */
[----:B------:R-:W-:Y:S01]  /*5810*/  ISETP.GE.AND P1, PT, R84, R101, PT ;  /* 0x000000655400720c */ /* 0x000fe20003f26270 */
[----:B------:R-:W-:Y:S01]  /*5820*/  FFMA.FTZ R154, R32, R0, R9 ;  /* 0x00000000209a7223 */ /* 0x000fe20000010009 */
[----:B--2---:R-:W-:Y:S01]  /*5830*/  I2FP.F32.U32 R26, R7 ;  /* 0x00000007001a7245 */ /* 0x004fe20000201000 */
[----:B------:R1:W-:Y:S01]  /*5840*/  MUFU.TANH R9, R24 ;  /* 0x0000001800097308 */ /* 0x0003e20000002400 */
[----:B------:R-:W-:-:S02]  /*5850*/  ISETP.GE.AND P5, PT, R7, R102, PT ;  /* 0x000000660700720c */ /* 0x000fc40003fa6270 */
[----:B------:R-:W-:Y:S01]  /*5860*/  FSEL R108, R33, -INF , !P4 ;  /* 0xff800000216c7808 */ /* 0x000fe20006000000 */
[CC--:B------:R-:W-:Y:S01]  /*5870*/  FFMA.FTZ R29, R26.reuse, R0.reuse, R29 ;  /* 0x000000001a1d7223 */ /* 0x0c0fe2000001001d */
[----:B------:R-:W-:Y:S01]  /*5880*/  ISETP.GE.AND P4, PT, R7, R101, PT ;  /* 0x000000650700720c */ /* 0x000fe20003f86270 */
[----:B------:R-:W-:Y:S01]  /*5890*/  FFMA.FTZ R87, R26, R0, R87 ;  /* 0x000000001a577223 */ /* 0x000fe20000010057 */
[C---:B------:R-:W-:Y:S01]  /*58a0*/  IADD3 R32, PT, PT, R6.reuse, -0x5f, RZ ;  /* 0xffffffa106207810 */ /* 0x040fe20007ffe0ff */
[----:B------:R-:W2:Y:S01]  /*58b0*/  MUFU.TANH R27, R27 ;  /* 0x0000001b001b7308 */ /* 0x000ea20000002400 */
[----:B------:R-:W-:Y:S02]  /*58c0*/  IADD3 R7, PT, PT, R6, -0x60, RZ ;  /* 0xffffffa006077810 */ /* 0x000fe40007ffe0ff */
[----:B------:R-:W-:Y:S02]  /*58d0*/  FSEL R150, R91, -INF , !P1 ;  /* 0xff8000005b967808 */ /* 0x000fe40004800000 */
[----:B------:R-:W-:-:S02]  /*58e0*/  FSEL R152, R29, -INF , !P5 ;  /* 0xff8000001d987808 */ /* 0x000fc40006800000 */
[C---:B------:R-:W-:Y:S01]  /*58f0*/  ISETP.GE.AND P1, PT, R32.reuse, R102, PT ;  /* 0x000000662000720c */ /* 0x040fe20003f26270 */
[----:B------:R-:W4:Y:S01]  /*5900*/  MUFU.TANH R23, R23 ;  /* 0x0000001700177308 */ /* 0x000f220000002400 */
[----:B------:R-:W-:Y:S02]  /*5910*/  ISETP.GE.AND P5, PT, R32, R101, PT ;  /* 0x000000652000720c */ /* 0x000fe40003fa6270 */
[----:B-1----:R-:W-:Y:S02]  /*5920*/  I2FP.F32.U32 R24, R7 ;  /* 0x0000000700187245 */ /* 0x002fe40000201000 */
[----:B------:R-:W-:Y:S02]  /*5930*/  I2FP.F32.U32 R32, R32 ;  /* 0x0000002000207245 */ /* 0x000fe40000201000 */
[----:B------:R-:W-:Y:S01]  /*5940*/  ISETP.GE.AND P3, PT, R84, R102, PT ;  /* 0x000000665400720c */ /* 0x000fe20003f66270 */
[CC--:B------:R-:W-:Y:S01]  /*5950*/  FFMA.FTZ R35, R24.reuse, R0.reuse, R35 ;  /* 0x0000000018237223 */ /* 0x0c0fe20000010023 */
[----:B------:R-:W-:Y:S01]  /*5960*/  FSEL R142, R11, -INF , !P2 ;  /* 0xff8000000b8e7808 */ /* 0x000fe20005000000 */
[-C--:B------:R-:W-:Y:S01]  /*5970*/  FFMA.FTZ R85, R24, R0.reuse, R85 ;  /* 0x0000000018557223 */ /* 0x080fe20000010055 */
[----:B------:R-:W-:Y:S01]  /*5980*/  FSEL R154, R154, -INF , !P3 ;  /* 0xff8000009a9a7808 */ /* 0x000fe20005800000 */
[C---:B------:R-:W-:Y:S01]  /*5990*/  FFMA.FTZ R31, R32.reuse, R0, R31 ;  /* 0x00000000201f7223 */ /* 0x040fe2000001001f */
[C---:B------:R-:W-:Y:S01]  /*59a0*/  ISETP.GE.AND P2, PT, R7.reuse, R102, PT ;  /* 0x000000660700720c */ /* 0x040fe20003f46270 */
[----:B------:R-:W-:Y:S01]  /*59b0*/  MUFU.TANH R17, R17 ;  /* 0x0000001100117308 */ /* 0x000fe20000002400 */
[----:B------:R-:W-:Y:S01]  /*59c0*/  ISETP.GE.AND P3, PT, R7, R101, PT ;  /* 0x000000650700720c */ /* 0x000fe20003f66270 */
[----:B--2---:R-:W-:Y:S01]  /*59d0*/  FFMA.FTZ R27, R32, R0, R27 ;  /* 0x00000000201b7223 */ /* 0x004fe2000001001b */
[----:B------:R-:W-:-:S02]  /*59e0*/  IADD3 R26, PT, PT, R6, -0x58, RZ ;  /* 0xffffffa8061a7810 */ /* 0x000fc40007ffe0ff */
[----:B------:R-:W-:Y:S02]  /*59f0*/  IADD3 R24, PT, PT, R6, -0x57, RZ ;  /* 0xffffffa906187810 */ /* 0x000fe40007ffe0ff */
[----:B------:R-:W-:Y:S01]  /*5a00*/  FSEL R132, R87, -INF , !P4 ;  /* 0xff80000057847808 */ /* 0x000fe20006000000 */
[----:B------:R-:W1:Y:S01]  /*5a10*/  MUFU.TANH R7, R28 ;  /* 0x0000001c00077308 */ /* 0x000e620000002400 */
[----:B------:R-:W-:Y:S02]  /*5a20*/  FSEL R146, R35, -INF , !P2 ;  /* 0xff80000023927808 */ /* 0x000fe40005000000 */
[----:B------:R-:W-:Y:S02]  /*5a30*/  FSEL R128, R85, -INF , !P3 ;  /* 0xff80000055807808 */ /* 0x000fe40005800000 */
[----:B------:R-:W-:Y:S02]  /*5a40*/  FSEL R148, R31, -INF , !P1 ;  /* 0xff8000001f947808 */ /* 0x000fe40004800000 */
[C---:B------:R-:W-:Y:S01]  /*5a50*/  ISETP.GE.AND P4, PT, R26.reuse, R102, PT ;  /* 0x000000661a00720c */ /* 0x040fe20003f86270 */
[----:B------:R-:W-:Y:S01]  /*5a60*/  MUFU.TANH R19, R19 ;  /* 0x0000001300137308 */ /* 0x000fe20000002400 */
[----:B------:R-:W-:-:S02]  /*5a70*/  ISETP.GE.AND P2, PT, R26, R101, PT ;  /* 0x000000651a00720c */ /* 0x000fc40003f46270 */
[C---:B------:R-:W-:Y:S02]  /*5a80*/  ISETP.GE.AND P3, PT, R24.reuse, R102, PT ;  /* 0x000000661800720c */ /* 0x040fe40003f66270 */
[----:B------:R-:W-:Y:S02]  /*5a90*/  ISETP.GE.AND P1, PT, R24, R101, PT ;  /* 0x000000651800720c */ /* 0x000fe40003f26270 */
[----:B------:R-:W-:Y:S01]  /*5aa0*/  I2FP.F32.U32 R26, R26 ;  /* 0x0000001a001a7245 */ /* 0x000fe20000201000 */
[----:B------:R-:W2:Y:S01]  /*5ab0*/  MUFU.TANH R14, R14 ;  /* 0x0000000e000e7308 */ /* 0x000ea20000002400 */
[----:B------:R-:W-:Y:S02]  /*5ac0*/  I2FP.F32.U32 R24, R24 ;  /* 0x0000001800187245 */ /* 0x000fe40000201000 */
[----:B------:R-:W-:Y:S01]  /*5ad0*/  IADD3 R11, PT, PT, R6, -0x50, RZ ;  /* 0xffffffb0060b7810 */ /* 0x000fe20007ffe0ff */
[-C--:B------:R-:W-:Y:S01]  /*5ae0*/  FFMA.FTZ R112, R26, R0.reuse, R9 ;  /* 0x000000001a707223 */ /* 0x080fe20000010009 */
[----:B------:R-:W-:Y:S01]  /*5af0*/  IADD3 R9, PT, PT, R6, -0x4f, RZ ;  /* 0xffffffb106097810 */ /* 0x000fe20007ffe0ff */
[-C--:B------:R-:W-:Y:S01]  /*5b00*/  FFMA.FTZ R25, R24, R0.reuse, R25 ;  /* 0x0000000018197223 */ /* 0x080fe20000010019 */
[-C--:B------:R-:W-:Y:S01]  /*5b10*/  FFMA.FTZ R144, R26, R0.reuse, R5 ;  /* 0x000000001a907223 */ /* 0x080fe20000010005 */
[----:B------:R-:W-:Y:S01]  /*5b20*/  I2FP.F32.U32 R26, R11 ;  /* 0x0000000b001a7245 */ /* 0x000fe20000201000 */
[----:B------:R-:W5:Y:S01]  /*5b30*/  MUFU.TANH R5, R30 ;  /* 0x0000001e00057308 */ /* 0x000f620000002400 */
[----:B------:R-:W-:Y:S01]  /*5b40*/  FSEL R112, R112, -INF , !P2 ;  /* 0xff80000070707808 */ /* 0x000fe20005000000 */
[-C--:B----4-:R-:W-:Y:S01]  /*5b50*/  FFMA.FTZ R23, R24, R0.reuse, R23 ;  /* 0x0000000018177223 */ /* 0x090fe20000010017 */
[----:B------:R-:W-:Y:S01]  /*5b60*/  FSEL R140, R25, -INF , !P3 ;  /* 0xff800000198c7808 */ /* 0x000fe20005800000 */
[----:B-1----:R-:W-:Y:S01]  /*5b70*/  FFMA.FTZ R104, R26, R0, R7 ;  /* 0x000000001a687223 */ /* 0x002fe20000010007 */
[----:B------:R-:W-:-:S02]  /*5b80*/  ISETP.GE.AND P2, PT, R9, R102, PT ;  /* 0x000000660900720c */ /* 0x000fc40003f46270 */
[----:B------:R-:W-:Y:S01]  /*5b90*/  ISETP.GE.AND P3, PT, R9, R101, PT ;  /* 0x000000650900720c */ /* 0x000fe20003f66270 */
[----:B------:R-:W1:Y:S01]  /*5ba0*/  MUFU.TANH R15, R15 ;  /* 0x0000000f000f7308 */ /* 0x000e620000002400 */
[----:B------:R-:W-:Y:S01]  /*5bb0*/  I2FP.F32.U32 R28, R9 ;  /* 0x00000009001c7245 */ /* 0x000fe20000201000 */
[----:B--2---:R-:W-:Y:S01]  /*5bc0*/  FFMA.FTZ R14, R21, R0, R14 ;  /* 0x00000000150e7223 */ /* 0x004fe2000001000e */
[----:B------:R-:W-:Y:S02]  /*5bd0*/  FMNMX3.FTZ R9, R2, R10, R4, !PT ;  /* 0x0000000a02097276 */ /* 0x000fe40007810004 */
[----:B------:R-:W-:Y:S01]  /*5be0*/  FMNMX3.FTZ R7, R3, R22, R20, !PT ;  /* 0x0000001603077276 */ /* 0x000fe20007810014 */
[----:B------:R-:W-:Y:S01]  /*5bf0*/  FFMA.FTZ R17, R28, R0, R17 ;  /* 0x000000001c117223 */ /* 0x000fe20000010011 */
[----:B------:R-:W-:Y:S01]  /*5c00*/  FMNMX3.FTZ R9, R9, R16, R8, !PT ;  /* 0x0000001009097276 */ /* 0x000fe20007810008 */
[----:B------:R-:W2:Y:S01]  /*5c10*/  MUFU.TANH R13, R13 ;  /* 0x0000000d000d7308 */ /* 0x000ea20000002400 */
[----:B------:R-:W-:Y:S01]  /*5c20*/  IADD3 R6, PT, PT, R6, -0x47, RZ ;  /* 0xffffffb906067810 */ /* 0x000fe20007ffe0ff */
[----:B-----5:R-:W-:Y:S01]  /*5c30*/  FFMA.FTZ R5, R26, R0, R5 ;  /* 0x000000001a057223 */ /* 0x020fe20000010005 */
[----:B------:R-:W-:Y:S01]  /*5c40*/  FMNMX3.FTZ R9, R9, R110, R142, !PT ;  /* 0x0000006e09097276 */ /* 0x000fe2000781008e */
[----:B------:R-:W-:Y:S01]  /*5c50*/  FFMA.FTZ R19, R28, R0, R19 ;  /* 0x000000001c137223 */ /* 0x000fe20000010013 */
[----:B------:R-:W-:-:S02]  /*5c60*/  FMNMX3.FTZ R7, R7, R12, R18, !PT ;  /* 0x0000000c07077276 */ /* 0x000fc40007810012 */
[----:B------:R-:W-:Y:S02]  /*5c70*/  FSEL R120, R27, -INF , !P5 ;  /* 0xff8000001b787808 */ /* 0x000fe40006800000 */
[----:B------:R-:W-:Y:S02]  /*5c80*/  FMNMX3.FTZ R9, R9, R150, R132, !PT ;  /* 0x0000009609097276 */ /* 0x000fe40007810084 */
[----:B------:R-:W-:Y:S02]  /*5c90*/  ISETP.GE.AND P5, PT, R11, R102, PT ;  /* 0x000000660b00720c */ /* 0x000fe40003fa6270 */
[----:B------:R-:W-:Y:S02]  /*5ca0*/  I2FP.F32.U32 R30, R6 ;  /* 0x00000006001e7245 */ /* 0x000fe40000201000 */
[----:B------:R-:W-:Y:S02]  /*5cb0*/  FSEL R144, R144, -INF , !P4 ;  /* 0xff80000090907808 */ /* 0x000fe40006000000 */
[----:B------:R-:W-:Y:S01]  /*5cc0*/  FMNMX3.FTZ R7, R7, R156, R108, !PT ;  /* 0x0000009c07077276 */ /* 0x000fe2000781006c */
[CC--:B-1----:R-:W-:Y:S01]  /*5cd0*/  FFMA.FTZ R15, R30.reuse, R0.reuse, R15 ;  /* 0x000000001e0f7223 */ /* 0x0c2fe2000001000f */
[----:B------:R-:W-:Y:S01]  /*5ce0*/  ISETP.GE.AND P4, PT, R11, R101, PT ;  /* 0x000000650b00720c */ /* 0x000fe20003f86270 */
[----:B--2---:R-:W-:Y:S01]  /*5cf0*/  FFMA.FTZ R13, R30, R0, R13 ;  /* 0x000000001e0d7223 */ /* 0x004fe2000001000d */
[----:B------:R-:W-:Y:S01]  /*5d00*/  FSEL R138, R23, -INF , !P1 ;  /* 0xff800000178a7808 */ /* 0x000fe20004800000 */
[----:B------:R-:W-:Y:S01]  /*5d10*/  LDSM.16.MT88.4 R28, [R100+0x7000] ;  /* 0x00700000641c783b */ /* 0x000fe20000004200 */
[----:B------:R-:W-:-:S02]  /*5d20*/  FMNMX3.FTZ R9, R9, R128, R120, !PT ;  /* 0x0000008009097276 */ /* 0x000fc40007810078 */
[----:B------:R-:W-:Y:S02]  /*5d30*/  FSEL R104, R104, -INF , !P5 ;  /* 0xff80000068687808 */ /* 0x000fe40006800000 */
[C---:B------:R-:W-:Y:S02]  /*5d40*/  ISETP.GE.AND P5, PT, R6.reuse, R102, PT ;  /* 0x000000660600720c */ /* 0x040fe40003fa6270 */
[----:B------:R-:W-:Y:S02]  /*5d50*/  FSEL R94, R17, -INF , !P2 ;  /* 0xff800000115e7808 */ /* 0x000fe40005000000 */
[----:B------:R-:W-:Y:S02]  /*5d60*/  FMNMX3.FTZ R7, R7, R154, R152, !PT ;  /* 0x0000009a07077276 */ /* 0x000fe40007810098 */
[----:B------:R-:W-:Y:S02]  /*5d70*/  ISETP.GE.AND P2, PT, R6, R101, PT ;  /* 0x000000650600720c */ /* 0x000fe40003f46270 */
[----:B------:R-:W-:-:S02]  /*5d80*/  FSEL R102, R5, -INF , !P4 ;  /* 0xff80000005667808 */ /* 0x000fc40006000000 */
[----:B------:R-:W-:Y:S02]  /*5d90*/  FSEL R97, R19, -INF , !P3 ;  /* 0xff80000013617808 */ /* 0x000fe40005800000 */
[----:B------:R-:W-:Y:S02]  /*5da0*/  FMNMX3.FTZ R9, R9, R112, R138, !PT ;  /* 0x0000007009097276 */ /* 0x000fe4000781008a */
[----:B------:R-:W-:Y:S02]  /*5db0*/  FMNMX3.FTZ R7, R7, R146, R148, !PT ;  /* 0x0000009207077276 */ /* 0x000fe40007810094 */
[----:B------:R-:W-:Y:S02]  /*5dc0*/  FSEL R96, R14, -INF , !P0 ;  /* 0xff8000000e607808 */ /* 0x000fe40004000000 */
[----:B------:R-:W-:Y:S02]  /*5dd0*/  FSEL R95, R15, -INF , !P2 ;  /* 0xff8000000f5f7808 */ /* 0x000fe40005000000 */
[----:B------:R-:W-:-:S02]  /*5de0*/  FMNMX3.FTZ R9, R9, R102, R97, !PT ;  /* 0x0000006609097276 */ /* 0x000fc40007810061 */
[----:B------:R-:W-:Y:S02]  /*5df0*/  FMNMX3.FTZ R7, R7, R144, R140, !PT ;  /* 0x0000009007077276 */ /* 0x000fe4000781008c */
[----:B------:R-:W-:Y:S02]  /*5e00*/  FMNMX3.FTZ R24, R9, R96, R95, !PT ;  /* 0x0000006009187276 */ /* 0x000fe4000781005f */
[----:B------:R-:W-:Y:S02]  /*5e10*/  FSEL R101, R13, -INF , !P5 ;  /* 0xff8000000d657808 */ /* 0x000fe40006800000 */
        /* <DEDUP_REMOVED lines=11> */
[----:B---3--:R-:W-:Y:S01]  /*5ed0*/  FMUL.FTZ R103, R84, UR4 ;  /* 0x0000000454677c20 */ /* 0x008fe20008410000 */
        /* <DEDUP_REMOVED lines=8> */
[--C-:B------:R-:W-:Y:S01]  /*5f60*/  FFMA.FTZ R92, R10, UR4, -R103.reuse ;  /* 0x000000040a5c7c23 */ /* 0x100fe20008010867 */
[----:B------:R-:W-:Y:S01]  /*5f70*/  @P6 IADD3 R89, PT, PT, R2, -0x20, RZ ;  /* 0xffffffe002596810 */ /* 0x000fe20007ffe0ff */
[----:B------:R-:W-:Y:S01]  /*5f80*/  FFMA.FTZ R88, R4, UR4, -R103 ;  /* 0x0000000404587c23 */ /* 0x000fe20008010867 */
[----:B------:R-:W-:Y:S01]  /*5f90*/  FSEL R106, R85, RZ, P1 ;  /* 0x000000ff556a7208 */ /* 0x000fe20000800000 */
[--C-:B------:R-:W-:Y:S01]  /*5fa0*/  FFMA.FTZ R105, R22, UR4, -R107.reuse ;  /* 0x0000000416697c23 */ /* 0x100fe2000801086b */
[--C-:B------:R-:W-:Y:S01]  /*5fb0*/  FFMA.FTZ R91, R20, UR4, -R107.reuse ;  /* 0x00000004145b7c23 */ /* 0x100fe2000801086b */
[----:B------:R-:W-:Y:S01]  /*5fc0*/  FFMA.FTZ R86, R12, UR4, -R107 ;  /* 0x000000040c567c23 */ /* 0x000fe2000801086b */
[----:B------:R-:W1:Y:S01]  /*5fd0*/  LDSM.16.MT88.4 R20, [R89] ;  /* 0x000000005914783b */ /* 0x000e620000004200 */
[----:B------:R-:W-:Y:S01]  /*5fe0*/  FADD.FTZ R106, R3, -R106 ;  /* 0x8000006a036a7221 */ /* 0x000fe20000010000 */
[----:B------:R-:W-:Y:S01]  /*5ff0*/  FMUL.FTZ R93, R93, UR4 ;  /* 0x000000045d5d7c20 */ /* 0x000fe20008410000 */
[----:B------:R-:W-:Y:S01]  /*6000*/  FFMA.FTZ R87, R16, UR4, -R103 ;  /* 0x0000000410577c23 */ /* 0x000fe20008010867 */
[----:B------:R-:W-:Y:S01]  /*6010*/  FFMA.FTZ R18, R18, UR4, -R107 ;  /* 0x0000000412127c23 */ /* 0x000fe2000801086b */
[----:B------:R-:W-:Y:S01]  /*6020*/  FMUL.FTZ R106, R106, UR4 ;  /* 0x000000046a6a7c20 */ /* 0x000fe20008410000 */
[----:B------:R-:W-:Y:S01]  /*6030*/  FFMA.FTZ R16, R8, UR4, -R103 ;  /* 0x0000000408107c23 */ /* 0x000fe20008010867 */
[----:B------:R-:W-:Y:S01]  /*6040*/  MUFU.EX2 R105, R105 ;  /* 0x0000006900697308 */ /* 0x000fe20000000800 */
[----:B------:R-:W2:Y:S01]  /*6050*/  LDSM.16.MT88.4 R12, [R100+0x6000] ;  /* 0x00600000640c783b */ /* 0x000ea20000004200 */
[--C-:B------:R-:W-:Y:S01]  /*6060*/  FFMA.FTZ R119, R108, UR4, -R107.reuse ;  /* 0x000000046c777c23 */ /* 0x100fe2000801086b */
[----:B------:R-:W-:Y:S01]  /*6070*/  FFMA.FTZ R113, R154, UR4, -R107 ;  /* 0x000000049a717c23 */ /* 0x000fe2000801086b */
[----:B------:R-:W3:Y:S01]  /*6080*/  MUFU.EX2 R91, R91 ;  /* 0x0000005b005b7308 */ /* 0x000ee20000000800 */
[--C-:B------:R-:W-:Y:S01]  /*6090*/  FFMA.FTZ R111, R142, UR4, -R103.reuse ;  /* 0x000000048e6f7c23 */ /* 0x100fe20008010867 */
[----:B------:R-:W-:Y:S01]  /*60a0*/  FFMA.FTZ R109, R132, UR4, -R103 ;  /* 0x00000004846d7c23 */ /* 0x000fe20008010867 */
[--C-:B------:R-:W-:Y:S01]  /*60b0*/  FFMA.FTZ R156, R156, UR4, -R107.reuse ;  /* 0x000000049c9c7c23 */ /* 0x100fe2000801086b */
[----:B------:R-:W-:Y:S01]  /*60c0*/  MUFU.EX2 R86, R86 ;  /* 0x0000005600567308 */ /* 0x000fe20000000800 */
[----:B------:R-:W-:Y:S01]  /*60d0*/  FFMA.FTZ R152, R152, UR4, -R107 ;  /* 0x0000000498987c23 */ /* 0x000fe2000801086b */
        /* <DEDUP_REMOVED lines=8> */
[----:B---3--:R-:W-:Y:S01]  /*6160*/  F2FP.BF16.F32.PACK_AB R8, R91, R105 ;  /* 0x000000695b08723e */ /* 0x008fe200000010ff */
[----:B------:R-:W-:Y:S01]  /*6170*/  FFMA.FTZ R112, R138, UR4, -R103 ;  /* 0x000000048a707c23 */ /* 0x000fe20008010867 */
[----:B------:R-:W3:Y:S01]  /*6180*/  MUFU.EX2 R106, R106 ;  /* 0x0000006a006a7308 */ /* 0x000ee20000000800 */
[--C-:B------:R-:W-:Y:S01]  /*6190*/  FFMA.FTZ R148, R148, UR4, -R107.reuse ;  /* 0x0000000494947c23 */ /* 0x100fe2000801086b */
[--C-:B------:R-:W-:Y:S01]  /*61a0*/  FFMA.FTZ R140, R140, UR4, -R107.reuse ;  /* 0x000000048c8c7c23 */ /* 0x100fe2000801086b */
[--C-:B------:R-:W-:Y:S01]  /*61b0*/  FFMA.FTZ R141, R104, UR4, -R107.reuse ;  /* 0x00000004688d7c23 */ /* 0x100fe2000801086b */
[----:B------:R-:W5:Y:S01]  /*61c0*/  MUFU.EX2 R88, R88 ;  /* 0x0000005800587308 */ /* 0x000f620000000800 */
[----:B------:R-:W-:Y:S01]  /*61d0*/  FFMA.FTZ R101, R101, UR4, -R107 ;  /* 0x0000000465657c23 */ /* 0x000fe2000801086b */
[----:B----4-:R-:W-:Y:S01]  /*61e0*/  F2FP.BF16.F32.PACK_AB R10, R3, R86 ;  /* 0x00000056030a723e */ /* 0x010fe200000010ff */
[----:B------:R-:W-:Y:S01]  /*61f0*/  FFMA.FTZ R95, R95, UR4, -R103 ;  /* 0x000000045f5f7c23 */ /* 0x000fe20008010867 */
[----:B------:R-:W4:Y:S04]  /*6200*/  MUFU.EX2 R93, R93 ;  /* 0x0000005d005d7308 */ /* 0x000f280000000800 */
[----:B------:R-:W-:Y:S01]  /*6210*/  MUFU.EX2 R87, R87 ;  /* 0x0000005700577308 */ /* 0x000fe20000000800 */
[-C--:B---3--:R-:W-:Y:S01]  /*6220*/  FMUL.FTZ R17, R73, R106.reuse ;  /* 0x0000006a49117220 */ /* 0x088fe20000410000 */
[----:B------:R-:W-:-:S02]  /*6230*/  FMUL.FTZ R24, R64, R106 ;  /* 0x0000006a40187220 */ /* 0x000fc40000410000 */
[----:B------:R-:W3:Y:S01]  /*6240*/  MUFU.EX2 R2, R16 ;  /* 0x0000001000027308 */ /* 0x000ee20000000800 */
[----:B------:R-:W-:Y:S01]  /*6250*/  FMUL.FTZ R25, R65, R106 ;  /* 0x0000006a41197220 */ /* 0x000fe20000410000 */
[----:B-----5:R-:W-:Y:S01]  /*6260*/  F2FP.BF16.F32.PACK_AB R9, R88, R92 ;  /* 0x0000005c5809723e */ /* 0x020fe200000010ff */
        /* <DEDUP_REMOVED lines=9> */
[-C--:B------:R-:W-:Y:S01]  /*6300*/  FMUL.FTZ R61, R61, R106.reuse ;  /* 0x0000006a3d3d7220 */ /* 0x080fe20000410000 */
[----:B------:R-:W-:Y:S01]  /*6310*/  FMUL.FTZ R62, R62, R93 ;  /* 0x0000005d3e3e7220 */ /* 0x000fe20000410000 */
        /* <DEDUP_REMOVED lines=8> */
[----:B------:R-:W3:Y:S01]  /*63a0*/  LDSM.16.MT88.4 R56, [R89+0x2000] ;  /* 0x002000005938783b */ /* 0x000ee20000004200 */
[-C--:B------:R-:W-:Y:S01]  /*63b0*/  FMUL.FTZ R4, R80, R106.reuse ;  /* 0x0000006a50047220 */ /* 0x080fe20000410000 */
[-C--:B------:R-:W-:Y:S01]  /*63c0*/  FMUL.FTZ R5, R81, R106.reuse ;  /* 0x0000006a51057220 */ /* 0x080fe20000410000 */
[-C--:B------:R-:W-:Y:S01]  /*63d0*/  FMUL.FTZ R6, R82, R93.reuse ;  /* 0x0000005d52067220 */ /* 0x080fe20000410000 */
        /* <DEDUP_REMOVED lines=30> */
[----:B--2---:R-:W-:Y:S01]  /*65c0*/  HMMA.16816.F32.BF16 R4, R8, R12, R4 ;  /* 0x0000000c0804723c */ /* 0x004fe20000041804 */
[----:B------:R-:W-:Y:S01]  /*65d0*/  FFMA.FTZ R64, R110, UR4, -R103 ;  /* 0x000000046e407c23 */ /* 0x000fe20008010867 */
[----:B------:R-:W-:Y:S01]  /*65e0*/  MUFU.EX2 R108, R156 ;  /* 0x0000009c006c7308 */ /* 0x000fe20000000800 */
[----:B------:R-:W-:Y:S01]  /*65f0*/  FFMA.FTZ R106, R136, R106, R105 ;  /* 0x0000006a886a7223 */ /* 0x000fe20000010069 */
[----:B------:R-:W-:-:S02]  /*6600*/  FFMA.FTZ R93, R137, R93, R92 ;  /* 0x0000005d895d7223 */ /* 0x000fc4000001005c */
[----:B------:R-:W2:Y:S01]  /*6610*/  MUFU.EX2 R119, R119 ;  /* 0x0000007700777308 */ /* 0x000ea20000000800 */
[----:B------:R-:W-:Y:S01]  /*6620*/  FADD.FTZ R91, R91, R106 ;  /* 0x0000006a5b5b7221 */ /* 0x000fe20000010000 */
[C---:B------:R-:W-:Y:S01]  /*6630*/  HMMA.16816.F32.BF16 R12, R8.reuse, R14, R76 ;  /* 0x0000000e080c723c */ /* 0x040fe2000004184c */
[----:B------:R-:W-:Y:S01]  /*6640*/  LDSM.16.MT88.4 R76, [R100+0x6c00] ;  /* 0x006c0000644c783b */ /* 0x000fe20000004200 */
[----:B------:R-:W-:Y:S01]  /*6650*/  MUFU.EX2 R113, R113 ;  /* 0x0000007100717308 */ /* 0x000fe20000000800 */
[----:B------:R-:W-:Y:S01]  /*6660*/  FADD.FTZ R88, R88, R93 ;  /* 0x0000005d58587221 */ /* 0x000fe20000010000 */
[----:B------:R-:W-:Y:S02]  /*6670*/  FADD.FTZ R86, R86, R91 ;  /* 0x0000005b56567221 */ /* 0x000fe40000010000 */
[----:B------:R-:W-:Y:S01]  /*6680*/  MUFU.EX2 R110, R152 ;  /* 0x00000098006e7308 */ /* 0x000fe20000000800 */
[----:B------:R-:W-:Y:S01]  /*6690*/  FADD.FTZ R87, R87, R88 ;  /* 0x0000005857577221 */ /* 0x000fe20000010000 */
[----:B---3--:R-:W-:Y:S01]  /*66a0*/  HMMA.16816.F32.BF16 R44, R8, R56, R44 ;  /* 0x00000038082c723c */ /* 0x008fe2000004182c */
[----:B------:R-:W-:Y:S01]  /*66b0*/  FADD.FTZ R3, R3, R86 ;  /* 0x0000005603037221 */ /* 0x000fe20000010000 */
[----:B------:R-:W-:Y:S01]  /*66c0*/  MUFU.EX2 R142, R64 ;  /* 0x00000040008e7308 */ /* 0x000fe20000000800 */
[----:B------:R-:W-:Y:S01]  /*66d0*/  FADD.FTZ R87, R2, R87 ;  /* 0x0000005702577221 */ /* 0x000fe20000010000 */
[----:B------:R-:W-:-:S02]  /*66e0*/  MOV R2, R84 ;  /* 0x0000005400027202 */ /* 0x000fc40000000f00 */
[----:B------:R-:W3:Y:S02]  /*66f0*/  MUFU.EX2 R111, R111 ;  /* 0x0000006f006f7308 */ /* 0x000ee40000000800 */
[C---:B-1----:R-:W-:Y:S02]  /*6700*/  HMMA.16816.F32.BF16 R32, R8.reuse, R68, R32 ;  /* 0x000000440820723c */ /* 0x042fe40000041820 */
[----:B------:R-:W-:Y:S04]  /*6710*/  MUFU.EX2 R132, R150 ;  /* 0x0000009600847308 */ /* 0x000fe80000000800 */
[----:B------:R-:W1:Y:S02]  /*6720*/  MUFU.EX2 R109, R109 ;  /* 0x0000006d006d7308 */ /* 0x000e640000000800 */
[C---:B------:R-:W-:Y:S01]  /*6730*/  HMMA.16816.F32.BF16 R52, R8.reuse, R70, R52 ;  /* 0x000000460834723c */ /* 0x040fe20000041834 */
[----:B------:R-:W-:Y:S01]  /*6740*/  LDSM.16.MT88.4 R68, [R89+0xc00] ;  /* 0x000c00005944783b */ /* 0x000fe20000004200 */
[----:B------:R-:W-:Y:S04]  /*6750*/  MUFU.EX2 R121, R121 ;  /* 0x0000007900797308 */ /* 0x000fe80000000800 */
[----:B------:R-:W5:Y:S02]  /*6760*/  MUFU.EX2 R144, R148 ;  /* 0x0000009400907308 */ /* 0x000f640000000800 */
[C---:B----4-:R-:W-:Y:S02]  /*6770*/  HMMA.16816.F32.BF16 R36, R8.reuse, R60, R36 ;  /* 0x0000003c0824723c */ /* 0x050fe40000041824 */
[----:B------:R-:W-:Y:S04]  /*6780*/  MUFU.EX2 R129, R129 ;  /* 0x0000008100817308 */ /* 0x000fe80000000800 */
[----:B------:R-:W-:Y:S02]  /*6790*/  MUFU.EX2 R128, R140 ;  /* 0x0000008c00807308 */ /* 0x000fe40000000800 */
[C---:B------:R-:W-:Y:S01]  /*67a0*/  HMMA.16816.F32.BF16 R40, R8.reuse, R62, R40 ;  /* 0x0000003e0828723c */ /* 0x040fe20000041828 */
[----:B------:R-:W4:Y:S01]  /*67b0*/  LDSM.16.MT88.4 R60, [R100+0x6400] ;  /* 0x00640000643c783b */ /* 0x000f220000004200 */
[----:B------:R-:W-:Y:S04]  /*67c0*/  MUFU.EX2 R139, R139 ;  /* 0x0000008b008b7308 */ /* 0x000fe80000000800 */
[----:B------:R-:W5:Y:S02]  /*67d0*/  MUFU.EX2 R120, R120 ;  /* 0x0000007800787308 */ /* 0x000f640000000800 */
[----:B------:R-:W-:Y:S01]  /*67e0*/  HMMA.16816.F32.BF16 R8, R8, R58, R48 ;  /* 0x0000003a0808723c */ /* 0x000fe20000041830 */
[----:B------:R-:W5:Y:S01]  /*67f0*/  LDSM.16.MT88.4 R56, [R89+0x400] ;  /* 0x000400005938783b */ /* 0x000f620000004200 */
[----:B--2---:R-:W-:Y:S01]  /*6800*/  F2FP.BF16.F32.PACK_AB R48, R119, R108 ;  /* 0x0000006c7730723e */ /* 0x004fe200000010ff */
[----:B------:R-:W-:Y:S01]  /*6810*/  MUFU.EX2 R133, R133 ;  /* 0x0000008500857308 */ /* 0x000fe20000000800 */
[----:B---3--:R-:W-:Y:S01]  /*6820*/  F2FP.BF16.F32.PACK_AB R49, R111, R142 ;  /* 0x0000008e6f31723e */ /* 0x008fe200000010ff */
[----:B------:R-:W-:Y:S01]  /*6830*/  FADD.FTZ R108, R108, R3 ;  /* 0x000000036c6c7221 */ /* 0x000fe20000010000 */
[----:B------:R-:W-:Y:S01]  /*6840*/  F2FP.BF16.F32.PACK_AB R50, R110, R113 ;  /* 0x000000716e32723e */ /* 0x000fe200000010ff */
[----:B------:R-:W2:Y:S01]  /*6850*/  MUFU.EX2 R112, R112 ;  /* 0x0000007000707308 */ /* 0x000ea20000000800 */
[----:B-1----:R-:W-:Y:S01]  /*6860*/  F2FP.BF16.F32.PACK_AB R51, R109, R132 ;  /* 0x000000846d33723e */ /* 0x002fe200000010ff */
[----:B------:R-:W-:Y:S01]  /*6870*/  FADD.FTZ R142, R142, R87 ;  /* 0x000000578e8e7221 */ /* 0x000fe20000010000 */
[----:B------:R-:W-:Y:S01]  /*6880*/  FADD.FTZ R108, R119, R108 ;  /* 0x0000006c776c7221 */ /* 0x000fe20000010000 */
[----:B------:R-:W-:Y:S01]  /*6890*/  MUFU.EX2 R141, R141 ;  /* 0x0000008d008d7308 */ /* 0x000fe20000000800 */
[----:B------:R-:W-:Y:S01]  /*68a0*/  MOV R3, R85 ;  /* 0x0000005500037202 */ /* 0x000fe20000000f00 */
[----:B------:R-:W-:Y:S01]  /*68b0*/  FADD.FTZ R111, R111, R142 ;  /* 0x0000008e6f6f7221 */ /* 0x000fe20000010000 */
[----:B------:R-:W-:Y:S01]  /*68c0*/  FADD.FTZ R113, R113, R108 ;  /* 0x0000006c71717221 */ /* 0x000fe20000010000 */
[----:B------:R-:W-:Y:S02]  /*68d0*/  MUFU.EX2 R101, R101 ;  /* 0x0000006500657308 */ /* 0x000fe40000000800 */
[----:B------:R-:W-:Y:S01]  /*68e0*/  FADD.FTZ R132, R132, R111 ;  /* 0x0000006f84847221 */ /* 0x000fe20000010000 */
[----:B------:R-:W-:Y:S01]  /*68f0*/  FADD.FTZ R110, R110, R113 ;  /* 0x000000716e6e7221 */ /* 0x000fe20000010000 */
[----:B------:R-:W-:Y:S02]  /*6900*/  MUFU.EX2 R95, R95 ;  /* 0x0000005f005f7308 */ /* 0x000fe40000000800 */
[----:B------:R-:W-:Y:S01]  /*6910*/  FADD.FTZ R132, R109, R132 ;  /* 0x000000846d847221 */ /* 0x000fe20000010000 */
[C---:B----4-:R-:W-:Y:S08]  /*6920*/  HMMA.16816.F32.BF16 R4, R48.reuse, R60, R4 ;  /* 0x0000003c3004723c */ /* 0x050ff00000041804 */
[C---:B------:R-:W-:Y:S01]  /*6930*/  HMMA.16816.F32.BF16 R12, R48.reuse, R62, R12 ;  /* 0x0000003e300c723c */ /* 0x040fe2000004180c */
[----:B------:R-:W1:Y:S07]  /*6940*/  LDSM.16.MT88.4 R60, [R100+0x7400] ;  /* 0x00740000643c783b */ /* 0x000e6e0000004200 */
[C---:B-----5:R-:W-:Y:S08]  /*6950*/  HMMA.16816.F32.BF16 R16, R48.reuse, R56, R16 ;  /* 0x000000383010723c */ /* 0x060ff00000041810 */
[C---:B------:R-:W-:Y:S01]  /*6960*/  HMMA.16816.F32.BF16 R20, R48.reuse, R58, R20 ;  /* 0x0000003a3014723c */ /* 0x040fe20000041814 */
[----:B------:R-:W3:Y:S07]  /*6970*/  LDSM.16.MT88.4 R56, [R89+0x1400] ;  /* 0x001400005938783b */ /* 0x000eee0000004200 */
[C---:B-1----:R-:W-:Y:S08]  /*6980*/  HMMA.16816.F32.BF16 R24, R48.reuse, R60, R24 ;  /* 0x0000003c3018723c */ /* 0x042ff00000041818 */
[C---:B------:R-:W-:Y:S01]  /*6990*/  HMMA.16816.F32.BF16 R28, R48.reuse, R62, R28 ;  /* 0x0000003e301c723c */ /* 0x040fe2000004181c */
[----:B------:R-:W1:Y:S07]  /*69a0*/  LDSM.16.MT88.4 R60, [R100+0x8400] ;  /* 0x00840000643c783b */ /* 0x000e6e0000004200 */
[C---:B---3--:R-:W-:Y:S08]  /*69b0*/  HMMA.16816.F32.BF16 R32, R48.reuse, R56, R32 ;  /* 0x000000383020723c */ /* 0x048ff00000041820 */
[C---:B------:R-:W-:Y:S01]  /*69c0*/  HMMA.16816.F32.BF16 R52, R48.reuse, R58, R52 ;  /* 0x0000003a3034723c */ /* 0x040fe20000041834 */
[----:B------:R-:W3:Y:S07]  /*69d0*/  LDSM.16.MT88.4 R56, [R89+0x2400] ;  /* 0x002400005938783b */ /* 0x000eee0000004200 */
[C---:B-1----:R-:W-:Y:S08]  /*69e0*/  HMMA.16816.F32.BF16 R36, R48.reuse, R60, R36 ;  /* 0x0000003c3024723c */ /* 0x042ff00000041824 */
[C---:B------:R-:W-:Y:S01]  /*69f0*/  HMMA.16816.F32.BF16 R40, R48.reuse, R62, R40 ;  /* 0x0000003e3028723c */ /* 0x040fe20000041828 */
[----:B------:R-:W1:Y:S07]  /*6a00*/  LDSM.16.MT88.4 R60, [R100+0x6800] ;  /* 0x00680000643c783b */ /* 0x000e6e0000004200 */
[C---:B---3--:R-:W-:Y:S08]  /*6a10*/  HMMA.16816.F32.BF16 R44, R48.reuse, R56, R44 ;  /* 0x00000038302c723c */ /* 0x048ff0000004182c */
[----:B------:R-:W-:Y:S01]  /*6a20*/  HMMA.16816.F32.BF16 R8, R48, R58, R8 ;  /* 0x0000003a3008723c */ /* 0x000fe20000041808 */
[----:B------:R-:W3:Y:S01]  /*6a30*/  LDSM.16.MT88.4 R56, [R89+0x800] ;  /* 0x000800005938783b */ /* 0x000ee20000004200 */
[----:B------:R-:W-:Y:S01]  /*6a40*/  F2FP.BF16.F32.PACK_AB R48, R144, R121 ;  /* 0x000000799030723e */ /* 0x000fe200000010ff */
        /* <DEDUP_REMOVED lines=9> */
[----:B------:R-:W-:Y:S01]  /*6ae0*/  FADD.FTZ R128, R128, R129 ;  /* 0x0000008180807221 */ /* 0x000fe20000010000 */
[----:B------:R-:W-:Y:S01]  /*6af0*/  IADD3 R129, PT, PT, R99, -0x3, RZ ;  /* 0xfffffffd63817810 */ /* 0x000fe20007ffe0ff */
[----:B------:R-:W-:Y:S01]  /*6b00*/  FADD.FTZ R112, R112, R133 ;  /* 0x0000008570707221 */ /* 0x000fe20000010000 */
[C---:B-1----:R-:W-:Y:S08]  /*6b10*/  HMMA.16816.F32.BF16 R4, R48.reuse, R60, R4 ;  /* 0x0000003c3004723c */ /* 0x042ff00000041804 */
        /* <DEDUP_REMOVED lines=16> */
[----:B------:R-:W-:Y:S01]  /*6c20*/  FFMA.FTZ R48, R94, UR4, -R107 ;  /* 0x000000045e307c23 */ /* 0x000fe2000801086b */
[----:B------:R-:W-:Y:S01]  /*6c30*/  FFMA.FTZ R49, R102, UR4, -R103 ;  /* 0x0000000466317c23 */ /* 0x000fe20008010867 */
[----:B------:R-:W-:Y:S01]  /*6c40*/  FFMA.FTZ R94, R90, UR4, -R107 ;  /* 0x000000045a5e7c23 */ /* 0x000fe2000801086b */
[--C-:B------:R-:W-:Y:S01]  /*6c50*/  FFMA.FTZ R102, R96, UR4, -R103.reuse ;  /* 0x0000000460667c23 */ /* 0x100fe20008010867 */
[----:B------:R-:W-:Y:S01]  /*6c60*/  FFMA.FTZ R51, R97, UR4, -R103 ;  /* 0x0000000461337c23 */ /* 0x000fe20008010867 */
[----:B------:R-:W2:Y:S04]  /*6c70*/  MUFU.EX2 R90, R48 ;  /* 0x00000030005a7308 */ /* 0x000ea80000000800 */
[----:B------:R-:W3:Y:S04]  /*6c80*/  MUFU.EX2 R94, R94 ;  /* 0x0000005e005e7308 */ /* 0x000ee80000000800 */
[----:B------:R-:W-:Y:S04]  /*6c90*/  MUFU.EX2 R97, R49 ;  /* 0x0000003100617308 */ /* 0x000fe80000000800 */
[----:B------:R-:W4:Y:S01]  /*6ca0*/  MUFU.EX2 R96, R51 ;  /* 0x0000003300607308 */ /* 0x000f220000000800 */
[----:B--2---:R-:W-:Y:S01]  /*6cb0*/  F2FP.BF16.F32.PACK_AB R48, R90, R141 ;  /* 0x0000008d5a30723e */ /* 0x004fe200000010ff */
[----:B------:R-:W-:-:S02]  /*6cc0*/  FADD.FTZ R141, R141, R128 ;  /* 0x000000808d8d7221 */ /* 0x000fc40000010000 */
[----:B------:R-:W2:Y:S01]  /*6cd0*/  MUFU.EX2 R102, R102 ;  /* 0x0000006600667308 */ /* 0x000ea20000000800 */
[----:B---3--:R-:W-:Y:S01]  /*6ce0*/  F2FP.BF16.F32.PACK_AB R50, R101, R94 ;  /* 0x0000005e6532723e */ /* 0x008fe200000010ff */
[----:B------:R-:W-:-:S04]  /*6cf0*/  FADD.FTZ R141, R90, R141 ;  /* 0x0000008d5a8d7221 */ /* 0x000fc80000010000 */
[----:B------:R-:W-:Y:S01]  /*6d00*/  FADD.FTZ R94, R94, R141 ;  /* 0x0000008d5e5e7221 */ /* 0x000fe20000010000 */
[C---:B----4-:R-:W-:Y:S01]  /*6d10*/  F2FP.BF16.F32.PACK_AB R49, R96.reuse, R97 ;  /* 0x000000616031723e */ /* 0x050fe200000010ff */
[----:B------:R-:W-:Y:S02]  /*6d20*/  FADD.FTZ R97, R97, R112 ;  /* 0x0000007061617221 */ /* 0x000fe40000010000 */
[----:B------:R-:W-:Y:S01]  /*6d30*/  FADD.FTZ R136, R101, R94 ;  /* 0x0000005e65887221 */ /* 0x000fe20000010000 */
[----:B--2---:R-:W-:Y:S01]  /*6d40*/  F2FP.BF16.F32.PACK_AB R51, R95, R102 ;  /* 0x000000665f33723e */ /* 0x004fe200000010ff */
[----:B------:R-:W-:-:S04]  /*6d50*/  FADD.FTZ R97, R96, R97 ;  /* 0x0000006160617221 */ /* 0x000fc80000010000 */
[----:B------:R-:W-:Y:S02]  /*6d60*/  FADD.FTZ R102, R102, R97 ;  /* 0x0000006166667221 */ /* 0x000fe40000010000 */
[----:B------:R-:W-:Y:S01]  /*6d70*/  HMMA.16816.F32.BF16 R80, R48, R76, R4 ;  /* 0x0000004c3050723c */ /* 0x000fe20000041804 */
[----:B------:R-:W2:Y:S01]  /*6d80*/  LDSM.16.MT88.4 R4, [R100+0x8c00] ;  /* 0x008c00006404783b */ /* 0x000ea20000004200 */
[----:B------:R-:W-:-:S06]  /*6d90*/  FADD.FTZ R137, R95, R102 ;  /* 0x000000665f897221 */ /* 0x000fcc0000010000 */
        /* <DEDUP_REMOVED lines=14> */
.L_x_1247:
[----:B------:R-:W-:-:S13]  /*6e80*/  ISETP.GE.AND P0, PT, R129, RZ, PT ;  /* 0x000000ff8100720c */ /* 0x000fda0003f06270 */
[----:B------:R-:W-:Y:S05]  /*6e90*/  @!P0 BRA `(.L_x_1249) ;  /* 0x0000002400c88947 */ /* 0x000fea0003800000 */
[----:B------:R-:W-:Y:S01]  /*6ea0*/  SHF.R.U32.HI R113, RZ, 0x1, R114 ;  /* 0x00000001ff717819 */ /* 0x000fe20000011672 */
[----:B------:R-:W-:Y:S01]  /*6eb0*/  IMAD.SHL.U32 R128, R114, 0x2, RZ ;  /* 0x0000000272807824 */ /* 0x000fe200078e00ff */
[----:B------:R-:W1:Y:S01]  /*6ec0*/  S2UR UR7, SR_CgaCtaId ;  /* 0x00000000000779c3 */ /* 0x000e620000008800 */
[----:B------:R-:W2:Y:S01]  /*6ed0*/  S2R R114, SR_TID.X ;  /* 0x0000000000727919 */ /* 0x000ea20000002100 */
[----:B------:R-:W-:Y:S01]  /*6ee0*/  LOP3.LUT R5, R98, 0xc0, RZ, 0xc0, !PT ;  /* 0x000000c062057812 */ /* 0x000fe200078ec0ff */
[----:B------:R-:W4:Y:S01]  /*6ef0*/  LDCU UR4, c[0x0][0x440] ;  /* 0x00008800ff0477ac */ /* 0x000f220008000800 */
[----:B------:R-:W-:Y:S01]  /*6f00*/  IMAD.MOV.U32 R112, RZ, RZ, 0x20 ;  /* 0x00000020ff707424 */ /* 0x000fe200078e00ff */
[----:B------:R-:W-:Y:S01]  /*6f10*/  LOP3.LUT R128, R128, 0x6, RZ, 0xc0, !PT ;  /* 0x0000000680807812 */ /* 0x000fe200078ec0ff */
[----:B------:R-:W-:Y:S01]  /*6f20*/  IMAD.MOV.U32 R89, RZ, RZ, R2 ;  /* 0x000000ffff597224 */ /* 0x000fe200078e0002 */
[----:B------:R-:W-:Y:S01]  /*6f30*/  LOP3.LUT R116, R5, 0x18, R116, 0xf8, !PT ;  /* 0x0000001805747812 */ /* 0x000fe200078ef874 */
[----:B------:R-:W3:Y:S01]  /*6f40*/  LDC.64 R120, c[0x0][0x3c0] ;  /* 0x0000f000ff787b82 */ /* 0x000ee20000000a00 */
[----:B------:R-:W-:Y:S01]  /*6f50*/  IMAD.MOV.U32 R88, RZ, RZ, R3 ;  /* 0x000000ffff587224 */ /* 0x000fe200078e0003 */
[----:B------:R-:W-:Y:S01]  /*6f60*/  UMOV UR8, 0x400 ;  /* 0x0000040000087882 */ /* 0x000fe20000000000 */
[----:B------:R-:W-:Y:S01]  /*6f70*/  LOP3.LUT R113, R116, 0x8, R113, 0x78, !PT ;  /* 0x0000000874717812 */ /* 0x000fe200078e7871 */
[----:B------:R-:W2:Y:S03]  /*6f80*/  LDCU UR9, c[0x0][0x440] ;  /* 0x00008800ff0977ac */ /* 0x000ea60008000800 */
[----:B------:R-:W-:Y:S01]  /*6f90*/  LOP3.LUT R113, R113, 0x120, R98, 0xf8, !PT ;  /* 0x0000012071717812 */ /* 0x000fe200078ef862 */
[----:B------:R-:W3:Y:S03]  /*6fa0*/  LDCU UR6, c[0x0][0x50c] ;  /* 0x0000a180ff0677ac */ /* 0x000ee60008000800 */
[----:B------:R-:W-:-:S02]  /*6fb0*/  LEA R113, R113, UR5, 0x1 ;  /* 0x0000000571717c11 */ /* 0x000fc4000f8e08ff */
[----:B----4-:R-:W-:Y:S01]  /*6fc0*/  ISETP.GE.AND P5, PT, R130, UR4, PT ;  /* 0x0000000482007c0c */ /* 0x010fe2000bfa6270 */
[----:B------:R-:W4:Y:S02]  /*6fd0*/  LDCU UR4, c[0x0][0x45c] ;  /* 0x00008b80ff0477ac */ /* 0x000f240008000800 */
[C---:B------:R-:W-:Y:S02]  /*6fe0*/  VIADD R133, R113.reuse, 0x6000 ;  /* 0x0000600071857836 */ /* 0x040fe40000000000 */
[----:B------:R-:W-:Y:S01]  /*6ff0*/  VIADD R132, R113, 0x6020 ;  /* 0x0000602071847836 */ /* 0x000fe20000000000 */
[----:B-1----:R-:W-:Y:S01]  /*7000*/  ULEA UR7, UR7, UR8, 0x18 ;  /* 0x0000000807077291 */ /* 0x002fe2000f8ec0ff */
[C---:B--2---:R-:W-:Y:S01]  /*7010*/  LOP3.LUT P0, RZ, R114.reuse, 0x4, RZ, 0xc0, !PT ;  /* 0x0000000472ff7812 */ /* 0x044fe2000780c0ff */
[----:B------:R-:W-:-:S03]  /*7020*/  IMAD.SHL.U32 R91, R114, 0x20, RZ ;  /* 0x00000020725b7824 */ /* 0x000fc600078e00ff */
[----:B------:R-:W-:-:S05]  /*7030*/  SEL R112, R112, 0xffffffe0, !P0 ;  /* 0xffffffe070707807 */ /* 0x000fca0004000000 */
[----:B------:R-:W-:Y:S01]  /*7040*/  IMAD.IADD R90, R115, 0x1, R112 ;  /* 0x00000001735a7824 */ /* 0x000fe200078e0270 */
[----:B----4-:R-:W-:Y:S06]  /*7050*/  BRA `(.L_x_1250) ;  /* 0x0000000000d47947 */ /* 0x010fec0003800000 */
.L_x_1252:
        /* <DEDUP_REMOVED lines=11> */
[C---:B------:R-:W-:Y:S02]  /*7110*/  @!P5 LEA R6, P2, R5.reuse, R125, 0x1 ;  /* 0x0000007d0506d211 */ /* 0x040fe400078408ff */
[C---:B------:R-:W-:Y:S02]  /*7120*/  LEA R8, P1, R2.reuse, R5, 0x5 ;  /* 0x0000000502087211 */ /* 0x040fe400078228ff */
[C-C-:B------:R-:W-:Y:S02]  /*7130*/  @!P5 LEA.HI.X R7, R5.reuse, R124, R4.reuse, 0x1, P2 ;  /* 0x0000007c0507d211 */ /* 0x140fe400010f0c04 */
[CC--:B------:R-:W-:Y:S02]  /*7140*/  @!P4 LEA R12, P2, R5.reuse, R125.reuse, 0x1 ;  /* 0x0000007d050cc211 */ /* 0x0c0fe400078408ff */
[----:B------:R-:W-:Y:S01]  /*7150*/  LEA.HI.X R3, R2, R4, R3, 0x5, P1 ;  /* 0x0000000402037211 */ /* 0x000fe200008f2c03 */
[----:B------:R-:W-:Y:S01]  /*7160*/  @!PT LDS RZ, [RZ] ;  /* 0x00000000fffff984 */ /* 0x000fe20000000800 */
[----:B------:R-:W-:Y:S01]  /*7170*/  @!PT LDS RZ, [RZ] ;  /* 0x00000000fffff984 */ /* 0x000fe20000000800 */
[----:B------:R-:W-:Y:S01]  /*7180*/  @!PT LDS RZ, [RZ] ;  /* 0x00000000fffff984 */ /* 0x000fe20000000800 */
[----:B------:R1:W-:Y:S01]  /*7190*/  @!P5 LDGSTS.E.BYPASS.LTC128B.128 [R127+0x3000], desc[UR14][R6.64] ;  /* 0x03000000067fdfae */ /* 0x0003e2000b981a0e */
[CCC-:B------:R-:W-:Y:S02]  /*71a0*/  @!P4 LEA.HI.X R13, R5.reuse, R124.reuse, R4.reuse, 0x1, P2 ;  /* 0x0000007c050dc211 */ /* 0x1c0fe400010f0c04 */
[CC--:B------:R-:W-:Y:S01]  /*71b0*/  @!P3 LEA R10, P1, R5.reuse, R125.reuse, 0x1 ;  /* 0x0000007d050ab211 */ /* 0x0c0fe200078208ff */
[----:B------:R1:W-:Y:S01]  /*71c0*/  @P5 STS.128 [R127+0x3000], RZ ;  /* 0x003000ff7f005388 */ /* 0x0003e20000000c00 */
[C---:B------:R-:W-:Y:S02]  /*71d0*/  LEA R2, P6, R8.reuse, R125, 0x1 ;  /* 0x0000007d08027211 */ /* 0x040fe400078c08ff */
[-C--:B------:R-:W-:Y:S01]  /*71e0*/  @!P3 LEA.HI.X R11, R5, R124.reuse, R4, 0x1, P1 ;  /* 0x0000007c050bb211 */ /* 0x080fe200008f0c04 */
        /* <DEDUP_REMOVED lines=28> */
.L_x_1250:
[----:B------:R-:W-:Y:S04]  /*73b0*/  DEPBAR.LE SB0, 0x0 ;  /* 0x000080000000791a */ /* 0x000fe80000000000 */
[----:B------:R-:W-:Y:S01]  /*73c0*/  BAR.SYNC.DEFER_BLOCKING 0x0 ;  /* 0x0000000000007b1d */ /* 0x000fe20000010000 */
[C---:B---3--:R-:W-:Y:S01]  /*73d0*/  IMAD.WIDE.U32 R84, R129.reuse, R120, RZ ;  /* 0x0000007881547225 */ /* 0x048fe200078e00ff */
[C---:B------:R-:W-:Y:S02]  /*73e0*/  SHF.L.U32 R131, R114.reuse, 0x3, RZ ;  /* 0x0000000372837819 */ /* 0x040fe400000006ff */
[----:B------:R-:W-:Y:S01]  /*73f0*/  SHF.L.U32 R116, R114, 0x2, RZ ;  /* 0x0000000272747819 */ /* 0x000fe200000006ff */
[----:B------:R-:W-:Y:S01]  /*7400*/  IMAD R3, R129, R121, R85 ;  /* 0x0000007981037224 */ /* 0x000fe200078e0255 */
[C---:B------:R-:W-:Y:S02]  /*7410*/  LEA R2, P1, R84.reuse, R123, 0x7 ;  /* 0x0000007b54027211 */ /* 0x040fe400078238ff */
[----:B------:R-:W-:Y:S02]  /*7420*/  LOP3.LUT R130, R131, 0x18, RZ, 0xc0, !PT ;  /* 0x0000001883827812 */ /* 0x000fe400078ec0ff */
[C-C-:B------:R-:W-:Y:S02]  /*7430*/  SHF.L.U64.HI R86, R84.reuse, 0x6, R3.reuse ;  /* 0x0000000654567819 */ /* 0x140fe40000010203 */
[----:B------:R-:W-:Y:S02]  /*7440*/  LEA.HI.X R3, R84, R122, R3, 0x7, P1 ;  /* 0x0000007a54037211 */ /* 0x000fe400008f3c03 */
[C---:B------:R-:W-:Y:S02]  /*7450*/  LOP3.LUT R135, R130.reuse, 0x20, RZ, 0xfc, !PT ;  /* 0x0000002082877812 */ /* 0x040fe400078efcff */
[----:B------:R-:W-:Y:S02]  /*7460*/  LOP3.LUT R134, R130, 0x40, RZ, 0xfc, !PT ;  /* 0x0000004082867812 */ /* 0x000fe400078efcff */
[----:B------:R-:W-:Y:S02]  /*7470*/  ISETP.GE.AND P4, PT, R135, UR9, PT ;  /* 0x0000000987007c0c */ /* 0x000fe4000bf86270 */
[----:B------:R-:W-:Y:S02]  /*7480*/  ISETP.GE.AND P3, PT, R134, UR9, PT ;  /* 0x0000000986007c0c */ /* 0x000fe4000bf66270 */
[----:B------:R-:W-:Y:S01]  /*7490*/  SHF.L.U32 R85, R84, 0x6, RZ ;  /* 0x0000000654557819 */ /* 0x000fe200000006ff */
[----:B------:R-:W-:Y:S01]  /*74a0*/  @!PT LDS RZ, [RZ] ;  /* 0x00000000fffff984 */ /* 0x000fe20000000800 */
[----:B------:R-:W-:Y:S01]  /*74b0*/  @!PT LDS RZ, [RZ] ;  /* 0x00000000fffff984 */ /* 0x000fe20000000800 */
[----:B------:R-:W-:Y:S01]  /*74c0*/  @!PT LDS RZ, [RZ] ;  /* 0x00000000fffff984 */ /* 0x000fe20000000800 */
[----:B------:R-:W-:Y:S01]  /*74d0*/  @!P5 LDGSTS.E.BYPASS.LTC128B.128 [R127+0x6000], desc[UR14][R2.64] ;  /* 0x06000000027fdfae */ /* 0x000fe2000b981a0e */
[----:B------:R-:W-:Y:S01]  /*74e0*/  SHF.L.U32 R117, R114, 0x4, RZ ;  /* 0x0000000472757819 */ /* 0x000fe200000006ff */
[----:B------:R-:W-:Y:S01]  /*74f0*/  UMOV UR5, UR7 ;  /* 0x0000000700057c82 */ /* 0x000fe20008000000 */
[----:B------:R-:W-:Y:S02]  /*7500*/  LEA R85, P1, R120, R85, 0x5 ;  /* 0x0000005578557211 */ /* 0x000fe400078228ff */
[----:B------:R-:W-:Y:S02]  /*7510*/  LOP3.LUT R94, R116, 0x18, RZ, 0xc0, !PT ;  /* 0x00000018745e7812 */ /* 0x000fe400078ec0ff */
[----:B------:R-:W-:Y:S01]  /*7520*/  LEA.HI.X R86, R120, R86, R121, 0x5, P1 ;  /* 0x0000005678567211 */ /* 0x000fe200008f2c79 */
[----:B------:R-:W-:Y:S01]  /*7530*/  @P5 STS.128 [R127+0x6000], RZ ;  /* 0x006000ff7f005388 */ /* 0x000fe20000000c00 */
[----:B------:R-:W-:Y:S02]  /*7540*/  LEA R84, P1, R85, R123, 0x1 ;  /* 0x0000007b55547211 */ /* 0x000fe400078208ff */
[----:B------:R-:W-:Y:S02]  /*7550*/  LOP3.LUT R92, R117, 0x100, RZ, 0xc0, !PT ;  /* 0x00000100755c7812 */ /* 0x000fe400078ec0ff */
[----:B------:R-:W-:Y:S02]  /*7560*/  LEA.HI.X R85, R85, R122, R86, 0x1, P1 ;  /* 0x0000007a55557211 */ /* 0x000fe400008f0c56 */
[--C-:B------:R-:W-:Y:S01]  /*7570*/  LOP3.LUT R95, R94, 0xc0, R91.reuse, 0xf8, !PT ;  /* 0x000000c05e5f7812 */ /* 0x100fe200078ef85b */
[----:B------:R-:W-:Y:S01]  /*7580*/  @!PT LDS RZ, [RZ] ;  /* 0x00000000fffff984 */ /* 0x000fe20000000800 */
[----:B------:R-:W-:Y:S01]  /*7590*/  @!PT LDS RZ, [RZ] ;  /* 0x00000000fffff984 */ /* 0x000fe20000000800 */
[----:B------:R-:W-:Y:S01]  /*75a0*/  @!PT LDS RZ, [RZ] ;  /* 0x00000000fffff984 */ /* 0x000fe20000000800 */
[----:B------:R-:W-:Y:S01]  /*75b0*/  @!P4 LDGSTS.E.BYPASS.LTC128B.128 [R127+0x7000], desc[UR14][R2.64+0x40] ;  /* 0x07000040027fcfae */ /* 0x000fe2000b981a0e */
[----:B------:R-:W-:Y:S02]  /*75c0*/  LOP3.LUT R93, R92, 0x20, R91, 0xf8, !PT ;  /* 0x000000205c5d7812 */ /* 0x000fe400078ef85b */
[----:B------:R-:W-:Y:S02]  /*75d0*/  LOP3.LUT R92, R95, 0x8, R114, 0x78, !PT ;  /* 0x000000085f5c7812 */ /* 0x000fe400078e7872 */
[----:B------:R-:W-:Y:S02]  /*75e0*/  ISETP.NE.AND P1, PT, R129, RZ, PT ;  /* 0x000000ff8100720c */ /* 0x000fe40003f25270 */
[----:B------:R-:W-:Y:S01]  /*75f0*/  LOP3.LUT R92, R93, R92, RZ, 0xfc, !PT ;  /* 0x0000005c5d5c7212 */ /* 0x000fe200078efcff */
[----:B------:R-:W-:Y:S03]  /*7600*/  @P4 STS.128 [R127+0x7000], RZ ;  /* 0x007000ff7f004388 */ /* 0x000fe60000000c00 */
[----:B------:R-:W-:Y:S05]  /*7610*/  LEA R119, R92, UR5, 0x1 ;  /* 0x000000055c777c11 */ /* 0x000fea000f8e08ff */
[----:B------:R-:W-:Y:S01]  /*7620*/  @!PT LDS RZ, [RZ] ;  /* 0x00000000fffff984 */ /* 0x000fe20000000800 */
[----:B------:R-:W-:Y:S01]  /*7630*/  @!PT LDS RZ, [RZ] ;  /* 0x00000000fffff984 */ /* 0x000fe20000000800 */
[----:B------:R-:W-:Y:S01]  /*7640*/  @!PT LDS RZ, [RZ] ;  /* 0x00000000fffff984 */ /* 0x000fe20000000800 */
[----:B------:R1:W-:Y:S08]  /*7650*/  @!P3 LDGSTS.E.BYPASS.LTC128B.128 [R127+0x8000], desc[UR14][R2.64+0x80] ;  /* 0x08000080027fbfae */ /* 0x0003f0000b981a0e */
[----:B------:R-:W-:Y:S08]  /*7660*/  @P3 STS.128 [R127+0x8000], RZ ;  /* 0x008000ff7f003388 */ /* 0x000ff00000000c00 */
[----:B------:R-:W-:Y:S01]  /*7670*/  @!PT LDS RZ, [RZ] ;  /* 0x00000000fffff984 */ /* 0x000fe20000000800 */
[----:B------:R-:W-:Y:S01]  /*7680*/  @!PT LDS RZ, [RZ] ;  /* 0x00000000fffff984 */ /* 0x000fe20000000800 */
[----:B------:R-:W-:Y:S01]  /*7690*/  @!PT LDS RZ, [RZ] ;  /* 0x00000000fffff984 */ /* 0x000fe20000000800 */
[----:B------:R-:W-:Y:S08]  /*76a0*/  @!P5 LDGSTS.E.BYPASS.LTC128B.128 [R127+0x6800], desc[UR14][R84.64] ;  /* 0x06800000547fdfae */ /* 0x000ff0000b981a0e */
[----:B------:R-:W-:Y:S01]  /*76b0*/  @P5 STS.128 [R127+0x6800], RZ ;  /* 0x006800ff7f005388 */ /* 0x000fe20000000c00 */
[----:B-1----:R-:W-:Y:S04]  /*76c0*/  LEA R2, R129, R128, 0x6 ;  /* 0x0000008081027211 */ /* 0x002fe800078e30ff */
[C---:B------:R-:W-:Y:S03]  /*76d0*/  IADD3 R3, PT, PT, R2.reuse, 0x9, RZ ;  /* 0x0000000902037810 */ /* 0x040fe60007ffe0ff */
[----:B------:R-:W-:Y:S01]  /*76e0*/  @!PT LDS RZ, [RZ] ;  /* 0x00000000fffff984 */ /* 0x000fe20000000800 */
[----:B------:R-:W-:Y:S01]  /*76f0*/  @!PT LDS RZ, [RZ] ;  /* 0x00000000fffff984 */ /* 0x000fe20000000800 */
[----:B------:R-:W-:Y:S01]  /*7700*/  @!PT LDS RZ, [RZ] ;  /* 0x00000000fffff984 */ /* 0x000fe20000000800 */
[----:B------:R-:W-:Y:S01]  /*7710*/  @!P4 LDGSTS.E.BYPASS.LTC128B.128 [R127+0x7800], desc[UR14][R84.64+0x40] ;  /* 0x07800040547fcfae */ /* 0x000fe2000b981a0e */
[----:B------:R-:W-:Y:S02]  /*7720*/  I2FP.F32.U32 R138, R2 ;  /* 0x00000002008a7245 */ /* 0x000fe40000201000 */
[----:B------:R-:W-:Y:S05]  /*7730*/  I2FP.F32.U32 R3, R3 ;  /* 0x0000000300037245 */ /* 0x000fea0000201000 */
        /* <DEDUP_REMOVED lines=8> */
[----:B------:R-:W3:Y:S08]  /*77c0*/  LDSM.16.M88.4 R100, [R119+0x3400] ;  /* 0x003400007764783b */ /* 0x000ef00000000200 */
[----:B------:R-:W4:Y:S08]  /*77d0*/  LDSM.16.M88.4 R104, [R119+0x3800] ;  /* 0x003800007768783b */ /* 0x000f300000000200 */
[----:B------:R-:W0:Y:S08]  /*77e0*/  LDGDEPBAR ;  /* 0x00000000000079af */ /* 0x000e300000000000 */
[----:B------:R-:W5:Y:S08]  /*77f0*/  LDSM.16.M88.4 R108, [R119+0x3c00] ;  /* 0x003c0000776c783b */ /* 0x000f700000000200 */
[----:B-1----:R-:W-:Y:S01]  /*7800*/  LDSM.16.M88.4 R84, [R90+0x1000] ;  /* 0x001000005a54783b */ /* 0x002fe20000000200 */
[C---:B--2---:R-:W-:Y:S08]  /*7810*/  HMMA.16816.F32.BF16 R4, R92.reuse, R96, RZ ;  /* 0x000000605c04723c */ /* 0x044ff000000418ff */
[C---:B------:R-:W-:Y:S01]  /*7820*/  HMMA.16816.F32.BF16 R8, R92.reuse, R98, RZ ;  /* 0x000000625c08723c */ /* 0x040fe200000418ff */
[----:B------:R-:W-:Y:S07]  /*7830*/  LDSM.16.M88.4 R96, [R90] ;  /* 0x000000005a60783b */ /* 0x000fee0000000200 */
[C---:B---3--:R-:W-:Y:S01]  /*7840*/  HMMA.16816.F32.BF16 R12, R92.reuse, R100, RZ ;  /* 0x000000645c0c723c */ /* 0x048fe200000418ff */
[----:B------:R-:W-:Y:S02]  /*7850*/  IADD3 R100, PT, PT, R119, R112, RZ ;  /* 0x0000007077647210 */ /* 0x000fe40007ffe0ff */
[C---:B------:R-:W-:Y:S05]  /*7860*/  IADD3 R101, PT, PT, R2.reuse, 0x38, RZ ;  /* 0x0000003802657810 */ /* 0x040fea0007ffe0ff */
[C---:B------:R-:W-:Y:S01]  /*7870*/  HMMA.16816.F32.BF16 R16, R92.reuse, R102, RZ ;  /* 0x000000665c10723c */ /* 0x040fe200000418ff */
[----:B------:R-:W-:Y:S04]  /*7880*/  IADD3 R102, PT, PT, R2, 0x31, RZ ;  /* 0x0000003102667810 */ /* 0x000fe80007ffe0ff */
[----:B------:R-:W-:Y:S03]  /*7890*/  I2FP.F32.U32 R102, R102 ;  /* 0x0000006600667245 */ /* 0x000fe60000201000 */
[C---:B----4-:R-:W-:Y:S08]  /*78a0*/  HMMA.16816.F32.BF16 R20, R92.reuse, R104, RZ ;  /* 0x000000685c14723c */ /* 0x050ff000000418ff */
[C---:B------:R-:W-:Y:S08]  /*78b0*/  HMMA.16816.F32.BF16 R24, R92.reuse, R106, RZ ;  /* 0x0000006a5c18723c */ /* 0x040ff000000418ff */
[C---:B-----5:R-:W-:Y:S08]  /*78c0*/  HMMA.16816.F32.BF16 R28, R92.reuse, R108, RZ ;  /* 0x0000006c5c1c723c */ /* 0x060ff000000418ff */
        /* <DEDUP_REMOVED lines=13> */
[----:B------:R-:W-:Y:S08]  /*79a0*/  LDSM.16.M88.4 R92, [R115+0x1000] ;  /* 0x00100000735c783b */ /* 0x000ff00000000200 */
        /* <DEDUP_REMOVED lines=12> */
[----:B------:R-:W1:Y:S08]  /*7a70*/  LDSM.16.M88.4 R92, [R100+0x4000] ;  /* 0x00400000645c783b */ /* 0x000e700000000200 */
[----:B------:R-:W-:Y:S01]  /*7a80*/  LDSM.16.M88.4 R96, [R119+0x5c00] ;  /* 0x005c00007760783b */ /* 0x000fe20000000200 */
        /* <DEDUP_REMOVED lines=21> */
[----:B------:R-:W-:Y:S07]  /*7be0*/  LDSM.16.M88.4 R92, [R90+0x2000] ;  /* 0x002000005a5c783b */ /* 0x000fee0000000200 */
[C---:B------:R-:W-:Y:S08]  /*7bf0*/  HMMA.16816.F32.BF16 R28, R84.reuse, R96, R28 ;  /* 0x00000060541c723c */ /* 0x040ff0000004181c */
[----:B------:R-:W-:Y:S01]  /*7c00*/  HMMA.16816.F32.BF16 R32, R84, R98, R32 ;  /* 0x000000625420723c */ /* 0x000fe20000041820 */
[----:B------:R-:W1:Y:S08]  /*7c10*/  LDSM.16.M88.4 R84, [R100+0x5000] ;  /* 0x005000006454783b */ /* 0x000e700000000200 */
[----:B------:R-:W2:Y:S01]  /*7c20*/  LDSM.16.M88.4 R96, [R100+0x5400] ;  /* 0x005400006460783b */ /* 0x000ea20000000200 */
        /* <DEDUP_REMOVED lines=8> */
[----:B------:R-:W-:Y:S01]  /*7cb0*/  I2FP.F32.U32 R5, R101 ;  /* 0x0000006500057245 */ /* 0x000fe20000201000 */
[C---:B------:R-:W-:Y:S01]  /*7cc0*/  HMMA.16816.F32.BF16 R16, R92.reuse, R98, R16 ;  /* 0x000000625c10723c */ /* 0x040fe20000041810 */
[----:B------:R-:W-:Y:S01]  /*7cd0*/  MUFU.TANH R163, R163 ;  /* 0x000000a300a37308 */ /* 0x000fe20000002400 */
[----:B------:R-:W2:Y:S01]  /*7ce0*/  LDSM.16.M88.4 R96, [R100+0x5c00] ;  /* 0x005c00006460783b */ /* 0x000ea20000000200 */
[----:B------:R-:W-:Y:S04]  /*7cf0*/  DEPBAR.LE SB0, 0x0 ;  /* 0x000080000000791a */ /* 0x000fe80000000000 */
[----:B------:R-:W-:Y:S01]  /*7d00*/  FMUL.FTZ R155, R9, UR6 ;  /* 0x00000006099b7c20 */ /* 0x000fe20008410000 */
[----:B------:R-:W-:Y:S03]  /*7d10*/  FMUL.FTZ R162, R11, UR6 ;  /* 0x000000060ba27c20 */ /* 0x000fe60008410000 */
[----:B------:R-:W-:Y:S01]  /*7d20*/  MUFU.TANH R159, R159 ;  /* 0x0000009f009f7308 */ /* 0x000fe20000002400 */
[----:B------:R-:W-:Y:S01]  /*7d30*/  BAR.SYNC.DEFER_BLOCKING 0x0 ;  /* 0x0000000000007b1d */ /* 0x000fe20000010000 */
[----:B------:R-:W-:Y:S01]  /*7d40*/  FMUL.FTZ R157, R8, UR6 ;  /* 0x00000006089d7c20 */ /* 0x000fe20008410000 */
[----:B------:R-:W-:Y:S01]  /*7d50*/  FMUL.FTZ R164, R10, UR6 ;  /* 0x000000060aa47c20 */ /* 0x000fe20008410000 */
[----:B------:R-:W-:Y:S01]  /*7d60*/  FMUL.FTZ R153, R13, UR6 ;  /* 0x000000060d997c20 */ /* 0x000fe20008410000 */
[----:B------:R-:W-:Y:S01]  /*7d70*/  FMUL.FTZ R160, R15, UR6 ;  /* 0x000000060fa07c20 */ /* 0x000fe20008410000 */
[----:B------:R-:W-:Y:S01]  /*7d80*/  FMUL.FTZ R147, R12, UR6 ;  /* 0x000000060c937c20 */ /* 0x000fe20008410000 */
[----:B------:R-:W-:Y:S03]  /*7d90*/  FMUL.FTZ R154, R14, UR6 ;  /* 0x000000060e9a7c20 */ /* 0x000fe60008410000 */
[----:B------:R-:W3:Y:S01]  /*7da0*/  MUFU.TANH R155, R155 ;  /* 0x0000009b009b7308 */ /* 0x000ee20000002400 */
[----:B------:R-:W-:Y:S01]  /*7db0*/  FMUL.FTZ R151, R16, UR6 ;  /* 0x0000000610977c20 */ /* 0x000fe20008410000 */
[----:B------:R-:W-:Y:S01]  /*7dc0*/  FMUL.FTZ R158, R18, UR6 ;  /* 0x00000006129e7c20 */ /* 0x000fe20008410000 */
[----:B------:R-:W-:Y:S01]  /*7dd0*/  FMUL.FTZ R149, R17, UR6 ;  /* 0x0000000611957c20 */ /* 0x000fe20008410000 */
[----:B------:R-:W-:Y:S06]  /*7de0*/  FMUL.FTZ R156, R19, UR6 ;  /* 0x00000006139c7c20 */ /* 0x000fec0008410000 */
[----:B------:R-:W4:Y:S01]  /*7df0*/  MUFU.TANH R162, R162 ;  /* 0x000000a200a27308 */ /* 0x000f220000002400 */
[C---:B-1----:R-:W-:Y:S05]  /*7e00*/  HMMA.16816.F32.BF16 R20, R92.reuse, R84, R20 ;  /* 0x000000545c14723c */ /* 0x042fea0000041814 */
[C---:B------:R-:W-:Y:S04]  /*7e10*/  IADD3 R84, PT, PT, R2.reuse, 0x8, RZ ;  /* 0x0000000802547810 */ /* 0x040fe80007ffe0ff */
[----:B------:R-:W1:Y:S01]  /*7e20*/  MUFU.TANH R157, R157 ;  /* 0x0000009d009d7308 */ /* 0x000e620000002400 */
[C---:B------:R-:W-:Y:S03]  /*7e30*/  HMMA.16816.F32.BF16 R24, R92.reuse, R86, R24 ;  /* 0x000000565c18723c */ /* 0x040fe60000041818 */
[C---:B------:R-:W-:Y:S01]  /*7e40*/  VIADD R86, R2.reuse, 0x1 ;  /* 0x0000000102567836 */ /* 0x040fe20000000000 */
[----:B------:R-:W-:Y:S01]  /*7e50*/  I2FP.F32.U32 R84, R84 ;  /* 0x0000005400547245 */ /* 0x000fe20000201000 */
[CC--:B---3--:R-:W-:Y:S01]  /*7e60*/  FFMA.FTZ R155, R3.reuse, R0.reuse, R155 ;  /* 0x00000000039b7223 */ /* 0x0c8fe2000001009b */
[C---:B------:R-:W-:Y:S03]  /*7e70*/  IADD3 R85, PT, PT, R2.reuse, 0x10, RZ ;  /* 0x0000001002557810 */ /* 0x040fe60007ffe0ff */
[----:B------:R-:W3:Y:S01]  /*7e80*/  MUFU.TANH R164, R164 ;  /* 0x000000a400a47308 */ /* 0x000ee20000002400 */
[C---:B--2---:R-:W-:Y:S03]  /*7e90*/  HMMA.16816.F32.BF16 R28, R92.reuse, R96, R28 ;  /* 0x000000605c1c723c */ /* 0x044fe6000004181c */
[----:B----4-:R-:W-:Y:S01]  /*7ea0*/  FFMA.FTZ R162, R3, R0, R162 ;  /* 0x0000000003a27223 */ /* 0x010fe200000100a2 */
[----:B------:R-:W-:Y:S01]  /*7eb0*/  IADD3 R3, PT, PT, R2, 0x11, RZ ;  /* 0x0000001102037810 */ /* 0x000fe20007ffe0ff */
[----:B------:R-:W-:Y:S01]  /*7ec0*/  FMUL.FTZ R152, R20, UR6 ;  /* 0x0000000614987c20 */ /* 0x000fe20008410000 */
[----:B------:R-:W-:Y:S03]  /*7ed0*/  I2FP.F32.U32 R86, R86 ;  /* 0x0000005600567245 */ /* 0x000fe60000201000 */
[----:B------:R-:W2:Y:S01]  /*7ee0*/  MUFU.TANH R153, R153 ;  /* 0x0000009900997308 */ /* 0x000ea20000002400 */
[----:B------:R-:W-:Y:S01]  /*7ef0*/  I2FP.F32.U32 R3, R3 ;  /* 0x0000000300037245 */ /* 0x000fe20000201000 */
[-C--:B-1----:R-:W-:Y:S01]  /*7f00*/  FFMA.FTZ R157, R84, R0.reuse, R157 ;  /* 0x00000000549d7223 */ /* 0x082fe2000001009d */
[----:B------:R-:W-:Y:S01]  /*7f10*/  FMUL.FTZ R144, R22, UR6 ;  /* 0x0000000616907c20 */ /* 0x000fe20008410000 */
[CC--:B------:R-:W-:Y:S01]  /*7f20*/  FFMA.FTZ R163, R86.reuse, R0.reuse, R163 ;  /* 0x0000000056a37223 */ /* 0x0c0fe200000100a3 */
[-C--:B------:R-:W-:Y:S01]  /*7f30*/  FFMA.FTZ R159, R86, R0.reuse, R159 ;  /* 0x00000000569f7223 */ /* 0x080fe2000001009f */
[----:B------:R-:W-:Y:S01]  /*7f40*/  IADD3 R86, PT, PT, R2, 0x20, RZ ;  /* 0x0000002002567810 */ /* 0x000fe20007ffe0ff */
[----:B------:R-:W-:Y:S03]  /*7f50*/  HMMA.16816.F32.BF16 R32, R92, R98, R32 ;  /* 0x000000625c20723c */ /* 0x000fe60000041820 */
[----:B------:R-:W1:Y:S01]  /*7f60*/  MUFU.TANH R160, R160 ;  /* 0x000000a000a07308 */ /* 0x000e620000002400 */
[-C--:B---3--:R-:W-:Y:S01]  /*7f70*/  FFMA.FTZ R164, R84, R0.reuse, R164 ;  /* 0x0000000054a47223 */ /* 0x088fe200000100a4 */
[----:B------:R-:W-:Y:S01]  /*7f80*/  I2FP.F32.U32 R84, R85 ;  /* 0x0000005500547245 */ /* 0x000fe20000201000 */
[----:B------:R-:W-:Y:S01]  /*7f90*/  FMUL.FTZ R143, R31, UR6 ;  /* 0x000000061f8f7c20 */ /* 0x000fe20008410000 */
[----:B------:R-:W-:Y:S01]  /*7fa0*/  IADD3 R85, PT, PT, R2, 0x19, RZ ;  /* 0x0000001902557810 */ /* 0x000fe20007ffe0ff */
[----:B------:R-:W-:Y:S01]  /*7fb0*/  FMUL.FTZ R150, R24, UR6 ;  /* 0x0000000618967c20 */ /* 0x000fe20008410000 */
[----:B------:R-:W-:Y:S04]  /*7fc0*/  FMUL.FTZ R148, R26, UR6 ;  /* 0x000000061a947c20 */ /* 0x000fe80008410000 */
[----:B------:R-:W3:Y:S01]  /*7fd0*/  MUFU.TANH R165, R165 ;  /* 0x000000a500a57308 */ /* 0x000ee20000002400 */
[----:B------:R-:W-:Y:S01]  /*7fe0*/  FMUL.FTZ R141, R21, UR6 ;  /* 0x00000006158d7c20 */ /* 0x000fe20008410000 */
[-C--:B--2---:R-:W-:Y:S01]  /*7ff0*/  FFMA.FTZ R153, R3, R0.reuse, R153 ;  /* 0x0000000003997223 */ /* 0x084fe20000010099 */
[----:B------:R-:W-:Y:S01]  /*8000*/  FMUL.FTZ R142, R23, UR6 ;  /* 0x00000006178e7c20 */ /* 0x000fe20008410000 */
[----:B------:R-:W-:Y:S01]  /*8010*/  FMUL.FTZ R145, R25, UR6 ;  /* 0x0000000619917c20 */ /* 0x000fe20008410000 */
[----:B------:R-:W-:Y:S01]  /*8020*/  FMUL.FTZ R146, R27, UR6 ;  /* 0x000000061b927c20 */ /* 0x000fe20008410000 */
[----:B------:R-:W-:Y:S01]  /*8030*/  FMUL.FTZ R140, R28, UR6 ;  /* 0x000000061c8c7c20 */ /* 0x000fe20008410000 */
[----:B------:R-:W-:Y:S03]  /*8040*/  FMUL.FTZ R87, R30, UR6 ;  /* 0x000000061e577c20 */ /* 0x000fe60008410000 */
[----:B------:R-:W2:Y:S01]  /*8050*/  MUFU.TANH R161, R161 ;  /* 0x000000a100a17308 */ /* 0x000ea20000002400 */
[----:B------:R-:W-:Y:S01]  /*8060*/  FMUL.FTZ R139, R29, UR6 ;  /* 0x000000061d8b7c20 */ /* 0x000fe20008410000 */
[----:B-1----:R-:W-:Y:S01]  /*8070*/  FFMA.FTZ R160, R3, R0, R160 ;  /* 0x0000000003a07223 */ /* 0x002fe200000100a0 */
[----:B------:R-:W-:Y:S02]  /*8080*/  I2FP.F32.U32 R3, R85 ;  /* 0x0000005500037245 */ /* 0x000fe40000201000 */
[----:B------:R-:W-:Y:S05]  /*8090*/  I2FP.F32.U32 R85, R86 ;  /* 0x0000005600557245 */ /* 0x000fea0000201000 */
[----:B------:R1:W4:Y:S01]  /*80a0*/  MUFU.TANH R86, R143 ;  /* 0x0000008f00567308 */ /* 0x0003220000002400 */
[-C--:B---3--:R-:W-:Y:S05]  /*80b0*/  FFMA.FTZ R165, R138, R0.reuse, R165 ;  /* 0x000000008aa57223 */ /* 0x088fea00000100a5 */
[----:B------:R-:W-:Y:S04]  /*80c0*/  FMNMX3.FTZ R106, R88, R165, R163, !PT ;  /* 0x000000a5586a7276 */ /* 0x000fe800078100a3 */
[----:B------:R-:W3:Y:S01]  /*80d0*/  MUFU.TANH R152, R152 ;  /* 0x0000009800987308 */ /* 0x000ee20000002400 */
[-C--:B--2---:R-:W-:Y:S01]  /*80e0*/  FFMA.FTZ R161, R138, R0.reuse, R161 ;  /* 0x000000008aa17223 */ /* 0x084fe200000100a1 */
[----:B------:R-:W-:Y:S02]  /*80f0*/  IADD3 R138, PT, PT, R2, 0x28, RZ ;  /* 0x00000028028a7810 */ /* 0x000fe40007ffe0ff */
[----:B------:R-:W-:Y:S06]  /*8100*/  FMNMX3.FTZ R106, R106, R157, R155, !PT ;  /* 0x0000009d6a6a7276 */ /* 0x000fec000781009b */
[----:B------:R-:W2:Y:S01]  /*8110*/  MUFU.TANH R144, R144 ;  /* 0x0000009000907308 */ /* 0x000ea20000002400 */
[----:B-1----:R-:W-:Y:S01]  /*8120*/  FMUL.FTZ R143, R32, UR6 ;  /* 0x00000006208f7c20 */ /* 0x002fe20008410000 */
[-C--:B----4-:R-:W-:Y:S08]  /*8130*/  FFMA.FTZ R86, R102, R0.reuse, R86 ;  /* 0x0000000066567223 */ /* 0x090ff00000010056 */
[----:B------:R-:W1:Y:S01]  /*8140*/  MUFU.TANH R147, R147 ;  /* 0x0000009300937308 */ /* 0x000e620000002400 */
[CC--:B---3--:R-:W-:Y:S09]  /*8150*/  FFMA.FTZ R152, R85.reuse, R0.reuse, R152 ;  /* 0x0000000055987223 */ /* 0x0c8ff20000010098 */
[----:B------:R-:W3:Y:S01]  /*8160*/  MUFU.TANH R154, R154 ;  /* 0x0000009a009a7308 */ /* 0x000ee20000002400 */
[----:B--2---:R-:W-:Y:S01]  /*8170*/  FFMA.FTZ R144, R85, R0, R144 ;  /* 0x0000000055907223 */ /* 0x004fe20000010090 */
[----:B------:R-:W-:Y:S08]  /*8180*/  I2FP.F32.U32 R85, R138 ;  /* 0x0000008a00557245 */ /* 0x000ff00000201000 */
[----:B------:R2:W4:Y:S01]  /*8190*/  MUFU.TANH R138, R143 ;  /* 0x0000008f008a7308 */ /* 0x0005220000002400 */
[-C--:B-1----:R-:W-:Y:S05]  /*81a0*/  FFMA.FTZ R147, R84, R0.reuse, R147 ;  /* 0x0000000054937223 */ /* 0x082fea0000010093 */
[----:B------:R-:W-:Y:S04]  /*81b0*/  FMNMX3.FTZ R106, R106, R147, R153, !PT ;  /* 0x000000936a6a7276 */ /* 0x000fe80007810099 */
[----:B------:R-:W1:Y:S01]  /*81c0*/  MUFU.TANH R151, R151 ;  /* 0x0000009700977308 */ /* 0x000e620000002400 */
[----:B---3--:R-:W-:Y:S01]  /*81d0*/  FFMA.FTZ R154, R84, R0, R154 ;  /* 0x00000000549a7223 */ /* 0x008fe2000001009a */
[----:B------:R-:W-:Y:S08]  /*81e0*/  VIADD R84, R2, 0x18 ;  /* 0x0000001802547836 */ /* 0x000ff00000000000 */
[----:B------:R-:W3:Y:S01]  /*81f0*/  MUFU.TANH R158, R158 ;  /* 0x0000009e009e7308 */ /* 0x000ee20000002400 */
[----:B------:R-:W-:Y:S01]  /*8200*/  I2FP.F32.U32 R84, R84 ;  /* 0x0000005400547245 */ /* 0x000fe20000201000 */
[----:B--2---:R-:W-:Y:S01]  /*8210*/  FMUL.FTZ R143, R34, UR6 ;  /* 0x00000006228f7c20 */ /* 0x004fe20008410000 */
[-C--:B----4-:R-:W-:Y:S07]  /*8220*/  FFMA.FTZ R138, R5, R0.reuse, R138 ;  /* 0x00000000058a7223 */ /* 0x090fee000001008a */
[----:B------:R-:W2:Y:S01]  /*8230*/  MUFU.TANH R150, R150 ;  /* 0x0000009600967308 */ /* 0x000ea20000002400 */
[CC--:B-1----:R-:W-:Y:S09]  /*8240*/  FFMA.FTZ R151, R84.reuse, R0.reuse, R151 ;  /* 0x0000000054977223 */ /* 0x0c2ff20000010097 */
[----:B------:R-:W1:Y:S01]  /*8250*/  MUFU.TANH R148, R148 ;  /* 0x0000009400947308 */ /* 0x000e620000002400 */
[-C--:B---3--:R-:W-:Y:S01]  /*8260*/  FFMA.FTZ R158, R84, R0.reuse, R158 ;  /* 0x00000000549e7223 */ /* 0x088fe2000001009e */
[----:B------:R-:W-:Y:S08]  /*8270*/  IADD3 R84, PT, PT, R2, 0x21, RZ ;  /* 0x0000002102547810 */ /* 0x000ff00007ffe0ff */
[----:B------:R-:W3:Y:S01]  /*8280*/  MUFU.TANH R149, R149 ;  /* 0x0000009500957308 */ /* 0x000ee20000002400 */
[CC--:B--2---:R-:W-:Y:S09]  /*8290*/  FFMA.FTZ R150, R85.reuse, R0.reuse, R150 ;  /* 0x0000000055967223 */ /* 0x0c4ff20000010096 */
[----:B------:R-:W2:Y:S01]  /*82a0*/  MUFU.TANH R156, R156 ;  /* 0x0000009c009c7308 */ /* 0x000ea20000002400 */
[-C--:B-1----:R-:W-:Y:S09]  /*82b0*/  FFMA.FTZ R148, R85, R0.reuse, R148 ;  /* 0x0000000055947223 */ /* 0x082ff20000010094 */
[----:B------:R-:W1:Y:S01]  /*82c0*/  MUFU.TANH R141, R141 ;  /* 0x0000008d008d7308 */ /* 0x000e620000002400 */
[CC--:B---3--:R-:W-:Y:S05]  /*82d0*/  FFMA.FTZ R149, R3.reuse, R0.reuse, R149 ;  /* 0x0000000003957223 */ /* 0x0c8fea0000010095 */
[----:B------:R-:W-:Y:S04]  /*82e0*/  FMNMX3.FTZ R101, R106, R151, R149, !PT ;  /* 0x000000976a657276 */ /* 0x000fe80007810095 */
[----:B------:R-:W3:Y:S01]  /*82f0*/  MUFU.TANH R142, R142 ;  /* 0x0000008e008e7308 */ /* 0x000ee20000002400 */
[----:B--2---:R-:W-:Y:S01]  /*8300*/  FFMA.FTZ R156, R3, R0, R156 ;  /* 0x00000000039c7223 */ /* 0x004fe2000001009c */
[----:B------:R-:W-:Y:S01]  /*8310*/  I2FP.F32.U32 R3, R84 ;  /* 0x0000005400037245 */ /* 0x000fe20000201000 */
[C---:B------:R-:W-:Y:S07]  /*8320*/  VIADD R84, R2.reuse, 0x29 ;  /* 0x0000002902547836 */ /* 0x040fee0000000000 */
[----:B------:R-:W2:Y:S01]  /*8330*/  MUFU.TANH R145, R145 ;  /* 0x0000009100917308 */ /* 0x000ea20000002400 */
[----:B------:R-:W-:Y:S01]  /*8340*/  I2FP.F32.U32 R84, R84 ;  /* 0x0000005400547245 */ /* 0x000fe20000201000 */
[----:B-1----:R-:W-:Y:S05]  /*8350*/  FFMA.FTZ R141, R3, R0, R141 ;  /* 0x00000000038d7223 */ /* 0x002fea000001008d */
[----:B------:R-:W-:Y:S03]  /*8360*/  FMNMX3.FTZ R101, R101, R152, R141, !PT ;  /* 0x0000009865657276 */ /* 0x000fe6000781008d */
[----:B------:R-:W1:Y:S01]  /*8370*/  MUFU.TANH R146, R146 ;  /* 0x0000009200927308 */ /* 0x000e620000002400 */
[-C--:B---3--:R-:W-:Y:S01]  /*8380*/  FFMA.FTZ R142, R3, R0.reuse, R142 ;  /* 0x00000000038e7223 */ /* 0x088fe2000001008e */
[----:B------:R-:W-:Y:S04]  /*8390*/  IADD3 R3, PT, PT, R2, 0x30, RZ ;  /* 0x0000003002037810 */ /* 0x000fe80007ffe0ff */
[----:B------:R-:W-:Y:S04]  /*83a0*/  I2FP.F32.U32 R3, R3 ;  /* 0x0000000300037245 */ /* 0x000fe80000201000 */
[----:B------:R-:W3:Y:S01]  /*83b0*/  MUFU.TANH R140, R140 ;  /* 0x0000008c008c7308 */ /* 0x000ee20000002400 */
[C---:B--2---:R-:W-:Y:S05]  /*83c0*/  FFMA.FTZ R145, R84.reuse, R0, R145 ;  /* 0x0000000054917223 */ /* 0x044fea0000010091 */
[----:B------:R-:W-:Y:S04]  /*83d0*/  FMNMX3.FTZ R101, R101, R150, R145, !PT ;  /* 0x0000009665657276 */ /* 0x000fe80007810091 */
[----:B------:R-:W2:Y:S01]  /*83e0*/  MUFU.TANH R87, R87 ;  /* 0x0000005700577308 */ /* 0x000ea20000002400 */
[-C--:B-1----:R-:W-:Y:S01]  /*83f0*/  FFMA.FTZ R146, R84, R0.reuse, R146 ;  /* 0x0000000054927223 */ /* 0x082fe20000010092 */
[----:B------:R-:W-:Y:S08]  /*8400*/  FMUL.FTZ R84, R35, UR6 ;  /* 0x0000000623547c20 */ /* 0x000ff00008410000 */
[----:B------:R1:W4:Y:S01]  /*8410*/  MUFU.TANH R85, R143 ;  /* 0x0000008f00557308 */ /* 0x0003220000002400 */
[CC--:B---3--:R-:W-:Y:S09]  /*8420*/  FFMA.FTZ R140, R3.reuse, R0.reuse, R140 ;  /* 0x00000000038c7223 */ /* 0x0c8ff2000001008c */
[----:B------:R-:W3:Y:S01]  /*8430*/  MUFU.TANH R139, R139 ;  /* 0x0000008b008b7308 */ /* 0x000ee20000002400 */
[----:B--2---:R-:W-:Y:S01]  /*8440*/  FFMA.FTZ R87, R3, R0, R87 ;  /* 0x0000000003577223 */ /* 0x004fe20000010057 */
[----:B------:R-:W-:Y:S04]  /*8450*/  FMNMX3.FTZ R3, R89, R161, R159, !PT ;  /* 0x000000a159037276 */ /* 0x000fe8000781009f */
[----:B------:R-:W-:Y:S04]  /*8460*/  FMNMX3.FTZ R3, R3, R164, R162, !PT ;  /* 0x000000a403037276 */ /* 0x000fe800078100a2 */
[----:B------:R-:W2:Y:S01]  /*8470*/  MUFU.TANH R84, R84 ;  /* 0x0000005400547308 */ /* 0x000ea20000002400 */
[----:B-1----:R-:W-:Y:S01]  /*8480*/  FMUL.FTZ R143, R33, UR6 ;  /* 0x00000006218f7c20 */ /* 0x002fe20008410000 */
[----:B------:R-:W-:Y:S01]  /*8490*/  FMNMX3.FTZ R103, R3, R154, R160, !PT ;  /* 0x0000009a03677276 */ /* 0x000fe200078100a0 */
[----:B----4-:R-:W-:Y:S01]  /*84a0*/  FFMA.FTZ R85, R5, R0, R85 ;  /* 0x0000000005557223 */ /* 0x010fe20000010055 */
[----:B------:R-:W-:Y:S02]  /*84b0*/  IADD3 R3, PT, PT, R2, 0x39, RZ ;  /* 0x0000003902037810 */ /* 0x000fe40007ffe0ff */
[----:B------:R-:W-:Y:S04]  /*84c0*/  FMNMX3.FTZ R2, R103, R158, R156, !PT ;  /* 0x0000009e67027276 */ /* 0x000fe8000781009c */
[----:B------:R-:W1:Y:S01]  /*84d0*/  MUFU.TANH R143, R143 ;  /* 0x0000008f008f7308 */ /* 0x000e620000002400 */
[----:B------:R-:W-:Y:S01]  /*84e0*/  I2FP.F32.U32 R3, R3 ;  /* 0x0000000300037245 */ /* 0x000fe20000201000 */
[----:B---3--:R-:W-:Y:S01]  /*84f0*/  FFMA.FTZ R139, R102, R0, R139 ;  /* 0x00000000668b7223 */ /* 0x008fe2000001008b */
[----:B------:R-:W-:Y:S04]  /*8500*/  FMNMX3.FTZ R2, R2, R144, R142, !PT ;  /* 0x0000009002027276 */ /* 0x000fe8000781008e */
[----:B------:R-:W-:Y:S01]  /*8510*/  FMNMX3.FTZ R2, R2, R148, R146, !PT ;  /* 0x0000009402027276 */ /* 0x000fe20007810092 */
[CC--:B--2---:R-:W-:Y:S03]  /*8520*/  FFMA.FTZ R84, R3.reuse, R0.reuse, R84 ;  /* 0x0000000003547223 */ /* 0x0c4fe60000010054 */
[----:B------:R-:W-:Y:S04]  /*8530*/  FMNMX3.FTZ R2, R2, R87, R86, !PT ;  /* 0x0000005702027276 */ /* 0x000fe80007810056 */
[----:B------:R-:W-:Y:S01]  /*8540*/  FMNMX3.FTZ R9, R2, R85, R84, !PT ;  /* 0x0000005502097276 */ /* 0x000fe20007810054 */
[----:B-1----:R-:W-:Y:S01]  /*8550*/  FFMA.FTZ R143, R3, R0, R143 ;  /* 0x00000000038f7223 */ /* 0x002fe2000001008f */
[----:B------:R-:W-:Y:S04]  /*8560*/  FMNMX3.FTZ R3, R101, R140, R139, !PT ;  /* 0x0000008c65037276 */ /* 0x000fe8000781008b */
[----:B------:R-:W-:Y:S01]  /*8570*/  FMNMX3.FTZ R101, R3, R138, R143, !PT ;  /* 0x0000008a03657276 */ /* 0x000fe2000781008f */
[----:B------:R-:W-:Y:S06]  /*8580*/  @P1 BRA `(.L_x_1252) ;  /* 0xffffffe800b41947 */ /* 0x000fec000383ffff */
.L_x_1251:
        /* <DEDUP_REMOVED lines=21> */
[----:B------:R-:W-:Y:S01]  /*86e0*/  ISETP.NE.AND P1, PT, R129, RZ, PT ;  /* 0x000000ff8100720c */ /* 0x000fe20003f25270 */
        /* <DEDUP_REMOVED lines=27> */
[C---:B------:R-:W-:Y:S01]  /*88a0*/  FMUL.FTZ R8, R89.reuse, R76 ;  /* 0x0000004c59087220 */ /* 0x040fe20000410000 */
[C---:B--2---:R-:W-:Y:S01]  /*88b0*/  FMUL.FTZ R6, R88.reuse, R82 ;  /* 0x0000005258067220 */ /* 0x044fe20000410000 */
[C---:B------:R-:W-:Y:S07]  /*88c0*/  FMUL.FTZ R7, R88.reuse, R83 ;  /* 0x0000005358077220 */ /* 0x040fee0000410000 */
[----:B------:R-:W1:Y:S01]  /*88d0*/  MUFU.EX2 R97, R97 ;  /* 0x0000006100617308 */ /* 0x000e620000000800 */
[C---:B------:R-:W-:Y:S01]  /*88e0*/  FMUL.FTZ R9, R89.reuse, R77 ;  /* 0x0000004d59097220 */ /* 0x040fe20000410000 */
[C---:B------:R-:W-:Y:S01]  /*88f0*/  FMUL.FTZ R10, R88.reuse, R78 ;  /* 0x0000004e580a7220 */ /* 0x040fe20000410000 */
[C---:B------:R-:W-:Y:S07]  /*8900*/  FMUL.FTZ R11, R88.reuse, R79 ;  /* 0x0000004f580b7220 */ /* 0x040fee0000410000 */
[----:B------:R-:W-:Y:S01]  /*8910*/  MUFU.EX2 R99, R99 ;  /* 0x0000006300637308 */ /* 0x000fe20000000800 */
[----:B------:R-:W-:Y:S01]  /*8920*/  FMUL.FTZ R24, R89, R60 ;  /* 0x0000003c59187220 */ /* 0x000fe20000410000 */
[----:B---3--:R-:W-:Y:S01]  /*8930*/  F2FP.BF16.F32.PACK_AB R80, R107, R108 ;  /* 0x0000006c6b50723e */ /* 0x008fe200000010ff */
[C---:B------:R-:W-:Y:S07]  /*8940*/  FMUL.FTZ R25, R89.reuse, R61 ;  /* 0x0000003d59197220 */ /* 0x040fee0000410000 */
[----:B------:R-:W2:Y:S01]  /*8950*/  MUFU.EX2 R94, R94 ;  /* 0x0000005e005e7308 */ /* 0x000ea20000000800 */
[C---:B------:R-:W-:Y:S01]  /*8960*/  FMUL.FTZ R26, R88.reuse, R62 ;  /* 0x0000003e581a7220 */ /* 0x040fe20000410000 */
[C---:B------:R-:W-:Y:S01]  /*8970*/  FMUL.FTZ R27, R88.reuse, R63 ;  /* 0x0000003f581b7220 */ /* 0x040fe20000410000 */
[----:B------:R-:W-:Y:S07]  /*8980*/  FMUL.FTZ R16, R89, R68 ;  /* 0x0000004459107220 */ /* 0x000fee0000410000 */
[----:B------:R-:W-:Y:S01]  /*8990*/  MUFU.EX2 R96, R96 ;  /* 0x0000006000607308 */ /* 0x000fe20000000800 */
[----:B------:R-:W3:Y:S01]  /*89a0*/  LDSM.16.MT88.4 R60, [R92+0x1000] ;  /* 0x001000005c3c783b */ /* 0x000ee20000004200 */
[----:B-1----:R-:W-:Y:S01]  /*89b0*/  F2FP.BF16.F32.PACK_AB R81, R97, R105 ;  /* 0x000000696151723e */ /* 0x002fe200000010ff */
[C---:B------:R-:W-:Y:S07]  /*89c0*/  FMUL.FTZ R17, R89.reuse, R69 ;  /* 0x0000004559117220 */ /* 0x040fee0000410000 */
[----:B------:R-:W1:Y:S01]  /*89d0*/  MUFU.EX2 R93, R93 ;  /* 0x0000005d005d7308 */ /* 0x000e620000000800 */
[C---:B------:R-:W-:Y:S01]  /*89e0*/  FMUL.FTZ R18, R88.reuse, R70 ;  /* 0x0000004658127220 */ /* 0x040fe20000410000 */
[C---:B------:R-:W-:Y:S01]  /*89f0*/  FMUL.FTZ R19, R88.reuse, R71 ;  /* 0x0000004758137220 */ /* 0x040fe20000410000 */
[C---:B------:R-:W-:Y:S01]  /*8a00*/  FMUL.FTZ R32, R89.reuse, R52 ;  /* 0x0000003459207220 */ /* 0x040fe20000410000 */
[C---:B------:R-:W-:Y:S01]  /*8a10*/  FMUL.FTZ R33, R89.reuse, R53 ;  /* 0x0000003559217220 */ /* 0x040fe20000410000 */
[----:B------:R-:W-:Y:S01]  /*8a20*/  FMUL.FTZ R34, R88, R54 ;  /* 0x0000003658227220 */ /* 0x000fe20000410000 */
[----:B--2---:R-:W-:Y:S01]  /*8a30*/  F2FP.BF16.F32.PACK_AB R82, R94, R99 ;  /* 0x000000635e52723e */ /* 0x004fe200000010ff */
[C---:B------:R-:W-:Y:S01]  /*8a40*/  FMUL.FTZ R35, R88.reuse, R55 ;  /* 0x0000003758237220 */ /* 0x040fe20000410000 */
[C---:B------:R-:W-:Y:S01]  /*8a50*/  FMUL.FTZ R36, R89.reuse, R36 ;  /* 0x0000002459247220 */ /* 0x040fe20000410000 */
[----:B------:R-:W2:Y:S01]  /*8a60*/  LDSM.16.MT88.4 R52, [R113+0x8000] ;  /* 0x008000007134783b */ /* 0x000ea20000004200 */
[C---:B------:R-:W-:Y:S01]  /*8a70*/  FMUL.FTZ R37, R89.reuse, R37 ;  /* 0x0000002559257220 */ /* 0x040fe20000410000 */
[C---:B------:R-:W-:Y:S01]  /*8a80*/  FMUL.FTZ R38, R88.reuse, R38 ;  /* 0x0000002658267220 */ /* 0x040fe20000410000 */
[C---:B------:R-:W-:Y:S01]  /*8a90*/  FMUL.FTZ R39, R88.reuse, R39 ;  /* 0x0000002758277220 */ /* 0x040fe20000410000 */
[----:B------:R-:W-:Y:S01]  /*8aa0*/  FMUL.FTZ R40, R89, R40 ;  /* 0x0000002859287220 */ /* 0x000fe20000410000 */
[----:B-1----:R-:W-:Y:S01]  /*8ab0*/  F2FP.BF16.F32.PACK_AB R83, R93, R96 ;  /* 0x000000605d53723e */ /* 0x002fe200000010ff */
[C---:B------:R-:W-:Y:S01]  /*8ac0*/  FMUL.FTZ R41, R89.reuse, R41 ;  /* 0x0000002959297220 */ /* 0x040fe20000410000 */
[C---:B------:R-:W-:Y:S01]  /*8ad0*/  FMUL.FTZ R42, R88.reuse, R42 ;  /* 0x0000002a582a7220 */ /* 0x040fe20000410000 */
[----:B------:R-:W-:Y:S01]  /*8ae0*/  LDSM.16.MT88.4 R76, [R113+0x6c00] ;  /* 0x006c0000714c783b */ /* 0x000fe20000004200 */
[C---:B------:R-:W-:Y:S01]  /*8af0*/  FMUL.FTZ R43, R88.reuse, R43 ;  /* 0x0000002b582b7220 */ /* 0x040fe20000410000 */
[----:B------:R-:W-:Y:S01]  /*8b00*/  MUFU.EX2 R110, R110 ;  /* 0x0000006e006e7308 */ /* 0x000fe20000000800 */
[C---:B------:R-:W-:Y:S01]  /*8b10*/  FMUL.FTZ R44, R89.reuse, R44 ;  /* 0x0000002c592c7220 */ /* 0x040fe20000410000 */
[C---:B------:R-:W-:Y:S08]  /*8b20*/  HMMA.16816.F32.BF16 R4, R80.reuse, R12, R4 ;  /* 0x0000000c5004723c */ /* 0x040ff00000041804 */
[----:B------:R-:W-:Y:S01]  /*8b30*/  MUFU.EX2 R111, R111 ;  /* 0x0000006f006f7308 */ /* 0x000fe20000000800 */
[----:B------:R-:W-:Y:S01]  /*8b40*/  LDSM.16.MT88.4 R68, [R92+0xc00] ;  /* 0x000c00005c44783b */ /* 0x000fe20000004200 */
[C---:B------:R-:W-:Y:S08]  /*8b50*/  FMUL.FTZ R12, R89.reuse, R72 ;  /* 0x00000048590c7220 */ /* 0x040ff00000410000 */
[----:B------:R-:W-:Y:S01]  /*8b60*/  MUFU.EX2 R119, R119 ;  /* 0x0000007700777308 */ /* 0x000fe20000000800 */
[C---:B------:R-:W-:Y:S01]  /*8b70*/  FMUL.FTZ R13, R89.reuse, R73 ;  /* 0x00000049590d7220 */ /* 0x040fe20000410000 */
[C---:B------:R-:W-:Y:S08]  /*8b80*/  HMMA.16816.F32.BF16 R8, R80.reuse, R14, R8 ;  /* 0x0000000e5008723c */ /* 0x040ff00000041808 */
[----:B------:R-:W-:Y:S01]  /*8b90*/  MUFU.EX2 R106, R106 ;  /* 0x0000006a006a7308 */ /* 0x000fe20000000800 */
[C---:B------:R-:W-:Y:S01]  /*8ba0*/  FMUL.FTZ R14, R88.reuse, R74 ;  /* 0x0000004a580e7220 */ /* 0x040fe20000410000 */
[C---:B------:R-:W-:Y:S01]  /*8bb0*/  FMUL.FTZ R15, R88.reuse, R75 ;  /* 0x0000004b580f7220 */ /* 0x040fe20000410000 */
[C---:B------:R-:W-:Y:S07]  /*8bc0*/  FMUL.FTZ R45, R89.reuse, R45 ;  /* 0x0000002d592d7220 */ /* 0x040fee0000410000 */
[----:B------:R-:W-:Y:S01]  /*8bd0*/  MUFU.EX2 R109, R109 ;  /* 0x0000006d006d7308 */ /* 0x000fe20000000800 */
[C---:B------:R-:W-:Y:S01]  /*8be0*/  FMUL.FTZ R46, R88.reuse, R46 ;  /* 0x0000002e582e7220 */ /* 0x040fe20000410000 */
[C---:B------:R-:W-:Y:S01]  /*8bf0*/  FMUL.FTZ R47, R88.reuse, R47 ;  /* 0x0000002f582f7220 */ /* 0x040fe20000410000 */
        /* <DEDUP_REMOVED lines=11> */
[C---:B------:R-:W-:Y:S08]  /*8cb0*/  FMUL.FTZ R23, R88.reuse, R67 ;  /* 0x0000004358177220 */ /* 0x040ff00000410000 */
[----:B------:R-:W-:Y:S01]  /*8cc0*/  MUFU.EX2 R101, R101 ;  /* 0x0000006500657308 */ /* 0x000fe20000000800 */
[----:B------:R-:W-:Y:S01]  /*8cd0*/  FMUL.FTZ R51, R88, R51 ;  /* 0x0000003358337220 */ /* 0x000fe20000410000 */
[--C-:B------:R-:W-:Y:S01]  /*8ce0*/  FFMA.FTZ R85, R85, UR4, -R95.reuse ;  /* 0x0000000455557c23 */ /* 0x100fe2000801085f */
[----:B------:R-:W-:Y:S07]  /*8cf0*/  FFMA.FTZ R67, R147, UR4, -R104 ;  /* 0x0000000493437c23 */ /* 0x000fee0008010868 */
[----:B------:R-:W-:Y:S01]  /*8d00*/  MUFU.EX2 R98, R98 ;  /* 0x0000006200627308 */ /* 0x000fe20000000800 */
[--C-:B------:R-:W-:Y:S01]  /*8d10*/  FFMA.FTZ R65, R154, UR4, -R95.reuse ;  /* 0x000000049a417c23 */ /* 0x100fe2000801085f */
[C---:B------:R-:W-:Y:S03]  /*8d20*/  HMMA.16816.F32.BF16 R20, R80.reuse, R28, R20 ;  /* 0x0000001c5014723c */ /* 0x040fe60000041814 */
[C---:B------:R-:W-:Y:S01]  /*8d30*/  FMUL.FTZ R28, R89.reuse, R56 ;  /* 0x00000038591c7220 */ /* 0x040fe20000410000 */
[C---:B------:R-:W-:Y:S04]  /*8d40*/  FMUL.FTZ R29, R89.reuse, R57 ;  /* 0x00000039591d7220 */ /* 0x040fe80000410000 */
[----:B------:R-:W1:Y:S01]  /*8d50*/  MUFU.EX2 R67, R67 ;  /* 0x0000004300437308 */ /* 0x000e620000000800 */
[----:B------:R-:W-:Y:S01]  /*8d60*/  FFMA.FTZ R64, R89, R136, R108 ;  /* 0x0000008859407223 */ /* 0x000fe2000001006c */
[--C-:B------:R-:W-:Y:S01]  /*8d70*/  FFMA.FTZ R108, R142, UR4, -R95.reuse ;  /* 0x000000048e6c7c23 */ /* 0x100fe2000801085f */
[C---:B------:R-:W-:Y:S07]  /*8d80*/  HMMA.16816.F32.BF16 R24, R80.reuse, R30, R24 ;  /* 0x0000001e5018723c */ /* 0x040fee0000041818 */
[----:B------:R-:W-:Y:S01]  /*8d90*/  MUFU.EX2 R65, R65 ;  /* 0x0000004100417308 */ /* 0x000fe20000000800 */
[C---:B------:R-:W-:Y:S01]  /*8da0*/  FMUL.FTZ R30, R88.reuse, R58 ;  /* 0x0000003a581e7220 */ /* 0x040fe20000410000 */
[----:B------:R-:W-:Y:S08]  /*8db0*/  FMUL.FTZ R31, R88, R59 ;  /* 0x0000003b581f7220 */ /* 0x000ff00000410000 */
[----:B------:R-:W-:Y:S01]  /*8dc0*/  MUFU.EX2 R108, R108 ;  /* 0x0000006c006c7308 */ /* 0x000fe20000000800 */
[----:B------:R-:W-:Y:S01]  /*8dd0*/  LDSM.16.MT88.4 R56, [R113+0x6400] ;  /* 0x006400007138783b */ /* 0x000fe20000004200 */
[--C-:B------:R-:W-:Y:S01]  /*8de0*/  FFMA.FTZ R136, R145, UR4, -R104.reuse ;  /* 0x0000000491887c23 */ /* 0x100fe20008010868 */
[--C-:B------:R-:W-:Y:S01]  /*8df0*/  FFMA.FTZ R142, R148, UR4, -R95.reuse ;  /* 0x00000004948e7c23 */ /* 0x100fe2000801085f */
[----:B------:R-:W-:Y:S01]  /*8e00*/  FFMA.FTZ R89, R146, UR4, -R95 ;  /* 0x0000000492597c23 */ /* 0x000fe2000801085f */
[----:B------:R-:W-:Y:S01]  /*8e10*/  FFMA.FTZ R105, R88, R137, R105 ;  /* 0x0000008958697223 */ /* 0x000fe20000010069 */
[C---:B---3--:R-:W-:Y:S04]  /*8e20*/  HMMA.16816.F32.BF16 R28, R80.reuse, R60, R28 ;  /* 0x0000003c501c723c */ /* 0x048fe8000004181c */
[----:B------:R-:W-:Y:S01]  /*8e30*/  MUFU.EX2 R136, R136 ;  /* 0x0000008800887308 */ /* 0x000fe20000000800 */
[----:B------:R-:W-:Y:S01]  /*8e40*/  FFMA.FTZ R66, R138, UR4, -R104 ;  /* 0x000000048a427c23 */ /* 0x000fe20008010868 */
[--C-:B------:R-:W-:Y:S01]  /*8e50*/  FFMA.FTZ R138, R87, UR4, -R95.reuse ;  /* 0x00000004578a7c23 */ /* 0x100fe2000801085f */
[----:B------:R-:W-:Y:S07]  /*8e60*/  FADD.FTZ R64, R107, R64 ;  /* 0x000000406b407221 */ /* 0x000fee0000010000 */
[----:B------:R-:W-:Y:S01]  /*8e70*/  MUFU.EX2 R142, R142 ;  /* 0x0000008e008e7308 */ /* 0x000fe20000000800 */
[--C-:B------:R-:W-:Y:S01]  /*8e80*/  FFMA.FTZ R107, R86, UR4, -R95.reuse ;  /* 0x00000004566b7c23 */ /* 0x100fe2000801085f */
[C---:B------:R-:W-:Y:S01]  /*8e90*/  HMMA.16816.F32.BF16 R32, R80.reuse, R62, R32 ;  /* 0x0000003e5020723c */ /* 0x040fe20000041820 */
[----:B------:R-:W-:Y:S07]  /*8ea0*/  LDSM.16.MT88.4 R60, [R92+0x800] ;  /* 0x000800005c3c783b */ /* 0x000fee0000004200 */
[----:B------:R-:W-:Y:S01]  /*8eb0*/  MUFU.EX2 R89, R89 ;  /* 0x0000005900597308 */ /* 0x000fe20000000800 */
[----:B------:R-:W-:Y:S01]  /*8ec0*/  FFMA.FTZ R95, R84, UR4, -R95 ;  /* 0x00000004545f7c23 */ /* 0x000fe2000801085f */
[--C-:B------:R-:W-:Y:S01]  /*8ed0*/  FFMA.FTZ R140, R140, UR4, -R104.reuse ;  /* 0x000000048c8c7c23 */ /* 0x100fe20008010868 */
[--C-:B------:R-:W-:Y:S07]  /*8ee0*/  FFMA.FTZ R139, R139, UR4, -R104.reuse ;  /* 0x000000048b8b7c23 */ /* 0x100fee0008010868 */
[----:B------:R-:W-:Y:S01]  /*8ef0*/  MUFU.EX2 R138, R138 ;  /* 0x0000008a008a7308 */ /* 0x000fe20000000800 */
[----:B------:R-:W-:Y:S01]  /*8f00*/  FFMA.FTZ R104, R143, UR4, -R104 ;  /* 0x000000048f687c23 */ /* 0x000fe20008010868 */
[C---:B--2---:R-:W-:Y:S08]  /*8f10*/  HMMA.16816.F32.BF16 R36, R80.reuse, R52, R36 ;  /* 0x000000345024723c */ /* 0x044ff00000041824 */
[----:B------:R-:W-:Y:S01]  /*8f20*/  MUFU.EX2 R88, R140 ;  /* 0x0000008c00587308 */ /* 0x000fe20000000800 */
[----:B------:R-:W-:Y:S01]  /*8f30*/  FADD.FTZ R105, R97, R105 ;  /* 0x0000006961697221 */ /* 0x000fe20000010000 */
[----:B------:R-:W-:Y:S01]  /*8f40*/  FADD.FTZ R99, R99, R64 ;  /* 0x0000004063637221 */ /* 0x000fe20000010000 */
[----:B------:R-:W-:Y:S07]  /*8f50*/  IADD3 R129, PT, PT, R129, -0x1, RZ ;  /* 0xffffffff81817810 */ /* 0x000fee0007ffe0ff */
[----:B------:R-:W2:Y:S01]  /*8f60*/  MUFU.EX2 R139, R139 ;  /* 0x0000008b008b7308 */ /* 0x000ea20000000800 */
[C---:B------:R-:W-:Y:S01]  /*8f70*/  HMMA.16816.F32.BF16 R40, R80.reuse, R54, R40 ;  /* 0x000000365028723c */ /* 0x040fe20000041828 */
[----:B------:R-:W3:Y:S08]  /*8f80*/  LDSM.16.MT88.4 R52, [R92+0x2000] ;  /* 0x002000005c34783b */ /* 0x000ef00000004200 */
[----:B------:R-:W-:Y:S01]  /*8f90*/  MUFU.EX2 R107, R107 ;  /* 0x0000006b006b7308 */ /* 0x000fe20000000800 */
[----:B------:R-:W-:Y:S09]  /*8fa0*/  FADD.FTZ R94, R94, R99 ;  /* 0x000000635e5e7221 */ /* 0x000ff20000010000 */
[----:B------:R-:W-:Y:S01]  /*8fb0*/  MUFU.EX2 R137, R66 ;  /* 0x0000004200897308 */ /* 0x000fe20000000800 */
[----:B-1----:R-:W-:Y:S09]  /*8fc0*/  FADD.FTZ R97, R67, R94 ;  /* 0x0000005e43617221 */ /* 0x002ff20000010000 */
[----:B------:R-:W1:Y:S01]  /*8fd0*/  MUFU.EX2 R104, R104 ;  /* 0x0000006800687308 */ /* 0x000e620000000800 */
[----:B--2---:R-:W-:Y:S09]  /*8fe0*/  F2FP.BF16.F32.PACK_AB R84, R139, R88 ;  /* 0x000000588b54723e */ /* 0x004ff200000010ff */
[----:B------:R-:W-:Y:S01]  /*8ff0*/  MUFU.EX2 R95, R95 ;  /* 0x0000005f005f7308 */ /* 0x000fe20000000800 */
[----:B-1----:R-:W-:Y:S01]  /*9000*/  F2FP.BF16.F32.PACK_AB R86, R104, R137 ;  /* 0x000000896856723e */ /* 0x002fe200000010ff */
[C---:B---3--:R-:W-:Y:S03]  /*9010*/  HMMA.16816.F32.BF16 R44, R80.reuse, R52, R44 ;  /* 0x00000034502c723c */ /* 0x048fe6000004182c */
[C---:B------:R-:W-:Y:S01]  /*9020*/  F2FP.BF16.F32.PACK_AB R52, R106.reuse, R67 ;  /* 0x000000436a34723e */ /* 0x040fe200000010ff */
[----:B------:R-:W-:Y:S01]  /*9030*/  FADD.FTZ R106, R106, R97 ;  /* 0x000000616a6a7221 */ /* 0x000fe20000010000 */
[----:B------:R-:W-:Y:S03]  /*9040*/  F2FP.BF16.F32.PACK_AB R53, R100, R65 ;  /* 0x000000416435723e */ /* 0x000fe600000010ff */
[----:B------:R-:W-:Y:S03]  /*9050*/  HMMA.16816.F32.BF16 R48, R80, R54, R48 ;  /* 0x000000365030723c */ /* 0x000fe60000041830 */
[----:B------:R-:W-:Y:S02]  /*9060*/  F2FP.BF16.F32.PACK_AB R54, R102, R103 ;  /* 0x000000676636723e */ /* 0x000fe400000010ff */
[----:B------:R-:W-:Y:S07]  /*9070*/  F2FP.BF16.F32.PACK_AB R55, R98, R101 ;  /* 0x000000656237723e */ /* 0x000fee00000010ff */
        /* <DEDUP_REMOVED lines=18> */
[----:B------:R-:W-:Y:S02]  /*91a0*/  F2FP.BF16.F32.PACK_AB R52, R111, R110 ;  /* 0x0000006e6f34723e */ /* 0x000fe400000010ff */
[----:B------:R-:W-:Y:S02]  /*91b0*/  F2FP.BF16.F32.PACK_AB R53, R108, R119 ;  /* 0x000000776c35723e */ /* 0x000fe400000010ff */
[----:B------:R-:W-:Y:S02]  /*91c0*/  F2FP.BF16.F32.PACK_AB R54, R136, R109 ;  /* 0x0000006d8836723e */ /* 0x000fe400000010ff */
[----:B------:R-:W-:Y:S07]  /*91d0*/  F2FP.BF16.F32.PACK_AB R55, R89, R142 ;  /* 0x0000008e5937723e */ /* 0x000fee00000010ff */
        /* <DEDUP_REMOVED lines=14> */
[----:B------:R1:W3:Y:S02]  /*92c0*/  MUFU.EX2 R96, R85 ;  /* 0x0000005500607308 */ /* 0x0002e40000000800 */
[----:B------:R-:W-:Y:S01]  /*92d0*/  FADD.FTZ R56, R93, R56 ;  /* 0x000000385d387221 */ /* 0x000fe20000010000 */
[C---:B------:R-:W-:Y:S03]  /*92e0*/  HMMA.16816.F32.BF16 R40, R52.reuse, R58, R40 ;  /* 0x0000003a3428723c */ /* 0x040fe60000041828 */
[----:B------:R-:W-:Y:S04]  /*92f0*/  FADD.FTZ R93, R65, R56 ;  /* 0x00000038415d7221 */ /* 0x000fe80000010000 */
[----:B------:R-:W-:Y:S01]  /*9300*/  FADD.FTZ R100, R100, R93 ;  /* 0x0000005d64647221 */ /* 0x000fe20000010000 */
[C---:B--2---:R-:W-:Y:S03]  /*9310*/  HMMA.16816.F32.BF16 R44, R52.reuse, R60, R44 ;  /* 0x0000003c342c723c */ /* 0x044fe6000004182c */
[----:B-1----:R-:W-:Y:S01]  /*9320*/  F2FP.BF16.F32.PACK_AB R85, R107, R138 ;  /* 0x0000008a6b55723e */ /* 0x002fe200000010ff */
[----:B------:R-:W-:Y:S01]  /*9330*/  FADD.FTZ R101, R101, R100 ;  /* 0x0000006465657221 */ /* 0x000fe20000010000 */
[----:B---3--:R-:W-:Y:S03]  /*9340*/  F2FP.BF16.F32.PACK_AB R87, R95, R96 ;  /* 0x000000605f57723e */ /* 0x008fe600000010ff */
[----:B------:R-:W-:Y:S01]  /*9350*/  HMMA.16816.F32.BF16 R48, R52, R62, R48 ;  /* 0x0000003e3430723c */ /* 0x000fe20000041830 */
[----:B------:R-:W1:Y:S02]  /*9360*/  LDSM.16.MT88.4 R60, [R113+0x7c00] ;  /* 0x007c0000713c783b */ /* 0x000e640000004200 */
[----:B------:R-:W-:Y:S04]  /*9370*/  FADD.FTZ R98, R98, R101 ;  /* 0x0000006562627221 */ /* 0x000fe80000010000 */
[----:B------:R-:W-:Y:S01]  /*9380*/  FADD.FTZ R119, R119, R98 ;  /* 0x0000006277777221 */ /* 0x000fe20000010000 */
[C---:B------:R-:W-:Y:S01]  /*9390*/  HMMA.16816.F32.BF16 R80, R84.reuse, R76, R4 ;  /* 0x0000004c5450723c */ /* 0x040fe20000041804 */
[----:B------:R-:W2:Y:S04]  /*93a0*/  LDSM.16.MT88.4 R52, [R92+0x1c00] ;  /* 0x001c00005c34783b */ /* 0x000ea80000004200 */
[----:B------:R-:W-:Y:S03]  /*93b0*/  FADD.FTZ R119, R108, R119 ;  /* 0x000000776c777221 */ /* 0x000fe60000010000 */
[C---:B------:R-:W-:Y:S01]  /*93c0*/  HMMA.16816.F32.BF16 R76, R84.reuse, R78, R8 ;  /* 0x0000004e544c723c */ /* 0x040fe20000041808 */
[----:B------:R-:W3:Y:S02]  /*93d0*/  LDSM.16.MT88.4 R4, [R113+0x8c00] ;  /* 0x008c00007104783b */ /* 0x000ee40000004200 */
[----:B------:R-:W-:Y:S04]  /*93e0*/  FADD.FTZ R142, R142, R119 ;  /* 0x000000778e8e7221 */ /* 0x000fe80000010000 */
[----:B------:R-:W-:Y:S01]  /*93f0*/  FADD.FTZ R89, R89, R142 ;  /* 0x0000008e59597221 */ /* 0x000fe20000010000 */
[C---:B------:R-:W-:Y:S01]  /*9400*/  HMMA.16816.F32.BF16 R72, R84.reuse, R68, R12 ;  /* 0x000000445448723c */ /* 0x040fe2000004180c */
[----:B------:R-:W4:Y:S02]  /*9410*/  LDSM.16.MT88.4 R8, [R92+0x2c00] ;  /* 0x002c00005c08783b */ /* 0x000f240000004200 */
[----:B------:R-:W-:Y:S01]  /*9420*/  FADD.FTZ R13, R103, R106 ;  /* 0x0000006a670d7221 */ /* 0x000fe20000010000 */
[----:B------:R-:W-:Y:S01]  /*9430*/  FADD.FTZ R138, R138, R89 ;  /* 0x000000598a8a7221 */ /* 0x000fe20000010000 */
[----:B------:R-:W-:Y:S02]  /*9440*/  MOV R89, R2 ;  /* 0x0000000200597202 */ /* 0x000fe40000000f00 */
        /* <DEDUP_REMOVED lines=15> */
[----:B------:R-:W-:Y:S01]  /*9540*/  FADD.FTZ R4, R88, R5 ;  /* 0x0000000558047221 */ /* 0x000fe20000010000 */
[----:B------:R-:W-:Y:S03]  /*9550*/  MOV R88, R3 ;  /* 0x0000000300587202 */ /* 0x000fe60000000f00 */
[----:B------:R-:W-:Y:S01]  /*9560*/  FADD.FTZ R4, R139, R4 ;  /* 0x000000048b047221 */ /* 0x000fe20000010000 */
[----:B------:R-:W-:Y:S03]  /*9570*/  HMMA.16816.F32.BF16 R48, R84, R10, R48 ;  /* 0x0000000a5430723c */ /* 0x000fe60000041830 */
[----:B------:R-:W-:Y:S04]  /*9580*/  FADD.FTZ R137, R137, R4 ;  /* 0x0000000489897221 */ /* 0x000fe80000010000 */
[----:B------:R-:W-:Y:S01]  /*9590*/  FADD.FTZ R136, R104, R137 ;  /* 0x0000008968887221 */ /* 0x000fe20000010000 */
[----:B------:R-:W-:Y:S01]  /*95a0*/  FADD.FTZ R137, R95, R96 ;  /* 0x000000605f897221 */ /* 0x000fe20000010000 */
[----:B------:R-:W-:Y:S11]  /*95b0*/  @P1 BRA `(.L_x_1250) ;  /* 0xffffffdc007c1947 */ /* 0x000ff6000383ffff */
.L_x_1249:
[----:B------:R-:W1:Y:S01]  /*95c0*/  SHFL.BFLY PT, R0, R137, 0x2, 0x1f ;  /* 0x0c401f0089007f89 */ /* 0x000e6200000e0000 */
[----:B------:R-:W-:Y:S01]  /*95d0*/  LOP3.LUT R7, R131, 0xc0, RZ, 0xc0, !PT ;  /* 0x000000c083077812 */ /* 0x000fe200078ec0ff */
[----:B------:R-:W2:Y:S01]  /*95e0*/  LDC.U8 R20, c[0x0][0x548] ;  /* 0x00015200ff147b82 */ /* 0x000ea20000000000 */
[----:B------:R-:W-:Y:S01]  /*95f0*/  ISETP.NE.AND P0, PT, R126, -0x1, PT ;  /* 0xffffffff7e00780c */ /* 0x000fe20003f05270 */
[----:B------:R-:W4:Y:S01]  /*9600*/  SHFL.BFLY PT, R5, R136, 0x2, 0x1f ;  /* 0x0c401f0088057f89 */ /* 0x000f2200000e0000 */
[----:B------:R-:W-:Y:S02]  /*9610*/  LOP3.LUT R7, R7, 0x18, R114, 0xf8, !PT ;  /* 0x0000001807077812 */ /* 0x000fe400078ef872 */
[----:B------:R-:W-:Y:S01]  /*9620*/  LOP3.LUT R12, R114, 0x18, RZ, 0xc0, !PT ;  /* 0x00000018720c7812 */ /* 0x000fe200078ec0ff */
[----:B------:R-:W2:Y:S03]  /*9630*/  S2R R23, SR_CTAID.Y ;  /* 0x0000000000177919 */ /* 0x000ea60000002600 */
[----:B------:R-:W-:Y:S01]  /*9640*/  LOP3.LUT R12, R12, 0xd8, R131, 0x78, !PT ;  /* 0x000000d80c0c7812 */ /* 0x000fe200078e7883 */
[----:B------:R-:W2:Y:S04]  /*9650*/  S2R R21, SR_CTAID.Z ;  /* 0x0000000000157919 */ /* 0x000ea80000002700 */
[----:B------:R-:W2:Y:S01]  /*9660*/  @!P0 LDC.64 R14, c[0x0][0x400] ;  /* 0x00010000ff0e8b82 */ /* 0x000ea20000000a00 */
[----:B-1----:R-:W-:Y:S01]  /*9670*/  FADD.FTZ R9, R0, R137 ;  /* 0x0000008900097221 */ /* 0x002fe20000010000 */
[----:B------:R-:W-:Y:S01]  /*9680*/  SHF.L.U32 R0, R114, 0x1, RZ ;  /* 0x0000000172007819 */ /* 0x000fe200000006ff */
[----:B----4-:R-:W-:-:S03]  /*9690*/  FADD.FTZ R10, R5, R136 ;  /* 0x00000088050a7221 */ /* 0x010fc60000010000 */
[----:B------:R-:W1:Y:S01]  /*96a0*/  SHFL.BFLY PT, R4, R9, 0x1, 0x1f ;  /* 0x0c201f0009047f89 */ /* 0x000e6200000e0000 */
[----:B------:R-:W-:-:S03]  /*96b0*/  LOP3.LUT R0, R0, 0x6, RZ, 0xc0, !PT ;  /* 0x0000000600007812 */ /* 0x000fc600078ec0ff */
[----:B------:R-:W4:Y:S01]  /*96c0*/  SHFL.BFLY PT, R5, R10, 0x1, 0x1f ;  /* 0x0c201f000a057f89 */ /* 0x000f2200000e0000 */
        /* <DEDUP_REMOVED lines=10> */
[----:B----4-:R-:W-:Y:S01]  /*9770*/  FADD.FTZ R5, R10, R5 ;  /* 0x000000050a057221 */ /* 0x010fe20000010000 */
[C---:B------:R-:W-:Y:S01]  /*9780*/  IADD3 R7, PT, PT, R9.reuse, -R7, RZ ;  /* 0x8000000709077210 */ /* 0x040fe20007ffe0ff */
[----:B------:R-:W4:Y:S01]  /*9790*/  LDC R10, c[0x0][0x434] ;  /* 0x00010d00ff0a7b82 */ /* 0x000f220000000800 */
[----:B------:R-:W-:-:S02]  /*97a0*/  IADD3 R11, PT, PT, R9, -R116, RZ ;  /* 0x80000074090b7210 */ /* 0x000fc40007ffe0ff */
[----:B------:R-:W-:Y:S01]  /*97b0*/  FSETP.NE.FTZ.AND P4, PT, R5, RZ, PT ;  /* 0x000000ff0500720b */ /* 0x000fe20003f95000 */
[----:B------:R-:W3:Y:S01]  /*97c0*/  MUFU.RCP R8, R5 ;  /* 0x0000000500087308 */ /* 0x000ee20000001000 */
        /* <DEDUP_REMOVED lines=27> */
[----:B---3--:R-:W-:Y:S01]  /*9980*/  FSEL R8, R8, 1, P4 ;  /* 0x3f80000008087808 */ /* 0x008fe20002000000 */
[----:B------:R-:W3:Y:S01]  /*9990*/  LDC.U8 R6, c[0x0][0x549] ;  /* 0x00015240ff067b82 */ /* 0x000ee20000000000 */
        /* <DEDUP_REMOVED lines=90> */
.L_x_1253:
        /* <DEDUP_REMOVED lines=11> */
[C---:B------:R-:W-:Y:S01]  /*9ff0*/  @!P0 IMAD R15, R23.reuse, R15, R27 ;  /* 0x0000000f170f8224 */ /* 0x040fe200078e021b */
        /* <DEDUP_REMOVED lines=41> */
.L_x_1255:
[----:B------:R-:W-:Y:S05]  /*a290*/  BSYNC.RECONVERGENT B0 ;  /* 0x0000000000007941 */ /* 0x000fea0003800200 */
.L_x_1254:
        /* <DEDUP_REMOVED lines=32> */
.L_x_1257:
[----:B------:R-:W-:Y:S05]  /*a4a0*/  BSYNC.RECONVERGENT B0 ;  /* 0x0000000000007941 */ /* 0x000fea0003800200 */
.L_x_1256:
        /* <DEDUP_REMOVED lines=24> */
.L_x_1258:
        /* <DEDUP_REMOVED lines=13> */
.L_x_1286:


//--------------------- .nv.shared._ZN5flash16flash_fwd_kernelI23Flash_fwd_kernel_traitsILi96ELi128ELi64ELi4ELb0ELb0EN7cutlass10bfloat16_tE19Flash_kernel_traitsILi96ELi128ELi64ELi4ES3_EELb0ELb1ELb0ELb0ELb1ELb1ELb0ELb0EEEvNS_16Flash_fwd_paramsE --------------------------
	.section	.nv.shared._ZN5flash16flash_fwd_kernelI23Flash_fwd_kernel_traitsILi96ELi128ELi64ELi4ELb0ELb0EN7cutlass10bfloat16_tE19Flash_kernel_traitsILi96ELi128ELi64ELi4ES3_EELb0ELb1ELb0ELb0ELb1ELb1ELb0ELb0EEEvNS_16Flash_fwd_paramsE,"aw",@nobits
	.sectionflags	@""
	.align	16
	.zero		1024


//--------------------- .nv.shared.reserved.0     --------------------------
	.section	.nv.shared.reserved.0,"aw",@nobits
	.weak		__nv_reservedSMEM_offset_0_alias
	.size		__nv_reservedSMEM_offset_0_alias, 0, 64
	.other		__nv_reservedSMEM_offset_0_alias,@"STO_CUDA_RESERVED_SHARED STV_DEFAULT"
__nv_reservedSMEM_offset_0_alias:
	.zero		0
	.zero		64


//--------------------- .nv.global                --------------------------
	.section	.nv.global,"aw",@nobits
.nv.global:
	.type		_ZN72_INTERNAL_5bb34816_36_flash_fwd_hdim96_bf16_causal_sm80_cu_e763cb1e_28684cute1_E,@object
	.size		_ZN72_INTERNAL_5bb34816_36_flash_fwd_hdim96_bf16_causal_sm80_cu_e763cb1e_28684cute1_E,(_ZN72_INTERNAL_5bb34816_36_flash_fwd_hdim96_bf16_causal_sm80_cu_e763cb1e_28684cuda3std3__45__cpo6cbeginE - _ZN72_INTERNAL_5bb34816_36_flash_fwd_hdim96_bf16_causal_sm80_cu_e763cb1e_28684cute1_E)
_ZN72_INTERNAL_5bb34816_36_flash_fwd_hdim96_bf16_causal_sm80_cu_e763cb1e_28684cute1_E:
	.zero		1
	.type		_ZN72_INTERNAL_5bb34816_36_flash_fwd_hdim96_bf16_causal_sm80_cu_e763cb1e_28684cuda3std3__45__cpo6cbeginE,@object
	.size		_ZN72_INTERNAL_5bb34816_36_flash_fwd_hdim96_bf16_causal_sm80_cu_e763cb1e_28684cuda3std3__45__cpo6cbeginE,(_ZN72_INTERNAL_5bb34816_36_flash_fwd_hdim96_bf16_causal_sm80_cu_e763cb1e_28684cuda3std3__48in_placeE - _ZN72_INTERNAL_5bb34816_36_flash_fwd_hdim96_bf16_causal_sm80_cu_e763cb1e_28684cuda3std3__45__cpo6cbeginE)
_ZN72_INTERNAL_5bb34816_36_flash_fwd_hdim96_bf16_causal_sm80_cu_e763cb1e_28684cuda3std3__45__cpo6cbeginE:
	.zero		1
	.type		_ZN72_INTERNAL_5bb34816_36_flash_fwd_hdim96_bf16_causal_sm80_cu_e763cb1e_28684cuda3std3__48in_placeE,@object
	.size		_ZN72_INTERNAL_5bb34816_36_flash_fwd_hdim96_bf16_causal_sm80_cu_e763cb1e_28684cuda3std3__48in_placeE,(_ZN72_INTERNAL_5bb34816_36_flash_fwd_hdim96_bf16_causal_sm80_cu_e763cb1e_28684cuda3std6ranges3__45__cpo9iter_moveE - _ZN72_INTERNAL_5bb34816_36_flash_fwd_hdim96_bf16_causal_sm80_cu_e763cb1e_28684cuda3std3__48in_placeE)
_ZN72_INTERNAL_5bb34816_36_flash_fwd_hdim96_bf16_causal_sm80_cu_e763cb1e_28684cuda3std3__48in_placeE:
	.zero		1
	.type		_ZN72_INTERNAL_5bb34816_36_flash_fwd_hdim96_bf16_causal_sm80_cu_e763cb1e_28684cuda3std6ranges3__45__cpo9iter_moveE,@object
	.size		_ZN72_INTERNAL_5bb34816_36_flash_fwd_hdim96_bf16_causal_sm80_cu_e763cb1e_28684cuda3std6ranges3__45__cpo9iter_moveE,(_ZN72_INTERNAL_5bb34816_36_flash_fwd_hdim96_bf16_causal_sm80_cu_e763cb1e_28684cuda3std3__45__cpo5beginE - _ZN72_INTERNAL_5bb34816_36_flash_fwd_hdim96_bf16_causal_sm80_cu_e763cb1e_28684cuda3std6ranges3__45__cpo9iter_moveE)
_ZN72_INTERNAL_5bb34816_36_flash_fwd_hdim96_bf16_causal_sm80_cu_e763cb1e_28684cuda3std6ranges3__45__cpo9iter_moveE:
	.zero		1
	.type		_ZN72_INTERNAL_5bb34816_36_flash_fwd_hdim96_bf16_causal_sm80_cu_e763cb1e_28684cuda3std3__45__cpo5beginE,@object
	.size		_ZN72_INTERNAL_5bb34816_36_flash_fwd_hdim96_bf16_causal_sm80_cu_e763cb1e_28684cuda3std3__45__cpo5beginE,(_ZN72_INTERNAL_5bb34816_36_flash_fwd_hdim96_bf16_causal_sm80_cu_e763cb1e_28684cuda3std3__474_GLOBAL__N__5bb34816_36_flash_fwd_hdim96_bf16_causal_sm80_cu_e763cb1e_28686ignoreE - _ZN72_INTERNAL_5bb34816_36_flash_fwd_hdim96_bf16_causal_sm80_cu_e763cb1e_28684cuda3std3__45__cpo5beginE)
_ZN72_INTERNAL_5bb34816_36_flash_fwd_hdim96_bf16_causal_sm80_cu_e763cb1e_28684cuda3std3__45__cpo5beginE:
	.zero		1
	.type		_ZN72_INTERNAL_5bb34816_36_flash_fwd_hdim96_bf16_causal_sm80_cu_e763cb1e_28684cuda3std3__474_GLOBAL__N__5bb34816_36_flash_fwd_hdim96_bf16_causal_sm80_cu_e763cb1e_28686ignoreE,@object
	.size		_ZN72_INTERNAL_5bb34816_36_flash_fwd_hdim96_bf16_causal_sm80_cu_e763cb1e_28684cuda3std3__474_GLOBAL__N__5bb34816_36_flash_fwd_hdim96_bf16_causal_sm80_cu_e763cb1e_28686ignoreE,(_ZN72_INTERNAL_5bb34816_36_flash_fwd_hdim96_bf16_causal_sm80_cu_e763cb1e_28684cute7productE - _ZN72_INTERNAL_5bb34816_36_flash_fwd_hdim96_bf16_causal_sm80_cu_e763cb1e_28684cuda3std3__474_GLOBAL__N__5bb34816_36_flash_fwd_hdim96_bf16_causal_sm80_cu_e763cb1e_28686ignoreE)
_ZN72_INTERNAL_5bb34816_36_flash_fwd_hdim96_bf16_causal_sm80_cu_e763cb1e_28684cuda3std3__474_GLOBAL__N__5bb34816_36_flash_fwd_hdim96_bf16_causal_sm80_cu_e763cb1e_28686ignoreE:
	.zero		1
	.type		_ZN72_INTERNAL_5bb34816_36_flash_fwd_hdim96_bf16_causal_sm80_cu_e763cb1e_28684cute7productE,@object
	.size		_ZN72_INTERNAL_5bb34816_36_flash_fwd_hdim96_bf16_causal_sm80_cu_e763cb1e_28684cute7productE,(_ZN72_INTERNAL_5bb34816_36_flash_fwd_hdim96_bf16_causal_sm80_cu_e763cb1e_28684cuda3std3__45__cpo3endE - _ZN72_INTERNAL_5bb34816_36_flash_fwd_hdim96_bf16_causal_sm80_cu_e763cb1e_28684cute7productE)
_ZN72_INTERNAL_5bb34816_36_flash_fwd_hdim96_bf16_causal_sm80_cu_e763cb1e_28684cute7productE:
	.zero		1
	.type		_ZN72_INTERNAL_5bb34816_36_flash_fwd_hdim96_bf16_causal_sm80_cu_e763cb1e_28684cuda3std3__45__cpo3endE,@object
	.size		_ZN72_INTERNAL_5bb34816_36_flash_fwd_hdim96_bf16_causal_sm80_cu_e763cb1e_28684cuda3std3__45__cpo3endE,(_ZN72_INTERNAL_5bb34816_36_flash_fwd_hdim96_bf16_causal_sm80_cu_e763cb1e_28684cuda3std3__419piecewise_constructE - _ZN72_INTERNAL_5bb34816_36_flash_fwd_hdim96_bf16_causal_sm80_cu_e763cb1e_28684cuda3std3__45__cpo3endE)
_ZN72_INTERNAL_5bb34816_36_flash_fwd_hdim96_bf16_causal_sm80_cu_e763cb1e_28684cuda3std3__45__cpo3endE:
	.zero		1
	.type		_ZN72_INTERNAL_5bb34816_36_flash_fwd_hdim96_bf16_causal_sm80_cu_e763cb1e_28684cuda3std3__419piecewise_constructE,@object
	.size		_ZN72_INTERNAL_5bb34816_36_flash_fwd_hdim96_bf16_causal_sm80_cu_e763cb1e_28684cuda3std3__419piecewise_constructE,(_ZN72_INTERNAL_5bb34816_36_flash_fwd_hdim96_bf16_causal_sm80_cu_e763cb1e_28684cuda3std3__45__cpo4cendE - _ZN72_INTERNAL_5bb34816_36_flash_fwd_hdim96_bf16_causal_sm80_cu_e763cb1e_28684cuda3std3__419piecewise_constructE)
_ZN72_INTERNAL_5bb34816_36_flash_fwd_hdim96_bf16_causal_sm80_cu_e763cb1e_28684cuda3std3__419piecewise_constructE:
	.zero		1
	.type		_ZN72_INTERNAL_5bb34816_36_flash_fwd_hdim96_bf16_causal_sm80_cu_e763cb1e_28684cuda3std3__45__cpo4cendE,@object
	.size		_ZN72_INTERNAL_5bb34816_36_flash_fwd_hdim96_bf16_causal_sm80_cu_e763cb1e_28684cuda3std3__45__cpo4cendE,(_ZN72_INTERNAL_5bb34816_36_flash_fwd_hdim96_bf16_causal_sm80_cu_e763cb1e_28684cuda3std6ranges3__45__cpo4swapE - _ZN72_INTERNAL_5bb34816_36_flash_fwd_hdim96_bf16_causal_sm80_cu_e763cb1e_28684cuda3std3__45__cpo4cendE)
_ZN72_INTERNAL_5bb34816_36_flash_fwd_hdim96_bf16_causal_sm80_cu_e763cb1e_28684cuda3std3__45__cpo4cendE:
	.zero		1
	.type		_ZN72_INTERNAL_5bb34816_36_flash_fwd_hdim96_bf16_causal_sm80_cu_e763cb1e_28684cuda3std6ranges3__45__cpo4swapE,@object
	.size		_ZN72_INTERNAL_5bb34816_36_flash_fwd_hdim96_bf16_causal_sm80_cu_e763cb1e_28684cuda3std6ranges3__45__cpo4swapE,(.L_7 - _ZN72_INTERNAL_5bb34816_36_flash_fwd_hdim96_bf16_causal_sm80_cu_e763cb1e_28684cuda3std6ranges3__45__cpo4swapE)
_ZN72_INTERNAL_5bb34816_36_flash_fwd_hdim96_bf16_causal_sm80_cu_e763cb1e_28684cuda3std6ranges3__45__cpo4swapE:
	.zero		1
.L_7:


//--------------------- .nv.shared._ZN5flash16flash_fwd_kernelI23Flash_fwd_kernel_traitsILi96ELi128ELi64ELi4ELb0ELb0EN7cutlass10bfloat16_tE19Flash_kernel_traitsILi96ELi128ELi64ELi4ES3_EELb0ELb1ELb0ELb0ELb0ELb1ELb0ELb0EEEvNS_16Flash_fwd_paramsE --------------------------
	.section	.nv.shared._ZN5flash16flash_fwd_kernelI23Flash_fwd_kernel_traitsILi96ELi128ELi64ELi4ELb0ELb0EN7cutlass10bfloat16_tE19Flash_kernel_traitsILi96ELi128ELi64ELi4ES3_EELb0ELb1ELb0ELb0ELb0ELb1ELb0ELb0EEEvNS_16Flash_fwd_paramsE,"aw",@nobits
	.sectionflags	@""
	.align	16
	.zero		1024


//--------------------- .nv.shared._ZN5flash16flash_fwd_kernelI23Flash_fwd_kernel_traitsILi96ELi128ELi64ELi4ELb0ELb0EN7cutlass10bfloat16_tE19Flash_kernel_traitsILi96ELi128ELi64ELi4ES3_EELb0ELb1ELb0ELb0ELb0ELb0ELb0ELb0EEEvNS_16Flash_fwd_paramsE --------------------------
	.section	.nv.shared._ZN5flash16flash_fwd_kernelI23Flash_fwd_kernel_traitsILi96ELi128ELi64ELi4ELb0ELb0EN7cutlass10bfloat16_tE19Flash_kernel_traitsILi96ELi128ELi64ELi4ES3_EELb0ELb1ELb0ELb0ELb0ELb0ELb0ELb0EEEvNS_16Flash_fwd_paramsE,"aw",@nobits
	.sectionflags	@""
	.align	16
	.zero		1024


//--------------------- .nv.shared._ZN5flash16flash_fwd_kernelI23Flash_fwd_kernel_traitsILi96ELi128ELi64ELi4ELb0ELb0EN7cutlass10bfloat16_tE19Flash_kernel_traitsILi96ELi128ELi64ELi4ES3_EELb0ELb1ELb0ELb1ELb0ELb0ELb0ELb0EEEvNS_16Flash_fwd_paramsE --------------------------
	.section	.nv.shared._ZN5flash16flash_fwd_kernelI23Flash_fwd_kernel_traitsILi96ELi128ELi64ELi4ELb0ELb0EN7cutlass10bfloat16_tE19Flash_kernel_traitsILi96ELi128ELi64ELi4ES3_EELb0ELb1ELb0ELb1ELb0ELb0ELb0ELb0EEEvNS_16Flash_fwd_paramsE,"aw",@nobits
	.sectionflags	@""
	.align	16
	.zero		1024


//--------------------- .nv.shared._ZN5flash16flash_fwd_kernelI23Flash_fwd_kernel_traitsILi96ELi64ELi64ELi4ELb0ELb0EN7cutlass10bfloat16_tE19Flash_kernel_traitsILi96ELi64ELi64ELi4ES3_EELb0ELb1ELb0ELb0ELb1ELb1ELb0ELb0EEEvNS_16Flash_fwd_paramsE --------------------------
	.section	.nv.shared._ZN5flash16flash_fwd_kernelI23Flash_fwd_kernel_traitsILi96ELi64ELi64ELi4ELb0ELb0EN7cutlass10bfloat16_tE19Flash_kernel_traitsILi96ELi64ELi64ELi4ES3_EELb0ELb1ELb0ELb0ELb1ELb1ELb0ELb0EEEvNS_16Flash_fwd_paramsE,"aw",@nobits
	.sectionflags	@""
	.align	16
	.zero		1024


//--------------------- .nv.shared._ZN5flash16flash_fwd_kernelI23Flash_fwd_kernel_traitsILi96ELi64ELi64ELi4ELb0ELb0EN7cutlass10bfloat16_tE19Flash_kernel_traitsILi96ELi64ELi64ELi4ES3_EELb0ELb1ELb0ELb0ELb0ELb1ELb0ELb0EEEvNS_16Flash_fwd_paramsE --------------------------
	.section	.nv.shared._ZN5flash16flash_fwd_kernelI23Flash_fwd_kernel_traitsILi96ELi64ELi64ELi4ELb0ELb0EN7cutlass10bfloat16_tE19Flash_kernel_traitsILi96ELi64ELi64ELi4ES3_EELb0ELb1ELb0ELb0ELb0ELb1ELb0ELb0EEEvNS_16Flash_fwd_paramsE,"aw",@nobits
	.sectionflags	@""
	.align	16
	.zero		1024


//--------------------- .nv.shared._ZN5flash16flash_fwd_kernelI23Flash_fwd_kernel_traitsILi96ELi64ELi64ELi4ELb0ELb0EN7cutlass10bfloat16_tE19Flash_kernel_traitsILi96ELi64ELi64ELi4ES3_EELb0ELb1ELb0ELb0ELb0ELb0ELb0ELb0EEEvNS_16Flash_fwd_paramsE --------------------------
	.section	.nv.shared._ZN5flash16flash_fwd_kernelI23Flash_fwd_kernel_traitsILi96ELi64ELi64ELi4ELb0ELb0EN7cutlass10bfloat16_tE19Flash_kernel_traitsILi96ELi64ELi64ELi4ES3_EELb0ELb1ELb0ELb0ELb0ELb0ELb0ELb0EEEvNS_16Flash_fwd_paramsE,"aw",@nobits
	.sectionflags	@""
	.align	16
	.zero		1024


//--------------------- .nv.shared._ZN5flash16flash_fwd_kernelI23Flash_fwd_kernel_traitsILi96ELi64ELi64ELi4ELb0ELb0EN7cutlass10bfloat16_tE19Flash_kernel_traitsILi96ELi64ELi64ELi4ES3_EELb0ELb1ELb0ELb1ELb0ELb0ELb0ELb0EEEvNS_16Flash_fwd_paramsE --------------------------
	.section	.nv.shared._ZN5flash16flash_fwd_kernelI23Flash_fwd_kernel_traitsILi96ELi64ELi64ELi4ELb0ELb0EN7cutlass10bfloat16_tE19Flash_kernel_traitsILi96ELi64ELi64ELi4ES3_EELb0ELb1ELb0ELb1ELb0ELb0ELb0ELb0EEEvNS_16Flash_fwd_paramsE,"aw",@nobits
	.sectionflags	@""
	.align	16
	.zero		1024


//--------------------- .nv.shared._ZN5flash16flash_fwd_kernelI23Flash_fwd_kernel_traitsILi96ELi128ELi64ELi4ELb0ELb0EN7cutlass10bfloat16_tE19Flash_kernel_traitsILi96ELi128ELi64ELi4ES3_EELb1ELb1ELb0ELb0ELb0ELb0ELb0ELb0EEEvNS_16Flash_fwd_paramsE --------------------------
	.section	.nv.shared._ZN5flash16flash_fwd_kernelI23Flash_fwd_kernel_traitsILi96ELi128ELi64ELi4ELb0ELb0EN7cutlass10bfloat16_tE19Flash_kernel_traitsILi96ELi128ELi64ELi4ES3_EELb1ELb1ELb0ELb0ELb0ELb0ELb0ELb0EEEvNS_16Flash_fwd_paramsE,"aw",@nobits
	.sectionflags	@""
	.align	16
	.zero		1024


//--------------------- .nv.shared._ZN5flash16flash_fwd_kernelI23Flash_fwd_kernel_traitsILi96ELi128ELi64ELi4ELb0ELb0EN7cutlass10bfloat16_tE19Flash_kernel_traitsILi96ELi128ELi64ELi4ES3_EELb1ELb1ELb0ELb0ELb1ELb1ELb0ELb0EEEvNS_16Flash_fwd_paramsE --------------------------
	.section	.nv.shared._ZN5flash16flash_fwd_kernelI23Flash_fwd_kernel_traitsILi96ELi128ELi64ELi4ELb0ELb0EN7cutlass10bfloat16_tE19Flash_kernel_traitsILi96ELi128ELi64ELi4ES3_EELb1ELb1ELb0ELb0ELb1ELb1ELb0ELb0EEEvNS_16Flash_fwd_paramsE,"aw",@nobits
	.sectionflags	@""
	.align	16
	.zero		1024


//--------------------- .nv.shared._ZN5flash16flash_fwd_kernelI23Flash_fwd_kernel_traitsILi96ELi128ELi64ELi4ELb0ELb0EN7cutlass10bfloat16_tE19Flash_kernel_traitsILi96ELi128ELi64ELi4ES3_EELb0ELb1ELb0ELb0ELb1ELb1ELb1ELb0EEEvNS_16Flash_fwd_paramsE --------------------------
	.section	.nv.shared._ZN5flash16flash_fwd_kernelI23Flash_fwd_kernel_traitsILi96ELi128ELi64ELi4ELb0ELb0EN7cutlass10bfloat16_tE19Flash_kernel_traitsILi96ELi128ELi64ELi4ES3_EELb0ELb1ELb0ELb0ELb1ELb1ELb1ELb0EEEvNS_16Flash_fwd_paramsE,"aw",@nobits
	.sectionflags	@""
	.align	16
	.zero		1024


//--------------------- .nv.shared._ZN5flash16flash_fwd_kernelI23Flash_fwd_kernel_traitsILi96ELi128ELi64ELi4ELb0ELb0EN7cutlass10bfloat16_tE19Flash_kernel_traitsILi96ELi128ELi64ELi4ES3_EELb1ELb1ELb0ELb0ELb0ELb1ELb0ELb0EEEvNS_16Flash_fwd_paramsE --------------------------
	.section	.nv.shared._ZN5flash16flash_fwd_kernelI23Flash_fwd_kernel_traitsILi96ELi128ELi64ELi4ELb0ELb0EN7cutlass10bfloat16_tE19Flash_kernel_traitsILi96ELi128ELi64ELi4ES3_EELb1ELb1ELb0ELb0ELb0ELb1ELb0ELb0EEEvNS_16Flash_fwd_paramsE,"aw",@nobits
	.sectionflags	@""
	.align	16
	.zero		1024


//--------------------- .nv.shared._ZN5flash16flash_fwd_kernelI23Flash_fwd_kernel_traitsILi96ELi128ELi64ELi4ELb0ELb0EN7cutlass10bfloat16_tE19Flash_kernel_traitsILi96ELi128ELi64ELi4ES3_EELb0ELb1ELb0ELb0ELb0ELb1ELb1ELb0EEEvNS_16Flash_fwd_paramsE --------------------------
	.section	.nv.shared._ZN5flash16flash_fwd_kernelI23Flash_fwd_kernel_traitsILi96ELi128ELi64ELi4ELb0ELb0EN7cutlass10bfloat16_tE19Flash_kernel_traitsILi96ELi128ELi64ELi4ES3_EELb0ELb1ELb0ELb0ELb0ELb1ELb1ELb0EEEvNS_16Flash_fwd_paramsE,"aw",@nobits
	.sectionflags	@""
	.align	16
	.zero		1024


//--------------------- .nv.shared._ZN5flash16flash_fwd_kernelI23Flash_fwd_kernel_traitsILi96ELi128ELi64ELi4ELb0ELb0EN7cutlass10bfloat16_tE19Flash_kernel_traitsILi96ELi128ELi64ELi4ES3_EELb1ELb1ELb0ELb1ELb0ELb0ELb0ELb0EEEvNS_16Flash_fwd_paramsE --------------------------
	.section	.nv.shared._ZN5flash16flash_fwd_kernelI23Flash_fwd_kernel_traitsILi96ELi128ELi64ELi4ELb0ELb0EN7cutlass10bfloat16_tE19Flash_kernel_traitsILi96ELi128ELi64ELi4ES3_EELb1ELb1ELb0ELb1ELb0ELb0ELb0ELb0EEEvNS_16Flash_fwd_paramsE,"aw",@nobits
	.sectionflags	@""
	.align	16
	.zero		1024


//--------------------- .nv.shared._ZN5flash16flash_fwd_kernelI23Flash_fwd_kernel_traitsILi96ELi128ELi64ELi4ELb0ELb0EN7cutlass10bfloat16_tE19Flash_kernel_traitsILi96ELi128ELi64ELi4ES3_EELb1ELb1ELb0ELb0ELb0ELb0ELb0ELb1EEEvNS_16Flash_fwd_paramsE --------------------------
	.section	.nv.shared._ZN5flash16flash_fwd_kernelI23Flash_fwd_kernel_traitsILi96ELi128ELi64ELi4ELb0ELb0EN7cutlass10bfloat16_tE19Flash_kernel_traitsILi96ELi128ELi64ELi4ES3_EELb1ELb1ELb0ELb0ELb0ELb0ELb0ELb1EEEvNS_16Flash_fwd_paramsE,"aw",@nobits
	.sectionflags	@""
	.align	16
	.zero		1024


//--------------------- .nv.shared._ZN5flash16flash_fwd_kernelI23Flash_fwd_kernel_traitsILi96ELi128ELi64ELi4ELb0ELb0EN7cutlass10bfloat16_tE19Flash_kernel_traitsILi96ELi128ELi64ELi4ES3_EELb0ELb1ELb0ELb0ELb0ELb0ELb1ELb0EEEvNS_16Flash_fwd_paramsE --------------------------
	.section	.nv.shared._ZN5flash16flash_fwd_kernelI23Flash_fwd_kernel_traitsILi96ELi128ELi64ELi4ELb0ELb0EN7cutlass10bfloat16_tE19Flash_kernel_traitsILi96ELi128ELi64ELi4ES3_EELb0ELb1ELb0ELb0ELb0ELb0ELb1ELb0EEEvNS_16Flash_fwd_paramsE,"aw",@nobits
	.sectionflags	@""
	.align	16
	.zero		1024


//--------------------- .nv.shared._ZN5flash16flash_fwd_kernelI23Flash_fwd_kernel_traitsILi96ELi128ELi64ELi4ELb0ELb0EN7cutlass10bfloat16_tE19Flash_kernel_traitsILi96ELi128ELi64ELi4ES3_EELb1ELb1ELb0ELb1ELb0ELb0ELb0ELb1EEEvNS_16Flash_fwd_paramsE --------------------------
	.section	.nv.shared._ZN5flash16flash_fwd_kernelI23Flash_fwd_kernel_traitsILi96ELi128ELi64ELi4ELb0ELb0EN7cutlass10bfloat16_tE19Flash_kernel_traitsILi96ELi128ELi64ELi4ES3_EELb1ELb1ELb0ELb1ELb0ELb0ELb0ELb1EEEvNS_16Flash_fwd_paramsE,"aw",@nobits
	.sectionflags	@""
	.align	16
	.zero		1024


//--------------------- .nv.shared._ZN5flash16flash_fwd_kernelI23Flash_fwd_kernel_traitsILi96ELi128ELi64ELi4ELb0ELb0EN7cutlass10bfloat16_tE19Flash_kernel_traitsILi96ELi128ELi64ELi4ES3_EELb0ELb1ELb0ELb1ELb0ELb0ELb1ELb0EEEvNS_16Flash_fwd_paramsE --------------------------
	.section	.nv.shared._ZN5flash16flash_fwd_kernelI23Flash_fwd_kernel_traitsILi96ELi128ELi64ELi4ELb0ELb0EN7cutlass10bfloat16_tE19Flash_kernel_traitsILi96ELi128ELi64ELi4ES3_EELb0ELb1ELb0ELb1ELb0ELb0ELb1ELb0EEEvNS_16Flash_fwd_paramsE,"aw",@nobits
	.sectionflags	@""
	.align	16
	.zero		1024


//--------------------- .nv.shared._ZN5flash16flash_fwd_kernelI23Flash_fwd_kernel_traitsILi96ELi64ELi64ELi4ELb0ELb0EN7cutlass10bfloat16_tE19Flash_kernel_traitsILi96ELi64ELi64ELi4ES3_EELb1ELb1ELb0ELb0ELb0ELb0ELb0ELb0EEEvNS_16Flash_fwd_paramsE --------------------------
	.section	.nv.shared._ZN5flash16flash_fwd_kernelI23Flash_fwd_kernel_traitsILi96ELi64ELi64ELi4ELb0ELb0EN7cutlass10bfloat16_tE19Flash_kernel_traitsILi96ELi64ELi64ELi4ES3_EELb1ELb1ELb0ELb0ELb0ELb0ELb0ELb0EEEvNS_16Flash_fwd_paramsE,"aw",@nobits
	.sectionflags	@""
	.align	16
	.zero		1024


//--------------------- .nv.shared._ZN5flash16flash_fwd_kernelI23Flash_fwd_kernel_traitsILi96ELi64ELi64ELi4ELb0ELb0EN7cutlass10bfloat16_tE19Flash_kernel_traitsILi96ELi64ELi64ELi4ES3_EELb1ELb1ELb0ELb0ELb1ELb1ELb0ELb0EEEvNS_16Flash_fwd_paramsE --------------------------
	.section	.nv.shared._ZN5flash16flash_fwd_kernelI23Flash_fwd_kernel_traitsILi96ELi64ELi64ELi4ELb0ELb0EN7cutlass10bfloat16_tE19Flash_kernel_traitsILi96ELi64ELi64ELi4ES3_EELb1ELb1ELb0ELb0ELb1ELb1ELb0ELb0EEEvNS_16Flash_fwd_paramsE,"aw",@nobits
	.sectionflags	@""
	.align	16
	.zero		1024


//--------------------- .nv.shared._ZN5flash16flash_fwd_kernelI23Flash_fwd_kernel_traitsILi96ELi64ELi64ELi4ELb0ELb0EN7cutlass10bfloat16_tE19Flash_kernel_traitsILi96ELi64ELi64ELi4ES3_EELb0ELb1ELb0ELb0ELb1ELb1ELb1ELb0EEEvNS_16Flash_fwd_paramsE --------------------------
	.section	.nv.shared._ZN5flash16flash_fwd_kernelI23Flash_fwd_kernel_traitsILi96ELi64ELi64ELi4ELb0ELb0EN7cutlass10bfloat16_tE19Flash_kernel_traitsILi96ELi64ELi64ELi4ES3_EELb0ELb1ELb0ELb0ELb1ELb1ELb1ELb0EEEvNS_16Flash_fwd_paramsE,"aw",@nobits
	.sectionflags	@""
	.align	16
	.zero		1024


//--------------------- .nv.shared._ZN5flash16flash_fwd_kernelI23Flash_fwd_kernel_traitsILi96ELi64ELi64ELi4ELb0ELb0EN7cutlass10bfloat16_tE19Flash_kernel_traitsILi96ELi64ELi64ELi4ES3_EELb1ELb1ELb0ELb0ELb0ELb1ELb0ELb0EEEvNS_16Flash_fwd_paramsE --------------------------
	.section	.nv.shared._ZN5flash16flash_fwd_kernelI23Flash_fwd_kernel_traitsILi96ELi64ELi64ELi4ELb0ELb0EN7cutlass10bfloat16_tE19Flash_kernel_traitsILi96ELi64ELi64ELi4ES3_EELb1ELb1ELb0ELb0ELb0ELb1ELb0ELb0EEEvNS_16Flash_fwd_paramsE,"aw",@nobits
	.sectionflags	@""
	.align	16
	.zero		1024


//--------------------- .nv.shared._ZN5flash16flash_fwd_kernelI23Flash_fwd_kernel_traitsILi96ELi64ELi64ELi4ELb0ELb0EN7cutlass10bfloat16_tE19Flash_kernel_traitsILi96ELi64ELi64ELi4ES3_EELb0ELb1ELb0ELb0ELb0ELb1ELb1ELb0EEEvNS_16Flash_fwd_paramsE --------------------------
	.section	.nv.shared._ZN5flash16flash_fwd_kernelI23Flash_fwd_kernel_traitsILi96ELi64ELi64ELi4ELb0ELb0EN7cutlass10bfloat16_tE19Flash_kernel_traitsILi96ELi64ELi64ELi4ES3_EELb0ELb1ELb0ELb0ELb0ELb1ELb1ELb0EEEvNS_16Flash_fwd_paramsE,"aw",@nobits
	.sectionflags	@""
	.align	16
	.zero		1024


//--------------------- .nv.shared._ZN5flash16flash_fwd_kernelI23Flash_fwd_kernel_traitsILi96ELi64ELi64ELi4ELb0ELb0EN7cutlass10bfloat16_tE19Flash_kernel_traitsILi96ELi64ELi64ELi4ES3_EELb1ELb1ELb0ELb1ELb0ELb0ELb0ELb0EEEvNS_16Flash_fwd_paramsE --------------------------
	.section	.nv.shared._ZN5flash16flash_fwd_kernelI23Flash_fwd_kernel_traitsILi96ELi64ELi64ELi4ELb0ELb0EN7cutlass10bfloat16_tE19Flash_kernel_traitsILi96ELi64ELi64ELi4ES3_EELb1ELb1ELb0ELb1ELb0ELb0ELb0ELb0EEEvNS_16Flash_fwd_paramsE,"aw",@nobits
	.sectionflags	@""
	.align	16
	.zero		1024


//--------------------- .nv.shared._ZN5flash16flash_fwd_kernelI23Flash_fwd_kernel_traitsILi96ELi64ELi64ELi4ELb0ELb0EN7cutlass10bfloat16_tE19Flash_kernel_traitsILi96ELi64ELi64ELi4ES3_EELb1ELb1ELb0ELb0ELb0ELb0ELb0ELb1EEEvNS_16Flash_fwd_paramsE --------------------------
	.section	.nv.shared._ZN5flash16flash_fwd_kernelI23Flash_fwd_kernel_traitsILi96ELi64ELi64ELi4ELb0ELb0EN7cutlass10bfloat16_tE19Flash_kernel_traitsILi96ELi64ELi64ELi4ES3_EELb1ELb1ELb0ELb0ELb0ELb0ELb0ELb1EEEvNS_16Flash_fwd_paramsE,"aw",@nobits
	.sectionflags	@""
	.align	16
	.zero		1024


//--------------------- .nv.shared._ZN5flash16flash_fwd_kernelI23Flash_fwd_kernel_traitsILi96ELi64ELi64ELi4ELb0ELb0EN7cutlass10bfloat16_tE19Flash_kernel_traitsILi96ELi64ELi64ELi4ES3_EELb0ELb1ELb0ELb0ELb0ELb0ELb1ELb0EEEvNS_16Flash_fwd_paramsE --------------------------
	.section	.nv.shared._ZN5flash16flash_fwd_kernelI23Flash_fwd_kernel_traitsILi96ELi64ELi64ELi4ELb0ELb0EN7cutlass10bfloat16_tE19Flash_kernel_traitsILi96ELi64ELi64ELi4ES3_EELb0ELb1ELb0ELb0ELb0ELb0ELb1ELb0EEEvNS_16Flash_fwd_paramsE,"aw",@nobits
	.sectionflags	@""
	.align	16
	.zero		1024


//--------------------- .nv.shared._ZN5flash16flash_fwd_kernelI23Flash_fwd_kernel_traitsILi96ELi64ELi64ELi4ELb0ELb0EN7cutlass10bfloat16_tE19Flash_kernel_traitsILi96ELi64ELi64ELi4ES3_EELb1ELb1ELb0ELb1ELb0ELb0ELb0ELb1EEEvNS_16Flash_fwd_paramsE --------------------------
	.section	.nv.shared._ZN5flash16flash_fwd_kernelI23Flash_fwd_kernel_traitsILi96ELi64ELi64ELi4ELb0ELb0EN7cutlass10bfloat16_tE19Flash_kernel_traitsILi96ELi64ELi64ELi4ES3_EELb1ELb1ELb0ELb1ELb0ELb0ELb0ELb1EEEvNS_16Flash_fwd_paramsE,"aw",@nobits
	.sectionflags	@""
	.align	16
	.zero		1024


//--------------------- .nv.shared._ZN5flash16flash_fwd_kernelI23Flash_fwd_kernel_traitsILi96ELi64ELi64ELi4ELb0ELb0EN7cutlass10bfloat16_tE19Flash_kernel_traitsILi96ELi64ELi64ELi4ES3_EELb0ELb1ELb0ELb1ELb0ELb0ELb1ELb0EEEvNS_16Flash_fwd_paramsE --------------------------
	.section	.nv.shared._ZN5flash16flash_fwd_kernelI23Flash_fwd_kernel_traitsILi96ELi64ELi64ELi4ELb0ELb0EN7cutlass10bfloat16_tE19Flash_kernel_traitsILi96ELi64ELi64ELi4ES3_EELb0ELb1ELb0ELb1ELb0ELb0ELb1ELb0EEEvNS_16Flash_fwd_paramsE,"aw",@nobits
	.sectionflags	@""
	.align	16
	.zero		1024


//--------------------- .nv.constant0._ZN5flash16flash_fwd_kernelI23Flash_fwd_kernel_traitsILi96ELi128ELi64ELi4ELb0ELb0EN7cutlass10bfloat16_tE19Flash_kernel_traitsILi96ELi128ELi64ELi4ES3_EELb0ELb1ELb0ELb0ELb1ELb1ELb0ELb0EEEvNS_16Flash_fwd_paramsE --------------------------
	.section	.nv.constant0._ZN5flash16flash_fwd_kernelI23Flash_fwd_kernel_traitsILi96ELi128ELi64ELi4ELb0ELb0EN7cutlass10bfloat16_tE19Flash_kernel_traitsILi96ELi128ELi64ELi4ES3_EELb0ELb1ELb0ELb0ELb1ELb1ELb0ELb0EEEvNS_16Flash_fwd_paramsE,"a",@progbits
	.sectionflags	@""
	.align	4
.nv.constant0._ZN5flash16flash_fwd_kernelI23Flash_fwd_kernel_traitsILi96ELi128ELi64ELi4ELb0ELb0EN7cutlass10bfloat16_tE19Flash_kernel_traitsILi96ELi128ELi64ELi4ES3_EELb0ELb1ELb0ELb0ELb1ELb1ELb0ELb0EEEvNS_16Flash_fwd_paramsE:
	.zero		1360


//--------------------- .nv.constant0._ZN5flash16flash_fwd_kernelI23Flash_fwd_kernel_traitsILi96ELi128ELi64ELi4ELb0ELb0EN7cutlass10bfloat16_tE19Flash_kernel_traitsILi96ELi128ELi64ELi4ES3_EELb0ELb1ELb0ELb0ELb0ELb1ELb0ELb0EEEvNS_16Flash_fwd_paramsE --------------------------
	.section	.nv.constant0._ZN5flash16flash_fwd_kernelI23Flash_fwd_kernel_traitsILi96ELi128ELi64ELi4ELb0ELb0EN7cutlass10bfloat16_tE19Flash_kernel_traitsILi96ELi128ELi64ELi4ES3_EELb0ELb1ELb0ELb0ELb0ELb1ELb0ELb0EEEvNS_16Flash_fwd_paramsE,"a",@progbits
	.sectionflags	@""
	.align	4
.nv.constant0._ZN5flash16flash_fwd_kernelI23Flash_fwd_kernel_traitsILi96ELi128ELi64ELi4ELb0ELb0EN7cutlass10bfloat16_tE19Flash_kernel_traitsILi96ELi128ELi64ELi4ES3_EELb0ELb1ELb0ELb0ELb0ELb1ELb0ELb0EEEvNS_16Flash_fwd_paramsE:
	.zero		1360


//--------------------- .nv.constant0._ZN5flash16flash_fwd_kernelI23Flash_fwd_kernel_traitsILi96ELi128ELi64ELi4ELb0ELb0EN7cutlass10bfloat16_tE19Flash_kernel_traitsILi96ELi128ELi64ELi4ES3_EELb0ELb1ELb0ELb0ELb0ELb0ELb0ELb0EEEvNS_16Flash_fwd_paramsE --------------------------
	.section	.nv.constant0._ZN5flash16flash_fwd_kernelI23Flash_fwd_kernel_traitsILi96ELi128ELi64ELi4ELb0ELb0EN7cutlass10bfloat16_tE19Flash_kernel_traitsILi96ELi128ELi64ELi4ES3_EELb0ELb1ELb0ELb0ELb0ELb0ELb0ELb0EEEvNS_16Flash_fwd_paramsE,"a",@progbits
	.sectionflags	@""
	.align	4
.nv.constant0._ZN5flash16flash_fwd_kernelI23Flash_fwd_kernel_traitsILi96ELi128ELi64ELi4ELb0ELb0EN7cutlass10bfloat16_tE19Flash_kernel_traitsILi96ELi128ELi64ELi4ES3_EELb0ELb1ELb0ELb0ELb0ELb0ELb0ELb0EEEvNS_16Flash_fwd_paramsE:
	.zero		1360


//--------------------- .nv.constant0._ZN5flash16flash_fwd_kernelI23Flash_fwd_kernel_traitsILi96ELi128ELi64ELi4ELb0ELb0EN7cutlass10bfloat16_tE19Flash_kernel_traitsILi96ELi128ELi64ELi4ES3_EELb0ELb1ELb0ELb1ELb0ELb0ELb0ELb0EEEvNS_16Flash_fwd_paramsE --------------------------
	.section	.nv.constant0._ZN5flash16flash_fwd_kernelI23Flash_fwd_kernel_traitsILi96ELi128ELi64ELi4ELb0ELb0EN7cutlass10bfloat16_tE19Flash_kernel_traitsILi96ELi128ELi64ELi4ES3_EELb0ELb1ELb0ELb1ELb0ELb0ELb0ELb0EEEvNS_16Flash_fwd_paramsE,"a",@progbits
	.sectionflags	@""
	.align	4
.nv.constant0._ZN5flash16flash_fwd_kernelI23Flash_fwd_kernel_traitsILi96ELi128ELi64ELi4ELb0ELb0EN7cutlass10bfloat16_tE19Flash_kernel_traitsILi96ELi128ELi64ELi4ES3_EELb0ELb1ELb0ELb1ELb0ELb0ELb0ELb0EEEvNS_16Flash_fwd_paramsE:
	.zero		1360


//--------------------- .nv.constant0._ZN5flash16flash_fwd_kernelI23Flash_fwd_kernel_traitsILi96ELi64ELi64ELi4ELb0ELb0EN7cutlass10bfloat16_tE19Flash_kernel_traitsILi96ELi64ELi64ELi4ES3_EELb0ELb1ELb0ELb0ELb1ELb1ELb0ELb0EEEvNS_16Flash_fwd_paramsE --------------------------
	.section	.nv.constant0._ZN5flash16flash_fwd_kernelI23Flash_fwd_kernel_traitsILi96ELi64ELi64ELi4ELb0ELb0EN7cutlass10bfloat16_tE19Flash_kernel_traitsILi96ELi64ELi64ELi4ES3_EELb0ELb1ELb0ELb0ELb1ELb1ELb0ELb0EEEvNS_16Flash_fwd_paramsE,"a",@progbits
	.sectionflags	@""
	.align	4
.nv.constant0._ZN5flash16flash_fwd_kernelI23Flash_fwd_kernel_traitsILi96ELi64ELi64ELi4ELb0ELb0EN7cutlass10bfloat16_tE19Flash_kernel_traitsILi96ELi64ELi64ELi4ES3_EELb0ELb1ELb0ELb0ELb1ELb1ELb0ELb0EEEvNS_16Flash_fwd_paramsE:
	.zero		1360


//--------------------- .nv.constant0._ZN5flash16flash_fwd_kernelI23Flash_fwd_kernel_traitsILi96ELi64ELi64ELi4ELb0ELb0EN7cutlass10bfloat16_tE19Flash_kernel_traitsILi96ELi64ELi64ELi4ES3_EELb0ELb1ELb0ELb0ELb0ELb1ELb0ELb0EEEvNS_16Flash_fwd_paramsE --------------------------
	.section	.nv.constant0._ZN5flash16flash_fwd_kernelI23Flash_fwd_kernel_traitsILi96ELi64ELi64ELi4ELb0ELb0EN7cutlass10bfloat16_tE19Flash_kernel_traitsILi96ELi64ELi64ELi4ES3_EELb0ELb1ELb0ELb0ELb0ELb1ELb0ELb0EEEvNS_16Flash_fwd_paramsE,"a",@progbits
	.sectionflags	@""
	.align	4
.nv.constant0._ZN5flash16flash_fwd_kernelI23Flash_fwd_kernel_traitsILi96ELi64ELi64ELi4ELb0ELb0EN7cutlass10bfloat16_tE19Flash_kernel_traitsILi96ELi64ELi64ELi4ES3_EELb0ELb1ELb0ELb0ELb0ELb1ELb0ELb0EEEvNS_16Flash_fwd_paramsE:
	.zero		1360


//--------------------- .nv.constant0._ZN5flash16flash_fwd_kernelI23Flash_fwd_kernel_traitsILi96ELi64ELi64ELi4ELb0ELb0EN7cutlass10bfloat16_tE19Flash_kernel_traitsILi96ELi64ELi64ELi4ES3_EELb0ELb1ELb0ELb0ELb0ELb0ELb0ELb0EEEvNS_16Flash_fwd_paramsE --------------------------
	.section	.nv.constant0._ZN5flash16flash_fwd_kernelI23Flash_fwd_kernel_traitsILi96ELi64ELi64ELi4ELb0ELb0EN7cutlass10bfloat16_tE19Flash_kernel_traitsILi96ELi64ELi64ELi4ES3_EELb0ELb1ELb0ELb0ELb0ELb0ELb0ELb0EEEvNS_16Flash_fwd_paramsE,"a",@progbits
	.sectionflags	@""
	.align	4
.nv.constant0._ZN5flash16flash_fwd_kernelI23Flash_fwd_kernel_traitsILi96ELi64ELi64ELi4ELb0ELb0EN7cutlass10bfloat16_tE19Flash_kernel_traitsILi96ELi64ELi64ELi4ES3_EELb0ELb1ELb0ELb0ELb0ELb0ELb0ELb0EEEvNS_16Flash_fwd_paramsE:
	.zero		1360


//--------------------- .nv.constant0._ZN5flash16flash_fwd_kernelI23Flash_fwd_kernel_traitsILi96ELi64ELi64ELi4ELb0ELb0EN7cutlass10bfloat16_tE19Flash_kernel_traitsILi96ELi64ELi64ELi4ES3_EELb0ELb1ELb0ELb1ELb0ELb0ELb0ELb0EEEvNS_16Flash_fwd_paramsE --------------------------
	.section	.nv.constant0._ZN5flash16flash_fwd_kernelI23Flash_fwd_kernel_traitsILi96ELi64ELi64ELi4ELb0ELb0EN7cutlass10bfloat16_tE19Flash_kernel_traitsILi96ELi64ELi64ELi4ES3_EELb0ELb1ELb0ELb1ELb0ELb0ELb0ELb0EEEvNS_16Flash_fwd_paramsE,"a",@progbits
	.sectionflags	@""
	.align	4
.nv.constant0._ZN5flash16flash_fwd_kernelI23Flash_fwd_kernel_traitsILi96ELi64ELi64ELi4ELb0ELb0EN7cutlass10bfloat16_tE19Flash_kernel_traitsILi96ELi64ELi64ELi4ES3_EELb0ELb1ELb0ELb1ELb0ELb0ELb0ELb0EEEvNS_16Flash_fwd_paramsE:
	.zero		1360


//--------------------- .nv.constant0._ZN5flash16flash_fwd_kernelI23Flash_fwd_kernel_traitsILi96ELi128ELi64ELi4ELb0ELb0EN7cutlass10bfloat16_tE19Flash_kernel_traitsILi96ELi128ELi64ELi4ES3_EELb1ELb1ELb0ELb0ELb0ELb0ELb0ELb0EEEvNS_16Flash_fwd_paramsE --------------------------
	.section	.nv.constant0._ZN5flash16flash_fwd_kernelI23Flash_fwd_kernel_traitsILi96ELi128ELi64ELi4ELb0ELb0EN7cutlass10bfloat16_tE19Flash_kernel_traitsILi96ELi128ELi64ELi4ES3_EELb1ELb1ELb0ELb0ELb0ELb0ELb0ELb0EEEvNS_16Flash_fwd_paramsE,"a",@progbits
	.sectionflags	@""
	.align	4
.nv.constant0._ZN5flash16flash_fwd_kernelI23Flash_fwd_kernel_traitsILi96ELi128ELi64ELi4ELb0ELb0EN7cutlass10bfloat16_tE19Flash_kernel_traitsILi96ELi128ELi64ELi4ES3_EELb1ELb1ELb0ELb0ELb0ELb0ELb0ELb0EEEvNS_16Flash_fwd_paramsE:
	.zero		1360


//--------------------- .nv.constant0._ZN5flash16flash_fwd_kernelI23Flash_fwd_kernel_traitsILi96ELi128ELi64ELi4ELb0ELb0EN7cutlass10bfloat16_tE19Flash_kernel_traitsILi96ELi128ELi64ELi4ES3_EELb1ELb1ELb0ELb0ELb1ELb1ELb0ELb0EEEvNS_16Flash_fwd_paramsE --------------------------
	.section	.nv.constant0._ZN5flash16flash_fwd_kernelI23Flash_fwd_kernel_traitsILi96ELi128ELi64ELi4ELb0ELb0EN7cutlass10bfloat16_tE19Flash_kernel_traitsILi96ELi128ELi64ELi4ES3_EELb1ELb1ELb0ELb0ELb1ELb1ELb0ELb0EEEvNS_16Flash_fwd_paramsE,"a",@progbits
	.sectionflags	@""
	.align	4
.nv.constant0._ZN5flash16flash_fwd_kernelI23Flash_fwd_kernel_traitsILi96ELi128ELi64ELi4ELb0ELb0EN7cutlass10bfloat16_tE19Flash_kernel_traitsILi96ELi128ELi64ELi4ES3_EELb1ELb1ELb0ELb0ELb1ELb1ELb0ELb0EEEvNS_16Flash_fwd_paramsE:
	.zero		1360


//--------------------- .nv.constant0._ZN5flash16flash_fwd_kernelI23Flash_fwd_kernel_traitsILi96ELi128ELi64ELi4ELb0ELb0EN7cutlass10bfloat16_tE19Flash_kernel_traitsILi96ELi128ELi64ELi4ES3_EELb0ELb1ELb0ELb0ELb1ELb1ELb1ELb0EEEvNS_16Flash_fwd_paramsE --------------------------
	.section	.nv.constant0._ZN5flash16flash_fwd_kernelI23Flash_fwd_kernel_traitsILi96ELi128ELi64ELi4ELb0ELb0EN7cutlass10bfloat16_tE19Flash_kernel_traitsILi96ELi128ELi64ELi4ES3_EELb0ELb1ELb0ELb0ELb1ELb1ELb1ELb0EEEvNS_16Flash_fwd_paramsE,"a",@progbits
	.sectionflags	@""
	.align	4
.nv.constant0._ZN5flash16flash_fwd_kernelI23Flash_fwd_kernel_traitsILi96ELi128ELi64ELi4ELb0ELb0EN7cutlass10bfloat16_tE19Flash_kernel_traitsILi96ELi128ELi64ELi4ES3_EELb0ELb1ELb0ELb0ELb1ELb1ELb1ELb0EEEvNS_16Flash_fwd_paramsE:
	.zero		1360


//--------------------- .nv.constant0._ZN5flash16flash_fwd_kernelI23Flash_fwd_kernel_traitsILi96ELi128ELi64ELi4ELb0ELb0EN7cutlass10bfloat16_tE19Flash_kernel_traitsILi96ELi128ELi64ELi4ES3_EELb1ELb1ELb0ELb0ELb0ELb1ELb0ELb0EEEvNS_16Flash_fwd_paramsE --------------------------
	.section	.nv.constant0._ZN5flash16flash_fwd_kernelI23Flash_fwd_kernel_traitsILi96ELi128ELi64ELi4ELb0ELb0EN7cutlass10bfloat16_tE19Flash_kernel_traitsILi96ELi128ELi64ELi4ES3_EELb1ELb1ELb0ELb0ELb0ELb1ELb0ELb0EEEvNS_16Flash_fwd_paramsE,"a",@progbits
	.sectionflags	@""
	.align	4
.nv.constant0._ZN5flash16flash_fwd_kernelI23Flash_fwd_kernel_traitsILi96ELi128ELi64ELi4ELb0ELb0EN7cutlass10bfloat16_tE19Flash_kernel_traitsILi96ELi128ELi64ELi4ES3_EELb1ELb1ELb0ELb0ELb0ELb1ELb0ELb0EEEvNS_16Flash_fwd_paramsE:
	.zero		1360


//--------------------- .nv.constant0._ZN5flash16flash_fwd_kernelI23Flash_fwd_kernel_traitsILi96ELi128ELi64ELi4ELb0ELb0EN7cutlass10bfloat16_tE19Flash_kernel_traitsILi96ELi128ELi64ELi4ES3_EELb0ELb1ELb0ELb0ELb0ELb1ELb1ELb0EEEvNS_16Flash_fwd_paramsE --------------------------
	.section	.nv.constant0._ZN5flash16flash_fwd_kernelI23Flash_fwd_kernel_traitsILi96ELi128ELi64ELi4ELb0ELb0EN7cutlass10bfloat16_tE19Flash_kernel_traitsILi96ELi128ELi64ELi4ES3_EELb0ELb1ELb0ELb0ELb0ELb1ELb1ELb0EEEvNS_16Flash_fwd_paramsE,"a",@progbits
	.sectionflags	@""
	.align	4
.nv.constant0._ZN5flash16flash_fwd_kernelI23Flash_fwd_kernel_traitsILi96ELi128ELi64ELi4ELb0ELb0EN7cutlass10bfloat16_tE19Flash_kernel_traitsILi96ELi128ELi64ELi4ES3_EELb0ELb1ELb0ELb0ELb0ELb1ELb1ELb0EEEvNS_16Flash_fwd_paramsE:
	.zero		1360


//--------------------- .nv.constant0._ZN5flash16flash_fwd_kernelI23Flash_fwd_kernel_traitsILi96ELi128ELi64ELi4ELb0ELb0EN7cutlass10bfloat16_tE19Flash_kernel_traitsILi96ELi128ELi64ELi4ES3_EELb1ELb1ELb0ELb1ELb0ELb0ELb0ELb0EEEvNS_16Flash_fwd_paramsE --------------------------
	.section	.nv.constant0._ZN5flash16flash_fwd_kernelI23Flash_fwd_kernel_traitsILi96ELi128ELi64ELi4ELb0ELb0EN7cutlass10bfloat16_tE19Flash_kernel_traitsILi96ELi128ELi64ELi4ES3_EELb1ELb1ELb0ELb1ELb0ELb0ELb0ELb0EEEvNS_16Flash_fwd_paramsE,"a",@progbits
	.sectionflags	@""
	.align	4
.nv.constant0._ZN5flash16flash_fwd_kernelI23Flash_fwd_kernel_traitsILi96ELi128ELi64ELi4ELb0ELb0EN7cutlass10bfloat16_tE19Flash_kernel_traitsILi96ELi128ELi64ELi4ES3_EELb1ELb1ELb0ELb1ELb0ELb0ELb0ELb0EEEvNS_16Flash_fwd_paramsE:
	.zero		1360


//--------------------- .nv.constant0._ZN5flash16flash_fwd_kernelI23Flash_fwd_kernel_traitsILi96ELi128ELi64ELi4ELb0ELb0EN7cutlass10bfloat16_tE19Flash_kernel_traitsILi96ELi128ELi64ELi4ES3_EELb1ELb1ELb0ELb0ELb0ELb0ELb0ELb1EEEvNS_16Flash_fwd_paramsE --------------------------
	.section	.nv.constant0._ZN5flash16flash_fwd_kernelI23Flash_fwd_kernel_traitsILi96ELi128ELi64ELi4ELb0ELb0EN7cutlass10bfloat16_tE19Flash_kernel_traitsILi96ELi128ELi64ELi4ES3_EELb1ELb1ELb0ELb0ELb0ELb0ELb0ELb1EEEvNS_16Flash_fwd_paramsE,"a",@progbits
	.sectionflags	@""
	.align	4
.nv.constant0._ZN5flash16flash_fwd_kernelI23Flash_fwd_kernel_traitsILi96ELi128ELi64ELi4ELb0ELb0EN7cutlass10bfloat16_tE19Flash_kernel_traitsILi96ELi128ELi64ELi4ES3_EELb1ELb1ELb0ELb0ELb0ELb0ELb0ELb1EEEvNS_16Flash_fwd_paramsE:
	.zero		1360


//--------------------- .nv.constant0._ZN5flash16flash_fwd_kernelI23Flash_fwd_kernel_traitsILi96ELi128ELi64ELi4ELb0ELb0EN7cutlass10bfloat16_tE19Flash_kernel_traitsILi96ELi128ELi64ELi4ES3_EELb0ELb1ELb0ELb0ELb0ELb0ELb1ELb0EEEvNS_16Flash_fwd_paramsE --------------------------
	.section	.nv.constant0._ZN5flash16flash_fwd_kernelI23Flash_fwd_kernel_traitsILi96ELi128ELi64ELi4ELb0ELb0EN7cutlass10bfloat16_tE19Flash_kernel_traitsILi96ELi128ELi64ELi4ES3_EELb0ELb1ELb0ELb0ELb0ELb0ELb1ELb0EEEvNS_16Flash_fwd_paramsE,"a",@progbits
	.sectionflags	@""
	.align	4
.nv.constant0._ZN5flash16flash_fwd_kernelI23Flash_fwd_kernel_traitsILi96ELi128ELi64ELi4ELb0ELb0EN7cutlass10bfloat16_tE19Flash_kernel_traitsILi96ELi128ELi64ELi4ES3_EELb0ELb1ELb0ELb0ELb0ELb0ELb1ELb0EEEvNS_16Flash_fwd_paramsE:
	.zero		1360


//--------------------- .nv.constant0._ZN5flash16flash_fwd_kernelI23Flash_fwd_kernel_traitsILi96ELi128ELi64ELi4ELb0ELb0EN7cutlass10bfloat16_tE19Flash_kernel_traitsILi96ELi128ELi64ELi4ES3_EELb1ELb1ELb0ELb1ELb0ELb0ELb0ELb1EEEvNS_16Flash_fwd_paramsE --------------------------
	.section	.nv.constant0._ZN5flash16flash_fwd_kernelI23Flash_fwd_kernel_traitsILi96ELi128ELi64ELi4ELb0ELb0EN7cutlass10bfloat16_tE19Flash_kernel_traitsILi96ELi128ELi64ELi4ES3_EELb1ELb1ELb0ELb1ELb0ELb0ELb0ELb1EEEvNS_16Flash_fwd_paramsE,"a",@progbits
	.sectionflags	@""
	.align	4
.nv.constant0._ZN5flash16flash_fwd_kernelI23Flash_fwd_kernel_traitsILi96ELi128ELi64ELi4ELb0ELb0EN7cutlass10bfloat16_tE19Flash_kernel_traitsILi96ELi128ELi64ELi4ES3_EELb1ELb1ELb0ELb1ELb0ELb0ELb0ELb1EEEvNS_16Flash_fwd_paramsE:
	.zero		1360


//--------------------- .nv.constant0._ZN5flash16flash_fwd_kernelI23Flash_fwd_kernel_traitsILi96ELi128ELi64ELi4ELb0ELb0EN7cutlass10bfloat16_tE19Flash_kernel_traitsILi96ELi128ELi64ELi4ES3_EELb0ELb1ELb0ELb1ELb0ELb0ELb1ELb0EEEvNS_16Flash_fwd_paramsE --------------------------
	.section	.nv.constant0._ZN5flash16flash_fwd_kernelI23Flash_fwd_kernel_traitsILi96ELi128ELi64ELi4ELb0ELb0EN7cutlass10bfloat16_tE19Flash_kernel_traitsILi96ELi128ELi64ELi4ES3_EELb0ELb1ELb0ELb1ELb0ELb0ELb1ELb0EEEvNS_16Flash_fwd_paramsE,"a",@progbits
	.sectionflags	@""
	.align	4
.nv.constant0._ZN5flash16flash_fwd_kernelI23Flash_fwd_kernel_traitsILi96ELi128ELi64ELi4ELb0ELb0EN7cutlass10bfloat16_tE19Flash_kernel_traitsILi96ELi128ELi64ELi4ES3_EELb0ELb1ELb0ELb1ELb0ELb0ELb1ELb0EEEvNS_16Flash_fwd_paramsE:
	.zero		1360


//--------------------- .nv.constant0._ZN5flash16flash_fwd_kernelI23Flash_fwd_kernel_traitsILi96ELi64ELi64ELi4ELb0ELb0EN7cutlass10bfloat16_tE19Flash_kernel_traitsILi96ELi64ELi64ELi4ES3_EELb1ELb1ELb0ELb0ELb0ELb0ELb0ELb0EEEvNS_16Flash_fwd_paramsE --------------------------
	.section	.nv.constant0._ZN5flash16flash_fwd_kernelI23Flash_fwd_kernel_traitsILi96ELi64ELi64ELi4ELb0ELb0EN7cutlass10bfloat16_tE19Flash_kernel_traitsILi96ELi64ELi64ELi4ES3_EELb1ELb1ELb0ELb0ELb0ELb0ELb0ELb0EEEvNS_16Flash_fwd_paramsE,"a",@progbits
	.sectionflags	@""
	.align	4
.nv.constant0._ZN5flash16flash_fwd_kernelI23Flash_fwd_kernel_traitsILi96ELi64ELi64ELi4ELb0ELb0EN7cutlass10bfloat16_tE19Flash_kernel_traitsILi96ELi64ELi64ELi4ES3_EELb1ELb1ELb0ELb0ELb0ELb0ELb0ELb0EEEvNS_16Flash_fwd_paramsE:
	.zero		1360


//--------------------- .nv.constant0._ZN5flash16flash_fwd_kernelI23Flash_fwd_kernel_traitsILi96ELi64ELi64ELi4ELb0ELb0EN7cutlass10bfloat16_tE19Flash_kernel_traitsILi96ELi64ELi64ELi4ES3_EELb1ELb1ELb0ELb0ELb1ELb1ELb0ELb0EEEvNS_16Flash_fwd_paramsE --------------------------
	.section	.nv.constant0._ZN5flash16flash_fwd_kernelI23Flash_fwd_kernel_traitsILi96ELi64ELi64ELi4ELb0ELb0EN7cutlass10bfloat16_tE19Flash_kernel_traitsILi96ELi64ELi64ELi4ES3_EELb1ELb1ELb0ELb0ELb1ELb1ELb0ELb0EEEvNS_16Flash_fwd_paramsE,"a",@progbits
	.sectionflags	@""
	.align	4
.nv.constant0._ZN5flash16flash_fwd_kernelI23Flash_fwd_kernel_traitsILi96ELi64ELi64ELi4ELb0ELb0EN7cutlass10bfloat16_tE19Flash_kernel_traitsILi96ELi64ELi64ELi4ES3_EELb1ELb1ELb0ELb0ELb1ELb1ELb0ELb0EEEvNS_16Flash_fwd_paramsE:
	.zero		1360


//--------------------- .nv.constant0._ZN5flash16flash_fwd_kernelI23Flash_fwd_kernel_traitsILi96ELi64ELi64ELi4ELb0ELb0EN7cutlass10bfloat16_tE19Flash_kernel_traitsILi96ELi64ELi64ELi4ES3_EELb0ELb1ELb0ELb0ELb1ELb1ELb1ELb0EEEvNS_16Flash_fwd_paramsE --------------------------
	.section	.nv.constant0._ZN5flash16flash_fwd_kernelI23Flash_fwd_kernel_traitsILi96ELi64ELi64ELi4ELb0ELb0EN7cutlass10bfloat16_tE19Flash_kernel_traitsILi96ELi64ELi64ELi4ES3_EELb0ELb1ELb0ELb0ELb1ELb1ELb1ELb0EEEvNS_16Flash_fwd_paramsE,"a",@progbits
	.sectionflags	@""
	.align	4
.nv.constant0._ZN5flash16flash_fwd_kernelI23Flash_fwd_kernel_traitsILi96ELi64ELi64ELi4ELb0ELb0EN7cutlass10bfloat16_tE19Flash_kernel_traitsILi96ELi64ELi64ELi4ES3_EELb0ELb1ELb0ELb0ELb1ELb1ELb1ELb0EEEvNS_16Flash_fwd_paramsE:
	.zero		1360


//--------------------- .nv.constant0._ZN5flash16flash_fwd_kernelI23Flash_fwd_kernel_traitsILi96ELi64ELi64ELi4ELb0ELb0EN7cutlass10bfloat16_tE19Flash_kernel_traitsILi96ELi64ELi64ELi4ES3_EELb1ELb1ELb0ELb0ELb0ELb1ELb0ELb0EEEvNS_16Flash_fwd_paramsE --------------------------
	.section	.nv.constant0._ZN5flash16flash_fwd_kernelI23Flash_fwd_kernel_traitsILi96ELi64ELi64ELi4ELb0ELb0EN7cutlass10bfloat16_tE19Flash_kernel_traitsILi96ELi64ELi64ELi4ES3_EELb1ELb1ELb0ELb0ELb0ELb1ELb0ELb0EEEvNS_16Flash_fwd_paramsE,"a",@progbits
	.sectionflags	@""
	.align	4
.nv.constant0._ZN5flash16flash_fwd_kernelI23Flash_fwd_kernel_traitsILi96ELi64ELi64ELi4ELb0ELb0EN7cutlass10bfloat16_tE19Flash_kernel_traitsILi96ELi64ELi64ELi4ES3_EELb1ELb1ELb0ELb0ELb0ELb1ELb0ELb0EEEvNS_16Flash_fwd_paramsE:
	.zero		1360


//--------------------- .nv.constant0._ZN5flash16flash_fwd_kernelI23Flash_fwd_kernel_traitsILi96ELi64ELi64ELi4ELb0ELb0EN7cutlass10bfloat16_tE19Flash_kernel_traitsILi96ELi64ELi64ELi4ES3_EELb0ELb1ELb0ELb0ELb0ELb1ELb1ELb0EEEvNS_16Flash_fwd_paramsE --------------------------
	.section	.nv.constant0._ZN5flash16flash_fwd_kernelI23Flash_fwd_kernel_traitsILi96ELi64ELi64ELi4ELb0ELb0EN7cutlass10bfloat16_tE19Flash_kernel_traitsILi96ELi64ELi64ELi4ES3_EELb0ELb1ELb0ELb0ELb0ELb1ELb1ELb0EEEvNS_16Flash_fwd_paramsE,"a",@progbits
	.sectionflags	@""
	.align	4
.nv.constant0._ZN5flash16flash_fwd_kernelI23Flash_fwd_kernel_traitsILi96ELi64ELi64ELi4ELb0ELb0EN7cutlass10bfloat16_tE19Flash_kernel_traitsILi96ELi64ELi64ELi4ES3_EELb0ELb1ELb0ELb0ELb0ELb1ELb1ELb0EEEvNS_16Flash_fwd_paramsE:
	.zero		1360


//--------------------- .nv.constant0._ZN5flash16flash_fwd_kernelI23Flash_fwd_kernel_traitsILi96ELi64ELi64ELi4ELb0ELb0EN7cutlass10bfloat16_tE19Flash_kernel_traitsILi96ELi64ELi64ELi4ES3_EELb1ELb1ELb0ELb1ELb0ELb0ELb0ELb0EEEvNS_16Flash_fwd_paramsE --------------------------
	.section	.nv.constant0._ZN5flash16flash_fwd_kernelI23Flash_fwd_kernel_traitsILi96ELi64ELi64ELi4ELb0ELb0EN7cutlass10bfloat16_tE19Flash_kernel_traitsILi96ELi64ELi64ELi4ES3_EELb1ELb1ELb0ELb1ELb0ELb0ELb0ELb0EEEvNS_16Flash_fwd_paramsE,"a",@progbits
	.sectionflags	@""
	.align	4
.nv.constant0._ZN5flash16flash_fwd_kernelI23Flash_fwd_kernel_traitsILi96ELi64ELi64ELi4ELb0ELb0EN7cutlass10bfloat16_tE19Flash_kernel_traitsILi96ELi64ELi64ELi4ES3_EELb1ELb1ELb0ELb1ELb0ELb0ELb0ELb0EEEvNS_16Flash_fwd_paramsE:
	.zero		1360


//--------------------- .nv.constant0._ZN5flash16flash_fwd_kernelI23Flash_fwd_kernel_traitsILi96ELi64ELi64ELi4ELb0ELb0EN7cutlass10bfloat16_tE19Flash_kernel_traitsILi96ELi64ELi64ELi4ES3_EELb1ELb1ELb0ELb0ELb0ELb0ELb0ELb1EEEvNS_16Flash_fwd_paramsE --------------------------
	.section	.nv.constant0._ZN5flash16flash_fwd_kernelI23Flash_fwd_kernel_traitsILi96ELi64ELi64ELi4ELb0ELb0EN7cutlass10bfloat16_tE19Flash_kernel_traitsILi96ELi64ELi64ELi4ES3_EELb1ELb1ELb0ELb0ELb0ELb0ELb0ELb1EEEvNS_16Flash_fwd_paramsE,"a",@progbits
	.sectionflags	@""
	.align	4
.nv.constant0._ZN5flash16flash_fwd_kernelI23Flash_fwd_kernel_traitsILi96ELi64ELi64ELi4ELb0ELb0EN7cutlass10bfloat16_tE19Flash_kernel_traitsILi96ELi64ELi64ELi4ES3_EELb1ELb1ELb0ELb0ELb0ELb0ELb0ELb1EEEvNS_16Flash_fwd_paramsE:
	.zero		1360


//--------------------- .nv.constant0._ZN5flash16flash_fwd_kernelI23Flash_fwd_kernel_traitsILi96ELi64ELi64ELi4ELb0ELb0EN7cutlass10bfloat16_tE19Flash_kernel_traitsILi96ELi64ELi64ELi4ES3_EELb0ELb1ELb0ELb0ELb0ELb0ELb1ELb0EEEvNS_16Flash_fwd_paramsE --------------------------
	.section	.nv.constant0._ZN5flash16flash_fwd_kernelI23Flash_fwd_kernel_traitsILi96ELi64ELi64ELi4ELb0ELb0EN7cutlass10bfloat16_tE19Flash_kernel_traitsILi96ELi64ELi64ELi4ES3_EELb0ELb1ELb0ELb0ELb0ELb0ELb1ELb0EEEvNS_16Flash_fwd_paramsE,"a",@progbits
	.sectionflags	@""
	.align	4
.nv.constant0._ZN5flash16flash_fwd_kernelI23Flash_fwd_kernel_traitsILi96ELi64ELi64ELi4ELb0ELb0EN7cutlass10bfloat16_tE19Flash_kernel_traitsILi96ELi64ELi64ELi4ES3_EELb0ELb1ELb0ELb0ELb0ELb0ELb1ELb0EEEvNS_16Flash_fwd_paramsE:
	.zero		1360


//--------------------- .nv.constant0._ZN5flash16flash_fwd_kernelI23Flash_fwd_kernel_traitsILi96ELi64ELi64ELi4ELb0ELb0EN7cutlass10bfloat16_tE19Flash_kernel_traitsILi96ELi64ELi64ELi4ES3_EELb1ELb1ELb0ELb1ELb0ELb0ELb0ELb1EEEvNS_16Flash_fwd_paramsE --------------------------
	.section	.nv.constant0._ZN5flash16flash_fwd_kernelI23Flash_fwd_kernel_traitsILi96ELi64ELi64ELi4ELb0ELb0EN7cutlass10bfloat16_tE19Flash_kernel_traitsILi96ELi64ELi64ELi4ES3_EELb1ELb1ELb0ELb1ELb0ELb0ELb0ELb1EEEvNS_16Flash_fwd_paramsE,"a",@progbits
	.sectionflags	@""
	.align	4
.nv.constant0._ZN5flash16flash_fwd_kernelI23Flash_fwd_kernel_traitsILi96ELi64ELi64ELi4ELb0ELb0EN7cutlass10bfloat16_tE19Flash_kernel_traitsILi96ELi64ELi64ELi4ES3_EELb1ELb1ELb0ELb1ELb0ELb0ELb0ELb1EEEvNS_16Flash_fwd_paramsE:
	.zero		1360


//--------------------- .nv.constant0._ZN5flash16flash_fwd_kernelI23Flash_fwd_kernel_traitsILi96ELi64ELi64ELi4ELb0ELb0EN7cutlass10bfloat16_tE19Flash_kernel_traitsILi96ELi64ELi64ELi4ES3_EELb0ELb1ELb0ELb1ELb0ELb0ELb1ELb0EEEvNS_16Flash_fwd_paramsE --------------------------
	.section	.nv.constant0._ZN5flash16flash_fwd_kernelI23Flash_fwd_kernel_traitsILi96ELi64ELi64ELi4ELb0ELb0EN7cutlass10bfloat16_tE19Flash_kernel_traitsILi96ELi64ELi64ELi4ES3_EELb0ELb1ELb0ELb1ELb0ELb0ELb1ELb0EEEvNS_16Flash_fwd_paramsE,"a",@progbits
	.sectionflags	@""
	.align	4
.nv.constant0._ZN5flash16flash_fwd_kernelI23Flash_fwd_kernel_traitsILi96ELi64ELi64ELi4ELb0ELb0EN7cutlass10bfloat16_tE19Flash_kernel_traitsILi96ELi64ELi64ELi4ES3_EELb0ELb1ELb0ELb1ELb0ELb0ELb1ELb0EEEvNS_16Flash_fwd_paramsE:
	.zero		1360


//--------------------- SYMBOLS --------------------------

	.type		.nv.reservedSmem.offset0,@object
	.size		.nv.reservedSmem.offset0,0x4
	.type		.nv.reservedSmem.cap,@object
	.size		.nv.reservedSmem.cap,0x4
